	.target	sm_80

	.elftype	@"ET_EXEC"


//--------------------- .note.nv.tkinfo           --------------------------
	.section	.note.nv.tkinfo,"",@"SHT_NOTE"
	.sectionflags	@"SHF_NOTE_NV_TKINFO"
	.tkinfo
        /*0018*/ 	.word	0x00000002
        /*0030*/ 	.string	""
        /*0030*/ 	.string	"ptxas"
        /*0030*/ 	.string	"Cuda compilation tools, release 13.0, V13.0.88"
        /*0030*/ 	.string	"Build cuda_13.0.r13.0/compiler.36424714_0"
        /*0030*/ 	.string	"-arch sm_80 -m 64 "



//--------------------- .note.nv.cuinfo           --------------------------
	.section	.note.nv.cuinfo,"",@"SHT_NOTE"
	.sectionflags	@"SHF_NOTE_NV_CUINFO"
        /*0018*/ 	.short	0x0002
        /*001a*/ 	.short	0x0050
        /*001c*/ 	.short	0x0082
	.zero		2


//--------------------- .nv.info                  --------------------------
	.section	.nv.info,"",@"SHT_CUDA_INFO"
	.align	4


	//----- nvinfo : EIATTR_REGCOUNT
	.align		4
        /*0000*/ 	.byte	0x04, 0x2f
        /*0002*/ 	.short	(.L_12 - .L_11)
	.align		4
.L_11:
        /*0004*/ 	.word	index@(_ZN5flash16flash_fwd_kernelI23Flash_fwd_kernel_traitsILi256ELi128ELi64ELi8ELb0ELb0EN7cutlass10bfloat16_tE19Flash_kernel_traitsILi256ELi128ELi64ELi8ES3_EELb0ELb1ELb0ELb1ELb0ELb0ELb1ELb0EEEvNS_16Flash_fwd_paramsE)
        /*0008*/ 	.word	0x000000ff


	//----- nvinfo : EIATTR_FRAME_SIZE
	.align		4
.L_12:
        /*000c*/ 	.byte	0x04, 0x11
        /*000e*/ 	.short	(.L_14 - .L_13)
	.align		4
.L_13:
        /*0010*/ 	.word	index@(_ZN5flash16flash_fwd_kernelI23Flash_fwd_kernel_traitsILi256ELi128ELi64ELi8ELb0ELb0EN7cutlass10bfloat16_tE19Flash_kernel_traitsILi256ELi128ELi64ELi8ES3_EELb0ELb1ELb0ELb1ELb0ELb0ELb1ELb0EEEvNS_16Flash_fwd_paramsE)
        /*0014*/ 	.word	0x00000020


	//----- nvinfo : EIATTR_REGCOUNT
	.align		4
.L_14:
        /*0018*/ 	.byte	0x04, 0x2f
        /*001a*/ 	.short	(.L_16 - .L_15)
	.align		4
.L_15:
        /*001c*/ 	.word	index@(_ZN5flash16flash_fwd_kernelI23Flash_fwd_kernel_traitsILi256ELi128ELi64ELi8ELb0ELb0EN7cutlass10bfloat16_tE19Flash_kernel_traitsILi256ELi128ELi64ELi8ES3_EELb1ELb1ELb0ELb1ELb0ELb0ELb0ELb1EEEvNS_16Flash_fwd_paramsE)
        /*0020*/ 	.word	0x000000ff


	//----- nvinfo : EIATTR_FRAME_SIZE
	.align		4
.L_16:
        /*0024*/ 	.byte	0x04, 0x11
        /*0026*/ 	.short	(.L_18 - .L_17)
	.align		4
.L_17:
        /*0028*/ 	.word	index@(_ZN5flash16flash_fwd_kernelI23Flash_fwd_kernel_traitsILi256ELi128ELi64ELi8ELb0ELb0EN7cutlass10bfloat16_tE19Flash_kernel_traitsILi256ELi128ELi64ELi8ES3_EELb1ELb1ELb0ELb1ELb0ELb0ELb0ELb1EEEvNS_16Flash_fwd_paramsE)
        /*002c*/ 	.word	0x00000080


	//----- nvinfo : EIATTR_REGCOUNT
	.align		4
.L_18:
        /*0030*/ 	.byte	0x04, 0x2f
        /*0032*/ 	.short	(.L_20 - .L_19)
	.align		4
.L_19:
        /*0034*/ 	.word	index@(_ZN5flash16flash_fwd_kernelI23Flash_fwd_kernel_traitsILi256ELi128ELi64ELi8ELb0ELb0EN7cutlass10bfloat16_tE19Flash_kernel_traitsILi256ELi128ELi64ELi8ES3_EELb0ELb1ELb0ELb0ELb0ELb0ELb1ELb0EEEvNS_16Flash_fwd_paramsE)
        /*0038*/ 	.word	0x000000ff


	//----- nvinfo : EIATTR_FRAME_SIZE
	.align		4
.L_20:
        /*003c*/ 	.byte	0x04, 0x11
        /*003e*/ 	.short	(.L_22 - .L_21)
	.align		4
.L_21:
        /*0040*/ 	.word	index@(_ZN5flash16flash_fwd_kernelI23Flash_fwd_kernel_traitsILi256ELi128ELi64ELi8ELb0ELb0EN7cutlass10bfloat16_tE19Flash_kernel_traitsILi256ELi128ELi64ELi8ES3_EELb0ELb1ELb0ELb0ELb0ELb0ELb1ELb0EEEvNS_16Flash_fwd_paramsE)
        /*0044*/ 	.word	0x00000020


	//----- nvinfo : EIATTR_REGCOUNT
	.align		4
.L_22:
        /*0048*/ 	.byte	0x04, 0x2f
        /*004a*/ 	.short	(.L_24 - .L_23)
	.align		4
.L_23:
        /*004c*/ 	.word	index@(_ZN5flash16flash_fwd_kernelI23Flash_fwd_kernel_traitsILi256ELi128ELi64ELi8ELb0ELb0EN7cutlass10bfloat16_tE19Flash_kernel_traitsILi256ELi128ELi64ELi8ES3_EELb1ELb1ELb0ELb0ELb0ELb0ELb0ELb1EEEvNS_16Flash_fwd_paramsE)
        /*0050*/ 	.word	0x000000ff


	//----- nvinfo : EIATTR_FRAME_SIZE
	.align		4
.L_24:
        /*0054*/ 	.byte	0x04, 0x11
        /*0056*/ 	.short	(.L_26 - .L_25)
	.align		4
.L_25:
        /*0058*/ 	.word	index@(_ZN5flash16flash_fwd_kernelI23Flash_fwd_kernel_traitsILi256ELi128ELi64ELi8ELb0ELb0EN7cutlass10bfloat16_tE19Flash_kernel_traitsILi256ELi128ELi64ELi8ES3_EELb1ELb1ELb0ELb0ELb0ELb0ELb0ELb1EEEvNS_16Flash_fwd_paramsE)
        /*005c*/ 	.word	0x00000088


	//----- nvinfo : EIATTR_REGCOUNT
	.align		4
.L_26:
        /*0060*/ 	.byte	0x04, 0x2f
        /*0062*/ 	.short	(.L_28 - .L_27)
	.align		4
.L_27:
        /*0064*/ 	.word	index@(_ZN5flash16flash_fwd_kernelI23Flash_fwd_kernel_traitsILi256ELi128ELi64ELi8ELb0ELb0EN7cutlass10bfloat16_tE19Flash_kernel_traitsILi256ELi128ELi64ELi8ES3_EELb1ELb1ELb0ELb1ELb0ELb0ELb0ELb0EEEvNS_16Flash_fwd_paramsE)
        /*0068*/ 	.word	0x000000ff


	//----- nvinfo : EIATTR_FRAME_SIZE
	.align		4
.L_28:
        /*006c*/ 	.byte	0x04, 0x11
        /*006e*/ 	.short	(.L_30 - .L_29)
	.align		4
.L_29:
        /*0070*/ 	.word	index@(_ZN5flash16flash_fwd_kernelI23Flash_fwd_kernel_traitsILi256ELi128ELi64ELi8ELb0ELb0EN7cutlass10bfloat16_tE19Flash_kernel_traitsILi256ELi128ELi64ELi8ES3_EELb1ELb1ELb0ELb1ELb0ELb0ELb0ELb0EEEvNS_16Flash_fwd_paramsE)
        /*0074*/ 	.word	0x00000080


	//----- nvinfo : EIATTR_REGCOUNT
	.align		4
.L_30:
        /*0078*/ 	.byte	0x04, 0x2f
        /*007a*/ 	.short	(.L_32 - .L_31)
	.align		4
.L_31:
        /*007c*/ 	.word	index@(_ZN5flash16flash_fwd_kernelI23Flash_fwd_kernel_traitsILi256ELi128ELi64ELi8ELb0ELb0EN7cutlass10bfloat16_tE19Flash_kernel_traitsILi256ELi128ELi64ELi8ES3_EELb0ELb1ELb0ELb0ELb0ELb1ELb1ELb0EEEvNS_16Flash_fwd_paramsE)
        /*0080*/ 	.word	0x000000ff


	//----- nvinfo : EIATTR_FRAME_SIZE
	.align		4
.L_32:
        /*0084*/ 	.byte	0x04, 0x11
        /*0086*/ 	.short	(.L_34 - .L_33)
	.align		4
.L_33:
        /*0088*/ 	.word	index@(_ZN5flash16flash_fwd_kernelI23Flash_fwd_kernel_traitsILi256ELi128ELi64ELi8ELb0ELb0EN7cutlass10bfloat16_tE19Flash_kernel_traitsILi256ELi128ELi64ELi8ES3_EELb0ELb1ELb0ELb0ELb0ELb1ELb1ELb0EEEvNS_16Flash_fwd_paramsE)
        /*008c*/ 	.word	0x00000008


	//----- nvinfo : EIATTR_REGCOUNT
	.align		4
.L_34:
        /*0090*/ 	.byte	0x04, 0x2f
        /*0092*/ 	.short	(.L_36 - .L_35)
	.align		4
.L_35:
        /*0094*/ 	.word	index@(_ZN5flash16flash_fwd_kernelI23Flash_fwd_kernel_traitsILi256ELi128ELi64ELi8ELb0ELb0EN7cutlass10bfloat16_tE19Flash_kernel_traitsILi256ELi128ELi64ELi8ES3_EELb1ELb1ELb0ELb0ELb0ELb1ELb0ELb0EEEvNS_16Flash_fwd_paramsE)
        /*0098*/ 	.word	0x000000ff


	//----- nvinfo : EIATTR_FRAME_SIZE
	.align		4
.L_36:
        /*009c*/ 	.byte	0x04, 0x11
        /*009e*/ 	.short	(.L_38 - .L_37)
	.align		4
.L_37:
        /*00a0*/ 	.word	index@(_ZN5flash16flash_fwd_kernelI23Flash_fwd_kernel_traitsILi256ELi128ELi64ELi8ELb0ELb0EN7cutlass10bfloat16_tE19Flash_kernel_traitsILi256ELi128ELi64ELi8ES3_EELb1ELb1ELb0ELb0ELb0ELb1ELb0ELb0EEEvNS_16Flash_fwd_paramsE)
        /*00a4*/ 	.word	0x00000058


	//----- nvinfo : EIATTR_REGCOUNT
	.align		4
.L_38:
        /*00a8*/ 	.byte	0x04, 0x2f
        /*00aa*/ 	.short	(.L_40 - .L_39)
	.align		4
.L_39:
        /*00ac*/ 	.word	index@(_ZN5flash16flash_fwd_kernelI23Flash_fwd_kernel_traitsILi256ELi128ELi64ELi8ELb0ELb0EN7cutlass10bfloat16_tE19Flash_kernel_traitsILi256ELi128ELi64ELi8ES3_EELb1ELb1ELb0ELb0ELb0ELb0ELb0ELb0EEEvNS_16Flash_fwd_paramsE)
        /*00b0*/ 	.word	0x000000ff


	//----- nvinfo : EIATTR_FRAME_SIZE
	.align		4
.L_40:
        /*00b4*/ 	.byte	0x04, 0x11
        /*00b6*/ 	.short	(.L_42 - .L_41)
	.align		4
.L_41:
        /*00b8*/ 	.word	index@(_ZN5flash16flash_fwd_kernelI23Flash_fwd_kernel_traitsILi256ELi128ELi64ELi8ELb0ELb0EN7cutlass10bfloat16_tE19Flash_kernel_traitsILi256ELi128ELi64ELi8ES3_EELb1ELb1ELb0ELb0ELb0ELb0ELb0ELb0EEEvNS_16Flash_fwd_paramsE)
        /*00bc*/ 	.word	0x00000060


	//----- nvinfo : EIATTR_REGCOUNT
	.align		4
.L_42:
        /*00c0*/ 	.byte	0x04, 0x2f
        /*00c2*/ 	.short	(.L_44 - .L_43)
	.align		4
.L_43:
        /*00c4*/ 	.word	index@(_ZN5flash16flash_fwd_kernelI23Flash_fwd_kernel_traitsILi256ELi64ELi64ELi4ELb0ELb0EN7cutlass10bfloat16_tE19Flash_kernel_traitsILi256ELi64ELi64ELi4ES3_EELb0ELb1ELb0ELb1ELb0ELb0ELb1ELb0EEEvNS_16Flash_fwd_paramsE)
        /*00c8*/ 	.word	0x000000ff


	//----- nvinfo : EIATTR_FRAME_SIZE
	.align		4
.L_44:
        /*00cc*/ 	.byte	0x04, 0x11
        /*00ce*/ 	.short	(.L_46 - .L_45)
	.align		4
.L_45:
        /*00d0*/ 	.word	index@(_ZN5flash16flash_fwd_kernelI23Flash_fwd_kernel_traitsILi256ELi64ELi64ELi4ELb0ELb0EN7cutlass10bfloat16_tE19Flash_kernel_traitsILi256ELi64ELi64ELi4ES3_EELb0ELb1ELb0ELb1ELb0ELb0ELb1ELb0EEEvNS_16Flash_fwd_paramsE)
        /*00d4*/ 	.word	0x00000060


	//----- nvinfo : EIATTR_REGCOUNT
	.align		4
.L_46:
        /*00d8*/ 	.byte	0x04, 0x2f
        /*00da*/ 	.short	(.L_48 - .L_47)
	.align		4
.L_47:
        /*00dc*/ 	.word	index@(_ZN5flash16flash_fwd_kernelI23Flash_fwd_kernel_traitsILi256ELi64ELi64ELi4ELb0ELb0EN7cutlass10bfloat16_tE19Flash_kernel_traitsILi256ELi64ELi64ELi4ES3_EELb1ELb1ELb0ELb1ELb0ELb0ELb0ELb1EEEvNS_16Flash_fwd_paramsE)
        /*00e0*/ 	.word	0x000000ff


	//----- nvinfo : EIATTR_FRAME_SIZE
	.align		4
.L_48:
        /*00e4*/ 	.byte	0x04, 0x11
        /*00e6*/ 	.short	(.L_50 - .L_49)
	.align		4
.L_49:
        /*00e8*/ 	.word	index@(_ZN5flash16flash_fwd_kernelI23Flash_fwd_kernel_traitsILi256ELi64ELi64ELi4ELb0ELb0EN7cutlass10bfloat16_tE19Flash_kernel_traitsILi256ELi64ELi64ELi4ES3_EELb1ELb1ELb0ELb1ELb0ELb0ELb0ELb1EEEvNS_16Flash_fwd_paramsE)
        /*00ec*/ 	.word	0x00000180


	//----- nvinfo : EIATTR_REGCOUNT
	.align		4
.L_50:
        /*00f0*/ 	.byte	0x04, 0x2f
        /*00f2*/ 	.short	(.L_52 - .L_51)
	.align		4
.L_51:
        /*00f4*/ 	.word	index@(_ZN5flash16flash_fwd_kernelI23Flash_fwd_kernel_traitsILi256ELi64ELi64ELi4ELb0ELb0EN7cutlass10bfloat16_tE19Flash_kernel_traitsILi256ELi64ELi64ELi4ES3_EELb0ELb1ELb0ELb0ELb0ELb0ELb1ELb0EEEvNS_16Flash_fwd_paramsE)
        /*00f8*/ 	.word	0x000000ff


	//----- nvinfo : EIATTR_FRAME_SIZE
	.align		4
.L_52:
        /*00fc*/ 	.byte	0x04, 0x11
        /*00fe*/ 	.short	(.L_54 - .L_53)
	.align		4
.L_53:
        /*0100*/ 	.word	index@(_ZN5flash16flash_fwd_kernelI23Flash_fwd_kernel_traitsILi256ELi64ELi64ELi4ELb0ELb0EN7cutlass10bfloat16_tE19Flash_kernel_traitsILi256ELi64ELi64ELi4ES3_EELb0ELb1ELb0ELb0ELb0ELb0ELb1ELb0EEEvNS_16Flash_fwd_paramsE)
        /*0104*/ 	.word	0x00000030


	//----- nvinfo : EIATTR_REGCOUNT
	.align		4
.L_54:
        /*0108*/ 	.byte	0x04, 0x2f
        /*010a*/ 	.short	(.L_56 - .L_55)
	.align		4
.L_55:
        /*010c*/ 	.word	index@(_ZN5flash16flash_fwd_kernelI23Flash_fwd_kernel_traitsILi256ELi64ELi64ELi4ELb0ELb0EN7cutlass10bfloat16_tE19Flash_kernel_traitsILi256ELi64ELi64ELi4ES3_EELb1ELb1ELb0ELb0ELb0ELb0ELb0ELb1EEEvNS_16Flash_fwd_paramsE)
        /*0110*/ 	.word	0x000000ff


	//----- nvinfo : EIATTR_FRAME_SIZE
	.align		4
.L_56:
        /*0114*/ 	.byte	0x04, 0x11
        /*0116*/ 	.short	(.L_58 - .L_57)
	.align		4
.L_57:
        /*0118*/ 	.word	index@(_ZN5flash16flash_fwd_kernelI23Flash_fwd_kernel_traitsILi256ELi64ELi64ELi4ELb0ELb0EN7cutlass10bfloat16_tE19Flash_kernel_traitsILi256ELi64ELi64ELi4ES3_EELb1ELb1ELb0ELb0ELb0ELb0ELb0ELb1EEEvNS_16Flash_fwd_paramsE)
        /*011c*/ 	.word	0x000000a0


	//----- nvinfo : EIATTR_REGCOUNT
	.align		4
.L_58:
        /*0120*/ 	.byte	0x04, 0x2f
        /*0122*/ 	.short	(.L_60 - .L_59)
	.align		4
.L_59:
        /*0124*/ 	.word	index@(_ZN5flash16flash_fwd_kernelI23Flash_fwd_kernel_traitsILi256ELi64ELi64ELi4ELb0ELb0EN7cutlass10bfloat16_tE19Flash_kernel_traitsILi256ELi64ELi64ELi4ES3_EELb1ELb1ELb0ELb1ELb0ELb0ELb0ELb0EEEvNS_16Flash_fwd_paramsE)
        /*0128*/ 	.word	0x000000ff


	//----- nvinfo : EIATTR_FRAME_SIZE
	.align		4
.L_60:
        /*012c*/ 	.byte	0x04, 0x11
        /*012e*/ 	.short	(.L_62 - .L_61)
	.align		4
.L_61:
        /*0130*/ 	.word	index@(_ZN5flash16flash_fwd_kernelI23Flash_fwd_kernel_traitsILi256ELi64ELi64ELi4ELb0ELb0EN7cutlass10bfloat16_tE19Flash_kernel_traitsILi256ELi64ELi64ELi4ES3_EELb1ELb1ELb0ELb1ELb0ELb0ELb0ELb0EEEvNS_16Flash_fwd_paramsE)
        /*0134*/ 	.word	0x00000088


	//----- nvinfo : EIATTR_REGCOUNT
	.align		4
.L_62:
        /*0138*/ 	.byte	0x04, 0x2f
        /*013a*/ 	.short	(.L_64 - .L_63)
	.align		4
.L_63:
        /*013c*/ 	.word	index@(_ZN5flash16flash_fwd_kernelI23Flash_fwd_kernel_traitsILi256ELi64ELi64ELi4ELb0ELb0EN7cutlass10bfloat16_tE19Flash_kernel_traitsILi256ELi64ELi64ELi4ES3_EELb0ELb1ELb0ELb0ELb0ELb1ELb1ELb0EEEvNS_16Flash_fwd_paramsE)
        /*0140*/ 	.word	0x000000ff


	//----- nvinfo : EIATTR_FRAME_SIZE
	.align		4
.L_64:
        /*0144*/ 	.byte	0x04, 0x11
        /*0146*/ 	.short	(.L_66 - .L_65)
	.align		4
.L_65:
        /*0148*/ 	.word	index@(_ZN5flash16flash_fwd_kernelI23Flash_fwd_kernel_traitsILi256ELi64ELi64ELi4ELb0ELb0EN7cutlass10bfloat16_tE19Flash_kernel_traitsILi256ELi64ELi64ELi4ES3_EELb0ELb1ELb0ELb0ELb0ELb1ELb1ELb0EEEvNS_16Flash_fwd_paramsE)
        /*014c*/ 	.word	0x00000008


	//----- nvinfo : EIATTR_REGCOUNT
	.align		4
.L_66:
        /*0150*/ 	.byte	0x04, 0x2f
        /*0152*/ 	.short	(.L_68 - .L_67)
	.align		4
.L_67:
        /*0154*/ 	.word	index@(_ZN5flash16flash_fwd_kernelI23Flash_fwd_kernel_traitsILi256ELi64ELi64ELi4ELb0ELb0EN7cutlass10bfloat16_tE19Flash_kernel_traitsILi256ELi64ELi64ELi4ES3_EELb1ELb1ELb0ELb0ELb0ELb1ELb0ELb0EEEvNS_16Flash_fwd_paramsE)
        /*0158*/ 	.word	0x000000ff


	//----- nvinfo : EIATTR_FRAME_SIZE
	.align		4
.L_68:
        /*015c*/ 	.byte	0x04, 0x11
        /*015e*/ 	.short	(.L_70 - .L_69)
	.align		4
.L_69:
        /*0160*/ 	.word	index@(_ZN5flash16flash_fwd_kernelI23Flash_fwd_kernel_traitsILi256ELi64ELi64ELi4ELb0ELb0EN7cutlass10bfloat16_tE19Flash_kernel_traitsILi256ELi64ELi64ELi4ES3_EELb1ELb1ELb0ELb0ELb0ELb1ELb0ELb0EEEvNS_16Flash_fwd_paramsE)
        /*0164*/ 	.word	0x00000058


	//----- nvinfo : EIATTR_REGCOUNT
	.align		4
.L_70:
        /*0168*/ 	.byte	0x04, 0x2f
        /*016a*/ 	.short	(.L_72 - .L_71)
	.align		4
.L_71:
        /*016c*/ 	.word	index@(_ZN5flash16flash_fwd_kernelI23Flash_fwd_kernel_traitsILi256ELi64ELi64ELi4ELb0ELb0EN7cutlass10bfloat16_tE19Flash_kernel_traitsILi256ELi64ELi64ELi4ES3_EELb1ELb1ELb0ELb0ELb0ELb0ELb0ELb0EEEvNS_16Flash_fwd_paramsE)
        /*0170*/ 	.word	0x000000ff


	//----- nvinfo : EIATTR_FRAME_SIZE
	.align		4
.L_72:
        /*0174*/ 	.byte	0x04, 0x11
        /*0176*/ 	.short	(.L_74 - .L_73)
	.align		4
.L_73:
        /*0178*/ 	.word	index@(_ZN5flash16flash_fwd_kernelI23Flash_fwd_kernel_traitsILi256ELi64ELi64ELi4ELb0ELb0EN7cutlass10bfloat16_tE19Flash_kernel_traitsILi256ELi64ELi64ELi4ES3_EELb1ELb1ELb0ELb0ELb0ELb0ELb0ELb0EEEvNS_16Flash_fwd_paramsE)
        /*017c*/ 	.word	0x00000010


	//----- nvinfo : EIATTR_REGCOUNT
	.align		4
.L_74:
        /*0180*/ 	.byte	0x04, 0x2f
        /*0182*/ 	.short	(.L_76 - .L_75)
	.align		4
.L_75:
        /*0184*/ 	.word	index@(_ZN5flash16flash_fwd_kernelI23Flash_fwd_kernel_traitsILi256ELi128ELi64ELi8ELb0ELb0EN7cutlass10bfloat16_tE19Flash_kernel_traitsILi256ELi128ELi64ELi8ES3_EELb0ELb1ELb0ELb1ELb0ELb0ELb0ELb0EEEvNS_16Flash_fwd_paramsE)
        /*0188*/ 	.word	0x000000fd


	//----- nvinfo : EIATTR_FRAME_SIZE
	.align		4
.L_76:
        /*018c*/ 	.byte	0x04, 0x11
        /*018e*/ 	.short	(.L_78 - .L_77)
	.align		4
.L_77:
        /*0190*/ 	.word	index@(_ZN5flash16flash_fwd_kernelI23Flash_fwd_kernel_traitsILi256ELi128ELi64ELi8ELb0ELb0EN7cutlass10bfloat16_tE19Flash_kernel_traitsILi256ELi128ELi64ELi8ES3_EELb0ELb1ELb0ELb1ELb0ELb0ELb0ELb0EEEvNS_16Flash_fwd_paramsE)
        /*0194*/ 	.word	0x00000018


	//----- nvinfo : EIATTR_REGCOUNT
	.align		4
.L_78:
        /*0198*/ 	.byte	0x04, 0x2f
        /*019a*/ 	.short	(.L_80 - .L_79)
	.align		4
.L_79:
        /*019c*/ 	.word	index@(_ZN5flash16flash_fwd_kernelI23Flash_fwd_kernel_traitsILi256ELi128ELi64ELi8ELb0ELb0EN7cutlass10bfloat16_tE19Flash_kernel_traitsILi256ELi128ELi64ELi8ES3_EELb0ELb1ELb0ELb0ELb0ELb0ELb0ELb0EEEvNS_16Flash_fwd_paramsE)
        /*01a0*/ 	.word	0x000000fe


	//----- nvinfo : EIATTR_FRAME_SIZE
	.align		4
.L_80:
        /*01a4*/ 	.byte	0x04, 0x11
        /*01a6*/ 	.short	(.L_82 - .L_81)
	.align		4
.L_81:
        /*01a8*/ 	.word	index@(_ZN5flash16flash_fwd_kernelI23Flash_fwd_kernel_traitsILi256ELi128ELi64ELi8ELb0ELb0EN7cutlass10bfloat16_tE19Flash_kernel_traitsILi256ELi128ELi64ELi8ES3_EELb0ELb1ELb0ELb0ELb0ELb0ELb0ELb0EEEvNS_16Flash_fwd_paramsE)
        /*01ac*/ 	.word	0x00000010


	//----- nvinfo : EIATTR_REGCOUNT
	.align		4
.L_82:
        /*01b0*/ 	.byte	0x04, 0x2f
        /*01b2*/ 	.short	(.L_84 - .L_83)
	.align		4
.L_83:
        /*01b4*/ 	.word	index@(_ZN5flash16flash_fwd_kernelI23Flash_fwd_kernel_traitsILi256ELi128ELi64ELi8ELb0ELb0EN7cutlass10bfloat16_tE19Flash_kernel_traitsILi256ELi128ELi64ELi8ES3_EELb0ELb1ELb0ELb0ELb0ELb1ELb0ELb0EEEvNS_16Flash_fwd_paramsE)
        /*01b8*/ 	.word	0x000000fe


	//----- nvinfo : EIATTR_FRAME_SIZE
	.align		4
.L_84:
        /*01bc*/ 	.byte	0x04, 0x11
        /*01be*/ 	.short	(.L_86 - .L_85)
	.align		4
.L_85:
        /*01c0*/ 	.word	index@(_ZN5flash16flash_fwd_kernelI23Flash_fwd_kernel_traitsILi256ELi128ELi64ELi8ELb0ELb0EN7cutlass10bfloat16_tE19Flash_kernel_traitsILi256ELi128ELi64ELi8ES3_EELb0ELb1ELb0ELb0ELb0ELb1ELb0ELb0EEEvNS_16Flash_fwd_paramsE)
        /*01c4*/ 	.word	0x00000000


	//----- nvinfo : EIATTR_REGCOUNT
	.align		4
.L_86:
        /*01c8*/ 	.byte	0x04, 0x2f
        /*01ca*/ 	.short	(.L_88 - .L_87)
	.align		4
.L_87:
        /*01cc*/ 	.word	index@(_ZN5flash16flash_fwd_kernelI23Flash_fwd_kernel_traitsILi256ELi64ELi64ELi4ELb0ELb0EN7cutlass10bfloat16_tE19Flash_kernel_traitsILi256ELi64ELi64ELi4ES3_EELb0ELb1ELb0ELb1ELb0ELb0ELb0ELb0EEEvNS_16Flash_fwd_paramsE)
        /*01d0*/ 	.word	0x000000ff


	//----- nvinfo : EIATTR_FRAME_SIZE
	.align		4
.L_88:
        /*01d4*/ 	.byte	0x04, 0x11
        /*01d6*/ 	.short	(.L_90 - .L_89)
	.align		4
.L_89:
        /*01d8*/ 	.word	index@(_ZN5flash16flash_fwd_kernelI23Flash_fwd_kernel_traitsILi256ELi64ELi64ELi4ELb0ELb0EN7cutlass10bfloat16_tE19Flash_kernel_traitsILi256ELi64ELi64ELi4ES3_EELb0ELb1ELb0ELb1ELb0ELb0ELb0ELb0EEEvNS_16Flash_fwd_paramsE)
        /*01dc*/ 	.word	0x00000018


	//----- nvinfo : EIATTR_REGCOUNT
	.align		4
.L_90:
        /*01e0*/ 	.byte	0x04, 0x2f
        /*01e2*/ 	.short	(.L_92 - .L_91)
	.align		4
.L_91:
        /*01e4*/ 	.word	index@(_ZN5flash16flash_fwd_kernelI23Flash_fwd_kernel_traitsILi256ELi64ELi64ELi4ELb0ELb0EN7cutlass10bfloat16_tE19Flash_kernel_traitsILi256ELi64ELi64ELi4ES3_EELb0ELb1ELb0ELb0ELb0ELb0ELb0ELb0EEEvNS_16Flash_fwd_paramsE)
        /*01e8*/ 	.word	0x000000fe


	//----- nvinfo : EIATTR_FRAME_SIZE
	.align		4
.L_92:
        /*01ec*/ 	.byte	0x04, 0x11
        /*01ee*/ 	.short	(.L_94 - .L_93)
	.align		4
.L_93:
        /*01f0*/ 	.word	index@(_ZN5flash16flash_fwd_kernelI23Flash_fwd_kernel_traitsILi256ELi64ELi64ELi4ELb0ELb0EN7cutlass10bfloat16_tE19Flash_kernel_traitsILi256ELi64ELi64ELi4ES3_EELb0ELb1ELb0ELb0ELb0ELb0ELb0ELb0EEEvNS_16Flash_fwd_paramsE)
        /*01f4*/ 	.word	0x00000010


	//----- nvinfo : EIATTR_REGCOUNT
	.align		4
.L_94:
        /*01f8*/ 	.byte	0x04, 0x2f
        /*01fa*/ 	.short	(.L_96 - .L_95)
	.align		4
.L_95:
        /*01fc*/ 	.word	index@(_ZN5flash16flash_fwd_kernelI23Flash_fwd_kernel_traitsILi256ELi64ELi64ELi4ELb0ELb0EN7cutlass10bfloat16_tE19Flash_kernel_traitsILi256ELi64ELi64ELi4ES3_EELb0ELb1ELb0ELb0ELb0ELb1ELb0ELb0EEEvNS_16Flash_fwd_paramsE)
        /*0200*/ 	.word	0x000000fe


	//----- nvinfo : EIATTR_FRAME_SIZE
	.align		4
.L_96:
        /*0204*/ 	.byte	0x04, 0x11
        /*0206*/ 	.short	(.L_98 - .L_97)
	.align		4
.L_97:
        /*0208*/ 	.word	index@(_ZN5flash16flash_fwd_kernelI23Flash_fwd_kernel_traitsILi256ELi64ELi64ELi4ELb0ELb0EN7cutlass10bfloat16_tE19Flash_kernel_traitsILi256ELi64ELi64ELi4ES3_EELb0ELb1ELb0ELb0ELb0ELb1ELb0ELb0EEEvNS_16Flash_fwd_paramsE)
        /*020c*/ 	.word	0x00000000


	//----- nvinfo : EIATTR_MIN_STACK_SIZE
	.align		4
.L_98:
        /*0210*/ 	.byte	0x04, 0x12
        /*0212*/ 	.short	(.L_100 - .L_99)
	.align		4
.L_99:
        /*0214*/ 	.word	index@(_ZN5flash16flash_fwd_kernelI23Flash_fwd_kernel_traitsILi256ELi64ELi64ELi4ELb0ELb0EN7cutlass10bfloat16_tE19Flash_kernel_traitsILi256ELi64ELi64ELi4ES3_EELb0ELb1ELb0ELb0ELb0ELb1ELb0ELb0EEEvNS_16Flash_fwd_paramsE)
        /*0218*/ 	.word	0x00000000


	//----- nvinfo : EIATTR_MIN_STACK_SIZE
	.align		4
.L_100:
        /*021c*/ 	.byte	0x04, 0x12
        /*021e*/ 	.short	(.L_102 - .L_101)
	.align		4
.L_101:
        /*0220*/ 	.word	index@(_ZN5flash16flash_fwd_kernelI23Flash_fwd_kernel_traitsILi256ELi64ELi64ELi4ELb0ELb0EN7cutlass10bfloat16_tE19Flash_kernel_traitsILi256ELi64ELi64ELi4ES3_EELb0ELb1ELb0ELb0ELb0ELb0ELb0ELb0EEEvNS_16Flash_fwd_paramsE)
        /*0224*/ 	.word	0x00000010


	//----- nvinfo : EIATTR_MIN_STACK_SIZE
	.align		4
.L_102:
        /*0228*/ 	.byte	0x04, 0x12
        /*022a*/ 	.short	(.L_104 - .L_103)
	.align		4
.L_103:
        /*022c*/ 	.word	index@(_ZN5flash16flash_fwd_kernelI23Flash_fwd_kernel_traitsILi256ELi64ELi64ELi4ELb0ELb0EN7cutlass10bfloat16_tE19Flash_kernel_traitsILi256ELi64ELi64ELi4ES3_EELb0ELb1ELb0ELb1ELb0ELb0ELb0ELb0EEEvNS_16Flash_fwd_paramsE)
        /*0230*/ 	.word	0x00000018


	//----- nvinfo : EIATTR_MIN_STACK_SIZE
	.align		4
.L_104:
        /*0234*/ 	.byte	0x04, 0x12
        /*0236*/ 	.short	(.L_106 - .L_105)
	.align		4
.L_105:
        /*0238*/ 	.word	index@(_ZN5flash16flash_fwd_kernelI23Flash_fwd_kernel_traitsILi256ELi128ELi64ELi8ELb0ELb0EN7cutlass10bfloat16_tE19Flash_kernel_traitsILi256ELi128ELi64ELi8ES3_EELb0ELb1ELb0ELb0ELb0ELb1ELb0ELb0EEEvNS_16Flash_fwd_paramsE)
        /*023c*/ 	.word	0x00000000


	//----- nvinfo : EIATTR_MIN_STACK_SIZE
	.align		4
.L_106:
        /*0240*/ 	.byte	0x04, 0x12
        /*0242*/ 	.short	(.L_108 - .L_107)
	.align		4
.L_107:
        /*0244*/ 	.word	index@(_ZN5flash16flash_fwd_kernelI23Flash_fwd_kernel_traitsILi256ELi128ELi64ELi8ELb0ELb0EN7cutlass10bfloat16_tE19Flash_kernel_traitsILi256ELi128ELi64ELi8ES3_EELb0ELb1ELb0ELb0ELb0ELb0ELb0ELb0EEEvNS_16Flash_fwd_paramsE)
        /*0248*/ 	.word	0x00000010


	//----- nvinfo : EIATTR_MIN_STACK_SIZE
	.align		4
.L_108:
        /*024c*/ 	.byte	0x04, 0x12
        /*024e*/ 	.short	(.L_110 - .L_109)
	.align		4
.L_109:
        /*0250*/ 	.word	index@(_ZN5flash16flash_fwd_kernelI23Flash_fwd_kernel_traitsILi256ELi128ELi64ELi8ELb0ELb0EN7cutlass10bfloat16_tE19Flash_kernel_traitsILi256ELi128ELi64ELi8ES3_EELb0ELb1ELb0ELb1ELb0ELb0ELb0ELb0EEEvNS_16Flash_fwd_paramsE)
        /*0254*/ 	.word	0x00000018


	//----- nvinfo : EIATTR_MIN_STACK_SIZE
	.align		4
.L_110:
        /*0258*/ 	.byte	0x04, 0x12
        /*025a*/ 	.short	(.L_112 - .L_111)
	.align		4
.L_111:
        /*025c*/ 	.word	index@(_ZN5flash16flash_fwd_kernelI23Flash_fwd_kernel_traitsILi256ELi64ELi64ELi4ELb0ELb0EN7cutlass10bfloat16_tE19Flash_kernel_traitsILi256ELi64ELi64ELi4ES3_EELb1ELb1ELb0ELb0ELb0ELb0ELb0ELb0EEEvNS_16Flash_fwd_paramsE)
        /*0260*/ 	.word	0x00000010


	//----- nvinfo : EIATTR_MIN_STACK_SIZE
	.align		4
.L_112:
        /*0264*/ 	.byte	0x04, 0x12
        /*0266*/ 	.short	(.L_114 - .L_113)
	.align		4
.L_113:
        /*0268*/ 	.word	index@(_ZN5flash16flash_fwd_kernelI23Flash_fwd_kernel_traitsILi256ELi64ELi64ELi4ELb0ELb0EN7cutlass10bfloat16_tE19Flash_kernel_traitsILi256ELi64ELi64ELi4ES3_EELb1ELb1ELb0ELb0ELb0ELb1ELb0ELb0EEEvNS_16Flash_fwd_paramsE)
        /*026c*/ 	.word	0x00000058


	//----- nvinfo : EIATTR_MIN_STACK_SIZE
	.align		4
.L_114:
        /*0270*/ 	.byte	0x04, 0x12
        /*0272*/ 	.short	(.L_116 - .L_115)
	.align		4
.L_115:
        /*0274*/ 	.word	index@(_ZN5flash16flash_fwd_kernelI23Flash_fwd_kernel_traitsILi256ELi64ELi64ELi4ELb0ELb0EN7cutlass10bfloat16_tE19Flash_kernel_traitsILi256ELi64ELi64ELi4ES3_EELb0ELb1ELb0ELb0ELb0ELb1ELb1ELb0EEEvNS_16Flash_fwd_paramsE)
        /*0278*/ 	.word	0x00000008


	//----- nvinfo : EIATTR_MIN_STACK_SIZE
	.align		4
.L_116:
        /*027c*/ 	.byte	0x04, 0x12
        /*027e*/ 	.short	(.L_118 - .L_117)
	.align		4
.L_117:
        /*0280*/ 	.word	index@(_ZN5flash16flash_fwd_kernelI23Flash_fwd_kernel_traitsILi256ELi64ELi64ELi4ELb0ELb0EN7cutlass10bfloat16_tE19Flash_kernel_traitsILi256ELi64ELi64ELi4ES3_EELb1ELb1ELb0ELb1ELb0ELb0ELb0ELb0EEEvNS_16Flash_fwd_paramsE)
        /*0284*/ 	.word	0x00000088


	//----- nvinfo : EIATTR_MIN_STACK_SIZE
	.align		4
.L_118:
        /*0288*/ 	.byte	0x04, 0x12
        /*028a*/ 	.short	(.L_120 - .L_119)
	.align		4
.L_119:
        /*028c*/ 	.word	index@(_ZN5flash16flash_fwd_kernelI23Flash_fwd_kernel_traitsILi256ELi64ELi64ELi4ELb0ELb0EN7cutlass10bfloat16_tE19Flash_kernel_traitsILi256ELi64ELi64ELi4ES3_EELb1ELb1ELb0ELb0ELb0ELb0ELb0ELb1EEEvNS_16Flash_fwd_paramsE)
        /*0290*/ 	.word	0x000000a0


	//----- nvinfo : EIATTR_MIN_STACK_SIZE
	.align		4
.L_120:
        /*0294*/ 	.byte	0x04, 0x12
        /*0296*/ 	.short	(.L_122 - .L_121)
	.align		4
.L_121:
        /*0298*/ 	.word	index@(_ZN5flash16flash_fwd_kernelI23Flash_fwd_kernel_traitsILi256ELi64ELi64ELi4ELb0ELb0EN7cutlass10bfloat16_tE19Flash_kernel_traitsILi256ELi64ELi64ELi4ES3_EELb0ELb1ELb0ELb0ELb0ELb0ELb1ELb0EEEvNS_16Flash_fwd_paramsE)
        /*029c*/ 	.word	0x00000030


	//----- nvinfo : EIATTR_MIN_STACK_SIZE
	.align		4
.L_122:
        /*02a0*/ 	.byte	0x04, 0x12
        /*02a2*/ 	.short	(.L_124 - .L_123)
	.align		4
.L_123:
        /*02a4*/ 	.word	index@(_ZN5flash16flash_fwd_kernelI23Flash_fwd_kernel_traitsILi256ELi64ELi64ELi4ELb0ELb0EN7cutlass10bfloat16_tE19Flash_kernel_traitsILi256ELi64ELi64ELi4ES3_EELb1ELb1ELb0ELb1ELb0ELb0ELb0ELb1EEEvNS_16Flash_fwd_paramsE)
        /*02a8*/ 	.word	0x00000180


	//----- nvinfo : EIATTR_MIN_STACK_SIZE
	.align		4
.L_124:
        /*02ac*/ 	.byte	0x04, 0x12
        /*02ae*/ 	.short	(.L_126 - .L_125)
	.align		4
.L_125:
        /*02b0*/ 	.word	index@(_ZN5flash16flash_fwd_kernelI23Flash_fwd_kernel_traitsILi256ELi64ELi64ELi4ELb0ELb0EN7cutlass10bfloat16_tE19Flash_kernel_traitsILi256ELi64ELi64ELi4ES3_EELb0ELb1ELb0ELb1ELb0ELb0ELb1ELb0EEEvNS_16Flash_fwd_paramsE)
        /*02b4*/ 	.word	0x00000060


	//----- nvinfo : EIATTR_MIN_STACK_SIZE
	.align		4
.L_126:
        /*02b8*/ 	.byte	0x04, 0x12
        /*02ba*/ 	.short	(.L_128 - .L_127)
	.align		4
.L_127:
        /*02bc*/ 	.word	index@(_ZN5flash16flash_fwd_kernelI23Flash_fwd_kernel_traitsILi256ELi128ELi64ELi8ELb0ELb0EN7cutlass10bfloat16_tE19Flash_kernel_traitsILi256ELi128ELi64ELi8ES3_EELb1ELb1ELb0ELb0ELb0ELb0ELb0ELb0EEEvNS_16Flash_fwd_paramsE)
        /*02c0*/ 	.word	0x00000060


	//----- nvinfo : EIATTR_MIN_STACK_SIZE
	.align		4
.L_128:
        /*02c4*/ 	.byte	0x04, 0x12
        /*02c6*/ 	.short	(.L_130 - .L_129)
	.align		4
.L_129:
        /*02c8*/ 	.word	index@(_ZN5flash16flash_fwd_kernelI23Flash_fwd_kernel_traitsILi256ELi128ELi64ELi8ELb0ELb0EN7cutlass10bfloat16_tE19Flash_kernel_traitsILi256ELi128ELi64ELi8ES3_EELb1ELb1ELb0ELb0ELb0ELb1ELb0ELb0EEEvNS_16Flash_fwd_paramsE)
        /*02cc*/ 	.word	0x00000058


	//----- nvinfo : EIATTR_MIN_STACK_SIZE
	.align		4
.L_130:
        /*02d0*/ 	.byte	0x04, 0x12
        /*02d2*/ 	.short	(.L_132 - .L_131)
	.align		4
.L_131:
        /*02d4*/ 	.word	index@(_ZN5flash16flash_fwd_kernelI23Flash_fwd_kernel_traitsILi256ELi128ELi64ELi8ELb0ELb0EN7cutlass10bfloat16_tE19Flash_kernel_traitsILi256ELi128ELi64ELi8ES3_EELb0ELb1ELb0ELb0ELb0ELb1ELb1ELb0EEEvNS_16Flash_fwd_paramsE)
        /*02d8*/ 	.word	0x00000008


	//----- nvinfo : EIATTR_MIN_STACK_SIZE
	.align		4
.L_132:
        /*02dc*/ 	.byte	0x04, 0x12
        /*02de*/ 	.short	(.L_134 - .L_133)
	.align		4
.L_133:
        /*02e0*/ 	.word	index@(_ZN5flash16flash_fwd_kernelI23Flash_fwd_kernel_traitsILi256ELi128ELi64ELi8ELb0ELb0EN7cutlass10bfloat16_tE19Flash_kernel_traitsILi256ELi128ELi64ELi8ES3_EELb1ELb1ELb0ELb1ELb0ELb0ELb0ELb0EEEvNS_16Flash_fwd_paramsE)
        /*02e4*/ 	.word	0x00000080


	//----- nvinfo : EIATTR_MIN_STACK_SIZE
	.align		4
.L_134:
        /*02e8*/ 	.byte	0x04, 0x12
        /*02ea*/ 	.short	(.L_136 - .L_135)
	.align		4
.L_135:
        /*02ec*/ 	.word	index@(_ZN5flash16flash_fwd_kernelI23Flash_fwd_kernel_traitsILi256ELi128ELi64ELi8ELb0ELb0EN7cutlass10bfloat16_tE19Flash_kernel_traitsILi256ELi128ELi64ELi8ES3_EELb1ELb1ELb0ELb0ELb0ELb0ELb0ELb1EEEvNS_16Flash_fwd_paramsE)
        /*02f0*/ 	.word	0x00000088


	//----- nvinfo : EIATTR_MIN_STACK_SIZE
	.align		4
.L_136:
        /*02f4*/ 	.byte	0x04, 0x12
        /*02f6*/ 	.short	(.L_138 - .L_137)
	.align		4
.L_137:
        /*02f8*/ 	.word	index@(_ZN5flash16flash_fwd_kernelI23Flash_fwd_kernel_traitsILi256ELi128ELi64ELi8ELb0ELb0EN7cutlass10bfloat16_tE19Flash_kernel_traitsILi256ELi128ELi64ELi8ES3_EELb0ELb1ELb0ELb0ELb0ELb0ELb1ELb0EEEvNS_16Flash_fwd_paramsE)
        /*02fc*/ 	.word	0x00000020


	//----- nvinfo : EIATTR_MIN_STACK_SIZE
	.align		4
.L_138:
        /*0300*/ 	.byte	0x04, 0x12
        /*0302*/ 	.short	(.L_140 - .L_139)
	.align		4
.L_139:
        /*0304*/ 	.word	index@(_ZN5flash16flash_fwd_kernelI23Flash_fwd_kernel_traitsILi256ELi128ELi64ELi8ELb0ELb0EN7cutlass10bfloat16_tE19Flash_kernel_traitsILi256ELi128ELi64ELi8ES3_EELb1ELb1ELb0ELb1ELb0ELb0ELb0ELb1EEEvNS_16Flash_fwd_paramsE)
        /*0308*/ 	.word	0x00000080


	//----- nvinfo : EIATTR_MIN_STACK_SIZE
	.align		4
.L_140:
        /*030c*/ 	.byte	0x04, 0x12
        /*030e*/ 	.short	(.L_142 - .L_141)
	.align		4
.L_141:
        /*0310*/ 	.word	index@(_ZN5flash16flash_fwd_kernelI23Flash_fwd_kernel_traitsILi256ELi128ELi64ELi8ELb0ELb0EN7cutlass10bfloat16_tE19Flash_kernel_traitsILi256ELi128ELi64ELi8ES3_EELb0ELb1ELb0ELb1ELb0ELb0ELb1ELb0EEEvNS_16Flash_fwd_paramsE)
        /*0314*/ 	.word	0x00000020
.L_142:


//--------------------- .nv.info._ZN5flash16flash_fwd_kernelI23Flash_fwd_kernel_traitsILi256ELi64ELi64ELi4ELb0ELb0EN7cutlass10bfloat16_tE19Flash_kernel_traitsILi256ELi64ELi64ELi4ES3_EELb0ELb1ELb0ELb0ELb0ELb1ELb0ELb0EEEvNS_16Flash_fwd_paramsE --------------------------
	.section	.nv.info._ZN5flash16flash_fwd_kernelI23Flash_fwd_kernel_traitsILi256ELi64ELi64ELi4ELb0ELb0EN7cutlass10bfloat16_tE19Flash_kernel_traitsILi256ELi64ELi64ELi4ES3_EELb0ELb1ELb0ELb0ELb0ELb1ELb0ELb0EEEvNS_16Flash_fwd_paramsE,"",@"SHT_CUDA_INFO"
	.sectionflags	@""
	.align	4


	//----- nvinfo : EIATTR_CUDA_API_VERSION
	.align		4
        /*0000*/ 	.byte	0x04, 0x37
        /*0002*/ 	.short	(.L_144 - .L_143)
.L_143:
        /*0004*/ 	.word	0x00000082


	//----- nvinfo : EIATTR_SW2861232_WAR
	.align		4
.L_144:
        /*0008*/ 	.byte	0x01, 0x35
	.zero		2


	//----- nvinfo : EIATTR_PARAM_CBANK
	.align		4
        /*000c*/ 	.byte	0x04, 0x0a
        /*000e*/ 	.short	(.L_146 - .L_145)
	.align		4
.L_145:
        /*0010*/ 	.word	index@(.nv.constant0._ZN5flash16flash_fwd_kernelI23Flash_fwd_kernel_traitsILi256ELi64ELi64ELi4ELb0ELb0EN7cutlass10bfloat16_tE19Flash_kernel_traitsILi256ELi64ELi64ELi4ES3_EELb0ELb1ELb0ELb0ELb0ELb1ELb0ELb0EEEvNS_16Flash_fwd_paramsE)
        /*0014*/ 	.short	0x0160
        /*0016*/ 	.short	0x01d0


	//----- nvinfo : EIATTR_CBANK_PARAM_SIZE
	.align		4
.L_146:
        /*0018*/ 	.byte	0x03, 0x19
        /*001a*/ 	.short	0x01d0


	//----- nvinfo : EIATTR_KPARAM_INFO
	.align		4
        /*001c*/ 	.byte	0x04, 0x17
        /*001e*/ 	.short	(.L_148 - .L_147)
.L_147:
        /*0020*/ 	.word	0x00000000
        /*0024*/ 	.short	0x0000
        /*0026*/ 	.short	0x0000
        /*0028*/ 	.byte	0x00, 0xf0, 0x41, 0x07


	//----- nvinfo : EIATTR_MAXREG_COUNT
	.align		4
.L_148:
        /*002c*/ 	.byte	0x03, 0x1b
        /*002e*/ 	.short	0x00ff


	//----- nvinfo : EIATTR_NUM_BARRIERS
	.align		4
        /*0030*/ 	.byte	0x02, 0x4c
        /*0032*/ 	.byte	0x01
	.zero		1


	//----- nvinfo : EIATTR_MERCURY_ISA_VERSION
	.align		4
        /*0034*/ 	.byte	0x03, 0x5f
        /*0036*/ 	.short	0x0000


	//----- nvinfo : EIATTR_INT_WARP_WIDE_INSTR_OFFSETS
	.align		4
        /*0038*/ 	.byte	0x04, 0x31
        /*003a*/ 	.short	(.L_150 - .L_149)


	//   ....[0]....
.L_149:
        /*003c*/ 	.word	0x000012e0


	//   ....[1]....
        /*0040*/ 	.word	0x00001720


	//----- nvinfo : EIATTR_COOP_GROUP_MASK_REGIDS
	.align		4
.L_150:
        /*0044*/ 	.byte	0x04, 0x29
        /*0046*/ 	.short	(.L_152 - .L_151)


	//   ....[0]....
.L_151:
        /*0048*/ 	.word	0xffffffff


	//   ....[1]....
        /*004c*/ 	.word	0xffffffff


	//   ....[2]....
        /*0050*/ 	.word	0xffffffff


	//   ....[3]....
        /*0054*/ 	.word	0xffffffff


	//   ....[4]....
        /*0058*/ 	.word	0xffffffff


	//   ....[5]....
        /*005c*/ 	.word	0xffffffff


	//   ....[6]....
        /*0060*/ 	.word	0xffffffff


	//   ....[7]....
        /*0064*/ 	.word	0xffffffff


	//   ....[8]....
        /*0068*/ 	.word	0xffffffff


	//   ....[9]....
        /*006c*/ 	.word	0xffffffff


	//   ....[10]....
        /*0070*/ 	.word	0xffffffff


	//   ....[11]....
        /*0074*/ 	.word	0xffffffff


	//   ....[12]....
        /*0078*/ 	.word	0xffffffff


	//   ....[13]....
        /*007c*/ 	.word	0xffffffff


	//   ....[14]....
        /*0080*/ 	.word	0xffffffff


	//   ....[15]....
        /*0084*/ 	.word	0xffffffff


	//----- nvinfo : EIATTR_COOP_GROUP_INSTR_OFFSETS
	.align		4
.L_152:
        /*0088*/ 	.byte	0x04, 0x28
        /*008a*/ 	.short	(.L_154 - .L_153)


	//   ....[0]....
.L_153:
        /*008c*/ 	.word	0x000035a0


	//   ....[1]....
        /*0090*/ 	.word	0x000035c0


	//   ....[2]....
        /*0094*/ 	.word	0x00003660


	//   ....[3]....
        /*0098*/ 	.word	0x00003670


	//   ....[4]....
        /*009c*/ 	.word	0x000063b0


	//   ....[5]....
        /*00a0*/ 	.word	0x000063c0


	//   ....[6]....
        /*00a4*/ 	.word	0x000063f0


	//   ....[7]....
        /*00a8*/ 	.word	0x00006400


	//   ....[8]....
        /*00ac*/ 	.word	0x00009580


	//   ....[9]....
        /*00b0*/ 	.word	0x000095a0


	//   ....[10]....
        /*00b4*/ 	.word	0x000095d0


	//   ....[11]....
        /*00b8*/ 	.word	0x000095e0


	//   ....[12]....
        /*00bc*/ 	.word	0x0000b1b0


	//   ....[13]....
        /*00c0*/ 	.word	0x0000b1f0


	//   ....[14]....
        /*00c4*/ 	.word	0x0000b2e0


	//   ....[15]....
        /*00c8*/ 	.word	0x0000b310


	//----- nvinfo : EIATTR_EXIT_INSTR_OFFSETS
	.align		4
.L_154:
        /*00cc*/ 	.byte	0x04, 0x1c
        /*00ce*/ 	.short	(.L_156 - .L_155)


	//   ....[0]....
.L_155:
        /*00d0*/ 	.word	0x000004d0


	//   ....[1]....
        /*00d4*/ 	.word	0x0000ced0


	//   ....[2]....
        /*00d8*/ 	.word	0x0000cfb0


	//   ....[3]....
        /*00dc*/ 	.word	0x0000d980


	//   ....[4]....
        /*00e0*/ 	.word	0x0000da00


	//----- nvinfo : EIATTR_CTAIDZ_USED
	.align		4
.L_156:
        /*00e4*/ 	.byte	0x01, 0x04
	.zero		2


	//----- nvinfo : EIATTR_CRS_STACK_SIZE
	.align		4
        /*00e8*/ 	.byte	0x04, 0x1e
        /*00ea*/ 	.short	(.L_158 - .L_157)
.L_157:
        /*00ec*/ 	.word	0x00000000
.L_158:


//--------------------- .nv.info._ZN5flash16flash_fwd_kernelI23Flash_fwd_kernel_traitsILi256ELi64ELi64ELi4ELb0ELb0EN7cutlass10bfloat16_tE19Flash_kernel_traitsILi256ELi64ELi64ELi4ES3_EELb0ELb1ELb0ELb0ELb0ELb0ELb0ELb0EEEvNS_16Flash_fwd_paramsE --------------------------
	.section	.nv.info._ZN5flash16flash_fwd_kernelI23Flash_fwd_kernel_traitsILi256ELi64ELi64ELi4ELb0ELb0EN7cutlass10bfloat16_tE19Flash_kernel_traitsILi256ELi64ELi64ELi4ES3_EELb0ELb1ELb0ELb0ELb0ELb0ELb0ELb0EEEvNS_16Flash_fwd_paramsE,"",@"SHT_CUDA_INFO"
	.sectionflags	@""
	.align	4


	//----- nvinfo : EIATTR_CUDA_API_VERSION
	.align		4
        /*0000*/ 	.byte	0x04, 0x37
        /*0002*/ 	.short	(.L_160 - .L_159)
.L_159:
        /*0004*/ 	.word	0x00000082


	//----- nvinfo : EIATTR_SW2861232_WAR
	.align		4
.L_160:
        /*0008*/ 	.byte	0x01, 0x35
	.zero		2


	//----- nvinfo : EIATTR_PARAM_CBANK
	.align		4
        /*000c*/ 	.byte	0x04, 0x0a
        /*000e*/ 	.short	(.L_162 - .L_161)
	.align		4
.L_161:
        /*0010*/ 	.word	index@(.nv.constant0._ZN5flash16flash_fwd_kernelI23Flash_fwd_kernel_traitsILi256ELi64ELi64ELi4ELb0ELb0EN7cutlass10bfloat16_tE19Flash_kernel_traitsILi256ELi64ELi64ELi4ES3_EELb0ELb1ELb0ELb0ELb0ELb0ELb0ELb0EEEvNS_16Flash_fwd_paramsE)
        /*0014*/ 	.short	0x0160
        /*0016*/ 	.short	0x01d0


	//----- nvinfo : EIATTR_CBANK_PARAM_SIZE
	.align		4
.L_162:
        /*0018*/ 	.byte	0x03, 0x19
        /*001a*/ 	.short	0x01d0


	//----- nvinfo : EIATTR_KPARAM_INFO
	.align		4
        /*001c*/ 	.byte	0x04, 0x17
        /*001e*/ 	.short	(.L_164 - .L_163)
.L_163:
        /*0020*/ 	.word	0x00000000
        /*0024*/ 	.short	0x0000
        /*0026*/ 	.short	0x0000
        /*0028*/ 	.byte	0x00, 0xf0, 0x41, 0x07


	//----- nvinfo : EIATTR_MAXREG_COUNT
	.align		4
.L_164:
        /*002c*/ 	.byte	0x03, 0x1b
        /*002e*/ 	.short	0x00ff


	//----- nvinfo : EIATTR_NUM_BARRIERS
	.align		4
        /*0030*/ 	.byte	0x02, 0x4c
        /*0032*/ 	.byte	0x01
	.zero		1


	//----- nvinfo : EIATTR_ANNOTATIONS
	.align		4
        /*0034*/ 	.byte	0x04, 0x55
        /*0036*/ 	.short	(.L_166 - .L_165)


	//   ....[0]....
.L_165:
        /*0038*/ 	.word	0x00000001
        /*003c*/ 	.byte	0x00, 0xaa, 0x00, 0x00, 0x01, 0x00, 0x00, 0x00, 0xe0, 0xb0, 0x00, 0x00, 0x01, 0x00, 0x00, 0x00
        /*004c*/ 	.byte	0x30, 0xb2, 0x00, 0x00, 0x01, 0x00, 0x00, 0x00, 0x80, 0xc8, 0x00, 0x00


	//----- nvinfo : EIATTR_MERCURY_ISA_VERSION
	.align		4
.L_166:
        /*0058*/ 	.byte	0x03, 0x5f
        /*005a*/ 	.short	0x0000


	//----- nvinfo : EIATTR_COOP_GROUP_MASK_REGIDS
	.align		4
        /*005c*/ 	.byte	0x04, 0x29
        /*005e*/ 	.short	(.L_168 - .L_167)


	//   ....[0]....
.L_167:
        /*0060*/ 	.word	0xffffffff


	//   ....[1]....
        /*0064*/ 	.word	0xffffffff


	//   ....[2]....
        /*0068*/ 	.word	0xffffffff


	//   ....[3]....
        /*006c*/ 	.word	0xffffffff


	//   ....[4]....
        /*0070*/ 	.word	0xffffffff


	//   ....[5]....
        /*0074*/ 	.word	0xffffffff


	//   ....[6]....
        /*0078*/ 	.word	0xffffffff


	//   ....[7]....
        /*007c*/ 	.word	0xffffffff


	//   ....[8]....
        /*0080*/ 	.word	0xffffffff


	//   ....[9]....
        /*0084*/ 	.word	0xffffffff


	//   ....[10]....
        /*0088*/ 	.word	0xffffffff


	//   ....[11]....
        /*008c*/ 	.word	0xffffffff


	//   ....[12]....
        /*0090*/ 	.word	0xffffffff


	//   ....[13]....
        /*0094*/ 	.word	0xffffffff


	//   ....[14]....
        /*0098*/ 	.word	0xffffffff


	//   ....[15]....
        /*009c*/ 	.word	0xffffffff


	//----- nvinfo : EIATTR_COOP_GROUP_INSTR_OFFSETS
	.align		4
.L_168:
        /*00a0*/ 	.byte	0x04, 0x28
        /*00a2*/ 	.short	(.L_170 - .L_169)


	//   ....[0]....
.L_169:
        /*00a4*/ 	.word	0x000051f0


	//   ....[1]....
        /*00a8*/ 	.word	0x00005210


	//   ....[2]....
        /*00ac*/ 	.word	0x000052b0


	//   ....[3]....
        /*00b0*/ 	.word	0x000052c0


	//   ....[4]....
        /*00b4*/ 	.word	0x00008b50


	//   ....[5]....
        /*00b8*/ 	.word	0x00008b60


	//   ....[6]....
        /*00bc*/ 	.word	0x00008b90


	//   ....[7]....
        /*00c0*/ 	.word	0x00008ba0


	//   ....[8]....
        /*00c4*/ 	.word	0x0000cc10


	//   ....[9]....
        /*00c8*/ 	.word	0x0000cc20


	//   ....[10]....
        /*00cc*/ 	.word	0x0000cc50


	//   ....[11]....
        /*00d0*/ 	.word	0x0000cc60


	//   ....[12]....
        /*00d4*/ 	.word	0x0000e840


	//   ....[13]....
        /*00d8*/ 	.word	0x0000e880


	//   ....[14]....
        /*00dc*/ 	.word	0x0000e980


	//   ....[15]....
        /*00e0*/ 	.word	0x0000e9b0


	//----- nvinfo : EIATTR_EXIT_INSTR_OFFSETS
	.align		4
.L_170:
        /*00e4*/ 	.byte	0x04, 0x1c
        /*00e6*/ 	.short	(.L_172 - .L_171)


	//   ....[0]....
.L_171:
        /*00e8*/ 	.word	0x000004d0


	//   ....[1]....
        /*00ec*/ 	.word	0x00010700


	//   ....[2]....
        /*00f0*/ 	.word	0x00010820


	//   ....[3]....
        /*00f4*/ 	.word	0x00010840


	//   ....[4]....
        /*00f8*/ 	.word	0x00011340


	//   ....[5]....
        /*00fc*/ 	.word	0x000113c0


	//----- nvinfo : EIATTR_CTAIDZ_USED
	.align		4
.L_172:
        /*0100*/ 	.byte	0x01, 0x04
	.zero		2


	//----- nvinfo : EIATTR_CRS_STACK_SIZE
	.align		4
        /*0104*/ 	.byte	0x04, 0x1e
        /*0106*/ 	.short	(.L_174 - .L_173)
.L_173:
        /*0108*/ 	.word	0x00000000
.L_174:


//--------------------- .nv.info._ZN5flash16flash_fwd_kernelI23Flash_fwd_kernel_traitsILi256ELi64ELi64ELi4ELb0ELb0EN7cutlass10bfloat16_tE19Flash_kernel_traitsILi256ELi64ELi64ELi4ES3_EELb0ELb1ELb0ELb1ELb0ELb0ELb0ELb0EEEvNS_16Flash_fwd_paramsE --------------------------
	.section	.nv.info._ZN5flash16flash_fwd_kernelI23Flash_fwd_kernel_traitsILi256ELi64ELi64ELi4ELb0ELb0EN7cutlass10bfloat16_tE19Flash_kernel_traitsILi256ELi64ELi64ELi4ES3_EELb0ELb1ELb0ELb1ELb0ELb0ELb0ELb0EEEvNS_16Flash_fwd_paramsE,"",@"SHT_CUDA_INFO"
	.sectionflags	@""
	.align	4


	//----- nvinfo : EIATTR_CUDA_API_VERSION
	.align		4
        /*0000*/ 	.byte	0x04, 0x37
        /*0002*/ 	.short	(.L_176 - .L_175)
.L_175:
        /*0004*/ 	.word	0x00000082


	//----- nvinfo : EIATTR_SW2861232_WAR
	.align		4
.L_176:
        /*0008*/ 	.byte	0x01, 0x35
	.zero		2


	//----- nvinfo : EIATTR_PARAM_CBANK
	.align		4
        /*000c*/ 	.byte	0x04, 0x0a
        /*000e*/ 	.short	(.L_178 - .L_177)
	.align		4
.L_177:
        /*0010*/ 	.word	index@(.nv.constant0._ZN5flash16flash_fwd_kernelI23Flash_fwd_kernel_traitsILi256ELi64ELi64ELi4ELb0ELb0EN7cutlass10bfloat16_tE19Flash_kernel_traitsILi256ELi64ELi64ELi4ES3_EELb0ELb1ELb0ELb1ELb0ELb0ELb0ELb0EEEvNS_16Flash_fwd_paramsE)
        /*0014*/ 	.short	0x0160
        /*0016*/ 	.short	0x01d0


	//----- nvinfo : EIATTR_CBANK_PARAM_SIZE
	.align		4
.L_178:
        /*0018*/ 	.byte	0x03, 0x19
        /*001a*/ 	.short	0x01d0


	//----- nvinfo : EIATTR_KPARAM_INFO
	.align		4
        /*001c*/ 	.byte	0x04, 0x17
        /*001e*/ 	.short	(.L_180 - .L_179)
.L_179:
        /*0020*/ 	.word	0x00000000
        /*0024*/ 	.short	0x0000
        /*0026*/ 	.short	0x0000
        /*0028*/ 	.byte	0x00, 0xf0, 0x41, 0x07


	//----- nvinfo : EIATTR_MAXREG_COUNT
	.align		4
.L_180:
        /*002c*/ 	.byte	0x03, 0x1b
        /*002e*/ 	.short	0x00ff


	//----- nvinfo : EIATTR_NUM_BARRIERS
	.align		4
        /*0030*/ 	.byte	0x02, 0x4c
        /*0032*/ 	.byte	0x01
	.zero		1


	//----- nvinfo : EIATTR_ANNOTATIONS
	.align		4
        /*0034*/ 	.byte	0x04, 0x55
        /*0036*/ 	.short	(.L_182 - .L_181)


	//   ....[0]....
.L_181:
        /*0038*/ 	.word	0x00000001
        /*003c*/ 	.byte	0xf0, 0x0f, 0x00, 0x00, 0x01, 0x00, 0x00, 0x00, 0x80, 0x28, 0x00, 0x00, 0x01, 0x00, 0x00, 0x00
        /*004c*/ 	.byte	0xb0, 0xb1, 0x00, 0x00, 0x01, 0x00, 0x00, 0x00, 0xd0, 0xb1, 0x00, 0x00, 0x01, 0x00, 0x00, 0x00
        /*005c*/ 	.byte	0xe0, 0xb8, 0x00, 0x00, 0x01, 0x00, 0x00, 0x00, 0x30, 0xba, 0x00, 0x00, 0x01, 0x00, 0x00, 0x00
        /*006c*/ 	.byte	0x80, 0xd0, 0x00, 0x00


	//----- nvinfo : EIATTR_MERCURY_ISA_VERSION
	.align		4
.L_182:
        /*0070*/ 	.byte	0x03, 0x5f
        /*0072*/ 	.short	0x0000


	//----- nvinfo : EIATTR_COOP_GROUP_MASK_REGIDS
	.align		4
        /*0074*/ 	.byte	0x04, 0x29
        /*0076*/ 	.short	(.L_184 - .L_183)


	//   ....[0]....
.L_183:
        /*0078*/ 	.word	0xffffffff


	//   ....[1]....
        /*007c*/ 	.word	0xffffffff


	//   ....[2]....
        /*0080*/ 	.word	0xffffffff


	//   ....[3]....
        /*0084*/ 	.word	0xffffffff


	//   ....[4]....
        /*0088*/ 	.word	0xffffffff


	//   ....[5]....
        /*008c*/ 	.word	0xffffffff


	//   ....[6]....
        /*0090*/ 	.word	0xffffffff


	//   ....[7]....
        /*0094*/ 	.word	0xffffffff


	//   ....[8]....
        /*0098*/ 	.word	0xffffffff


	//   ....[9]....
        /*009c*/ 	.word	0xffffffff


	//   ....[10]....
        /*00a0*/ 	.word	0xffffffff


	//   ....[11]....
        /*00a4*/ 	.word	0xffffffff


	//   ....[12]....
        /*00a8*/ 	.word	0xffffffff


	//   ....[13]....
        /*00ac*/ 	.word	0xffffffff


	//   ....[14]....
        /*00b0*/ 	.word	0xffffffff


	//   ....[15]....
        /*00b4*/ 	.word	0xffffffff


	//----- nvinfo : EIATTR_COOP_GROUP_INSTR_OFFSETS
	.align		4
.L_184:
        /*00b8*/ 	.byte	0x04, 0x28
        /*00ba*/ 	.short	(.L_186 - .L_185)


	//   ....[0]....
.L_185:
        /*00bc*/ 	.word	0x000056d0


	//   ....[1]....
        /*00c0*/ 	.word	0x000056f0


	//   ....[2]....
        /*00c4*/ 	.word	0x00005790


	//   ....[3]....
        /*00c8*/ 	.word	0x000057a0


	//   ....[4]....
        /*00cc*/ 	.word	0x00009310


	//   ....[5]....
        /*00d0*/ 	.word	0x00009320


	//   ....[6]....
        /*00d4*/ 	.word	0x00009350


	//   ....[7]....
        /*00d8*/ 	.word	0x00009360


	//   ....[8]....
        /*00dc*/ 	.word	0x0000d820


	//   ....[9]....
        /*00e0*/ 	.word	0x0000d830


	//   ....[10]....
        /*00e4*/ 	.word	0x0000d850


	//   ....[11]....
        /*00e8*/ 	.word	0x0000d870


	//   ....[12]....
        /*00ec*/ 	.word	0x0000f4d0


	//   ....[13]....
        /*00f0*/ 	.word	0x0000f510


	//   ....[14]....
        /*00f4*/ 	.word	0x0000f610


	//   ....[15]....
        /*00f8*/ 	.word	0x0000f640


	//----- nvinfo : EIATTR_EXIT_INSTR_OFFSETS
	.align		4
.L_186:
        /*00fc*/ 	.byte	0x04, 0x1c
        /*00fe*/ 	.short	(.L_188 - .L_187)


	//   ....[0]....
.L_187:
        /*0100*/ 	.word	0x000004d0


	//   ....[1]....
        /*0104*/ 	.word	0x00011390


	//   ....[2]....
        /*0108*/ 	.word	0x000114b0


	//   ....[3]....
        /*010c*/ 	.word	0x000114d0


	//   ....[4]....
        /*0110*/ 	.word	0x00011fd0


	//   ....[5]....
        /*0114*/ 	.word	0x00012050


	//----- nvinfo : EIATTR_CTAIDZ_USED
	.align		4
.L_188:
        /*0118*/ 	.byte	0x01, 0x04
	.zero		2


	//----- nvinfo : EIATTR_CRS_STACK_SIZE
	.align		4
        /*011c*/ 	.byte	0x04, 0x1e
        /*011e*/ 	.short	(.L_190 - .L_189)
.L_189:
        /*0120*/ 	.word	0x00000000
.L_190:


//--------------------- .nv.info._ZN5flash16flash_fwd_kernelI23Flash_fwd_kernel_traitsILi256ELi128ELi64ELi8ELb0ELb0EN7cutlass10bfloat16_tE19Flash_kernel_traitsILi256ELi128ELi64ELi8ES3_EELb0ELb1ELb0ELb0ELb0ELb1ELb0ELb0EEEvNS_16Flash_fwd_paramsE --------------------------
	.section	.nv.info._ZN5flash16flash_fwd_kernelI23Flash_fwd_kernel_traitsILi256ELi128ELi64ELi8ELb0ELb0EN7cutlass10bfloat16_tE19Flash_kernel_traitsILi256ELi128ELi64ELi8ES3_EELb0ELb1ELb0ELb0ELb0ELb1ELb0ELb0EEEvNS_16Flash_fwd_paramsE,"",@"SHT_CUDA_INFO"
	.sectionflags	@""
	.align	4


	//----- nvinfo : EIATTR_CUDA_API_VERSION
	.align		4
        /*0000*/ 	.byte	0x04, 0x37
        /*0002*/ 	.short	(.L_192 - .L_191)
.L_191:
        /*0004*/ 	.word	0x00000082


	//----- nvinfo : EIATTR_SW2861232_WAR
	.align		4
.L_192:
        /*0008*/ 	.byte	0x01, 0x35
	.zero		2


	//----- nvinfo : EIATTR_PARAM_CBANK
	.align		4
        /*000c*/ 	.byte	0x04, 0x0a
        /*000e*/ 	.short	(.L_194 - .L_193)
	.align		4
.L_193:
        /*0010*/ 	.word	index@(.nv.constant0._ZN5flash16flash_fwd_kernelI23Flash_fwd_kernel_traitsILi256ELi128ELi64ELi8ELb0ELb0EN7cutlass10bfloat16_tE19Flash_kernel_traitsILi256ELi128ELi64ELi8ES3_EELb0ELb1ELb0ELb0ELb0ELb1ELb0ELb0EEEvNS_16Flash_fwd_paramsE)
        /*0014*/ 	.short	0x0160
        /*0016*/ 	.short	0x01d0


	//----- nvinfo : EIATTR_CBANK_PARAM_SIZE
	.align		4
.L_194:
        /*0018*/ 	.byte	0x03, 0x19
        /*001a*/ 	.short	0x01d0


	//----- nvinfo : EIATTR_KPARAM_INFO
	.align		4
        /*001c*/ 	.byte	0x04, 0x17
        /*001e*/ 	.short	(.L_196 - .L_195)
.L_195:
        /*0020*/ 	.word	0x00000000
        /*0024*/ 	.short	0x0000
        /*0026*/ 	.short	0x0000
        /*0028*/ 	.byte	0x00, 0xf0, 0x41, 0x07


	//----- nvinfo : EIATTR_MAXREG_COUNT
	.align		4
.L_196:
        /*002c*/ 	.byte	0x03, 0x1b
        /*002e*/ 	.short	0x00ff


	//----- nvinfo : EIATTR_NUM_BARRIERS
	.align		4
        /*0030*/ 	.byte	0x02, 0x4c
        /*0032*/ 	.byte	0x01
	.zero		1


	//----- nvinfo : EIATTR_MERCURY_ISA_VERSION
	.align		4
        /*0034*/ 	.byte	0x03, 0x5f
        /*0036*/ 	.short	0x0000


	//----- nvinfo : EIATTR_COOP_GROUP_MASK_REGIDS
	.align		4
        /*0038*/ 	.byte	0x04, 0x29
        /*003a*/ 	.short	(.L_198 - .L_197)


	//   ....[0]....
.L_197:
        /*003c*/ 	.word	0xffffffff


	//   ....[1]....
        /*0040*/ 	.word	0xffffffff


	//   ....[2]....
        /*0044*/ 	.word	0xffffffff


	//   ....[3]....
        /*0048*/ 	.word	0xffffffff


	//   ....[4]....
        /*004c*/ 	.word	0xffffffff


	//   ....[5]....
        /*0050*/ 	.word	0xffffffff


	//   ....[6]....
        /*0054*/ 	.word	0xffffffff


	//   ....[7]....
        /*0058*/ 	.word	0xffffffff


	//   ....[8]....
        /*005c*/ 	.word	0xffffffff


	//   ....[9]....
        /*0060*/ 	.word	0xffffffff


	//   ....[10]....
        /*0064*/ 	.word	0xffffffff


	//   ....[11]....
        /*0068*/ 	.word	0xffffffff


	//   ....[12]....
        /*006c*/ 	.word	0xffffffff


	//   ....[13]....
        /*0070*/ 	.word	0xffffffff


	//   ....[14]....
        /*0074*/ 	.word	0xffffffff


	//   ....[15]....
        /*0078*/ 	.word	0xffffffff


	//   ....[16]....
        /*007c*/ 	.word	0xffffffff


	//   ....[17]....
        /*0080*/ 	.word	0xffffffff


	//   ....[18]....
        /*0084*/ 	.word	0xffffffff


	//   ....[19]....
        /*0088*/ 	.word	0xffffffff


	//----- nvinfo : EIATTR_COOP_GROUP_INSTR_OFFSETS
	.align		4
.L_198:
        /*008c*/ 	.byte	0x04, 0x28
        /*008e*/ 	.short	(.L_200 - .L_199)


	//   ....[0]....
.L_199:
        /*0090*/ 	.word	0x00003100


	//   ....[1]....
        /*0094*/ 	.word	0x00003120


	//   ....[2]....
        /*0098*/ 	.word	0x000031c0


	//   ....[3]....
        /*009c*/ 	.word	0x000031d0


	//   ....[4]....
        /*00a0*/ 	.word	0x00005d60


	//   ....[5]....
        /*00a4*/ 	.word	0x00005d70


	//   ....[6]....
        /*00a8*/ 	.word	0x00005da0


	//   ....[7]....
        /*00ac*/ 	.word	0x00005db0


	//   ....[8]....
        /*00b0*/ 	.word	0x00009250


	//   ....[9]....
        /*00b4*/ 	.word	0x00009260


	//   ....[10]....
        /*00b8*/ 	.word	0x00009290


	//   ....[11]....
        /*00bc*/ 	.word	0x000092a0


	//   ....[12]....
        /*00c0*/ 	.word	0x0000c250


	//   ....[13]....
        /*00c4*/ 	.word	0x0000c270


	//   ....[14]....
        /*00c8*/ 	.word	0x0000c2a0


	//   ....[15]....
        /*00cc*/ 	.word	0x0000c2b0


	//   ....[16]....
        /*00d0*/ 	.word	0x0000de80


	//   ....[17]....
        /*00d4*/ 	.word	0x0000dec0


	//   ....[18]....
        /*00d8*/ 	.word	0x0000dfb0


	//   ....[19]....
        /*00dc*/ 	.word	0x0000dfe0


	//----- nvinfo : EIATTR_EXIT_INSTR_OFFSETS
	.align		4
.L_200:
        /*00e0*/ 	.byte	0x04, 0x1c
        /*00e2*/ 	.short	(.L_202 - .L_201)


	//   ....[0]....
.L_201:
        /*00e4*/ 	.word	0x000004d0


	//   ....[1]....
        /*00e8*/ 	.word	0x0000fba0


	//   ....[2]....
        /*00ec*/ 	.word	0x0000fc80


	//   ....[3]....
        /*00f0*/ 	.word	0x00010650


	//   ....[4]....
        /*00f4*/ 	.word	0x000106d0


	//----- nvinfo : EIATTR_CTAIDZ_USED
	.align		4
.L_202:
        /*00f8*/ 	.byte	0x01, 0x04
	.zero		2


	//----- nvinfo : EIATTR_CRS_STACK_SIZE
	.align		4
        /*00fc*/ 	.byte	0x04, 0x1e
        /*00fe*/ 	.short	(.L_204 - .L_203)
.L_203:
        /*0100*/ 	.word	0x00000000
.L_204:


//--------------------- .nv.info._ZN5flash16flash_fwd_kernelI23Flash_fwd_kernel_traitsILi256ELi128ELi64ELi8ELb0ELb0EN7cutlass10bfloat16_tE19Flash_kernel_traitsILi256ELi128ELi64ELi8ES3_EELb0ELb1ELb0ELb0ELb0ELb0ELb0ELb0EEEvNS_16Flash_fwd_paramsE --------------------------
	.section	.nv.info._ZN5flash16flash_fwd_kernelI23Flash_fwd_kernel_traitsILi256ELi128ELi64ELi8ELb0ELb0EN7cutlass10bfloat16_tE19Flash_kernel_traitsILi256ELi128ELi64ELi8ES3_EELb0ELb1ELb0ELb0ELb0ELb0ELb0ELb0EEEvNS_16Flash_fwd_paramsE,"",@"SHT_CUDA_INFO"
	.sectionflags	@""
	.align	4


	//----- nvinfo : EIATTR_CUDA_API_VERSION
	.align		4
        /*0000*/ 	.byte	0x04, 0x37
        /*0002*/ 	.short	(.L_206 - .L_205)
.L_205:
        /*0004*/ 	.word	0x00000082


	//----- nvinfo : EIATTR_SW2861232_WAR
	.align		4
.L_206:
        /*0008*/ 	.byte	0x01, 0x35
	.zero		2


	//----- nvinfo : EIATTR_PARAM_CBANK
	.align		4
        /*000c*/ 	.byte	0x04, 0x0a
        /*000e*/ 	.short	(.L_208 - .L_207)
	.align		4
.L_207:
        /*0010*/ 	.word	index@(.nv.constant0._ZN5flash16flash_fwd_kernelI23Flash_fwd_kernel_traitsILi256ELi128ELi64ELi8ELb0ELb0EN7cutlass10bfloat16_tE19Flash_kernel_traitsILi256ELi128ELi64ELi8ES3_EELb0ELb1ELb0ELb0ELb0ELb0ELb0ELb0EEEvNS_16Flash_fwd_paramsE)
        /*0014*/ 	.short	0x0160
        /*0016*/ 	.short	0x01d0


	//----- nvinfo : EIATTR_CBANK_PARAM_SIZE
	.align		4
.L_208:
        /*0018*/ 	.byte	0x03, 0x19
        /*001a*/ 	.short	0x01d0


	//----- nvinfo : EIATTR_KPARAM_INFO
	.align		4
        /*001c*/ 	.byte	0x04, 0x17
        /*001e*/ 	.short	(.L_210 - .L_209)
.L_209:
        /*0020*/ 	.word	0x00000000
        /*0024*/ 	.short	0x0000
        /*0026*/ 	.short	0x0000
        /*0028*/ 	.byte	0x00, 0xf0, 0x41, 0x07


	//----- nvinfo : EIATTR_MAXREG_COUNT
	.align		4
.L_210:
        /*002c*/ 	.byte	0x03, 0x1b
        /*002e*/ 	.short	0x00ff


	//----- nvinfo : EIATTR_NUM_BARRIERS
	.align		4
        /*0030*/ 	.byte	0x02, 0x4c
        /*0032*/ 	.byte	0x01
	.zero		1


	//----- nvinfo : EIATTR_ANNOTATIONS
	.align		4
        /*0034*/ 	.byte	0x04, 0x55
        /*0036*/ 	.short	(.L_212 - .L_211)


	//   ....[0]....
.L_211:
        /*0038*/ 	.word	0x00000001
        /*003c*/ 	.byte	0x70, 0xce, 0x00, 0x00, 0x01, 0x00, 0x00, 0x00, 0x50, 0xd2, 0x00, 0x00, 0x01, 0x00, 0x00, 0x00
        /*004c*/ 	.byte	0xb0, 0xd3, 0x00, 0x00, 0x01, 0x00, 0x00, 0x00, 0xd0, 0xe4, 0x00, 0x00


	//----- nvinfo : EIATTR_MERCURY_ISA_VERSION
	.align		4
.L_212:
        /*0058*/ 	.byte	0x03, 0x5f
        /*005a*/ 	.short	0x0000


	//----- nvinfo : EIATTR_COOP_GROUP_MASK_REGIDS
	.align		4
        /*005c*/ 	.byte	0x04, 0x29
        /*005e*/ 	.short	(.L_214 - .L_213)


	//   ....[0]....
.L_213:
        /*0060*/ 	.word	0xffffffff


	//   ....[1]....
        /*0064*/ 	.word	0xffffffff


	//   ....[2]....
        /*0068*/ 	.word	0xffffffff


	//   ....[3]....
        /*006c*/ 	.word	0xffffffff


	//   ....[4]....
        /*0070*/ 	.word	0xffffffff


	//   ....[5]....
        /*0074*/ 	.word	0xffffffff


	//   ....[6]....
        /*0078*/ 	.word	0xffffffff


	//   ....[7]....
        /*007c*/ 	.word	0xffffffff


	//   ....[8]....
        /*0080*/ 	.word	0xffffffff


	//   ....[9]....
        /*0084*/ 	.word	0xffffffff


	//   ....[10]....
        /*0088*/ 	.word	0xffffffff


	//   ....[11]....
        /*008c*/ 	.word	0xffffffff


	//   ....[12]....
        /*0090*/ 	.word	0xffffffff


	//   ....[13]....
        /*0094*/ 	.word	0xffffffff


	//   ....[14]....
        /*0098*/ 	.word	0xffffffff


	//   ....[15]....
        /*009c*/ 	.word	0xffffffff


	//   ....[16]....
        /*00a0*/ 	.word	0xffffffff


	//   ....[17]....
        /*00a4*/ 	.word	0xffffffff


	//   ....[18]....
        /*00a8*/ 	.word	0xffffffff


	//   ....[19]....
        /*00ac*/ 	.word	0xffffffff


	//----- nvinfo : EIATTR_COOP_GROUP_INSTR_OFFSETS
	.align		4
.L_214:
        /*00b0*/ 	.byte	0x04, 0x28
        /*00b2*/ 	.short	(.L_216 - .L_215)


	//   ....[0]....
.L_215:
        /*00b4*/ 	.word	0x00004380


	//   ....[1]....
        /*00b8*/ 	.word	0x000043a0


	//   ....[2]....
        /*00bc*/ 	.word	0x00004440


	//   ....[3]....
        /*00c0*/ 	.word	0x00004450


	//   ....[4]....
        /*00c4*/ 	.word	0x00007550


	//   ....[5]....
        /*00c8*/ 	.word	0x00007560


	//   ....[6]....
        /*00cc*/ 	.word	0x00007590


	//   ....[7]....
        /*00d0*/ 	.word	0x000075a0


	//   ....[8]....
        /*00d4*/ 	.word	0x0000afb0


	//   ....[9]....
        /*00d8*/ 	.word	0x0000afc0


	//   ....[10]....
        /*00dc*/ 	.word	0x0000aff0


	//   ....[11]....
        /*00e0*/ 	.word	0x0000b000


	//   ....[12]....
        /*00e4*/ 	.word	0x0000e820


	//   ....[13]....
        /*00e8*/ 	.word	0x0000e830


	//   ....[14]....
        /*00ec*/ 	.word	0x0000e860


	//   ....[15]....
        /*00f0*/ 	.word	0x0000e870


	//   ....[16]....
        /*00f4*/ 	.word	0x00010440


	//   ....[17]....
        /*00f8*/ 	.word	0x00010480


	//   ....[18]....
        /*00fc*/ 	.word	0x00010580


	//   ....[19]....
        /*0100*/ 	.word	0x000105b0


	//----- nvinfo : EIATTR_EXIT_INSTR_OFFSETS
	.align		4
.L_216:
        /*0104*/ 	.byte	0x04, 0x1c
        /*0106*/ 	.short	(.L_218 - .L_217)


	//   ....[0]....
.L_217:
        /*0108*/ 	.word	0x000004d0


	//   ....[1]....
        /*010c*/ 	.word	0x00012300


	//   ....[2]....
        /*0110*/ 	.word	0x00012420


	//   ....[3]....
        /*0114*/ 	.word	0x00012440


	//   ....[4]....
        /*0118*/ 	.word	0x00012f40


	//   ....[5]....
        /*011c*/ 	.word	0x00012fc0


	//----- nvinfo : EIATTR_CTAIDZ_USED
	.align		4
.L_218:
        /*0120*/ 	.byte	0x01, 0x04
	.zero		2


	//----- nvinfo : EIATTR_CRS_STACK_SIZE
	.align		4
        /*0124*/ 	.byte	0x04, 0x1e
        /*0126*/ 	.short	(.L_220 - .L_219)
.L_219:
        /*0128*/ 	.word	0x00000000
.L_220:


//--------------------- .nv.info._ZN5flash16flash_fwd_kernelI23Flash_fwd_kernel_traitsILi256ELi128ELi64ELi8ELb0ELb0EN7cutlass10bfloat16_tE19Flash_kernel_traitsILi256ELi128ELi64ELi8ES3_EELb0ELb1ELb0ELb1ELb0ELb0ELb0ELb0EEEvNS_16Flash_fwd_paramsE --------------------------
	.section	.nv.info._ZN5flash16flash_fwd_kernelI23Flash_fwd_kernel_traitsILi256ELi128ELi64ELi8ELb0ELb0EN7cutlass10bfloat16_tE19Flash_kernel_traitsILi256ELi128ELi64ELi8ES3_EELb0ELb1ELb0ELb1ELb0ELb0ELb0ELb0EEEvNS_16Flash_fwd_paramsE,"",@"SHT_CUDA_INFO"
	.sectionflags	@""
	.align	4


	//----- nvinfo : EIATTR_CUDA_API_VERSION
	.align		4
        /*0000*/ 	.byte	0x04, 0x37
        /*0002*/ 	.short	(.L_222 - .L_221)
.L_221:
        /*0004*/ 	.word	0x00000082


	//----- nvinfo : EIATTR_SW2861232_WAR
	.align		4
.L_222:
        /*0008*/ 	.byte	0x01, 0x35
	.zero		2


	//----- nvinfo : EIATTR_PARAM_CBANK
	.align		4
        /*000c*/ 	.byte	0x04, 0x0a
        /*000e*/ 	.short	(.L_224 - .L_223)
	.align		4
.L_223:
        /*0010*/ 	.word	index@(.nv.constant0._ZN5flash16flash_fwd_kernelI23Flash_fwd_kernel_traitsILi256ELi128ELi64ELi8ELb0ELb0EN7cutlass10bfloat16_tE19Flash_kernel_traitsILi256ELi128ELi64ELi8ES3_EELb0ELb1ELb0ELb1ELb0ELb0ELb0ELb0EEEvNS_16Flash_fwd_paramsE)
        /*0014*/ 	.short	0x0160
        /*0016*/ 	.short	0x01d0


	//----- nvinfo : EIATTR_CBANK_PARAM_SIZE
	.align		4
.L_224:
        /*0018*/ 	.byte	0x03, 0x19
        /*001a*/ 	.short	0x01d0


	//----- nvinfo : EIATTR_KPARAM_INFO
	.align		4
        /*001c*/ 	.byte	0x04, 0x17
        /*001e*/ 	.short	(.L_226 - .L_225)
.L_225:
        /*0020*/ 	.word	0x00000000
        /*0024*/ 	.short	0x0000
        /*0026*/ 	.short	0x0000
        /*0028*/ 	.byte	0x00, 0xf0, 0x41, 0x07


	//----- nvinfo : EIATTR_MAXREG_COUNT
	.align		4
.L_226:
        /*002c*/ 	.byte	0x03, 0x1b
        /*002e*/ 	.short	0x00ff


	//----- nvinfo : EIATTR_NUM_BARRIERS
	.align		4
        /*0030*/ 	.byte	0x02, 0x4c
        /*0032*/ 	.byte	0x01
	.zero		1


	//----- nvinfo : EIATTR_ANNOTATIONS
	.align		4
        /*0034*/ 	.byte	0x04, 0x55
        /*0036*/ 	.short	(.L_228 - .L_227)


	//   ....[0]....
.L_227:
        /*0038*/ 	.word	0x00000001
        /*003c*/ 	.byte	0xb0, 0xd8, 0x00, 0x00, 0x01, 0x00, 0x00, 0x00, 0xd0, 0xd8, 0x00, 0x00, 0x01, 0x00, 0x00, 0x00
        /*004c*/ 	.byte	0xa0, 0xdc, 0x00, 0x00, 0x01, 0x00, 0x00, 0x00, 0xd0, 0xdc, 0x00, 0x00, 0x01, 0x00, 0x00, 0x00
        /*005c*/ 	.byte	0x00, 0xde, 0x00, 0x00, 0x01, 0x00, 0x00, 0x00, 0x30, 0xef, 0x00, 0x00


	//----- nvinfo : EIATTR_MERCURY_ISA_VERSION
	.align		4
.L_228:
        /*0068*/ 	.byte	0x03, 0x5f
        /*006a*/ 	.short	0x0000


	//----- nvinfo : EIATTR_COOP_GROUP_MASK_REGIDS
	.align		4
        /*006c*/ 	.byte	0x04, 0x29
        /*006e*/ 	.short	(.L_230 - .L_229)


	//   ....[0]....
.L_229:
        /*0070*/ 	.word	0xffffffff


	//   ....[1]....
        /*0074*/ 	.word	0xffffffff


	//   ....[2]....
        /*0078*/ 	.word	0xffffffff


	//   ....[3]....
        /*007c*/ 	.word	0xffffffff


	//   ....[4]....
        /*0080*/ 	.word	0xffffffff


	//   ....[5]....
        /*0084*/ 	.word	0xffffffff


	//   ....[6]....
        /*0088*/ 	.word	0xffffffff


	//   ....[7]....
        /*008c*/ 	.word	0xffffffff


	//   ....[8]....
        /*0090*/ 	.word	0xffffffff


	//   ....[9]....
        /*0094*/ 	.word	0xffffffff


	//   ....[10]....
        /*0098*/ 	.word	0xffffffff


	//   ....[11]....
        /*009c*/ 	.word	0xffffffff


	//   ....[12]....
        /*00a0*/ 	.word	0xffffffff


	//   ....[13]....
        /*00a4*/ 	.word	0xffffffff


	//   ....[14]....
        /*00a8*/ 	.word	0xffffffff


	//   ....[15]....
        /*00ac*/ 	.word	0xffffffff


	//   ....[16]....
        /*00b0*/ 	.word	0xffffffff


	//   ....[17]....
        /*00b4*/ 	.word	0xffffffff


	//   ....[18]....
        /*00b8*/ 	.word	0xffffffff


	//   ....[19]....
        /*00bc*/ 	.word	0xffffffff


	//----- nvinfo : EIATTR_COOP_GROUP_INSTR_OFFSETS
	.align		4
.L_230:
        /*00c0*/ 	.byte	0x04, 0x28
        /*00c2*/ 	.short	(.L_232 - .L_231)


	//   ....[0]....
.L_231:
        /*00c4*/ 	.word	0x000047f0


	//   ....[1]....
        /*00c8*/ 	.word	0x00004810


	//   ....[2]....
        /*00cc*/ 	.word	0x000048b0


	//   ....[3]....
        /*00d0*/ 	.word	0x000048c0


	//   ....[4]....
        /*00d4*/ 	.word	0x00007cc0


	//   ....[5]....
        /*00d8*/ 	.word	0x00007cd0


	//   ....[6]....
        /*00dc*/ 	.word	0x00007d00


	//   ....[7]....
        /*00e0*/ 	.word	0x00007d10


	//   ....[8]....
        /*00e4*/ 	.word	0x0000b9e0


	//   ....[9]....
        /*00e8*/ 	.word	0x0000b9f0


	//   ....[10]....
        /*00ec*/ 	.word	0x0000ba30


	//   ....[11]....
        /*00f0*/ 	.word	0x0000ba40


	//   ....[12]....
        /*00f4*/ 	.word	0x0000f690


	//   ....[13]....
        /*00f8*/ 	.word	0x0000f6a0


	//   ....[14]....
        /*00fc*/ 	.word	0x0000f6c0


	//   ....[15]....
        /*0100*/ 	.word	0x0000f6e0


	//   ....[16]....
        /*0104*/ 	.word	0x000112b0


	//   ....[17]....
        /*0108*/ 	.word	0x000112f0


	//   ....[18]....
        /*010c*/ 	.word	0x000113f0


	//   ....[19]....
        /*0110*/ 	.word	0x00011420


	//----- nvinfo : EIATTR_EXIT_INSTR_OFFSETS
	.align		4
.L_232:
        /*0114*/ 	.byte	0x04, 0x1c
        /*0116*/ 	.short	(.L_234 - .L_233)


	//   ....[0]....
.L_233:
        /*0118*/ 	.word	0x000004d0


	//   ....[1]....
        /*011c*/ 	.word	0x00013170


	//   ....[2]....
        /*0120*/ 	.word	0x00013290


	//   ....[3]....
        /*0124*/ 	.word	0x000132b0


	//   ....[4]....
        /*0128*/ 	.word	0x00013db0


	//   ....[5]....
        /*012c*/ 	.word	0x00013e30


	//----- nvinfo : EIATTR_CTAIDZ_USED
	.align		4
.L_234:
        /*0130*/ 	.byte	0x01, 0x04
	.zero		2


	//----- nvinfo : EIATTR_CRS_STACK_SIZE
	.align		4
        /*0134*/ 	.byte	0x04, 0x1e
        /*0136*/ 	.short	(.L_236 - .L_235)
.L_235:
        /*0138*/ 	.word	0x00000000
.L_236:


//--------------------- .nv.info._ZN5flash16flash_fwd_kernelI23Flash_fwd_kernel_traitsILi256ELi64ELi64ELi4ELb0ELb0EN7cutlass10bfloat16_tE19Flash_kernel_traitsILi256ELi64ELi64ELi4ES3_EELb1ELb1ELb0ELb0ELb0ELb0ELb0ELb0EEEvNS_16Flash_fwd_paramsE --------------------------
	.section	.nv.info._ZN5flash16flash_fwd_kernelI23Flash_fwd_kernel_traitsILi256ELi64ELi64ELi4ELb0ELb0EN7cutlass10bfloat16_tE19Flash_kernel_traitsILi256ELi64ELi64ELi4ES3_EELb1ELb1ELb0ELb0ELb0ELb0ELb0ELb0EEEvNS_16Flash_fwd_paramsE,"",@"SHT_CUDA_INFO"
	.sectionflags	@""
	.align	4


	//----- nvinfo : EIATTR_CUDA_API_VERSION
	.align		4
        /*0000*/ 	.byte	0x04, 0x37
        /*0002*/ 	.short	(.L_238 - .L_237)
.L_237:
        /*0004*/ 	.word	0x00000082


	//----- nvinfo : EIATTR_SW2861232_WAR
	.align		4
.L_238:
        /*0008*/ 	.byte	0x01, 0x35
	.zero		2


	//----- nvinfo : EIATTR_PARAM_CBANK
	.align		4
        /*000c*/ 	.byte	0x04, 0x0a
        /*000e*/ 	.short	(.L_240 - .L_239)
	.align		4
.L_239:
        /*0010*/ 	.word	index@(.nv.constant0._ZN5flash16flash_fwd_kernelI23Flash_fwd_kernel_traitsILi256ELi64ELi64ELi4ELb0ELb0EN7cutlass10bfloat16_tE19Flash_kernel_traitsILi256ELi64ELi64ELi4ES3_EELb1ELb1ELb0ELb0ELb0ELb0ELb0ELb0EEEvNS_16Flash_fwd_paramsE)
        /*0014*/ 	.short	0x0160
        /*0016*/ 	.short	0x01d0


	//----- nvinfo : EIATTR_CBANK_PARAM_SIZE
	.align		4
.L_240:
        /*0018*/ 	.byte	0x03, 0x19
        /*001a*/ 	.short	0x01d0


	//----- nvinfo : EIATTR_KPARAM_INFO
	.align		4
        /*001c*/ 	.byte	0x04, 0x17
        /*001e*/ 	.short	(.L_242 - .L_241)
.L_241:
        /*0020*/ 	.word	0x00000000
        /*0024*/ 	.short	0x0000
        /*0026*/ 	.short	0x0000
        /*0028*/ 	.byte	0x00, 0xf0, 0x41, 0x07


	//----- nvinfo : EIATTR_MAXREG_COUNT
	.align		4
.L_242:
        /*002c*/ 	.byte	0x03, 0x1b
        /*002e*/ 	.short	0x00ff


	//----- nvinfo : EIATTR_NUM_BARRIERS
	.align		4
        /*0030*/ 	.byte	0x02, 0x4c
        /*0032*/ 	.byte	0x01
	.zero		1


	//----- nvinfo : EIATTR_ANNOTATIONS
	.align		4
        /*0034*/ 	.byte	0x04, 0x55
        /*0036*/ 	.short	(.L_244 - .L_243)


	//   ....[0]....
.L_243:
        /*0038*/ 	.word	0x00000001
        /*003c*/ 	.byte	0x30, 0x11, 0x00, 0x00, 0x01, 0x00, 0x00, 0x00, 0x10, 0x29, 0x00, 0x00, 0x01, 0x00, 0x00, 0x00
        /*004c*/ 	.byte	0x50, 0xbe, 0x00, 0x00, 0x01, 0x00, 0x00, 0x00, 0xc0, 0xe0, 0x00, 0x00, 0x01, 0x00, 0x00, 0x00
        /*005c*/ 	.byte	0xb0, 0x00, 0x01, 0x00


	//----- nvinfo : EIATTR_MERCURY_ISA_VERSION
	.align		4
.L_244:
        /*0060*/ 	.byte	0x03, 0x5f
        /*0062*/ 	.short	0x0000


	//----- nvinfo : EIATTR_COOP_GROUP_MASK_REGIDS
	.align		4
        /*0064*/ 	.byte	0x04, 0x29
        /*0066*/ 	.short	(.L_246 - .L_245)


	//   ....[0]....
.L_245:
        /*0068*/ 	.word	0xffffffff


	//   ....[1]....
        /*006c*/ 	.word	0xffffffff


	//   ....[2]....
        /*0070*/ 	.word	0xffffffff


	//   ....[3]....
        /*0074*/ 	.word	0xffffffff


	//   ....[4]....
        /*0078*/ 	.word	0xffffffff


	//   ....[5]....
        /*007c*/ 	.word	0xffffffff


	//   ....[6]....
        /*0080*/ 	.word	0xffffffff


	//   ....[7]....
        /*0084*/ 	.word	0xffffffff


	//   ....[8]....
        /*0088*/ 	.word	0xffffffff


	//   ....[9]....
        /*008c*/ 	.word	0xffffffff


	//   ....[10]....
        /*0090*/ 	.word	0xffffffff


	//   ....[11]....
        /*0094*/ 	.word	0xffffffff


	//   ....[12]....
        /*0098*/ 	.word	0xffffffff


	//   ....[13]....
        /*009c*/ 	.word	0xffffffff


	//   ....[14]....
        /*00a0*/ 	.word	0xffffffff


	//   ....[15]....
        /*00a4*/ 	.word	0xffffffff


	//----- nvinfo : EIATTR_COOP_GROUP_INSTR_OFFSETS
	.align		4
.L_246:
        /*00a8*/ 	.byte	0x04, 0x28
        /*00aa*/ 	.short	(.L_248 - .L_247)


	//   ....[0]....
.L_247:
        /*00ac*/ 	.word	0x00005590


	//   ....[1]....
        /*00b0*/ 	.word	0x000056c0


	//   ....[2]....
        /*00b4*/ 	.word	0x000056f0


	//   ....[3]....
        /*00b8*/ 	.word	0x000057b0


	//   ....[4]....
        /*00bc*/ 	.word	0x00009820


	//   ....[5]....
        /*00c0*/ 	.word	0x00009850


	//   ....[6]....
        /*00c4*/ 	.word	0x00009940


	//   ....[7]....
        /*00c8*/ 	.word	0x00009a00


	//   ....[8]....
        /*00cc*/ 	.word	0x0000e330


	//   ....[9]....
        /*00d0*/ 	.word	0x0000e340


	//   ....[10]....
        /*00d4*/ 	.word	0x0000e370


	//   ....[11]....
        /*00d8*/ 	.word	0x0000e380


	//   ....[12]....
        /*00dc*/ 	.word	0x00010c80


	//   ....[13]....
        /*00e0*/ 	.word	0x00010cc0


	//   ....[14]....
        /*00e4*/ 	.word	0x00010dd0


	//   ....[15]....
        /*00e8*/ 	.word	0x00010df0


	//----- nvinfo : EIATTR_EXIT_INSTR_OFFSETS
	.align		4
.L_248:
        /*00ec*/ 	.byte	0x04, 0x1c
        /*00ee*/ 	.short	(.L_250 - .L_249)


	//   ....[0]....
.L_249:
        /*00f0*/ 	.word	0x00000710


	//   ....[1]....
        /*00f4*/ 	.word	0x00012b70


	//   ....[2]....
        /*00f8*/ 	.word	0x00012c90


	//   ....[3]....
        /*00fc*/ 	.word	0x00012cb0


	//   ....[4]....
        /*0100*/ 	.word	0x000137c0


	//   ....[5]....
        /*0104*/ 	.word	0x00013840


	//----- nvinfo : EIATTR_CTAIDZ_USED
	.align		4
.L_250:
        /*0108*/ 	.byte	0x01, 0x04
	.zero		2


	//----- nvinfo : EIATTR_CRS_STACK_SIZE
	.align		4
        /*010c*/ 	.byte	0x04, 0x1e
        /*010e*/ 	.short	(.L_252 - .L_251)
.L_251:
        /*0110*/ 	.word	0x00000000
.L_252:


//--------------------- .nv.info._ZN5flash16flash_fwd_kernelI23Flash_fwd_kernel_traitsILi256ELi64ELi64ELi4ELb0ELb0EN7cutlass10bfloat16_tE19Flash_kernel_traitsILi256ELi64ELi64ELi4ES3_EELb1ELb1ELb0ELb0ELb0ELb1ELb0ELb0EEEvNS_16Flash_fwd_paramsE --------------------------
	.section	.nv.info._ZN5flash16flash_fwd_kernelI23Flash_fwd_kernel_traitsILi256ELi64ELi64ELi4ELb0ELb0EN7cutlass10bfloat16_tE19Flash_kernel_traitsILi256ELi64ELi64ELi4ES3_EELb1ELb1ELb0ELb0ELb0ELb1ELb0ELb0EEEvNS_16Flash_fwd_paramsE,"",@"SHT_CUDA_INFO"
	.sectionflags	@""
	.align	4


	//----- nvinfo : EIATTR_CUDA_API_VERSION
	.align		4
        /*0000*/ 	.byte	0x04, 0x37
        /*0002*/ 	.short	(.L_254 - .L_253)
.L_253:
        /*0004*/ 	.word	0x00000082


	//----- nvinfo : EIATTR_SW2861232_WAR
	.align		4
.L_254:
        /*0008*/ 	.byte	0x01, 0x35
	.zero		2


	//----- nvinfo : EIATTR_PARAM_CBANK
	.align		4
        /*000c*/ 	.byte	0x04, 0x0a
        /*000e*/ 	.short	(.L_256 - .L_255)
	.align		4
.L_255:
        /*0010*/ 	.word	index@(.nv.constant0._ZN5flash16flash_fwd_kernelI23Flash_fwd_kernel_traitsILi256ELi64ELi64ELi4ELb0ELb0EN7cutlass10bfloat16_tE19Flash_kernel_traitsILi256ELi64ELi64ELi4ES3_EELb1ELb1ELb0ELb0ELb0ELb1ELb0ELb0EEEvNS_16Flash_fwd_paramsE)
        /*0014*/ 	.short	0x0160
        /*0016*/ 	.short	0x01d0


	//----- nvinfo : EIATTR_CBANK_PARAM_SIZE
	.align		4
.L_256:
        /*0018*/ 	.byte	0x03, 0x19
        /*001a*/ 	.short	0x01d0


	//----- nvinfo : EIATTR_KPARAM_INFO
	.align		4
        /*001c*/ 	.byte	0x04, 0x17
        /*001e*/ 	.short	(.L_258 - .L_257)
.L_257:
        /*0020*/ 	.word	0x00000000
        /*0024*/ 	.short	0x0000
        /*0026*/ 	.short	0x0000
        /*0028*/ 	.byte	0x00, 0xf0, 0x41, 0x07


	//----- nvinfo : EIATTR_MAXREG_COUNT
	.align		4
.L_258:
        /*002c*/ 	.byte	0x03, 0x1b
        /*002e*/ 	.short	0x00ff


	//----- nvinfo : EIATTR_NUM_BARRIERS
	.align		4
        /*0030*/ 	.byte	0x02, 0x4c
        /*0032*/ 	.byte	0x01
	.zero		1


	//----- nvinfo : EIATTR_ANNOTATIONS
	.align		4
        /*0034*/ 	.byte	0x04, 0x55
        /*0036*/ 	.short	(.L_260 - .L_259)


	//   ....[0]....
.L_259:
        /*0038*/ 	.word	0x00000001
        /*003c*/ 	.byte	0x40, 0x05, 0x00, 0x00, 0x01, 0x00, 0x00, 0x00, 0xa0, 0x0e, 0x00, 0x00, 0x01, 0x00, 0x00, 0x00
        /* <DEDUP_REMOVED lines=15> */
        /*013c*/ 	.byte	0x80, 0x01, 0x01, 0x00, 0x01, 0x00, 0x00, 0x00, 0x70, 0x05, 0x01, 0x00


	//----- nvinfo : EIATTR_MERCURY_ISA_VERSION
	.align		4
.L_260:
        /*0148*/ 	.byte	0x03, 0x5f
        /*014a*/ 	.short	0x0000


	//----- nvinfo : EIATTR_COOP_GROUP_MASK_REGIDS
	.align		4
        /*014c*/ 	.byte	0x04, 0x29
        /*014e*/ 	.short	(.L_262 - .L_261)


	//   ....[0]....
.L_261:
        /*0150*/ 	.word	0xffffffff


	//   ....[1]....
        /*0154*/ 	.word	0xffffffff


	//   ....[2]....
        /*0158*/ 	.word	0xffffffff


	//   ....[3]....
        /*015c*/ 	.word	0xffffffff


	//   ....[4]....
        /*0160*/ 	.word	0xffffffff


	//   ....[5]....
        /*0164*/ 	.word	0xffffffff


	//   ....[6]....
        /*0168*/ 	.word	0xffffffff


	//   ....[7]....
        /*016c*/ 	.word	0xffffffff


	//   ....[8]....
        /*0170*/ 	.word	0xffffffff


	//   ....[9]....
        /*0174*/ 	.word	0xffffffff


	//   ....[10]....
        /*0178*/ 	.word	0xffffffff


	//   ....[11]....
        /*017c*/ 	.word	0xffffffff


	//   ....[12]....
        /*0180*/ 	.word	0xffffffff


	//   ....[13]....
        /*0184*/ 	.word	0xffffffff


	//   ....[14]....
        /*0188*/ 	.word	0xffffffff


	//   ....[15]....
        /*018c*/ 	.word	0xffffffff


	//----- nvinfo : EIATTR_COOP_GROUP_INSTR_OFFSETS
	.align		4
.L_262:
        /*0190*/ 	.byte	0x04, 0x28
        /*0192*/ 	.short	(.L_264 - .L_263)


	//   ....[0]....
.L_263:
        /*0194*/ 	.word	0x00003930


	//   ....[1]....
        /*0198*/ 	.word	0x000039d0


	//   ....[2]....
        /*019c*/ 	.word	0x000039f0


	//   ....[3]....
        /*01a0*/ 	.word	0x00003ab0


	//   ....[4]....
        /*01a4*/ 	.word	0x00007bd0


	//   ....[5]....
        /*01a8*/ 	.word	0x00007c50


	//   ....[6]....
        /*01ac*/ 	.word	0x00007c60


	//   ....[7]....
        /*01b0*/ 	.word	0x00007cb0


	//   ....[8]....
        /*01b4*/ 	.word	0x0000c260


	//   ....[9]....
        /*01b8*/ 	.word	0x0000c2b0


	//   ....[10]....
        /*01bc*/ 	.word	0x0000c2e0


	//   ....[11]....
        /*01c0*/ 	.word	0x0000c2f0


	//   ....[12]....
        /*01c4*/ 	.word	0x0000e840


	//   ....[13]....
        /*01c8*/ 	.word	0x0000e870


	//   ....[14]....
        /*01cc*/ 	.word	0x0000e940


	//   ....[15]....
        /*01d0*/ 	.word	0x0000e970


	//----- nvinfo : EIATTR_EXIT_INSTR_OFFSETS
	.align		4
.L_264:
        /*01d4*/ 	.byte	0x04, 0x1c
        /*01d6*/ 	.short	(.L_266 - .L_265)


	//   ....[0]....
.L_265:
        /*01d8*/ 	.word	0x00000730


	//   ....[1]....
        /*01dc*/ 	.word	0x00010590


	//   ....[2]....
        /*01e0*/ 	.word	0x00010680


	//   ....[3]....
        /*01e4*/ 	.word	0x00011050


	//   ....[4]....
        /*01e8*/ 	.word	0x000110d0


	//----- nvinfo : EIATTR_CTAIDZ_USED
	.align		4
.L_266:
        /*01ec*/ 	.byte	0x01, 0x04
	.zero		2


	//----- nvinfo : EIATTR_CRS_STACK_SIZE
	.align		4
        /*01f0*/ 	.byte	0x04, 0x1e
        /*01f2*/ 	.short	(.L_268 - .L_267)
.L_267:
        /*01f4*/ 	.word	0x00000000
.L_268:


//--------------------- .nv.info._ZN5flash16flash_fwd_kernelI23Flash_fwd_kernel_traitsILi256ELi64ELi64ELi4ELb0ELb0EN7cutlass10bfloat16_tE19Flash_kernel_traitsILi256ELi64ELi64ELi4ES3_EELb0ELb1ELb0ELb0ELb0ELb1ELb1ELb0EEEvNS_16Flash_fwd_paramsE --------------------------
	.section	.nv.info._ZN5flash16flash_fwd_kernelI23Flash_fwd_kernel_traitsILi256ELi64ELi64ELi4ELb0ELb0EN7cutlass10bfloat16_tE19Flash_kernel_traitsILi256ELi64ELi64ELi4ES3_EELb0ELb1ELb0ELb0ELb0ELb1ELb1ELb0EEEvNS_16Flash_fwd_paramsE,"",@"SHT_CUDA_INFO"
	.sectionflags	@""
	.align	4


	//----- nvinfo : EIATTR_CUDA_API_VERSION
	.align		4
        /*0000*/ 	.byte	0x04, 0x37
        /*0002*/ 	.short	(.L_270 - .L_269)
.L_269:
        /*0004*/ 	.word	0x00000082


	//----- nvinfo : EIATTR_SW2861232_WAR
	.align		4
.L_270:
        /*0008*/ 	.byte	0x01, 0x35
	.zero		2


	//----- nvinfo : EIATTR_PARAM_CBANK
	.align		4
        /*000c*/ 	.byte	0x04, 0x0a
        /*000e*/ 	.short	(.L_272 - .L_271)
	.align		4
.L_271:
        /*0010*/ 	.word	index@(.nv.constant0._ZN5flash16flash_fwd_kernelI23Flash_fwd_kernel_traitsILi256ELi64ELi64ELi4ELb0ELb0EN7cutlass10bfloat16_tE19Flash_kernel_traitsILi256ELi64ELi64ELi4ES3_EELb0ELb1ELb0ELb0ELb0ELb1ELb1ELb0EEEvNS_16Flash_fwd_paramsE)
        /*0014*/ 	.short	0x0160
        /*0016*/ 	.short	0x01d0


	//----- nvinfo : EIATTR_CBANK_PARAM_SIZE
	.align		4
.L_272:
        /*0018*/ 	.byte	0x03, 0x19
        /*001a*/ 	.short	0x01d0


	//----- nvinfo : EIATTR_KPARAM_INFO
	.align		4
        /*001c*/ 	.byte	0x04, 0x17
        /*001e*/ 	.short	(.L_274 - .L_273)
.L_273:
        /*0020*/ 	.word	0x00000000
        /*0024*/ 	.short	0x0000
        /*0026*/ 	.short	0x0000
        /*0028*/ 	.byte	0x00, 0xf0, 0x41, 0x07


	//----- nvinfo : EIATTR_MAXREG_COUNT
	.align		4
.L_274:
        /*002c*/ 	.byte	0x03, 0x1b
        /*002e*/ 	.short	0x00ff


	//----- nvinfo : EIATTR_NUM_BARRIERS
	.align		4
        /*0030*/ 	.byte	0x02, 0x4c
        /*0032*/ 	.byte	0x01
	.zero		1


	//----- nvinfo : EIATTR_ANNOTATIONS
	.align		4
        /*0034*/ 	.byte	0x04, 0x55
        /*0036*/ 	.short	(.L_276 - .L_275)


	//   ....[0]....
.L_275:
        /*0038*/ 	.word	0x00000001
        /*003c*/ 	.byte	0x20, 0x48, 0x00, 0x00, 0x01, 0x00, 0x00, 0x00, 0xb0, 0x82, 0x00, 0x00, 0x01, 0x00, 0x00, 0x00
        /*004c*/ 	.byte	0x70, 0xa0, 0x00, 0x00, 0x01, 0x00, 0x00, 0x00, 0x90, 0xb8, 0x00, 0x00, 0x01, 0x00, 0x00, 0x00
        /*005c*/ 	.byte	0x00, 0xbe, 0x00, 0x00


	//----- nvinfo : EIATTR_MERCURY_ISA_VERSION
	.align		4
.L_276:
        /*0060*/ 	.byte	0x03, 0x5f
        /*0062*/ 	.short	0x0000


	//----- nvinfo : EIATTR_INT_WARP_WIDE_INSTR_OFFSETS
	.align		4
        /*0064*/ 	.byte	0x04, 0x31
        /*0066*/ 	.short	(.L_278 - .L_277)


	//   ....[0]....
.L_277:
        /*0068*/ 	.word	0x00001360


	//   ....[1]....
        /*006c*/ 	.word	0x00001740


	//----- nvinfo : EIATTR_COOP_GROUP_MASK_REGIDS
	.align		4
.L_278:
        /*0070*/ 	.byte	0x04, 0x29
        /*0072*/ 	.short	(.L_280 - .L_279)


	//   ....[0]....
.L_279:
        /*0074*/ 	.word	0xffffffff


	//   ....[1]....
        /*0078*/ 	.word	0xffffffff


	//   ....[2]....
        /*007c*/ 	.word	0xffffffff


	//   ....[3]....
        /*0080*/ 	.word	0xffffffff


	//   ....[4]....
        /*0084*/ 	.word	0xffffffff


	//   ....[5]....
        /*0088*/ 	.word	0xffffffff


	//   ....[6]....
        /*008c*/ 	.word	0xffffffff


	//   ....[7]....
        /*0090*/ 	.word	0xffffffff


	//   ....[8]....
        /*0094*/ 	.word	0xffffffff


	//   ....[9]....
        /*0098*/ 	.word	0xffffffff


	//   ....[10]....
        /*009c*/ 	.word	0xffffffff


	//   ....[11]....
        /*00a0*/ 	.word	0xffffffff


	//   ....[12]....
        /*00a4*/ 	.word	0xffffffff


	//   ....[13]....
        /*00a8*/ 	.word	0xffffffff


	//   ....[14]....
        /*00ac*/ 	.word	0xffffffff


	//   ....[15]....
        /*00b0*/ 	.word	0xffffffff


	//----- nvinfo : EIATTR_COOP_GROUP_INSTR_OFFSETS
	.align		4
.L_280:
        /*00b4*/ 	.byte	0x04, 0x28
        /*00b6*/ 	.short	(.L_282 - .L_281)


	//   ....[0]....
.L_281:
        /*00b8*/ 	.word	0x000039b0


	//   ....[1]....
        /*00bc*/ 	.word	0x000039d0


	//   ....[2]....
        /*00c0*/ 	.word	0x00003a70


	//   ....[3]....
        /*00c4*/ 	.word	0x00003a80


	//   ....[4]....
        /*00c8*/ 	.word	0x00006bc0


	//   ....[5]....
        /*00cc*/ 	.word	0x00006bd0


	//   ....[6]....
        /*00d0*/ 	.word	0x00006c00


	//   ....[7]....
        /*00d4*/ 	.word	0x00006c10


	//   ....[8]....
        /*00d8*/ 	.word	0x0000a1b0


	//   ....[9]....
        /*00dc*/ 	.word	0x0000a1c0


	//   ....[10]....
        /*00e0*/ 	.word	0x0000a1e0


	//   ....[11]....
        /*00e4*/ 	.word	0x0000a200


	//   ....[12]....
        /*00e8*/ 	.word	0x0000be40


	//   ....[13]....
        /*00ec*/ 	.word	0x0000bf40


	//   ....[14]....
        /*00f0*/ 	.word	0x0000c2d0


	//   ....[15]....
        /*00f4*/ 	.word	0x0000c300


	//----- nvinfo : EIATTR_EXIT_INSTR_OFFSETS
	.align		4
.L_282:
        /*00f8*/ 	.byte	0x04, 0x1c
        /*00fa*/ 	.short	(.L_284 - .L_283)


	//   ....[0]....
.L_283:
        /*00fc*/ 	.word	0x000004e0


	//   ....[1]....
        /*0100*/ 	.word	0x0000db30


	//   ....[2]....
        /*0104*/ 	.word	0x0000dc20


	//   ....[3]....
        /*0108*/ 	.word	0x0000e5f0


	//   ....[4]....
        /*010c*/ 	.word	0x0000e670


	//----- nvinfo : EIATTR_CTAIDZ_USED
	.align		4
.L_284:
        /*0110*/ 	.byte	0x01, 0x04
	.zero		2


	//----- nvinfo : EIATTR_CRS_STACK_SIZE
	.align		4
        /*0114*/ 	.byte	0x04, 0x1e
        /*0116*/ 	.short	(.L_286 - .L_285)
.L_285:
        /*0118*/ 	.word	0x00000000
.L_286:


//--------------------- .nv.info._ZN5flash16flash_fwd_kernelI23Flash_fwd_kernel_traitsILi256ELi64ELi64ELi4ELb0ELb0EN7cutlass10bfloat16_tE19Flash_kernel_traitsILi256ELi64ELi64ELi4ES3_EELb1ELb1ELb0ELb1ELb0ELb0ELb0ELb0EEEvNS_16Flash_fwd_paramsE --------------------------
	.section	.nv.info._ZN5flash16flash_fwd_kernelI23Flash_fwd_kernel_traitsILi256ELi64ELi64ELi4ELb0ELb0EN7cutlass10bfloat16_tE19Flash_kernel_traitsILi256ELi64ELi64ELi4ES3_EELb1ELb1ELb0ELb1ELb0ELb0ELb0ELb0EEEvNS_16Flash_fwd_paramsE,"",@"SHT_CUDA_INFO"
	.sectionflags	@""
	.align	4


	//----- nvinfo : EIATTR_CUDA_API_VERSION
	.align		4
        /*0000*/ 	.byte	0x04, 0x37
        /*0002*/ 	.short	(.L_288 - .L_287)
.L_287:
        /*0004*/ 	.word	0x00000082


	//----- nvinfo : EIATTR_SW2861232_WAR
	.align		4
.L_288:
        /*0008*/ 	.byte	0x01, 0x35
	.zero		2


	//----- nvinfo : EIATTR_PARAM_CBANK
	.align		4
        /*000c*/ 	.byte	0x04, 0x0a
        /*000e*/ 	.short	(.L_290 - .L_289)
	.align		4
.L_289:
        /*0010*/ 	.word	index@(.nv.constant0._ZN5flash16flash_fwd_kernelI23Flash_fwd_kernel_traitsILi256ELi64ELi64ELi4ELb0ELb0EN7cutlass10bfloat16_tE19Flash_kernel_traitsILi256ELi64ELi64ELi4ES3_EELb1ELb1ELb0ELb1ELb0ELb0ELb0ELb0EEEvNS_16Flash_fwd_paramsE)
        /*0014*/ 	.short	0x0160
        /*0016*/ 	.short	0x01d0


	//----- nvinfo : EIATTR_CBANK_PARAM_SIZE
	.align		4
.L_290:
        /*0018*/ 	.byte	0x03, 0x19
        /*001a*/ 	.short	0x01d0


	//----- nvinfo : EIATTR_KPARAM_INFO
	.align		4
        /*001c*/ 	.byte	0x04, 0x17
        /*001e*/ 	.short	(.L_292 - .L_291)
.L_291:
        /*0020*/ 	.word	0x00000000
        /*0024*/ 	.short	0x0000
        /*0026*/ 	.short	0x0000
        /*0028*/ 	.byte	0x00, 0xf0, 0x41, 0x07


	//----- nvinfo : EIATTR_MAXREG_COUNT
	.align		4
.L_292:
        /*002c*/ 	.byte	0x03, 0x1b
        /*002e*/ 	.short	0x00ff


	//----- nvinfo : EIATTR_NUM_BARRIERS
	.align		4
        /*0030*/ 	.byte	0x02, 0x4c
        /*0032*/ 	.byte	0x01
	.zero		1


	//----- nvinfo : EIATTR_ANNOTATIONS
	.align		4
        /*0034*/ 	.byte	0x04, 0x55
        /*0036*/ 	.short	(.L_294 - .L_293)


	//   ....[0]....
.L_293:
        /* <DEDUP_REMOVED lines=42> */
        /*02cc*/ 	.byte	0xc0, 0x4b, 0x01, 0x00


	//----- nvinfo : EIATTR_MERCURY_ISA_VERSION
	.align		4
.L_294:
        /*02d0*/ 	.byte	0x03, 0x5f
        /*02d2*/ 	.short	0x0000


	//----- nvinfo : EIATTR_COOP_GROUP_MASK_REGIDS
	.align		4
        /*02d4*/ 	.byte	0x04, 0x29
        /*02d6*/ 	.short	(.L_296 - .L_295)


	//   ....[0]....
.L_295:
        /*02d8*/ 	.word	0xffffffff


	//   ....[1]....
        /*02dc*/ 	.word	0xffffffff


	//   ....[2]....
        /*02e0*/ 	.word	0xffffffff


	//   ....[3]....
        /*02e4*/ 	.word	0xffffffff


	//   ....[4]....
        /*02e8*/ 	.word	0xffffffff


	//   ....[5]....
        /*02ec*/ 	.word	0xffffffff


	//   ....[6]....
        /*02f0*/ 	.word	0xffffffff


	//   ....[7]....
        /*02f4*/ 	.word	0xffffffff


	//   ....[8]....
        /*02f8*/ 	.word	0xffffffff


	//   ....[9]....
        /*02fc*/ 	.word	0xffffffff


	//   ....[10]....
        /*0300*/ 	.word	0xffffffff


	//   ....[11]....
        /*0304*/ 	.word	0xffffffff


	//   ....[12]....
        /*0308*/ 	.word	0xffffffff


	//   ....[13]....
        /*030c*/ 	.word	0xffffffff


	//   ....[14]....
        /*0310*/ 	.word	0xffffffff


	//   ....[15]....
        /*0314*/ 	.word	0xffffffff


	//----- nvinfo : EIATTR_COOP_GROUP_INSTR_OFFSETS
	.align		4
.L_296:
        /*0318*/ 	.byte	0x04, 0x28
        /*031a*/ 	.short	(.L_298 - .L_297)


	//   ....[0]....
.L_297:
        /*031c*/ 	.word	0x00005c00


	//   ....[1]....
        /*0320*/ 	.word	0x00005c60


	//   ....[2]....
        /*0324*/ 	.word	0x00005d90


	//   ....[3]....
        /*0328*/ 	.word	0x00005dd0


	//   ....[4]....
        /*032c*/ 	.word	0x0000af00


	//   ....[5]....
        /*0330*/ 	.word	0x0000af80


	//   ....[6]....
        /*0334*/ 	.word	0x0000afa0


	//   ....[7]....
        /*0338*/ 	.word	0x0000b0f0


	//   ....[8]....
        /*033c*/ 	.word	0x00010c80


	//   ....[9]....
        /*0340*/ 	.word	0x00010c90


	//   ....[10]....
        /*0344*/ 	.word	0x00010cb0


	//   ....[11]....
        /*0348*/ 	.word	0x00010cd0


	//   ....[12]....
        /*034c*/ 	.word	0x000131f0


	//   ....[13]....
        /*0350*/ 	.word	0x00013230


	//   ....[14]....
        /*0354*/ 	.word	0x00013310


	//   ....[15]....
        /*0358*/ 	.word	0x00013340


	//----- nvinfo : EIATTR_EXIT_INSTR_OFFSETS
	.align		4
.L_298:
        /*035c*/ 	.byte	0x04, 0x1c
        /*035e*/ 	.short	(.L_300 - .L_299)


	//   ....[0]....
.L_299:
        /*0360*/ 	.word	0x00000730


	//   ....[1]....
        /*0364*/ 	.word	0x00015120


	//   ....[2]....
        /*0368*/ 	.word	0x00015240


	//   ....[3]....
        /*036c*/ 	.word	0x00015260


	//   ....[4]....
        /*0370*/ 	.word	0x00015d70


	//   ....[5]....
        /*0374*/ 	.word	0x00015df0


	//----- nvinfo : EIATTR_CTAIDZ_USED
	.align		4
.L_300:
        /*0378*/ 	.byte	0x01, 0x04
	.zero		2


	//----- nvinfo : EIATTR_CRS_STACK_SIZE
	.align		4
        /*037c*/ 	.byte	0x04, 0x1e
        /*037e*/ 	.short	(.L_302 - .L_301)
.L_301:
        /*0380*/ 	.word	0x00000000
.L_302:


//--------------------- .nv.info._ZN5flash16flash_fwd_kernelI23Flash_fwd_kernel_traitsILi256ELi64ELi64ELi4ELb0ELb0EN7cutlass10bfloat16_tE19Flash_kernel_traitsILi256ELi64ELi64ELi4ES3_EELb1ELb1ELb0ELb0ELb0ELb0ELb0ELb1EEEvNS_16Flash_fwd_paramsE --------------------------
	.section	.nv.info._ZN5flash16flash_fwd_kernelI23Flash_fwd_kernel_traitsILi256ELi64ELi64ELi4ELb0ELb0EN7cutlass10bfloat16_tE19Flash_kernel_traitsILi256ELi64ELi64ELi4ES3_EELb1ELb1ELb0ELb0ELb0ELb0ELb0ELb1EEEvNS_16Flash_fwd_paramsE,"",@"SHT_CUDA_INFO"
	.sectionflags	@""
	.align	4


	//----- nvinfo : EIATTR_CUDA_API_VERSION
	.align		4
        /*0000*/ 	.byte	0x04, 0x37
        /*0002*/ 	.short	(.L_304 - .L_303)
.L_303:
        /*0004*/ 	.word	0x00000082


	//----- nvinfo : EIATTR_SW2861232_WAR
	.align		4
.L_304:
        /*0008*/ 	.byte	0x01, 0x35
	.zero		2


	//----- nvinfo : EIATTR_PARAM_CBANK
	.align		4
        /*000c*/ 	.byte	0x04, 0x0a
        /*000e*/ 	.short	(.L_306 - .L_305)
	.align		4
.L_305:
        /*0010*/ 	.word	index@(.nv.constant0._ZN5flash16flash_fwd_kernelI23Flash_fwd_kernel_traitsILi256ELi64ELi64ELi4ELb0ELb0EN7cutlass10bfloat16_tE19Flash_kernel_traitsILi256ELi64ELi64ELi4ES3_EELb1ELb1ELb0ELb0ELb0ELb0ELb0ELb1EEEvNS_16Flash_fwd_paramsE)
        /*0014*/ 	.short	0x0160
        /*0016*/ 	.short	0x01d0


	//----- nvinfo : EIATTR_CBANK_PARAM_SIZE
	.align		4
.L_306:
        /*0018*/ 	.byte	0x03, 0x19
        /*001a*/ 	.short	0x01d0


	//----- nvinfo : EIATTR_KPARAM_INFO
	.align		4
        /*001c*/ 	.byte	0x04, 0x17
        /*001e*/ 	.short	(.L_308 - .L_307)
.L_307:
        /*0020*/ 	.word	0x00000000
        /*0024*/ 	.short	0x0000
        /*0026*/ 	.short	0x0000
        /*0028*/ 	.byte	0x00, 0xf0, 0x41, 0x07


	//----- nvinfo : EIATTR_MAXREG_COUNT
	.align		4
.L_308:
        /*002c*/ 	.byte	0x03, 0x1b
        /*002e*/ 	.short	0x00ff


	//----- nvinfo : EIATTR_NUM_BARRIERS
	.align		4
        /*0030*/ 	.byte	0x02, 0x4c
        /*0032*/ 	.byte	0x01
	.zero		1


	//----- nvinfo : EIATTR_ANNOTATIONS
	.align		4
        /*0034*/ 	.byte	0x04, 0x55
        /*0036*/ 	.short	(.L_310 - .L_309)


	//   ....[0]....
.L_309:
        /* <DEDUP_REMOVED lines=34> */


	//----- nvinfo : EIATTR_MERCURY_ISA_VERSION
	.align		4
.L_310:
        /*0248*/ 	.byte	0x03, 0x5f
        /*024a*/ 	.short	0x0000


	//----- nvinfo : EIATTR_COOP_GROUP_MASK_REGIDS
	.align		4
        /*024c*/ 	.byte	0x04, 0x29
        /*024e*/ 	.short	(.L_312 - .L_311)


	//   ....[0]....
.L_311:
        /*0250*/ 	.word	0xffffffff


	//   ....[1]....
        /*0254*/ 	.word	0xffffffff


	//   ....[2]....
        /*0258*/ 	.word	0xffffffff


	//   ....[3]....
        /*025c*/ 	.word	0xffffffff


	//   ....[4]....
        /*0260*/ 	.word	0xffffffff


	//   ....[5]....
        /*0264*/ 	.word	0xffffffff


	//   ....[6]....
        /*0268*/ 	.word	0xffffffff


	//   ....[7]....
        /*026c*/ 	.word	0xffffffff


	//   ....[8]....
        /*0270*/ 	.word	0xffffffff


	//   ....[9]....
        /*0274*/ 	.word	0xffffffff


	//   ....[10]....
        /*0278*/ 	.word	0xffffffff


	//   ....[11]....
        /*027c*/ 	.word	0xffffffff


	//   ....[12]....
        /*0280*/ 	.word	0xffffffff


	//   ....[13]....
        /*0284*/ 	.word	0xffffffff


	//   ....[14]....
        /*0288*/ 	.word	0xffffffff


	//   ....[15]....
        /*028c*/ 	.word	0xffffffff


	//----- nvinfo : EIATTR_COOP_GROUP_INSTR_OFFSETS
	.align		4
.L_312:
        /*0290*/ 	.byte	0x04, 0x28
        /*0292*/ 	.short	(.L_314 - .L_313)


	//   ....[0]....
.L_313:
        /*0294*/ 	.word	0x00005730


	//   ....[1]....
        /*0298*/ 	.word	0x00005750


	//   ....[2]....
        /*029c*/ 	.word	0x00005840


	//   ....[3]....
        /*02a0*/ 	.word	0x00005880


	//   ....[4]....
        /*02a4*/ 	.word	0x0000aa10


	//   ....[5]....
        /*02a8*/ 	.word	0x0000ab30


	//   ....[6]....
        /*02ac*/ 	.word	0x0000ab50


	//   ....[7]....
        /*02b0*/ 	.word	0x0000ac00


	//   ....[8]....
        /*02b4*/ 	.word	0x00010940


	//   ....[9]....
        /*02b8*/ 	.word	0x00010950


	//   ....[10]....
        /*02bc*/ 	.word	0x000109b0


	//   ....[11]....
        /*02c0*/ 	.word	0x000109e0


	//   ....[12]....
        /*02c4*/ 	.word	0x00014220


	//   ....[13]....
        /*02c8*/ 	.word	0x00014260


	//   ....[14]....
        /*02cc*/ 	.word	0x00014380


	//   ....[15]....
        /*02d0*/ 	.word	0x000143b0


	//----- nvinfo : EIATTR_EXIT_INSTR_OFFSETS
	.align		4
.L_314:
        /*02d4*/ 	.byte	0x04, 0x1c
        /*02d6*/ 	.short	(.L_316 - .L_315)


	//   ....[0]....
.L_315:
        /*02d8*/ 	.word	0x00000660


	//   ....[1]....
        /*02dc*/ 	.word	0x00016060


	//   ....[2]....
        /*02e0*/ 	.word	0x00016180


	//   ....[3]....
        /*02e4*/ 	.word	0x000161a0


	//   ....[4]....
        /*02e8*/ 	.word	0x00016cb0


	//   ....[5]....
        /*02ec*/ 	.word	0x00016d30


	//----- nvinfo : EIATTR_CTAIDZ_USED
	.align		4
.L_316:
        /*02f0*/ 	.byte	0x01, 0x04
	.zero		2


	//----- nvinfo : EIATTR_CRS_STACK_SIZE
	.align		4
        /*02f4*/ 	.byte	0x04, 0x1e
        /*02f6*/ 	.short	(.L_318 - .L_317)
.L_317:
        /*02f8*/ 	.word	0x00000000
.L_318:


//--------------------- .nv.info._ZN5flash16flash_fwd_kernelI23Flash_fwd_kernel_traitsILi256ELi64ELi64ELi4ELb0ELb0EN7cutlass10bfloat16_tE19Flash_kernel_traitsILi256ELi64ELi64ELi4ES3_EELb0ELb1ELb0ELb0ELb0ELb0ELb1ELb0EEEvNS_16Flash_fwd_paramsE --------------------------
	.section	.nv.info._ZN5flash16flash_fwd_kernelI23Flash_fwd_kernel_traitsILi256ELi64ELi64ELi4ELb0ELb0EN7cutlass10bfloat16_tE19Flash_kernel_traitsILi256ELi64ELi64ELi4ES3_EELb0ELb1ELb0ELb0ELb0ELb0ELb1ELb0EEEvNS_16Flash_fwd_paramsE,"",@"SHT_CUDA_INFO"
	.sectionflags	@""
	.align	4


	//----- nvinfo : EIATTR_CUDA_API_VERSION
	.align		4
        /*0000*/ 	.byte	0x04, 0x37
        /*0002*/ 	.short	(.L_320 - .L_319)
.L_319:
        /*0004*/ 	.word	0x00000082


	//----- nvinfo : EIATTR_SW2861232_WAR
	.align		4
.L_320:
        /*0008*/ 	.byte	0x01, 0x35
	.zero		2


	//----- nvinfo : EIATTR_PARAM_CBANK
	.align		4
        /*000c*/ 	.byte	0x04, 0x0a
        /*000e*/ 	.short	(.L_322 - .L_321)
	.align		4
.L_321:
        /*0010*/ 	.word	index@(.nv.constant0._ZN5flash16flash_fwd_kernelI23Flash_fwd_kernel_traitsILi256ELi64ELi64ELi4ELb0ELb0EN7cutlass10bfloat16_tE19Flash_kernel_traitsILi256ELi64ELi64ELi4ES3_EELb0ELb1ELb0ELb0ELb0ELb0ELb1ELb0EEEvNS_16Flash_fwd_paramsE)
        /*0014*/ 	.short	0x0160
        /*0016*/ 	.short	0x01d0


	//----- nvinfo : EIATTR_CBANK_PARAM_SIZE
	.align		4
.L_322:
        /*0018*/ 	.byte	0x03, 0x19
        /*001a*/ 	.short	0x01d0


	//----- nvinfo : EIATTR_KPARAM_INFO
	.align		4
        /*001c*/ 	.byte	0x04, 0x17
        /*001e*/ 	.short	(.L_324 - .L_323)
.L_323:
        /*0020*/ 	.word	0x00000000
        /*0024*/ 	.short	0x0000
        /*0026*/ 	.short	0x0000
        /*0028*/ 	.byte	0x00, 0xf0, 0x41, 0x07


	//----- nvinfo : EIATTR_MAXREG_COUNT
	.align		4
.L_324:
        /*002c*/ 	.byte	0x03, 0x1b
        /*002e*/ 	.short	0x00ff


	//----- nvinfo : EIATTR_NUM_BARRIERS
	.align		4
        /*0030*/ 	.byte	0x02, 0x4c
        /*0032*/ 	.byte	0x01
	.zero		1


	//----- nvinfo : EIATTR_ANNOTATIONS
	.align		4
        /*0034*/ 	.byte	0x04, 0x55
        /*0036*/ 	.short	(.L_326 - .L_325)


	//   ....[0]....
.L_325:
        /*0038*/ 	.word	0x00000001
        /*003c*/ 	.byte	0xa0, 0xb1, 0x00, 0x00, 0x01, 0x00, 0x00, 0x00, 0x10, 0xb2, 0x00, 0x00, 0x01, 0x00, 0x00, 0x00
        /*004c*/ 	.byte	0x40, 0xb2, 0x00, 0x00, 0x01, 0x00, 0x00, 0x00, 0x50, 0xb2, 0x00, 0x00, 0x01, 0x00, 0x00, 0x00
        /*005c*/ 	.byte	0x60, 0xb2, 0x00, 0x00, 0x01, 0x00, 0x00, 0x00, 0x30, 0xb9, 0x00, 0x00, 0x01, 0x00, 0x00, 0x00
        /*006c*/ 	.byte	0x50, 0xb9, 0x00, 0x00, 0x01, 0x00, 0x00, 0x00, 0x70, 0xb9, 0x00, 0x00, 0x01, 0x00, 0x00, 0x00
        /*007c*/ 	.byte	0xc0, 0xb9, 0x00, 0x00, 0x01, 0x00, 0x00, 0x00, 0xe0, 0xb9, 0x00, 0x00, 0x01, 0x00, 0x00, 0x00
        /*008c*/ 	.byte	0x30, 0xba, 0x00, 0x00, 0x01, 0x00, 0x00, 0x00, 0x50, 0xd3, 0x00, 0x00


	//----- nvinfo : EIATTR_MERCURY_ISA_VERSION
	.align		4
.L_326:
        /*0098*/ 	.byte	0x03, 0x5f
        /*009a*/ 	.short	0x0000


	//----- nvinfo : EIATTR_COOP_GROUP_MASK_REGIDS
	.align		4
        /*009c*/ 	.byte	0x04, 0x29
        /*009e*/ 	.short	(.L_328 - .L_327)


	//   ....[0]....
.L_327:
        /*00a0*/ 	.word	0xffffffff


	//   ....[1]....
        /*00a4*/ 	.word	0xffffffff


	//   ....[2]....
        /*00a8*/ 	.word	0xffffffff


	//   ....[3]....
        /*00ac*/ 	.word	0xffffffff


	//   ....[4]....
        /*00b0*/ 	.word	0xffffffff


	//   ....[5]....
        /*00b4*/ 	.word	0xffffffff


	//   ....[6]....
        /*00b8*/ 	.word	0xffffffff


	//   ....[7]....
        /*00bc*/ 	.word	0xffffffff


	//   ....[8]....
        /*00c0*/ 	.word	0xffffffff


	//   ....[9]....
        /*00c4*/ 	.word	0xffffffff


	//   ....[10]....
        /*00c8*/ 	.word	0xffffffff


	//   ....[11]....
        /*00cc*/ 	.word	0xffffffff


	//   ....[12]....
        /*00d0*/ 	.word	0xffffffff


	//   ....[13]....
        /*00d4*/ 	.word	0xffffffff


	//   ....[14]....
        /*00d8*/ 	.word	0xffffffff


	//   ....[15]....
        /*00dc*/ 	.word	0xffffffff


	//----- nvinfo : EIATTR_COOP_GROUP_INSTR_OFFSETS
	.align		4
.L_328:
        /*00e0*/ 	.byte	0x04, 0x28
        /*00e2*/ 	.short	(.L_330 - .L_329)


	//   ....[0]....
.L_329:
        /*00e4*/ 	.word	0x000055f0


	//   ....[1]....
        /*00e8*/ 	.word	0x00005610


	//   ....[2]....
        /*00ec*/ 	.word	0x000056b0


	//   ....[3]....
        /*00f0*/ 	.word	0x000056c0


	//   ....[4]....
        /*00f4*/ 	.word	0x00009310


	//   ....[5]....
        /*00f8*/ 	.word	0x00009320


	//   ....[6]....
        /*00fc*/ 	.word	0x00009350


	//   ....[7]....
        /*0100*/ 	.word	0x00009360


	//   ....[8]....
        /*0104*/ 	.word	0x0000d9e0


	//   ....[9]....
        /*0108*/ 	.word	0x0000d9f0


	//   ....[10]....
        /*010c*/ 	.word	0x0000da20


	//   ....[11]....
        /*0110*/ 	.word	0x0000da30


	//   ....[12]....
        /*0114*/ 	.word	0x0000f690


	//   ....[13]....
        /*0118*/ 	.word	0x0000f6d0


	//   ....[14]....
        /*011c*/ 	.word	0x0000f7c0


	//   ....[15]....
        /*0120*/ 	.word	0x0000f7f0


	//----- nvinfo : EIATTR_EXIT_INSTR_OFFSETS
	.align		4
.L_330:
        /*0124*/ 	.byte	0x04, 0x1c
        /*0126*/ 	.short	(.L_332 - .L_331)


	//   ....[0]....
.L_331:
        /*0128*/ 	.word	0x000004d0


	//   ....[1]....
        /*012c*/ 	.word	0x00011550


	//   ....[2]....
        /*0130*/ 	.word	0x00011670


	//   ....[3]....
        /*0134*/ 	.word	0x00011690


	//   ....[4]....
        /*0138*/ 	.word	0x00012190


	//   ....[5]....
        /*013c*/ 	.word	0x00012210


	//----- nvinfo : EIATTR_CTAIDZ_USED
	.align		4
.L_332:
        /*0140*/ 	.byte	0x01, 0x04
	.zero		2


	//----- nvinfo : EIATTR_CRS_STACK_SIZE
	.align		4
        /*0144*/ 	.byte	0x04, 0x1e
        /*0146*/ 	.short	(.L_334 - .L_333)
.L_333:
        /*0148*/ 	.word	0x00000000
.L_334:


//--------------------- .nv.info._ZN5flash16flash_fwd_kernelI23Flash_fwd_kernel_traitsILi256ELi64ELi64ELi4ELb0ELb0EN7cutlass10bfloat16_tE19Flash_kernel_traitsILi256ELi64ELi64ELi4ES3_EELb1ELb1ELb0ELb1ELb0ELb0ELb0ELb1EEEvNS_16Flash_fwd_paramsE --------------------------
	.section	.nv.info._ZN5flash16flash_fwd_kernelI23Flash_fwd_kernel_traitsILi256ELi64ELi64ELi4ELb0ELb0EN7cutlass10bfloat16_tE19Flash_kernel_traitsILi256ELi64ELi64ELi4ES3_EELb1ELb1ELb0ELb1ELb0ELb0ELb0ELb1EEEvNS_16Flash_fwd_paramsE,"",@"SHT_CUDA_INFO"
	.sectionflags	@""
	.align	4


	//----- nvinfo : EIATTR_CUDA_API_VERSION
	.align		4
        /*0000*/ 	.byte	0x04, 0x37
        /*0002*/ 	.short	(.L_336 - .L_335)
.L_335:
        /*0004*/ 	.word	0x00000082


	//----- nvinfo : EIATTR_SW2861232_WAR
	.align		4
.L_336:
        /*0008*/ 	.byte	0x01, 0x35
	.zero		2


	//----- nvinfo : EIATTR_PARAM_CBANK
	.align		4
        /*000c*/ 	.byte	0x04, 0x0a
        /*000e*/ 	.short	(.L_338 - .L_337)
	.align		4
.L_337:
        /*0010*/ 	.word	index@(.nv.constant0._ZN5flash16flash_fwd_kernelI23Flash_fwd_kernel_traitsILi256ELi64ELi64ELi4ELb0ELb0EN7cutlass10bfloat16_tE19Flash_kernel_traitsILi256ELi64ELi64ELi4ES3_EELb1ELb1ELb0ELb1ELb0ELb0ELb0ELb1EEEvNS_16Flash_fwd_paramsE)
        /*0014*/ 	.short	0x0160
        /*0016*/ 	.short	0x01d0


	//----- nvinfo : EIATTR_CBANK_PARAM_SIZE
	.align		4
.L_338:
        /*0018*/ 	.byte	0x03, 0x19
        /*001a*/ 	.short	0x01d0


	//----- nvinfo : EIATTR_KPARAM_INFO
	.align		4
        /*001c*/ 	.byte	0x04, 0x17
        /*001e*/ 	.short	(.L_340 - .L_339)
.L_339:
        /*0020*/ 	.word	0x00000000
        /*0024*/ 	.short	0x0000
        /*0026*/ 	.short	0x0000
        /*0028*/ 	.byte	0x00, 0xf0, 0x41, 0x07


	//----- nvinfo : EIATTR_MAXREG_COUNT
	.align		4
.L_340:
        /*002c*/ 	.byte	0x03, 0x1b
        /*002e*/ 	.short	0x00ff


	//----- nvinfo : EIATTR_NUM_BARRIERS
	.align		4
        /*0030*/ 	.byte	0x02, 0x4c
        /*0032*/ 	.byte	0x01
	.zero		1


	//----- nvinfo : EIATTR_ANNOTATIONS
	.align		4
        /*0034*/ 	.byte	0x04, 0x55
        /*0036*/ 	.short	(.L_342 - .L_341)


	//   ....[0]....
.L_341:
        /* <DEDUP_REMOVED lines=107> */


	//----- nvinfo : EIATTR_MERCURY_ISA_VERSION
	.align		4
.L_342:
        /*06d8*/ 	.byte	0x03, 0x5f
        /*06da*/ 	.short	0x0000


	//----- nvinfo : EIATTR_COOP_GROUP_MASK_REGIDS
	.align		4
        /*06dc*/ 	.byte	0x04, 0x29
        /*06de*/ 	.short	(.L_344 - .L_343)


	//   ....[0]....
.L_343:
        /*06e0*/ 	.word	0xffffffff


	//   ....[1]....
        /*06e4*/ 	.word	0xffffffff


	//   ....[2]....
        /*06e8*/ 	.word	0xffffffff


	//   ....[3]....
        /*06ec*/ 	.word	0xffffffff


	//   ....[4]....
        /*06f0*/ 	.word	0xffffffff


	//   ....[5]....
        /*06f4*/ 	.word	0xffffffff


	//   ....[6]....
        /*06f8*/ 	.word	0xffffffff


	//   ....[7]....
        /*06fc*/ 	.word	0xffffffff


	//   ....[8]....
        /*0700*/ 	.word	0xffffffff


	//   ....[9]....
        /*0704*/ 	.word	0xffffffff


	//   ....[10]....
        /*0708*/ 	.word	0xffffffff


	//   ....[11]....
        /*070c*/ 	.word	0xffffffff


	//   ....[12]....
        /*0710*/ 	.word	0xffffffff


	//   ....[13]....
        /*0714*/ 	.word	0xffffffff


	//   ....[14]....
        /*0718*/ 	.word	0xffffffff


	//   ....[15]....
        /*071c*/ 	.word	0xffffffff


	//----- nvinfo : EIATTR_COOP_GROUP_INSTR_OFFSETS
	.align		4
.L_344:
        /*0720*/ 	.byte	0x04, 0x28
        /*0722*/ 	.short	(.L_346 - .L_345)


	//   ....[0]....
.L_345:
        /*0724*/ 	.word	0x00005bb0


	//   ....[1]....
        /*0728*/ 	.word	0x00005bf0


	//   ....[2]....
        /*072c*/ 	.word	0x00005c40


	//   ....[3]....
        /*0730*/ 	.word	0x00005cd0


	//   ....[4]....
        /*0734*/ 	.word	0x0000bdc0


	//   ....[5]....
        /*0738*/ 	.word	0x0000bec0


	//   ....[6]....
        /*073c*/ 	.word	0x0000bed0


	//   ....[7]....
        /*0740*/ 	.word	0x0000bfb0


	//   ....[8]....
        /*0744*/ 	.word	0x00014220


	//   ....[9]....
        /*0748*/ 	.word	0x00014250


	//   ....[10]....
        /*074c*/ 	.word	0x00014280


	//   ....[11]....
        /*0750*/ 	.word	0x000142a0


	//   ....[12]....
        /*0754*/ 	.word	0x00017b60


	//   ....[13]....
        /*0758*/ 	.word	0x00017ba0


	//   ....[14]....
        /*075c*/ 	.word	0x00017cb0


	//   ....[15]....
        /*0760*/ 	.word	0x00017cf0


	//----- nvinfo : EIATTR_EXIT_INSTR_OFFSETS
	.align		4
.L_346:
        /*0764*/ 	.byte	0x04, 0x1c
        /*0766*/ 	.short	(.L_348 - .L_347)


	//   ....[0]....
.L_347:
        /*0768*/ 	.word	0x000006a0


	//   ....[1]....
        /*076c*/ 	.word	0x000199e0


	//   ....[2]....
        /*0770*/ 	.word	0x00019b00


	//   ....[3]....
        /*0774*/ 	.word	0x00019b20


	//   ....[4]....
        /*0778*/ 	.word	0x0001a630


	//   ....[5]....
        /*077c*/ 	.word	0x0001a6b0


	//----- nvinfo : EIATTR_CTAIDZ_USED
	.align		4
.L_348:
        /*0780*/ 	.byte	0x01, 0x04
	.zero		2


	//----- nvinfo : EIATTR_CRS_STACK_SIZE
	.align		4
        /*0784*/ 	.byte	0x04, 0x1e
        /*0786*/ 	.short	(.L_350 - .L_349)
.L_349:
        /*0788*/ 	.word	0x00000000
.L_350:


//--------------------- .nv.info._ZN5flash16flash_fwd_kernelI23Flash_fwd_kernel_traitsILi256ELi64ELi64ELi4ELb0ELb0EN7cutlass10bfloat16_tE19Flash_kernel_traitsILi256ELi64ELi64ELi4ES3_EELb0ELb1ELb0ELb1ELb0ELb0ELb1ELb0EEEvNS_16Flash_fwd_paramsE --------------------------
	.section	.nv.info._ZN5flash16flash_fwd_kernelI23Flash_fwd_kernel_traitsILi256ELi64ELi64ELi4ELb0ELb0EN7cutlass10bfloat16_tE19Flash_kernel_traitsILi256ELi64ELi64ELi4ES3_EELb0ELb1ELb0ELb1ELb0ELb0ELb1ELb0EEEvNS_16Flash_fwd_paramsE,"",@"SHT_CUDA_INFO"
	.sectionflags	@""
	.align	4


	//----- nvinfo : EIATTR_CUDA_API_VERSION
	.align		4
        /*0000*/ 	.byte	0x04, 0x37
        /*0002*/ 	.short	(.L_352 - .L_351)
.L_351:
        /*0004*/ 	.word	0x00000082


	//----- nvinfo : EIATTR_SW2861232_WAR
	.align		4
.L_352:
        /*0008*/ 	.byte	0x01, 0x35
	.zero		2


	//----- nvinfo : EIATTR_PARAM_CBANK
	.align		4
        /*000c*/ 	.byte	0x04, 0x0a
        /*000e*/ 	.short	(.L_354 - .L_353)
	.align		4
.L_353:
        /*0010*/ 	.word	index@(.nv.constant0._ZN5flash16flash_fwd_kernelI23Flash_fwd_kernel_traitsILi256ELi64ELi64ELi4ELb0ELb0EN7cutlass10bfloat16_tE19Flash_kernel_traitsILi256ELi64ELi64ELi4ES3_EELb0ELb1ELb0ELb1ELb0ELb0ELb1ELb0EEEvNS_16Flash_fwd_paramsE)
        /*0014*/ 	.short	0x0160
        /*0016*/ 	.short	0x01d0


	//----- nvinfo : EIATTR_CBANK_PARAM_SIZE
	.align		4
.L_354:
        /*0018*/ 	.byte	0x03, 0x19
        /*001a*/ 	.short	0x01d0


	//----- nvinfo : EIATTR_KPARAM_INFO
	.align		4
        /*001c*/ 	.byte	0x04, 0x17
        /*001e*/ 	.short	(.L_356 - .L_355)
.L_355:
        /*0020*/ 	.word	0x00000000
        /*0024*/ 	.short	0x0000
        /*0026*/ 	.short	0x0000
        /*0028*/ 	.byte	0x00, 0xf0, 0x41, 0x07


	//----- nvinfo : EIATTR_MAXREG_COUNT
	.align		4
.L_356:
        /*002c*/ 	.byte	0x03, 0x1b
        /*002e*/ 	.short	0x00ff


	//----- nvinfo : EIATTR_NUM_BARRIERS
	.align		4
        /*0030*/ 	.byte	0x02, 0x4c
        /*0032*/ 	.byte	0x01
	.zero		1


	//----- nvinfo : EIATTR_ANNOTATIONS
	.align		4
        /*0034*/ 	.byte	0x04, 0x55
        /*0036*/ 	.short	(.L_358 - .L_357)


	//   ....[0]....
.L_357:
        /* <DEDUP_REMOVED lines=29> */


	//----- nvinfo : EIATTR_MERCURY_ISA_VERSION
	.align		4
.L_358:
        /*01f0*/ 	.byte	0x03, 0x5f
        /*01f2*/ 	.short	0x0000


	//----- nvinfo : EIATTR_COOP_GROUP_MASK_REGIDS
	.align		4
        /*01f4*/ 	.byte	0x04, 0x29
        /*01f6*/ 	.short	(.L_360 - .L_359)


	//   ....[0]....
.L_359:
        /*01f8*/ 	.word	0xffffffff


	//   ....[1]....
        /*01fc*/ 	.word	0xffffffff


	//   ....[2]....
        /*0200*/ 	.word	0xffffffff


	//   ....[3]....
        /*0204*/ 	.word	0xffffffff


	//   ....[4]....
        /*0208*/ 	.word	0xffffffff


	//   ....[5]....
        /*020c*/ 	.word	0xffffffff


	//   ....[6]....
        /*0210*/ 	.word	0xffffffff


	//   ....[7]....
        /*0214*/ 	.word	0xffffffff


	//   ....[8]....
        /*0218*/ 	.word	0xffffffff


	//   ....[9]....
        /*021c*/ 	.word	0xffffffff


	//   ....[10]....
        /*0220*/ 	.word	0xffffffff


	//   ....[11]....
        /*0224*/ 	.word	0xffffffff


	//   ....[12]....
        /*0228*/ 	.word	0xffffffff


	//   ....[13]....
        /*022c*/ 	.word	0xffffffff


	//   ....[14]....
        /*0230*/ 	.word	0xffffffff


	//   ....[15]....
        /*0234*/ 	.word	0xffffffff


	//----- nvinfo : EIATTR_COOP_GROUP_INSTR_OFFSETS
	.align		4
.L_360:
        /*0238*/ 	.byte	0x04, 0x28
        /*023a*/ 	.short	(.L_362 - .L_361)


	//   ....[0]....
.L_361:
        /*023c*/ 	.word	0x00005c80


	//   ....[1]....
        /*0240*/ 	.word	0x00005c90


	//   ....[2]....
        /*0244*/ 	.word	0x00005cc0


	//   ....[3]....
        /*0248*/ 	.word	0x00005cd0


	//   ....[4]....
        /*024c*/ 	.word	0x0000a8b0


	//   ....[5]....
        /*0250*/ 	.word	0x0000a900


	//   ....[6]....
        /*0254*/ 	.word	0x0000a920


	//   ....[7]....
        /*0258*/ 	.word	0x0000a940


	//   ....[8]....
        /*025c*/ 	.word	0x000103c0


	//   ....[9]....
        /*0260*/ 	.word	0x000103d0


	//   ....[10]....
        /*0264*/ 	.word	0x000103f0


	//   ....[11]....
        /*0268*/ 	.word	0x00010410


	//   ....[12]....
        /*026c*/ 	.word	0x00012340


	//   ....[13]....
        /*0270*/ 	.word	0x00012350


	//   ....[14]....
        /*0274*/ 	.word	0x00012380


	//   ....[15]....
        /*0278*/ 	.word	0x00012390


	//----- nvinfo : EIATTR_EXIT_INSTR_OFFSETS
	.align		4
.L_362:
        /*027c*/ 	.byte	0x04, 0x1c
        /*027e*/ 	.short	(.L_364 - .L_363)


	//   ....[0]....
.L_363:
        /*0280*/ 	.word	0x000004d0


	//   ....[1]....
        /*0284*/ 	.word	0x00013f70


	//   ....[2]....
        /*0288*/ 	.word	0x00014090


	//   ....[3]....
        /*028c*/ 	.word	0x000140b0


	//   ....[4]....
        /*0290*/ 	.word	0x00014bb0


	//   ....[5]....
        /*0294*/ 	.word	0x00014c30


	//----- nvinfo : EIATTR_CTAIDZ_USED
	.align		4
.L_364:
        /*0298*/ 	.byte	0x01, 0x04
	.zero		2


	//----- nvinfo : EIATTR_CRS_STACK_SIZE
	.align		4
        /*029c*/ 	.byte	0x04, 0x1e
        /*029e*/ 	.short	(.L_366 - .L_365)
.L_365:
        /*02a0*/ 	.word	0x00000000
.L_366:


//--------------------- .nv.info._ZN5flash16flash_fwd_kernelI23Flash_fwd_kernel_traitsILi256ELi128ELi64ELi8ELb0ELb0EN7cutlass10bfloat16_tE19Flash_kernel_traitsILi256ELi128ELi64ELi8ES3_EELb1ELb1ELb0ELb0ELb0ELb0ELb0ELb0EEEvNS_16Flash_fwd_paramsE --------------------------
	.section	.nv.info._ZN5flash16flash_fwd_kernelI23Flash_fwd_kernel_traitsILi256ELi128ELi64ELi8ELb0ELb0EN7cutlass10bfloat16_tE19Flash_kernel_traitsILi256ELi128ELi64ELi8ES3_EELb1ELb1ELb0ELb0ELb0ELb0ELb0ELb0EEEvNS_16Flash_fwd_paramsE,"",@"SHT_CUDA_INFO"
	.sectionflags	@""
	.align	4


	//----- nvinfo : EIATTR_CUDA_API_VERSION
	.align		4
        /*0000*/ 	.byte	0x04, 0x37
        /*0002*/ 	.short	(.L_368 - .L_367)
.L_367:
        /*0004*/ 	.word	0x00000082


	//----- nvinfo : EIATTR_SW2861232_WAR
	.align		4
.L_368:
        /*0008*/ 	.byte	0x01, 0x35
	.zero		2


	//----- nvinfo : EIATTR_PARAM_CBANK
	.align		4
        /*000c*/ 	.byte	0x04, 0x0a
        /*000e*/ 	.short	(.L_370 - .L_369)
	.align		4
.L_369:
        /*0010*/ 	.word	index@(.nv.constant0._ZN5flash16flash_fwd_kernelI23Flash_fwd_kernel_traitsILi256ELi128ELi64ELi8ELb0ELb0EN7cutlass10bfloat16_tE19Flash_kernel_traitsILi256ELi128ELi64ELi8ES3_EELb1ELb1ELb0ELb0ELb0ELb0ELb0ELb0EEEvNS_16Flash_fwd_paramsE)
        /*0014*/ 	.short	0x0160
        /*0016*/ 	.short	0x01d0


	//----- nvinfo : EIATTR_CBANK_PARAM_SIZE
	.align		4
.L_370:
        /*0018*/ 	.byte	0x03, 0x19
        /*001a*/ 	.short	0x01d0


	//----- nvinfo : EIATTR_KPARAM_INFO
	.align		4
        /*001c*/ 	.byte	0x04, 0x17
        /*001e*/ 	.short	(.L_372 - .L_371)
.L_371:
        /*0020*/ 	.word	0x00000000
        /*0024*/ 	.short	0x0000
        /*0026*/ 	.short	0x0000
        /*0028*/ 	.byte	0x00, 0xf0, 0x41, 0x07


	//----- nvinfo : EIATTR_MAXREG_COUNT
	.align		4
.L_372:
        /*002c*/ 	.byte	0x03, 0x1b
        /*002e*/ 	.short	0x00ff


	//----- nvinfo : EIATTR_NUM_BARRIERS
	.align		4
        /*0030*/ 	.byte	0x02, 0x4c
        /*0032*/ 	.byte	0x01
	.zero		1


	//----- nvinfo : EIATTR_ANNOTATIONS
	.align		4
        /*0034*/ 	.byte	0x04, 0x55
        /*0036*/ 	.short	(.L_374 - .L_373)


	//   ....[0]....
.L_373:
        /* <DEDUP_REMOVED lines=30> */


	//----- nvinfo : EIATTR_MERCURY_ISA_VERSION
	.align		4
.L_374:
        /*0208*/ 	.byte	0x03, 0x5f
        /*020a*/ 	.short	0x0000


	//----- nvinfo : EIATTR_COOP_GROUP_MASK_REGIDS
	.align		4
        /*020c*/ 	.byte	0x04, 0x29
        /*020e*/ 	.short	(.L_376 - .L_375)


	//   ....[0]....
.L_375:
        /*0210*/ 	.word	0xffffffff


	//   ....[1]....
        /*0214*/ 	.word	0xffffffff


	//   ....[2]....
        /*0218*/ 	.word	0xffffffff


	//   ....[3]....
        /*021c*/ 	.word	0xffffffff


	//   ....[4]....
        /*0220*/ 	.word	0xffffffff


	//   ....[5]....
        /*0224*/ 	.word	0xffffffff


	//   ....[6]....
        /*0228*/ 	.word	0xffffffff


	//   ....[7]....
        /*022c*/ 	.word	0xffffffff


	//   ....[8]....
        /*0230*/ 	.word	0xffffffff


	//   ....[9]....
        /*0234*/ 	.word	0xffffffff


	//   ....[10]....
        /*0238*/ 	.word	0xffffffff


	//   ....[11]....
        /*023c*/ 	.word	0xffffffff


	//   ....[12]....
        /*0240*/ 	.word	0xffffffff


	//   ....[13]....
        /*0244*/ 	.word	0xffffffff


	//   ....[14]....
        /*0248*/ 	.word	0xffffffff


	//   ....[15]....
        /*024c*/ 	.word	0xffffffff


	//   ....[16]....
        /*0250*/ 	.word	0xffffffff


	//   ....[17]....
        /*0254*/ 	.word	0xffffffff


	//   ....[18]....
        /*0258*/ 	.word	0xffffffff


	//   ....[19]....
        /*025c*/ 	.word	0xffffffff


	//----- nvinfo : EIATTR_COOP_GROUP_INSTR_OFFSETS
	.align		4
.L_376:
        /*0260*/ 	.byte	0x04, 0x28
        /*0262*/ 	.short	(.L_378 - .L_377)


	//   ....[0]....
.L_377:
        /*0264*/ 	.word	0x000046f0


	//   ....[1]....
        /*0268*/ 	.word	0x00004830


	//   ....[2]....
        /*026c*/ 	.word	0x00004860


	//   ....[3]....
        /*0270*/ 	.word	0x00004950


	//   ....[4]....
        /*0274*/ 	.word	0x00009580


	//   ....[5]....
        /*0278*/ 	.word	0x00009600


	//   ....[6]....
        /*027c*/ 	.word	0x00009630


	//   ....[7]....
        /*0280*/ 	.word	0x00009660


	//   ....[8]....
        /*0284*/ 	.word	0x0000e4c0


	//   ....[9]....
        /*0288*/ 	.word	0x0000e540


	//   ....[10]....
        /*028c*/ 	.word	0x0000e550


	//   ....[11]....
        /*0290*/ 	.word	0x0000e590


	//   ....[12]....
        /*0294*/ 	.word	0x00013200


	//   ....[13]....
        /*0298*/ 	.word	0x00013250


	//   ....[14]....
        /*029c*/ 	.word	0x00013280


	//   ....[15]....
        /*02a0*/ 	.word	0x00013290


	//   ....[16]....
        /*02a4*/ 	.word	0x000157a0


	//   ....[17]....
        /*02a8*/ 	.word	0x000157e0


	//   ....[18]....
        /*02ac*/ 	.word	0x000158c0


	//   ....[19]....
        /*02b0*/ 	.word	0x000158f0


	//----- nvinfo : EIATTR_EXIT_INSTR_OFFSETS
	.align		4
.L_378:
        /*02b4*/ 	.byte	0x04, 0x1c
        /*02b6*/ 	.short	(.L_380 - .L_379)


	//   ....[0]....
.L_379:
        /*02b8*/ 	.word	0x00000730


	//   ....[1]....
        /*02bc*/ 	.word	0x000176d0


	//   ....[2]....
        /*02c0*/ 	.word	0x000177f0


	//   ....[3]....
        /*02c4*/ 	.word	0x00017810


	//   ....[4]....
        /*02c8*/ 	.word	0x00018310


	//   ....[5]....
        /*02cc*/ 	.word	0x00018390


	//----- nvinfo : EIATTR_CTAIDZ_USED
	.align		4
.L_380:
        /*02d0*/ 	.byte	0x01, 0x04
	.zero		2


	//----- nvinfo : EIATTR_CRS_STACK_SIZE
	.align		4
        /*02d4*/ 	.byte	0x04, 0x1e
        /*02d6*/ 	.short	(.L_382 - .L_381)
.L_381:
        /*02d8*/ 	.word	0x00000000
.L_382:


//--------------------- .nv.info._ZN5flash16flash_fwd_kernelI23Flash_fwd_kernel_traitsILi256ELi128ELi64ELi8ELb0ELb0EN7cutlass10bfloat16_tE19Flash_kernel_traitsILi256ELi128ELi64ELi8ES3_EELb1ELb1ELb0ELb0ELb0ELb1ELb0ELb0EEEvNS_16Flash_fwd_paramsE --------------------------
	.section	.nv.info._ZN5flash16flash_fwd_kernelI23Flash_fwd_kernel_traitsILi256ELi128ELi64ELi8ELb0ELb0EN7cutlass10bfloat16_tE19Flash_kernel_traitsILi256ELi128ELi64ELi8ES3_EELb1ELb1ELb0ELb0ELb0ELb1ELb0ELb0EEEvNS_16Flash_fwd_paramsE,"",@"SHT_CUDA_INFO"
	.sectionflags	@""
	.align	4


	//----- nvinfo : EIATTR_CUDA_API_VERSION
	.align		4
        /*0000*/ 	.byte	0x04, 0x37
        /*0002*/ 	.short	(.L_384 - .L_383)
.L_383:
        /*0004*/ 	.word	0x00000082


	//----- nvinfo : EIATTR_SW2861232_WAR
	.align		4
.L_384:
        /*0008*/ 	.byte	0x01, 0x35
	.zero		2


	//----- nvinfo : EIATTR_PARAM_CBANK
	.align		4
        /*000c*/ 	.byte	0x04, 0x0a
        /*000e*/ 	.short	(.L_386 - .L_385)
	.align		4
.L_385:
        /*0010*/ 	.word	index@(.nv.constant0._ZN5flash16flash_fwd_kernelI23Flash_fwd_kernel_traitsILi256ELi128ELi64ELi8ELb0ELb0EN7cutlass10bfloat16_tE19Flash_kernel_traitsILi256ELi128ELi64ELi8ES3_EELb1ELb1ELb0ELb0ELb0ELb1ELb0ELb0EEEvNS_16Flash_fwd_paramsE)
        /*0014*/ 	.short	0x0160
        /*0016*/ 	.short	0x01d0


	//----- nvinfo : EIATTR_CBANK_PARAM_SIZE
	.align		4
.L_386:
        /*0018*/ 	.byte	0x03, 0x19
        /*001a*/ 	.short	0x01d0


	//----- nvinfo : EIATTR_KPARAM_INFO
	.align		4
        /*001c*/ 	.byte	0x04, 0x17
        /*001e*/ 	.short	(.L_388 - .L_387)
.L_387:
        /*0020*/ 	.word	0x00000000
        /*0024*/ 	.short	0x0000
        /*0026*/ 	.short	0x0000
        /*0028*/ 	.byte	0x00, 0xf0, 0x41, 0x07


	//----- nvinfo : EIATTR_MAXREG_COUNT
	.align		4
.L_388:
        /*002c*/ 	.byte	0x03, 0x1b
        /*002e*/ 	.short	0x00ff


	//----- nvinfo : EIATTR_NUM_BARRIERS
	.align		4
        /*0030*/ 	.byte	0x02, 0x4c
        /*0032*/ 	.byte	0x01
	.zero		1


	//----- nvinfo : EIATTR_ANNOTATIONS
	.align		4
        /*0034*/ 	.byte	0x04, 0x55
        /*0036*/ 	.short	(.L_390 - .L_389)


	//   ....[0]....
.L_389:
        /* <DEDUP_REMOVED lines=23> */


	//----- nvinfo : EIATTR_MERCURY_ISA_VERSION
	.align		4
.L_390:
        /*0198*/ 	.byte	0x03, 0x5f
        /*019a*/ 	.short	0x0000


	//----- nvinfo : EIATTR_COOP_GROUP_MASK_REGIDS
	.align		4
        /*019c*/ 	.byte	0x04, 0x29
        /*019e*/ 	.short	(.L_392 - .L_391)


	//   ....[0]....
.L_391:
        /*01a0*/ 	.word	0xffffffff


	//   ....[1]....
        /*01a4*/ 	.word	0xffffffff


	//   ....[2]....
        /*01a8*/ 	.word	0xffffffff


	//   ....[3]....
        /*01ac*/ 	.word	0xffffffff


	//   ....[4]....
        /*01b0*/ 	.word	0xffffffff


	//   ....[5]....
        /*01b4*/ 	.word	0xffffffff


	//   ....[6]....
        /*01b8*/ 	.word	0xffffffff


	//   ....[7]....
        /*01bc*/ 	.word	0xffffffff


	//   ....[8]....
        /*01c0*/ 	.word	0xffffffff


	//   ....[9]....
        /*01c4*/ 	.word	0xffffffff


	//   ....[10]....
        /*01c8*/ 	.word	0xffffffff


	//   ....[11]....
        /*01cc*/ 	.word	0xffffffff


	//   ....[12]....
        /*01d0*/ 	.word	0xffffffff


	//   ....[13]....
        /*01d4*/ 	.word	0xffffffff


	//   ....[14]....
        /*01d8*/ 	.word	0xffffffff


	//   ....[15]....
        /*01dc*/ 	.word	0xffffffff


	//   ....[16]....
        /*01e0*/ 	.word	0xffffffff


	//   ....[17]....
        /*01e4*/ 	.word	0xffffffff


	//   ....[18]....
        /*01e8*/ 	.word	0xffffffff


	//   ....[19]....
        /*01ec*/ 	.word	0xffffffff


	//----- nvinfo : EIATTR_COOP_GROUP_INSTR_OFFSETS
	.align		4
.L_392:
        /*01f0*/ 	.byte	0x04, 0x28
        /*01f2*/ 	.short	(.L_394 - .L_393)


	//   ....[0]....
.L_393:
        /*01f4*/ 	.word	0x00003550


	//   ....[1]....
        /*01f8*/ 	.word	0x000035f0


	//   ....[2]....
        /*01fc*/ 	.word	0x00003610


	//   ....[3]....
        /*0200*/ 	.word	0x000036c0


	//   ....[4]....
        /*0204*/ 	.word	0x00007960


	//   ....[5]....
        /*0208*/ 	.word	0x000079e0


	//   ....[6]....
        /*020c*/ 	.word	0x000079f0


	//   ....[7]....
        /*0210*/ 	.word	0x00007b50


	//   ....[8]....
        /*0214*/ 	.word	0x0000c4b0


	//   ....[9]....
        /*0218*/ 	.word	0x0000c530


	//   ....[10]....
        /*021c*/ 	.word	0x0000c540


	//   ....[11]....
        /*0220*/ 	.word	0x0000c620


	//   ....[12]....
        /*0224*/ 	.word	0x00010bd0


	//   ....[13]....
        /*0228*/ 	.word	0x00010c20


	//   ....[14]....
        /*022c*/ 	.word	0x00010c50


	//   ....[15]....
        /*0230*/ 	.word	0x00010c60


	//   ....[16]....
        /*0234*/ 	.word	0x000131b0


	//   ....[17]....
        /*0238*/ 	.word	0x000131e0


	//   ....[18]....
        /*023c*/ 	.word	0x000132b0


	//   ....[19]....
        /*0240*/ 	.word	0x000132e0


	//----- nvinfo : EIATTR_EXIT_INSTR_OFFSETS
	.align		4
.L_394:
        /*0244*/ 	.byte	0x04, 0x1c
        /*0246*/ 	.short	(.L_396 - .L_395)


	//   ....[0]....
.L_395:
        /*0248*/ 	.word	0x00000730


	//   ....[1]....
        /*024c*/ 	.word	0x00014f00


	//   ....[2]....
        /*0250*/ 	.word	0x00014ff0


	//   ....[3]....
        /*0254*/ 	.word	0x000159d0


	//   ....[4]....
        /*0258*/ 	.word	0x00015a50


	//----- nvinfo : EIATTR_CTAIDZ_USED
	.align		4
.L_396:
        /*025c*/ 	.byte	0x01, 0x04
	.zero		2


	//----- nvinfo : EIATTR_CRS_STACK_SIZE
	.align		4
        /*0260*/ 	.byte	0x04, 0x1e
        /*0262*/ 	.short	(.L_398 - .L_397)
.L_397:
        /*0264*/ 	.word	0x00000000
.L_398:


//--------------------- .nv.info._ZN5flash16flash_fwd_kernelI23Flash_fwd_kernel_traitsILi256ELi128ELi64ELi8ELb0ELb0EN7cutlass10bfloat16_tE19Flash_kernel_traitsILi256ELi128ELi64ELi8ES3_EELb0ELb1ELb0ELb0ELb0ELb1ELb1ELb0EEEvNS_16Flash_fwd_paramsE --------------------------
	.section	.nv.info._ZN5flash16flash_fwd_kernelI23Flash_fwd_kernel_traitsILi256ELi128ELi64ELi8ELb0ELb0EN7cutlass10bfloat16_tE19Flash_kernel_traitsILi256ELi128ELi64ELi8ES3_EELb0ELb1ELb0ELb0ELb0ELb1ELb1ELb0EEEvNS_16Flash_fwd_paramsE,"",@"SHT_CUDA_INFO"
	.sectionflags	@""
	.align	4


	//----- nvinfo : EIATTR_CUDA_API_VERSION
	.align		4
        /*0000*/ 	.byte	0x04, 0x37
        /*0002*/ 	.short	(.L_400 - .L_399)
.L_399:
        /*0004*/ 	.word	0x00000082


	//----- nvinfo : EIATTR_SW2861232_WAR
	.align		4
.L_400:
        /*0008*/ 	.byte	0x01, 0x35
	.zero		2


	//----- nvinfo : EIATTR_PARAM_CBANK
	.align		4
        /*000c*/ 	.byte	0x04, 0x0a
        /*000e*/ 	.short	(.L_402 - .L_401)
	.align		4
.L_401:
        /*0010*/ 	.word	index@(.nv.constant0._ZN5flash16flash_fwd_kernelI23Flash_fwd_kernel_traitsILi256ELi128ELi64ELi8ELb0ELb0EN7cutlass10bfloat16_tE19Flash_kernel_traitsILi256ELi128ELi64ELi8ES3_EELb0ELb1ELb0ELb0ELb0ELb1ELb1ELb0EEEvNS_16Flash_fwd_paramsE)
        /*0014*/ 	.short	0x0160
        /*0016*/ 	.short	0x01d0


	//----- nvinfo : EIATTR_CBANK_PARAM_SIZE
	.align		4
.L_402:
        /*0018*/ 	.byte	0x03, 0x19
        /*001a*/ 	.short	0x01d0


	//----- nvinfo : EIATTR_KPARAM_INFO
	.align		4
        /*001c*/ 	.byte	0x04, 0x17
        /*001e*/ 	.short	(.L_404 - .L_403)
.L_403:
        /*0020*/ 	.word	0x00000000
        /*0024*/ 	.short	0x0000
        /*0026*/ 	.short	0x0000
        /*0028*/ 	.byte	0x00, 0xf0, 0x41, 0x07


	//----- nvinfo : EIATTR_MAXREG_COUNT
	.align		4
.L_404:
        /*002c*/ 	.byte	0x03, 0x1b
        /*002e*/ 	.short	0x00ff


	//----- nvinfo : EIATTR_NUM_BARRIERS
	.align		4
        /*0030*/ 	.byte	0x02, 0x4c
        /*0032*/ 	.byte	0x01
	.zero		1


	//----- nvinfo : EIATTR_ANNOTATIONS
	.align		4
        /*0034*/ 	.byte	0x04, 0x55
        /*0036*/ 	.short	(.L_406 - .L_405)


	//   ....[0]....
.L_405:
        /*0038*/ 	.word	0x00000001
        /*003c*/ 	.byte	0x80, 0x43, 0x00, 0x00, 0x01, 0x00, 0x00, 0x00, 0x40, 0x7c, 0x00, 0x00, 0x01, 0x00, 0x00, 0x00
        /*004c*/ 	.byte	0x10, 0xb5, 0x00, 0x00, 0x01, 0x00, 0x00, 0x00, 0x50, 0xd1, 0x00, 0x00, 0x01, 0x00, 0x00, 0x00
        /*005c*/ 	.byte	0x70, 0xe9, 0x00, 0x00, 0x01, 0x00, 0x00, 0x00, 0xe0, 0xee, 0x00, 0x00


	//----- nvinfo : EIATTR_MERCURY_ISA_VERSION
	.align		4
.L_406:
        /*0068*/ 	.byte	0x03, 0x5f
        /*006a*/ 	.short	0x0000


	//----- nvinfo : EIATTR_COOP_GROUP_MASK_REGIDS
	.align		4
        /*006c*/ 	.byte	0x04, 0x29
        /*006e*/ 	.short	(.L_408 - .L_407)


	//   ....[0]....
.L_407:
        /*0070*/ 	.word	0xffffffff


	//   ....[1]....
        /*0074*/ 	.word	0xffffffff


	//   ....[2]....
        /*0078*/ 	.word	0xffffffff


	//   ....[3]....
        /*007c*/ 	.word	0xffffffff


	//   ....[4]....
        /*0080*/ 	.word	0xffffffff


	//   ....[5]....
        /*0084*/ 	.word	0xffffffff


	//   ....[6]....
        /*0088*/ 	.word	0xffffffff


	//   ....[7]....
        /*008c*/ 	.word	0xffffffff


	//   ....[8]....
        /*0090*/ 	.word	0xffffffff


	//   ....[9]....
        /*0094*/ 	.word	0xffffffff


	//   ....[10]....
        /*0098*/ 	.word	0xffffffff


	//   ....[11]....
        /*009c*/ 	.word	0xffffffff


	//   ....[12]....
        /*00a0*/ 	.word	0xffffffff


	//   ....[13]....
        /*00a4*/ 	.word	0xffffffff


	//   ....[14]....
        /*00a8*/ 	.word	0xffffffff


	//   ....[15]....
        /*00ac*/ 	.word	0xffffffff


	//   ....[16]....
        /*00b0*/ 	.word	0xffffffff


	//   ....[17]....
        /*00b4*/ 	.word	0xffffffff


	//   ....[18]....
        /*00b8*/ 	.word	0xffffffff


	//   ....[19]....
        /*00bc*/ 	.word	0xffffffff


	//----- nvinfo : EIATTR_COOP_GROUP_INSTR_OFFSETS
	.align		4
.L_408:
        /*00c0*/ 	.byte	0x04, 0x28
        /*00c2*/ 	.short	(.L_410 - .L_409)


	//   ....[0]....
.L_409:
        /*00c4*/ 	.word	0x00003510


	//   ....[1]....
        /*00c8*/ 	.word	0x00003530


	//   ....[2]....
        /*00cc*/ 	.word	0x000035d0


	//   ....[3]....
        /*00d0*/ 	.word	0x000035e0


	//   ....[4]....
        /*00d4*/ 	.word	0x00006570


	//   ....[5]....
        /*00d8*/ 	.word	0x00006580


	//   ....[6]....
        /*00dc*/ 	.word	0x000065b0


	//   ....[7]....
        /*00e0*/ 	.word	0x000065c0


	//   ....[8]....
        /*00e4*/ 	.word	0x00009e60


	//   ....[9]....
        /*00e8*/ 	.word	0x00009e70


	//   ....[10]....
        /*00ec*/ 	.word	0x00009ea0


	//   ....[11]....
        /*00f0*/ 	.word	0x00009eb0


	//   ....[12]....
        /*00f4*/ 	.word	0x0000d290


	//   ....[13]....
        /*00f8*/ 	.word	0x0000d2a0


	//   ....[14]....
        /*00fc*/ 	.word	0x0000d2c0


	//   ....[15]....
        /*0100*/ 	.word	0x0000d2e0


	//   ....[16]....
        /*0104*/ 	.word	0x0000ef20


	//   ....[17]....
        /*0108*/ 	.word	0x0000f020


	//   ....[18]....
        /*010c*/ 	.word	0x0000f3b0


	//   ....[19]....
        /*0110*/ 	.word	0x0000f3e0


	//----- nvinfo : EIATTR_EXIT_INSTR_OFFSETS
	.align		4
.L_410:
        /*0114*/ 	.byte	0x04, 0x1c
        /*0116*/ 	.short	(.L_412 - .L_411)


	//   ....[0]....
.L_411:
        /*0118*/ 	.word	0x000004e0


	//   ....[1]....
        /*011c*/ 	.word	0x00010c10


	//   ....[2]....
        /*0120*/ 	.word	0x00010d00


	//   ....[3]....
        /*0124*/ 	.word	0x000116d0


	//   ....[4]....
        /*0128*/ 	.word	0x00011750


	//----- nvinfo : EIATTR_CTAIDZ_USED
	.align		4
.L_412:
        /*012c*/ 	.byte	0x01, 0x04
	.zero		2


	//----- nvinfo : EIATTR_CRS_STACK_SIZE
	.align		4
        /*0130*/ 	.byte	0x04, 0x1e
        /*0132*/ 	.short	(.L_414 - .L_413)
.L_413:
        /*0134*/ 	.word	0x00000000
.L_414:


//--------------------- .nv.info._ZN5flash16flash_fwd_kernelI23Flash_fwd_kernel_traitsILi256ELi128ELi64ELi8ELb0ELb0EN7cutlass10bfloat16_tE19Flash_kernel_traitsILi256ELi128ELi64ELi8ES3_EELb1ELb1ELb0ELb1ELb0ELb0ELb0ELb0EEEvNS_16Flash_fwd_paramsE --------------------------
	.section	.nv.info._ZN5flash16flash_fwd_kernelI23Flash_fwd_kernel_traitsILi256ELi128ELi64ELi8ELb0ELb0EN7cutlass10bfloat16_tE19Flash_kernel_traitsILi256ELi128ELi64ELi8ES3_EELb1ELb1ELb0ELb1ELb0ELb0ELb0ELb0EEEvNS_16Flash_fwd_paramsE,"",@"SHT_CUDA_INFO"
	.sectionflags	@""
	.align	4


	//----- nvinfo : EIATTR_CUDA_API_VERSION
	.align		4
        /*0000*/ 	.byte	0x04, 0x37
        /*0002*/ 	.short	(.L_416 - .L_415)
.L_415:
        /*0004*/ 	.word	0x00000082


	//----- nvinfo : EIATTR_SW2861232_WAR
	.align		4
.L_416:
        /*0008*/ 	.byte	0x01, 0x35
	.zero		2


	//----- nvinfo : EIATTR_PARAM_CBANK
	.align		4
        /*000c*/ 	.byte	0x04, 0x0a
        /*000e*/ 	.short	(.L_418 - .L_417)
	.align		4
.L_417:
        /*0010*/ 	.word	index@(.nv.constant0._ZN5flash16flash_fwd_kernelI23Flash_fwd_kernel_traitsILi256ELi128ELi64ELi8ELb0ELb0EN7cutlass10bfloat16_tE19Flash_kernel_traitsILi256ELi128ELi64ELi8ES3_EELb1ELb1ELb0ELb1ELb0ELb0ELb0ELb0EEEvNS_16Flash_fwd_paramsE)
        /*0014*/ 	.short	0x0160
        /*0016*/ 	.short	0x01d0


	//----- nvinfo : EIATTR_CBANK_PARAM_SIZE
	.align		4
.L_418:
        /*0018*/ 	.byte	0x03, 0x19
        /*001a*/ 	.short	0x01d0


	//----- nvinfo : EIATTR_KPARAM_INFO
	.align		4
        /*001c*/ 	.byte	0x04, 0x17
        /*001e*/ 	.short	(.L_420 - .L_419)
.L_419:
        /*0020*/ 	.word	0x00000000
        /*0024*/ 	.short	0x0000
        /*0026*/ 	.short	0x0000
        /*0028*/ 	.byte	0x00, 0xf0, 0x41, 0x07


	//----- nvinfo : EIATTR_MAXREG_COUNT
	.align		4
.L_420:
        /*002c*/ 	.byte	0x03, 0x1b
        /*002e*/ 	.short	0x00ff


	//----- nvinfo : EIATTR_NUM_BARRIERS
	.align		4
        /*0030*/ 	.byte	0x02, 0x4c
        /*0032*/ 	.byte	0x01
	.zero		1


	//----- nvinfo : EIATTR_ANNOTATIONS
	.align		4
        /*0034*/ 	.byte	0x04, 0x55
        /*0036*/ 	.short	(.L_422 - .L_421)


	//   ....[0]....
.L_421:
        /* <DEDUP_REMOVED lines=39> */


	//----- nvinfo : EIATTR_MERCURY_ISA_VERSION
	.align		4
.L_422:
        /*0298*/ 	.byte	0x03, 0x5f
        /*029a*/ 	.short	0x0000


	//----- nvinfo : EIATTR_COOP_GROUP_MASK_REGIDS
	.align		4
        /*029c*/ 	.byte	0x04, 0x29
        /*029e*/ 	.short	(.L_424 - .L_423)


	//   ....[0]....
.L_423:
        /*02a0*/ 	.word	0xffffffff


	//   ....[1]....
        /*02a4*/ 	.word	0xffffffff


	//   ....[2]....
        /*02a8*/ 	.word	0xffffffff


	//   ....[3]....
        /*02ac*/ 	.word	0xffffffff


	//   ....[4]....
        /*02b0*/ 	.word	0xffffffff


	//   ....[5]....
        /*02b4*/ 	.word	0xffffffff


	//   ....[6]....
        /*02b8*/ 	.word	0xffffffff


	//   ....[7]....
        /*02bc*/ 	.word	0xffffffff


	//   ....[8]....
        /*02c0*/ 	.word	0xffffffff


	//   ....[9]....
        /*02c4*/ 	.word	0xffffffff


	//   ....[10]....
        /*02c8*/ 	.word	0xffffffff


	//   ....[11]....
        /*02cc*/ 	.word	0xffffffff


	//   ....[12]....
        /*02d0*/ 	.word	0xffffffff


	//   ....[13]....
        /*02d4*/ 	.word	0xffffffff


	//   ....[14]....
        /*02d8*/ 	.word	0xffffffff


	//   ....[15]....
        /*02dc*/ 	.word	0xffffffff


	//   ....[16]....
        /*02e0*/ 	.word	0xffffffff


	//   ....[17]....
        /*02e4*/ 	.word	0xffffffff


	//   ....[18]....
        /*02e8*/ 	.word	0xffffffff


	//   ....[19]....
        /*02ec*/ 	.word	0xffffffff


	//----- nvinfo : EIATTR_COOP_GROUP_INSTR_OFFSETS
	.align		4
.L_424:
        /*02f0*/ 	.byte	0x04, 0x28
        /*02f2*/ 	.short	(.L_426 - .L_425)


	//   ....[0]....
.L_425:
        /*02f4*/ 	.word	0x00004cf0


	//   ....[1]....
        /*02f8*/ 	.word	0x00004d60


	//   ....[2]....
        /*02fc*/ 	.word	0x00004d80


	//   ....[3]....
        /*0300*/ 	.word	0x00004e30


	//   ....[4]....
        /*0304*/ 	.word	0x000097f0


	//   ....[5]....
        /*0308*/ 	.word	0x00009880


	//   ....[6]....
        /*030c*/ 	.word	0x000098b0


	//   ....[7]....
        /*0310*/ 	.word	0x000098e0


	//   ....[8]....
        /*0314*/ 	.word	0x0000f1c0


	//   ....[9]....
        /*0318*/ 	.word	0x0000f1f0


	//   ....[10]....
        /*031c*/ 	.word	0x0000f310


	//   ....[11]....
        /*0320*/ 	.word	0x0000f380


	//   ....[12]....
        /*0324*/ 	.word	0x000147c0


	//   ....[13]....
        /*0328*/ 	.word	0x000147d0


	//   ....[14]....
        /*032c*/ 	.word	0x000147f0


	//   ....[15]....
        /*0330*/ 	.word	0x00014810


	//   ....[16]....
        /*0334*/ 	.word	0x00016d20


	//   ....[17]....
        /*0338*/ 	.word	0x00016d60


	//   ....[18]....
        /*033c*/ 	.word	0x00016e40


	//   ....[19]....
        /*0340*/ 	.word	0x00016e70


	//----- nvinfo : EIATTR_EXIT_INSTR_OFFSETS
	.align		4
.L_426:
        /*0344*/ 	.byte	0x04, 0x1c
        /*0346*/ 	.short	(.L_428 - .L_427)


	//   ....[0]....
.L_427:
        /*0348*/ 	.word	0x00000730


	//   ....[1]....
        /*034c*/ 	.word	0x00018c50


	//   ....[2]....
        /*0350*/ 	.word	0x00018d70


	//   ....[3]....
        /*0354*/ 	.word	0x00018d90


	//   ....[4]....
        /*0358*/ 	.word	0x00019890


	//   ....[5]....
        /*035c*/ 	.word	0x00019910


	//----- nvinfo : EIATTR_CTAIDZ_USED
	.align		4
.L_428:
        /*0360*/ 	.byte	0x01, 0x04
	.zero		2


	//----- nvinfo : EIATTR_CRS_STACK_SIZE
	.align		4
        /*0364*/ 	.byte	0x04, 0x1e
        /*0366*/ 	.short	(.L_430 - .L_429)
.L_429:
        /*0368*/ 	.word	0x00000000
.L_430:


//--------------------- .nv.info._ZN5flash16flash_fwd_kernelI23Flash_fwd_kernel_traitsILi256ELi128ELi64ELi8ELb0ELb0EN7cutlass10bfloat16_tE19Flash_kernel_traitsILi256ELi128ELi64ELi8ES3_EELb1ELb1ELb0ELb0ELb0ELb0ELb0ELb1EEEvNS_16Flash_fwd_paramsE --------------------------
	.section	.nv.info._ZN5flash16flash_fwd_kernelI23Flash_fwd_kernel_traitsILi256ELi128ELi64ELi8ELb0ELb0EN7cutlass10bfloat16_tE19Flash_kernel_traitsILi256ELi128ELi64ELi8ES3_EELb1ELb1ELb0ELb0ELb0ELb0ELb0ELb1EEEvNS_16Flash_fwd_paramsE,"",@"SHT_CUDA_INFO"
	.sectionflags	@""
	.align	4


	//----- nvinfo : EIATTR_CUDA_API_VERSION
	.align		4
        /*0000*/ 	.byte	0x04, 0x37
        /*0002*/ 	.short	(.L_432 - .L_431)
.L_431:
        /*0004*/ 	.word	0x00000082


	//----- nvinfo : EIATTR_SW2861232_WAR
	.align		4
.L_432:
        /*0008*/ 	.byte	0x01, 0x35
	.zero		2


	//----- nvinfo : EIATTR_PARAM_CBANK
	.align		4
        /*000c*/ 	.byte	0x04, 0x0a
        /*000e*/ 	.short	(.L_434 - .L_433)
	.align		4
.L_433:
        /*0010*/ 	.word	index@(.nv.constant0._ZN5flash16flash_fwd_kernelI23Flash_fwd_kernel_traitsILi256ELi128ELi64ELi8ELb0ELb0EN7cutlass10bfloat16_tE19Flash_kernel_traitsILi256ELi128ELi64ELi8ES3_EELb1ELb1ELb0ELb0ELb0ELb0ELb0ELb1EEEvNS_16Flash_fwd_paramsE)
        /*0014*/ 	.short	0x0160
        /*0016*/ 	.short	0x01d0


	//----- nvinfo : EIATTR_CBANK_PARAM_SIZE
	.align		4
.L_434:
        /*0018*/ 	.byte	0x03, 0x19
        /*001a*/ 	.short	0x01d0


	//----- nvinfo : EIATTR_KPARAM_INFO
	.align		4
        /*001c*/ 	.byte	0x04, 0x17
        /*001e*/ 	.short	(.L_436 - .L_435)
.L_435:
        /*0020*/ 	.word	0x00000000
        /*0024*/ 	.short	0x0000
        /*0026*/ 	.short	0x0000
        /*0028*/ 	.byte	0x00, 0xf0, 0x41, 0x07


	//----- nvinfo : EIATTR_MAXREG_COUNT
	.align		4
.L_436:
        /*002c*/ 	.byte	0x03, 0x1b
        /*002e*/ 	.short	0x00ff


	//----- nvinfo : EIATTR_NUM_BARRIERS
	.align		4
        /*0030*/ 	.byte	0x02, 0x4c
        /*0032*/ 	.byte	0x01
	.zero		1


	//----- nvinfo : EIATTR_ANNOTATIONS
	.align		4
        /*0034*/ 	.byte	0x04, 0x55
        /*0036*/ 	.short	(.L_438 - .L_437)


	//   ....[0]....
.L_437:
        /* <DEDUP_REMOVED lines=43> */


	//----- nvinfo : EIATTR_MERCURY_ISA_VERSION
	.align		4
.L_438:
        /*02d0*/ 	.byte	0x03, 0x5f
        /*02d2*/ 	.short	0x0000


	//----- nvinfo : EIATTR_COOP_GROUP_MASK_REGIDS
	.align		4
        /*02d4*/ 	.byte	0x04, 0x29
        /*02d6*/ 	.short	(.L_440 - .L_439)


	//   ....[0]....
.L_439:
        /*02d8*/ 	.word	0xffffffff


	//   ....[1]....
        /*02dc*/ 	.word	0xffffffff


	//   ....[2]....
        /*02e0*/ 	.word	0xffffffff


	//   ....[3]....
        /*02e4*/ 	.word	0xffffffff


	//   ....[4]....
        /*02e8*/ 	.word	0xffffffff


	//   ....[5]....
        /*02ec*/ 	.word	0xffffffff


	//   ....[6]....
        /*02f0*/ 	.word	0xffffffff


	//   ....[7]....
        /*02f4*/ 	.word	0xffffffff


	//   ....[8]....
        /*02f8*/ 	.word	0xffffffff


	//   ....[9]....
        /*02fc*/ 	.word	0xffffffff


	//   ....[10]....
        /*0300*/ 	.word	0xffffffff


	//   ....[11]....
        /*0304*/ 	.word	0xffffffff


	//   ....[12]....
        /*0308*/ 	.word	0xffffffff


	//   ....[13]....
        /*030c*/ 	.word	0xffffffff


	//   ....[14]....
        /*0310*/ 	.word	0xffffffff


	//   ....[15]....
        /*0314*/ 	.word	0xffffffff


	//   ....[16]....
        /*0318*/ 	.word	0xffffffff


	//   ....[17]....
        /*031c*/ 	.word	0xffffffff


	//   ....[18]....
        /*0320*/ 	.word	0xffffffff


	//   ....[19]....
        /*0324*/ 	.word	0xffffffff


	//----- nvinfo : EIATTR_COOP_GROUP_INSTR_OFFSETS
	.align		4
.L_440:
        /*0328*/ 	.byte	0x04, 0x28
        /*032a*/ 	.short	(.L_442 - .L_441)


	//   ....[0]....
.L_441:
        /*032c*/ 	.word	0x00004860


	//   ....[1]....
        /*0330*/ 	.word	0x000048a0


	//   ....[2]....
        /*0334*/ 	.word	0x00004960


	//   ....[3]....
        /*0338*/ 	.word	0x00004980


	//   ....[4]....
        /*033c*/ 	.word	0x00009380


	//   ....[5]....
        /*0340*/ 	.word	0x00009390


	//   ....[6]....
        /*0344*/ 	.word	0x000093c0


	//   ....[7]....
        /*0348*/ 	.word	0x000093d0


	//   ....[8]....
        /*034c*/ 	.word	0x0000e990


	//   ....[9]....
        /*0350*/ 	.word	0x0000ea20


	//   ....[10]....
        /*0354*/ 	.word	0x0000eac0


	//   ....[11]....
        /*0358*/ 	.word	0x0000eb10


	//   ....[12]....
        /*035c*/ 	.word	0x00013ed0


	//   ....[13]....
        /*0360*/ 	.word	0x00013ee0


	//   ....[14]....
        /*0364*/ 	.word	0x00013ff0


	//   ....[15]....
        /*0368*/ 	.word	0x00014030


	//   ....[16]....
        /*036c*/ 	.word	0x00017b80


	//   ....[17]....
        /*0370*/ 	.word	0x00017bc0


	//   ....[18]....
        /*0374*/ 	.word	0x00017ce0


	//   ....[19]....
        /*0378*/ 	.word	0x00017d10


	//----- nvinfo : EIATTR_EXIT_INSTR_OFFSETS
	.align		4
.L_442:
        /*037c*/ 	.byte	0x04, 0x1c
        /*037e*/ 	.short	(.L_444 - .L_443)


	//   ....[0]....
.L_443:
        /*0380*/ 	.word	0x000006a0


	//   ....[1]....
        /*0384*/ 	.word	0x00019aa0


	//   ....[2]....
        /*0388*/ 	.word	0x00019bc0


	//   ....[3]....
        /*038c*/ 	.word	0x00019be0


	//   ....[4]....
        /*0390*/ 	.word	0x0001a6f0


	//   ....[5]....
        /*0394*/ 	.word	0x0001a770


	//----- nvinfo : EIATTR_CTAIDZ_USED
	.align		4
.L_444:
        /*0398*/ 	.byte	0x01, 0x04
	.zero		2


	//----- nvinfo : EIATTR_CRS_STACK_SIZE
	.align		4
        /*039c*/ 	.byte	0x04, 0x1e
        /*039e*/ 	.short	(.L_446 - .L_445)
.L_445:
        /*03a0*/ 	.word	0x00000000
.L_446:


//--------------------- .nv.info._ZN5flash16flash_fwd_kernelI23Flash_fwd_kernel_traitsILi256ELi128ELi64ELi8ELb0ELb0EN7cutlass10bfloat16_tE19Flash_kernel_traitsILi256ELi128ELi64ELi8ES3_EELb0ELb1ELb0ELb0ELb0ELb0ELb1ELb0EEEvNS_16Flash_fwd_paramsE --------------------------
	.section	.nv.info._ZN5flash16flash_fwd_kernelI23Flash_fwd_kernel_traitsILi256ELi128ELi64ELi8ELb0ELb0EN7cutlass10bfloat16_tE19Flash_kernel_traitsILi256ELi128ELi64ELi8ES3_EELb0ELb1ELb0ELb0ELb0ELb0ELb1ELb0EEEvNS_16Flash_fwd_paramsE,"",@"SHT_CUDA_INFO"
	.sectionflags	@""
	.align	4


	//----- nvinfo : EIATTR_CUDA_API_VERSION
	.align		4
        /*0000*/ 	.byte	0x04, 0x37
        /*0002*/ 	.short	(.L_448 - .L_447)
.L_447:
        /*0004*/ 	.word	0x00000082


	//----- nvinfo : EIATTR_SW2861232_WAR
	.align		4
.L_448:
        /*0008*/ 	.byte	0x01, 0x35
	.zero		2


	//----- nvinfo : EIATTR_PARAM_CBANK
	.align		4
        /*000c*/ 	.byte	0x04, 0x0a
        /*000e*/ 	.short	(.L_450 - .L_449)
	.align		4
.L_449:
        /*0010*/ 	.word	index@(.nv.constant0._ZN5flash16flash_fwd_kernelI23Flash_fwd_kernel_traitsILi256ELi128ELi64ELi8ELb0ELb0EN7cutlass10bfloat16_tE19Flash_kernel_traitsILi256ELi128ELi64ELi8ES3_EELb0ELb1ELb0ELb0ELb0ELb0ELb1ELb0EEEvNS_16Flash_fwd_paramsE)
        /*0014*/ 	.short	0x0160
        /*0016*/ 	.short	0x01d0


	//----- nvinfo : EIATTR_CBANK_PARAM_SIZE
	.align		4
.L_450:
        /*0018*/ 	.byte	0x03, 0x19
        /*001a*/ 	.short	0x01d0


	//----- nvinfo : EIATTR_KPARAM_INFO
	.align		4
        /*001c*/ 	.byte	0x04, 0x17
        /*001e*/ 	.short	(.L_452 - .L_451)
.L_451:
        /*0020*/ 	.word	0x00000000
        /*0024*/ 	.short	0x0000
        /*0026*/ 	.short	0x0000
        /*0028*/ 	.byte	0x00, 0xf0, 0x41, 0x07


	//----- nvinfo : EIATTR_MAXREG_COUNT
	.align		4
.L_452:
        /*002c*/ 	.byte	0x03, 0x1b
        /*002e*/ 	.short	0x00ff


	//----- nvinfo : EIATTR_NUM_BARRIERS
	.align		4
        /*0030*/ 	.byte	0x02, 0x4c
        /*0032*/ 	.byte	0x01
	.zero		1


	//----- nvinfo : EIATTR_ANNOTATIONS
	.align		4
        /*0034*/ 	.byte	0x04, 0x55
        /*0036*/ 	.short	(.L_454 - .L_453)


	//   ....[0]....
.L_453:
        /*0038*/ 	.word	0x00000001
        /*003c*/ 	.byte	0xf0, 0x58, 0x00, 0x00, 0x01, 0x00, 0x00, 0x00, 0x10, 0x99, 0x00, 0x00, 0x01, 0x00, 0x00, 0x00
        /*004c*/ 	.byte	0x50, 0xd7, 0x00, 0x00, 0x01, 0x00, 0x00, 0x00, 0xa0, 0xda, 0x00, 0x00, 0x01, 0x00, 0x00, 0x00
        /*005c*/ 	.byte	0xc0, 0xda, 0x00, 0x00, 0x01, 0x00, 0x00, 0x00, 0x90, 0xde, 0x00, 0x00, 0x01, 0x00, 0x00, 0x00
        /*006c*/ 	.byte	0xc0, 0xde, 0x00, 0x00, 0x01, 0x00, 0x00, 0x00, 0x90, 0xdf, 0x00, 0x00, 0x01, 0x00, 0x00, 0x00
        /*007c*/ 	.byte	0x30, 0xf3, 0x00, 0x00, 0x01, 0x00, 0x00, 0x00, 0x60, 0x11, 0x01, 0x00, 0x01, 0x00, 0x00, 0x00
        /*008c*/ 	.byte	0x50, 0x15, 0x01, 0x00, 0x01, 0x00, 0x00, 0x00, 0x80, 0x15, 0x01, 0x00


	//----- nvinfo : EIATTR_MERCURY_ISA_VERSION
	.align		4
.L_454:
        /*0098*/ 	.byte	0x03, 0x5f
        /*009a*/ 	.short	0x0000


	//----- nvinfo : EIATTR_COOP_GROUP_MASK_REGIDS
	.align		4
        /*009c*/ 	.byte	0x04, 0x29
        /*009e*/ 	.short	(.L_456 - .L_455)


	//   ....[0]....
.L_455:
        /*00a0*/ 	.word	0xffffffff


	//   ....[1]....
        /*00a4*/ 	.word	0xffffffff


	//   ....[2]....
        /*00a8*/ 	.word	0xffffffff


	//   ....[3]....
        /*00ac*/ 	.word	0xffffffff


	//   ....[4]....
        /*00b0*/ 	.word	0xffffffff


	//   ....[5]....
        /*00b4*/ 	.word	0xffffffff


	//   ....[6]....
        /*00b8*/ 	.word	0xffffffff


	//   ....[7]....
        /*00bc*/ 	.word	0xffffffff


	//   ....[8]....
        /*00c0*/ 	.word	0xffffffff


	//   ....[9]....
        /*00c4*/ 	.word	0xffffffff


	//   ....[10]....
        /*00c8*/ 	.word	0xffffffff


	//   ....[11]....
        /*00cc*/ 	.word	0xffffffff


	//   ....[12]....
        /*00d0*/ 	.word	0xffffffff


	//   ....[13]....
        /*00d4*/ 	.word	0xffffffff


	//   ....[14]....
        /*00d8*/ 	.word	0xffffffff


	//   ....[15]....
        /*00dc*/ 	.word	0xffffffff


	//   ....[16]....
        /*00e0*/ 	.word	0xffffffff


	//   ....[17]....
        /*00e4*/ 	.word	0xffffffff


	//   ....[18]....
        /*00e8*/ 	.word	0xffffffff


	//   ....[19]....
        /*00ec*/ 	.word	0xffffffff


	//----- nvinfo : EIATTR_COOP_GROUP_INSTR_OFFSETS
	.align		4
.L_456:
        /*00f0*/ 	.byte	0x04, 0x28
        /*00f2*/ 	.short	(.L_458 - .L_457)


	//   ....[0]....
.L_457:
        /*00f4*/ 	.word	0x00004780


	//   ....[1]....
        /*00f8*/ 	.word	0x000047a0


	//   ....[2]....
        /*00fc*/ 	.word	0x00004840


	//   ....[3]....
        /*0100*/ 	.word	0x00004850


	//   ....[4]....
        /*0104*/ 	.word	0x00007d40


	//   ....[5]....
        /*0108*/ 	.word	0x00007d50


	//   ....[6]....
        /*010c*/ 	.word	0x00007d80


	//   ....[7]....
        /*0110*/ 	.word	0x00007d90


	//   ....[8]....
        /*0114*/ 	.word	0x0000bbb0


	//   ....[9]....
        /*0118*/ 	.word	0x0000bbc0


	//   ....[10]....
        /*011c*/ 	.word	0x0000bbf0


	//   ....[11]....
        /*0120*/ 	.word	0x0000bc00


	//   ....[12]....
        /*0124*/ 	.word	0x0000f850


	//   ....[13]....
        /*0128*/ 	.word	0x0000f870


	//   ....[14]....
        /*012c*/ 	.word	0x0000f8a0


	//   ....[15]....
        /*0130*/ 	.word	0x0000f8b0


	//   ....[16]....
        /*0134*/ 	.word	0x000115c0


	//   ....[17]....
        /*0138*/ 	.word	0x000116c0


	//   ....[18]....
        /*013c*/ 	.word	0x00011f00


	//   ....[19]....
        /*0140*/ 	.word	0x00011f20


	//----- nvinfo : EIATTR_EXIT_INSTR_OFFSETS
	.align		4
.L_458:
        /*0144*/ 	.byte	0x04, 0x1c
        /*0146*/ 	.short	(.L_460 - .L_459)


	//   ....[0]....
.L_459:
        /*0148*/ 	.word	0x000004d0


	//   ....[1]....
        /*014c*/ 	.word	0x00013450


	//   ....[2]....
        /*0150*/ 	.word	0x00013570


	//   ....[3]....
        /*0154*/ 	.word	0x00013590


	//   ....[4]....
        /*0158*/ 	.word	0x00014090


	//   ....[5]....
        /*015c*/ 	.word	0x00014110


	//----- nvinfo : EIATTR_CTAIDZ_USED
	.align		4
.L_460:
        /*0160*/ 	.byte	0x01, 0x04
	.zero		2


	//----- nvinfo : EIATTR_CRS_STACK_SIZE
	.align		4
        /*0164*/ 	.byte	0x04, 0x1e
        /*0166*/ 	.short	(.L_462 - .L_461)
.L_461:
        /*0168*/ 	.word	0x00000000
.L_462:


//--------------------- .nv.info._ZN5flash16flash_fwd_kernelI23Flash_fwd_kernel_traitsILi256ELi128ELi64ELi8ELb0ELb0EN7cutlass10bfloat16_tE19Flash_kernel_traitsILi256ELi128ELi64ELi8ES3_EELb1ELb1ELb0ELb1ELb0ELb0ELb0ELb1EEEvNS_16Flash_fwd_paramsE --------------------------
	.section	.nv.info._ZN5flash16flash_fwd_kernelI23Flash_fwd_kernel_traitsILi256ELi128ELi64ELi8ELb0ELb0EN7cutlass10bfloat16_tE19Flash_kernel_traitsILi256ELi128ELi64ELi8ES3_EELb1ELb1ELb0ELb1ELb0ELb0ELb0ELb1EEEvNS_16Flash_fwd_paramsE,"",@"SHT_CUDA_INFO"
	.sectionflags	@""
	.align	4


	//----- nvinfo : EIATTR_CUDA_API_VERSION
	.align		4
        /*0000*/ 	.byte	0x04, 0x37
        /*0002*/ 	.short	(.L_464 - .L_463)
.L_463:
        /*0004*/ 	.word	0x00000082


	//----- nvinfo : EIATTR_SW2861232_WAR
	.align		4
.L_464:
        /*0008*/ 	.byte	0x01, 0x35
	.zero		2


	//----- nvinfo : EIATTR_PARAM_CBANK
	.align		4
        /*000c*/ 	.byte	0x04, 0x0a
        /*000e*/ 	.short	(.L_466 - .L_465)
	.align		4
.L_465:
        /*0010*/ 	.word	index@(.nv.constant0._ZN5flash16flash_fwd_kernelI23Flash_fwd_kernel_traitsILi256ELi128ELi64ELi8ELb0ELb0EN7cutlass10bfloat16_tE19Flash_kernel_traitsILi256ELi128ELi64ELi8ES3_EELb1ELb1ELb0ELb1ELb0ELb0ELb0ELb1EEEvNS_16Flash_fwd_paramsE)
        /*0014*/ 	.short	0x0160
        /*0016*/ 	.short	0x01d0


	//----- nvinfo : EIATTR_CBANK_PARAM_SIZE
	.align		4
.L_466:
        /*0018*/ 	.byte	0x03, 0x19
        /*001a*/ 	.short	0x01d0


	//----- nvinfo : EIATTR_KPARAM_INFO
	.align		4
        /*001c*/ 	.byte	0x04, 0x17
        /*001e*/ 	.short	(.L_468 - .L_467)
.L_467:
        /*0020*/ 	.word	0x00000000
        /*0024*/ 	.short	0x0000
        /*0026*/ 	.short	0x0000
        /*0028*/ 	.byte	0x00, 0xf0, 0x41, 0x07


	//----- nvinfo : EIATTR_MAXREG_COUNT
	.align		4
.L_468:
        /*002c*/ 	.byte	0x03, 0x1b
        /*002e*/ 	.short	0x00ff


	//----- nvinfo : EIATTR_NUM_BARRIERS
	.align		4
        /*0030*/ 	.byte	0x02, 0x4c
        /*0032*/ 	.byte	0x01
	.zero		1


	//----- nvinfo : EIATTR_ANNOTATIONS
	.align		4
        /*0034*/ 	.byte	0x04, 0x55
        /*0036*/ 	.short	(.L_470 - .L_469)


	//   ....[0]....
.L_469:
        /* <DEDUP_REMOVED lines=33> */


	//----- nvinfo : EIATTR_MERCURY_ISA_VERSION
	.align		4
.L_470:
        /*0238*/ 	.byte	0x03, 0x5f
        /*023a*/ 	.short	0x0000


	//----- nvinfo : EIATTR_COOP_GROUP_MASK_REGIDS
	.align		4
        /*023c*/ 	.byte	0x04, 0x29
        /*023e*/ 	.short	(.L_472 - .L_471)


	//   ....[0]....
.L_471:
        /*0240*/ 	.word	0xffffffff


	//   ....[1]....
        /*0244*/ 	.word	0xffffffff


	//   ....[2]....
        /*0248*/ 	.word	0xffffffff


	//   ....[3]....
        /*024c*/ 	.word	0xffffffff


	//   ....[4]....
        /*0250*/ 	.word	0xffffffff


	//   ....[5]....
        /*0254*/ 	.word	0xffffffff


	//   ....[6]....
        /*0258*/ 	.word	0xffffffff


	//   ....[7]....
        /*025c*/ 	.word	0xffffffff


	//   ....[8]....
        /*0260*/ 	.word	0xffffffff


	//   ....[9]....
        /*0264*/ 	.word	0xffffffff


	//   ....[10]....
        /*0268*/ 	.word	0xffffffff


	//   ....[11]....
        /*026c*/ 	.word	0xffffffff


	//   ....[12]....
        /*0270*/ 	.word	0xffffffff


	//   ....[13]....
        /*0274*/ 	.word	0xffffffff


	//   ....[14]....
        /*0278*/ 	.word	0xffffffff


	//   ....[15]....
        /*027c*/ 	.word	0xffffffff


	//   ....[16]....
        /*0280*/ 	.word	0xffffffff


	//   ....[17]....
        /*0284*/ 	.word	0xffffffff


	//   ....[18]....
        /*0288*/ 	.word	0xffffffff


	//   ....[19]....
        /*028c*/ 	.word	0xffffffff


	//----- nvinfo : EIATTR_COOP_GROUP_INSTR_OFFSETS
	.align		4
.L_472:
        /*0290*/ 	.byte	0x04, 0x28
        /*0292*/ 	.short	(.L_474 - .L_473)


	//   ....[0]....
.L_473:
        /*0294*/ 	.word	0x00004c70


	//   ....[1]....
        /*0298*/ 	.word	0x00004ca0


	//   ....[2]....
        /*029c*/ 	.word	0x00004dd0


	//   ....[3]....
        /*02a0*/ 	.word	0x00004df0


	//   ....[4]....
        /*02a4*/ 	.word	0x000099a0


	//   ....[5]....
        /*02a8*/ 	.word	0x00009a80


	//   ....[6]....
        /*02ac*/ 	.word	0x00009aa0


	//   ....[7]....
        /*02b0*/ 	.word	0x00009b20


	//   ....[8]....
        /*02b4*/ 	.word	0x0000f090


	//   ....[9]....
        /*02b8*/ 	.word	0x0000f110


	//   ....[10]....
        /*02bc*/ 	.word	0x0000f1b0


	//   ....[11]....
        /*02c0*/ 	.word	0x0000f210


	//   ....[12]....
        /*02c4*/ 	.word	0x00014a50


	//   ....[13]....
        /*02c8*/ 	.word	0x00014a60


	//   ....[14]....
        /*02cc*/ 	.word	0x00014aa0


	//   ....[15]....
        /*02d0*/ 	.word	0x00014ae0


	//   ....[16]....
        /*02d4*/ 	.word	0x00018450


	//   ....[17]....
        /*02d8*/ 	.word	0x00018460


	//   ....[18]....
        /*02dc*/ 	.word	0x000184a0


	//   ....[19]....
        /*02e0*/ 	.word	0x000184c0


	//----- nvinfo : EIATTR_EXIT_INSTR_OFFSETS
	.align		4
.L_474:
        /*02e4*/ 	.byte	0x04, 0x1c
        /*02e6*/ 	.short	(.L_476 - .L_475)


	//   ....[0]....
.L_475:
        /*02e8*/ 	.word	0x00000660


	//   ....[1]....
        /*02ec*/ 	.word	0x0001a0c0


	//   ....[2]....
        /*02f0*/ 	.word	0x0001a1e0


	//   ....[3]....
        /*02f4*/ 	.word	0x0001a200


	//   ....[4]....
        /*02f8*/ 	.word	0x0001ad10


	//   ....[5]....
        /*02fc*/ 	.word	0x0001ad90


	//----- nvinfo : EIATTR_CTAIDZ_USED
	.align		4
.L_476:
        /*0300*/ 	.byte	0x01, 0x04
	.zero		2


	//----- nvinfo : EIATTR_CRS_STACK_SIZE
	.align		4
        /*0304*/ 	.byte	0x04, 0x1e
        /*0306*/ 	.short	(.L_478 - .L_477)
.L_477:
        /*0308*/ 	.word	0x00000000
.L_478:


//--------------------- .nv.info._ZN5flash16flash_fwd_kernelI23Flash_fwd_kernel_traitsILi256ELi128ELi64ELi8ELb0ELb0EN7cutlass10bfloat16_tE19Flash_kernel_traitsILi256ELi128ELi64ELi8ES3_EELb0ELb1ELb0ELb1ELb0ELb0ELb1ELb0EEEvNS_16Flash_fwd_paramsE --------------------------
	.section	.nv.info._ZN5flash16flash_fwd_kernelI23Flash_fwd_kernel_traitsILi256ELi128ELi64ELi8ELb0ELb0EN7cutlass10bfloat16_tE19Flash_kernel_traitsILi256ELi128ELi64ELi8ES3_EELb0ELb1ELb0ELb1ELb0ELb0ELb1ELb0EEEvNS_16Flash_fwd_paramsE,"",@"SHT_CUDA_INFO"
	.sectionflags	@""
	.align	4


	//----- nvinfo : EIATTR_CUDA_API_VERSION
	.align		4
        /*0000*/ 	.byte	0x04, 0x37
        /*0002*/ 	.short	(.L_480 - .L_479)
.L_479:
        /*0004*/ 	.word	0x00000082


	//----- nvinfo : EIATTR_SW2861232_WAR
	.align		4
.L_480:
        /*0008*/ 	.byte	0x01, 0x35
	.zero		2


	//----- nvinfo : EIATTR_PARAM_CBANK
	.align		4
        /*000c*/ 	.byte	0x04, 0x0a
        /*000e*/ 	.short	(.L_482 - .L_481)
	.align		4
.L_481:
        /*0010*/ 	.word	index@(.nv.constant0._ZN5flash16flash_fwd_kernelI23Flash_fwd_kernel_traitsILi256ELi128ELi64ELi8ELb0ELb0EN7cutlass10bfloat16_tE19Flash_kernel_traitsILi256ELi128ELi64ELi8ES3_EELb0ELb1ELb0ELb1ELb0ELb0ELb1ELb0EEEvNS_16Flash_fwd_paramsE)
        /*0014*/ 	.short	0x0160
        /*0016*/ 	.short	0x01d0


	//----- nvinfo : EIATTR_CBANK_PARAM_SIZE
	.align		4
.L_482:
        /*0018*/ 	.byte	0x03, 0x19
        /*001a*/ 	.short	0x01d0


	//----- nvinfo : EIATTR_KPARAM_INFO
	.align		4
        /*001c*/ 	.byte	0x04, 0x17
        /*001e*/ 	.short	(.L_484 - .L_483)
.L_483:
        /*0020*/ 	.word	0x00000000
        /*0024*/ 	.short	0x0000
        /*0026*/ 	.short	0x0000
        /*0028*/ 	.byte	0x00, 0xf0, 0x41, 0x07


	//----- nvinfo : EIATTR_MAXREG_COUNT
	.align		4
.L_484:
        /*002c*/ 	.byte	0x03, 0x1b
        /*002e*/ 	.short	0x00ff


	//----- nvinfo : EIATTR_NUM_BARRIERS
	.align		4
        /*0030*/ 	.byte	0x02, 0x4c
        /*0032*/ 	.byte	0x01
	.zero		1


	//----- nvinfo : EIATTR_ANNOTATIONS
	.align		4
        /*0034*/ 	.byte	0x04, 0x55
        /*0036*/ 	.short	(.L_486 - .L_485)


	//   ....[0]....
.L_485:
        /* <DEDUP_REMOVED lines=10> */


	//----- nvinfo : EIATTR_MERCURY_ISA_VERSION
	.align		4
.L_486:
        /*00c8*/ 	.byte	0x03, 0x5f
        /*00ca*/ 	.short	0x0000


	//----- nvinfo : EIATTR_COOP_GROUP_MASK_REGIDS
	.align		4
        /*00cc*/ 	.byte	0x04, 0x29
        /*00ce*/ 	.short	(.L_488 - .L_487)


	//   ....[0]....
.L_487:
        /*00d0*/ 	.word	0xffffffff


	//   ....[1]....
        /*00d4*/ 	.word	0xffffffff


	//   ....[2]....
        /*00d8*/ 	.word	0xffffffff


	//   ....[3]....
        /*00dc*/ 	.word	0xffffffff


	//   ....[4]....
        /*00e0*/ 	.word	0xffffffff


	//   ....[5]....
        /*00e4*/ 	.word	0xffffffff


	//   ....[6]....
        /*00e8*/ 	.word	0xffffffff


	//   ....[7]....
        /*00ec*/ 	.word	0xffffffff


	//   ....[8]....
        /*00f0*/ 	.word	0xffffffff


	//   ....[9]....
        /*00f4*/ 	.word	0xffffffff


	//   ....[10]....
        /*00f8*/ 	.word	0xffffffff


	//   ....[11]....
        /*00fc*/ 	.word	0xffffffff


	//   ....[12]....
        /*0100*/ 	.word	0xffffffff


	//   ....[13]....
        /*0104*/ 	.word	0xffffffff


	//   ....[14]....
        /*0108*/ 	.word	0xffffffff


	//   ....[15]....
        /*010c*/ 	.word	0xffffffff


	//   ....[16]....
        /*0110*/ 	.word	0xffffffff


	//   ....[17]....
        /*0114*/ 	.word	0xffffffff


	//   ....[18]....
        /*0118*/ 	.word	0xffffffff


	//   ....[19]....
        /*011c*/ 	.word	0xffffffff


	//----- nvinfo : EIATTR_COOP_GROUP_INSTR_OFFSETS
	.align		4
.L_488:
        /*0120*/ 	.byte	0x04, 0x28
        /*0122*/ 	.short	(.L_490 - .L_489)


	//   ....[0]....
.L_489:
        /*0124*/ 	.word	0x00004bf0


	//   ....[1]....
        /*0128*/ 	.word	0x00004c10


	//   ....[2]....
        /*012c*/ 	.word	0x00004cb0


	//   ....[3]....
        /*0130*/ 	.word	0x00004cc0


	//   ....[4]....
        /*0134*/ 	.word	0x000084b0


	//   ....[5]....
        /*0138*/ 	.word	0x000084c0


	//   ....[6]....
        /*013c*/ 	.word	0x000084f0


	//   ....[7]....
        /*0140*/ 	.word	0x00008500


	//   ....[8]....
        /*0144*/ 	.word	0x0000c5e0


	//   ....[9]....
        /*0148*/ 	.word	0x0000c610


	//   ....[10]....
        /*014c*/ 	.word	0x0000c630


	//   ....[11]....
        /*0150*/ 	.word	0x0000c650


	//   ....[12]....
        /*0154*/ 	.word	0x000106b0


	//   ....[13]....
        /*0158*/ 	.word	0x000106c0


	//   ....[14]....
        /*015c*/ 	.word	0x000106e0


	//   ....[15]....
        /*0160*/ 	.word	0x00010700


	//   ....[16]....
        /*0164*/ 	.word	0x000126f0


	//   ....[17]....
        /*0168*/ 	.word	0x00012700


	//   ....[18]....
        /*016c*/ 	.word	0x00012730


	//   ....[19]....
        /*0170*/ 	.word	0x00012750


	//----- nvinfo : EIATTR_EXIT_INSTR_OFFSETS
	.align		4
.L_490:
        /*0174*/ 	.byte	0x04, 0x1c
        /*0176*/ 	.short	(.L_492 - .L_491)


	//   ....[0]....
.L_491:
        /*0178*/ 	.word	0x000004d0


	//   ....[1]....
        /*017c*/ 	.word	0x000142d0


	//   ....[2]....
        /*0180*/ 	.word	0x000143f0


	//   ....[3]....
        /*0184*/ 	.word	0x00014410


	//   ....[4]....
        /*0188*/ 	.word	0x00014f10


	//   ....[5]....
        /*018c*/ 	.word	0x00014f90


	//----- nvinfo : EIATTR_CTAIDZ_USED
	.align		4
.L_492:
        /*0190*/ 	.byte	0x01, 0x04
	.zero		2


	//----- nvinfo : EIATTR_CRS_STACK_SIZE
	.align		4
        /*0194*/ 	.byte	0x04, 0x1e
        /*0196*/ 	.short	(.L_494 - .L_493)
.L_493:
        /*0198*/ 	.word	0x00000000
.L_494:


//--------------------- .nv.callgraph             --------------------------
	.section	.nv.callgraph,"",@"SHT_CUDA_CALLGRAPH"
	.align	4
	.sectionentsize	8
	.align		4
        /*0000*/ 	.word	0x00000000
	.align		4
        /*0004*/ 	.word	0xffffffff
	.align		4
        /*0008*/ 	.word	0x00000000
	.align		4
        /*000c*/ 	.word	0xfffffffe
	.align		4
        /*0010*/ 	.word	0x00000000
	.align		4
        /*0014*/ 	.word	0xfffffffd
	.align		4
        /*0018*/ 	.word	0x00000000
	.align		4
        /*001c*/ 	.word	0xfffffffc


//--------------------- .nv.rel.action            --------------------------
	.section	.nv.rel.action,"",@"SHT_CUDA_RELOCINFO"
	.align	8
	.sectionentsize	8
        /*0000*/ 	.byte	0x73, 0x00, 0x00, 0x00, 0x00, 0x00, 0x00, 0x00, 0x00, 0x00, 0x00, 0x11, 0x25, 0x00, 0x05, 0x36


//--------------------- .nv.constant4             --------------------------
	.section	.nv.constant4,"a",@progbits
	.align	8
	.align		8
.nv.constant4:
        /*0000*/ 	.dword	_ZN73_INTERNAL_421c16ac_37_flash_fwd_hdim256_bf16_causal_sm80_cu_e763cb1e_29984cuda3std3__45__cpo5beginE
	.align		8
        /*0008*/ 	.dword	_ZN73_INTERNAL_421c16ac_37_flash_fwd_hdim256_bf16_causal_sm80_cu_e763cb1e_29984cuda3std3__45__cpo3endE
	.align		8
        /*0010*/ 	.dword	_ZN73_INTERNAL_421c16ac_37_flash_fwd_hdim256_bf16_causal_sm80_cu_e763cb1e_29984cuda3std3__45__cpo6cbeginE
	.align		8
        /*0018*/ 	.dword	_ZN73_INTERNAL_421c16ac_37_flash_fwd_hdim256_bf16_causal_sm80_cu_e763cb1e_29984cuda3std3__45__cpo4cendE
	.align		8
        /*0020*/ 	.dword	_ZN73_INTERNAL_421c16ac_37_flash_fwd_hdim256_bf16_causal_sm80_cu_e763cb1e_29984cuda3std3__475_GLOBAL__N__421c16ac_37_flash_fwd_hdim256_bf16_causal_sm80_cu_e763cb1e_29986ignoreE
	.align		8
        /*0028*/ 	.dword	_ZN73_INTERNAL_421c16ac_37_flash_fwd_hdim256_bf16_causal_sm80_cu_e763cb1e_29984cuda3std3__419piecewise_constructE
	.align		8
        /*0030*/ 	.dword	_ZN73_INTERNAL_421c16ac_37_flash_fwd_hdim256_bf16_causal_sm80_cu_e763cb1e_29984cuda3std3__48in_placeE
	.align		8
        /*0038*/ 	.dword	_ZN73_INTERNAL_421c16ac_37_flash_fwd_hdim256_bf16_causal_sm80_cu_e763cb1e_29984cuda3std6ranges3__45__cpo4swapE
	.align		8
        /*0040*/ 	.dword	_ZN73_INTERNAL_421c16ac_37_flash_fwd_hdim256_bf16_causal_sm80_cu_e763cb1e_29984cuda3std6ranges3__45__cpo9iter_moveE
	.align		8
        /*0048*/ 	.dword	_ZN73_INTERNAL_421c16ac_37_flash_fwd_hdim256_bf16_causal_sm80_cu_e763cb1e_29984cute7productE
	.align		8
        /*0050*/ 	.dword	_ZN73_INTERNAL_421c16ac_37_flash_fwd_hdim256_bf16_causal_sm80_cu_e763cb1e_29984cute1_E


//--------------------- .nv.constant0._ZN5flash16flash_fwd_kernelI23Flash_fwd_kernel_traitsILi256ELi64ELi64ELi4ELb0ELb0EN7cutlass10bfloat16_tE19Flash_kernel_traitsILi256ELi64ELi64ELi4ES3_EELb0ELb1ELb0ELb0ELb0ELb1ELb0ELb0EEEvNS_16Flash_fwd_paramsE --------------------------
	.section	.nv.constant0._ZN5flash16flash_fwd_kernelI23Flash_fwd_kernel_traitsILi256ELi64ELi64ELi4ELb0ELb0EN7cutlass10bfloat16_tE19Flash_kernel_traitsILi256ELi64ELi64ELi4ES3_EELb0ELb1ELb0ELb0ELb0ELb1ELb0ELb0EEEvNS_16Flash_fwd_paramsE,"a",@progbits
	.sectionflags	@""
	.align	4
.nv.constant0._ZN5flash16flash_fwd_kernelI23Flash_fwd_kernel_traitsILi256ELi64ELi64ELi4ELb0ELb0EN7cutlass10bfloat16_tE19Flash_kernel_traitsILi256ELi64ELi64ELi4ES3_EELb0ELb1ELb0ELb0ELb0ELb1ELb0ELb0EEEvNS_16Flash_fwd_paramsE:
	.zero		816


//--------------------- .nv.constant0._ZN5flash16flash_fwd_kernelI23Flash_fwd_kernel_traitsILi256ELi64ELi64ELi4ELb0ELb0EN7cutlass10bfloat16_tE19Flash_kernel_traitsILi256ELi64ELi64ELi4ES3_EELb0ELb1ELb0ELb0ELb0ELb0ELb0ELb0EEEvNS_16Flash_fwd_paramsE --------------------------
	.section	.nv.constant0._ZN5flash16flash_fwd_kernelI23Flash_fwd_kernel_traitsILi256ELi64ELi64ELi4ELb0ELb0EN7cutlass10bfloat16_tE19Flash_kernel_traitsILi256ELi64ELi64ELi4ES3_EELb0ELb1ELb0ELb0ELb0ELb0ELb0ELb0EEEvNS_16Flash_fwd_paramsE,"a",@progbits
	.sectionflags	@""
	.align	4
.nv.constant0._ZN5flash16flash_fwd_kernelI23Flash_fwd_kernel_traitsILi256ELi64ELi64ELi4ELb0ELb0EN7cutlass10bfloat16_tE19Flash_kernel_traitsILi256ELi64ELi64ELi4ES3_EELb0ELb1ELb0ELb0ELb0ELb0ELb0ELb0EEEvNS_16Flash_fwd_paramsE:
	.zero		816


//--------------------- .nv.constant0._ZN5flash16flash_fwd_kernelI23Flash_fwd_kernel_traitsILi256ELi64ELi64ELi4ELb0ELb0EN7cutlass10bfloat16_tE19Flash_kernel_traitsILi256ELi64ELi64ELi4ES3_EELb0ELb1ELb0ELb1ELb0ELb0ELb0ELb0EEEvNS_16Flash_fwd_paramsE --------------------------
	.section	.nv.constant0._ZN5flash16flash_fwd_kernelI23Flash_fwd_kernel_traitsILi256ELi64ELi64ELi4ELb0ELb0EN7cutlass10bfloat16_tE19Flash_kernel_traitsILi256ELi64ELi64ELi4ES3_EELb0ELb1ELb0ELb1ELb0ELb0ELb0ELb0EEEvNS_16Flash_fwd_paramsE,"a",@progbits
	.sectionflags	@""
	.align	4
.nv.constant0._ZN5flash16flash_fwd_kernelI23Flash_fwd_kernel_traitsILi256ELi64ELi64ELi4ELb0ELb0EN7cutlass10bfloat16_tE19Flash_kernel_traitsILi256ELi64ELi64ELi4ES3_EELb0ELb1ELb0ELb1ELb0ELb0ELb0ELb0EEEvNS_16Flash_fwd_paramsE:
	.zero		816


//--------------------- .nv.constant0._ZN5flash16flash_fwd_kernelI23Flash_fwd_kernel_traitsILi256ELi128ELi64ELi8ELb0ELb0EN7cutlass10bfloat16_tE19Flash_kernel_traitsILi256ELi128ELi64ELi8ES3_EELb0ELb1ELb0ELb0ELb0ELb1ELb0ELb0EEEvNS_16Flash_fwd_paramsE --------------------------
	.section	.nv.constant0._ZN5flash16flash_fwd_kernelI23Flash_fwd_kernel_traitsILi256ELi128ELi64ELi8ELb0ELb0EN7cutlass10bfloat16_tE19Flash_kernel_traitsILi256ELi128ELi64ELi8ES3_EELb0ELb1ELb0ELb0ELb0ELb1ELb0ELb0EEEvNS_16Flash_fwd_paramsE,"a",@progbits
	.sectionflags	@""
	.align	4
.nv.constant0._ZN5flash16flash_fwd_kernelI23Flash_fwd_kernel_traitsILi256ELi128ELi64ELi8ELb0ELb0EN7cutlass10bfloat16_tE19Flash_kernel_traitsILi256ELi128ELi64ELi8ES3_EELb0ELb1ELb0ELb0ELb0ELb1ELb0ELb0EEEvNS_16Flash_fwd_paramsE:
	.zero		816


//--------------------- .nv.constant0._ZN5flash16flash_fwd_kernelI23Flash_fwd_kernel_traitsILi256ELi128ELi64ELi8ELb0ELb0EN7cutlass10bfloat16_tE19Flash_kernel_traitsILi256ELi128ELi64ELi8ES3_EELb0ELb1ELb0ELb0ELb0ELb0ELb0ELb0EEEvNS_16Flash_fwd_paramsE --------------------------
	.section	.nv.constant0._ZN5flash16flash_fwd_kernelI23Flash_fwd_kernel_traitsILi256ELi128ELi64ELi8ELb0ELb0EN7cutlass10bfloat16_tE19Flash_kernel_traitsILi256ELi128ELi64ELi8ES3_EELb0ELb1ELb0ELb0ELb0ELb0ELb0ELb0EEEvNS_16Flash_fwd_paramsE,"a",@progbits
	.sectionflags	@""
	.align	4
.nv.constant0._ZN5flash16flash_fwd_kernelI23Flash_fwd_kernel_traitsILi256ELi128ELi64ELi8ELb0ELb0EN7cutlass10bfloat16_tE19Flash_kernel_traitsILi256ELi128ELi64ELi8ES3_EELb0ELb1ELb0ELb0ELb0ELb0ELb0ELb0EEEvNS_16Flash_fwd_paramsE:
	.zero		816


//--------------------- .nv.constant0._ZN5flash16flash_fwd_kernelI23Flash_fwd_kernel_traitsILi256ELi128ELi64ELi8ELb0ELb0EN7cutlass10bfloat16_tE19Flash_kernel_traitsILi256ELi128ELi64ELi8ES3_EELb0ELb1ELb0ELb1ELb0ELb0ELb0ELb0EEEvNS_16Flash_fwd_paramsE --------------------------
	.section	.nv.constant0._ZN5flash16flash_fwd_kernelI23Flash_fwd_kernel_traitsILi256ELi128ELi64ELi8ELb0ELb0EN7cutlass10bfloat16_tE19Flash_kernel_traitsILi256ELi128ELi64ELi8ES3_EELb0ELb1ELb0ELb1ELb0ELb0ELb0ELb0EEEvNS_16Flash_fwd_paramsE,"a",@progbits
	.sectionflags	@""
	.align	4
.nv.constant0._ZN5flash16flash_fwd_kernelI23Flash_fwd_kernel_traitsILi256ELi128ELi64ELi8ELb0ELb0EN7cutlass10bfloat16_tE19Flash_kernel_traitsILi256ELi128ELi64ELi8ES3_EELb0ELb1ELb0ELb1ELb0ELb0ELb0ELb0EEEvNS_16Flash_fwd_paramsE:
	.zero		816


//--------------------- .nv.constant0._ZN5flash16flash_fwd_kernelI23Flash_fwd_kernel_traitsILi256ELi64ELi64ELi4ELb0ELb0EN7cutlass10bfloat16_tE19Flash_kernel_traitsILi256ELi64ELi64ELi4ES3_EELb1ELb1ELb0ELb0ELb0ELb0ELb0ELb0EEEvNS_16Flash_fwd_paramsE --------------------------
	.section	.nv.constant0._ZN5flash16flash_fwd_kernelI23Flash_fwd_kernel_traitsILi256ELi64ELi64ELi4ELb0ELb0EN7cutlass10bfloat16_tE19Flash_kernel_traitsILi256ELi64ELi64ELi4ES3_EELb1ELb1ELb0ELb0ELb0ELb0ELb0ELb0EEEvNS_16Flash_fwd_paramsE,"a",@progbits
	.sectionflags	@""
	.align	4
.nv.constant0._ZN5flash16flash_fwd_kernelI23Flash_fwd_kernel_traitsILi256ELi64ELi64ELi4ELb0ELb0EN7cutlass10bfloat16_tE19Flash_kernel_traitsILi256ELi64ELi64ELi4ES3_EELb1ELb1ELb0ELb0ELb0ELb0ELb0ELb0EEEvNS_16Flash_fwd_paramsE:
	.zero		816


//--------------------- .nv.constant0._ZN5flash16flash_fwd_kernelI23Flash_fwd_kernel_traitsILi256ELi64ELi64ELi4ELb0ELb0EN7cutlass10bfloat16_tE19Flash_kernel_traitsILi256ELi64ELi64ELi4ES3_EELb1ELb1ELb0ELb0ELb0ELb1ELb0ELb0EEEvNS_16Flash_fwd_paramsE --------------------------
	.section	.nv.constant0._ZN5flash16flash_fwd_kernelI23Flash_fwd_kernel_traitsILi256ELi64ELi64ELi4ELb0ELb0EN7cutlass10bfloat16_tE19Flash_kernel_traitsILi256ELi64ELi64ELi4ES3_EELb1ELb1ELb0ELb0ELb0ELb1ELb0ELb0EEEvNS_16Flash_fwd_paramsE,"a",@progbits
	.sectionflags	@""
	.align	4
.nv.constant0._ZN5flash16flash_fwd_kernelI23Flash_fwd_kernel_traitsILi256ELi64ELi64ELi4ELb0ELb0EN7cutlass10bfloat16_tE19Flash_kernel_traitsILi256ELi64ELi64ELi4ES3_EELb1ELb1ELb0ELb0ELb0ELb1ELb0ELb0EEEvNS_16Flash_fwd_paramsE:
	.zero		816


//--------------------- .nv.constant0._ZN5flash16flash_fwd_kernelI23Flash_fwd_kernel_traitsILi256ELi64ELi64ELi4ELb0ELb0EN7cutlass10bfloat16_tE19Flash_kernel_traitsILi256ELi64ELi64ELi4ES3_EELb0ELb1ELb0ELb0ELb0ELb1ELb1ELb0EEEvNS_16Flash_fwd_paramsE --------------------------
	.section	.nv.constant0._ZN5flash16flash_fwd_kernelI23Flash_fwd_kernel_traitsILi256ELi64ELi64ELi4ELb0ELb0EN7cutlass10bfloat16_tE19Flash_kernel_traitsILi256ELi64ELi64ELi4ES3_EELb0ELb1ELb0ELb0ELb0ELb1ELb1ELb0EEEvNS_16Flash_fwd_paramsE,"a",@progbits
	.sectionflags	@""
	.align	4
.nv.constant0._ZN5flash16flash_fwd_kernelI23Flash_fwd_kernel_traitsILi256ELi64ELi64ELi4ELb0ELb0EN7cutlass10bfloat16_tE19Flash_kernel_traitsILi256ELi64ELi64ELi4ES3_EELb0ELb1ELb0ELb0ELb0ELb1ELb1ELb0EEEvNS_16Flash_fwd_paramsE:
	.zero		816


//--------------------- .nv.constant0._ZN5flash16flash_fwd_kernelI23Flash_fwd_kernel_traitsILi256ELi64ELi64ELi4ELb0ELb0EN7cutlass10bfloat16_tE19Flash_kernel_traitsILi256ELi64ELi64ELi4ES3_EELb1ELb1ELb0ELb1ELb0ELb0ELb0ELb0EEEvNS_16Flash_fwd_paramsE --------------------------
	.section	.nv.constant0._ZN5flash16flash_fwd_kernelI23Flash_fwd_kernel_traitsILi256ELi64ELi64ELi4ELb0ELb0EN7cutlass10bfloat16_tE19Flash_kernel_traitsILi256ELi64ELi64ELi4ES3_EELb1ELb1ELb0ELb1ELb0ELb0ELb0ELb0EEEvNS_16Flash_fwd_paramsE,"a",@progbits
	.sectionflags	@""
	.align	4
.nv.constant0._ZN5flash16flash_fwd_kernelI23Flash_fwd_kernel_traitsILi256ELi64ELi64ELi4ELb0ELb0EN7cutlass10bfloat16_tE19Flash_kernel_traitsILi256ELi64ELi64ELi4ES3_EELb1ELb1ELb0ELb1ELb0ELb0ELb0ELb0EEEvNS_16Flash_fwd_paramsE:
	.zero		816


//--------------------- .nv.constant0._ZN5flash16flash_fwd_kernelI23Flash_fwd_kernel_traitsILi256ELi64ELi64ELi4ELb0ELb0EN7cutlass10bfloat16_tE19Flash_kernel_traitsILi256ELi64ELi64ELi4ES3_EELb1ELb1ELb0ELb0ELb0ELb0ELb0ELb1EEEvNS_16Flash_fwd_paramsE --------------------------
	.section	.nv.constant0._ZN5flash16flash_fwd_kernelI23Flash_fwd_kernel_traitsILi256ELi64ELi64ELi4ELb0ELb0EN7cutlass10bfloat16_tE19Flash_kernel_traitsILi256ELi64ELi64ELi4ES3_EELb1ELb1ELb0ELb0ELb0ELb0ELb0ELb1EEEvNS_16Flash_fwd_paramsE,"a",@progbits
	.sectionflags	@""
	.align	4
.nv.constant0._ZN5flash16flash_fwd_kernelI23Flash_fwd_kernel_traitsILi256ELi64ELi64ELi4ELb0ELb0EN7cutlass10bfloat16_tE19Flash_kernel_traitsILi256ELi64ELi64ELi4ES3_EELb1ELb1ELb0ELb0ELb0ELb0ELb0ELb1EEEvNS_16Flash_fwd_paramsE:
	.zero		816


//--------------------- .nv.constant0._ZN5flash16flash_fwd_kernelI23Flash_fwd_kernel_traitsILi256ELi64ELi64ELi4ELb0ELb0EN7cutlass10bfloat16_tE19Flash_kernel_traitsILi256ELi64ELi64ELi4ES3_EELb0ELb1ELb0ELb0ELb0ELb0ELb1ELb0EEEvNS_16Flash_fwd_paramsE --------------------------
	.section	.nv.constant0._ZN5flash16flash_fwd_kernelI23Flash_fwd_kernel_traitsILi256ELi64ELi64ELi4ELb0ELb0EN7cutlass10bfloat16_tE19Flash_kernel_traitsILi256ELi64ELi64ELi4ES3_EELb0ELb1ELb0ELb0ELb0ELb0ELb1ELb0EEEvNS_16Flash_fwd_paramsE,"a",@progbits
	.sectionflags	@""
	.align	4
.nv.constant0._ZN5flash16flash_fwd_kernelI23Flash_fwd_kernel_traitsILi256ELi64ELi64ELi4ELb0ELb0EN7cutlass10bfloat16_tE19Flash_kernel_traitsILi256ELi64ELi64ELi4ES3_EELb0ELb1ELb0ELb0ELb0ELb0ELb1ELb0EEEvNS_16Flash_fwd_paramsE:
	.zero		816


//--------------------- .nv.constant0._ZN5flash16flash_fwd_kernelI23Flash_fwd_kernel_traitsILi256ELi64ELi64ELi4ELb0ELb0EN7cutlass10bfloat16_tE19Flash_kernel_traitsILi256ELi64ELi64ELi4ES3_EELb1ELb1ELb0ELb1ELb0ELb0ELb0ELb1EEEvNS_16Flash_fwd_paramsE --------------------------
	.section	.nv.constant0._ZN5flash16flash_fwd_kernelI23Flash_fwd_kernel_traitsILi256ELi64ELi64ELi4ELb0ELb0EN7cutlass10bfloat16_tE19Flash_kernel_traitsILi256ELi64ELi64ELi4ES3_EELb1ELb1ELb0ELb1ELb0ELb0ELb0ELb1EEEvNS_16Flash_fwd_paramsE,"a",@progbits
	.sectionflags	@""
	.align	4
.nv.constant0._ZN5flash16flash_fwd_kernelI23Flash_fwd_kernel_traitsILi256ELi64ELi64ELi4ELb0ELb0EN7cutlass10bfloat16_tE19Flash_kernel_traitsILi256ELi64ELi64ELi4ES3_EELb1ELb1ELb0ELb1ELb0ELb0ELb0ELb1EEEvNS_16Flash_fwd_paramsE:
	.zero		816


//--------------------- .nv.constant0._ZN5flash16flash_fwd_kernelI23Flash_fwd_kernel_traitsILi256ELi64ELi64ELi4ELb0ELb0EN7cutlass10bfloat16_tE19Flash_kernel_traitsILi256ELi64ELi64ELi4ES3_EELb0ELb1ELb0ELb1ELb0ELb0ELb1ELb0EEEvNS_16Flash_fwd_paramsE --------------------------
	.section	.nv.constant0._ZN5flash16flash_fwd_kernelI23Flash_fwd_kernel_traitsILi256ELi64ELi64ELi4ELb0ELb0EN7cutlass10bfloat16_tE19Flash_kernel_traitsILi256ELi64ELi64ELi4ES3_EELb0ELb1ELb0ELb1ELb0ELb0ELb1ELb0EEEvNS_16Flash_fwd_paramsE,"a",@progbits
	.sectionflags	@""
	.align	4
.nv.constant0._ZN5flash16flash_fwd_kernelI23Flash_fwd_kernel_traitsILi256ELi64ELi64ELi4ELb0ELb0EN7cutlass10bfloat16_tE19Flash_kernel_traitsILi256ELi64ELi64ELi4ES3_EELb0ELb1ELb0ELb1ELb0ELb0ELb1ELb0EEEvNS_16Flash_fwd_paramsE:
	.zero		816


//--------------------- .nv.constant0._ZN5flash16flash_fwd_kernelI23Flash_fwd_kernel_traitsILi256ELi128ELi64ELi8ELb0ELb0EN7cutlass10bfloat16_tE19Flash_kernel_traitsILi256ELi128ELi64ELi8ES3_EELb1ELb1ELb0ELb0ELb0ELb0ELb0ELb0EEEvNS_16Flash_fwd_paramsE --------------------------
	.section	.nv.constant0._ZN5flash16flash_fwd_kernelI23Flash_fwd_kernel_traitsILi256ELi128ELi64ELi8ELb0ELb0EN7cutlass10bfloat16_tE19Flash_kernel_traitsILi256ELi128ELi64ELi8ES3_EELb1ELb1ELb0ELb0ELb0ELb0ELb0ELb0EEEvNS_16Flash_fwd_paramsE,"a",@progbits
	.sectionflags	@""
	.align	4
.nv.constant0._ZN5flash16flash_fwd_kernelI23Flash_fwd_kernel_traitsILi256ELi128ELi64ELi8ELb0ELb0EN7cutlass10bfloat16_tE19Flash_kernel_traitsILi256ELi128ELi64ELi8ES3_EELb1ELb1ELb0ELb0ELb0ELb0ELb0ELb0EEEvNS_16Flash_fwd_paramsE:
	.zero		816


//--------------------- .nv.constant0._ZN5flash16flash_fwd_kernelI23Flash_fwd_kernel_traitsILi256ELi128ELi64ELi8ELb0ELb0EN7cutlass10bfloat16_tE19Flash_kernel_traitsILi256ELi128ELi64ELi8ES3_EELb1ELb1ELb0ELb0ELb0ELb1ELb0ELb0EEEvNS_16Flash_fwd_paramsE --------------------------
	.section	.nv.constant0._ZN5flash16flash_fwd_kernelI23Flash_fwd_kernel_traitsILi256ELi128ELi64ELi8ELb0ELb0EN7cutlass10bfloat16_tE19Flash_kernel_traitsILi256ELi128ELi64ELi8ES3_EELb1ELb1ELb0ELb0ELb0ELb1ELb0ELb0EEEvNS_16Flash_fwd_paramsE,"a",@progbits
	.sectionflags	@""
	.align	4
.nv.constant0._ZN5flash16flash_fwd_kernelI23Flash_fwd_kernel_traitsILi256ELi128ELi64ELi8ELb0ELb0EN7cutlass10bfloat16_tE19Flash_kernel_traitsILi256ELi128ELi64ELi8ES3_EELb1ELb1ELb0ELb0ELb0ELb1ELb0ELb0EEEvNS_16Flash_fwd_paramsE:
	.zero		816


//--------------------- .nv.constant0._ZN5flash16flash_fwd_kernelI23Flash_fwd_kernel_traitsILi256ELi128ELi64ELi8ELb0ELb0EN7cutlass10bfloat16_tE19Flash_kernel_traitsILi256ELi128ELi64ELi8ES3_EELb0ELb1ELb0ELb0ELb0ELb1ELb1ELb0EEEvNS_16Flash_fwd_paramsE --------------------------
	.section	.nv.constant0._ZN5flash16flash_fwd_kernelI23Flash_fwd_kernel_traitsILi256ELi128ELi64ELi8ELb0ELb0EN7cutlass10bfloat16_tE19Flash_kernel_traitsILi256ELi128ELi64ELi8ES3_EELb0ELb1ELb0ELb0ELb0ELb1ELb1ELb0EEEvNS_16Flash_fwd_paramsE,"a",@progbits
	.sectionflags	@""
	.align	4
.nv.constant0._ZN5flash16flash_fwd_kernelI23Flash_fwd_kernel_traitsILi256ELi128ELi64ELi8ELb0ELb0EN7cutlass10bfloat16_tE19Flash_kernel_traitsILi256ELi128ELi64ELi8ES3_EELb0ELb1ELb0ELb0ELb0ELb1ELb1ELb0EEEvNS_16Flash_fwd_paramsE:
	.zero		816


//--------------------- .nv.constant0._ZN5flash16flash_fwd_kernelI23Flash_fwd_kernel_traitsILi256ELi128ELi64ELi8ELb0ELb0EN7cutlass10bfloat16_tE19Flash_kernel_traitsILi256ELi128ELi64ELi8ES3_EELb1ELb1ELb0ELb1ELb0ELb0ELb0ELb0EEEvNS_16Flash_fwd_paramsE --------------------------
	.section	.nv.constant0._ZN5flash16flash_fwd_kernelI23Flash_fwd_kernel_traitsILi256ELi128ELi64ELi8ELb0ELb0EN7cutlass10bfloat16_tE19Flash_kernel_traitsILi256ELi128ELi64ELi8ES3_EELb1ELb1ELb0ELb1ELb0ELb0ELb0ELb0EEEvNS_16Flash_fwd_paramsE,"a",@progbits
	.sectionflags	@""
	.align	4
.nv.constant0._ZN5flash16flash_fwd_kernelI23Flash_fwd_kernel_traitsILi256ELi128ELi64ELi8ELb0ELb0EN7cutlass10bfloat16_tE19Flash_kernel_traitsILi256ELi128ELi64ELi8ES3_EELb1ELb1ELb0ELb1ELb0ELb0ELb0ELb0EEEvNS_16Flash_fwd_paramsE:
	.zero		816


//--------------------- .nv.constant0._ZN5flash16flash_fwd_kernelI23Flash_fwd_kernel_traitsILi256ELi128ELi64ELi8ELb0ELb0EN7cutlass10bfloat16_tE19Flash_kernel_traitsILi256ELi128ELi64ELi8ES3_EELb1ELb1ELb0ELb0ELb0ELb0ELb0ELb1EEEvNS_16Flash_fwd_paramsE --------------------------
	.section	.nv.constant0._ZN5flash16flash_fwd_kernelI23Flash_fwd_kernel_traitsILi256ELi128ELi64ELi8ELb0ELb0EN7cutlass10bfloat16_tE19Flash_kernel_traitsILi256ELi128ELi64ELi8ES3_EELb1ELb1ELb0ELb0ELb0ELb0ELb0ELb1EEEvNS_16Flash_fwd_paramsE,"a",@progbits
	.sectionflags	@""
	.align	4
.nv.constant0._ZN5flash16flash_fwd_kernelI23Flash_fwd_kernel_traitsILi256ELi128ELi64ELi8ELb0ELb0EN7cutlass10bfloat16_tE19Flash_kernel_traitsILi256ELi128ELi64ELi8ES3_EELb1ELb1ELb0ELb0ELb0ELb0ELb0ELb1EEEvNS_16Flash_fwd_paramsE:
	.zero		816


//--------------------- .nv.constant0._ZN5flash16flash_fwd_kernelI23Flash_fwd_kernel_traitsILi256ELi128ELi64ELi8ELb0ELb0EN7cutlass10bfloat16_tE19Flash_kernel_traitsILi256ELi128ELi64ELi8ES3_EELb0ELb1ELb0ELb0ELb0ELb0ELb1ELb0EEEvNS_16Flash_fwd_paramsE --------------------------
	.section	.nv.constant0._ZN5flash16flash_fwd_kernelI23Flash_fwd_kernel_traitsILi256ELi128ELi64ELi8ELb0ELb0EN7cutlass10bfloat16_tE19Flash_kernel_traitsILi256ELi128ELi64ELi8ES3_EELb0ELb1ELb0ELb0ELb0ELb0ELb1ELb0EEEvNS_16Flash_fwd_paramsE,"a",@progbits
	.sectionflags	@""
	.align	4
.nv.constant0._ZN5flash16flash_fwd_kernelI23Flash_fwd_kernel_traitsILi256ELi128ELi64ELi8ELb0ELb0EN7cutlass10bfloat16_tE19Flash_kernel_traitsILi256ELi128ELi64ELi8ES3_EELb0ELb1ELb0ELb0ELb0ELb0ELb1ELb0EEEvNS_16Flash_fwd_paramsE:
	.zero		816


//--------------------- .nv.constant0._ZN5flash16flash_fwd_kernelI23Flash_fwd_kernel_traitsILi256ELi128ELi64ELi8ELb0ELb0EN7cutlass10bfloat16_tE19Flash_kernel_traitsILi256ELi128ELi64ELi8ES3_EELb1ELb1ELb0ELb1ELb0ELb0ELb0ELb1EEEvNS_16Flash_fwd_paramsE --------------------------
	.section	.nv.constant0._ZN5flash16flash_fwd_kernelI23Flash_fwd_kernel_traitsILi256ELi128ELi64ELi8ELb0ELb0EN7cutlass10bfloat16_tE19Flash_kernel_traitsILi256ELi128ELi64ELi8ES3_EELb1ELb1ELb0ELb1ELb0ELb0ELb0ELb1EEEvNS_16Flash_fwd_paramsE,"a",@progbits
	.sectionflags	@""
	.align	4
.nv.constant0._ZN5flash16flash_fwd_kernelI23Flash_fwd_kernel_traitsILi256ELi128ELi64ELi8ELb0ELb0EN7cutlass10bfloat16_tE19Flash_kernel_traitsILi256ELi128ELi64ELi8ES3_EELb1ELb1ELb0ELb1ELb0ELb0ELb0ELb1EEEvNS_16Flash_fwd_paramsE:
	.zero		816


//--------------------- .nv.constant0._ZN5flash16flash_fwd_kernelI23Flash_fwd_kernel_traitsILi256ELi128ELi64ELi8ELb0ELb0EN7cutlass10bfloat16_tE19Flash_kernel_traitsILi256ELi128ELi64ELi8ES3_EELb0ELb1ELb0ELb1ELb0ELb0ELb1ELb0EEEvNS_16Flash_fwd_paramsE --------------------------
	.section	.nv.constant0._ZN5flash16flash_fwd_kernelI23Flash_fwd_kernel_traitsILi256ELi128ELi64ELi8ELb0ELb0EN7cutlass10bfloat16_tE19Flash_kernel_traitsILi256ELi128ELi64ELi8ES3_EELb0ELb1ELb0ELb1ELb0ELb0ELb1ELb0EEEvNS_16Flash_fwd_paramsE,"a",@progbits
	.sectionflags	@""
	.align	4
.nv.constant0._ZN5flash16flash_fwd_kernelI23Flash_fwd_kernel_traitsILi256ELi128ELi64ELi8ELb0ELb0EN7cutlass10bfloat16_tE19Flash_kernel_traitsILi256ELi128ELi64ELi8ES3_EELb0ELb1ELb0ELb1ELb0ELb0ELb1ELb0EEEvNS_16Flash_fwd_paramsE:
	.zero		816


//--------------------- .text._ZN5flash16flash_fwd_kernelI23Flash_fwd_kernel_traitsILi256ELi64ELi64ELi4ELb0ELb0EN7cutlass10bfloat16_tE19Flash_kernel_traitsILi256ELi64ELi64ELi4ES3_EELb0ELb1ELb0ELb0ELb0ELb1ELb0ELb0EEEvNS_16Flash_fwd_paramsE --------------------------
	.section	.text._ZN5flash16flash_fwd_kernelI23Flash_fwd_kernel_traitsILi256ELi64ELi64ELi4ELb0ELb0EN7cutlass10bfloat16_tE19Flash_kernel_traitsILi256ELi64ELi64ELi4ES3_EELb0ELb1ELb0ELb0ELb0ELb1ELb0ELb0EEEvNS_16Flash_fwd_paramsE,"ax",@progbits
	.sectioninfo	@"SHI_REGISTERS=254"
	.align	128
        .global         _ZN5flash16flash_fwd_kernelI23Flash_fwd_kernel_traitsILi256ELi64ELi64ELi4ELb0ELb0EN7cutlass10bfloat16_tE19Flash_kernel_traitsILi256ELi64ELi64ELi4ES3_EELb0ELb1ELb0ELb0ELb0ELb1ELb0ELb0EEEvNS_16Flash_fwd_paramsE
        .type           _ZN5flash16flash_fwd_kernelI23Flash_fwd_kernel_traitsILi256ELi64ELi64ELi4ELb0ELb0EN7cutlass10bfloat16_tE19Flash_kernel_traitsILi256ELi64ELi64ELi4ES3_EELb0ELb1ELb0ELb0ELb0ELb1ELb0ELb0EEEvNS_16Flash_fwd_paramsE,@function
        .size           _ZN5flash16flash_fwd_kernelI23Flash_fwd_kernel_traitsILi256ELi64ELi64ELi4ELb0ELb0EN7cutlass10bfloat16_tE19Flash_kernel_traitsILi256ELi64ELi64ELi4ES3_EELb0ELb1ELb0ELb0ELb0ELb1ELb0ELb0EEEvNS_16Flash_fwd_paramsE,(.L_x_1071 - _ZN5flash16flash_fwd_kernelI23Flash_fwd_kernel_traitsILi256ELi64ELi64ELi4ELb0ELb0EN7cutlass10bfloat16_tE19Flash_kernel_traitsILi256ELi64ELi64ELi4ES3_EELb0ELb1ELb0ELb0ELb0ELb1ELb0ELb0EEEvNS_16Flash_fwd_paramsE)
        .other          _ZN5flash16flash_fwd_kernelI23Flash_fwd_kernel_traitsILi256ELi64ELi64ELi4ELb0ELb0EN7cutlass10bfloat16_tE19Flash_kernel_traitsILi256ELi64ELi64ELi4ES3_EELb0ELb1ELb0ELb0ELb0ELb1ELb0ELb0EEEvNS_16Flash_fwd_paramsE,@"STO_CUDA_ENTRY STV_DEFAULT"
_ZN5flash16flash_fwd_kernelI23Flash_fwd_kernel_traitsILi256ELi64ELi64ELi4ELb0ELb0EN7cutlass10bfloat16_tE19Flash_kernel_traitsILi256ELi64ELi64ELi4ES3_EELb0ELb1ELb0ELb0ELb0ELb1ELb0ELb0EEEvNS_16Flash_fwd_paramsE:
.text._ZN5flash16flash_fwd_kernelI23Flash_fwd_kernel_traitsILi256ELi64ELi64ELi4ELb0ELb0EN7cutlass10bfloat16_tE19Flash_kernel_traitsILi256ELi64ELi64ELi4ES3_EELb0ELb1ELb0ELb0ELb0ELb1ELb0ELb0EEEvNS_16Flash_fwd_paramsE:
[----:B------:R-:W-:Y:S02]  /*0000*/  MOV R1, c[0x0][0x28] ;  /* 0x00000a0000017a02 */ /* 0x000fe40000000f00 */
[----:B------:R-:W1:Y:S01]  /*0010*/  S2UR UR10, SR_CTAID.Y ;  /* 0x00000000000a79c3 */ /* 0x000e620000002600 */
[----:B------:R-:W-:Y:S02]  /*0020*/  ULDC.64 UR4, c[0x0][0x240] ;  /* 0x0000900000047ab9 */ /* 0x000fe40000000a00 */
[----:B------:R-:W-:Y:S02]  /*0030*/  UISETP.NE.U32.AND UP2, UPT, URZ, UR4, UPT ;  /* 0x000000043f00728c */ /* 0x000fe4000bf45070 */
[----:B------:R-:W-:Y:S02]  /*0040*/  UMOV UR7, 0x4 ;  /* 0x0000000400077882 */ /* 0x000fe40000000000 */
[----:B------:R-:W-:Y:S02]  /*0050*/  UISETP.NE.AND.EX UP2, UPT, URZ, UR5, UPT, UP2 ;  /* 0x000000053f00728c */ /* 0x000fe4000bf45320 */
[----:B------:R-:W-:Y:S02]  /*0060*/  ULDC.64 UR12, c[0x0][0x240] ;  /* 0x00009000000c7ab9 */ /* 0x000fe40000000a00 */
[----:B------:R-:W-:-:S02]  /*0070*/  ULDC.64 UR4, c[0x0][0x250] ;  /* 0x0000940000047ab9 */ /* 0x000fc40000000a00 */
[----:B------:R-:W-:Y:S01]  /*0080*/  PLOP3.LUT P2, PT, PT, PT, UP2, 0x80, 0x0 ;  /* 0x000000000000781c */ /* 0x000fe20003f4f028 */
[----:B------:R-:W-:Y:S02]  /*0090*/  UISETP.NE.U32.AND UP0, UPT, URZ, UR4, UPT ;  /* 0x000000043f00728c */ /* 0x000fe4000bf05070 */
[----:B------:R-:W-:Y:S02]  /*00a0*/  ULDC.64 UR16, c[0x0][0x118] ;  /* 0x0000460000107ab9 */ /* 0x000fe40000000a00 */
[----:B------:R-:W-:Y:S02]  /*00b0*/  UISETP.NE.AND.EX UP0, UPT, URZ, UR5, UPT, UP0 ;  /* 0x000000053f00728c */ /* 0x000fe4000bf05300 */
[----:B------:R-:W-:Y:S02]  /*00c0*/  ULDC.U8 UR6, c[0x0][0x312] ;  /* 0x0000c48000067ab9 */ /* 0x000fe40000000000 */
[----:B------:R-:W-:Y:S02]  /*00d0*/  ULDC.64 UR8, c[0x0][0x248] ;  /* 0x0000920000087ab9 */ /* 0x000fe40000000a00 */
[----:B-1----:R-:W-:Y:S01]  /*00e0*/  UIMAD.WIDE UR12, UR10, UR7, UR12 ;  /* 0x000000070a0c72a5 */ /* 0x002fe2000f8e020c */
[----:B------:R-:W-:Y:S01]  /*00f0*/  PLOP3.LUT P0, PT, PT, PT, UP0, 0x80, 0x0 ;  /* 0x000000000000781c */ /* 0x000fe20003f0f008 */
[----:B------:R-:W-:-:S02]  /*0100*/  ULDC.64 UR4, c[0x0][0x250] ;  /* 0x0000940000047ab9 */ /* 0x000fc40000000a00 */
[----:B------:R-:W-:Y:S02]  /*0110*/  UISETP.NE.AND UP3, UPT, UR6, URZ, UPT ;  /* 0x0000003f0600728c */ /* 0x000fe4000bf65270 */
[----:B------:R-:W-:Y:S01]  /*0120*/  IMAD.U32 R8, RZ, RZ, UR12 ;  /* 0x0000000cff087e24 */ /* 0x000fe2000f8e00ff */
[----:B------:R-:W-:Y:S01]  /*0130*/  UISETP.EQ.U32.AND UP1, UPT, URZ, UR8, UPT ;  /* 0x000000083f00728c */ /* 0x000fe2000bf22070 */
[----:B------:R-:W-:Y:S01]  /*0140*/  IMAD.U32 R9, RZ, RZ, UR13 ;  /* 0x0000000dff097e24 */ /* 0x000fe2000f8e00ff */
[----:B------:R-:W-:Y:S02]  /*0150*/  @UP0 UIMAD.WIDE UR4, UR10, UR7, UR4 ;  /* 0x000000070a0402a5 */ /* 0x000fe4000f8e0204 */
[----:B------:R-:W-:Y:S02]  /*0160*/  UISETP.EQ.OR.EX UP1, UPT, URZ, UR9, !UP3, UP1 ;  /* 0x000000093f00728c */ /* 0x000fe4000df22710 */
[----:B------:R-:W2:Y:S01]  /*0170*/  @P2 LDG.E R7, [R8.64] ;  /* 0x0000001008072981 */ /* 0x000ea2000c1e1900 */
[----:B------:R-:W-:-:S03]  /*0180*/  ULDC.64 UR8, c[0x0][0x248] ;  /* 0x0000920000087ab9 */ /* 0x000fc60000000a00 */
[----:B------:R-:W3:Y:S01]  /*0190*/  @P2 LDG.E R0, [R8.64+0x4] ;  /* 0x0000041008002981 */ /* 0x000ee2000c1e1900 */
[----:B------:R-:W-:Y:S01]  /*01a0*/  MOV R3, UR5 ;  /* 0x0000000500037c02 */ /* 0x000fe20008000f00 */
[----:B------:R-:W-:Y:S01]  /*01b0*/  IMAD.U32 R2, RZ, RZ, UR4 ;  /* 0x00000004ff027e24 */ /* 0x000fe2000f8e00ff */
[----:B------:R-:W-:-:S04]  /*01c0*/  PLOP3.LUT P1, PT, PT, PT, UP1, 0x80, 0x0 ;  /* 0x000000000000781c */ /* 0x000fc80003f2f018 */
[----:B------:R1:W4:Y:S01]  /*01d0*/  @P0 LDG.E R3, [R2.64] ;  /* 0x0000001002030981 */ /* 0x000322000c1e1900 */
[----:B------:R-:W-:-:S06]  /*01e0*/  UIMAD.WIDE UR8, UR10, UR7, UR8 ;  /* 0x000000070a0872a5 */ /* 0x000fcc000f8e0208 */
[----:B------:R-:W-:Y:S01]  /*01f0*/  IMAD.U32 R4, RZ, RZ, UR8 ;  /* 0x00000008ff047e24 */ /* 0x000fe2000f8e00ff */
[----:B------:R-:W-:-:S05]  /*0200*/  MOV R5, UR9 ;  /* 0x0000000900057c02 */ /* 0x000fca0008000f00 */
[----:B------:R-:W5:Y:S01]  /*0210*/  @!P1 LDG.E R6, [R4.64] ;  /* 0x0000001004069981 */ /* 0x000f62000c1e1900 */
[----:B------:R-:W-:Y:S02]  /*0220*/  UMOV UR9, 0xffffffff ;  /* 0xffffffff00097882 */ /* 0x000fe40000000000 */
[----:B------:R-:W-:Y:S01]  /*0230*/  UMOV UR14, URZ ;  /* 0x0000003f000e7c82 */ /* 0x000fe20008000000 */
[----:B-1----:R-:W1:Y:S01]  /*0240*/  S2R R2, SR_TID.X ;  /* 0x0000000000027919 */ /* 0x002e620000002100 */
[----:B------:R-:W-:Y:S01]  /*0250*/  UMOV UR19, 0xffffffff ;  /* 0xffffffff00137882 */ /* 0x000fe20000000000 */
[----:B------:R-:W1:Y:S08]  /*0260*/  S2UR UR12, SR_CTAID.X ;  /* 0x00000000000c79c3 */ /* 0x000e700000002500 */
[----:B------:R-:W1:Y:S08]  /*0270*/  S2UR UR11, SR_CTAID.Z ;  /* 0x00000000000b79c3 */ /* 0x000e700000002700 */
[----:B--2---:R-:W2:Y:S08]  /*0280*/  @P2 R2UR UR9, R7 ;  /* 0x00000000070923c2 */ /* 0x004eb000000e0000 */
[----:B---3--:R-:W2:Y:S08]  /*0290*/  @P2 R2UR UR15, R0 ;  /* 0x00000000000f23c2 */ /* 0x008eb000000e0000 */
[----:B----4-:R3:W4:Y:S01]  /*02a0*/  @P0 R2UR UR14, R3 ;  /* 0x00000000030e03c2 */ /* 0x01072200000e0000 */
[----:B------:R-:W-:-:S04]  /*02b0*/  ISETP.NE.U32.AND P0, PT, RZ, c[0x0][0x248], PT ;  /* 0x00009200ff007a0c */ /* 0x000fc80003f05070 */
[----:B------:R-:W-:-:S03]  /*02c0*/  ISETP.NE.AND.EX P0, PT, RZ, c[0x0][0x24c], PT, P0 ;  /* 0x00009300ff007a0c */ /* 0x000fc60003f05300 */
[----:B-----5:R3:W1:Y:S01]  /*02d0*/  @!P1 R2UR UR19, R6 ;  /* 0x00000000061393c2 */ /* 0x02066200000e0000 */
[----:B--2---:R-:W-:-:S07]  /*02e0*/  @UP2 UIADD3 UR15, UR15, -UR9, URZ ;  /* 0x800000090f0f2290 */ /* 0x004fce000fffe03f */
[----:B------:R-:W-:Y:S02]  /*02f0*/  @!UP2 ULDC UR15, c[0x0][0x214] ;  /* 0x00008500000faab9 */ /* 0x000fe40000000800 */
[----:B-1-34-:R-:W-:Y:S05]  /*0300*/  @!P0 BRA `(.L_x_0) ;  /* 0x0000007000008947 */ /* 0x01afea0003800000 */
[----:B------:R-:W-:-:S13]  /*0310*/  PLOP3.LUT P0, PT, PT, PT, UP3, 0x80, 0x0 ;  /* 0x000000000000781c */ /* 0x000fda0003f0f038 */
[----:B------:R-:W2:Y:S04]  /*0320*/  @P0 LDG.E R0, [R4.64+0x4] ;  /* 0x0000041004000981 */ /* 0x000ea8000c1e1900 */
[----:B------:R-:W3:Y:S01]  /*0330*/  @!P0 LDG.E R3, [R4.64] ;  /* 0x0000001004038981 */ /* 0x000ee2000c1e1900 */
[----:B--2---:R-:W1:Y:S02]  /*0340*/  @P0 R2UR UR6, R0 ;  /* 0x00000000000603c2 */ /* 0x004e6400000e0000 */
[----:B-1----:R-:W-:-:S11]  /*0350*/  @UP3 UIADD3 UR6, UR6, -UR19, URZ ;  /* 0x8000001306063290 */ /* 0x002fd6000fffe03f */
[----:B---3--:R1:W2:Y:S02]  /*0360*/  @!P0 R2UR UR6, R3 ;  /* 0x00000000030683c2 */ /* 0x0082a400000e0000 */
[----:B-12---:R-:W-:Y:S05]  /*0370*/  BRA `(.L_x_1) ;  /* 0x0000001000007947 */ /* 0x006fea0003800000 */
.L_x_0:
[----:B------:R-:W-:Y:S02]  /*0380*/  ULDC UR6, c[0x0][0x218] ;  /* 0x0000860000067ab9 */ /* 0x000fe40000000800 */
.L_x_1:
[----:B------:R-:W-:Y:S02]  /*0390*/  ULDC.64 UR4, c[0x0][0x258] ;  /* 0x0000960000047ab9 */ /* 0x000fe40000000a00 */
[----:B------:R-:W-:-:S04]  /*03a0*/  UISETP.NE.U32.AND UP2, UPT, URZ, UR4, UPT ;  /* 0x000000043f00728c */ /* 0x000fc8000bf45070 */
[----:B------:R-:W-:-:S03]  /*03b0*/  UISETP.NE.AND.EX UP2, UPT, URZ, UR5, UPT, UP2 ;  /* 0x000000053f00728c */ /* 0x000fc6000bf45320 */
[----:B------:R-:W-:-:S03]  /*03c0*/  ULDC.64 UR4, c[0x0][0x258] ;  /* 0x0000960000047ab9 */ /* 0x000fc60000000a00 */
[----:B------:R-:W-:-:S05]  /*03d0*/  PLOP3.LUT P0, PT, PT, PT, UP2, 0x80, 0x0 ;  /* 0x000000000000781c */ /* 0x000fca0003f0f028 */
[----:B------:R-:W-:-:S06]  /*03e0*/  @UP2 UIMAD.WIDE UR4, UR10, UR7, UR4 ;  /* 0x000000070a0422a5 */ /* 0x000fcc000f8e0204 */
[----:B------:R-:W-:Y:S02]  /*03f0*/  IMAD.U32 R4, RZ, RZ, UR4 ;  /* 0x00000004ff047e24 */ /* 0x000fe4000f8e00ff */
[----:B------:R-:W-:Y:S01]  /*0400*/  IMAD.U32 R5, RZ, RZ, UR5 ;  /* 0x00000005ff057e24 */ /* 0x000fe2000f8e00ff */
[----:B------:R-:W-:Y:S02]  /*0410*/  USHF.L.U32 UR12, UR12, 0x6, URZ ;  /* 0x000000060c0c7899 */ /* 0x000fe4000800063f */
[----:B------:R-:W-:Y:S02]  /*0420*/  ULDC.64 UR4, c[0x0][0x268] ;  /* 0x00009a0000047ab9 */ /* 0x000fe40000000a00 */
[----:B------:R-:W2:Y:S01]  /*0430*/  @P0 LDG.E R0, [R4.64] ;  /* 0x0000001004000981 */ /* 0x000ea2000c1e1900 */
[----:B------:R-:W-:Y:S02]  /*0440*/  UISETP.GT.AND UP0, UPT, UR15, UR12, UPT ;  /* 0x0000000c0f00728c */ /* 0x000fe4000bf04270 */
[----:B------:R-:W-:-:S03]  /*0450*/  @!UP2 UISETP.NE.U32.AND UP1, UPT, URZ, UR4, UPT ;  /* 0x000000043f00a28c */ /* 0x000fc6000bf25070 */
[----:B------:R-:W-:Y:S02]  /*0460*/  ULDC UR4, c[0x0][0x21c] ;  /* 0x0000870000047ab9 */ /* 0x000fe40000000800 */
[----:B------:R-:W-:-:S04]  /*0470*/  @!UP2 UISETP.NE.AND.EX UP1, UPT, URZ, UR5, UPT, UP1 ;  /* 0x000000053f00a28c */ /* 0x000fc8000bf25310 */
[----:B------:R-:W-:Y:S01]  /*0480*/  @!UP2 USEL UR4, URZ, UR4, !UP1 ;  /* 0x000000043f04a287 */ /* 0x000fe2000c800000 */
[----:B--2---:R-:W1:Y:S01]  /*0490*/  @P0 R2UR UR13, R0 ;  /* 0x00000000000d03c2 */ /* 0x004e6200000e0000 */
[----:B------:R-:W-:Y:S01]  /*04a0*/  PLOP3.LUT P0, PT, PT, PT, UP0, 0x80, 0x0 ;  /* 0x000000000000781c */ /* 0x000fe20003f0f008 */
[----:B-1----:R-:W-:Y:S02]  /*04b0*/  @UP2 UIADD3 UR13, UR13, -UR14, URZ ;  /* 0x8000000e0d0d2290 */ /* 0x002fe4000fffe03f */
[----:B------:R-:W-:-:S10]  /*04c0*/  @!UP2 UIADD3 UR13, UR4, UR6, -UR14 ;  /* 0x00000006040da290 */ /* 0x000fd4000fffe80e */
[----:B------:R-:W-:Y:S05]  /*04d0*/  @!P0 EXIT ;  /* 0x000000000000894d */ /* 0x000fea0003800000 */
[----:B------:R-:W-:Y:S02]  /*04e0*/  UIADD3 UR4, -UR15, 0x7f, UR12 ;  /* 0x0000007f0f047890 */ /* 0x000fe4000fffe10c */
[----:B------:R-:W-:Y:S02]  /*04f0*/  ULDC UR5, c[0x0][0x2e8] ;  /* 0x0000ba0000057ab9 */ /* 0x000fe40000000800 */
[----:B------:R-:W-:Y:S02]  /*0500*/  UIADD3 UR7, UR13, 0x3f, URZ ;  /* 0x0000003f0d077890 */ /* 0x000fe4000fffe03f */
[----:B------:R-:W-:Y:S02]  /*0510*/  UIADD3 UR5, UR4, UR5, UR13 ;  /* 0x0000000504057290 */ /* 0x000fe4000fffe00d */
[----:B------:R-:W-:Y:S02]  /*0520*/  USHF.R.S32.HI UR6, URZ, 0x1f, UR7 ;  /* 0x0000001f3f067899 */ /* 0x000fe40008011407 */
[----:B------:R-:W-:-:S02]  /*0530*/  USHF.R.S32.HI UR4, URZ, 0x1f, UR5 ;  /* 0x0000001f3f047899 */ /* 0x000fc40008011405 */
[----:B------:R-:W-:Y:S02]  /*0540*/  ULEA.HI UR6, UR6, UR7, URZ, 0x6 ;  /* 0x0000000706067291 */ /* 0x000fe4000f8f303f */
[----:B------:R-:W-:Y:S02]  /*0550*/  ULEA.HI UR4, UR4, UR5, URZ, 0x6 ;  /* 0x0000000504047291 */ /* 0x000fe4000f8f303f */
[----:B------:R-:W-:Y:S02]  /*0560*/  USHF.R.S32.HI UR6, URZ, 0x6, UR6 ;  /* 0x000000063f067899 */ /* 0x000fe40008011406 */
[----:B------:R-:W-:-:S04]  /*0570*/  USHF.R.S32.HI UR4, URZ, 0x6, UR4 ;  /* 0x000000063f047899 */ /* 0x000fc80008011404 */
[----:B------:R-:W-:-:S04]  /*0580*/  UISETP.LT.AND UP0, UPT, UR6, UR4, UPT ;  /* 0x000000040600728c */ /* 0x000fc8000bf01270 */
[----:B------:R-:W-:-:S04]  /*0590*/  USEL UR8, UR6, UR4, UP0 ;  /* 0x0000000406087287 */ /* 0x000fc80008000000 */
[----:B------:R-:W-:-:S06]  /*05a0*/  UISETP.GE.AND UP0, UPT, UR8, 0x1, UPT ;  /* 0x000000010800788c */ /* 0x000fcc000bf06270 */
[----:B------:R-:W-:-:S13]  /*05b0*/  PLOP3.LUT P0, PT, PT, PT, UP0, 0x80, 0x0 ;  /* 0x000000000000781c */ /* 0x000fda0003f0f008 */
[----:B------:R-:W-:Y:S05]  /*05c0*/  @!P0 BRA `(.L_x_2) ;  /* 0x0000c9f000008947 */ /* 0x000fea0003800000 */
[----:B------:R-:W-:Y:S02]  /*05d0*/  UISETP.NE.AND UP1, UPT, UR9, -0x1, UPT ;  /* 0xffffffff0900788c */ /* 0x000fe4000bf25270 */
[----:B------:R-:W-:Y:S02]  /*05e0*/  UISETP.NE.AND UP0, UPT, UR19, -0x1, UPT ;  /* 0xffffffff1300788c */ /* 0x000fe4000bf05270 */
[----:B------:R-:W-:Y:S02]  /*05f0*/  ULDC.64 UR4, c[0x0][0x190] ;  /* 0x0000640000047ab9 */ /* 0x000fe40000000a00 */
[----:B------:R-:W-:Y:S02]  /*0600*/  ULDC.64 UR6, c[0x0][0x178] ;  /* 0x00005e0000067ab9 */ /* 0x000fe40000000a00 */
[----:B------:R-:W-:-:S03]  /*0610*/  PLOP3.LUT P0, PT, PT, PT, UP0, 0x80, 0x0 ;  /* 0x000000000000781c */ /* 0x000fc60003f0f008 */
[----:B------:R-:W-:Y:S02]  /*0620*/  @UP1 UIMAD.WIDE.U32 UR24, UR9, UR4, URZ ;  /* 0x00000004091812a5 */ /* 0x000fe4000f8e003f */
[----:B------:R-:W-:Y:S02]  /*0630*/  @!UP1 USHF.R.S32.HI UR22, URZ, 0x1f, UR10 ;  /* 0x0000001f3f169899 */ /* 0x000fe4000801140a */
[----:B------:R-:W-:Y:S02]  /*0640*/  @UP0 UIADD3 UR23, UR14, UR19, URZ ;  /* 0x000000130e170290 */ /* 0x000fe4000fffe03f */
[----:B------:R-:W-:Y:S02]  /*0650*/  @UP1 UIMAD UR18, UR9, UR5, UR25 ;  /* 0x00000005091212a4 */ /* 0x000fe4000f8e0219 */
[----:B------:R-:W-:Y:S02]  /*0660*/  @!UP1 UIMAD.WIDE.U32 UR20, UR10, UR6, URZ ;  /* 0x000000060a1492a5 */ /* 0x000fe4000f8e003f */
[----:B------:R-:W-:-:S02]  /*0670*/  ULDC.64 UR4, c[0x0][0x198] ;  /* 0x0000660000047ab9 */ /* 0x000fc40000000a00 */
[----:B------:R-:W-:Y:S02]  /*0680*/  @!UP1 UIMAD UR22, UR22, UR6, URZ ;  /* 0x00000006161692a4 */ /* 0x000fe4000f8e023f */
[----:B------:R-:W-:Y:S02]  /*0690*/  @UP0 UIMAD.WIDE.U32 UR26, UR23, UR4, URZ ;  /* 0x00000004171a02a5 */ /* 0x000fe4000f8e003f */
[----:B------:R-:W-:Y:S02]  /*06a0*/  @!UP1 UIMAD UR22, UR10, UR7, UR22 ;  /* 0x000000070a1692a4 */ /* 0x000fe4000f8e0216 */
[----:B------:R-:W-:Y:S02]  /*06b0*/  @UP1 UMOV UR6, UR24 ;  /* 0x0000001800061c82 */ /* 0x000fe40008000000 */
[----:B------:R-:W-:Y:S02]  /*06c0*/  @!UP1 UMOV UR6, UR20 ;  /* 0x0000001400069c82 */ /* 0x000fe40008000000 */
[----:B------:R-:W-:-:S02]  /*06d0*/  @UP0 UIMAD UR7, UR23, UR5, UR27 ;  /* 0x00000005170702a4 */ /* 0x000fc4000f8e021b */
[----:B------:R-:W-:Y:S02]  /*06e0*/  @!UP1 UIADD3 UR18, UR21, UR22, URZ ;  /* 0x0000001615129290 */ /* 0x000fe4000fffe03f */
[----:B------:R-:W-:Y:S01]  /*06f0*/  @UP0 UMOV UR20, UR26 ;  /* 0x0000001a00140c82 */ /* 0x000fe20008000000 */
[----:B------:R-:W-:Y:S05]  /*0700*/  @P0 BRA `(.L_x_3) ;  /* 0x000000d000000947 */ /* 0x000fea0003800000 */
[----:B------:R-:W-:Y:S02]  /*0710*/  USHF.R.S32.HI UR20, URZ, 0x1f, UR14 ;  /* 0x0000001f3f147899 */ /* 0x000fe4000801140e */
[----:B------:R-:W-:Y:S02]  /*0720*/  ULDC.64 UR4, c[0x0][0x198] ;  /* 0x0000660000047ab9 */ /* 0x000fe40000000a00 */
[----:B------:R-:W-:Y:S02]  /*0730*/  UIMAD UR20, UR20, UR4, URZ ;  /* 0x00000004141472a4 */ /* 0x000fe4000f8e023f */
[----:B------:R-:W-:Y:S02]  /*0740*/  UIMAD.WIDE.U32 UR22, UR14, UR4, URZ ;  /* 0x000000040e1672a5 */ /* 0x000fe4000f8e003f */
[----:B------:R-:W-:-:S02]  /*0750*/  UIMAD UR20, UR14, UR5, UR20 ;  /* 0x000000050e1472a4 */ /* 0x000fc4000f8e0214 */
[----:B------:R-:W-:Y:S02]  /*0760*/  USHF.R.S32.HI UR7, URZ, 0x1f, UR10 ;  /* 0x0000001f3f077899 */ /* 0x000fe4000801140a */
[----:B------:R-:W-:Y:S02]  /*0770*/  ULDC.64 UR4, c[0x0][0x180] ;  /* 0x0000600000047ab9 */ /* 0x000fe40000000a00 */
[----:B------:R-:W-:Y:S02]  /*0780*/  UIADD3 UR21, UR23, UR20, URZ ;  /* 0x0000001417157290 */ /* 0x000fe4000fffe03f */
[----:B------:R-:W-:Y:S02]  /*0790*/  UIMAD UR7, UR7, UR4, URZ ;  /* 0x00000004070772a4 */ /* 0x000fe4000f8e023f */
[----:B------:R-:W-:Y:S02]  /*07a0*/  UMOV UR20, UR22 ;  /* 0x0000001600147c82 */ /* 0x000fe40008000000 */
[----:B------:R-:W-:-:S02]  /*07b0*/  UIMAD UR7, UR10, UR5, UR7 ;  /* 0x000000050a0772a4 */ /* 0x000fc4000f8e0207 */
[----:B------:R-:W-:-:S04]  /*07c0*/  UIMAD.WIDE.U32 UR20, UR10, UR4, UR20 ;  /* 0x000000040a1472a5 */ /* 0x000fc8000f8e0014 */
[----:B------:R-:W-:Y:S02]  /*07d0*/  UIADD3 UR7, UR21, UR7, URZ ;  /* 0x0000000715077290 */ /* 0x000fe4000fffe03f */
.L_x_3:
[----:B------:R-:W-:Y:S01]  /*07e0*/  IABS R4, c[0x0][0x1c8] ;  /* 0x0000720000047a13 */ /* 0x000fe20000000000 */
[----:B------:R-:W1:Y:S01]  /*07f0*/  S2R R0, SR_CTAID.Z ;  /* 0x0000000000007919 */ /* 0x000e620000002700 */
[----:B------:R-:W-:Y:S02]  /*0800*/  ULDC UR4, c[0x0][0x1c8] ;  /* 0x0000720000047ab9 */ /* 0x000fe40000000800 */
[----:B------:R-:W2:Y:S01]  /*0810*/  I2F.RP R5, R4 ;  /* 0x0000000400057306 */ /* 0x000ea20000209400 */
[----:B------:R-:W-:Y:S02]  /*0820*/  ULOP3.LUT UR4, UR11, UR4, URZ, 0x3c, !UPT ;  /* 0x000000040b047292 */ /* 0x000fe4000f8e3c3f */
[----:B------:R-:W-:Y:S02]  /*0830*/  @UP0 UIADD3 UR19, UR14, UR19, URZ ;  /* 0x000000130e130290 */ /* 0x000fe4000fffe03f */
[----:B------:R-:W-:Y:S02]  /*0840*/  USHF.R.S32.HI UR21, URZ, 0x1f, UR11 ;  /* 0x0000001f3f157899 */ /* 0x000fe4000801140b */
[----:B------:R-:W-:Y:S01]  /*0850*/  ISETP.LE.AND P1, PT, RZ, UR4, PT ;  /* 0x00000004ff007c0c */ /* 0x000fe2000bf23270 */
[----:B------:R-:W-:-:S02]  /*0860*/  ULDC.64 UR4, c[0x0][0x1a0] ;  /* 0x0000680000047ab9 */ /* 0x000fc40000000a00 */
[----:B------:R-:W-:-:S04]  /*0870*/  @UP0 UIMAD.WIDE.U32 UR22, UR19, UR4, URZ ;  /* 0x00000004131602a5 */ /* 0x000fc8000f8e003f */
[----:B------:R-:W-:Y:S01]  /*0880*/  @UP0 UIMAD UR19, UR19, UR5, UR23 ;  /* 0x00000005131302a4 */ /* 0x000fe2000f8e0217 */
[----:B--2---:R-:W2:Y:S01]  /*0890*/  MUFU.RCP R6, R5 ;  /* 0x0000000500067308 */ /* 0x004ea20000001000 */
[----:B-1----:R-:W-:Y:S02]  /*08a0*/  IABS R0, R0 ;  /* 0x0000000000007213 */ /* 0x002fe40000000000 */
[----:B--2---:R-:W-:-:S05]  /*08b0*/  IADD3 R6, R6, 0xffffffe, RZ ;  /* 0x0ffffffe06067810 */ /* 0x004fca0007ffe0ff */
[----:B------:R-:W1:Y:S02]  /*08c0*/  F2I.FTZ.U32.TRUNC.NTZ R7, R6 ;  /* 0x0000000600077305 */ /* 0x000e64000021f000 */
[----:B-1----:R-:W-:Y:S02]  /*08d0*/  IMAD.MOV R3, RZ, RZ, -R7 ;  /* 0x000000ffff037224 */ /* 0x002fe400078e0a07 */
[----:B------:R-:W-:Y:S02]  /*08e0*/  IMAD.MOV.U32 R6, RZ, RZ, RZ ;  /* 0x000000ffff067224 */ /* 0x000fe400078e00ff */
[----:B------:R-:W-:-:S04]  /*08f0*/  IMAD R3, R3, R4, RZ ;  /* 0x0000000403037224 */ /* 0x000fc800078e02ff */
[----:B------:R-:W-:-:S06]  /*0900*/  IMAD.HI.U32 R3, R7, R3, R6 ;  /* 0x0000000307037227 */ /* 0x000fcc00078e0006 */
[----:B------:R-:W-:-:S04]  /*0910*/  IMAD.HI.U32 R166, R3, R0, RZ ;  /* 0x0000000003a67227 */ /* 0x000fc800078e00ff */
[----:B------:R-:W-:-:S04]  /*0920*/  IMAD.MOV R3, RZ, RZ, -R166 ;  /* 0x000000ffff037224 */ /* 0x000fc800078e0aa6 */
[----:B------:R-:W-:-:S05]  /*0930*/  IMAD R3, R4, R3, R0 ;  /* 0x0000000304037224 */ /* 0x000fca00078e0200 */
[----:B------:R-:W-:-:S13]  /*0940*/  ISETP.GT.U32.AND P2, PT, R4, R3, PT ;  /* 0x000000030400720c */ /* 0x000fda0003f44070 */
[----:B------:R-:W-:Y:S01]  /*0950*/  @!P2 IMAD.IADD R3, R3, 0x1, -R4 ;  /* 0x000000010303a824 */ /* 0x000fe200078e0a04 */
[----:B------:R-:W-:Y:S02]  /*0960*/  @!P2 IADD3 R166, R166, 0x1, RZ ;  /* 0x00000001a6a6a810 */ /* 0x000fe40007ffe0ff */
[----:B------:R-:W-:Y:S02]  /*0970*/  ISETP.NE.AND P2, PT, RZ, c[0x0][0x1c8], PT ;  /* 0x00007200ff007a0c */ /* 0x000fe40003f45270 */
[----:B------:R-:W-:-:S13]  /*0980*/  ISETP.GE.U32.AND P3, PT, R3, R4, PT ;  /* 0x000000040300720c */ /* 0x000fda0003f66070 */
[----:B------:R-:W-:-:S05]  /*0990*/  @P3 IADD3 R166, R166, 0x1, RZ ;  /* 0x00000001a6a63810 */ /* 0x000fca0007ffe0ff */
[----:B------:R-:W-:Y:S01]  /*09a0*/  @!P1 IMAD.MOV R166, RZ, RZ, -R166 ;  /* 0x000000ffffa69224 */ /* 0x000fe200078e0aa6 */
[----:B------:R-:W-:Y:S01]  /*09b0*/  @!P2 LOP3.LUT R166, RZ, c[0x0][0x1c8], RZ, 0x33, !PT ;  /* 0x00007200ffa6aa12 */ /* 0x000fe200078e33ff */
        /* <DEDUP_REMOVED lines=10> */
[----:B------:R-:W-:Y:S02]  /*0a60*/  UIMAD.WIDE.U32 UR22, UR10, UR4, UR22 ;  /* 0x000000040a1672a5 */ /* 0x000fe4000f8e0016 */
[----:B------:R-:W-:-:S04]  /*0a70*/  UIMAD UR5, UR10, UR5, UR14 ;  /* 0x000000050a0572a4 */ /* 0x000fc8000f8e020e */
[----:B------:R-:W-:Y:S02]  /*0a80*/  UIADD3 UR19, UR23, UR5, URZ ;  /* 0x0000000517137290 */ /* 0x000fe4000fffe03f */
.L_x_4:
[----:B------:R-:W-:Y:S01]  /*0a90*/  SHF.R.S32.HI R9, RZ, 0x1f, R2 ;  /* 0x0000001fff097819 */ /* 0x000fe20000011402 */
[----:B------:R-:W1:Y:S01]  /*0aa0*/  S2R R247, SR_CTAID.X ;  /* 0x0000000000f77919 */ /* 0x000e620000002500 */
[----:B------:R-:W-:Y:S01]  /*0ab0*/  UIADD3 UR10, -UR12, UR15, URZ ;  /* 0x0000000f0c0a7290 */ /* 0x000fe2000fffe13f */
[----:B------:R-:W-:Y:S01]  /*0ac0*/  IMAD.SHL.U32 R200, R2, 0x2, RZ ;  /* 0x0000000202c87824 */ /* 0x000fe200078e00ff */
[CC--:B------:R-:W-:Y:S01]  /*0ad0*/  LEA.HI R3, R9.reuse, R2.reuse, RZ, 0x3 ;  /* 0x0000000209037211 */ /* 0x0c0fe200078f18ff */
[----:B------:R-:W2:Y:S01]  /*0ae0*/  S2R R20, SR_CTAID.Z ;  /* 0x0000000000147919 */ /* 0x000ea20000002700 */
[----:B------:R-:W-:Y:S01]  /*0af0*/  ULDC.64 UR4, c[0x0][0x1a8] ;  /* 0x00006a0000047ab9 */ /* 0x000fe20000000a00 */
[----:B------:R-:W-:Y:S01]  /*0b00*/  LEA.HI R80, R9, R2, RZ, 0x5 ;  /* 0x0000000209507211 */ /* 0x000fe200078f28ff */
[----:B------:R-:W-:Y:S01]  /*0b10*/  UIMAD UR4, UR21, UR4, URZ ;  /* 0x00000004150472a4 */ /* 0x000fe2000f8e023f */
[----:B------:R-:W-:Y:S02]  /*0b20*/  SHF.R.S32.HI R14, RZ, 0x3, R3 ;  /* 0x00000003ff0e7819 */ /* 0x000fe40000011403 */
[----:B------:R-:W-:Y:S01]  /*0b30*/  LOP3.LUT R3, R3, 0xfffffff8, RZ, 0xc0, !PT ;  /* 0xfffffff803037812 */ /* 0x000fe200078ec0ff */
[----:B------:R-:W-:Y:S01]  /*0b40*/  UIMAD UR4, UR11, UR5, UR4 ;  /* 0x000000050b0472a4 */ /* 0x000fe2000f8e0204 */
[C---:B------:R-:W-:Y:S01]  /*0b50*/  IADD3 R8, R14.reuse, 0x10, RZ ;  /* 0x000000100e087810 */ /* 0x040fe20007ffe0ff */
[C---:B------:R-:W-:Y:S01]  /*0b60*/  IMAD.SHL.U32 R5, R14.reuse, 0x40, RZ ;  /* 0x000000400e057824 */ /* 0x040fe200078e00ff */
[----:B------:R-:W-:Y:S01]  /*0b70*/  IADD3 R7, R14, 0x20, RZ ;  /* 0x000000200e077810 */ /* 0x000fe20007ffe0ff */
[----:B------:R-:W-:Y:S01]  /*0b80*/  IMAD.IADD R0, R2, 0x1, -R3 ;  /* 0x0000000102007824 */ /* 0x000fe200078e0a03 */
[----:B------:R-:W-:-:S02]  /*0b90*/  SHF.R.S32.HI R15, RZ, 0x1f, R14 ;  /* 0x0000001fff0f7819 */ /* 0x000fc4000001140e */
[----:B------:R-:W-:Y:S01]  /*0ba0*/  ISETP.GE.AND P3, PT, R8, UR10, PT ;  /* 0x0000000a08007c0c */ /* 0x000fe2000bf66270 */
[----:B------:R-:W-:Y:S01]  /*0bb0*/  IMAD.SHL.U32 R244, R0, 0x8, RZ ;  /* 0x0000000800f47824 */ /* 0x000fe200078e00ff */
[----:B------:R-:W-:Y:S01]  /*0bc0*/  ISETP.GE.AND P1, PT, R7, UR10, PT ;  /* 0x0000000a07007c0c */ /* 0x000fe2000bf26270 */
[----:B------:R-:W-:Y:S01]  /*0bd0*/  IMAD R3, R15, c[0x0][0x198], RZ ;  /* 0x000066000f037a24 */ /* 0x000fe200078e02ff */
[C---:B------:R-:W-:Y:S02]  /*0be0*/  IADD3 R235, R14.reuse, 0x30, RZ ;  /* 0x000000300eeb7810 */ /* 0x040fe40007ffe0ff */
[----:B------:R-:W-:Y:S01]  /*0bf0*/  SHF.R.S32.HI R245, RZ, 0x1f, R244 ;  /* 0x0000001ffff57819 */ /* 0x000fe200000114f4 */
[----:B------:R-:W-:Y:S01]  /*0c00*/  IMAD R3, R14, c[0x0][0x19c], R3 ;  /* 0x000067000e037a24 */ /* 0x000fe200078e0203 */
[----:B------:R-:W-:Y:S01]  /*0c10*/  IADD3 R12, P2, R244, UR6, RZ ;  /* 0x00000006f40c7c10 */ /* 0x000fe2000ff5e0ff */
[----:B-1----:R-:W-:Y:S01]  /*0c20*/  IMAD.WIDE R246, R247, 0x40, R14 ;  /* 0x00000040f7f67825 */ /* 0x002fe200078e020e */
[----:B------:R-:W-:-:S02]  /*0c30*/  ISETP.GE.AND P4, PT, R14, UR10, PT ;  /* 0x0000000a0e007c0c */ /* 0x000fc4000bf86270 */
[----:B------:R-:W-:Y:S01]  /*0c40*/  IADD3.X R13, R245, UR18, RZ, P2, !PT ;  /* 0x00000012f50d7c10 */ /* 0x000fe200097fe4ff */
[----:B------:R-:W-:Y:S01]  /*0c50*/  IMAD.WIDE.U32 R10, R14, c[0x0][0x198], R244 ;  /* 0x000066000e0a7a25 */ /* 0x000fe200078e00f4 */
[----:B------:R-:W-:Y:S01]  /*0c60*/  LOP3.LUT R5, R5, 0x1c0, RZ, 0xc0, !PT ;  /* 0x000001c005057812 */ /* 0x000fe200078ec0ff */
[----:B------:R-:W-:Y:S01]  /*0c70*/  UIADD3 UR18, UR8, -0x1, URZ ;  /* 0xffffffff08127890 */ /* 0x000fe2000fffe03f */
[----:B------:R-:W-:Y:S01]  /*0c80*/  ISETP.GE.AND P0, PT, R235, UR10, PT ;  /* 0x0000000aeb007c0c */ /* 0x000fe2000bf06270 */
[----:B--2---:R-:W-:Y:S01]  /*0c90*/  IMAD.WIDE.U32 R20, R20, c[0x0][0x1a8], R12 ;  /* 0x00006a0014147a25 */ /* 0x004fe200078e000c */
[----:B------:R-:W-:Y:S01]  /*0ca0*/  IADD3 R238, P2, R10, UR20, RZ ;  /* 0x000000140aee7c10 */ /* 0x000fe2000ff5e0ff */
[----:B------:R-:W-:Y:S01]  /*0cb0*/  UIMAD UR11, UR18, -0x40, UR13 ;  /* 0xffffffc0120b78a4 */ /* 0x000fe2000f8e020d */
[----:B------:R-:W-:Y:S01]  /*0cc0*/  SHF.R.U32.HI R236, RZ, 0x3, R5 ;  /* 0x00000003ffec7819 */ /* 0x000fe20000011605 */
[--C-:B------:R-:W-:Y:S01]  /*0cd0*/  @!P3 IMAD.MOV.U32 R26, RZ, RZ, R20.reuse ;  /* 0x000000ffff1ab224 */ /* 0x100fe200078e0014 */
[----:B------:R-:W-:Y:S01]  /*0ce0*/  IADD3.X R239, R11, UR7, R3, P2, !PT ;  /* 0x000000070bef7c10 */ /* 0x000fe200097fe403 */
[----:B------:R-:W-:Y:S01]  /*0cf0*/  @!P1 IMAD.MOV.U32 R24, RZ, RZ, R20 ;  /* 0x000000ffff189224 */ /* 0x000fe200078e0014 */
[C---:B------:R-:W-:Y:S01]  /*0d00*/  @!P3 IADD3 R18, P2, R246.reuse, 0x10, RZ ;  /* 0x00000010f612b810 */ /* 0x040fe20007f5e0ff */
[----:B------:R-:W-:Y:S01]  /*0d10*/  ULDC.64 UR6, c[0x0][0x198] ;  /* 0x0000660000067ab9 */ /* 0x000fe20000000a00 */
[C---:B------:R-:W-:Y:S01]  /*0d20*/  @!P1 IADD3 R10, P5, R246.reuse, 0x20, RZ ;  /* 0x00000020f60a9810 */ /* 0x040fe20007fbe0ff */
[----:B------:R-:W-:Y:S01]  /*0d30*/  UMOV UR20, 0x6 ;  /* 0x0000000600147882 */ /* 0x000fe20000000000 */
[----:B------:R-:W-:Y:S01]  /*0d40*/  LOP3.LUT R5, R5, 0x38, R244, 0xf8, !PT ;  /* 0x0000003805057812 */ /* 0x000fe200078ef8f4 */
[--C-:B------:R-:W-:Y:S01]  /*0d50*/  @!P3 IMAD.X R11, RZ, RZ, R247.reuse, P2 ;  /* 0x000000ffff0bb224 */ /* 0x100fe200010e06f7 */
[----:B------:R-:W-:Y:S01]  /*0d60*/  IADD3 R21, R21, UR4, RZ ;  /* 0x0000000415157c10 */ /* 0x000fe2000fffe0ff */
[----:B------:R-:W-:Y:S01]  /*0d70*/  @!P1 IMAD.X R3, RZ, RZ, R247, P5 ;  /* 0x000000ffff039224 */ /* 0x000fe200028e06f7 */
[----:B------:R-:W-:Y:S01]  /*0d80*/  LOP3.LUT R236, R5, R236, RZ, 0x3c, !PT ;  /* 0x000000ec05ec7212 */ /* 0x000fe200078e3cff */
[----:B------:R-:W-:Y:S01]  /*0d90*/  @!P4 IMAD R5, R247, c[0x0][0x190], RZ ;  /* 0x00006400f705ca24 */ /* 0x000fe200078e02ff */
[----:B------:R-:W-:Y:S01]  /*0da0*/  @!P0 IADD3 R16, P2, R246, 0x30, RZ ;  /* 0x00000030f6108810 */ /* 0x000fe20007f5e0ff */
[--C-:B------:R-:W-:Y:S01]  /*0db0*/  @!P3 IMAD.MOV.U32 R27, RZ, RZ, R21.reuse ;  /* 0x000000ffff1bb224 */ /* 0x100fe200078e0015 */
[----:B------:R-:W-:Y:S01]  /*0dc0*/  USHF.L.U32 UR21, UR6, 0x6, URZ ;  /* 0x0000000606157899 */ /* 0x000fe2000800063f */
[--C-:B------:R-:W-:Y:S01]  /*0dd0*/  @!P1 IMAD.MOV.U32 R25, RZ, RZ, R21.reuse ;  /* 0x000000ffff199224 */ /* 0x100fe200078e0015 */
[----:B------:R-:W-:Y:S01]  /*0de0*/  USHF.L.U64.HI UR20, UR6, UR20, UR7 ;  /* 0x0000001406147299 */ /* 0x000fe20008010207 */
[--C-:B------:R-:W-:Y:S01]  /*0df0*/  @!P0 IMAD.MOV.U32 R22, RZ, RZ, R20.reuse ;  /* 0x000000ffff168224 */ /* 0x100fe200078e0014 */
[----:B------:R-:W-:Y:S01]  /*0e00*/  ISETP.GE.AND P5, PT, R8, UR11, PT ;  /* 0x0000000b08007c0c */ /* 0x000fe2000bfa6270 */
[----:B------:R-:W-:Y:S01]  /*0e10*/  @!P0 IMAD.MOV.U32 R23, RZ, RZ, R21 ;  /* 0x000000ffff178224 */ /* 0x000fe200078e0015 */
[----:B------:R-:W-:Y:S01]  /*0e20*/  USHF.R.S32.HI UR14, URZ, 0x1f, UR18 ;  /* 0x0000001f3f0e7899 */ /* 0x000fe20008011412 */
[----:B------:R-:W-:Y:S01]  /*0e30*/  @!P3 IMAD R11, R11, c[0x0][0x190], RZ ;  /* 0x000064000b0bba24 */ /* 0x000fe200078e02ff */
[----:B------:R-:W-:Y:S01]  /*0e40*/  UIMAD UR4, UR20, UR18, URZ ;  /* 0x00000012140472a4 */ /* 0x000fe2000f8e023f */
[----:B------:R-:W-:Y:S01]  /*0e50*/  @!P1 IMAD R3, R3, c[0x0][0x190], RZ ;  /* 0x0000640003039a24 */ /* 0x000fe200078e02ff */
[----:B------:R-:W-:Y:S01]  /*0e60*/  UIMAD.WIDE.U32 UR24, UR6, 0x20, URZ ;  /* 0x00000020061878a5 */ /* 0x000fe2000f8e003f */
[C---:B------:R-:W-:Y:S01]  /*0e70*/  @!P4 IMAD R5, R246.reuse, c[0x0][0x194], R5 ;  /* 0x00006500f605ca24 */ /* 0x040fe200078e0205 */
[----:B------:R-:W-:Y:S01]  /*0e80*/  UIMAD UR4, UR14, UR21, UR4 ;  /* 0x000000150e0472a4 */ /* 0x000fe2000f8e0204 */
[----:B------:R-:W-:Y:S01]  /*0e90*/  @!P4 IMAD.WIDE.U32 R20, R246, c[0x0][0x190], R20 ;  /* 0x00006400f614ca25 */ /* 0x000fe200078e0014 */
[----:B------:R-:W-:-:S03]  /*0ea0*/  LOP3.LUT R200, R200, 0x6, RZ, 0xc0, !PT ;  /* 0x00000006c8c87812 */ /* 0x000fc600078ec0ff */
[----:B------:R-:W-:Y:S02]  /*0eb0*/  @!P3 IMAD R4, R18, c[0x0][0x194], R11 ;  /* 0x000065001204ba24 */ /* 0x000fe400078e020b */
[C---:B------:R-:W-:Y:S02]  /*0ec0*/  @!P1 IMAD R3, R10.reuse, c[0x0][0x194], R3 ;  /* 0x000065000a039a24 */ /* 0x040fe400078e0203 */
[----:B------:R-:W-:Y:S02]  /*0ed0*/  @!P0 IMAD.X R13, RZ, RZ, R247, P2 ;  /* 0x000000ffff0d8224 */ /* 0x000fe400010e06f7 */
[----:B------:R-:W-:Y:S01]  /*0ee0*/  @!P1 IMAD.WIDE.U32 R10, R10, c[0x0][0x190], R24 ;  /* 0x000064000a0a9a25 */ /* 0x000fe200078e0018 */
[----:B------:R-:W-:-:S03]  /*0ef0*/  @!P4 LEA R24, P2, R20, c[0x0][0x160], 0x1 ;  /* 0x000058001418ca11 */ /* 0x000fc600078408ff */
[----:B------:R-:W-:Y:S02]  /*0f00*/  @!P4 IMAD.IADD R5, R21, 0x1, R5 ;  /* 0x000000011505c824 */ /* 0x000fe400078e0205 */
[----:B------:R-:W-:-:S03]  /*0f10*/  @!P3 IMAD.WIDE.U32 R18, R18, c[0x0][0x190], R26 ;  /* 0x000064001212ba25 */ /* 0x000fc600078e001a */
[----:B------:R-:W-:Y:S01]  /*0f20*/  @!P4 LEA.HI.X R25, R20, c[0x0][0x164], R5, 0x1, P2 ;  /* 0x000059001419ca11 */ /* 0x000fe200010f0c05 */
[----:B------:R-:W-:Y:S01]  /*0f30*/  @!P3 IMAD.IADD R4, R19, 0x1, R4 ;  /* 0x000000011304b824 */ /* 0x000fe200078e0204 */
[----:B------:R-:W-:Y:S01]  /*0f40*/  SHF.R.S32.HI R5, RZ, 0x1f, R166 ;  /* 0x0000001fff057819 */ /* 0x000fe200000114a6 */
[----:B------:R-:W-:Y:S01]  /*0f50*/  @!P1 IMAD.IADD R3, R11, 0x1, R3 ;  /* 0x000000010b039824 */ /* 0x000fe200078e0203 */
[C---:B------:R-:W-:Y:S01]  /*0f60*/  @!P3 LEA R26, P2, R18.reuse, c[0x0][0x160], 0x1 ;  /* 0x00005800121aba11 */ /* 0x040fe200078408ff */
[----:B------:R-:W-:Y:S02]  /*0f70*/  @!P0 IMAD R13, R13, c[0x0][0x190], RZ ;  /* 0x000064000d0d8a24 */ /* 0x000fe400078e02ff */
[----:B------:R-:W-:Y:S01]  /*0f80*/  IMAD R243, R5, c[0x0][0x1b0], RZ ;  /* 0x00006c0005f37a24 */ /* 0x000fe200078e02ff */
[----:B------:R-:W-:Y:S01]  /*0f90*/  @!P3 LEA.HI.X R27, R18, c[0x0][0x164], R4, 0x1, P2 ;  /* 0x00005900121bba11 */ /* 0x000fe200010f0c04 */
[----:B------:R-:W-:Y:S01]  /*0fa0*/  IMAD.WIDE.U32 R238, R166, c[0x0][0x1b0], R238 ;  /* 0x00006c00a6ee7a25 */ /* 0x000fe200078e00ee */
[----:B------:R-:W-:-:S03]  /*0fb0*/  @!P1 LEA R20, P2, R10, c[0x0][0x160], 0x1 ;  /* 0x000058000a149a11 */ /* 0x000fc600078408ff */
[----:B------:R-:W-:Y:S01]  /*0fc0*/  IMAD R243, R166, c[0x0][0x1b4], R243 ;  /* 0x00006d00a6f37a24 */ /* 0x000fe200078e02f3 */
[----:B------:R-:W-:Y:S01]  /*0fd0*/  @!P1 LEA.HI.X R21, R10, c[0x0][0x164], R3, 0x1, P2 ;  /* 0x000059000a159a11 */ /* 0x000fe200010f0c03 */
[C---:B------:R-:W-:Y:S01]  /*0fe0*/  @!P0 IMAD R6, R16.reuse, c[0x0][0x194], R13 ;  /* 0x0000650010068a24 */ /* 0x040fe200078e020d */
[----:B------:R-:W-:Y:S01]  /*0ff0*/  LEA.HI R13, R9, R2, RZ, 0x6 ;  /* 0x00000002090d7211 */ /* 0x000fe200078f30ff */
[----:B------:R-:W-:Y:S02]  /*1000*/  IMAD.IADD R243, R239, 0x1, R243 ;  /* 0x00000001eff37824 */ /* 0x000fe400078e02f3 */
[----:B------:R-:W-:Y:S02]  /*1010*/  IMAD.U32 R3, RZ, RZ, UR21 ;  /* 0x00000015ff037e24 */ /* 0x000fe4000f8e00ff */
[----:B------:R-:W-:Y:S02]  /*1020*/  IMAD.MOV.U32 R242, RZ, RZ, R238 ;  /* 0x000000fffff27224 */ /* 0x000fe400078e00ee */
[----:B------:R-:W-:-:S04]  /*1030*/  @!P0 IMAD.WIDE.U32 R16, R16, c[0x0][0x190], R22 ;  /* 0x0000640010108a25 */ /* 0x000fc800078e0016 */
[----:B------:R-:W-:Y:S01]  /*1040*/  IMAD.WIDE.U32 R10, R3, UR18, R242 ;  /* 0x00000012030a7c25 */ /* 0x000fe2000f8e00f2 */
[----:B------:R-:W-:-:S03]  /*1050*/  @!P0 LEA R12, P6, R16, c[0x0][0x160], 0x1 ;  /* 0x00005800100c8a11 */ /* 0x000fc600078c08ff */
[----:B------:R-:W-:Y:S02]  /*1060*/  IMAD.MOV.U32 R4, RZ, RZ, c[0x0][0x198] ;  /* 0x00006600ff047624 */ /* 0x000fe400078e00ff */
[----:B------:R-:W-:Y:S02]  /*1070*/  IMAD.SHL.U32 R13, R13, 0x8, RZ ;  /* 0x000000080d0d7824 */ /* 0x000fe400078e00ff */
[----:B------:R-:W-:Y:S01]  /*1080*/  @!P0 IMAD.IADD R6, R17, 0x1, R6 ;  /* 0x0000000111068824 */ /* 0x000fe200078e0206 */
[----:B------:R-:W-:Y:S01]  /*1090*/  IADD3 R17, R11, UR4, RZ ;  /* 0x000000040b117c10 */ /* 0x000fe2000fffe0ff */
[----:B------:R-:W-:Y:S01]  /*10a0*/  IMAD.U32 R19, RZ, RZ, UR7 ;  /* 0x00000007ff137e24 */ /* 0x000fe2000f8e00ff */
[----:B------:R-:W-:Y:S01]  /*10b0*/  @!P5 LEA R11, P2, R4, R10, 0x4 ;  /* 0x0000000a040bd211 */ /* 0x000fe200078420ff */
[----:B------:R-:W-:Y:S01]  /*10c0*/  ULDC.64 UR4, c[0x0][0x1a0] ;  /* 0x0000680000047ab9 */ /* 0x000fe20000000a00 */
[----:B------:R-:W-:Y:S01]  /*10d0*/  LOP3.LUT R236, R236, 0xfffffe00, R13, 0xf8, !PT ;  /* 0xfffffe00ecec7812 */ /* 0x000fe200078ef80d */
[----:B------:R-:W-:Y:S01]  /*10e0*/  UIMAD UR14, UR14, UR4, URZ ;  /* 0x000000040e0e72a4 */ /* 0x000fe2000f8e023f */
[----:B------:R-:W-:Y:S01]  /*10f0*/  @!P0 LEA.HI.X R13, R16, c[0x0][0x164], R6, 0x1, P6 ;  /* 0x00005900100d8a11 */ /* 0x000fe200030f0c06 */
[----:B------:R-:W-:Y:S01]  /*1100*/  IMAD R241, R5, c[0x0][0x1b8], RZ ;  /* 0x00006e0005f17a24 */ /* 0x000fe200078e02ff */
[----:B------:R-:W-:Y:S01]  /*1110*/  @!P5 LEA.HI.X R6, R4, R17, R19, 0x4, P2 ;  /* 0x000000110406d211 */ /* 0x000fe200010f2413 */
[----:B------:R-:W-:Y:S01]  /*1120*/  IMAD.SHL.U32 R236, R236, 0x2, RZ ;  /* 0x00000002ecec7824 */ /* 0x000fe200078e00ff */
[C---:B------:R-:W-:Y:S01]  /*1130*/  @!P5 LEA R22, P6, R11.reuse, c[0x0][0x168], 0x1 ;  /* 0x00005a000b16da11 */ /* 0x040fe200078c08ff */
[----:B------:R-:W-:Y:S01]  /*1140*/  IMAD.WIDE.U32 R18, R14, c[0x0][0x1a0], R244 ;  /* 0x000068000e127a25 */ /* 0x000fe200078e00f4 */
[----:B------:R-:W-:Y:S01]  /*1150*/  UIMAD.WIDE.U32 UR26, UR18, UR4, URZ ;  /* 0x00000004121a72a5 */ /* 0x000fe2000f8e003f */
[----:B------:R-:W-:Y:S01]  /*1160*/  ISETP.GE.AND P2, PT, R8, UR11, PT ;  /* 0x0000000b08007c0c */ /* 0x000fe2000bf46270 */
[----:B------:R-:W-:Y:S01]  /*1170*/  @!PT LDS RZ, [RZ] ;  /* 0x00000000fffff984 */ /* 0x000fe20000000800 */
[----:B------:R-:W-:Y:S01]  /*1180*/  @!PT LDS RZ, [RZ] ;  /* 0x00000000fffff984 */ /* 0x000fe20000000800 */
[----:B------:R-:W-:Y:S01]  /*1190*/  @!PT LDS RZ, [RZ] ;  /* 0x00000000fffff984 */ /* 0x000fe20000000800 */
[----:B------:R1:W-:Y:S01]  /*11a0*/  @!P4 LDGSTS.E.BYPASS.LTC128B.128 [R236], [R24.64] ;  /* 0x0000000018eccfae */ /* 0x0003e2000b901d50 */
[----:B------:R-:W-:Y:S01]  /*11b0*/  @!P5 LEA.HI.X R23, R11, c[0x0][0x16c], R6, 0x1, P6 ;  /* 0x00005b000b17da11 */ /* 0x000fe200030f0c06 */
[----:B------:R-:W-:Y:S01]  /*11c0*/  IMAD R11, R15, c[0x0][0x1a0], RZ ;  /* 0x000068000f0b7a24 */ /* 0x000fe200078e02ff */
[C---:B------:R-:W-:Y:S01]  /*11d0*/  ISETP.GE.AND P6, PT, R14.reuse, UR11, PT ;  /* 0x0000000b0e007c0c */ /* 0x040fe2000bfc6270 */
[----:B------:R1:W-:Y:S01]  /*11e0*/  @!P4 LDGSTS.E.BYPASS.LTC128B.128 [R236+0x2000], [R24.64+0x80] ;  /* 0x0200008018eccfae */ /* 0x0003e2000b901d50 */
[----:B------:R-:W-:Y:S01]  /*11f0*/  UIMAD UR14, UR18, UR5, UR14 ;  /* 0x00000005120e72a4 */ /* 0x000fe2000f8e020e */
[----:B------:R-:W-:-:S02]  /*1200*/  IMAD R6, R14, c[0x0][0x1a4], R11 ;  /* 0x000069000e067a24 */ /* 0x000fc400078e020b */
[----:B------:R1:W-:Y:S01]  /*1210*/  @!P4 LDGSTS.E.BYPASS.LTC128B.128 [R236+0x4000], [R24.64+0x100] ;  /* 0x0400010018eccfae */ /* 0x0003e2000b901d50 */
[----:B------:R-:W-:Y:S02]  /*1220*/  IMAD R241, R166, c[0x0][0x1bc], R241 ;  /* 0x00006f00a6f17a24 */ /* 0x000fe400078e02f1 */
[----:B------:R-:W-:Y:S01]  /*1230*/  IMAD.U32 R8, RZ, RZ, UR5 ;  /* 0x00000005ff087e24 */ /* 0x000fe2000f8e00ff */
[----:B------:R1:W-:Y:S01]  /*1240*/  @!P4 LDGSTS.E.BYPASS.LTC128B.128 [R236+0x6000], [R24.64+0x180] ;  /* 0x0600018018eccfae */ /* 0x0003e2000b901d50 */
[----:B------:R-:W-:-:S03]  /*1250*/  ISETP.GE.AND P4, PT, R7, UR11, PT ;  /* 0x0000000b07007c0c */ /* 0x000fc6000bf86270 */
[----:B------:R2:W-:Y:S04]  /*1260*/  @!P3 LDGSTS.E.BYPASS.LTC128B.128 [R236+0x800], [R26.64] ;  /* 0x008000001aecbfae */ /* 0x0005e8000b901d50 */
[----:B------:R2:W-:Y:S04]  /*1270*/  @!P3 LDGSTS.E.BYPASS.LTC128B.128 [R236+0x2800], [R26.64+0x80] ;  /* 0x028000801aecbfae */ /* 0x0005e8000b901d50 */
[----:B------:R2:W-:Y:S04]  /*1280*/  @!P3 LDGSTS.E.BYPASS.LTC128B.128 [R236+0x4800], [R26.64+0x100] ;  /* 0x048001001aecbfae */ /* 0x0005e8000b901d50 */
[----:B------:R2:W-:Y:S01]  /*1290*/  @!P3 LDGSTS.E.BYPASS.LTC128B.128 [R236+0x6800], [R26.64+0x180] ;  /* 0x068001801aecbfae */ /* 0x0005e2000b901d50 */
[----:B------:R-:W-:-:S03]  /*12a0*/  ISETP.GE.AND P3, PT, R235, UR11, PT ;  /* 0x0000000beb007c0c */ /* 0x000fc6000bf66270 */
[----:B------:R3:W-:Y:S04]  /*12b0*/  @!P1 LDGSTS.E.BYPASS.LTC128B.128 [R236+0x1000], [R20.64] ;  /* 0x0100000014ec9fae */ /* 0x0007e8000b901d50 */
[----:B------:R3:W-:Y:S04]  /*12c0*/  @!P1 LDGSTS.E.BYPASS.LTC128B.128 [R236+0x3000], [R20.64+0x80] ;  /* 0x0300008014ec9fae */ /* 0x0007e8000b901d50 */
[----:B------:R3:W-:Y:S02]  /*12d0*/  @!P1 LDGSTS.E.BYPASS.LTC128B.128 [R236+0x5000], [R20.64+0x100] ;  /* 0x0500010014ec9fae */ /* 0x0007e4000b901d50 */
[----:B------:R-:W-:Y:S01]  /*12e0*/  VOTEU.ALL UP0, P3 ;  /* 0x00000000003f7886 */ /* 0x000fe20001800000 */
[----:B------:R-:W-:Y:S01]  /*12f0*/  @!P3 IMAD.MOV.U32 R16, RZ, RZ, R10 ;  /* 0x000000ffff10b224 */ /* 0x000fe200078e000a */
[----:B------:R3:W-:Y:S01]  /*1300*/  @!P1 LDGSTS.E.BYPASS.LTC128B.128 [R236+0x7000], [R20.64+0x180] ;  /* 0x0700018014ec9fae */ /* 0x0007e2000b901d50 */
[----:B-1----:R-:W-:-:S03]  /*1310*/  @!P6 LEA R24, P1, R10, c[0x0][0x168], 0x1 ;  /* 0x00005a000a18ea11 */ /* 0x002fc600078208ff */
[----:B------:R1:W-:Y:S01]  /*1320*/  @!P0 LDGSTS.E.BYPASS.LTC128B.128 [R236+0x1800], [R12.64] ;  /* 0x018000000cec8fae */ /* 0x0003e2000b901d50 */
[--C-:B------:R-:W-:Y:S02]  /*1330*/  @!P6 LEA.HI.X R25, R10, c[0x0][0x16c], R17.reuse, 0x1, P1 ;  /* 0x00005b000a19ea11 */ /* 0x100fe400008f0c11 */
[----:B------:R-:W-:Y:S01]  /*1340*/  IADD3 R18, P1, R18, UR22, RZ ;  /* 0x0000001612127c10 */ /* 0x000fe2000ff3e0ff */
[----:B------:R-:W-:Y:S01]  /*1350*/  USHF.L.U32 UR22, UR7, 0x5, URZ ;  /* 0x0000000507167899 */ /* 0x000fe2000800063f */
[----:B------:R1:W-:Y:S02]  /*1360*/  @!P0 LDGSTS.E.BYPASS.LTC128B.128 [R236+0x3800], [R12.64+0x80] ;  /* 0x038000800cec8fae */ /* 0x0003e4000b901d50 */
[----:B------:R-:W-:Y:S01]  /*1370*/  IADD3.X R19, R19, UR19, R6, P1, !PT ;  /* 0x0000001313137c10 */ /* 0x000fe20008ffe406 */
[----:B------:R-:W-:Y:S01]  /*1380*/  UIADD3 UR19, UR27, UR14, URZ ;  /* 0x0000000e1b137290 */ /* 0x000fe2000fffe03f */
[----:B------:R-:W-:Y:S01]  /*1390*/  @!P4 IADD3 R6, P1, R10, UR24, RZ ;  /* 0x000000180a06cc10 */ /* 0x000fe2000ff3e0ff */
[----:B------:R-:W-:Y:S01]  /*13a0*/  IMAD.U32 R5, RZ, RZ, UR22 ;  /* 0x00000016ff057e24 */ /* 0x000fe2000f8e00ff */
[----:B------:R-:W-:Y:S01]  /*13b0*/  @!UP0 UIMAD UR14, UR7, 0x30, URZ ;  /* 0x00000030070e88a4 */ /* 0x000fe2000f8e023f */
[----:B------:R-:W-:Y:S01]  /*13c0*/  @!P3 IMAD.WIDE.U32 R10, R4, 0x30, R16 ;  /* 0x00000030040ab825 */ /* 0x000fe200078e0010 */
[----:B------:R1:W-:Y:S01]  /*13d0*/  @!P0 LDGSTS.E.BYPASS.LTC128B.128 [R236+0x5800], [R12.64+0x100] ;  /* 0x058001000cec8fae */ /* 0x0003e2000b901d50 */
[----:B------:R-:W-:Y:S01]  /*13e0*/  LEA.HI R4, R9, R2, RZ, 0x4 ;  /* 0x0000000209047211 */ /* 0x000fe200078f20ff */
[----:B------:R-:W-:Y:S01]  /*13f0*/  UIMAD.WIDE.U32 UR22, UR4, 0x20, URZ ;  /* 0x00000020041678a5 */ /* 0x000fe2000f8e003f */
[----:B------:R-:W-:Y:S01]  /*1400*/  @!P4 IADD3.X R5, R17, UR25, R5, P1, !PT ;  /* 0x000000191105cc10 */ /* 0x000fe20008ffe405 */
[----:B------:R1:W-:Y:S01]  /*1410*/  @!P0 LDGSTS.E.BYPASS.LTC128B.128 [R236+0x7800], [R12.64+0x180] ;  /* 0x078001800cec8fae */ /* 0x0003e2000b901d50 */
[----:B------:R-:W-:Y:S01]  /*1420*/  IMAD.WIDE.U32 R166, R166, c[0x0][0x1b8], R18 ;  /* 0x00006e00a6a67a25 */ /* 0x000fe200078e0012 */
[----:B------:R-:W-:-:S02]  /*1430*/  SHF.R.S32.HI R15, RZ, 0x4, R4 ;  /* 0x00000004ff0f7819 */ /* 0x000fc40000011404 */
[----:B------:R4:W-:Y:S01]  /*1440*/  @!P6 LDGSTS.E.BYPASS.LTC128B.128 [R236+0x8000], [R24.64] ;  /* 0x0800000018ecefae */ /* 0x0009e2000b901d50 */
[----:B--2---:R-:W-:Y:S01]  /*1450*/  IMAD.U32 R26, RZ, RZ, UR26 ;  /* 0x0000001aff1a7e24 */ /* 0x004fe2000f8e00ff */
[C---:B---3--:R-:W-:Y:S01]  /*1460*/  @!P4 LEA R20, P1, R6.reuse, c[0x0][0x168], 0x1 ;  /* 0x00005a000614ca11 */ /* 0x048fe200078208ff */
[----:B------:R-:W-:Y:S01]  /*1470*/  IMAD.IADD R241, R167, 0x1, R241 ;  /* 0x00000001a7f17824 */ /* 0x000fe200078e02f1 */
[----:B------:R4:W-:Y:S01]  /*1480*/  @!P6 LDGSTS.E.BYPASS.LTC128B.128 [R236+0xa000], [R24.64+0x80] ;  /* 0x0a00008018ecefae */ /* 0x0009e2000b901d50 */
[----:B------:R-:W-:Y:S01]  /*1490*/  IMAD.U32 R27, RZ, RZ, UR27 ;  /* 0x0000001bff1b7e24 */ /* 0x000fe2000f8e00ff */
[----:B------:R-:W-:Y:S01]  /*14a0*/  @!P4 LEA.HI.X R21, R6, c[0x0][0x16c], R5, 0x1, P1 ;  /* 0x00005b000615ca11 */ /* 0x000fe200008f0c05 */
[----:B------:R-:W-:Y:S01]  /*14b0*/  IMAD.U32 R5, RZ, RZ, UR19 ;  /* 0x00000013ff057e24 */ /* 0x000fe2000f8e00ff */
[----:B------:R4:W-:Y:S01]  /*14c0*/  @!P6 LDGSTS.E.BYPASS.LTC128B.128 [R236+0xc000], [R24.64+0x100] ;  /* 0x0c00010018ecefae */ /* 0x0009e2000b901d50 */
[----:B------:R-:W-:Y:S01]  /*14d0*/  @!P3 IADD3 R6, R11, UR14, RZ ;  /* 0x0000000e0b06bc10 */ /* 0x000fe2000fffe0ff */
[----:B------:R-:W-:Y:S01]  /*14e0*/  IMAD.U32 R11, RZ, RZ, UR4 ;  /* 0x00000004ff0b7e24 */ /* 0x000fe2000f8e00ff */
[----:B------:R-:W-:Y:S01]  /*14f0*/  @!P3 LEA R18, P1, R10, c[0x0][0x168], 0x1 ;  /* 0x00005a000a12ba11 */ /* 0x000fe200078208ff */
[----:B------:R4:W-:Y:S01]  /*1500*/  @!P6 LDGSTS.E.BYPASS.LTC128B.128 [R236+0xe000], [R24.64+0x180] ;  /* 0x0e00018018ecefae */ /* 0x0009e2000b901d50 */
[----:B------:R-:W-:-:S02]  /*1510*/  LEA R16, P0, R26, R166, 0x6 ;  /* 0x000000a61a107211 */ /* 0x000fc400078030ff */
[----:B------:R-:W-:Y:S01]  /*1520*/  @!P3 LEA.HI.X R19, R10, c[0x0][0x16c], R6, 0x1, P1 ;  /* 0x00005b000a13ba11 */ /* 0x000fe200008f0c06 */
[----:B------:R2:W-:Y:S01]  /*1530*/  @!P5 LDGSTS.E.BYPASS.LTC128B.128 [R236+0x8800], [R22.64] ;  /* 0x0880000016ecdfae */ /* 0x0005e2000b901d50 */
[----:B------:R-:W-:Y:S01]  /*1540*/  LEA.HI.X R17, R26, R241, R5, 0x6, P0 ;  /* 0x000000f11a117211 */ /* 0x000fe200000f3405 */
[----:B------:R-:W-:Y:S01]  /*1550*/  IMAD.SHL.U32 R10, R0, 0x40, RZ ;  /* 0x00000040000a7824 */ /* 0x000fe200078e00ff */
[----:B------:R-:W-:Y:S01]  /*1560*/  LOP3.LUT R5, R4, 0xfffffff0, RZ, 0xc0, !PT ;  /* 0xfffffff004057812 */ /* 0x000fe200078ec0ff */
[----:B------:R2:W-:Y:S01]  /*1570*/  @!P5 LDGSTS.E.BYPASS.LTC128B.128 [R236+0xa800], [R22.64+0x80] ;  /* 0x0a80008016ecdfae */ /* 0x0005e2000b901d50 */
[----:B------:R-:W-:Y:S01]  /*1580*/  ISETP.GE.AND P1, PT, R7, UR11, PT ;  /* 0x0000000b07007c0c */ /* 0x000fe2000bf26270 */
[----:B------:R-:W-:Y:S01]  /*1590*/  IMAD.U32 R7, RZ, RZ, UR4 ;  /* 0x00000004ff077e24 */ /* 0x000fe2000f8e00ff */
[----:B------:R-:W-:Y:S01]  /*15a0*/  LOP3.LUT R10, R10, 0x1c0, RZ, 0xc0, !PT ;  /* 0x000001c00a0a7812 */ /* 0x000fe200078ec0ff */
[----:B------:R2:W-:Y:S01]  /*15b0*/  @!P5 LDGSTS.E.BYPASS.LTC128B.128 [R236+0xc800], [R22.64+0x100] ;  /* 0x0c80010016ecdfae */ /* 0x0005e2000b901d50 */
[----:B-1----:R-:W-:Y:S01]  /*15c0*/  IMAD.IADD R12, R2, 0x1, -R5 ;  /* 0x00000001020c7824 */ /* 0x002fe200078e0a05 */
[----:B------:R-:W-:Y:S01]  /*15d0*/  LEA.HI R4, R4, R15, RZ, 0x1 ;  /* 0x0000000f04047211 */ /* 0x000fe200078f08ff */
[----:B------:R-:W-:Y:S01]  /*15e0*/  IMAD.SHL.U32 R13, R14, 0x8, RZ ;  /* 0x000000080e0d7824 */ /* 0x000fe200078e00ff */
[----:B------:R2:W-:Y:S01]  /*15f0*/  @!P5 LDGSTS.E.BYPASS.LTC128B.128 [R236+0xe800], [R22.64+0x180] ;  /* 0x0e80018016ecdfae */ /* 0x0005e2000b901d50 */
[----:B------:R-:W-:-:S02]  /*1600*/  @!P2 LEA R7, P0, R7, R16, 0x4 ;  /* 0x000000100707a211 */ /* 0x000fc400078020ff */
[----:B------:R-:W-:Y:S01]  /*1610*/  SHF.R.S32.HI R5, RZ, 0x1f, R12 ;  /* 0x0000001fff057819 */ /* 0x000fe2000001140c */
[----:B------:R1:W-:Y:S01]  /*1620*/  @!P4 LDGSTS.E.BYPASS.LTC128B.128 [R236+0x9000], [R20.64] ;  /* 0x0900000014eccfae */ /* 0x0003e2000b901d50 */
[----:B------:R-:W-:Y:S02]  /*1630*/  @!P2 LEA.HI.X R8, R11, R17, R8, 0x4, P0 ;  /* 0x000000110b08a211 */ /* 0x000fe400000f2408 */
[----:B------:R-:W-:Y:S01]  /*1640*/  LEA.HI R6, R5, R12, RZ, 0x3 ;  /* 0x0000000c05067211 */ /* 0x000fe200078f18ff */
[----:B------:R1:W-:Y:S01]  /*1650*/  @!P4 LDGSTS.E.BYPASS.LTC128B.128 [R236+0xb000], [R20.64+0x80] ;  /* 0x0b00008014eccfae */ /* 0x0003e2000b901d50 */
[----:B------:R-:W-:Y:S02]  /*1660*/  ISETP.GE.AND P0, PT, R235, UR11, PT ;  /* 0x0000000beb007c0c */ /* 0x000fe4000bf06270 */
[----:B------:R-:W-:Y:S01]  /*1670*/  LOP3.LUT R5, R6, 0xfffffff8, RZ, 0xc0, !PT ;  /* 0xfffffff806057812 */ /* 0x000fe200078ec0ff */
[----:B------:R1:W-:Y:S01]  /*1680*/  @!P4 LDGSTS.E.BYPASS.LTC128B.128 [R236+0xd000], [R20.64+0x100] ;  /* 0x0d00010014eccfae */ /* 0x0003e2000b901d50 */
[----:B------:R-:W-:Y:S01]  /*1690*/  ISETP.GE.AND P6, PT, R14, UR11, PT ;  /* 0x0000000b0e007c0c */ /* 0x000fe2000bfc6270 */
[----:B------:R-:W-:Y:S01]  /*16a0*/  USHF.L.U32 UR11, UR5, 0x5, URZ ;  /* 0x00000005050b7899 */ /* 0x000fe2000800063f */
[----:B------:R-:W-:Y:S01]  /*16b0*/  LOP3.LUT R13, R10, 0x8, R13, 0xf8, !PT ;  /* 0x000000080a0d7812 */ /* 0x000fe200078ef80d */
[----:B------:R1:W-:Y:S01]  /*16c0*/  @!P4 LDGSTS.E.BYPASS.LTC128B.128 [R236+0xf000], [R20.64+0x180] ;  /* 0x0f00018014eccfae */ /* 0x0003e2000b901d50 */
[----:B------:R-:W-:Y:S01]  /*16d0*/  LOP3.LUT R4, R4, 0xfffffffe, RZ, 0xc0, !PT ;  /* 0xfffffffe04047812 */ /* 0x000fe200078ec0ff */
[----:B------:R-:W-:Y:S01]  /*16e0*/  IMAD.IADD R5, R12, 0x1, -R5 ;  /* 0x000000010c057824 */ /* 0x000fe200078e0a05 */
[----:B------:R-:W-:Y:S01]  /*16f0*/  SHF.R.U32.HI R10, RZ, 0x3, R10 ;  /* 0x00000003ff0a7819 */ /* 0x000fe2000001160a */
[----:B------:R3:W-:Y:S01]  /*1700*/  @!P3 LDGSTS.E.BYPASS.LTC128B.128 [R236+0x9800], [R18.64] ;  /* 0x0980000012ecbfae */ /* 0x0007e2000b901d50 */
[----:B------:R-:W-:Y:S01]  /*1710*/  IMAD.U32 R11, RZ, RZ, UR11 ;  /* 0x0000000bff0b7e24 */ /* 0x000fe2000f8e00ff */
[----:B------:R-:W-:Y:S01]  /*1720*/  VOTEU.ALL UP0, P0 ;  /* 0x00000000003f7886 */ /* 0x000fe20000000000 */
[----:B------:R-:W-:Y:S01]  /*1730*/  LOP3.LUT R13, R13, R10, RZ, 0x3c, !PT ;  /* 0x0000000a0d0d7212 */ /* 0x000fe200078e3cff */
[----:B------:R3:W-:Y:S01]  /*1740*/  @!P3 LDGSTS.E.BYPASS.LTC128B.128 [R236+0xb800], [R18.64+0x80] ;  /* 0x0b80008012ecbfae */ /* 0x0007e2000b901d50 */
[----:B------:R-:W-:-:S02]  /*1750*/  IMAD.IADD R4, R15, 0x1, -R4 ;  /* 0x000000010f047824 */ /* 0x000fc400078e0a04 */
[----:B------:R-:W-:Y:S01]  /*1760*/  IMAD.SHL.U32 R10, R5, 0x40, RZ ;  /* 0x00000040050a7824 */ /* 0x000fe200078e00ff */
[----:B------:R3:W-:Y:S01]  /*1770*/  @!P3 LDGSTS.E.BYPASS.LTC128B.128 [R236+0xd800], [R18.64+0x100] ;  /* 0x0d80010012ecbfae */ /* 0x0007e2000b901d50 */
[C---:B------:R-:W-:Y:S01]  /*1780*/  IMAD R233, R4.reuse, 0x200, R13 ;  /* 0x0000020004e97824 */ /* 0x040fe200078e020d */
[----:B------:R-:W-:Y:S01]  /*1790*/  @!UP0 UIMAD UR11, UR5, 0x30, URZ ;  /* 0x00000030050b88a4 */ /* 0x000fe2000f8e023f */
[----:B------:R-:W-:Y:S01]  /*17a0*/  IMAD.SHL.U32 R13, R4, 0x8, RZ ;  /* 0x00000008040d7824 */ /* 0x000fe200078e00ff */
[----:B------:R3:W-:Y:S01]  /*17b0*/  @!P3 LDGSTS.E.BYPASS.LTC128B.128 [R236+0xf800], [R18.64+0x180] ;  /* 0x0f80018012ecbfae */ /* 0x0007e2000b901d50 */
[----:B------:R-:W-:Y:S01]  /*17c0*/  LOP3.LUT R10, R10, 0x1c0, RZ, 0xc0, !PT ;  /* 0x000001c00a0a7812 */ /* 0x000fe200078ec0ff */
[----:B------:R-:W-:Y:S01]  /*17d0*/  IMAD.U32 R15, RZ, RZ, UR4 ;  /* 0x00000004ff0f7e24 */ /* 0x000fe2000f8e00ff */
[----:B------:R-:W-:Y:S01]  /*17e0*/  UISETP.GE.AND UP0, UPT, UR8, 0x2, UPT ;  /* 0x000000020800788c */ /* 0x000fe2000bf06270 */
[----:B------:R-:W0:Y:S01]  /*17f0*/  LDGDEPBAR ;  /* 0x00000000000079af */ /* 0x000e220000000000 */
[----:B------:R-:W-:Y:S01]  /*1800*/  LOP3.LUT R13, R10, 0x8, R13, 0xf8, !PT ;  /* 0x000000080a0d7812 */ /* 0x000fe200078ef80d */
[----:B------:R-:W-:Y:S01]  /*1810*/  @!P0 IMAD.WIDE.U32 R14, R15, 0x30, R16 ;  /* 0x000000300f0e8825 */ /* 0x000fe200078e0010 */
[----:B------:R-:W-:-:S02]  /*1820*/  SHF.R.U32.HI R4, RZ, 0x3, R10 ;  /* 0x00000003ff047819 */ /* 0x000fc4000001160a */
[----:B------:R-:W-:Y:S01]  /*1830*/  @!P1 IADD3 R10, P3, R16, UR22, RZ ;  /* 0x00000016100a9c10 */ /* 0x000fe2000ff7e0ff */
[----:B------:R-:W-:Y:S01]  /*1840*/  IMAD.SHL.U32 R81, R6, 0x40, RZ ;  /* 0x0000004006517824 */ /* 0x000fe200078e00ff */
[C---:B-1----:R-:W-:Y:S01]  /*1850*/  @!P6 LEA R20, P4, R16.reuse, c[0x0][0x170], 0x1 ;  /* 0x00005c001014ea11 */ /* 0x042fe200078808ff */
[----:B------:R-:W-:Y:S01]  /*1860*/  IMAD.SHL.U32 R233, R233, 0x2, RZ ;  /* 0x00000002e9e97824 */ /* 0x000fe200078e00ff */
[----:B------:R-:W-:Y:S02]  /*1870*/  LOP3.LUT R4, R13, R4, RZ, 0x3c, !PT ;  /* 0x000000040d047212 */ /* 0x000fe400078e3cff */
[----:B------:R-:W-:Y:S02]  /*1880*/  @!P6 LEA.HI.X R21, R16, c[0x0][0x174], R17, 0x1, P4 ;  /* 0x00005d001015ea11 */ /* 0x000fe400020f0c11 */
[----:B------:R-:W-:Y:S02]  /*1890*/  @!P2 LEA R12, P4, R7, c[0x0][0x170], 0x1 ;  /* 0x00005c00070caa11 */ /* 0x000fe400078808ff */
[----:B------:R-:W-:-:S02]  /*18a0*/  @!P1 IADD3.X R11, R17, UR23, R11, P3, !PT ;  /* 0x00000017110b9c10 */ /* 0x000fc40009ffe40b */
[----:B------:R-:W-:Y:S02]  /*18b0*/  @!P2 LEA.HI.X R13, R7, c[0x0][0x174], R8, 0x1, P4 ;  /* 0x00005d00070daa11 */ /* 0x000fe400020f0c08 */
[----:B------:R-:W-:Y:S02]  /*18c0*/  @!P1 LEA R16, P4, R10, c[0x0][0x170], 0x1 ;  /* 0x00005c000a109a11 */ /* 0x000fe400078808ff */
[----:B------:R-:W-:Y:S02]  /*18d0*/  @!P0 IADD3 R7, R15, UR11, RZ ;  /* 0x0000000b0f078c10 */ /* 0x000fe4000fffe0ff */
[----:B------:R-:W-:Y:S01]  /*18e0*/  @!P0 LEA R8, P3, R14, c[0x0][0x170], 0x1 ;  /* 0x00005c000e088a11 */ /* 0x000fe200078608ff */
[----:B------:R-:W-:-:S04]  /*18f0*/  DEPBAR.LE SB0, 0x0 ;  /* 0x000080000000791a */ /* 0x000fc80000000000 */
[----:B------:R-:W-:Y:S01]  /*1900*/  BAR.SYNC.DEFER_BLOCKING 0x0 ;  /* 0x0000000000007b1d */ /* 0x000fe20000010000 */
[----:B------:R-:W-:Y:S02]  /*1910*/  SHF.R.S32.HI R6, RZ, 0x5, R80 ;  /* 0x00000005ff067819 */ /* 0x000fe40000011450 */
[----:B------:R-:W-:Y:S02]  /*1920*/  LOP3.LUT R81, R81, 0xfffffe00, RZ, 0xc0, !PT ;  /* 0xfffffe0051517812 */ /* 0x000fe400078ec0ff */
[----:B------:R-:W-:Y:S02]  /*1930*/  @!P1 LEA.HI.X R17, R10, c[0x0][0x174], R11, 0x1, P4 ;  /* 0x00005d000a119a11 */ /* 0x000fe400020f0c0b */
[----:B------:R-:W-:Y:S01]  /*1940*/  @!P0 LEA.HI.X R9, R14, c[0x0][0x174], R7, 0x1, P3 ;  /* 0x00005d000e098a11 */ /* 0x000fe200018f0c07 */
[C---:B------:R-:W-:Y:S01]  /*1950*/  IMAD R7, R6.reuse, 0x400, R81 ;  /* 0x0000040006077824 */ /* 0x040fe200078e0251 */
[----:B------:R-:W-:Y:S02]  /*1960*/  IADD3 R231, R233, 0x8020, RZ ;  /* 0x00008020e9e77810 */ /* 0x000fe40007ffe0ff */
[----:B------:R-:W-:Y:S01]  /*1970*/  LEA R6, R6, UR12, 0x4 ;  /* 0x0000000c06067c11 */ /* 0x000fe2000f8e20ff */
[----:B------:R-:W-:-:S02]  /*1980*/  IMAD.IADD R234, R4, 0x1, R7 ;  /* 0x0000000104ea7824 */ /* 0x000fc400078e0207 */
[----:B------:R-:W-:Y:S02]  /*1990*/  IMAD.MOV.U32 R7, RZ, RZ, 0x10 ;  /* 0x00000010ff077424 */ /* 0x000fe400078e00ff */
[----:B------:R-:W-:Y:S01]  /*19a0*/  IMAD.SHL.U32 R234, R234, 0x2, RZ ;  /* 0x00000002eaea7824 */ /* 0x000fe200078e00ff */
[----:B------:R-:W-:Y:S04]  /*19b0*/  @P6 STS.128 [R236+0x10000], RZ ;  /* 0x010000ffec006388 */ /* 0x000fe80000000c00 */
[----:B------:R-:W-:Y:S04]  /*19c0*/  @P6 STS.128 [R236+0x12000], RZ ;  /* 0x012000ffec006388 */ /* 0x000fe80000000c00 */
[----:B------:R-:W-:Y:S04]  /*19d0*/  @P6 STS.128 [R236+0x14000], RZ ;  /* 0x014000ffec006388 */ /* 0x000fe80000000c00 */
[----:B------:R-:W-:Y:S04]  /*19e0*/  @P6 STS.128 [R236+0x16000], RZ ;  /* 0x016000ffec006388 */ /* 0x000fe80000000c00 */
[----:B------:R-:W-:Y:S01]  /*19f0*/  @!PT LDS RZ, [RZ] ;  /* 0x00000000fffff984 */ /* 0x000fe20000000800 */
[----:B------:R-:W-:Y:S01]  /*1a00*/  @!PT LDS RZ, [RZ] ;  /* 0x00000000fffff984 */ /* 0x000fe20000000800 */
[----:B------:R-:W-:Y:S01]  /*1a10*/  @!PT LDS RZ, [RZ] ;  /* 0x00000000fffff984 */ /* 0x000fe20000000800 */
[----:B------:R2:W-:Y:S04]  /*1a20*/  @!P6 LDGSTS.E.BYPASS.LTC128B.128 [R236+0x10000], [R20.64] ;  /* 0x1000000014ecefae */ /* 0x0005e8000b901d50 */
[----:B------:R2:W-:Y:S04]  /*1a30*/  @!P6 LDGSTS.E.BYPASS.LTC128B.128 [R236+0x12000], [R20.64+0x80] ;  /* 0x1200008014ecefae */ /* 0x0005e8000b901d50 */
[----:B------:R2:W-:Y:S04]  /*1a40*/  @!P6 LDGSTS.E.BYPASS.LTC128B.128 [R236+0x14000], [R20.64+0x100] ;  /* 0x1400010014ecefae */ /* 0x0005e8000b901d50 */
[----:B------:R2:W-:Y:S04]  /*1a50*/  @!P6 LDGSTS.E.BYPASS.LTC128B.128 [R236+0x16000], [R20.64+0x180] ;  /* 0x1600018014ecefae */ /* 0x0005e8000b901d50 */
        /* <DEDUP_REMOVED lines=21> */
[----:B------:R3:W-:Y:S01]  /*1bb0*/  @!P1 LDGSTS.E.BYPASS.LTC128B.128 [R236+0x17000], [R16.64+0x180] ;  /* 0x1700018010ec9fae */ /* 0x0007e2000b901d50 */
[----:B------:R-:W-:Y:S01]  /*1bc0*/  R2P PR, R5, 0x6 ;  /* 0x0000000605007804 */ /* 0x000fe20000000000 */
[----:B------:R-:W-:-:S02]  /*1bd0*/  IMAD.MOV.U32 R5, RZ, RZ, 0x20 ;  /* 0x00000020ff057424 */ /* 0x000fc400078e00ff */
[----:B------:R-:W-:Y:S02]  /*1be0*/  @P0 STS.128 [R236+0x11800], RZ ;  /* 0x011800ffec000388 */ /* 0x000fe40000000c00 */
[----:B------:R-:W-:Y:S02]  /*1bf0*/  SEL R7, R7, 0xfffffff0, !P1 ;  /* 0xfffffff007077807 */ /* 0x000fe40004800000 */
[----:B------:R-:W-:Y:S01]  /*1c00*/  @P0 STS.128 [R236+0x13800], RZ ;  /* 0x013800ffec000388 */ /* 0x000fe20000000c00 */
[----:B------:R-:W-:Y:S02]  /*1c10*/  SEL R5, R5, 0xffffffe0, !P2 ;  /* 0xffffffe005057807 */ /* 0x000fe40005000000 */
[----:B------:R-:W-:Y:S01]  /*1c20*/  R2P PR, R0, 0x6 ;  /* 0x0000000600007804 */ /* 0x000fe20000000000 */
[----:B------:R-:W-:Y:S01]  /*1c30*/  @P0 STS.128 [R236+0x15800], RZ ;  /* 0x015800ffec000388 */ /* 0x000fe20000000c00 */
[----:B------:R-:W-:Y:S01]  /*1c40*/  IADD3 R0, R233, 0x8000, RZ ;  /* 0x00008000e9007810 */ /* 0x000fe20007ffe0ff */
[----:B------:R-:W-:-:S02]  /*1c50*/  IMAD R232, R7, 0x2, R234 ;  /* 0x0000000207e87824 */ /* 0x000fc400078e02ea */
[----:B------:R-:W-:Y:S01]  /*1c60*/  @P0 STS.128 [R236+0x17800], RZ ;  /* 0x017800ffec000388 */ /* 0x000fe20000000c00 */
[C---:B------:R-:W-:Y:S02]  /*1c70*/  IMAD R230, R5.reuse, 0x2, R234 ;  /* 0x0000000205e67824 */ /* 0x040fe400078e02ea */
[----:B------:R-:W-:Y:S01]  /*1c80*/  IMAD R229, R5, 0x2, R232 ;  /* 0x0000000205e57824 */ /* 0x000fe200078e02e8 */
[----:B------:R-:W-:Y:S01]  /*1c90*/  @!PT LDS RZ, [RZ] ;  /* 0x00000000fffff984 */ /* 0x000fe20000000800 */
[----:B------:R-:W-:Y:S01]  /*1ca0*/  @!PT LDS RZ, [RZ] ;  /* 0x00000000fffff984 */ /* 0x000fe20000000800 */
[----:B------:R-:W-:Y:S01]  /*1cb0*/  @!PT LDS RZ, [RZ] ;  /* 0x00000000fffff984 */ /* 0x000fe20000000800 */
[----:B------:R5:W-:Y:S04]  /*1cc0*/  @!P0 LDGSTS.E.BYPASS.LTC128B.128 [R236+0x11800], [R8.64] ;  /* 0x1180000008ec8fae */ /* 0x000be8000b901d50 */
[----:B------:R5:W-:Y:S01]  /*1cd0*/  @!P0 LDGSTS.E.BYPASS.LTC128B.128 [R236+0x13800], [R8.64+0x80] ;  /* 0x1380008008ec8fae */ /* 0x000be2000b901d50 */
[----:B------:R-:W-:Y:S01]  /*1ce0*/  @P1 IADD3 R231, R0, -0x20, RZ ;  /* 0xffffffe000e71810 */ /* 0x000fe20007ffe0ff */
[----:B------:R-:W-:-:S02]  /*1cf0*/  IMAD.MOV.U32 R0, RZ, RZ, 0x40 ;  /* 0x00000040ff007424 */ /* 0x000fc400078e00ff */
[----:B------:R5:W-:Y:S01]  /*1d00*/  @!P0 LDGSTS.E.BYPASS.LTC128B.128 [R236+0x15800], [R8.64+0x100] ;  /* 0x1580010008ec8fae */ /* 0x000be2000b901d50 */
[C---:B------:R-:W-:Y:S02]  /*1d10*/  IADD3 R223, R231.reuse, 0x800, RZ ;  /* 0x00000800e7df7810 */ /* 0x040fe40007ffe0ff */
[----:B------:R-:W-:Y:S01]  /*1d20*/  SEL R0, R0, 0xffffffc0, !P2 ;  /* 0xffffffc000007807 */ /* 0x000fe20005000000 */
[----:B------:R5:W-:Y:S01]  /*1d30*/  @!P0 LDGSTS.E.BYPASS.LTC128B.128 [R236+0x17800], [R8.64+0x180] ;  /* 0x1780018008ec8fae */ /* 0x000be2000b901d50 */
[C---:B------:R-:W-:Y:S02]  /*1d40*/  IADD3 R222, R231.reuse, 0x1000, RZ ;  /* 0x00001000e7de7810 */ /* 0x040fe40007ffe0ff */
[----:B------:R-:W-:Y:S01]  /*1d50*/  IADD3 R221, R231, 0x1800, RZ ;  /* 0x00001800e7dd7810 */ /* 0x000fe20007ffe0ff */
[----:B------:R-:W-:Y:S01]  /*1d60*/  LDSM.16.M88.4 R52, [R234] ;  /* 0x00000000ea34783b */ /* 0x000fe20000000200 */
[----:B------:R-:W-:Y:S01]  /*1d70*/  IMAD.IADD R227, R233, 0x1, R0 ;  /* 0x00000001e9e37824 */ /* 0x000fe200078e0200 */
[C---:B------:R-:W-:Y:S01]  /*1d80*/  IADD3 R219, R231.reuse, 0x2000, RZ ;  /* 0x00002000e7db7810 */ /* 0x040fe20007ffe0ff */
[----:B------:R-:W-:Y:S01]  /*1d90*/  IMAD.IADD R220, R0, 0x1, R231 ;  /* 0x0000000100dc7824 */ /* 0x000fe200078e02e7 */
[----:B---3--:R-:W2:Y:S01]  /*1da0*/  LDSM.16.M88.4 R16, [R233+0x8800] ;  /* 0x00880000e910783b */ /* 0x008ea20000000200 */
[----:B------:R-:W-:-:S02]  /*1db0*/  IADD3 R218, R231, 0x2800, RZ ;  /* 0x00002800e7da7810 */ /* 0x000fc40007ffe0ff */
[C---:B------:R-:W-:Y:S01]  /*1dc0*/  IADD3 R217, R231.reuse, 0x3000, RZ ;  /* 0x00003000e7d97810 */ /* 0x040fe20007ffe0ff */
[----:B----4-:R-:W3:Y:S01]  /*1dd0*/  LDSM.16.M88.4 R24, [R233+0x8000] ;  /* 0x00800000e918783b */ /* 0x010ee20000000200 */
[C---:B------:R-:W-:Y:S02]  /*1de0*/  IADD3 R216, R231.reuse, 0x3800, RZ ;  /* 0x00003800e7d87810 */ /* 0x040fe40007ffe0ff */
[C---:B------:R-:W-:Y:S01]  /*1df0*/  IADD3 R215, R231.reuse, 0x4000, RZ ;  /* 0x00004000e7d77810 */ /* 0x040fe20007ffe0ff */
[----:B------:R-:W4:Y:S01]  /*1e00*/  LDSM.16.M88.4 R60, [R233+0x9000] ;  /* 0x00900000e93c783b */ /* 0x000f220000000200 */
[C---:B------:R-:W-:Y:S02]  /*1e10*/  IADD3 R214, R231.reuse, 0x4800, RZ ;  /* 0x00004800e7d67810 */ /* 0x040fe40007ffe0ff */
[C---:B------:R-:W-:Y:S01]  /*1e20*/  IADD3 R213, R231.reuse, 0x5000, RZ ;  /* 0x00005000e7d57810 */ /* 0x040fe20007ffe0ff */
[----:B-1----:R-:W1:Y:S01]  /*1e30*/  LDSM.16.M88.4 R12, [R233+0x9800] ;  /* 0x00980000e90c783b */ /* 0x002e620000000200 */
[----:B------:R-:W-:-:S02]  /*1e40*/  IADD3 R212, R231, 0x5800, RZ ;  /* 0x00005800e7d47810 */ /* 0x000fc40007ffe0ff */
[C---:B------:R-:W-:Y:S01]  /*1e50*/  IADD3 R211, R231.reuse, 0x6000, RZ ;  /* 0x00006000e7d37810 */ /* 0x040fe20007ffe0ff */
[----:B------:R-:W-:Y:S01]  /*1e60*/  LDSM.16.M88.4 R40, [R231+0x800] ;  /* 0x00080000e728783b */ /* 0x000fe20000000200 */
[C---:B------:R-:W-:Y:S02]  /*1e70*/  IADD3 R210, R231.reuse, 0x6800, RZ ;  /* 0x00006800e7d27810 */ /* 0x040fe40007ffe0ff */
[C---:B------:R-:W-:Y:S01]  /*1e80*/  IADD3 R209, R231.reuse, 0x7000, RZ ;  /* 0x00007000e7d17810 */ /* 0x040fe20007ffe0ff */
[----:B-----5:R-:W5:Y:S01]  /*1e90*/  LDSM.16.M88.4 R8, [R232] ;  /* 0x00000000e808783b */ /* 0x020f620000000200 */
[----:B------:R-:W-:-:S03]  /*1ea0*/  IADD3 R208, R231, 0x7800, RZ ;  /* 0x00007800e7d07810 */ /* 0x000fc60007ffe0ff */
[----:B------:R-:W1:Y:S04]  /*1eb0*/  LDSM.16.M88.4 R44, [R231] ;  /* 0x00000000e72c783b */ /* 0x000e680000000200 */
[----:B------:R-:W1:Y:S04]  /*1ec0*/  LDSM.16.M88.4 R36, [R231+0x1000] ;  /* 0x00100000e724783b */ /* 0x000e680000000200 */
[----:B------:R-:W1:Y:S04]  /*1ed0*/  LDSM.16.M88.4 R32, [R231+0x1800] ;  /* 0x00180000e720783b */ /* 0x000e680000000200 */
[----:B------:R-:W-:Y:S01]  /*1ee0*/  LDSM.16.M88.4 R68, [R227+0x8000] ;  /* 0x00800000e344783b */ /* 0x000fe20000000200 */
[C---:B--2---:R-:W-:Y:S03]  /*1ef0*/  HMMA.16816.F32.BF16 R20, R52.reuse, R16, RZ ;  /* 0x000000103414723c */ /* 0x044fe600000418ff */
[----:B------:R-:W-:Y:S04]  /*1f00*/  LDSM.16.M88.4 R48, [R227+0x8800] ;  /* 0x00880000e330783b */ /* 0x000fe80000000200 */
[----:B------:R-:W-:Y:S01]  /*1f10*/  LDSM.16.M88.4 R76, [R220+0x1000] ;  /* 0x00100000dc4c783b */ /* 0x000fe20000000200 */
[C---:B------:R-:W-:Y:S03]  /*1f20*/  HMMA.16816.F32.BF16 R16, R52.reuse, R18, RZ ;  /* 0x000000123410723c */ /* 0x040fe600000418ff */
[----:B------:R-:W-:Y:S04]  /*1f30*/  LDSM.16.M88.4 R72, [R233+0xa000] ;  /* 0x00a00000e948783b */ /* 0x000fe80000000200 */
[----:B------:R-:W0:Y:S01]  /*1f40*/  LDGDEPBAR ;  /* 0x00000000000079af */ /* 0x000e220000000000 */
[C---:B---3--:R-:W-:Y:S08]  /*1f50*/  HMMA.16816.F32.BF16 R28, R52.reuse, R24, RZ ;  /* 0x00000018341c723c */ /* 0x048ff000000418ff */
[C---:B----4-:R-:W-:Y:S08]  /*1f60*/  HMMA.16816.F32.BF16 R64, R52.reuse, R60, RZ ;  /* 0x0000003c3440723c */ /* 0x050ff000000418ff */
[C---:B------:R-:W-:Y:S08]  /*1f70*/  HMMA.16816.F32.BF16 R24, R52.reuse, R26, RZ ;  /* 0x0000001a3418723c */ /* 0x040ff000000418ff */
[C---:B------:R-:W-:Y:S08]  /*1f80*/  HMMA.16816.F32.BF16 R60, R52.reuse, R62, RZ ;  /* 0x0000003e343c723c */ /* 0x040ff000000418ff */
[C---:B-1----:R-:W-:Y:S08]  /*1f90*/  HMMA.16816.F32.BF16 R56, R52.reuse, R12, RZ ;  /* 0x0000000c3438723c */ /* 0x042ff000000418ff */
[----:B------:R-:W-:Y:S01]  /*1fa0*/  HMMA.16816.F32.BF16 R52, R52, R14, RZ ;  /* 0x0000000e3434723c */ /* 0x000fe200000418ff */
[----:B------:R-:W1:Y:S07]  /*1fb0*/  LDSM.16.M88.4 R12, [R230] ;  /* 0x00000000e60c783b */ /* 0x000e6e0000000200 */
[C---:B-----5:R-:W-:Y:S08]  /*1fc0*/  HMMA.16816.F32.BF16 R20, R8.reuse, R40, R20 ;  /* 0x000000280814723c */ /* 0x060ff00000041814 */
[C---:B------:R-:W-:Y:S01]  /*1fd0*/  HMMA.16816.F32.BF16 R16, R8.reuse, R42, R16 ;  /* 0x0000002a0810723c */ /* 0x040fe20000041810 */
[----:B------:R-:W2:Y:S07]  /*1fe0*/  LDSM.16.M88.4 R40, [R227+0x9000] ;  /* 0x00900000e328783b */ /* 0x000eae0000000200 */
[C---:B------:R-:W-:Y:S08]  /*1ff0*/  HMMA.16816.F32.BF16 R28, R8.reuse, R44, R28 ;  /* 0x0000002c081c723c */ /* 0x040ff0000004181c */
[C---:B------:R-:W-:Y:S01]  /*2000*/  HMMA.16816.F32.BF16 R24, R8.reuse, R46, R24 ;  /* 0x0000002e0818723c */ /* 0x040fe20000041818 */
[----:B------:R-:W3:Y:S07]  /*2010*/  LDSM.16.M88.4 R44, [R227+0x9800] ;  /* 0x00980000e32c783b */ /* 0x000eee0000000200 */
[C---:B------:R-:W-:Y:S08]  /*2020*/  HMMA.16816.F32.BF16 R64, R8.reuse, R36, R64 ;  /* 0x000000240840723c */ /* 0x040ff00000041840 */
[C---:B------:R-:W-:Y:S01]  /*2030*/  HMMA.16816.F32.BF16 R60, R8.reuse, R38, R60 ;  /* 0x00000026083c723c */ /* 0x040fe2000004183c */
[----:B------:R-:W-:Y:S07]  /*2040*/  LDSM.16.M88.4 R36, [R220] ;  /* 0x00000000dc24783b */ /* 0x000fee0000000200 */
[C---:B------:R-:W-:Y:S08]  /*2050*/  HMMA.16816.F32.BF16 R56, R8.reuse, R32, R56 ;  /* 0x000000200838723c */ /* 0x040ff00000041838 */
[----:B------:R-:W-:Y:S01]  /*2060*/  HMMA.16816.F32.BF16 R52, R8, R34, R52 ;  /* 0x000000220834723c */ /* 0x000fe20000041834 */
[----:B------:R-:W4:Y:S04]  /*2070*/  LDSM.16.M88.4 R8, [R229] ;  /* 0x00000000e508783b */ /* 0x000f280000000200 */
[----:B------:R-:W5:Y:S03]  /*2080*/  LDSM.16.M88.4 R32, [R220+0x800] ;  /* 0x00080000dc20783b */ /* 0x000f660000000200 */
[C---:B-1----:R-:W-:Y:S08]  /*2090*/  HMMA.16816.F32.BF16 R28, R12.reuse, R68, R28 ;  /* 0x000000440c1c723c */ /* 0x042ff0000004181c */
[C---:B------:R-:W-:Y:S01]  /*20a0*/  HMMA.16816.F32.BF16 R24, R12.reuse, R70, R24 ;  /* 0x000000460c18723c */ /* 0x040fe20000041818 */
[----:B------:R-:W-:Y:S07]  /*20b0*/  LDSM.16.M88.4 R68, [R233+0xa800] ;  /* 0x00a80000e944783b */ /* 0x000fee0000000200 */
[C---:B--2---:R-:W-:Y:S08]  /*20c0*/  HMMA.16816.F32.BF16 R64, R12.reuse, R40, R64 ;  /* 0x000000280c40723c */ /* 0x044ff00000041840 */
[C---:B------:R-:W-:Y:S01]  /*20d0*/  HMMA.16816.F32.BF16 R60, R12.reuse, R42, R60 ;  /* 0x0000002a0c3c723c */ /* 0x040fe2000004183c */
[----:B------:R-:W1:Y:S07]  /*20e0*/  LDSM.16.M88.4 R40, [R220+0x1800] ;  /* 0x00180000dc28783b */ /* 0x000e6e0000000200 */
[C---:B------:R-:W-:Y:S08]  /*20f0*/  HMMA.16816.F32.BF16 R20, R12.reuse, R48, R20 ;  /* 0x000000300c14723c */ /* 0x040ff00000041814 */
[C---:B------:R-:W-:Y:S01]  /*2100*/  HMMA.16816.F32.BF16 R16, R12.reuse, R50, R16 ;  /* 0x000000320c10723c */ /* 0x040fe20000041810 */
[----:B------:R-:W-:Y:S07]  /*2110*/  LDSM.16.M88.4 R48, [R233+0xb800] ;  /* 0x00b80000e930783b */ /* 0x000fee0000000200 */
[C---:B---3--:R-:W-:Y:S08]  /*2120*/  HMMA.16816.F32.BF16 R56, R12.reuse, R44, R56 ;  /* 0x0000002c0c38723c */ /* 0x048ff00000041838 */
[----:B------:R-:W-:Y:S01]  /*2130*/  HMMA.16816.F32.BF16 R52, R12, R46, R52 ;  /* 0x0000002e0c34723c */ /* 0x000fe20000041834 */
[----:B------:R-:W2:Y:S04]  /*2140*/  LDSM.16.M88.4 R12, [R234+0x2000] ;  /* 0x00200000ea0c783b */ /* 0x000ea80000000200 */
[----:B------:R-:W-:Y:S03]  /*2150*/  LDSM.16.M88.4 R44, [R231+0x2000] ;  /* 0x00200000e72c783b */ /* 0x000fe60000000200 */
[C---:B----4-:R-:W-:Y:S08]  /*2160*/  HMMA.16816.F32.BF16 R28, R8.reuse, R36, R28 ;  /* 0x00000024081c723c */ /* 0x050ff0000004181c */
[C---:B------:R-:W-:Y:S01]  /*2170*/  HMMA.16816.F32.BF16 R24, R8.reuse, R38, R24 ;  /* 0x000000260818723c */ /* 0x040fe20000041818 */
[----:B------:R-:W3:Y:S07]  /*2180*/  LDSM.16.M88.4 R36, [R233+0xb000] ;  /* 0x00b00000e924783b */ /* 0x000eee0000000200 */
[C---:B-----5:R-:W-:Y:S08]  /*2190*/  HMMA.16816.F32.BF16 R20, R8.reuse, R32, R20 ;  /* 0x000000200814723c */ /* 0x060ff00000041814 */
[C---:B------:R-:W-:Y:S01]  /*21a0*/  HMMA.16816.F32.BF16 R16, R8.reuse, R34, R16 ;  /* 0x000000220810723c */ /* 0x040fe20000041810 */
[----:B------:R-:W-:Y:S07]  /*21b0*/  LDSM.16.M88.4 R32, [R232+0x2000] ;  /* 0x00200000e820783b */ /* 0x000fee0000000200 */
[C---:B------:R-:W-:Y:S08]  /*21c0*/  HMMA.16816.F32.BF16 R64, R8.reuse, R76, R64 ;  /* 0x0000004c0840723c */ /* 0x040ff00000041840 */
[C---:B------:R-:W-:Y:S01]  /*21d0*/  HMMA.16816.F32.BF16 R60, R8.reuse, R78, R60 ;  /* 0x0000004e083c723c */ /* 0x040fe2000004183c */
[----:B------:R-:W-:Y:S07]  /*21e0*/  LDSM.16.M88.4 R76, [R230+0x2000] ;  /* 0x00200000e64c783b */ /* 0x000fee0000000200 */
[C---:B-1----:R-:W-:Y:S08]  /*21f0*/  HMMA.16816.F32.BF16 R56, R8.reuse, R40, R56 ;  /* 0x000000280838723c */ /* 0x042ff00000041838 */
[----:B------:R-:W-:Y:S01]  /*2200*/  HMMA.16816.F32.BF16 R52, R8, R42, R52 ;  /* 0x0000002a0834723c */ /* 0x000fe20000041834 */
[----:B------:R-:W1:Y:S04]  /*2210*/  LDSM.16.M88.4 R8, [R231+0x2800] ;  /* 0x00280000e708783b */ /* 0x000e680000000200 */
[----:B------:R-:W4:Y:S03]  /*2220*/  LDSM.16.M88.4 R40, [R231+0x3000] ;  /* 0x00300000e728783b */ /* 0x000f260000000200 */
[C---:B--2---:R-:W-:Y:S08]  /*2230*/  HMMA.16816.F32.BF16 R20, R12.reuse, R68, R20 ;  /* 0x000000440c14723c */ /* 0x044ff00000041814 */
[C---:B------:R-:W-:Y:S01]  /*2240*/  HMMA.16816.F32.BF16 R16, R12.reuse, R70, R16 ;  /* 0x000000460c10723c */ /* 0x040fe20000041810 */
[----:B------:R-:W-:Y:S07]  /*2250*/  LDSM.16.M88.4 R68, [R227+0xb800] ;  /* 0x00b80000e344783b */ /* 0x000fee0000000200 */
[C---:B---3--:R-:W-:Y:S08]  /*2260*/  HMMA.16816.F32.BF16 R64, R12.reuse, R36, R64 ;  /* 0x000000240c40723c */ /* 0x048ff00000041840 */
[C---:B------:R-:W-:Y:S01]  /*2270*/  HMMA.16816.F32.BF16 R60, R12.reuse, R38, R60 ;  /* 0x000000260c3c723c */ /* 0x040fe2000004183c */
[----:B------:R-:W2:Y:S07]  /*2280*/  LDSM.16.M88.4 R36, [R231+0x3800] ;  /* 0x00380000e724783b */ /* 0x000eae0000000200 */
[C---:B------:R-:W-:Y:S08]  /*2290*/  HMMA.16816.F32.BF16 R28, R12.reuse, R72, R28 ;  /* 0x000000480c1c723c */ /* 0x040ff0000004181c */
[C---:B------:R-:W-:Y:S01]  /*22a0*/  HMMA.16816.F32.BF16 R24, R12.reuse, R74, R24 ;  /* 0x0000004a0c18723c */ /* 0x040fe20000041818 */
[----:B------:R-:W-:Y:S07]  /*22b0*/  LDSM.16.M88.4 R72, [R227+0xb000] ;  /* 0x00b00000e348783b */ /* 0x000fee0000000200 */
[C---:B------:R-:W-:Y:S08]  /*22c0*/  HMMA.16816.F32.BF16 R56, R12.reuse, R48, R56 ;  /* 0x000000300c38723c */ /* 0x040ff00000041838 */
[----:B------:R-:W-:Y:S01]  /*22d0*/  HMMA.16816.F32.BF16 R52, R12, R50, R52 ;  /* 0x000000320c34723c */ /* 0x000fe20000041834 */
[----:B------:R-:W3:Y:S04]  /*22e0*/  LDSM.16.M88.4 R12, [R227+0xa000] ;  /* 0x00a00000e30c783b */ /* 0x000ee80000000200 */
[----:B------:R-:W-:Y:S03]  /*22f0*/  LDSM.16.M88.4 R48, [R229+0x2000] ;  /* 0x00200000e530783b */ /* 0x000fe60000000200 */
[C---:B-1----:R-:W-:Y:S08]  /*2300*/  HMMA.16816.F32.BF16 R20, R32.reuse, R8, R20 ;  /* 0x000000082014723c */ /* 0x042ff00000041814 */
[C---:B------:R-:W-:Y:S01]  /*2310*/  HMMA.16816.F32.BF16 R16, R32.reuse, R10, R16 ;  /* 0x0000000a2010723c */ /* 0x040fe20000041810 */
[----:B------:R-:W1:Y:S07]  /*2320*/  LDSM.16.M88.4 R8, [R227+0xa800] ;  /* 0x00a80000e308783b */ /* 0x000e6e0000000200 */
[C---:B------:R-:W-:Y:S08]  /*2330*/  HMMA.16816.F32.BF16 R28, R32.reuse, R44, R28 ;  /* 0x0000002c201c723c */ /* 0x040ff0000004181c */
[C---:B------:R-:W-:Y:S01]  /*2340*/  HMMA.16816.F32.BF16 R24, R32.reuse, R46, R24 ;  /* 0x0000002e2018723c */ /* 0x040fe20000041818 */
[----:B------:R-:W5:Y:S07]  /*2350*/  LDSM.16.M88.4 R44, [R220+0x2000] ;  /* 0x00200000dc2c783b */ /* 0x000f6e0000000200 */
[C---:B----4-:R-:W-:Y:S08]  /*2360*/  HMMA.16816.F32.BF16 R64, R32.reuse, R40, R64 ;  /* 0x000000282040723c */ /* 0x050ff00000041840 */
[C---:B------:R-:W-:Y:S01]  /*2370*/  HMMA.16816.F32.BF16 R60, R32.reuse, R42, R60 ;  /* 0x0000002a203c723c */ /* 0x040fe2000004183c */
[----:B------:R-:W4:Y:S07]  /*2380*/  LDSM.16.M88.4 R40, [R220+0x2800] ;  /* 0x00280000dc28783b */ /* 0x000f2e0000000200 */
[C---:B--2---:R-:W-:Y:S08]  /*2390*/  HMMA.16816.F32.BF16 R56, R32.reuse, R36, R56 ;  /* 0x000000242038723c */ /* 0x044ff00000041838 */
[----:B------:R-:W-:Y:S01]  /*23a0*/  HMMA.16816.F32.BF16 R52, R32, R38, R52 ;  /* 0x000000262034723c */ /* 0x000fe20000041834 */
[----:B------:R-:W2:Y:S04]  /*23b0*/  LDSM.16.M88.4 R36, [R220+0x3000] ;  /* 0x00300000dc24783b */ /* 0x000ea80000000200 */
[----:B------:R-:W2:Y:S03]  /*23c0*/  LDSM.16.M88.4 R32, [R220+0x3800] ;  /* 0x00380000dc20783b */ /* 0x000ea60000000200 */
[C---:B---3--:R-:W-:Y:S08]  /*23d0*/  HMMA.16816.F32.BF16 R28, R76.reuse, R12, R28 ;  /* 0x0000000c4c1c723c */ /* 0x048ff0000004181c */
[C---:B------:R-:W-:Y:S01]  /*23e0*/  HMMA.16816.F32.BF16 R24, R76.reuse, R14, R24 ;  /* 0x0000000e4c18723c */ /* 0x040fe20000041818 */
[----:B------:R-:W-:Y:S07]  /*23f0*/  LDSM.16.M88.4 R12, [R234+0x4000] ;  /* 0x00400000ea0c783b */ /* 0x000fee0000000200 */
[C---:B-1----:R-:W-:Y:S08]  /*2400*/  HMMA.16816.F32.BF16 R20, R76.reuse, R8, R20 ;  /* 0x000000084c14723c */ /* 0x042ff00000041814 */
[C---:B------:R-:W-:Y:S01]  /*2410*/  HMMA.16816.F32.BF16 R16, R76.reuse, R10, R16 ;  /* 0x0000000a4c10723c */ /* 0x040fe20000041810 */
[----:B------:R-:W1:Y:S07]  /*2420*/  LDSM.16.M88.4 R8, [R233+0xc000] ;  /* 0x00c00000e908783b */ /* 0x000e6e0000000200 */
[C---:B------:R-:W-:Y:S08]  /*2430*/  HMMA.16816.F32.BF16 R64, R76.reuse, R72, R64 ;  /* 0x000000484c40723c */ /* 0x040ff00000041840 */
[C---:B------:R-:W-:Y:S01]  /*2440*/  HMMA.16816.F32.BF16 R60, R76.reuse, R74, R60 ;  /* 0x0000004a4c3c723c */ /* 0x040fe2000004183c */
[----:B------:R-:W-:Y:S07]  /*2450*/  LDSM.16.M88.4 R72, [R231+0x5800] ;  /* 0x00580000e748783b */ /* 0x000fee0000000200 */
[C---:B------:R-:W-:Y:S08]  /*2460*/  HMMA.16816.F32.BF16 R56, R76.reuse, R68, R56 ;  /* 0x000000444c38723c */ /* 0x040ff00000041838 */
[----:B------:R-:W-:Y:S01]  /*2470*/  HMMA.16816.F32.BF16 R52, R76, R70, R52 ;  /* 0x000000464c34723c */ /* 0x000fe20000041834 */
[----:B------:R-:W-:Y:S07]  /*2480*/  LDSM.16.M88.4 R68, [R233+0xd800] ;  /* 0x00d80000e944783b */ /* 0x000fee0000000200 */
[C---:B-----5:R-:W-:Y:S08]  /*2490*/  HMMA.16816.F32.BF16 R28, R48.reuse, R44, R28 ;  /* 0x0000002c301c723c */ /* 0x060ff0000004181c */
[C---:B------:R-:W-:Y:S01]  /*24a0*/  HMMA.16816.F32.BF16 R24, R48.reuse, R46, R24 ;  /* 0x0000002e3018723c */ /* 0x040fe20000041818 */
[----:B------:R-:W3:Y:S07]  /*24b0*/  LDSM.16.M88.4 R44, [R233+0xc800] ;  /* 0x00c80000e92c783b */ /* 0x000eee0000000200 */
[C---:B----4-:R-:W-:Y:S08]  /*24c0*/  HMMA.16816.F32.BF16 R20, R48.reuse, R40, R20 ;  /* 0x000000283014723c */ /* 0x050ff00000041814 */
[C---:B------:R-:W-:Y:S01]  /*24d0*/  HMMA.16816.F32.BF16 R16, R48.reuse, R42, R16 ;  /* 0x0000002a3010723c */ /* 0x040fe20000041810 */
[----:B------:R-:W4:Y:S07]  /*24e0*/  LDSM.16.M88.4 R40, [R233+0xd000] ;  /* 0x00d00000e928783b */ /* 0x000f2e0000000200 */
[C---:B--2---:R-:W-:Y:S08]  /*24f0*/  HMMA.16816.F32.BF16 R64, R48.reuse, R36, R64 ;  /* 0x000000243040723c */ /* 0x044ff00000041840 */
[C---:B------:R-:W-:Y:S01]  /*2500*/  HMMA.16816.F32.BF16 R60, R48.reuse, R38, R60 ;  /* 0x00000026303c723c */ /* 0x040fe2000004183c */
[----:B------:R-:W-:Y:S07]  /*2510*/  LDSM.16.M88.4 R36, [R232+0x4000] ;  /* 0x00400000e824783b */ /* 0x000fee0000000200 */
[C---:B------:R-:W-:Y:S08]  /*2520*/  HMMA.16816.F32.BF16 R56, R48.reuse, R32, R56 ;  /* 0x000000203038723c */ /* 0x040ff00000041838 */
[----:B------:R-:W-:Y:S01]  /*2530*/  HMMA.16816.F32.BF16 R52, R48, R34, R52 ;  /* 0x000000223034723c */ /* 0x000fe20000041834 */
[----:B------:R-:W2:Y:S04]  /*2540*/  LDSM.16.M88.4 R32, [R231+0x4000] ;  /* 0x00400000e720783b */ /* 0x000ea80000000200 */
[----:B------:R-:W-:Y:S03]  /*2550*/  LDSM.16.M88.4 R48, [R231+0x5000] ;  /* 0x00500000e730783b */ /* 0x000fe60000000200 */
[C---:B-1----:R-:W-:Y:S08]  /*2560*/  HMMA.16816.F32.BF16 R28, R12.reuse, R8, R28 ;  /* 0x000000080c1c723c */ /* 0x042ff0000004181c */
[C---:B------:R-:W-:Y:S01]  /*2570*/  HMMA.16816.F32.BF16 R24, R12.reuse, R10, R24 ;  /* 0x0000000a0c18723c */ /* 0x040fe20000041818 */
[----:B------:R-:W1:Y:S07]  /*2580*/  LDSM.16.M88.4 R8, [R231+0x4800] ;  /* 0x00480000e708783b */ /* 0x000e6e0000000200 */
[C---:B---3--:R-:W-:Y:S08]  /*2590*/  HMMA.16816.F32.BF16 R20, R12.reuse, R44, R20 ;  /* 0x0000002c0c14723c */ /* 0x048ff00000041814 */
[C---:B------:R-:W-:Y:S01]  /*25a0*/  HMMA.16816.F32.BF16 R16, R12.reuse, R46, R16 ;  /* 0x0000002e0c10723c */ /* 0x040fe20000041810 */
[----:B------:R-:W-:Y:S07]  /*25b0*/  LDSM.16.M88.4 R44, [R230+0x4000] ;  /* 0x00400000e62c783b */ /* 0x000fee0000000200 */
[C---:B----4-:R-:W-:Y:S08]  /*25c0*/  HMMA.16816.F32.BF16 R64, R12.reuse, R40, R64 ;  /* 0x000000280c40723c */ /* 0x050ff00000041840 */
[C---:B------:R-:W-:Y:S01]  /*25d0*/  HMMA.16816.F32.BF16 R60, R12.reuse, R42, R60 ;  /* 0x0000002a0c3c723c */ /* 0x040fe2000004183c */
[----:B------:R-:W3:Y:S07]  /*25e0*/  LDSM.16.M88.4 R40, [R227+0xc000] ;  /* 0x00c00000e328783b */ /* 0x000eee0000000200 */
[C---:B------:R-:W-:Y:S08]  /*25f0*/  HMMA.16816.F32.BF16 R56, R12.reuse, R68, R56 ;  /* 0x000000440c38723c */ /* 0x040ff00000041838 */
[----:B------:R-:W-:Y:S01]  /*2600*/  HMMA.16816.F32.BF16 R52, R12, R70, R52 ;  /* 0x000000460c34723c */ /* 0x000fe20000041834 */
[----:B------:R-:W4:Y:S04]  /*2610*/  LDSM.16.M88.4 R12, [R227+0xc800] ;  /* 0x00c80000e30c783b */ /* 0x000f280000000200 */
[----:B------:R-:W-:Y:S03]  /*2620*/  LDSM.16.M88.4 R68, [R227+0xd800] ;  /* 0x00d80000e344783b */ /* 0x000fe60000000200 */
[C---:B--2---:R-:W-:Y:S08]  /*2630*/  HMMA.16816.F32.BF16 R28, R36.reuse, R32, R28 ;  /* 0x00000020241c723c */ /* 0x044ff0000004181c */
[C---:B------:R-:W-:Y:S01]  /*2640*/  HMMA.16816.F32.BF16 R24, R36.reuse, R34, R24 ;  /* 0x000000222418723c */ /* 0x040fe20000041818 */
[----:B------:R-:W2:Y:S07]  /*2650*/  LDSM.16.M88.4 R32, [R227+0xd000] ;  /* 0x00d00000e320783b */ /* 0x000eae0000000200 */
[C---:B-1----:R-:W-:Y:S08]  /*2660*/  HMMA.16816.F32.BF16 R20, R36.reuse, R8, R20 ;  /* 0x000000082414723c */ /* 0x042ff00000041814 */
[C---:B------:R-:W-:Y:S01]  /*2670*/  HMMA.16816.F32.BF16 R16, R36.reuse, R10, R16 ;  /* 0x0000000a2410723c */ /* 0x040fe20000041810 */
[----:B------:R-:W-:Y:S07]  /*2680*/  LDSM.16.M88.4 R8, [R220+0x4000] ;  /* 0x00400000dc08783b */ /* 0x000fee0000000200 */
[C---:B------:R-:W-:Y:S08]  /*2690*/  HMMA.16816.F32.BF16 R64, R36.reuse, R48, R64 ;  /* 0x000000302440723c */ /* 0x040ff00000041840 */
[C---:B------:R-:W-:Y:S01]  /*26a0*/  HMMA.16816.F32.BF16 R60, R36.reuse, R50, R60 ;  /* 0x00000032243c723c */ /* 0x040fe2000004183c */
[----:B------:R-:W1:Y:S07]  /*26b0*/  LDSM.16.M88.4 R48, [R229+0x4000] ;  /* 0x00400000e530783b */ /* 0x000e6e0000000200 */
[C---:B------:R-:W-:Y:S08]  /*26c0*/  HMMA.16816.F32.BF16 R56, R36.reuse, R72, R56 ;  /* 0x000000482438723c */ /* 0x040ff00000041838 */
[----:B------:R-:W-:Y:S01]  /*26d0*/  HMMA.16816.F32.BF16 R52, R36, R74, R52 ;  /* 0x0000004a2434723c */ /* 0x000fe20000041834 */
[----:B------:R-:W-:Y:S04]  /*26e0*/  LDSM.16.M88.4 R36, [R220+0x4800] ;  /* 0x00480000dc24783b */ /* 0x000fe80000000200 */
[----:B------:R-:W-:Y:S03]  /*26f0*/  LDSM.16.M88.4 R72, [R233+0xf800] ;  /* 0x00f80000e948783b */ /* 0x000fe60000000200 */
[C---:B---3--:R-:W-:Y:S08]  /*2700*/  HMMA.16816.F32.BF16 R28, R44.reuse, R40, R28 ;  /* 0x000000282c1c723c */ /* 0x048ff0000004181c */
[C---:B------:R-:W-:Y:S01]  /*2710*/  HMMA.16816.F32.BF16 R24, R44.reuse, R42, R24 ;  /* 0x0000002a2c18723c */ /* 0x040fe20000041818 */
[----:B------:R-:W-:Y:S07]  /*2720*/  LDSM.16.M88.4 R40, [R233+0xe000] ;  /* 0x00e00000e928783b */ /* 0x000fee0000000200 */
[C---:B----4-:R-:W-:Y:S08]  /*2730*/  HMMA.16816.F32.BF16 R20, R44.reuse, R12, R20 ;  /* 0x0000000c2c14723c */ /* 0x050ff00000041814 */
[C---:B------:R-:W-:Y:S01]  /*2740*/  HMMA.16816.F32.BF16 R16, R44.reuse, R14, R16 ;  /* 0x0000000e2c10723c */ /* 0x040fe20000041810 */
[----:B------:R-:W3:Y:S07]  /*2750*/  LDSM.16.M88.4 R12, [R220+0x5000] ;  /* 0x00500000dc0c783b */ /* 0x000eee0000000200 */
[C---:B--2---:R-:W-:Y:S08]  /*2760*/  HMMA.16816.F32.BF16 R64, R44.reuse, R32, R64 ;  /* 0x000000202c40723c */ /* 0x044ff00000041840 */
[C---:B------:R-:W-:Y:S01]  /*2770*/  HMMA.16816.F32.BF16 R60, R44.reuse, R34, R60 ;  /* 0x000000222c3c723c */ /* 0x040fe2000004183c */
[----:B------:R-:W2:Y:S07]  /*2780*/  LDSM.16.M88.4 R32, [R220+0x5800] ;  /* 0x00580000dc20783b */ /* 0x000eae0000000200 */
[C---:B------:R-:W-:Y:S08]  /*2790*/  HMMA.16816.F32.BF16 R56, R44.reuse, R68, R56 ;  /* 0x000000442c38723c */ /* 0x040ff00000041838 */
[----:B------:R-:W-:Y:S01]  /*27a0*/  HMMA.16816.F32.BF16 R52, R44, R70, R52 ;  /* 0x000000462c34723c */ /* 0x000fe20000041834 */
[----:B------:R-:W-:Y:S04]  /*27b0*/  LDSM.16.M88.4 R44, [R234+0x6000] ;  /* 0x00600000ea2c783b */ /* 0x000fe80000000200 */
[----:B------:R-:W-:Y:S03]  /*27c0*/  LDSM.16.M88.4 R68, [R233+0xe800] ;  /* 0x00e80000e944783b */ /* 0x000fe60000000200 */
[C---:B-1----:R-:W-:Y:S08]  /*27d0*/  HMMA.16816.F32.BF16 R28, R48.reuse, R8, R28 ;  /* 0x00000008301c723c */ /* 0x042ff0000004181c */
[C---:B------:R-:W-:Y:S01]  /*27e0*/  HMMA.16816.F32.BF16 R24, R48.reuse, R10, R24 ;  /* 0x0000000a3018723c */ /* 0x040fe20000041818 */
[----:B------:R-:W1:Y:S07]  /*27f0*/  LDSM.16.M88.4 R8, [R233+0xf000] ;  /* 0x00f00000e908783b */ /* 0x000e6e0000000200 */
[C---:B---3--:R-:W-:Y:S08]  /*2800*/  HMMA.16816.F32.BF16 R64, R48.reuse, R12, R64 ;  /* 0x0000000c3040723c */ /* 0x048ff00000041840 */
[C---:B------:R-:W-:Y:S01]  /*2810*/  HMMA.16816.F32.BF16 R60, R48.reuse, R14, R60 ;  /* 0x0000000e303c723c */ /* 0x040fe2000004183c */
[----:B------:R-:W-:Y:S07]  /*2820*/  LDSM.16.M88.4 R12, [R231+0x6000] ;  /* 0x00600000e70c783b */ /* 0x000fee0000000200 */
[C---:B--2---:R-:W-:Y:S08]  /*2830*/  HMMA.16816.F32.BF16 R56, R48.reuse, R32, R56 ;  /* 0x000000203038723c */ /* 0x044ff00000041838 */
[C---:B------:R-:W-:Y:S08]  /*2840*/  HMMA.16816.F32.BF16 R20, R48.reuse, R36, R20 ;  /* 0x000000243014723c */ /* 0x040ff00000041814 */
[C---:B------:R-:W-:Y:S01]  /*2850*/  HMMA.16816.F32.BF16 R16, R48.reuse, R38, R16 ;  /* 0x000000263010723c */ /* 0x040fe20000041810 */
[----:B------:R-:W2:Y:S07]  /*2860*/  LDSM.16.M88.4 R36, [R232+0x6000] ;  /* 0x00600000e824783b */ /* 0x000eae0000000200 */
[----:B------:R-:W-:Y:S01]  /*2870*/  HMMA.16816.F32.BF16 R52, R48, R34, R52 ;  /* 0x000000223034723c */ /* 0x000fe20000041834 */
[----:B------:R-:W3:Y:S04]  /*2880*/  LDSM.16.M88.4 R32, [R231+0x7000] ;  /* 0x00700000e720783b */ /* 0x000ee80000000200 */
[----:B------:R-:W4:Y:S03]  /*2890*/  LDSM.16.M88.4 R48, [R231+0x6800] ;  /* 0x00680000e730783b */ /* 0x000f260000000200 */
[C---:B-1----:R-:W-:Y:S08]  /*28a0*/  HMMA.16816.F32.BF16 R64, R44.reuse, R8, R64 ;  /* 0x000000082c40723c */ /* 0x042ff00000041840 */
[C---:B------:R-:W-:Y:S01]  /*28b0*/  HMMA.16816.F32.BF16 R60, R44.reuse, R10, R60 ;  /* 0x0000000a2c3c723c */ /* 0x040fe2000004183c */
[----:B------:R-:W1:Y:S07]  /*28c0*/  LDSM.16.M88.4 R8, [R231+0x7800] ;  /* 0x00780000e708783b */ /* 0x000e6e0000000200 */
[C---:B------:R-:W-:Y:S08]  /*28d0*/  HMMA.16816.F32.BF16 R28, R44.reuse, R40, R28 ;  /* 0x000000282c1c723c */ /* 0x040ff0000004181c */
[C---:B------:R-:W-:Y:S08]  /*28e0*/  HMMA.16816.F32.BF16 R56, R44.reuse, R72, R56 ;  /* 0x000000482c38723c */ /* 0x040ff00000041838 */
[C---:B------:R-:W-:Y:S01]  /*28f0*/  HMMA.16816.F32.BF16 R24, R44.reuse, R42, R24 ;  /* 0x0000002a2c18723c */ /* 0x040fe20000041818 */
[----:B------:R-:W-:Y:S07]  /*2900*/  LDSM.16.M88.4 R40, [R230+0x6000] ;  /* 0x00600000e628783b */ /* 0x000fee0000000200 */
[C---:B------:R-:W-:Y:S01]  /*2910*/  HMMA.16816.F32.BF16 R72, R44.reuse, R74, R52 ;  /* 0x0000004a2c48723c */ /* 0x040fe20000041834 */
[----:B------:R-:W5:Y:S07]  /*2920*/  LDSM.16.M88.4 R52, [R227+0xe000] ;  /* 0x00e00000e334783b */ /* 0x000f6e0000000200 */
[C---:B------:R-:W-:Y:S08]  /*2930*/  HMMA.16816.F32.BF16 R20, R44.reuse, R68, R20 ;  /* 0x000000442c14723c */ /* 0x040ff00000041814 */
[----:B------:R-:W-:Y:S01]  /*2940*/  HMMA.16816.F32.BF16 R16, R44, R70, R16 ;  /* 0x000000462c10723c */ /* 0x000fe20000041810 */
[----:B------:R-:W1:Y:S04]  /*2950*/  LDSM.16.M88.4 R44, [R227+0xe800] ;  /* 0x00e80000e32c783b */ /* 0x000e680000000200 */
[----:B------:R-:W-:Y:S03]  /*2960*/  LDSM.16.M88.4 R68, [R227+0xf000] ;  /* 0x00f00000e344783b */ /* 0x000fe60000000200 */
[C---:B--2---:R-:W-:Y:S08]  /*2970*/  HMMA.16816.F32.BF16 R28, R36.reuse, R12, R28 ;  /* 0x0000000c241c723c */ /* 0x044ff0000004181c */
[C---:B------:R-:W-:Y:S01]  /*2980*/  HMMA.16816.F32.BF16 R24, R36.reuse, R14, R24 ;  /* 0x0000000e2418723c */ /* 0x040fe20000041818 */
[----:B------:R-:W-:Y:S07]  /*2990*/  LDSM.16.M88.4 R12, [R229+0x6000] ;  /* 0x00600000e50c783b */ /* 0x000fee0000000200 */
[C---:B---3--:R-:W-:Y:S08]  /*29a0*/  HMMA.16816.F32.BF16 R64, R36.reuse, R32, R64 ;  /* 0x000000202440723c */ /* 0x048ff00000041840 */
[C---:B------:R-:W-:Y:S01]  /*29b0*/  HMMA.16816.F32.BF16 R60, R36.reuse, R34, R60 ;  /* 0x00000022243c723c */ /* 0x040fe2000004183c */
[----:B------:R-:W2:Y:S07]  /*29c0*/  LDSM.16.M88.4 R32, [R220+0x6000] ;  /* 0x00600000dc20783b */ /* 0x000eae0000000200 */
[C---:B----4-:R-:W-:Y:S08]  /*29d0*/  HMMA.16816.F32.BF16 R20, R36.reuse, R48, R20 ;  /* 0x000000302414723c */ /* 0x050ff00000041814 */
[C---:B------:R-:W-:Y:S01]  /*29e0*/  HMMA.16816.F32.BF16 R16, R36.reuse, R50, R16 ;  /* 0x000000322410723c */ /* 0x040fe20000041810 */
[----:B------:R-:W3:Y:S07]  /*29f0*/  LDSM.16.M88.4 R48, [R227+0xf800] ;  /* 0x00f80000e330783b */ /* 0x000eee0000000200 */
[C---:B-1----:R-:W-:Y:S07]  /*2a00*/  HMMA.16816.F32.BF16 R56, R36.reuse, R8, R56 ;  /* 0x000000082438723c */ /* 0x042fee0000041838 */
[----:B------:R-:W-:Y:S01]  /*2a10*/  LOP3.LUT R9, R80, 0xffffffe0, RZ, 0xc0, !PT ;  /* 0xffffffe050097812 */ /* 0x000fe200078ec0ff */
[----:B------:R-:W-:Y:S04]  /*2a20*/  HMMA.16816.F32.BF16 R72, R36, R10, R72 ;  /* 0x0000000a2448723c */ /* 0x000fe80000041848 */
[----:B------:R-:W-:-:S02]  /*2a30*/  IMAD.IADD R0, R2, 0x1, -R9 ;  /* 0x0000000102007824 */ /* 0x000fc400078e0a09 */
[----:B------:R-:W1:Y:S02]  /*2a40*/  LDSM.16.M88.4 R8, [R220+0x6800] ;  /* 0x00680000dc08783b */ /* 0x000e640000000200 */
[----:B-----5:R-:W-:Y:S01]  /*2a50*/  HMMA.16816.F32.BF16 R28, R40, R52, R28 ;  /* 0x00000034281c723c */ /* 0x020fe2000004181c */
[----:B------:R-:W-:-:S04]  /*2a60*/  SHF.R.S32.HI R37, RZ, 0x1f, R0 ;  /* 0x0000001fff257819 */ /* 0x000fc80000011400 */
[----:B------:R-:W-:Y:S01]  /*2a70*/  LEA.HI R37, R37, R0, RZ, 0x2 ;  /* 0x0000000025257211 */ /* 0x000fe200078f10ff */
[----:B------:R-:W-:Y:S02]  /*2a80*/  IMAD.U32 R0, RZ, RZ, UR13 ;  /* 0x0000000dff007e24 */ /* 0x000fe4000f8e00ff */
[----:B------:R-:W-:Y:S01]  /*2a90*/  HMMA.16816.F32.BF16 R24, R40, R54, R24 ;  /* 0x000000362818723c */ /* 0x000fe20000041818 */
[----:B------:R-:W-:-:S04]  /*2aa0*/  SHF.R.S32.HI R237, RZ, 0x2, R37 ;  /* 0x00000002ffed7819 */ /* 0x000fc80000011425 */
[----:B------:R-:W-:-:S03]  /*2ab0*/  IADD3 R37, R6, 0x1, R237 ;  /* 0x0000000106257810 */ /* 0x000fc60007ffe0ed */
[----:B------:R-:W-:Y:S01]  /*2ac0*/  HMMA.16816.F32.BF16 R20, R40, R44, R20 ;  /* 0x0000002c2814723c */ /* 0x000fe20000041814 */
[----:B------:R-:W-:Y:S02]  /*2ad0*/  IADD3 R0, R0, -UR15, R37 ;  /* 0x8000000f00007c10 */ /* 0x000fe4000fffe025 */
[----:B------:R-:W4:Y:S02]  /*2ae0*/  LDSM.16.M88.4 R36, [R220+0x7000] ;  /* 0x00700000dc24783b */ /* 0x000f240000000200 */
[----:B------:R-:W-:-:S03]  /*2af0*/  IADD3 R0, R0, c[0x0][0x2e8], RZ ;  /* 0x0000ba0000007a10 */ /* 0x000fc60007ffe0ff */
[----:B--2---:R-:W-:Y:S01]  /*2b00*/  HMMA.16816.F32.BF16 R28, R12, R32, R28 ;  /* 0x000000200c1c723c */ /* 0x004fe2000004181c */
[C---:B------:R-:W-:Y:S02]  /*2b10*/  IADD3 R2, R0.reuse, 0x8, RZ ;  /* 0x0000000800027810 */ /* 0x040fe40007ffe0ff */
[----:B------:R-:W-:Y:S01]  /*2b20*/  IMNMX R165, R0, UR13, PT ;  /* 0x0000000d00a57c17 */ /* 0x000fe2000b800200 */
[----:B------:R-:W-:Y:S01]  /*2b30*/  IMAD.IADD R0, R81, 0x1, R4 ;  /* 0x0000000151007824 */ /* 0x000fe200078e0204 */
[----:B------:R-:W-:Y:S02]  /*2b40*/  IMNMX R2, R2, UR13, PT ;  /* 0x0000000d02027c17 */ /* 0x000fe4000b800200 */
[----:B------:R-:W-:Y:S01]  /*2b50*/  IMAD.U32 R33, RZ, RZ, UR18 ;  /* 0x00000012ff217e24 */ /* 0x000fe2000f8e00ff */
[C---:B------:R-:W-:Y:S08]  /*2b60*/  HMMA.16816.F32.BF16 R16, R40.reuse, R46, R16 ;  /* 0x0000002e2810723c */ /* 0x040ff00000041810 */
[C---:B------:R-:W-:Y:S08]  /*2b70*/  HMMA.16816.F32.BF16 R64, R40.reuse, R68, R64 ;  /* 0x000000442840723c */ /* 0x040ff00000041840 */
[C---:B------:R-:W-:Y:S08]  /*2b80*/  HMMA.16816.F32.BF16 R60, R40.reuse, R70, R60 ;  /* 0x00000046283c723c */ /* 0x040ff0000004183c */
[C---:B---3--:R-:W-:Y:S08]  /*2b90*/  HMMA.16816.F32.BF16 R56, R40.reuse, R48, R56 ;  /* 0x000000302838723c */ /* 0x048ff00000041838 */
[----:B------:R-:W-:Y:S07]  /*2ba0*/  HMMA.16816.F32.BF16 R72, R40, R50, R72 ;  /* 0x000000322848723c */ /* 0x000fee0000041848 */
[----:B------:R-:W-:Y:S01]  /*2bb0*/  IMAD R40, R33, 0x40, R200 ;  /* 0x0000004021287824 */ /* 0x000fe200078e02c8 */
[----:B------:R-:W-:Y:S04]  /*2bc0*/  HMMA.16816.F32.BF16 R24, R12, R34, R24 ;  /* 0x000000220c18723c */ /* 0x000fe80000041818 */
[----:B------:R-:W-:-:S02]  /*2bd0*/  IADD3 R32, R40, 0x8, RZ ;  /* 0x0000000828207810 */ /* 0x000fc40007ffe0ff */
[----:B------:R-:W-:Y:S02]  /*2be0*/  IADD3 R6, R40, 0x1, RZ ;  /* 0x0000000128067810 */ /* 0x000fe40007ffe0ff */
[CC--:B------:R-:W-:Y:S01]  /*2bf0*/  ISETP.GE.AND P4, PT, R32.reuse, R165.reuse, PT ;  /* 0x000000a52000720c */ /* 0x0c0fe20003f86270 */
[C---:B-1----:R-:W-:Y:S01]  /*2c00*/  HMMA.16816.F32.BF16 R16, R12.reuse, R10, R16 ;  /* 0x0000000a0c10723c */ /* 0x042fe20000041810 */
[-C--:B------:R-:W-:Y:S02]  /*2c10*/  ISETP.GE.AND P6, PT, R32, R2.reuse, PT ;  /* 0x000000022000720c */ /* 0x080fe40003fc6270 */
[----:B------:R-:W-:Y:S02]  /*2c20*/  IADD3 R4, R40, 0x9, RZ ;  /* 0x0000000928047810 */ /* 0x000fe40007ffe0ff */
[C---:B------:R-:W-:Y:S02]  /*2c30*/  ISETP.GE.AND P0, PT, R6.reuse, R165, PT ;  /* 0x000000a50600720c */ /* 0x040fe40003f06270 */
[----:B------:R-:W-:Y:S01]  /*2c40*/  ISETP.GE.AND P3, PT, R6, R2, PT ;  /* 0x000000020600720c */ /* 0x000fe20003f66270 */
[----:B------:R-:W-:Y:S01]  /*2c50*/  HMMA.16816.F32.BF16 R32, R12, R8, R20 ;  /* 0x000000080c20723c */ /* 0x000fe20000041814 */
[----:B------:R-:W1:Y:S01]  /*2c60*/  LDSM.16.M88.4 R20, [R220+0x7800] ;  /* 0x00780000dc14783b */ /* 0x000e620000000200 */
[----:B------:R-:W-:Y:S01]  /*2c70*/  IADD3 R6, R40, 0x10, RZ ;  /* 0x0000001028067810 */ /* 0x000fe20007ffe0ff */
[----:B------:R-:W-:-:S04]  /*2c80*/  DEPBAR.LE SB0, 0x0 ;  /* 0x000080000000791a */ /* 0x000fc80000000000 */
[-C--:B------:R-:W-:Y:S01]  /*2c90*/  ISETP.GE.AND P2, PT, R4, R165.reuse, PT ;  /* 0x000000a50400720c */ /* 0x080fe20003f46270 */
[C---:B----4-:R-:W-:Y:S01]  /*2ca0*/  HMMA.16816.F32.BF16 R64, R12.reuse, R36, R64 ;  /* 0x000000240c40723c */ /* 0x050fe20000041840 */
[----:B------:R-:W-:Y:S02]  /*2cb0*/  FSEL R29, R29, -INF , !P0 ;  /* 0xff8000001d1d7808 */ /* 0x000fe40004000000 */
[----:B------:R-:W-:Y:S02]  /*2cc0*/  IADD3 R8, R40, 0x18, RZ ;  /* 0x0000001828087810 */ /* 0x000fe40007ffe0ff */
[C---:B------:R-:W-:Y:S02]  /*2cd0*/  ISETP.GE.AND P1, PT, R6.reuse, R165, PT ;  /* 0x000000a50600720c */ /* 0x040fe40003f26270 */
[-C--:B------:R-:W-:Y:S01]  /*2ce0*/  ISETP.GE.AND P0, PT, R6, R2.reuse, PT ;  /* 0x000000020600720c */ /* 0x080fe20003f06270 */
[----:B------:R-:W-:Y:S01]  /*2cf0*/  HMMA.16816.F32.BF16 R60, R12, R38, R60 ;  /* 0x000000260c3c723c */ /* 0x000fe2000004183c */
[----:B------:R-:W-:-:S02]  /*2d00*/  ISETP.GE.AND P5, PT, R4, R2, PT ;  /* 0x000000020400720c */ /* 0x000fc40003fa6270 */
[----:B------:R-:W-:Y:S02]  /*2d10*/  FSEL R6, R31, -INF , !P3 ;  /* 0xff8000001f067808 */ /* 0x000fe40005800000 */
[----:B------:R-:W-:Y:S02]  /*2d20*/  IADD3 R4, R40, 0x11, RZ ;  /* 0x0000001128047810 */ /* 0x000fe40007ffe0ff */
[----:B------:R-:W-:Y:S02]  /*2d30*/  FSEL R26, R26, -INF , !P6 ;  /* 0xff8000001a1a7808 */ /* 0x000fe40007000000 */
[----:B------:R-:W-:Y:S02]  /*2d40*/  FSEL R31, R25, -INF , !P2 ;  /* 0xff800000191f7808 */ /* 0x000fe40005000000 */
[C---:B------:R-:W-:Y:S02]  /*2d50*/  ISETP.GE.AND P6, PT, R8.reuse, R165, PT ;  /* 0x000000a50800720c */ /* 0x040fe40003fc6270 */
[----:B------:R-:W-:-:S02]  /*2d60*/  ISETP.GE.AND P2, PT, R8, R2, PT ;  /* 0x000000020800720c */ /* 0x000fc40003f46270 */
[----:B------:R-:W-:Y:S02]  /*2d70*/  IADD3 R8, R40, 0x19, RZ ;  /* 0x0000001928087810 */ /* 0x000fe40007ffe0ff */
[----:B------:R-:W-:Y:S01]  /*2d80*/  FSEL R41, R24, -INF , !P4 ;  /* 0xff80000018297808 */ /* 0x000fe20006000000 */
[----:B------:R-:W-:Y:S01]  /*2d90*/  BAR.SYNC.DEFER_BLOCKING 0x0 ;  /* 0x0000000000007b1d */ /* 0x000fe20000010000 */
[CC--:B------:R-:W-:Y:S02]  /*2da0*/  ISETP.GE.AND P3, PT, R4.reuse, R165.reuse, PT ;  /* 0x000000a50400720c */ /* 0x0c0fe40003f66270 */
[----:B------:R-:W-:Y:S02]  /*2db0*/  ISETP.GE.AND P4, PT, R4, R2, PT ;  /* 0x000000020400720c */ /* 0x000fe40003f86270 */
[----:B------:R-:W-:Y:S02]  /*2dc0*/  FSEL R4, R27, -INF , !P5 ;  /* 0xff8000001b047808 */ /* 0x000fe40006800000 */
[----:B------:R-:W-:Y:S01]  /*2dd0*/  IADD3 R9, R40, 0x20, RZ ;  /* 0x0000002028097810 */ /* 0x000fe20007ffe0ff */
[----:B-1----:R-:W-:Y:S01]  /*2de0*/  HMMA.16816.F32.BF16 R72, R12, R22, R72 ;  /* 0x000000160c48723c */ /* 0x002fe20000041848 */
[----:B------:R-:W-:-:S02]  /*2df0*/  ISETP.GE.AND P5, PT, R8, R165, PT ;  /* 0x000000a50800720c */ /* 0x000fc40003fa6270 */
[----:B------:R-:W-:Y:S02]  /*2e00*/  FSEL R10, R34, -INF , !P0 ;  /* 0xff800000220a7808 */ /* 0x000fe40004000000 */
[----:B------:R-:W-:Y:S02]  /*2e10*/  FSEL R11, R33, -INF , !P3 ;  /* 0xff800000210b7808 */ /* 0x000fe40005800000 */
[----:B------:R-:W-:Y:S01]  /*2e20*/  FSEL R27, R32, -INF , !P1 ;  /* 0xff800000201b7808 */ /* 0x000fe20004800000 */
[----:B------:R-:W-:Y:S01]  /*2e30*/  HMMA.16816.F32.BF16 R56, R12, R20, R56 ;  /* 0x000000140c38723c */ /* 0x000fe20000041838 */
[C---:B------:R-:W-:Y:S02]  /*2e40*/  ISETP.GE.AND P0, PT, R9.reuse, R165, PT ;  /* 0x000000a50900720c */ /* 0x040fe40003f06270 */
[-C--:B------:R-:W-:Y:S02]  /*2e50*/  ISETP.GE.AND P3, PT, R9, R2.reuse, PT ;  /* 0x000000020900720c */ /* 0x080fe40003f66270 */
[----:B------:R-:W-:-:S02]  /*2e60*/  ISETP.GE.AND P1, PT, R8, R2, PT ;  /* 0x000000020800720c */ /* 0x000fc40003f26270 */
[----:B------:R-:W-:Y:S02]  /*2e70*/  FSEL R9, R17, -INF , !P5 ;  /* 0xff80000011097808 */ /* 0x000fe40006800000 */
[C---:B------:R-:W-:Y:S02]  /*2e80*/  IADD3 R32, R40.reuse, 0x28, RZ ;  /* 0x0000002828207810 */ /* 0x040fe40007ffe0ff */
[----:B------:R-:W-:Y:S02]  /*2e90*/  IADD3 R17, R40, 0x29, RZ ;  /* 0x0000002928117810 */ /* 0x000fe40007ffe0ff */
[----:B------:R-:W-:Y:S02]  /*2ea0*/  FSEL R25, R16, -INF , !P6 ;  /* 0xff80000010197808 */ /* 0x000fe40007000000 */
[----:B------:R-:W-:Y:S02]  /*2eb0*/  FSEL R16, R19, -INF , !P1 ;  /* 0xff80000013107808 */ /* 0x000fe40004800000 */
[----:B------:R-:W-:-:S02]  /*2ec0*/  FSEL R193, R64, -INF , !P0 ;  /* 0xff80000040c17808 */ /* 0x000fc40004000000 */
[-C--:B------:R-:W-:Y:S02]  /*2ed0*/  ISETP.GE.AND P5, PT, R32, R2.reuse, PT ;  /* 0x000000022000720c */ /* 0x080fe40003fa6270 */
[C---:B------:R-:W-:Y:S02]  /*2ee0*/  ISETP.GE.AND P1, PT, R17.reuse, R165, PT ;  /* 0x000000a51100720c */ /* 0x040fe40003f26270 */
[----:B------:R-:W-:Y:S02]  /*2ef0*/  ISETP.GE.AND P0, PT, R17, R2, PT ;  /* 0x000000021100720c */ /* 0x000fe40003f06270 */
[----:B------:R-:W-:Y:S02]  /*2f00*/  IADD3 R12, R40, 0x38, RZ ;  /* 0x00000038280c7810 */ /* 0x000fe40007ffe0ff */
[----:B------:R-:W-:Y:S02]  /*2f10*/  FSEL R196, R62, -INF , !P5 ;  /* 0xff8000003ec47808 */ /* 0x000fe40006800000 */
[----:B------:R-:W-:-:S02]  /*2f20*/  FSEL R187, R61, -INF , !P1 ;  /* 0xff8000003dbb7808 */ /* 0x000fc40004800000 */
[----:B------:R-:W-:Y:S02]  /*2f30*/  FSEL R194, R63, -INF , !P0 ;  /* 0xff8000003fc27808 */ /* 0x000fe40004000000 */
[CC--:B------:R-:W-:Y:S02]  /*2f40*/  ISETP.GE.AND P5, PT, R12.reuse, R165.reuse, PT ;  /* 0x000000a50c00720c */ /* 0x0c0fe40003fa6270 */
[----:B------:R-:W-:Y:S02]  /*2f50*/  ISETP.GE.AND P1, PT, R12, R2, PT ;  /* 0x000000020c00720c */ /* 0x000fe40003f26270 */
[C---:B------:R-:W-:Y:S02]  /*2f60*/  ISETP.GE.AND P0, PT, R40.reuse, R165, PT ;  /* 0x000000a52800720c */ /* 0x040fe40003f06270 */
[----:B------:R-:W-:Y:S02]  /*2f70*/  IADD3 R12, R40, 0x39, RZ ;  /* 0x00000039280c7810 */ /* 0x000fe40007ffe0ff */
[----:B------:R-:W-:-:S02]  /*2f80*/  FSEL R28, R28, -INF , !P0 ;  /* 0xff8000001c1c7808 */ /* 0x000fc40004000000 */
[-C--:B------:R-:W-:Y:S02]  /*2f90*/  ISETP.GE.AND P0, PT, R12, R2.reuse, PT ;  /* 0x000000020c00720c */ /* 0x080fe40003f06270 */
[----:B------:R-:W-:Y:S02]  /*2fa0*/  IADD3 R8, R40, 0x21, RZ ;  /* 0x0000002128087810 */ /* 0x000fe40007ffe0ff */
[----:B------:R-:W-:Y:S02]  /*2fb0*/  FSEL R24, R35, -INF , !P4 ;  /* 0xff80000023187808 */ /* 0x000fe40006000000 */
[----:B------:R-:W-:Y:S02]  /*2fc0*/  FSEL R186, R75, -INF , !P0 ;  /* 0xff8000004bba7808 */ /* 0x000fe40004000000 */
[C---:B------:R-:W-:Y:S02]  /*2fd0*/  ISETP.GE.AND P4, PT, R8.reuse, R165, PT ;  /* 0x000000a50800720c */ /* 0x040fe40003f86270 */
[----:B------:R-:W-:-:S02]  /*2fe0*/  ISETP.GE.AND P6, PT, R8, R2, PT ;  /* 0x000000020800720c */ /* 0x000fc40003fc6270 */
[----:B------:R-:W-:Y:S02]  /*2ff0*/  PLOP3.LUT P0, PT, PT, PT, UP0, 0x80, 0x0 ;  /* 0x000000000000781c */ /* 0x000fe40003f0f008 */
[----:B------:R-:W-:Y:S02]  /*3000*/  FSEL R8, R18, -INF , !P2 ;  /* 0xff80000012087808 */ /* 0x000fe40005000000 */
[----:B------:R-:W-:Y:S02]  /*3010*/  IADD3 R18, R40, 0x30, RZ ;  /* 0x0000003028127810 */ /* 0x000fe40007ffe0ff */
[----:B------:R-:W-:Y:S02]  /*3020*/  FSEL R198, R66, -INF , !P3 ;  /* 0xff80000042c67808 */ /* 0x000fe40005800000 */
[----:B------:R-:W-:Y:S02]  /*3030*/  FSEL R185, R65, -INF , !P4 ;  /* 0xff80000041b97808 */ /* 0x000fe40006000000 */
[----:B------:R-:W-:-:S02]  /*3040*/  ISETP.GE.AND P2, PT, R32, R165, PT ;  /* 0x000000a52000720c */ /* 0x000fc40003f46270 */
[C---:B------:R-:W-:Y:S02]  /*3050*/  ISETP.GE.AND P3, PT, R18.reuse, R165, PT ;  /* 0x000000a51200720c */ /* 0x040fe40003f66270 */
[----:B------:R-:W-:Y:S02]  /*3060*/  ISETP.GE.AND P4, PT, R18, R2, PT ;  /* 0x000000021200720c */ /* 0x000fe40003f86270 */
[----:B------:R-:W-:Y:S02]  /*3070*/  IADD3 R13, R40, 0x31, RZ ;  /* 0x00000031280d7810 */ /* 0x000fe40007ffe0ff */
[----:B------:R-:W-:Y:S02]  /*3080*/  FSEL R192, R67, -INF , !P6 ;  /* 0xff80000043c07808 */ /* 0x000fe40007000000 */
[----:B------:R-:W-:Y:S02]  /*3090*/  FSEL R191, R60, -INF , !P2 ;  /* 0xff8000003cbf7808 */ /* 0x000fe40005000000 */
[----:B------:R-:W-:-:S02]  /*30a0*/  FSEL R197, R56, -INF , !P3 ;  /* 0xff80000038c57808 */ /* 0x000fc40005800000 */
[----:B------:R-:W-:Y:S02]  /*30b0*/  FSEL R32, R58, -INF , !P4 ;  /* 0xff8000003a207808 */ /* 0x000fe40006000000 */
[CC--:B------:R-:W-:Y:S02]  /*30c0*/  ISETP.GE.AND P6, PT, R13.reuse, R165.reuse, PT ;  /* 0x000000a50d00720c */ /* 0x0c0fe40003fc6270 */
[-C--:B------:R-:W-:Y:S02]  /*30d0*/  ISETP.GE.AND P2, PT, R13, R2.reuse, PT ;  /* 0x000000020d00720c */ /* 0x080fe40003f46270 */
[----:B------:R-:W-:Y:S02]  /*30e0*/  ISETP.GE.AND P3, PT, R40, R2, PT ;  /* 0x000000022800720c */ /* 0x000fe40003f66270 */
[----:B------:R-:W-:Y:S02]  /*30f0*/  ISETP.GE.AND P4, PT, R12, R165, PT ;  /* 0x000000a50c00720c */ /* 0x000fe40003f86270 */
[----:B------:R-:W-:-:S02]  /*3100*/  FSEL R30, R30, -INF , !P3 ;  /* 0xff8000001e1e7808 */ /* 0x000fc40005800000 */
[----:B------:R-:W-:Y:S02]  /*3110*/  FSEL R195, R57, -INF , !P6 ;  /* 0xff80000039c37808 */ /* 0x000fe40007000000 */
[----:B------:R-:W-:Y:S02]  /*3120*/  FSEL R190, R59, -INF , !P2 ;  /* 0xff8000003bbe7808 */ /* 0x000fe40005000000 */
[----:B------:R-:W-:Y:S02]  /*3130*/  FSEL R35, R72, -INF , !P5 ;  /* 0xff80000048237808 */ /* 0x000fe40006800000 */
[----:B------:R-:W-:Y:S02]  /*3140*/  FSEL R188, R74, -INF , !P1 ;  /* 0xff8000004abc7808 */ /* 0x000fe40004800000 */
[----:B------:R-:W-:Y:S01]  /*3150*/  FSEL R33, R73, -INF , !P4 ;  /* 0xff80000049217808 */ /* 0x000fe20006000000 */
[----:B------:R-:W-:Y:S05]  /*3160*/  @!P0 BRA `(.L_x_5) ;  /* 0x0000024000008947 */ /* 0x000fea0003800000 */
[----:B------:R-:W-:-:S04]  /*3170*/  UIADD3 UR12, UR8, -0x2, URZ ;  /* 0xfffffffe080c7890 */ /* 0x000fc8000fffe03f */
[----:B------:R-:W-:Y:S02]  /*3180*/  USHF.R.S32.HI UR11, URZ, 0x1f, UR12 ;  /* 0x0000001f3f0b7899 */ /* 0x000fe4000801140c */
[----:B------:R-:W-:Y:S01]  /*3190*/  UIMAD UR20, UR20, UR12, URZ ;  /* 0x0000000c141472a4 */ /* 0x000fe2000f8e023f */
[----:B------:R-:W-:Y:S01]  /*31a0*/  IMAD.WIDE.U32 R12, R3, UR12, R242 ;  /* 0x0000000c030c7c25 */ /* 0x000fe2000f8e00f2 */
[----:B------:R-:W-:Y:S02]  /*31b0*/  USHF.L.U32 UR12, UR6, 0x5, URZ ;  /* 0x00000005060c7899 */ /* 0x000fe4000800063f */
[----:B------:R-:W-:Y:S02]  /*31c0*/  UIMAD UR11, UR11, UR21, UR20 ;  /* 0x000000150b0b72a4 */ /* 0x000fe4000f8e0214 */
[----:B------:R-:W-:Y:S01]  /*31d0*/  LEA R18, P2, R12, c[0x0][0x168], 0x1 ;  /* 0x00005a000c127a11 */ /* 0x000fe200078408ff */
[----:B------:R-:W-:-:S03]  /*31e0*/  USHF.L.U64.HI UR6, UR6, 0x5, UR7 ;  /* 0x0000000506067899 */ /* 0x000fc60008010207 */
[----:B------:R-:W-:Y:S02]  /*31f0*/  IADD3 R3, R13, UR11, RZ ;  /* 0x0000000b0d037c10 */ /* 0x000fe4000fffe0ff */
[----:B------:R-:W-:Y:S02]  /*3200*/  IADD3 R14, P1, R18, UR12, RZ ;  /* 0x0000000c120e7c10 */ /* 0x000fe4000ff3e0ff */
[----:B------:R-:W-:Y:S02]  /*3210*/  LEA.HI.X R19, R12, c[0x0][0x16c], R3, 0x1, P2 ;  /* 0x00005b000c137a11 */ /* 0x000fe400010f0c03 */
[----:B------:R-:W-:Y:S02]  /*3220*/  IADD3 R20, P2, R14, UR12, RZ ;  /* 0x0000000c0e147c10 */ /* 0x000fe4000ff5e0ff */
[----:B------:R-:W-:Y:S01]  /*3230*/  IADD3.X R15, R19, UR6, RZ, P1, !PT ;  /* 0x00000006130f7c10 */ /* 0x000fe20008ffe4ff */
[----:B------:R-:W-:Y:S01]  /*3240*/  @!PT LDS RZ, [RZ] ;  /* 0x00000000fffff984 */ /* 0x000fe20000000800 */
[----:B------:R-:W-:Y:S01]  /*3250*/  @!PT LDS RZ, [RZ] ;  /* 0x00000000fffff984 */ /* 0x000fe20000000800 */
[----:B------:R-:W-:Y:S01]  /*3260*/  @!PT LDS RZ, [RZ] ;  /* 0x00000000fffff984 */ /* 0x000fe20000000800 */
[----:B------:R1:W-:Y:S01]  /*3270*/  LDGSTS.E.BYPASS.LTC128B.128 [R236+0x8000], [R18.64] ;  /* 0x0800000012ec7fae */ /* 0x0003e2000b901d50 */
[----:B------:R-:W-:-:S02]  /*3280*/  IADD3 R12, P1, R20, UR12, RZ ;  /* 0x0000000c140c7c10 */ /* 0x000fc4000ff3e0ff */
[----:B------:R-:W-:Y:S01]  /*3290*/  IADD3.X R21, R15, UR6, RZ, P2, !PT ;  /* 0x000000060f157c10 */ /* 0x000fe200097fe4ff */
[----:B------:R1:W-:Y:S03]  /*32a0*/  LDGSTS.E.BYPASS.LTC128B.128 [R236+0xa000], [R18.64+0x80] ;  /* 0x0a00008012ec7fae */ /* 0x0003e6000b901d50 */
[----:B------:R-:W-:Y:S01]  /*32b0*/  IADD3.X R13, R21, UR6, RZ, P1, !PT ;  /* 0x00000006150d7c10 */ /* 0x000fe20008ffe4ff */
[----:B------:R1:W-:Y:S04]  /*32c0*/  LDGSTS.E.BYPASS.LTC128B.128 [R236+0xc000], [R18.64+0x100] ;  /* 0x0c00010012ec7fae */ /* 0x0003e8000b901d50 */
[----:B------:R1:W-:Y:S04]  /*32d0*/  LDGSTS.E.BYPASS.LTC128B.128 [R236+0xe000], [R18.64+0x180] ;  /* 0x0e00018012ec7fae */ /* 0x0003e8000b901d50 */
[----:B------:R1:W-:Y:S04]  /*32e0*/  LDGSTS.E.BYPASS.LTC128B.128 [R236+0x8800], [R14.64] ;  /* 0x088000000eec7fae */ /* 0x0003e8000b901d50 */
[----:B------:R1:W-:Y:S04]  /*32f0*/  LDGSTS.E.BYPASS.LTC128B.128 [R236+0xa800], [R14.64+0x80] ;  /* 0x0a8000800eec7fae */ /* 0x0003e8000b901d50 */
        /* <DEDUP_REMOVED lines=10> */
[----:B------:R-:W0:Y:S02]  /*33a0*/  LDGDEPBAR ;  /* 0x00000000000079af */ /* 0x000e240000000000 */
.L_x_5:
[----:B-1----:R-:W-:Y:S02]  /*33b0*/  FMNMX.FTZ R14, R28, R29, !PT ;  /* 0x0000001d1c0e7209 */ /* 0x002fe40007810000 */
[----:B------:R-:W-:-:S02]  /*33c0*/  FMNMX.FTZ R15, R30, R6, !PT ;  /* 0x000000061e0f7209 */ /* 0x000fc40007810000 */
[----:B------:R-:W-:Y:S02]  /*33d0*/  FMNMX.FTZ R14, R41, R14, !PT ;  /* 0x0000000e290e7209 */ /* 0x000fe40007810000 */
[----:B------:R-:W-:Y:S02]  /*33e0*/  FMNMX.FTZ R15, R26, R15, !PT ;  /* 0x0000000f1a0f7209 */ /* 0x000fe40007810000 */
[----:B------:R-:W-:Y:S02]  /*33f0*/  FMNMX.FTZ R14, R31, R14, !PT ;  /* 0x0000000e1f0e7209 */ /* 0x000fe40007810000 */
[----:B------:R-:W-:Y:S02]  /*3400*/  FMNMX.FTZ R15, R4, R15, !PT ;  /* 0x0000000f040f7209 */ /* 0x000fe40007810000 */
[----:B------:R-:W-:Y:S02]  /*3410*/  FMNMX.FTZ R14, R27, R14, !PT ;  /* 0x0000000e1b0e7209 */ /* 0x000fe40007810000 */
        /* <DEDUP_REMOVED lines=23> */
[----:B------:R-:W-:Y:S01]  /*3590*/  SHF.L.U32 R228, R0, 0x1, RZ ;  /* 0x0000000100e47819 */ /* 0x000fe200000006ff */
[----:B------:R-:W1:Y:S03]  /*35a0*/  SHFL.BFLY PT, R13, R14, 0x2, 0x1f ;  /* 0x0c401f000e0d7f89 */ /* 0x000e6600000e0000 */
[-C--:B------:R-:W-:Y:S01]  /*35b0*/  LEA R226, R7, R228.reuse, 0x1 ;  /* 0x000000e407e27211 */ /* 0x080fe200078e08ff */
[----:B------:R-:W2:Y:S01]  /*35c0*/  SHFL.BFLY PT, R12, R15, 0x2, 0x1f ;  /* 0x0c401f000f0c7f89 */ /* 0x000ea200000e0000 */
[----:B------:R-:W-:-:S02]  /*35d0*/  LEA R225, R5, R228, 0x1 ;  /* 0x000000e405e17211 */ /* 0x000fc400078e08ff */
[----:B------:R-:W-:Y:S01]  /*35e0*/  LEA R224, R5, R226, 0x1 ;  /* 0x000000e205e07211 */ /* 0x000fe200078e08ff */
[----:B------:R-:W-:Y:S04]  /*35f0*/  LDSM.16.MT88.4 R44, [R226+0x10000] ;  /* 0x01000000e22c783b */ /* 0x000fe80000004200 */
[----:B------:R-:W-:Y:S04]  /*3600*/  LDSM.16.MT88.4 R36, [R228+0x10000] ;  /* 0x01000000e424783b */ /* 0x000fe80000004200 */
[----:B------:R-:W-:Y:S04]  /*3610*/  LDSM.16.MT88.4 R52, [R225+0x10000] ;  /* 0x01000000e134783b */ /* 0x000fe80000004200 */
[----:B------:R-:W-:Y:S01]  /*3620*/  LDSM.16.MT88.4 R60, [R224+0x10000] ;  /* 0x01000000e03c783b */ /* 0x000fe20000004200 */
[----:B-1----:R-:W-:-:S03]  /*3630*/  FMNMX.FTZ R13, R14, R13, !PT ;  /* 0x0000000d0e0d7209 */ /* 0x002fc60007810000 */
[----:B------:R-:W-:Y:S01]  /*3640*/  LDSM.16.MT88.4 R68, [R228+0x12000] ;  /* 0x01200000e444783b */ /* 0x000fe20000004200 */
[----:B--2---:R-:W-:-:S03]  /*3650*/  FMNMX.FTZ R12, R15, R12, !PT ;  /* 0x0000000c0f0c7209 */ /* 0x004fc60007810000 */
[----:B------:R-:W1:Y:S04]  /*3660*/  SHFL.BFLY PT, R164, R13, 0x1, 0x1f ;  /* 0x0c201f000da47f89 */ /* 0x000e6800000e0000 */
[----:B------:R-:W2:Y:S04]  /*3670*/  SHFL.BFLY PT, R3, R12, 0x1, 0x1f ;  /* 0x0c201f000c037f89 */ /* 0x000ea800000e0000 */
[----:B------:R-:W3:Y:S04]  /*3680*/  LDSM.16.MT88.4 R76, [R226+0x12000] ;  /* 0x01200000e24c783b */ /* 0x000ee80000004200 */
[----:B------:R-:W4:Y:S04]  /*3690*/  LDSM.16.MT88.4 R84, [R225+0x12000] ;  /* 0x01200000e154783b */ /* 0x000f280000004200 */
[----:B------:R-:W5:Y:S04]  /*36a0*/  LDSM.16.MT88.4 R92, [R224+0x12000] ;  /* 0x01200000e05c783b */ /* 0x000f680000004200 */
[----:B------:R-:W3:Y:S01]  /*36b0*/  LDSM.16.MT88.4 R100, [R228+0x14000] ;  /* 0x01400000e464783b */ /* 0x000ee20000004200 */
[----:B-1----:R-:W-:-:S03]  /*36c0*/  FMNMX.FTZ R164, R13, R164, !PT ;  /* 0x000000a40da47209 */ /* 0x002fc60007810000 */
[----:B------:R-:W1:Y:S01]  /*36d0*/  LDSM.16.MT88.4 R108, [R226+0x14000] ;  /* 0x01400000e26c783b */ /* 0x000e620000004200 */
[----:B--2---:R-:W-:Y:S01]  /*36e0*/  FMNMX.FTZ R3, R12, R3, !PT ;  /* 0x000000030c037209 */ /* 0x004fe20007810000 */
[C---:B------:R-:W-:Y:S01]  /*36f0*/  FMUL.FTZ R34, R164.reuse, c[0x0][0x23c] ;  /* 0x00008f00a4227a20 */ /* 0x040fe20000410000 */
[----:B------:R-:W-:Y:S01]  /*3700*/  FSETP.NEU.FTZ.AND P1, PT, R164, -INF , PT ;  /* 0xff800000a400780b */ /* 0x000fe20003f3d000 */
[----:B------:R-:W2:Y:S02]  /*3710*/  LDSM.16.MT88.4 R116, [R225+0x14000] ;  /* 0x01400000e174783b */ /* 0x000ea40000004200 */
[C---:B------:R-:W-:Y:S01]  /*3720*/  FMUL.FTZ R189, R3.reuse, c[0x0][0x23c] ;  /* 0x00008f0003bd7a20 */ /* 0x040fe20000410000 */
[----:B------:R-:W-:Y:S01]  /*3730*/  FSEL R34, R34, RZ, P1 ;  /* 0x000000ff22227208 */ /* 0x000fe20000800000 */
[----:B------:R-:W1:Y:S01]  /*3740*/  LDSM.16.MT88.4 R124, [R224+0x14000] ;  /* 0x01400000e07c783b */ /* 0x000e620000004200 */
[----:B------:R-:W-:-:S03]  /*3750*/  FSETP.NEU.FTZ.AND P1, PT, R3, -INF , PT ;  /* 0xff8000000300780b */ /* 0x000fc60003f3d000 */
[--C-:B------:R-:W-:Y:S01]  /*3760*/  FFMA.FTZ R180, R28, c[0x0][0x23c], -R34.reuse ;  /* 0x00008f001cb47a23 */ /* 0x100fe20000010822 */
[----:B------:R-:W-:Y:S01]  /*3770*/  FSEL R189, R189, RZ, P1 ;  /* 0x000000ffbdbd7208 */ /* 0x000fe20000800000 */
[--C-:B------:R-:W-:Y:S01]  /*3780*/  FFMA.FTZ R179, R29, c[0x0][0x23c], -R34.reuse ;  /* 0x00008f001db37a23 */ /* 0x100fe20000010822 */
[----:B------:R-:W1:Y:S01]  /*3790*/  LDSM.16.MT88.4 R132, [R228+0x16000] ;  /* 0x01600000e484783b */ /* 0x000e620000004200 */
[--C-:B------:R-:W-:Y:S02]  /*37a0*/  FFMA.FTZ R178, R41, c[0x0][0x23c], -R34.reuse ;  /* 0x00008f0029b27a23 */ /* 0x100fe40000010822 */
[----:B------:R-:W-:Y:S01]  /*37b0*/  FFMA.FTZ R173, R31, c[0x0][0x23c], -R34 ;  /* 0x00008f001fad7a23 */ /* 0x000fe20000010822 */
[----:B------:R-:W1:Y:S01]  /*37c0*/  LDSM.16.MT88.4 R156, [R226+0x16000] ;  /* 0x01600000e29c783b */ /* 0x000e620000004200 */
[--C-:B------:R-:W-:Y:S01]  /*37d0*/  FFMA.FTZ R176, R30, c[0x0][0x23c], -R189.reuse ;  /* 0x00008f001eb07a23 */ /* 0x100fe200000108bd */
[----:B------:R-:W-:Y:S01]  /*37e0*/  MUFU.EX2 R180, R180 ;  /* 0x000000b400b47308 */ /* 0x000fe20000000800 */
[--C-:B------:R-:W-:Y:S01]  /*37f0*/  FFMA.FTZ R181, R6, c[0x0][0x23c], -R189.reuse ;  /* 0x00008f0006b57a23 */ /* 0x100fe200000108bd */
[----:B------:R-:W1:Y:S01]  /*3800*/  LDSM.16.MT88.4 R144, [R225+0x16000] ;  /* 0x01600000e190783b */ /* 0x000e620000004200 */
[----:B------:R-:W-:-:S02]  /*3810*/  FFMA.FTZ R183, R26, c[0x0][0x23c], -R189 ;  /* 0x00008f001ab77a23 */ /* 0x000fc400000108bd */
[--C-:B------:R-:W-:Y:S01]  /*3820*/  FFMA.FTZ R174, R4, c[0x0][0x23c], -R189.reuse ;  /* 0x00008f0004ae7a23 */ /* 0x100fe200000108bd */
[----:B------:R-:W-:Y:S01]  /*3830*/  LDSM.16.MT88.4 R12, [R226+0x12800] ;  /* 0x01280000e20c783b */ /* 0x000fe20000004200 */
[--C-:B------:R-:W-:Y:S01]  /*3840*/  FFMA.FTZ R172, R11, c[0x0][0x23c], -R34.reuse ;  /* 0x00008f000bac7a23 */ /* 0x100fe20000010822 */
[----:B------:R-:W2:Y:S01]  /*3850*/  MUFU.EX2 R179, R179 ;  /* 0x000000b300b37308 */ /* 0x000ea20000000800 */
[--C-:B------:R-:W-:Y:S01]  /*3860*/  FFMA.FTZ R168, R9, c[0x0][0x23c], -R34.reuse ;  /* 0x00008f0009a87a23 */ /* 0x100fe20000010822 */
[----:B------:R-:W1:Y:S01]  /*3870*/  LDSM.16.MT88.4 R4, [R224+0x16000] ;  /* 0x01600000e004783b */ /* 0x000e620000004200 */
[--C-:B------:R-:W-:Y:S02]  /*3880*/  FFMA.FTZ R175, R10, c[0x0][0x23c], -R189.reuse ;  /* 0x00008f000aaf7a23 */ /* 0x100fe400000108bd */
[--C-:B------:R-:W-:Y:S01]  /*3890*/  FFMA.FTZ R169, R8, c[0x0][0x23c], -R189.reuse ;  /* 0x00008f0008a97a23 */ /* 0x100fe200000108bd */
[----:B------:R-:W-:Y:S01]  /*38a0*/  LDSM.16.MT88.4 R28, [R228+0x10800] ;  /* 0x01080000e41c783b */ /* 0x000fe20000004200 */
[--C-:B------:R-:W-:Y:S01]  /*38b0*/  FFMA.FTZ R177, R27, c[0x0][0x23c], -R34.reuse ;  /* 0x00008f001bb17a23 */ /* 0x100fe20000010822 */
[----:B------:R-:W-:Y:S01]  /*38c0*/  MUFU.EX2 R178, R178 ;  /* 0x000000b200b27308 */ /* 0x000fe20000000800 */
[----:B------:R-:W-:Y:S01]  /*38d0*/  FFMA.FTZ R171, R25, c[0x0][0x23c], -R34 ;  /* 0x00008f0019ab7a23 */ /* 0x000fe20000010822 */
[----:B------:R-:W1:Y:S01]  /*38e0*/  LDSM.16.MT88.4 R8, [R226+0x10800] ;  /* 0x01080000e208783b */ /* 0x000e620000004200 */
[----:B------:R-:W-:-:S02]  /*38f0*/  FFMA.FTZ R170, R24, c[0x0][0x23c], -R189 ;  /* 0x00008f0018aa7a23 */ /* 0x000fc400000108bd */
[--C-:B------:R-:W-:Y:S01]  /*3900*/  FFMA.FTZ R0, R16, c[0x0][0x23c], -R189.reuse ;  /* 0x00008f0010007a23 */ /* 0x100fe200000108bd */
[----:B------:R-:W-:Y:S01]  /*3910*/  LDSM.16.MT88.4 R24, [R225+0x10800] ;  /* 0x01080000e118783b */ /* 0x000fe20000004200 */
[--C-:B------:R-:W-:Y:S01]  /*3920*/  FFMA.FTZ R182, R193, c[0x0][0x23c], -R34.reuse ;  /* 0x00008f00c1b67a23 */ /* 0x100fe20000010822 */
[----:B------:R-:W3:Y:S01]  /*3930*/  MUFU.EX2 R173, R173 ;  /* 0x000000ad00ad7308 */ /* 0x000ee20000000800 */
[----:B--2---:R-:W-:Y:S01]  /*3940*/  F2FP.BF16.PACK_AB R148, R179, R180 ;  /* 0x000000b4b394723e */ /* 0x004fe200000010ff */
[----:B------:R-:W2:Y:S01]  /*3950*/  LDSM.16.MT88.4 R16, [R224+0x10800] ;  /* 0x01080000e010783b */ /* 0x000ea20000004200 */
[--C-:B------:R-:W-:Y:S02]  /*3960*/  FFMA.FTZ R184, R191, c[0x0][0x23c], -R34.reuse ;  /* 0x00008f00bfb87a23 */ /* 0x100fe40000010822 */
[--C-:B------:R-:W-:Y:S01]  /*3970*/  FFMA.FTZ R185, R185, c[0x0][0x23c], -R34.reuse ;  /* 0x00008f00b9b97a23 */ /* 0x100fe20000010822 */
[----:B------:R-:W-:Y:S01]  /*3980*/  LDSM.16.MT88.4 R20, [R228+0x12800] ;  /* 0x01280000e414783b */ /* 0x000fe20000004200 */
[----:B------:R-:W-:Y:S01]  /*3990*/  FFMA.FTZ R187, R187, c[0x0][0x23c], -R34 ;  /* 0x00008f00bbbb7a23 */ /* 0x000fe20000010822 */
[----:B------:R-:W-:Y:S01]  /*39a0*/  MUFU.EX2 R176, R176 ;  /* 0x000000b000b07308 */ /* 0x000fe20000000800 */
[----:B------:R-:W-:-:S02]  /*39b0*/  FFMA.FTZ R191, R198, c[0x0][0x23c], -R189 ;  /* 0x00008f00c6bf7a23 */ /* 0x000fc400000108bd */
[--C-:B------:R-:W-:Y:S02]  /*39c0*/  FFMA.FTZ R192, R192, c[0x0][0x23c], -R189.reuse ;  /* 0x00008f00c0c07a23 */ /* 0x100fe400000108bd */
[--C-:B------:R-:W-:Y:S02]  /*39d0*/  FFMA.FTZ R193, R196, c[0x0][0x23c], -R189.reuse ;  /* 0x00008f00c4c17a23 */ /* 0x100fe400000108bd */
[----:B------:R-:W-:Y:S01]  /*39e0*/  FFMA.FTZ R194, R194, c[0x0][0x23c], -R189 ;  /* 0x00008f00c2c27a23 */ /* 0x000fe200000108bd */
[----:B------:R-:W4:Y:S01]  /*39f0*/  MUFU.EX2 R181, R181 ;  /* 0x000000b500b57308 */ /* 0x000f220000000800 */
[----:B---3--:R-:W-:Y:S01]  /*3a00*/  F2FP.BF16.PACK_AB R150, R173, R178 ;  /* 0x000000b2ad96723e */ /* 0x008fe200000010ff */
[--C-:B------:R-:W-:Y:S02]  /*3a10*/  FFMA.FTZ R196, R197, c[0x0][0x23c], -R34.reuse ;  /* 0x00008f00c5c47a23 */ /* 0x100fe40000010822 */
[--C-:B------:R-:W-:Y:S02]  /*3a20*/  FFMA.FTZ R195, R195, c[0x0][0x23c], -R34.reuse ;  /* 0x00008f00c3c37a23 */ /* 0x100fe40000010822 */
[----:B------:R-:W-:-:S02]  /*3a30*/  FFMA.FTZ R197, R35, c[0x0][0x23c], -R34 ;  /* 0x00008f0023c57a23 */ /* 0x000fc40000010822 */
[----:B------:R-:W-:Y:S01]  /*3a40*/  MUFU.EX2 R183, R183 ;  /* 0x000000b700b77308 */ /* 0x000fe20000000800 */
[----:B------:R-:W-:Y:S02]  /*3a50*/  FFMA.FTZ R198, R33, c[0x0][0x23c], -R34 ;  /* 0x00008f0021c67a23 */ /* 0x000fe40000010822 */
[--C-:B------:R-:W-:Y:S02]  /*3a60*/  FFMA.FTZ R199, R32, c[0x0][0x23c], -R189.reuse ;  /* 0x00008f0020c77a23 */ /* 0x100fe400000108bd */
[--C-:B------:R-:W-:Y:S01]  /*3a70*/  FFMA.FTZ R190, R190, c[0x0][0x23c], -R189.reuse ;  /* 0x00008f00bebe7a23 */ /* 0x100fe200000108bd */
[----:B------:R-:W-:Y:S01]  /*3a80*/  LDSM.16.MT88.4 R32, [R228+0x11800] ;  /* 0x01180000e420783b */ /* 0x000fe20000004200 */
[--C-:B------:R-:W-:Y:S01]  /*3a90*/  FFMA.FTZ R188, R188, c[0x0][0x23c], -R189.reuse ;  /* 0x00008f00bcbc7a23 */ /* 0x100fe200000108bd */
[----:B------:R-:W3:Y:S01]  /*3aa0*/  MUFU.EX2 R174, R174 ;  /* 0x000000ae00ae7308 */ /* 0x000ee20000000800 */
[----:B----4-:R-:W-:Y:S01]  /*3ab0*/  F2FP.BF16.PACK_AB R149, R181, R176 ;  /* 0x000000b0b595723e */ /* 0x010fe200000010ff */
[----:B------:R-:W-:-:S02]  /*3ac0*/  FFMA.FTZ R249, R186, c[0x0][0x23c], -R189 ;  /* 0x00008f00baf97a23 */ /* 0x000fc400000108bd */
[----:B------:R-:W-:Y:S02]  /*3ad0*/  FADD.FTZ R179, R180, R179 ;  /* 0x000000b3b4b37221 */ /* 0x000fe40000010000 */
[----:B------:R-:W-:Y:S02]  /*3ae0*/  FADD.FTZ R176, R176, R181 ;  /* 0x000000b5b0b07221 */ /* 0x000fe40000010000 */
[----:B------:R-:W-:Y:S01]  /*3af0*/  MUFU.EX2 R177, R177 ;  /* 0x000000b100b17308 */ /* 0x000fe20000000800 */
[----:B------:R-:W-:-:S04]  /*3b00*/  FADD.FTZ R178, R178, R179 ;  /* 0x000000b3b2b27221 */ /* 0x000fc80000010000 */
[----:B------:R-:W-:Y:S01]  /*3b10*/  FADD.FTZ R178, R173, R178 ;  /* 0x000000b2adb27221 */ /* 0x000fe20000010000 */
[----:B---3--:R-:W-:Y:S02]  /*3b20*/  F2FP.BF16.PACK_AB R151, R174, R183 ;  /* 0x000000b7ae97723e */ /* 0x008fe400000010ff */
[----:B------:R-:W3:Y:S01]  /*3b30*/  MUFU.EX2 R172, R172 ;  /* 0x000000ac00ac7308 */ /* 0x000ee20000000800 */
[----:B------:R-:W-:-:S04]  /*3b40*/  FADD.FTZ R183, R183, R176 ;  /* 0x000000b0b7b77221 */ /* 0x000fc80000010000 */
[----:B------:R-:W-:Y:S01]  /*3b50*/  FADD.FTZ R174, R174, R183 ;  /* 0x000000b7aeae7221 */ /* 0x000fe20000010000 */
[C---:B------:R-:W-:Y:S02]  /*3b60*/  HMMA.16816.F32.BF16 R40, R148.reuse, R44, RZ ;  /* 0x0000002c9428723c */ /* 0x040fe400000418ff */
[----:B------:R-:W-:Y:S06]  /*3b70*/  MUFU.EX2 R171, R171 ;  /* 0x000000ab00ab7308 */ /* 0x000fec0000000800 */
[C---:B------:R-:W-:Y:S02]  /*3b80*/  HMMA.16816.F32.BF16 R44, R148.reuse, R46, RZ ;  /* 0x0000002e942c723c */ /* 0x040fe400000418ff */
[----:B------:R-:W-:Y:S06]  /*3b90*/  MUFU.EX2 R168, R168 ;  /* 0x000000a800a87308 */ /* 0x000fec0000000800 */
[C---:B------:R-:W-:Y:S02]  /*3ba0*/  HMMA.16816.F32.BF16 R160, R148.reuse, R36, RZ ;  /* 0x0000002494a0723c */ /* 0x040fe400000418ff */
[----:B------:R-:W-:Y:S06]  /*3bb0*/  MUFU.EX2 R175, R175 ;  /* 0x000000af00af7308 */ /* 0x000fec0000000800 */
[C---:B------:R-:W-:Y:S02]  /*3bc0*/  HMMA.16816.F32.BF16 R48, R148.reuse, R52, RZ ;  /* 0x000000349430723c */ /* 0x040fe400000418ff */
[----:B------:R-:W4:Y:S06]  /*3bd0*/  MUFU.EX2 R170, R170 ;  /* 0x000000aa00aa7308 */ /* 0x000f2c0000000800 */
[C---:B------:R-:W-:Y:S02]  /*3be0*/  HMMA.16816.F32.BF16 R56, R148.reuse, R60, RZ ;  /* 0x0000003c9438723c */ /* 0x040fe400000418ff */
[----:B------:R-:W-:Y:S06]  /*3bf0*/  MUFU.EX2 R169, R169 ;  /* 0x000000a900a97308 */ /* 0x000fec0000000800 */
[C---:B------:R-:W-:Y:S02]  /*3c00*/  HMMA.16816.F32.BF16 R64, R148.reuse, R68, RZ ;  /* 0x000000449440723c */ /* 0x040fe400000418ff */
[----:B------:R-:W1:Y:S06]  /*3c10*/  MUFU.EX2 R0, R0 ;  /* 0x0000000000007308 */ /* 0x000e6c0000000800 */
[C---:B------:R-:W-:Y:S02]  /*3c20*/  HMMA.16816.F32.BF16 R72, R148.reuse, R76, RZ ;  /* 0x0000004c9448723c */ /* 0x040fe400000418ff */
[----:B------:R-:W-:Y:S06]  /*3c30*/  MUFU.EX2 R182, R182 ;  /* 0x000000b600b67308 */ /* 0x000fec0000000800 */
[C---:B------:R-:W-:Y:S02]  /*3c40*/  HMMA.16816.F32.BF16 R80, R148.reuse, R84, RZ ;  /* 0x000000549450723c */ /* 0x040fe400000418ff */
[----:B------:R-:W1:Y:S06]  /*3c50*/  MUFU.EX2 R185, R185 ;  /* 0x000000b900b97308 */ /* 0x000e6c0000000800 */
[C---:B-----5:R-:W-:Y:S02]  /*3c60*/  HMMA.16816.F32.BF16 R88, R148.reuse, R92, RZ ;  /* 0x0000005c9458723c */ /* 0x060fe400000418ff */
[----:B------:R-:W-:Y:S06]  /*3c70*/  MUFU.EX2 R184, R184 ;  /* 0x000000b800b87308 */ /* 0x000fec0000000800 */
[C---:B------:R-:W-:Y:S02]  /*3c80*/  HMMA.16816.F32.BF16 R96, R148.reuse, R100, RZ ;  /* 0x000000649460723c */ /* 0x040fe400000418ff */
[----:B------:R-:W-:Y:S06]  /*3c90*/  MUFU.EX2 R187, R187 ;  /* 0x000000bb00bb7308 */ /* 0x000fec0000000800 */
[C---:B-1----:R-:W-:Y:S02]  /*3ca0*/  HMMA.16816.F32.BF16 R104, R148.reuse, R108, RZ ;  /* 0x0000006c9468723c */ /* 0x042fe400000418ff */
[----:B------:R-:W-:Y:S06]  /*3cb0*/  MUFU.EX2 R191, R191 ;  /* 0x000000bf00bf7308 */ /* 0x000fec0000000800 */
[C---:B------:R-:W-:Y:S02]  /*3cc0*/  HMMA.16816.F32.BF16 R112, R148.reuse, R116, RZ ;  /* 0x000000749470723c */ /* 0x040fe400000418ff */
[----:B------:R-:W1:Y:S06]  /*3cd0*/  MUFU.EX2 R192, R192 ;  /* 0x000000c000c07308 */ /* 0x000e6c0000000800 */
[C---:B------:R-:W-:Y:S02]  /*3ce0*/  HMMA.16816.F32.BF16 R120, R148.reuse, R124, RZ ;  /* 0x0000007c9478723c */ /* 0x040fe400000418ff */
[----:B------:R-:W-:Y:S06]  /*3cf0*/  MUFU.EX2 R193, R193 ;  /* 0x000000c100c17308 */ /* 0x000fec0000000800 */
[C---:B------:R-:W-:Y:S02]  /*3d00*/  HMMA.16816.F32.BF16 R128, R148.reuse, R132, RZ ;  /* 0x000000849480723c */ /* 0x040fe400000418ff */
[----:B------:R-:W5:Y:S06]  /*3d10*/  MUFU.EX2 R194, R194 ;  /* 0x000000c200c27308 */ /* 0x000f6c0000000800 */
[C---:B------:R-:W-:Y:S02]  /*3d20*/  HMMA.16816.F32.BF16 R136, R148.reuse, R156, RZ ;  /* 0x0000009c9488723c */ /* 0x040fe400000418ff */
[----:B------:R-:W-:Y:S06]  /*3d30*/  MUFU.EX2 R196, R196 ;  /* 0x000000c400c47308 */ /* 0x000fec0000000800 */
[C---:B------:R-:W-:Y:S02]  /*3d40*/  HMMA.16816.F32.BF16 R140, R148.reuse, R144, RZ ;  /* 0x00000090948c723c */ /* 0x040fe400000418ff */
[----:B------:R-:W1:Y:S06]  /*3d50*/  MUFU.EX2 R195, R195 ;  /* 0x000000c300c37308 */ /* 0x000e6c0000000800 */
[C---:B------:R-:W-:Y:S02]  /*3d60*/  HMMA.16816.F32.BF16 R36, R148.reuse, R38, RZ ;  /* 0x000000269424723c */ /* 0x040fe400000418ff */
[----:B------:R-:W-:Y:S06]  /*3d70*/  MUFU.EX2 R197, R197 ;  /* 0x000000c500c57308 */ /* 0x000fec0000000800 */
[C---:B------:R-:W-:Y:S02]  /*3d80*/  HMMA.16816.F32.BF16 R52, R148.reuse, R54, RZ ;  /* 0x000000369434723c */ /* 0x040fe400000418ff */
[----:B------:R-:W-:Y:S06]  /*3d90*/  MUFU.EX2 R198, R198 ;  /* 0x000000c600c67308 */ /* 0x000fec0000000800 */
        /* <DEDUP_REMOVED lines=8> */
[C---:B------:R-:W-:Y:S08]  /*3e20*/  HMMA.16816.F32.BF16 R92, R148.reuse, R94, RZ ;  /* 0x0000005e945c723c */ /* 0x040ff000000418ff */
[C---:B------:R-:W-:Y:S08]  /*3e30*/  HMMA.16816.F32.BF16 R100, R148.reuse, R102, RZ ;  /* 0x000000669464723c */ /* 0x040ff000000418ff */
[C---:B------:R-:W-:Y:S08]  /*3e40*/  HMMA.16816.F32.BF16 R108, R148.reuse, R110, RZ ;  /* 0x0000006e946c723c */ /* 0x040ff000000418ff */
[C---:B------:R-:W-:Y:S08]  /*3e50*/  HMMA.16816.F32.BF16 R116, R148.reuse, R118, RZ ;  /* 0x000000769474723c */ /* 0x040ff000000418ff */
[C---:B------:R-:W-:Y:S08]  /*3e60*/  HMMA.16816.F32.BF16 R124, R148.reuse, R126, RZ ;  /* 0x0000007e947c723c */ /* 0x040ff000000418ff */
[C---:B------:R-:W-:Y:S08]  /*3e70*/  HMMA.16816.F32.BF16 R132, R148.reuse, R134, RZ ;  /* 0x000000869484723c */ /* 0x040ff000000418ff */
[C---:B------:R-:W-:Y:S08]  /*3e80*/  HMMA.16816.F32.BF16 R156, R148.reuse, R158, RZ ;  /* 0x0000009e949c723c */ /* 0x040ff000000418ff */
[C---:B------:R-:W-:Y:S08]  /*3e90*/  HMMA.16816.F32.BF16 R144, R148.reuse, R146, RZ ;  /* 0x000000929490723c */ /* 0x040ff000000418ff */
[C---:B------:R-:W-:Y:S07]  /*3ea0*/  HMMA.16816.F32.BF16 R152, R148.reuse, R4, RZ ;  /* 0x000000049498723c */ /* 0x040fee00000418ff */
[----:B---3--:R-:W-:Y:S01]  /*3eb0*/  F2FP.BF16.PACK_AB R4, R172, R177 ;  /* 0x000000b1ac04723e */ /* 0x008fe200000010ff */
[----:B------:R-:W-:Y:S01]  /*3ec0*/  HMMA.16816.F32.BF16 R148, R148, R6, RZ ;  /* 0x000000069494723c */ /* 0x000fe200000418ff */
[----:B----4-:R-:W-:Y:S01]  /*3ed0*/  F2FP.BF16.PACK_AB R5, R170, R175 ;  /* 0x000000afaa05723e */ /* 0x010fe200000010ff */
[----:B------:R-:W-:-:S02]  /*3ee0*/  FADD.FTZ R177, R177, R178 ;  /* 0x000000b2b1b17221 */ /* 0x000fc40000010000 */
[----:B------:R-:W-:Y:S02]  /*3ef0*/  FADD.FTZ R175, R175, R174 ;  /* 0x000000aeafaf7221 */ /* 0x000fe40000010000 */
[----:B------:R-:W-:Y:S01]  /*3f00*/  FADD.FTZ R172, R172, R177 ;  /* 0x000000b1acac7221 */ /* 0x000fe20000010000 */
[----:B------:R-:W-:Y:S01]  /*3f10*/  F2FP.BF16.PACK_AB R6, R168, R171 ;  /* 0x000000aba806723e */ /* 0x000fe200000010ff */
[----:B------:R-:W-:Y:S01]  /*3f20*/  FADD.FTZ R170, R170, R175 ;  /* 0x000000afaaaa7221 */ /* 0x000fe20000010000 */
[----:B------:R-:W-:Y:S01]  /*3f30*/  F2FP.BF16.PACK_AB R7, R0, R169 ;  /* 0x000000a90007723e */ /* 0x000fe200000010ff */
[----:B------:R-:W-:Y:S02]  /*3f40*/  FADD.FTZ R171, R171, R172 ;  /* 0x000000acabab7221 */ /* 0x000fe40000010000 */
[----:B------:R-:W-:Y:S02]  /*3f50*/  FADD.FTZ R169, R169, R170 ;  /* 0x000000aaa9a97221 */ /* 0x000fe40000010000 */
[----:B------:R-:W-:-:S02]  /*3f60*/  FADD.FTZ R171, R168, R171 ;  /* 0x000000aba8ab7221 */ /* 0x000fc40000010000 */
[----:B------:R-:W-:Y:S01]  /*3f70*/  HMMA.16816.F32.BF16 R40, R4, R8, R40 ;  /* 0x000000080428723c */ /* 0x000fe20000041828 */
[----:B------:R-:W-:-:S07]  /*3f80*/  FADD.FTZ R0, R0, R169 ;  /* 0x000000a900007221 */ /* 0x000fce0000010000 */
[C---:B------:R-:W-:Y:S01]  /*3f90*/  HMMA.16816.F32.BF16 R44, R4.reuse, R10, R44 ;  /* 0x0000000a042c723c */ /* 0x040fe2000004182c */
[----:B------:R-:W3:Y:S07]  /*3fa0*/  LDSM.16.MT88.4 R8, [R225+0x12800] ;  /* 0x01280000e108783b */ /* 0x000eee0000004200 */
[C---:B------:R-:W-:Y:S08]  /*3fb0*/  HMMA.16816.F32.BF16 R72, R4.reuse, R12, R72 ;  /* 0x0000000c0448723c */ /* 0x040ff00000041848 */
[C---:B------:R-:W-:Y:S01]  /*3fc0*/  HMMA.16816.F32.BF16 R76, R4.reuse, R14, R76 ;  /* 0x0000000e044c723c */ /* 0x040fe2000004184c */
[----:B------:R-:W4:Y:S07]  /*3fd0*/  LDSM.16.MT88.4 R12, [R225+0x14800] ;  /* 0x01480000e10c783b */ /* 0x000f2e0000004200 */
[C---:B--2---:R-:W-:Y:S08]  /*3fe0*/  HMMA.16816.F32.BF16 R56, R4.reuse, R16, R56 ;  /* 0x000000100438723c */ /* 0x044ff00000041838 */
[C---:B------:R-:W-:Y:S01]  /*3ff0*/  HMMA.16816.F32.BF16 R60, R4.reuse, R18, R60 ;  /* 0x00000012043c723c */ /* 0x040fe2000004183c */
[----:B------:R-:W-:Y:S07]  /*4000*/  LDSM.16.MT88.4 R16, [R228+0x14800] ;  /* 0x01480000e410783b */ /* 0x000fee0000004200 */
[C---:B------:R-:W-:Y:S08]  /*4010*/  HMMA.16816.F32.BF16 R160, R4.reuse, R28, R160 ;  /* 0x0000001c04a0723c */ /* 0x040ff000000418a0 */
[C---:B---3--:R-:W-:Y:S08]  /*4020*/  HMMA.16816.F32.BF16 R80, R4.reuse, R8, R80 ;  /* 0x000000080450723c */ /* 0x048ff00000041850 */
[C---:B------:R-:W-:Y:S01]  /*4030*/  HMMA.16816.F32.BF16 R84, R4.reuse, R10, R84 ;  /* 0x0000000a0454723c */ /* 0x040fe20000041854 */
[----:B------:R-:W2:Y:S07]  /*4040*/  LDSM.16.MT88.4 R8, [R224+0x14800] ;  /* 0x01480000e008783b */ /* 0x000eae0000004200 */
[C---:B----4-:R-:W-:Y:S08]  /*4050*/  HMMA.16816.F32.BF16 R112, R4.reuse, R12, R112 ;  /* 0x0000000c0470723c */ /* 0x050ff00000041870 */
[C---:B------:R-:W-:Y:S01]  /*4060*/  HMMA.16816.F32.BF16 R116, R4.reuse, R14, R116 ;  /* 0x0000000e0474723c */ /* 0x040fe20000041874 */
[----:B------:R-:W3:Y:S07]  /*4070*/  LDSM.16.MT88.4 R12, [R225+0x16800] ;  /* 0x01680000e10c783b */ /* 0x000eee0000004200 */
[C---:B------:R-:W-:Y:S01]  /*4080*/  HMMA.16816.F32.BF16 R36, R4.reuse, R30, R36 ;  /* 0x0000001e0424723c */ /* 0x040fe20000041824 */
[----:B------:R-:W-:Y:S07]  /*4090*/  LDSM.16.MT88.4 R28, [R224+0x12800] ;  /* 0x01280000e01c783b */ /* 0x000fee0000004200 */
[C---:B------:R-:W-:Y:S08]  /*40a0*/  HMMA.16816.F32.BF16 R48, R4.reuse, R24, R48 ;  /* 0x000000180430723c */ /* 0x040ff00000041830 */
[C---:B------:R-:W-:Y:S01]  /*40b0*/  HMMA.16816.F32.BF16 R52, R4.reuse, R26, R52 ;  /* 0x0000001a0434723c */ /* 0x040fe20000041834 */
[----:B------:R-:W-:Y:S07]  /*40c0*/  LDSM.16.MT88.4 R24, [R226+0x14800] ;  /* 0x01480000e218783b */ /* 0x000fee0000004200 */
[C---:B--2---:R-:W-:Y:S08]  /*40d0*/  HMMA.16816.F32.BF16 R120, R4.reuse, R8, R120 ;  /* 0x000000080478723c */ /* 0x044ff00000041878 */
[C---:B------:R-:W-:Y:S01]  /*40e0*/  HMMA.16816.F32.BF16 R124, R4.reuse, R10, R124 ;  /* 0x0000000a047c723c */ /* 0x040fe2000004187c */
[----:B------:R-:W2:Y:S07]  /*40f0*/  LDSM.16.MT88.4 R8, [R224+0x16800] ;  /* 0x01680000e008783b */ /* 0x000eae0000004200 */
[C---:B------:R-:W-:Y:S08]  /*4100*/  HMMA.16816.F32.BF16 R64, R4.reuse, R20, R64 ;  /* 0x000000140440723c */ /* 0x040ff00000041840 */
[C---:B------:R-:W-:Y:S01]  /*4110*/  HMMA.16816.F32.BF16 R68, R4.reuse, R22, R68 ;  /* 0x000000160444723c */ /* 0x040fe20000041844 */
[----:B------:R-:W4:Y:S07]  /*4120*/  LDSM.16.MT88.4 R20, [R228+0x16800] ;  /* 0x01680000e414783b */ /* 0x000f2e0000004200 */
[C---:B------:R-:W-:Y:S08]  /*4130*/  HMMA.16816.F32.BF16 R96, R4.reuse, R16, R96 ;  /* 0x000000100460723c */ /* 0x040ff00000041860 */
[C---:B------:R-:W-:Y:S01]  /*4140*/  HMMA.16816.F32.BF16 R100, R4.reuse, R18, R100 ;  /* 0x000000120464723c */ /* 0x040fe20000041864 */
[----:B------:R-:W1:Y:S07]  /*4150*/  LDSM.16.MT88.4 R16, [R226+0x16800] ;  /* 0x01680000e210783b */ /* 0x000e6e0000004200 */
[C---:B---3--:R-:W-:Y:S08]  /*4160*/  HMMA.16816.F32.BF16 R140, R4.reuse, R12, R140 ;  /* 0x0000000c048c723c */ /* 0x048ff0000004188c */
[C---:B------:R-:W-:Y:S01]  /*4170*/  HMMA.16816.F32.BF16 R144, R4.reuse, R14, R144 ;  /* 0x0000000e0490723c */ /* 0x040fe20000041890 */
[----:B------:R-:W3:Y:S07]  /*4180*/  LDSM.16.MT88.4 R12, [R228+0x13000] ;  /* 0x01300000e40c783b */ /* 0x000eee0000004200 */
[C---:B--2---:R-:W-:Y:S08]  /*4190*/  HMMA.16816.F32.BF16 R152, R4.reuse, R8, R152 ;  /* 0x000000080498723c */ /* 0x044ff00000041898 */
[C---:B------:R-:W-:Y:S01]  /*41a0*/  HMMA.16816.F32.BF16 R148, R4.reuse, R10, R148 ;  /* 0x0000000a0494723c */ /* 0x040fe20000041894 */
[----:B------:R-:W2:Y:S07]  /*41b0*/  LDSM.16.MT88.4 R8, [R226+0x13000] ;  /* 0x01300000e208783b */ /* 0x000eae0000004200 */
[C---:B------:R-:W-:Y:S08]  /*41c0*/  HMMA.16816.F32.BF16 R88, R4.reuse, R28, R88 ;  /* 0x0000001c0458723c */ /* 0x040ff00000041858 */
[C---:B------:R-:W-:Y:S01]  /*41d0*/  HMMA.16816.F32.BF16 R92, R4.reuse, R30, R92 ;  /* 0x0000001e045c723c */ /* 0x040fe2000004185c */
[----:B------:R-:W-:Y:S07]  /*41e0*/  LDSM.16.MT88.4 R28, [R225+0x11000] ;  /* 0x01100000e11c783b */ /* 0x000fee0000004200 */
[C---:B------:R-:W-:Y:S08]  /*41f0*/  HMMA.16816.F32.BF16 R104, R4.reuse, R24, R104 ;  /* 0x000000180468723c */ /* 0x040ff00000041868 */
[C---:B------:R-:W-:Y:S01]  /*4200*/  HMMA.16816.F32.BF16 R108, R4.reuse, R26, R108 ;  /* 0x0000001a046c723c */ /* 0x040fe2000004186c */
[----:B------:R-:W-:Y:S07]  /*4210*/  LDSM.16.MT88.4 R24, [R224+0x11000] ;  /* 0x01100000e018783b */ /* 0x000fee0000004200 */
[C---:B----4-:R-:W-:Y:S08]  /*4220*/  HMMA.16816.F32.BF16 R128, R4.reuse, R20, R128 ;  /* 0x000000140480723c */ /* 0x050ff00000041880 */
[C---:B------:R-:W-:Y:S01]  /*4230*/  HMMA.16816.F32.BF16 R132, R4.reuse, R22, R132 ;  /* 0x000000160484723c */ /* 0x040fe20000041884 */
[----:B------:R-:W4:Y:S07]  /*4240*/  LDSM.16.MT88.4 R20, [R228+0x11000] ;  /* 0x01100000e414783b */ /* 0x000f2e0000004200 */
[C---:B-1----:R-:W-:Y:S08]  /*4250*/  HMMA.16816.F32.BF16 R136, R4.reuse, R16, R136 ;  /* 0x000000100488723c */ /* 0x042ff00000041888 */
[----:B------:R-:W-:Y:S01]  /*4260*/  HMMA.16816.F32.BF16 R156, R4, R18, R156 ;  /* 0x00000012049c723c */ /* 0x000fe2000004189c */
[----:B------:R-:W1:Y:S06]  /*4270*/  LDSM.16.MT88.4 R16, [R226+0x11000] ;  /* 0x01100000e210783b */ /* 0x000e6c0000004200 */
[----:B------:R-:W-:Y:S01]  /*4280*/  F2FP.BF16.PACK_AB R4, R185, R182 ;  /* 0x000000b6b904723e */ /* 0x000fe200000010ff */
[----:B------:R-:W-:Y:S01]  /*4290*/  FADD.FTZ R182, R182, R171 ;  /* 0x000000abb6b67221 */ /* 0x000fe20000010000 */
[----:B------:R-:W-:Y:S01]  /*42a0*/  F2FP.BF16.PACK_AB R5, R192, R191 ;  /* 0x000000bfc005723e */ /* 0x000fe200000010ff */
[----:B------:R-:W-:Y:S01]  /*42b0*/  FADD.FTZ R191, R191, R0 ;  /* 0x00000000bfbf7221 */ /* 0x000fe20000010000 */
[----:B------:R-:W-:Y:S01]  /*42c0*/  F2FP.BF16.PACK_AB R6, R187, R184 ;  /* 0x000000b8bb06723e */ /* 0x000fe200000010ff */
[----:B------:R-:W-:Y:S01]  /*42d0*/  FADD.FTZ R185, R185, R182 ;  /* 0x000000b6b9b97221 */ /* 0x000fe20000010000 */
[----:B-----5:R-:W-:Y:S01]  /*42e0*/  F2FP.BF16.PACK_AB R7, R194, R193 ;  /* 0x000000c1c207723e */ /* 0x020fe200000010ff */
[----:B------:R-:W-:-:S02]  /*42f0*/  FADD.FTZ R192, R192, R191 ;  /* 0x000000bfc0c07221 */ /* 0x000fc40000010000 */
[----:B------:R-:W-:Y:S02]  /*4300*/  FADD.FTZ R184, R184, R185 ;  /* 0x000000b9b8b87221 */ /* 0x000fe40000010000 */
[----:B------:R-:W-:Y:S02]  /*4310*/  FADD.FTZ R193, R193, R192 ;  /* 0x000000c0c1c17221 */ /* 0x000fe40000010000 */
[----:B---3--:R-:W-:Y:S01]  /*4320*/  HMMA.16816.F32.BF16 R64, R4, R12, R64 ;  /* 0x0000000c0440723c */ /* 0x008fe20000041840 */
[----:B------:R-:W-:Y:S02]  /*4330*/  FADD.FTZ R187, R187, R184 ;  /* 0x000000b8bbbb7221 */ /* 0x000fe40000010000 */
[----:B------:R-:W-:-:S05]  /*4340*/  FADD.FTZ R194, R194, R193 ;  /* 0x000000c1c2c27221 */ /* 0x000fca0000010000 */
[C---:B------:R-:W-:Y:S01]  /*4350*/  HMMA.16816.F32.BF16 R68, R4.reuse, R14, R68 ;  /* 0x0000000e0444723c */ /* 0x040fe20000041844 */
[----:B------:R-:W3:Y:S07]  /*4360*/  LDSM.16.MT88.4 R12, [R225+0x15000] ;  /* 0x01500000e10c783b */ /* 0x000eee0000004200 */
[C---:B--2---:R-:W-:Y:S08]  /*4370*/  HMMA.16816.F32.BF16 R72, R4.reuse, R8, R72 ;  /* 0x000000080448723c */ /* 0x044ff00000041848 */
[C---:B------:R-:W-:Y:S01]  /*4380*/  HMMA.16816.F32.BF16 R76, R4.reuse, R10, R76 ;  /* 0x0000000a044c723c */ /* 0x040fe2000004184c */
[----:B------:R-:W2:Y:S07]  /*4390*/  LDSM.16.MT88.4 R8, [R224+0x15000] ;  /* 0x01500000e008783b */ /* 0x000eae0000004200 */
[C---:B----4-:R-:W-:Y:S08]  /*43a0*/  HMMA.16816.F32.BF16 R160, R4.reuse, R20, R160 ;  /* 0x0000001404a0723c */ /* 0x050ff000000418a0 */
[C---:B------:R-:W-:Y:S01]  /*43b0*/  HMMA.16816.F32.BF16 R36, R4.reuse, R22, R36 ;  /* 0x000000160424723c */ /* 0x040fe20000041824 */
[----:B------:R-:W4:Y:S07]  /*43c0*/  LDSM.16.MT88.4 R20, [R225+0x13000] ;  /* 0x01300000e114783b */ /* 0x000f2e0000004200 */
[C---:B-1----:R-:W-:Y:S08]  /*43d0*/  HMMA.16816.F32.BF16 R40, R4.reuse, R16, R40 ;  /* 0x000000100428723c */ /* 0x042ff00000041828 */
        /* <DEDUP_REMOVED lines=10> */
[----:B------:R-:W5:Y:S07]  /*4480*/  LDSM.16.MT88.4 R28, [R228+0x15000] ;  /* 0x01500000e41c783b */ /* 0x000f6e0000004200 */
[C---:B------:R-:W-:Y:S08]  /*4490*/  HMMA.16816.F32.BF16 R56, R4.reuse, R24, R56 ;  /* 0x000000180438723c */ /* 0x040ff00000041838 */
        /* <DEDUP_REMOVED lines=14> */
[C---:B-----5:R-:W-:Y:S08]  /*4580*/  HMMA.16816.F32.BF16 R96, R4.reuse, R28, R96 ;  /* 0x0000001c0460723c */ /* 0x060ff00000041860 */
        /* <DEDUP_REMOVED lines=17> */
[----:B------:R-:W-:Y:S01]  /*46a0*/  F2FP.BF16.PACK_AB R7, R249, R188 ;  /* 0x000000bcf907723e */ /* 0x000fe200000010ff */
        /* <DEDUP_REMOVED lines=11> */
[C---:B------:R-:W-:Y:S08]  /*4760*/  HMMA.16816.F32.BF16 R160, R4.reuse, R32, R160 ;  /* 0x0000002004a0723c */ /* 0x040ff000000418a0 */
[C---:B------:R-:W-:Y:S01]  /*4770*/  HMMA.16816.F32.BF16 R36, R4.reuse, R34, R36 ;  /* 0x000000220424723c */ /* 0x040fe20000041824 */
[----:B------:R-:W1:Y:S07]  /*4780*/  LDSM.16.MT88.4 R32, [R224+0x13800] ;  /* 0x01380000e020783b */ /* 0x000e6e0000004200 */
        /* <DEDUP_REMOVED lines=19> */
[C---:B------:R-:W-:Y:S08]  /*48c0*/  HMMA.16816.F32.BF16 R92, R4.reuse, R34, R92 ;  /* 0x00000022045c723c */ /* 0x040ff0000004185c */
[C---:B-----5:R-:W-:Y:S08]  /*48d0*/  HMMA.16816.F32.BF16 R104, R4.reuse, R28, R104 ;  /* 0x0000001c0468723c */ /* 0x060ff00000041868 */
[C---:B------:R-:W-:Y:S08]  /*48e0*/  HMMA.16816.F32.BF16 R108, R4.reuse, R30, R108 ;  /* 0x0000001e046c723c */ /* 0x040ff0000004186c */
[C---:B------:R-:W-:Y:S08]  /*48f0*/  HMMA.16816.F32.BF16 R112, R4.reuse, R24, R112 ;  /* 0x000000180470723c */ /* 0x040ff00000041870 */
[C---:B------:R-:W-:Y:S08]  /*4900*/  HMMA.16816.F32.BF16 R116, R4.reuse, R26, R116 ;  /* 0x0000001a0474723c */ /* 0x040ff00000041874 */
[C---:B----4-:R-:W-:Y:S08]  /*4910*/  HMMA.16816.F32.BF16 R120, R4.reuse, R20, R120 ;  /* 0x000000140478723c */ /* 0x050ff00000041878 */
[C---:B------:R-:W-:Y:S08]  /*4920*/  HMMA.16816.F32.BF16 R124, R4.reuse, R22, R124 ;  /* 0x00000016047c723c */ /* 0x040ff0000004187c */
[C---:B-1----:R-:W-:Y:S08]  /*4930*/  HMMA.16816.F32.BF16 R136, R4.reuse, R16, R136 ;  /* 0x000000100488723c */ /* 0x042ff00000041888 */
[C---:B------:R-:W-:Y:S08]  /*4940*/  HMMA.16816.F32.BF16 R156, R4.reuse, R18, R156 ;  /* 0x00000012049c723c */ /* 0x040ff0000004189c */
[C---:B---3--:R-:W-:Y:S08]  /*4950*/  HMMA.16816.F32.BF16 R140, R4.reuse, R12, R140 ;  /* 0x0000000c048c723c */ /* 0x048ff0000004188c */
[C---:B------:R-:W-:Y:S08]  /*4960*/  HMMA.16816.F32.BF16 R144, R4.reuse, R14, R144 ;  /* 0x0000000e0490723c */ /* 0x040ff00000041890 */
[C---:B--2---:R-:W-:Y:S08]  /*4970*/  HMMA.16816.F32.BF16 R152, R4.reuse, R8, R152 ;  /* 0x000000080498723c */ /* 0x044ff00000041898 */
[----:B------:R-:W-:Y:S01]  /*4980*/  HMMA.16816.F32.BF16 R148, R4, R10, R148 ;  /* 0x0000000a0494723c */ /* 0x000fe20000041894 */
[----:B------:R-:W-:Y:S11]  /*4990*/  @!P0 BRA `(.L_x_6) ;  /* 0x000036a000008947 */ /* 0x000ff60003800000 */
[----:B------:R-:W-:Y:S01]  /*49a0*/  UIADD3 UR18, UR8, -0x2, URZ ;  /* 0xfffffffe08127890 */ /* 0x000fe2000fffe03f */
[----:B------:R-:W-:-:S04]  /*49b0*/  DEPBAR.LE SB0, 0x0 ;  /* 0x000080000000791a */ /* 0x000fc80000000000 */
[----:B------:R-:W-:Y:S02]  /*49c0*/  USHF.R.S32.HI UR6, URZ, 0x1f, UR18 ;  /* 0x0000001f3f067899 */ /* 0x000fe40008011412 */
[----:B------:R-:W-:Y:S02]  /*49d0*/  ULDC.64 UR12, c[0x0][0x1a0] ;  /* 0x00006800000c7ab9 */ /* 0x000fe40000000a00 */
[----:B------:R-:W-:Y:S02]  /*49e0*/  UIMAD UR6, UR6, UR12, URZ ;  /* 0x0000000c060672a4 */ /* 0x000fe4000f8e023f */
[----:B------:R-:W-:Y:S02]  /*49f0*/  UIMAD.WIDE.U32 UR20, UR18, UR12, URZ ;  /* 0x0000000c121472a5 */ /* 0x000fe4000f8e003f */
[----:B------:R-:W-:Y:S02]  /*4a00*/  UIMAD UR6, UR18, UR13, UR6 ;  /* 0x0000000d120672a4 */ /* 0x000fe4000f8e0206 */
[----:B------:R-:W-:-:S02]  /*4a10*/  USHF.L.U32 UR11, UR4, 0x5, URZ ;  /* 0x00000005040b7899 */ /* 0x000fc4000800063f */
[----:B------:R-:W-:Y:S01]  /*4a20*/  UIADD3 UR6, UR21, UR6, URZ ;  /* 0x0000000615067290 */ /* 0x000fe2000fffe03f */
[----:B------:R-:W-:Y:S01]  /*4a30*/  IMAD.U32 R6, RZ, RZ, UR20 ;  /* 0x00000014ff067e24 */ /* 0x000fe2000f8e00ff */
[----:B------:R-:W-:Y:S01]  /*4a40*/  UISETP.NE.AND UP0, UPT, UR8, 0x2, UPT ;  /* 0x000000020800788c */ /* 0x000fe2000bf05270 */
[----:B------:R-:W-:-:S03]  /*4a50*/  IMAD.U32 R7, RZ, RZ, UR21 ;  /* 0x00000015ff077e24 */ /* 0x000fc6000f8e00ff */
[----:B------:R-:W-:Y:S01]  /*4a60*/  IMAD.U32 R5, RZ, RZ, UR6 ;  /* 0x00000006ff057e24 */ /* 0x000fe2000f8e00ff */
[----:B------:R-:W-:Y:S01]  /*4a70*/  BAR.SYNC.DEFER_BLOCKING 0x0 ;  /* 0x0000000000007b1d */ /* 0x000fe20000010000 */
[----:B------:R-:W-:Y:S01]  /*4a80*/  LEA R0, P0, R6, R166, 0x6 ;  /* 0x000000a606007211 */ /* 0x000fe200078030ff */
[----:B------:R-:W-:-:S03]  /*4a90*/  USHF.L.U64.HI UR6, UR4, 0x5, UR5 ;  /* 0x0000000504067899 */ /* 0x000fc60008010205 */
[----:B------:R-:W-:Y:S02]  /*4aa0*/  LEA R4, P1, R0, c[0x0][0x170], 0x1 ;  /* 0x00005c0000047a11 */ /* 0x000fe400078208ff */
[----:B------:R-:W-:Y:S02]  /*4ab0*/  LEA.HI.X R5, R6, R241, R5, 0x6, P0 ;  /* 0x000000f106057211 */ /* 0x000fe400000f3405 */
[----:B------:R-:W-:Y:S02]  /*4ac0*/  IADD3 R8, P0, R4, UR11, RZ ;  /* 0x0000000b04087c10 */ /* 0x000fe4000ff1e0ff */
[----:B------:R-:W-:Y:S02]  /*4ad0*/  LEA.HI.X R5, R0, c[0x0][0x174], R5, 0x1, P1 ;  /* 0x00005d0000057a11 */ /* 0x000fe400008f0c05 */
[----:B------:R-:W-:Y:S02]  /*4ae0*/  IADD3 R20, P1, R8, UR11, RZ ;  /* 0x0000000b08147c10 */ /* 0x000fe4000ff3e0ff */
[----:B------:R-:W-:-:S02]  /*4af0*/  IADD3.X R9, R5, UR6, RZ, P0, !PT ;  /* 0x0000000605097c10 */ /* 0x000fc400087fe4ff */
[----:B------:R-:W-:Y:S02]  /*4b00*/  IADD3 R10, P0, R20, UR11, RZ ;  /* 0x0000000b140a7c10 */ /* 0x000fe4000ff1e0ff */
[----:B------:R-:W-:-:S04]  /*4b10*/  IADD3.X R21, R9, UR6, RZ, P1, !PT ;  /* 0x0000000609157c10 */ /* 0x000fc80008ffe4ff */
[----:B------:R-:W-:Y:S01]  /*4b20*/  IADD3.X R11, R21, UR6, RZ, P0, !PT ;  /* 0x00000006150b7c10 */ /* 0x000fe200087fe4ff */
[----:B------:R-:W-:Y:S01]  /*4b30*/  @!PT LDS RZ, [RZ] ;  /* 0x00000000fffff984 */ /* 0x000fe20000000800 */
[----:B------:R-:W-:Y:S01]  /*4b40*/  @!PT LDS RZ, [RZ] ;  /* 0x00000000fffff984 */ /* 0x000fe20000000800 */
[----:B------:R-:W-:Y:S01]  /*4b50*/  @!PT LDS RZ, [RZ] ;  /* 0x00000000fffff984 */ /* 0x000fe20000000800 */
        /* <DEDUP_REMOVED lines=16> */
[----:B------:R-:W-:Y:S04]  /*4c60*/  LDSM.16.M88.4 R24, [R234] ;  /* 0x00000000ea18783b */ /* 0x000fe80000000200 */
[----:B-1----:R-:W2:Y:S04]  /*4c70*/  LDSM.16.M88.4 R4, [R233+0x8000] ;  /* 0x00800000e904783b */ /* 0x002ea80000000200 */
[----:B------:R-:W1:Y:S04]  /*4c80*/  LDSM.16.M88.4 R172, [R233+0x8800] ;  /* 0x00880000e9ac783b */ /* 0x000e680000000200 */
[----:B------:R-:W4:Y:S04]  /*4c90*/  LDSM.16.M88.4 R32, [R233+0x9000] ;  /* 0x00900000e920783b */ /* 0x000f280000000200 */
[----:B------:R-:W5:Y:S04]  /*4ca0*/  LDSM.16.M88.4 R16, [R233+0x9800] ;  /* 0x00980000e910783b */ /* 0x000f680000000200 */
[----:B------:R-:W-:Y:S04]  /*4cb0*/  LDSM.16.M88.4 R12, [R232] ;  /* 0x00000000e80c783b */ /* 0x000fe80000000200 */
[----:B------:R-:W4:Y:S04]  /*4cc0*/  LDSM.16.M88.4 R188, [R231] ;  /* 0x00000000e7bc783b */ /* 0x000f280000000200 */
[----:B------:R-:W4:Y:S04]  /*4cd0*/  LDSM.16.M88.4 R184, [R223] ;  /* 0x00000000dfb8783b */ /* 0x000f280000000200 */
[----:B------:R-:W4:Y:S04]  /*4ce0*/  LDSM.16.M88.4 R180, [R222] ;  /* 0x00000000deb4783b */ /* 0x000f280000000200 */
[----:B---3--:R-:W3:Y:S04]  /*4cf0*/  LDSM.16.M88.4 R20, [R221] ;  /* 0x00000000dd14783b */ /* 0x008ee80000000200 */
[----:B------:R-:W-:Y:S01]  /*4d00*/  LDSM.16.M88.4 R192, [R227+0x8000] ;  /* 0x00800000e3c0783b */ /* 0x000fe20000000200 */
[C---:B--2---:R-:W-:Y:S03]  /*4d10*/  HMMA.16816.F32.BF16 R8, R24.reuse, R4, RZ ;  /* 0x000000041808723c */ /* 0x044fe600000418ff */
[----:B------:R-:W-:Y:S04]  /*4d20*/  LDSM.16.M88.4 R196, [R233+0xb000] ;  /* 0x00b00000e9c4783b */ /* 0x000fe80000000200 */
[----:B------:R-:W0:Y:S01]  /*4d30*/  LDGDEPBAR ;  /* 0x00000000000079af */ /* 0x000e220000000000 */
[C---:B-1----:R-:W-:Y:S08]  /*4d40*/  HMMA.16816.F32.BF16 R176, R24.reuse, R172, RZ ;  /* 0x000000ac18b0723c */ /* 0x042ff000000418ff */
[C---:B------:R-:W-:Y:S08]  /*4d50*/  HMMA.16816.F32.BF16 R4, R24.reuse, R6, RZ ;  /* 0x000000061804723c */ /* 0x040ff000000418ff */
[C---:B------:R-:W-:Y:S08]  /*4d60*/  HMMA.16816.F32.BF16 R172, R24.reuse, R174, RZ ;  /* 0x000000ae18ac723c */ /* 0x040ff000000418ff */
[C---:B----4-:R-:W-:Y:S08]  /*4d70*/  HMMA.16816.F32.BF16 R168, R24.reuse, R32, RZ ;  /* 0x0000002018a8723c */ /* 0x050ff000000418ff */
[C---:B------:R-:W-:Y:S08]  /*4d80*/  HMMA.16816.F32.BF16 R32, R24.reuse, R34, RZ ;  /* 0x000000221820723c */ /* 0x040ff000000418ff */
[C---:B-----5:R-:W-:Y:S08]  /*4d90*/  HMMA.16816.F32.BF16 R28, R24.reuse, R16, RZ ;  /* 0x00000010181c723c */ /* 0x060ff000000418ff */
[----:B------:R-:W-:Y:S01]  /*4da0*/  HMMA.16816.F32.BF16 R24, R24, R18, RZ ;  /* 0x000000121818723c */ /* 0x000fe200000418ff */
[----:B------:R-:W1:Y:S07]  /*4db0*/  LDSM.16.M88.4 R16, [R230] ;  /* 0x00000000e610783b */ /* 0x000e6e0000000200 */
[C---:B------:R-:W-:Y:S08]  /*4dc0*/  HMMA.16816.F32.BF16 R8, R12.reuse, R188, R8 ;  /* 0x000000bc0c08723c */ /* 0x040ff00000041808 */
[C---:B------:R-:W-:Y:S01]  /*4dd0*/  HMMA.16816.F32.BF16 R4, R12.reuse, R190, R4 ;  /* 0x000000be0c04723c */ /* 0x040fe20000041804 */
[----:B------:R-:W2:Y:S07]  /*4de0*/  LDSM.16.M88.4 R188, [R227+0x8800] ;  /* 0x00880000e3bc783b */ /* 0x000eae0000000200 */
[C---:B------:R-:W-:Y:S08]  /*4df0*/  HMMA.16816.F32.BF16 R176, R12.reuse, R184, R176 ;  /* 0x000000b80cb0723c */ /* 0x040ff000000418b0 */
[C---:B------:R-:W-:Y:S01]  /*4e00*/  HMMA.16816.F32.BF16 R172, R12.reuse, R186, R172 ;  /* 0x000000ba0cac723c */ /* 0x040fe200000418ac */
[----:B------:R-:W4:Y:S07]  /*4e10*/  LDSM.16.M88.4 R184, [R227+0x9000] ;  /* 0x00900000e3b8783b */ /* 0x000f2e0000000200 */
[C---:B------:R-:W-:Y:S08]  /*4e20*/  HMMA.16816.F32.BF16 R168, R12.reuse, R180, R168 ;  /* 0x000000b40ca8723c */ /* 0x040ff000000418a8 */
[C---:B------:R-:W-:Y:S01]  /*4e30*/  HMMA.16816.F32.BF16 R32, R12.reuse, R182, R32 ;  /* 0x000000b60c20723c */ /* 0x040fe20000041820 */
[----:B------:R-:W5:Y:S07]  /*4e40*/  LDSM.16.M88.4 R180, [R227+0x9800] ;  /* 0x00980000e3b4783b */ /* 0x000f6e0000000200 */
[C---:B---3--:R-:W-:Y:S08]  /*4e50*/  HMMA.16816.F32.BF16 R28, R12.reuse, R20, R28 ;  /* 0x000000140c1c723c */ /* 0x048ff0000004181c */
[----:B------:R-:W-:Y:S01]  /*4e60*/  HMMA.16816.F32.BF16 R24, R12, R22, R24 ;  /* 0x000000160c18723c */ /* 0x000fe20000041818 */
[----:B------:R-:W-:Y:S04]  /*4e70*/  LDSM.16.M88.4 R12, [R229] ;  /* 0x00000000e50c783b */ /* 0x000fe80000000200 */
[----:B------:R-:W3:Y:S03]  /*4e80*/  LDSM.16.M88.4 R20, [R220] ;  /* 0x00000000dc14783b */ /* 0x000ee60000000200 */
[C---:B-1----:R-:W-:Y:S08]  /*4e90*/  HMMA.16816.F32.BF16 R8, R16.reuse, R192, R8 ;  /* 0x000000c01008723c */ /* 0x042ff00000041808 */
[C---:B------:R-:W-:Y:S01]  /*4ea0*/  HMMA.16816.F32.BF16 R4, R16.reuse, R194, R4 ;  /* 0x000000c21004723c */ /* 0x040fe20000041804 */
[----:B------:R-:W1:Y:S07]  /*4eb0*/  LDSM.16.M88.4 R192, [R220+0x800] ;  /* 0x00080000dcc0783b */ /* 0x000e6e0000000200 */
[C---:B--2---:R-:W-:Y:S08]  /*4ec0*/  HMMA.16816.F32.BF16 R176, R16.reuse, R188, R176 ;  /* 0x000000bc10b0723c */ /* 0x044ff000000418b0 */
[C---:B------:R-:W-:Y:S01]  /*4ed0*/  HMMA.16816.F32.BF16 R172, R16.reuse, R190, R172 ;  /* 0x000000be10ac723c */ /* 0x040fe200000418ac */
[----:B------:R-:W2:Y:S07]  /*4ee0*/  LDSM.16.M88.4 R188, [R220+0x1000] ;  /* 0x00100000dcbc783b */ /* 0x000eae0000000200 */
[C---:B----4-:R-:W-:Y:S08]  /*4ef0*/  HMMA.16816.F32.BF16 R168, R16.reuse, R184, R168 ;  /* 0x000000b810a8723c */ /* 0x050ff000000418a8 */
[C---:B------:R-:W-:Y:S01]  /*4f00*/  HMMA.16816.F32.BF16 R32, R16.reuse, R186, R32 ;  /* 0x000000ba1020723c */ /* 0x040fe20000041820 */
[----:B------:R-:W4:Y:S07]  /*4f10*/  LDSM.16.M88.4 R184, [R220+0x1800] ;  /* 0x00180000dcb8783b */ /* 0x000f2e0000000200 */
[C---:B-----5:R-:W-:Y:S08]  /*4f20*/  HMMA.16816.F32.BF16 R28, R16.reuse, R180, R28 ;  /* 0x000000b4101c723c */ /* 0x060ff0000004181c */
[----:B------:R-:W-:Y:S01]  /*4f30*/  HMMA.16816.F32.BF16 R24, R16, R182, R24 ;  /* 0x000000b61018723c */ /* 0x000fe20000041818 */
[----:B------:R-:W-:Y:S04]  /*4f40*/  LDSM.16.M88.4 R16, [R234+0x2000] ;  /* 0x00200000ea10783b */ /* 0x000fe80000000200 */
[----:B------:R-:W5:Y:S03]  /*4f50*/  LDSM.16.M88.4 R180, [R233+0xa000] ;  /* 0x00a00000e9b4783b */ /* 0x000f660000000200 */
[C---:B---3--:R-:W-:Y:S08]  /*4f60*/  HMMA.16816.F32.BF16 R8, R12.reuse, R20, R8 ;  /* 0x000000140c08723c */ /* 0x048ff00000041808 */
[C---:B------:R-:W-:Y:S01]  /*4f70*/  HMMA.16816.F32.BF16 R4, R12.reuse, R22, R4 ;  /* 0x000000160c04723c */ /* 0x040fe20000041804 */
[----:B------:R-:W3:Y:S07]  /*4f80*/  LDSM.16.M88.4 R20, [R233+0xa800] ;  /* 0x00a80000e914783b */ /* 0x000eee0000000200 */
[C---:B-1----:R-:W-:Y:S08]  /*4f90*/  HMMA.16816.F32.BF16 R176, R12.reuse, R192, R176 ;  /* 0x000000c00cb0723c */ /* 0x042ff000000418b0 */
[C---:B------:R-:W-:Y:S01]  /*4fa0*/  HMMA.16816.F32.BF16 R172, R12.reuse, R194, R172 ;  /* 0x000000c20cac723c */ /* 0x040fe200000418ac */
[----:B------:R-:W1:Y:S07]  /*4fb0*/  LDSM.16.M88.4 R192, [R233+0xb800] ;  /* 0x00b80000e9c0783b */ /* 0x000e6e0000000200 */
[C---:B--2---:R-:W-:Y:S08]  /*4fc0*/  HMMA.16816.F32.BF16 R168, R12.reuse, R188, R168 ;  /* 0x000000bc0ca8723c */ /* 0x044ff000000418a8 */
[C---:B------:R-:W-:Y:S01]  /*4fd0*/  HMMA.16816.F32.BF16 R32, R12.reuse, R190, R32 ;  /* 0x000000be0c20723c */ /* 0x040fe20000041820 */
[----:B------:R-:W-:Y:S07]  /*4fe0*/  LDSM.16.M88.4 R188, [R219] ;  /* 0x00000000dbbc783b */ /* 0x000fee0000000200 */
[C---:B----4-:R-:W-:Y:S08]  /*4ff0*/  HMMA.16816.F32.BF16 R28, R12.reuse, R184, R28 ;  /* 0x000000b80c1c723c */ /* 0x050ff0000004181c */
[----:B------:R-:W-:Y:S01]  /*5000*/  HMMA.16816.F32.BF16 R24, R12, R186, R24 ;  /* 0x000000ba0c18723c */ /* 0x000fe20000041818 */
[----:B------:R-:W2:Y:S04]  /*5010*/  LDSM.16.M88.4 R12, [R232+0x2000] ;  /* 0x00200000e80c783b */ /* 0x000ea80000000200 */
[----:B------:R-:W-:Y:S03]  /*5020*/  LDSM.16.M88.4 R184, [R216] ;  /* 0x00000000d8b8783b */ /* 0x000fe60000000200 */
[C---:B-----5:R-:W-:Y:S08]  /*5030*/  HMMA.16816.F32.BF16 R8, R16.reuse, R180, R8 ;  /* 0x000000b41008723c */ /* 0x060ff00000041808 */
[C---:B------:R-:W-:Y:S01]  /*5040*/  HMMA.16816.F32.BF16 R4, R16.reuse, R182, R4 ;  /* 0x000000b61004723c */ /* 0x040fe20000041804 */
[----:B------:R-:W4:Y:S07]  /*5050*/  LDSM.16.M88.4 R180, [R218] ;  /* 0x00000000dab4783b */ /* 0x000f2e0000000200 */
[C---:B---3--:R-:W-:Y:S08]  /*5060*/  HMMA.16816.F32.BF16 R176, R16.reuse, R20, R176 ;  /* 0x0000001410b0723c */ /* 0x048ff000000418b0 */
[C---:B------:R-:W-:Y:S01]  /*5070*/  HMMA.16816.F32.BF16 R172, R16.reuse, R22, R172 ;  /* 0x0000001610ac723c */ /* 0x040fe200000418ac */
[----:B------:R-:W3:Y:S07]  /*5080*/  LDSM.16.M88.4 R20, [R217] ;  /* 0x00000000d914783b */ /* 0x000eee0000000200 */
[C---:B------:R-:W-:Y:S08]  /*5090*/  HMMA.16816.F32.BF16 R168, R16.reuse, R196, R168 ;  /* 0x000000c410a8723c */ /* 0x040ff000000418a8 */
[C---:B------:R-:W-:Y:S01]  /*50a0*/  HMMA.16816.F32.BF16 R32, R16.reuse, R198, R32 ;  /* 0x000000c61020723c */ /* 0x040fe20000041820 */
[----:B------:R-:W-:Y:S07]  /*50b0*/  LDSM.16.M88.4 R196, [R220+0x2800] ;  /* 0x00280000dcc4783b */ /* 0x000fee0000000200 */
[C---:B-1----:R-:W-:Y:S08]  /*50c0*/  HMMA.16816.F32.BF16 R28, R16.reuse, R192, R28 ;  /* 0x000000c0101c723c */ /* 0x042ff0000004181c */
[----:B------:R-:W-:Y:S01]  /*50d0*/  HMMA.16816.F32.BF16 R24, R16, R194, R24 ;  /* 0x000000c21018723c */ /* 0x000fe20000041818 */
[----:B------:R-:W-:Y:S04]  /*50e0*/  LDSM.16.M88.4 R16, [R230+0x2000] ;  /* 0x00200000e610783b */ /* 0x000fe80000000200 */
[----:B------:R-:W1:Y:S03]  /*50f0*/  LDSM.16.M88.4 R192, [R227+0xa000] ;  /* 0x00a00000e3c0783b */ /* 0x000e660000000200 */
[C---:B--2---:R-:W-:Y:S08]  /*5100*/  HMMA.16816.F32.BF16 R8, R12.reuse, R188, R8 ;  /* 0x000000bc0c08723c */ /* 0x044ff00000041808 */
[C---:B------:R-:W-:Y:S01]  /*5110*/  HMMA.16816.F32.BF16 R4, R12.reuse, R190, R4 ;  /* 0x000000be0c04723c */ /* 0x040fe20000041804 */
[----:B------:R-:W2:Y:S07]  /*5120*/  LDSM.16.M88.4 R188, [R227+0xa800] ;  /* 0x00a80000e3bc783b */ /* 0x000eae0000000200 */
[C---:B----4-:R-:W-:Y:S08]  /*5130*/  HMMA.16816.F32.BF16 R176, R12.reuse, R180, R176 ;  /* 0x000000b40cb0723c */ /* 0x050ff000000418b0 */
[C---:B------:R-:W-:Y:S01]  /*5140*/  HMMA.16816.F32.BF16 R172, R12.reuse, R182, R172 ;  /* 0x000000b60cac723c */ /* 0x040fe200000418ac */
[----:B------:R-:W4:Y:S07]  /*5150*/  LDSM.16.M88.4 R180, [R227+0xb000] ;  /* 0x00b00000e3b4783b */ /* 0x000f2e0000000200 */
[C---:B---3--:R-:W-:Y:S08]  /*5160*/  HMMA.16816.F32.BF16 R168, R12.reuse, R20, R168 ;  /* 0x000000140ca8723c */ /* 0x048ff000000418a8 */
[C---:B------:R-:W-:Y:S01]  /*5170*/  HMMA.16816.F32.BF16 R32, R12.reuse, R22, R32 ;  /* 0x000000160c20723c */ /* 0x040fe20000041820 */
[----:B------:R-:W3:Y:S07]  /*5180*/  LDSM.16.M88.4 R20, [R227+0xb800] ;  /* 0x00b80000e314783b */ /* 0x000eee0000000200 */
[C---:B------:R-:W-:Y:S08]  /*5190*/  HMMA.16816.F32.BF16 R28, R12.reuse, R184, R28 ;  /* 0x000000b80c1c723c */ /* 0x040ff0000004181c */
[----:B------:R-:W-:Y:S01]  /*51a0*/  HMMA.16816.F32.BF16 R24, R12, R186, R24 ;  /* 0x000000ba0c18723c */ /* 0x000fe20000041818 */
[----:B------:R-:W-:Y:S04]  /*51b0*/  LDSM.16.M88.4 R184, [R229+0x2000] ;  /* 0x00200000e5b8783b */ /* 0x000fe80000000200 */
[----:B------:R-:W5:Y:S03]  /*51c0*/  LDSM.16.M88.4 R12, [R220+0x2000] ;  /* 0x00200000dc0c783b */ /* 0x000f660000000200 */
        /* <DEDUP_REMOVED lines=8> */
[----:B------:R-:W-:Y:S07]  /*5250*/  LDSM.16.M88.4 R180, [R233+0xc000] ;  /* 0x00c00000e9b4783b */ /* 0x000fee0000000200 */
[C---:B---3--:R-:W-:Y:S08]  /*5260*/  HMMA.16816.F32.BF16 R28, R16.reuse, R20, R28 ;  /* 0x00000014101c723c */ /* 0x048ff0000004181c */
[----:B------:R-:W-:Y:S01]  /*5270*/  HMMA.16816.F32.BF16 R24, R16, R22, R24 ;  /* 0x000000161018723c */ /* 0x000fe20000041818 */
[----:B------:R-:W-:Y:S04]  /*5280*/  LDSM.16.M88.4 R16, [R234+0x4000] ;  /* 0x00400000ea10783b */ /* 0x000fe80000000200 */
[----:B------:R-:W-:Y:S03]  /*5290*/  LDSM.16.M88.4 R20, [R233+0xd000] ;  /* 0x00d00000e914783b */ /* 0x000fe60000000200 */
[C---:B-----5:R-:W-:Y:S08]  /*52a0*/  HMMA.16816.F32.BF16 R8, R184.reuse, R12, R8 ;  /* 0x0000000cb808723c */ /* 0x060ff00000041808 */
[C---:B------:R-:W-:Y:S01]  /*52b0*/  HMMA.16816.F32.BF16 R4, R184.reuse, R14, R4 ;  /* 0x0000000eb804723c */ /* 0x040fe20000041804 */
[----:B------:R-:W3:Y:S07]  /*52c0*/  LDSM.16.M88.4 R12, [R233+0xc800] ;  /* 0x00c80000e90c783b */ /* 0x000eee0000000200 */
[C---:B------:R-:W-:Y:S08]  /*52d0*/  HMMA.16816.F32.BF16 R176, R184.reuse, R196, R176 ;  /* 0x000000c4b8b0723c */ /* 0x040ff000000418b0 */
[C---:B------:R-:W-:Y:S01]  /*52e0*/  HMMA.16816.F32.BF16 R172, R184.reuse, R198, R172 ;  /* 0x000000c6b8ac723c */ /* 0x040fe200000418ac */
[----:B------:R-:W-:Y:S07]  /*52f0*/  LDSM.16.M88.4 R196, [R227+0xc000] ;  /* 0x00c00000e3c4783b */ /* 0x000fee0000000200 */
[C---:B-1----:R-:W-:Y:S08]  /*5300*/  HMMA.16816.F32.BF16 R168, R184.reuse, R192, R168 ;  /* 0x000000c0b8a8723c */ /* 0x042ff000000418a8 */
[C---:B------:R-:W-:Y:S01]  /*5310*/  HMMA.16816.F32.BF16 R32, R184.reuse, R194, R32 ;  /* 0x000000c2b820723c */ /* 0x040fe20000041820 */
[----:B------:R-:W1:Y:S07]  /*5320*/  LDSM.16.M88.4 R192, [R233+0xd800] ;  /* 0x00d80000e9c0783b */ /* 0x000e6e0000000200 */
[C---:B--2---:R-:W-:Y:S08]  /*5330*/  HMMA.16816.F32.BF16 R28, R184.reuse, R188, R28 ;  /* 0x000000bcb81c723c */ /* 0x044ff0000004181c */
[----:B------:R-:W-:Y:S01]  /*5340*/  HMMA.16816.F32.BF16 R24, R184, R190, R24 ;  /* 0x000000beb818723c */ /* 0x000fe20000041818 */
[----:B------:R-:W-:Y:S04]  /*5350*/  LDSM.16.M88.4 R188, [R215] ;  /* 0x00000000d7bc783b */ /* 0x000fe80000000200 */
[----:B------:R-:W-:Y:S03]  /*5360*/  LDSM.16.M88.4 R184, [R214] ;  /* 0x00000000d6b8783b */ /* 0x000fe60000000200 */
[C---:B---3--:R-:W-:Y:S08]  /*5370*/  HMMA.16816.F32.BF16 R176, R16.reuse, R12, R176 ;  /* 0x0000000c10b0723c */ /* 0x048ff000000418b0 */
[C---:B------:R-:W-:Y:S01]  /*5380*/  HMMA.16816.F32.BF16 R172, R16.reuse, R14, R172 ;  /* 0x0000000e10ac723c */ /* 0x040fe200000418ac */
[----:B------:R-:W2:Y:S07]  /*5390*/  LDSM.16.M88.4 R12, [R232+0x4000] ;  /* 0x00400000e80c783b */ /* 0x000eae0000000200 */
[C---:B------:R-:W-:Y:S08]  /*53a0*/  HMMA.16816.F32.BF16 R8, R16.reuse, R180, R8 ;  /* 0x000000b41008723c */ /* 0x040ff00000041808 */
[C---:B------:R-:W-:Y:S01]  /*53b0*/  HMMA.16816.F32.BF16 R4, R16.reuse, R182, R4 ;  /* 0x000000b61004723c */ /* 0x040fe20000041804 */
[----:B------:R-:W3:Y:S07]  /*53c0*/  LDSM.16.M88.4 R180, [R213] ;  /* 0x00000000d5b4783b */ /* 0x000eee0000000200 */
[C---:B------:R-:W-:Y:S08]  /*53d0*/  HMMA.16816.F32.BF16 R168, R16.reuse, R20, R168 ;  /* 0x0000001410a8723c */ /* 0x040ff000000418a8 */
[C---:B------:R-:W-:Y:S01]  /*53e0*/  HMMA.16816.F32.BF16 R32, R16.reuse, R22, R32 ;  /* 0x000000161020723c */ /* 0x040fe20000041820 */
[----:B------:R-:W4:Y:S07]  /*53f0*/  LDSM.16.M88.4 R20, [R212] ;  /* 0x00000000d414783b */ /* 0x000f2e0000000200 */
[C---:B-1----:R-:W-:Y:S08]  /*5400*/  HMMA.16816.F32.BF16 R28, R16.reuse, R192, R28 ;  /* 0x000000c0101c723c */ /* 0x042ff0000004181c */
[----:B------:R-:W-:Y:S01]  /*5410*/  HMMA.16816.F32.BF16 R24, R16, R194, R24 ;  /* 0x000000c21018723c */ /* 0x000fe20000041818 */
[----:B------:R-:W1:Y:S04]  /*5420*/  LDSM.16.M88.4 R16, [R230+0x4000] ;  /* 0x00400000e610783b */ /* 0x000e680000000200 */
[----:B------:R-:W-:Y:S03]  /*5430*/  LDSM.16.M88.4 R192, [R220+0x4800] ;  /* 0x00480000dcc0783b */ /* 0x000fe60000000200 */
[C---:B--2---:R-:W-:Y:S08]  /*5440*/  HMMA.16816.F32.BF16 R8, R12.reuse, R188, R8 ;  /* 0x000000bc0c08723c */ /* 0x044ff00000041808 */
[C---:B------:R-:W-:Y:S01]  /*5450*/  HMMA.16816.F32.BF16 R4, R12.reuse, R190, R4 ;  /* 0x000000be0c04723c */ /* 0x040fe20000041804 */
[----:B------:R-:W2:Y:S07]  /*5460*/  LDSM.16.M88.4 R188, [R227+0xc800] ;  /* 0x00c80000e3bc783b */ /* 0x000eae0000000200 */
[C---:B------:R-:W-:Y:S08]  /*5470*/  HMMA.16816.F32.BF16 R176, R12.reuse, R184, R176 ;  /* 0x000000b80cb0723c */ /* 0x040ff000000418b0 */
[C---:B------:R-:W-:Y:S01]  /*5480*/  HMMA.16816.F32.BF16 R172, R12.reuse, R186, R172 ;  /* 0x000000ba0cac723c */ /* 0x040fe200000418ac */
[----:B------:R-:W5:Y:S07]  /*5490*/  LDSM.16.M88.4 R184, [R227+0xd000] ;  /* 0x00d00000e3b8783b */ /* 0x000f6e0000000200 */
[C---:B---3--:R-:W-:Y:S08]  /*54a0*/  HMMA.16816.F32.BF16 R168, R12.reuse, R180, R168 ;  /* 0x000000b40ca8723c */ /* 0x048ff000000418a8 */
[C---:B------:R-:W-:Y:S01]  /*54b0*/  HMMA.16816.F32.BF16 R32, R12.reuse, R182, R32 ;  /* 0x000000b60c20723c */ /* 0x040fe20000041820 */
[----:B------:R-:W3:Y:S07]  /*54c0*/  LDSM.16.M88.4 R180, [R227+0xd800] ;  /* 0x00d80000e3b4783b */ /* 0x000eee0000000200 */
[C---:B----4-:R-:W-:Y:S08]  /*54d0*/  HMMA.16816.F32.BF16 R28, R12.reuse, R20, R28 ;  /* 0x000000140c1c723c */ /* 0x050ff0000004181c */
[----:B------:R-:W-:Y:S01]  /*54e0*/  HMMA.16816.F32.BF16 R24, R12, R22, R24 ;  /* 0x000000160c18723c */ /* 0x000fe20000041818 */
[----:B------:R-:W-:Y:S04]  /*54f0*/  LDSM.16.M88.4 R20, [R229+0x4000] ;  /* 0x00400000e514783b */ /* 0x000fe80000000200 */
[----:B------:R-:W4:Y:S03]  /*5500*/  LDSM.16.M88.4 R12, [R220+0x4000] ;  /* 0x00400000dc0c783b */ /* 0x000f260000000200 */
[C---:B-1----:R-:W-:Y:S08]  /*5510*/  HMMA.16816.F32.BF16 R8, R16.reuse, R196, R8 ;  /* 0x000000c41008723c */ /* 0x042ff00000041808 */
[C---:B------:R-:W-:Y:S01]  /*5520*/  HMMA.16816.F32.BF16 R4, R16.reuse, R198, R4 ;  /* 0x000000c61004723c */ /* 0x040fe20000041804 */
[----:B------:R-:W-:Y:S07]  /*5530*/  LDSM.16.M88.4 R196, [R233+0xf000] ;  /* 0x00f00000e9c4783b */ /* 0x000fee0000000200 */
[C---:B--2---:R-:W-:Y:S08]  /*5540*/  HMMA.16816.F32.BF16 R176, R16.reuse, R188, R176 ;  /* 0x000000bc10b0723c */ /* 0x044ff000000418b0 */
[C---:B------:R-:W-:Y:S01]  /*5550*/  HMMA.16816.F32.BF16 R172, R16.reuse, R190, R172 ;  /* 0x000000be10ac723c */ /* 0x040fe200000418ac */
[----:B------:R-:W-:Y:S07]  /*5560*/  LDSM.16.M88.4 R188, [R234+0x6000] ;  /* 0x00600000eabc783b */ /* 0x000fee0000000200 */
[C---:B-----5:R-:W-:Y:S08]  /*5570*/  HMMA.16816.F32.BF16 R168, R16.reuse, R184, R168 ;  /* 0x000000b810a8723c */ /* 0x060ff000000418a8 */
[C---:B------:R-:W-:Y:S01]  /*5580*/  HMMA.16816.F32.BF16 R32, R16.reuse, R186, R32 ;  /* 0x000000ba1020723c */ /* 0x040fe20000041820 */
[----:B------:R-:W1:Y:S07]  /*5590*/  LDSM.16.M88.4 R184, [R220+0x5000] ;  /* 0x00500000dcb8783b */ /* 0x000e6e0000000200 */
[C---:B---3--:R-:W-:Y:S08]  /*55a0*/  HMMA.16816.F32.BF16 R28, R16.reuse, R180, R28 ;  /* 0x000000b4101c723c */ /* 0x048ff0000004181c */
[----:B------:R-:W-:Y:S01]  /*55b0*/  HMMA.16816.F32.BF16 R24, R16, R182, R24 ;  /* 0x000000b61018723c */ /* 0x000fe20000041818 */
[----:B------:R-:W2:Y:S04]  /*55c0*/  LDSM.16.M88.4 R180, [R220+0x5800] ;  /* 0x00580000dcb4783b */ /* 0x000ea80000000200 */
[----:B------:R-:W-:Y:S03]  /*55d0*/  LDSM.16.M88.4 R16, [R233+0xe000] ;  /* 0x00e00000e910783b */ /* 0x000fe60000000200 */
[C---:B----4-:R-:W-:Y:S08]  /*55e0*/  HMMA.16816.F32.BF16 R8, R20.reuse, R12, R8 ;  /* 0x0000000c1408723c */ /* 0x050ff00000041808 */
[C---:B------:R-:W-:Y:S01]  /*55f0*/  HMMA.16816.F32.BF16 R4, R20.reuse, R14, R4 ;  /* 0x0000000e1404723c */ /* 0x040fe20000041804 */
[----:B------:R-:W3:Y:S07]  /*5600*/  LDSM.16.M88.4 R12, [R233+0xe800] ;  /* 0x00e80000e90c783b */ /* 0x000eee0000000200 */
[C---:B------:R-:W-:Y:S08]  /*5610*/  HMMA.16816.F32.BF16 R176, R20.reuse, R192, R176 ;  /* 0x000000c014b0723c */ /* 0x040ff000000418b0 */
[C---:B------:R-:W-:Y:S01]  /*5620*/  HMMA.16816.F32.BF16 R172, R20.reuse, R194, R172 ;  /* 0x000000c214ac723c */ /* 0x040fe200000418ac */
[----:B------:R-:W4:Y:S07]  /*5630*/  LDSM.16.M88.4 R192, [R233+0xf800] ;  /* 0x00f80000e9c0783b */ /* 0x000f2e0000000200 */
[C---:B-1----:R-:W-:Y:S08]  /*5640*/  HMMA.16816.F32.BF16 R168, R20.reuse, R184, R168 ;  /* 0x000000b814a8723c */ /* 0x042ff000000418a8 */
[C---:B------:R-:W-:Y:S01]  /*5650*/  HMMA.16816.F32.BF16 R32, R20.reuse, R186, R32 ;  /* 0x000000ba1420723c */ /* 0x040fe20000041820 */
[----:B------:R-:W-:Y:S07]  /*5660*/  LDSM.16.M88.4 R184, [R211] ;  /* 0x00000000d3b8783b */ /* 0x000fee0000000200 */
[C---:B--2---:R-:W-:Y:S08]  /*5670*/  HMMA.16816.F32.BF16 R28, R20.reuse, R180, R28 ;  /* 0x000000b4141c723c */ /* 0x044ff0000004181c */
[----:B------:R-:W-:Y:S01]  /*5680*/  HMMA.16816.F32.BF16 R24, R20, R182, R24 ;  /* 0x000000b61418723c */ /* 0x000fe20000041818 */
[----:B------:R-:W-:Y:S04]  /*5690*/  LDSM.16.M88.4 R20, [R209] ;  /* 0x00000000d114783b */ /* 0x000fe80000000200 */
[----:B------:R-:W-:Y:S03]  /*56a0*/  LDSM.16.M88.4 R180, [R210] ;  /* 0x00000000d2b4783b */ /* 0x000fe60000000200 */
[C---:B---3--:R-:W-:Y:S08]  /*56b0*/  HMMA.16816.F32.BF16 R176, R188.reuse, R12, R176 ;  /* 0x0000000cbcb0723c */ /* 0x048ff000000418b0 */
[C---:B------:R-:W-:Y:S01]  /*56c0*/  HMMA.16816.F32.BF16 R172, R188.reuse, R14, R172 ;  /* 0x0000000ebcac723c */ /* 0x040fe200000418ac */
[----:B------:R-:W1:Y:S07]  /*56d0*/  LDSM.16.M88.4 R12, [R232+0x6000] ;  /* 0x00600000e80c783b */ /* 0x000e6e0000000200 */
[C---:B------:R-:W-:Y:S08]  /*56e0*/  HMMA.16816.F32.BF16 R8, R188.reuse, R16, R8 ;  /* 0x00000010bc08723c */ /* 0x040ff00000041808 */
[C---:B------:R-:W-:Y:S01]  /*56f0*/  HMMA.16816.F32.BF16 R4, R188.reuse, R18, R4 ;  /* 0x00000012bc04723c */ /* 0x040fe20000041804 */
[----:B------:R-:W2:Y:S07]  /*5700*/  LDSM.16.M88.4 R16, [R208] ;  /* 0x00000000d010783b */ /* 0x000eae0000000200 */
[C---:B------:R-:W-:Y:S08]  /*5710*/  HMMA.16816.F32.BF16 R168, R188.reuse, R196, R168 ;  /* 0x000000c4bca8723c */ /* 0x040ff000000418a8 */
[C---:B------:R-:W-:Y:S01]  /*5720*/  HMMA.16816.F32.BF16 R32, R188.reuse, R198, R32 ;  /* 0x000000c6bc20723c */ /* 0x040fe20000041820 */
[----:B------:R-:W-:Y:S07]  /*5730*/  LDSM.16.M88.4 R196, [R227+0xe000] ;  /* 0x00e00000e3c4783b */ /* 0x000fee0000000200 */
[C---:B----4-:R-:W-:Y:S08]  /*5740*/  HMMA.16816.F32.BF16 R28, R188.reuse, R192, R28 ;  /* 0x000000c0bc1c723c */ /* 0x050ff0000004181c */
[----:B------:R-:W-:Y:S01]  /*5750*/  HMMA.16816.F32.BF16 R24, R188, R194, R24 ;  /* 0x000000c2bc18723c */ /* 0x000fe20000041818 */
[----:B------:R-:W3:Y:S04]  /*5760*/  LDSM.16.M88.4 R192, [R230+0x6000] ;  /* 0x00600000e6c0783b */ /* 0x000ee80000000200 */
[----:B------:R-:W4:Y:S03]  /*5770*/  LDSM.16.M88.4 R188, [R227+0xe800] ;  /* 0x00e80000e3bc783b */ /* 0x000f260000000200 */
[C---:B-1----:R-:W-:Y:S08]  /*5780*/  HMMA.16816.F32.BF16 R4, R12.reuse, R186, R4 ;  /* 0x000000ba0c04723c */ /* 0x042ff00000041804 */
[C---:B------:R-:W-:Y:S08]  /*5790*/  HMMA.16816.F32.BF16 R168, R12.reuse, R20, R168 ;  /* 0x000000140ca8723c */ /* 0x040ff000000418a8 */
[C---:B------:R-:W-:Y:S01]  /*57a0*/  HMMA.16816.F32.BF16 R32, R12.reuse, R22, R32 ;  /* 0x000000160c20723c */ /* 0x040fe20000041820 */
[----:B------:R-:W-:Y:S07]  /*57b0*/  LDSM.16.M88.4 R20, [R229+0x6000] ;  /* 0x00600000e514783b */ /* 0x000fee0000000200 */
[C---:B--2---:R-:W-:Y:S08]  /*57c0*/  HMMA.16816.F32.BF16 R28, R12.reuse, R16, R28 ;  /* 0x000000100c1c723c */ /* 0x044ff0000004181c */
[C---:B------:R-:W-:Y:S01]  /*57d0*/  HMMA.16816.F32.BF16 R24, R12.reuse, R18, R24 ;  /* 0x000000120c18723c */ /* 0x040fe20000041818 */
[----:B------:R-:W1:Y:S07]  /*57e0*/  LDSM.16.M88.4 R16, [R220+0x6000] ;  /* 0x00600000dc10783b */ /* 0x000e6e0000000200 */
[C---:B------:R-:W-:Y:S01]  /*57f0*/  HMMA.16816.F32.BF16 R8, R12.reuse, R184, R8 ;  /* 0x000000b80c08723c */ /* 0x040fe20000041808 */
[----:B------:R-:W2:Y:S07]  /*5800*/  LDSM.16.M88.4 R184, [R227+0xf000] ;  /* 0x00f00000e3b8783b */ /* 0x000eae0000000200 */
[C---:B------:R-:W-:Y:S08]  /*5810*/  HMMA.16816.F32.BF16 R176, R12.reuse, R180, R176 ;  /* 0x000000b40cb0723c */ /* 0x040ff000000418b0 */
[----:B------:R-:W-:Y:S01]  /*5820*/  HMMA.16816.F32.BF16 R172, R12, R182, R172 ;  /* 0x000000b60cac723c */ /* 0x000fe200000418ac */
[----:B------:R-:W5:Y:S04]  /*5830*/  LDSM.16.M88.4 R12, [R220+0x6800] ;  /* 0x00680000dc0c783b */ /* 0x000f680000000200 */
[----:B------:R-:W5:Y:S03]  /*5840*/  LDSM.16.M88.4 R180, [R227+0xf800] ;  /* 0x00f80000e3b4783b */ /* 0x000f660000000200 */
[C---:B---3--:R-:W-:Y:S08]  /*5850*/  HMMA.16816.F32.BF16 R4, R192.reuse, R198, R4 ;  /* 0x000000c6c004723c */ /* 0x048ff00000041804 */
[C---:B----4-:R-:W-:Y:S08]  /*5860*/  HMMA.16816.F32.BF16 R176, R192.reuse, R188, R176 ;  /* 0x000000bcc0b0723c */ /* 0x050ff000000418b0 */
[----:B------:R-:W-:Y:S08]  /*5870*/  HMMA.16816.F32.BF16 R172, R192, R190, R172 ;  /* 0x000000bec0ac723c */ /* 0x000ff000000418ac */
[----:B-1----:R-:W-:Y:S07]  /*5880*/  HMMA.16816.F32.BF16 R4, R20, R18, R4 ;  /* 0x000000121404723c */ /* 0x002fee0000041804 */
[----:B------:R-:W-:Y:S01]  /*5890*/  IMAD.U32 R19, RZ, RZ, UR18 ;  /* 0x00000012ff137e24 */ /* 0x000fe2000f8e00ff */
[----:B--2---:R-:W-:Y:S03]  /*58a0*/  HMMA.16816.F32.BF16 R168, R192, R184, R168 ;  /* 0x000000b8c0a8723c */ /* 0x004fe600000418a8 */
[----:B------:R-:W-:-:S05]  /*58b0*/  IMAD R200, R19, 0x40, R200 ;  /* 0x0000004013c87824 */ /* 0x000fca00078e02c8 */
[----:B------:R-:W-:Y:S01]  /*58c0*/  HMMA.16816.F32.BF16 R32, R192, R186, R32 ;  /* 0x000000bac020723c */ /* 0x000fe20000041820 */
[----:B------:R-:W1:Y:S01]  /*58d0*/  LDSM.16.M88.4 R184, [R220+0x7000] ;  /* 0x00700000dcb8783b */ /* 0x000e620000000200 */
[----:B------:R-:W-:-:S04]  /*58e0*/  IADD3 R0, R200, 0x1, RZ ;  /* 0x00000001c8007810 */ /* 0x000fc80007ffe0ff */
[C---:B------:R-:W-:Y:S02]  /*58f0*/  ISETP.GE.AND P6, PT, R0.reuse, R165, PT ;  /* 0x000000a50000720c */ /* 0x040fe40003fc6270 */
[----:B-----5:R-:W-:Y:S01]  /*5900*/  HMMA.16816.F32.BF16 R176, R20, R12, R176 ;  /* 0x0000000c14b0723c */ /* 0x020fe200000418b0 */
[----:B------:R-:W-:Y:S02]  /*5910*/  ISETP.GE.AND P4, PT, R0, R2, PT ;  /* 0x000000020000720c */ /* 0x000fe40003f86270 */
[----:B------:R-:W-:-:S04]  /*5920*/  IADD3 R0, R200, 0x9, RZ ;  /* 0x00000009c8007810 */ /* 0x000fc80007ffe0ff */
[----:B------:R-:W-:Y:S01]  /*5930*/  IADD3 R12, R200, 0x8, RZ ;  /* 0x00000008c80c7810 */ /* 0x000fe20007ffe0ff */
[----:B------:R-:W-:Y:S01]  /*5940*/  HMMA.16816.F32.BF16 R172, R20, R14, R172 ;  /* 0x0000000e14ac723c */ /* 0x000fe200000418ac */
[-C--:B------:R-:W-:Y:S02]  /*5950*/  ISETP.GE.AND P1, PT, R0, R165.reuse, PT ;  /* 0x000000a50000720c */ /* 0x080fe40003f26270 */
[C---:B------:R-:W-:Y:S02]  /*5960*/  ISETP.GE.AND P2, PT, R12.reuse, R165, PT ;  /* 0x000000a50c00720c */ /* 0x040fe40003f46270 */
[----:B------:R-:W-:Y:S02]  /*5970*/  ISETP.GE.AND P5, PT, R12, R2, PT ;  /* 0x000000020c00720c */ /* 0x000fe40003fa6270 */
[----:B------:R-:W-:Y:S01]  /*5980*/  IADD3 R12, R200, 0x10, RZ ;  /* 0x00000010c80c7810 */ /* 0x000fe20007ffe0ff */
[----:B------:R-:W-:Y:S01]  /*5990*/  HMMA.16816.F32.BF16 R8, R192, R196, R8 ;  /* 0x000000c4c008723c */ /* 0x000fe20000041808 */
[----:B------:R-:W-:-:S02]  /*59a0*/  FSEL R18, R4, -INF , !P2 ;  /* 0xff80000004127808 */ /* 0x000fc40005000000 */
[C---:B------:R-:W-:Y:S02]  /*59b0*/  ISETP.GE.AND P0, PT, R12.reuse, R165, PT ;  /* 0x000000a50c00720c */ /* 0x040fe40003f06270 */
[-C--:B------:R-:W-:Y:S02]  /*59c0*/  ISETP.GE.AND P2, PT, R12, R2.reuse, PT ;  /* 0x000000020c00720c */ /* 0x080fe40003f46270 */
[----:B------:R-:W2:Y:S01]  /*59d0*/  LDSM.16.M88.4 R12, [R220+0x7800] ;  /* 0x00780000dc0c783b */ /* 0x000ea20000000200 */
[----:B------:R-:W-:Y:S01]  /*59e0*/  HMMA.16816.F32.BF16 R28, R192, R180, R28 ;  /* 0x000000b4c01c723c */ /* 0x000fe2000004181c */
[----:B------:R-:W-:Y:S01]  /*59f0*/  ISETP.GE.AND P3, PT, R0, R2, PT ;  /* 0x000000020000720c */ /* 0x000fe20003f66270 */
[----:B------:R-:W-:-:S04]  /*5a00*/  DEPBAR.LE SB0, 0x0 ;  /* 0x000080000000791a */ /* 0x000fc80000000000 */
[----:B------:R-:W-:Y:S02]  /*5a10*/  IADD3 R0, R200, 0x11, RZ ;  /* 0x00000011c8007810 */ /* 0x000fe40007ffe0ff */
[----:B------:R-:W-:Y:S01]  /*5a20*/  HMMA.16816.F32.BF16 R24, R192, R182, R24 ;  /* 0x000000b6c018723c */ /* 0x000fe20000041818 */
[----:B------:R-:W-:Y:S02]  /*5a30*/  FSEL R19, R6, -INF , !P5 ;  /* 0xff80000006137808 */ /* 0x000fe40006800000 */
[----:B------:R-:W-:Y:S02]  /*5a40*/  FSEL R4, R5, -INF , !P1 ;  /* 0xff80000005047808 */ /* 0x000fe40004800000 */
[C---:B------:R-:W-:Y:S02]  /*5a50*/  ISETP.GE.AND P5, PT, R0.reuse, R165, PT ;  /* 0x000000a50000720c */ /* 0x040fe40003fa6270 */
[----:B------:R-:W-:Y:S01]  /*5a60*/  ISETP.GE.AND P1, PT, R0, R2, PT ;  /* 0x000000020000720c */ /* 0x000fe20003f26270 */
[----:B-1----:R-:W-:Y:S01]  /*5a70*/  HMMA.16816.F32.BF16 R168, R20, R184, R168 ;  /* 0x000000b814a8723c */ /* 0x002fe200000418a8 */
[----:B------:R-:W-:-:S02]  /*5a80*/  IADD3 R0, R200, 0x18, RZ ;  /* 0x00000018c8007810 */ /* 0x000fc40007ffe0ff */
[----:B------:R-:W-:Y:S02]  /*5a90*/  IADD3 R5, R200, 0x19, RZ ;  /* 0x00000019c8057810 */ /* 0x000fe40007ffe0ff */
[----:B------:R-:W-:Y:S02]  /*5aa0*/  FSEL R190, R176, -INF , !P0 ;  /* 0xff800000b0be7808 */ /* 0x000fe40004000000 */
[----:B------:R-:W-:Y:S01]  /*5ab0*/  FSEL R183, R178, -INF , !P2 ;  /* 0xff800000b2b77808 */ /* 0x000fe20005000000 */
[----:B------:R-:W-:Y:S01]  /*5ac0*/  HMMA.16816.F32.BF16 R32, R20, R186, R32 ;  /* 0x000000ba1420723c */ /* 0x000fe20000041820 */
[----:B------:R-:W-:Y:S02]  /*5ad0*/  FSEL R184, R177, -INF , !P5 ;  /* 0xff800000b1b87808 */ /* 0x000fe40006800000 */
[----:B------:R-:W-:Y:S02]  /*5ae0*/  ISETP.GE.AND P0, PT, R0, R2, PT ;  /* 0x000000020000720c */ /* 0x000fe40003f06270 */
[----:B------:R-:W-:-:S02]  /*5af0*/  ISETP.GE.AND P2, PT, R5, R165, PT ;  /* 0x000000a50500720c */ /* 0x000fc40003f46270 */
[-C--:B------:R-:W-:Y:S01]  /*5b00*/  ISETP.GE.AND P5, PT, R5, R2.reuse, PT ;  /* 0x000000020500720c */ /* 0x080fe20003fa6270 */
[C---:B------:R-:W-:Y:S01]  /*5b10*/  HMMA.16816.F32.BF16 R8, R20.reuse, R16, R8 ;  /* 0x000000101408723c */ /* 0x040fe20000041808 */
[----:B------:R-:W-:Y:S02]  /*5b20*/  IADD3 R5, R200, 0x21, RZ ;  /* 0x00000021c8057810 */ /* 0x000fe40007ffe0ff */
[----:B------:R-:W-:Y:S02]  /*5b30*/  FSEL R185, R174, -INF , !P0 ;  /* 0xff800000aeb97808 */ /* 0x000fe40004000000 */
[----:B------:R-:W-:Y:S02]  /*5b40*/  FSEL R186, R173, -INF , !P2 ;  /* 0xff800000adba7808 */ /* 0x000fe40005000000 */
[C---:B------:R-:W-:Y:S01]  /*5b50*/  ISETP.GE.AND P0, PT, R5.reuse, R165, PT ;  /* 0x000000a50500720c */ /* 0x040fe20003f06270 */
[----:B--2---:R-:W-:Y:S01]  /*5b60*/  HMMA.16816.F32.BF16 R28, R20, R12, R28 ;  /* 0x0000000c141c723c */ /* 0x004fe2000004181c */
[----:B------:R-:W-:-:S02]  /*5b70*/  ISETP.GE.AND P2, PT, R5, R2, PT ;  /* 0x000000020500720c */ /* 0x000fc40003f46270 */
[----:B------:R-:W-:Y:S02]  /*5b80*/  IADD3 R5, R200, 0x29, RZ ;  /* 0x00000029c8057810 */ /* 0x000fe40007ffe0ff */
[----:B------:R-:W-:Y:S02]  /*5b90*/  FSEL R7, R7, -INF , !P3 ;  /* 0xff80000007077808 */ /* 0x000fe40005800000 */
[----:B------:R-:W-:Y:S01]  /*5ba0*/  FSEL R192, R169, -INF , !P0 ;  /* 0xff800000a9c07808 */ /* 0x000fe20004000000 */
[----:B------:R-:W-:Y:S01]  /*5bb0*/  HMMA.16816.F32.BF16 R24, R20, R14, R24 ;  /* 0x0000000e1418723c */ /* 0x000fe20000041818 */
[----:B------:R-:W-:Y:S01]  /*5bc0*/  BAR.SYNC.DEFER_BLOCKING 0x0 ;  /* 0x0000000000007b1d */ /* 0x000fe20000010000 */
[----:B------:R-:W-:Y:S02]  /*5bd0*/  ISETP.GE.AND P3, PT, R0, R165, PT ;  /* 0x000000a50000720c */ /* 0x000fe40003f66270 */
[----:B------:R-:W-:Y:S02]  /*5be0*/  ISETP.GE.AND P0, PT, R5, R2, PT ;  /* 0x000000020500720c */ /* 0x000fe40003f06270 */
[----:B------:R-:W-:-:S02]  /*5bf0*/  IADD3 R0, R200, 0x20, RZ ;  /* 0x00000020c8007810 */ /* 0x000fc40007ffe0ff */
[----:B------:R-:W-:Y:S02]  /*5c00*/  FSEL R197, R179, -INF , !P1 ;  /* 0xff800000b3c57808 */ /* 0x000fe40004800000 */
[----:B------:R-:W-:Y:S02]  /*5c10*/  FSEL R188, R172, -INF , !P3 ;  /* 0xff800000acbc7808 */ /* 0x000fe40005800000 */
[----:B------:R-:W-:Y:S02]  /*5c20*/  FSEL R193, R35, -INF , !P0 ;  /* 0xff80000023c17808 */ /* 0x000fe40004000000 */
[CC--:B------:R-:W-:Y:S02]  /*5c30*/  ISETP.GE.AND P1, PT, R0.reuse, R165.reuse, PT ;  /* 0x000000a50000720c */ /* 0x0c0fe40003f26270 */
[----:B------:R-:W-:Y:S02]  /*5c40*/  ISETP.GE.AND P3, PT, R0, R2, PT ;  /* 0x000000020000720c */ /* 0x000fe40003f66270 */
[----:B------:R-:W-:-:S02]  /*5c50*/  ISETP.GE.AND P0, PT, R200, R165, PT ;  /* 0x000000a5c800720c */ /* 0x000fc40003f06270 */
[----:B------:R-:W-:Y:S02]  /*5c60*/  IADD3 R0, R200, 0x28, RZ ;  /* 0x00000028c8007810 */ /* 0x000fe40007ffe0ff */
[----:B------:R-:W-:Y:S02]  /*5c70*/  FSEL R195, R175, -INF , !P5 ;  /* 0xff800000afc37808 */ /* 0x000fe40006800000 */
[----:B------:R-:W-:Y:S02]  /*5c80*/  FSEL R198, R168, -INF , !P1 ;  /* 0xff800000a8c67808 */ /* 0x000fe40004800000 */
[----:B------:R-:W-:Y:S02]  /*5c90*/  FSEL R8, R8, -INF , !P0 ;  /* 0xff80000008087808 */ /* 0x000fe40004000000 */
[C---:B------:R-:W-:Y:S02]  /*5ca0*/  ISETP.GE.AND P5, PT, R0.reuse, R165, PT ;  /* 0x000000a50000720c */ /* 0x040fe40003fa6270 */
[----:B------:R-:W-:-:S02]  /*5cb0*/  ISETP.GE.AND P1, PT, R0, R2, PT ;  /* 0x000000020000720c */ /* 0x000fc40003f26270 */
[----:B------:R-:W-:Y:S02]  /*5cc0*/  FSEL R191, R170, -INF , !P3 ;  /* 0xff800000aabf7808 */ /* 0x000fe40005800000 */
[----:B------:R-:W-:Y:S02]  /*5cd0*/  PLOP3.LUT P0, PT, PT, PT, UP0, 0x80, 0x0 ;  /* 0x000000000000781c */ /* 0x000fe40003f0f008 */
[----:B------:R-:W-:Y:S02]  /*5ce0*/  ISETP.GE.AND P3, PT, R5, R165, PT ;  /* 0x000000a50500720c */ /* 0x000fe40003f66270 */
[C---:B------:R-:W-:Y:S02]  /*5cf0*/  IADD3 R0, R200.reuse, 0x30, RZ ;  /* 0x00000030c8007810 */ /* 0x040fe40007ffe0ff */
[----:B------:R-:W-:Y:S02]  /*5d00*/  IADD3 R5, R200, 0x31, RZ ;  /* 0x00000031c8057810 */ /* 0x000fe40007ffe0ff */
[----:B------:R-:W-:-:S02]  /*5d10*/  FSEL R189, R171, -INF , !P2 ;  /* 0xff800000abbd7808 */ /* 0x000fc40005000000 */
[----:B------:R-:W-:Y:S02]  /*5d20*/  FSEL R196, R32, -INF , !P5 ;  /* 0xff80000020c47808 */ /* 0x000fe40006800000 */
[CC--:B------:R-:W-:Y:S02]  /*5d30*/  ISETP.GE.AND P2, PT, R0.reuse, R165.reuse, PT ;  /* 0x000000a50000720c */ /* 0x0c0fe40003f46270 */
[----:B------:R-:W-:Y:S02]  /*5d40*/  ISETP.GE.AND P5, PT, R0, R2, PT ;  /* 0x000000020000720c */ /* 0x000fe40003fa6270 */
[----:B------:R-:W-:Y:S02]  /*5d50*/  FSEL R187, R34, -INF , !P1 ;  /* 0xff80000022bb7808 */ /* 0x000fe40004800000 */
[----:B------:R-:W-:Y:S02]  /*5d60*/  FSEL R11, R11, -INF , !P4 ;  /* 0xff8000000b0b7808 */ /* 0x000fe40006000000 */
[----:B------:R-:W-:-:S02]  /*5d70*/  ISETP.GE.AND P1, PT, R5, R165, PT ;  /* 0x000000a50500720c */ /* 0x000fc40003f26270 */
[C---:B------:R-:W-:Y:S02]  /*5d80*/  ISETP.GE.AND P4, PT, R200.reuse, R2, PT ;  /* 0x00000002c800720c */ /* 0x040fe40003f86270 */
[C---:B------:R-:W-:Y:S02]  /*5d90*/  IADD3 R0, R200.reuse, 0x38, RZ ;  /* 0x00000038c8007810 */ /* 0x040fe40007ffe0ff */
[----:B------:R-:W-:Y:S02]  /*5da0*/  IADD3 R200, R200, 0x39, RZ ;  /* 0x00000039c8c87810 */ /* 0x000fe40007ffe0ff */
[----:B------:R-:W-:Y:S02]  /*5db0*/  FSEL R194, R33, -INF , !P3 ;  /* 0xff80000021c27808 */ /* 0x000fe40005800000 */
[----:B------:R-:W-:Y:S02]  /*5dc0*/  FSEL R6, R9, -INF , !P6 ;  /* 0xff80000009067808 */ /* 0x000fe40007000000 */
[----:B------:R-:W-:-:S02]  /*5dd0*/  FSEL R182, R28, -INF , !P2 ;  /* 0xff8000001cb67808 */ /* 0x000fc40005000000 */
[----:B------:R-:W-:Y:S02]  /*5de0*/  FSEL R33, R30, -INF , !P5 ;  /* 0xff8000001e217808 */ /* 0x000fe40006800000 */
[----:B------:R-:W-:Y:S02]  /*5df0*/  FSEL R180, R29, -INF , !P1 ;  /* 0xff8000001db47808 */ /* 0x000fe40004800000 */
[-C--:B------:R-:W-:Y:S02]  /*5e00*/  ISETP.GE.AND P3, PT, R5, R2.reuse, PT ;  /* 0x000000020500720c */ /* 0x080fe40003f66270 */
[CC--:B------:R-:W-:Y:S02]  /*5e10*/  ISETP.GE.AND P6, PT, R0.reuse, R165.reuse, PT ;  /* 0x000000a50000720c */ /* 0x0c0fe40003fc6270 */
[----:B------:R-:W-:Y:S02]  /*5e20*/  ISETP.GE.AND P2, PT, R0, R2, PT ;  /* 0x000000020000720c */ /* 0x000fe40003f46270 */
[----:B------:R-:W-:-:S02]  /*5e30*/  ISETP.GE.AND P5, PT, R200, R165, PT ;  /* 0x000000a5c800720c */ /* 0x000fc40003fa6270 */
[----:B------:R-:W-:Y:S02]  /*5e40*/  ISETP.GE.AND P1, PT, R200, R2, PT ;  /* 0x00000002c800720c */ /* 0x000fe40003f26270 */
[----:B------:R-:W-:Y:S02]  /*5e50*/  FSEL R10, R10, -INF , !P4 ;  /* 0xff8000000a0a7808 */ /* 0x000fe40006000000 */
[----:B------:R-:W-:Y:S02]  /*5e60*/  FSEL R179, R31, -INF , !P3 ;  /* 0xff8000001fb37808 */ /* 0x000fe40005800000 */
[----:B------:R-:W-:Y:S02]  /*5e70*/  FSEL R34, R24, -INF , !P6 ;  /* 0xff80000018227808 */ /* 0x000fe40007000000 */
[----:B------:R-:W-:Y:S02]  /*5e80*/  FSEL R32, R25, -INF , !P5 ;  /* 0xff80000019207808 */ /* 0x000fe40006800000 */
[----:B------:R-:W-:-:S02]  /*5e90*/  FSEL R177, R26, -INF , !P2 ;  /* 0xff8000001ab17808 */ /* 0x000fc40005000000 */
[----:B------:R-:W-:Y:S01]  /*5ea0*/  FSEL R175, R27, -INF , !P1 ;  /* 0xff8000001baf7808 */ /* 0x000fe20004800000 */
[----:B------:R-:W-:Y:S05]  /*5eb0*/  @!P0 BRA `(.L_x_7) ;  /* 0x000002a000008947 */ /* 0x000fea0003800000 */
[----:B------:R-:W-:Y:S02]  /*5ec0*/  UIADD3 UR11, UR8, -0x3, URZ ;  /* 0xfffffffd080b7890 */ /* 0x000fe4000fffe03f */
[----:B------:R-:W-:Y:S02]  /*5ed0*/  ULDC.64 UR12, c[0x0][0x198] ;  /* 0x00006600000c7ab9 */ /* 0x000fe40000000a00 */
[----:B------:R-:W-:Y:S02]  /*5ee0*/  USHF.R.S32.HI UR6, URZ, 0x1f, UR11 ;  /* 0x0000001f3f067899 */ /* 0x000fe4000801140b */
[----:B------:R-:W-:Y:S02]  /*5ef0*/  UIMAD.WIDE.U32 UR20, UR11, UR12, URZ ;  /* 0x0000000c0b1472a5 */ /* 0x000fe4000f8e003f */
[----:B------:R-:W-:-:S04]  /*5f00*/  UIMAD UR6, UR6, UR12, URZ ;  /* 0x0000000c060672a4 */ /* 0x000fc8000f8e023f */
[----:B------:R-:W-:Y:S01]  /*5f10*/  UIMAD UR6, UR11, UR13, UR6 ;  /* 0x0000000d0b0672a4 */ /* 0x000fe2000f8e0206 */
[----:B------:R-:W-:Y:S02]  /*5f20*/  IMAD.U32 R14, RZ, RZ, UR20 ;  /* 0x00000014ff0e7e24 */ /* 0x000fe4000f8e00ff */
[----:B------:R-:W-:Y:S01]  /*5f30*/  IMAD.U32 R15, RZ, RZ, UR21 ;  /* 0x00000015ff0f7e24 */ /* 0x000fe2000f8e00ff */
[----:B------:R-:W-:Y:S02]  /*5f40*/  UIADD3 UR6, UR21, UR6, URZ ;  /* 0x0000000615067290 */ /* 0x000fe4000fffe03f */
[----:B------:R-:W-:-:S04]  /*5f50*/  LEA R0, P0, R14, R238, 0x6 ;  /* 0x000000ee0e007211 */ /* 0x000fc800078030ff */
[----:B------:R-:W-:Y:S01]  /*5f60*/  IMAD.U32 R5, RZ, RZ, UR6 ;  /* 0x00000006ff057e24 */ /* 0x000fe2000f8e00ff */
[----:B------:R-:W-:Y:S01]  /*5f70*/  USHF.L.U32 UR6, UR12, 0x5, URZ ;  /* 0x000000050c067899 */ /* 0x000fe2000800063f */
[----:B------:R-:W-:Y:S01]  /*5f80*/  LEA R12, P1, R0, c[0x0][0x168], 0x1 ;  /* 0x00005a00000c7a11 */ /* 0x000fe200078208ff */
[----:B------:R-:W-:Y:S02]  /*5f90*/  USHF.L.U64.HI UR12, UR12, 0x5, UR7 ;  /* 0x000000050c0c7899 */ /* 0x000fe40008010207 */
[----:B------:R-:W-:Y:S02]  /*5fa0*/  LEA.HI.X R5, R14, R243, R5, 0x6, P0 ;  /* 0x000000f30e057211 */ /* 0x000fe400000f3405 */
[----:B------:R-:W-:Y:S02]  /*5fb0*/  IADD3 R14, P0, R12, UR6, RZ ;  /* 0x000000060c0e7c10 */ /* 0x000fe4000ff1e0ff */
[----:B------:R-:W-:Y:S02]  /*5fc0*/  LEA.HI.X R13, R0, c[0x0][0x16c], R5, 0x1, P1 ;  /* 0x00005b00000d7a11 */ /* 0x000fe400008f0c05 */
[----:B------:R-:W-:-:S02]  /*5fd0*/  IADD3 R20, P1, R14, UR6, RZ ;  /* 0x000000060e147c10 */ /* 0x000fc4000ff3e0ff */
[----:B------:R-:W-:Y:S01]  /*5fe0*/  IADD3.X R15, R13, UR12, RZ, P0, !PT ;  /* 0x0000000c0d0f7c10 */ /* 0x000fe200087fe4ff */
[----:B------:R-:W-:Y:S01]  /*5ff0*/  @!PT LDS RZ, [RZ] ;  /* 0x00000000fffff984 */ /* 0x000fe20000000800 */
[----:B------:R-:W-:Y:S01]  /*6000*/  @!PT LDS RZ, [RZ] ;  /* 0x00000000fffff984 */ /* 0x000fe20000000800 */
[----:B------:R-:W-:Y:S01]  /*6010*/  @!PT LDS RZ, [RZ] ;  /* 0x00000000fffff984 */ /* 0x000fe20000000800 */
[----:B------:R1:W-:Y:S01]  /*6020*/  LDGSTS.E.BYPASS.LTC128B.128 [R236+0x8000], [R12.64] ;  /* 0x080000000cec7fae */ /* 0x0003e2000b901d50 */
[----:B------:R-:W-:Y:S02]  /*6030*/  IADD3 R16, P0, R20, UR6, RZ ;  /* 0x0000000614107c10 */ /* 0x000fe4000ff1e0ff */
        /* <DEDUP_REMOVED lines=18> */
.L_x_7:
[----:B------:R-:W-:Y:S01]  /*6160*/  FMNMX.FTZ R5, R164, R8, !PT ;  /* 0x00000008a4057209 */ /* 0x000fe20007810000 */
[----:B-1----:R-:W-:Y:S01]  /*6170*/  LDSM.16.MT88.4 R20, [R224+0x16000] ;  /* 0x01600000e014783b */ /* 0x002fe20000004200 */
[----:B------:R-:W-:Y:S01]  /*6180*/  FMNMX.FTZ R12, R3, R10, !PT ;  /* 0x0000000a030c7209 */ /* 0x000fe20007810000 */
[----:B------:R-:W-:Y:S01]  /*6190*/  UISETP.GE.AND UP0, UPT, UR8, 0x3, UPT ;  /* 0x000000030800788c */ /* 0x000fe2000bf06270 */
[----:B------:R-:W-:Y:S01]  /*61a0*/  FMNMX.FTZ R5, R6, R5, !PT ;  /* 0x0000000506057209 */ /* 0x000fe20007810000 */
[----:B------:R-:W-:Y:S01]  /*61b0*/  LDSM.16.MT88.4 R24, [R224+0x10800] ;  /* 0x01080000e018783b */ /* 0x000fe20000004200 */
[----:B------:R-:W-:-:S02]  /*61c0*/  FMNMX.FTZ R12, R11, R12, !PT ;  /* 0x0000000c0b0c7209 */ /* 0x000fc40007810000 */
[----:B------:R-:W-:Y:S01]  /*61d0*/  FMNMX.FTZ R5, R18, R5, !PT ;  /* 0x0000000512057209 */ /* 0x000fe20007810000 */
[----:B------:R-:W-:Y:S01]  /*61e0*/  LDSM.16.MT88.4 R28, [R228+0x14800] ;  /* 0x01480000e41c783b */ /* 0x000fe20000004200 */
[----:B------:R-:W-:Y:S02]  /*61f0*/  FMNMX.FTZ R12, R19, R12, !PT ;  /* 0x0000000c130c7209 */ /* 0x000fe40007810000 */
[----:B------:R-:W-:Y:S02]  /*6200*/  FMNMX.FTZ R5, R4, R5, !PT ;  /* 0x0000000504057209 */ /* 0x000fe40007810000 */
[----:B------:R-:W-:Y:S01]  /*6210*/  FMNMX.FTZ R12, R7, R12, !PT ;  /* 0x0000000c070c7209 */ /* 0x000fe20007810000 */
[----:B------:R-:W-:Y:S01]  /*6220*/  @UP0 UIADD3 UR11, UR8, -0x3, URZ ;  /* 0xfffffffd080b0890 */ /* 0x000fe2000fffe03f */
        /* <DEDUP_REMOVED lines=23> */
[----:B------:R-:W-:-:S03]  /*63a0*/  FMNMX.FTZ R12, R175, R12, !PT ;  /* 0x0000000caf0c7209 */ /* 0x000fc60007810000 */
[----:B------:R-:W1:Y:S04]  /*63b0*/  SHFL.BFLY PT, R9, R14, 0x2, 0x1f ;  /* 0x0c401f000e097f89 */ /* 0x000e6800000e0000 */
[----:B------:R-:W2:Y:S01]  /*63c0*/  SHFL.BFLY PT, R5, R12, 0x2, 0x1f ;  /* 0x0c401f000c057f89 */ /* 0x000ea200000e0000 */
[----:B-1----:R-:W-:Y:S02]  /*63d0*/  FMNMX.FTZ R9, R14, R9, !PT ;  /* 0x000000090e097209 */ /* 0x002fe40007810000 */
[----:B--2---:R-:W-:-:S03]  /*63e0*/  FMNMX.FTZ R5, R12, R5, !PT ;  /* 0x000000050c057209 */ /* 0x004fc60007810000 */
[----:B------:R-:W1:Y:S04]  /*63f0*/  SHFL.BFLY PT, R2, R9, 0x1, 0x1f ;  /* 0x0c201f0009027f89 */ /* 0x000e6800000e0000 */
[----:B------:R-:W2:Y:S04]  /*6400*/  SHFL.BFLY PT, R0, R5, 0x1, 0x1f ;  /* 0x0c201f0005007f89 */ /* 0x000ea800000e0000 */
[----:B------:R-:W-:Y:S01]  /*6410*/  LDSM.16.MT88.4 R12, [R226+0x10000] ;  /* 0x01000000e20c783b */ /* 0x000fe20000004200 */
[----:B-1----:R-:W-:Y:S02]  /*6420*/  FMNMX.FTZ R2, R9, R2, !PT ;  /* 0x0000000209027209 */ /* 0x002fe40007810000 */
[----:B--2---:R-:W-:-:S03]  /*6430*/  FMNMX.FTZ R0, R5, R0, !PT ;  /* 0x0000000005007209 */ /* 0x004fc60007810000 */
[C---:B------:R-:W-:Y:S01]  /*6440*/  FMUL.FTZ R35, R2.reuse, c[0x0][0x23c] ;  /* 0x00008f0002237a20 */ /* 0x040fe20000410000 */
[----:B------:R-:W-:Y:S02]  /*6450*/  FSETP.NEU.FTZ.AND P1, PT, R2, -INF , PT ;  /* 0xff8000000200780b */ /* 0x000fe40003f3d000 */
[C---:B------:R-:W-:Y:S01]  /*6460*/  FSETP.NEU.FTZ.AND P0, PT, R0.reuse, -INF , PT ;  /* 0xff8000000000780b */ /* 0x040fe20003f1d000 */
[----:B------:R-:W-:Y:S01]  /*6470*/  FMUL.FTZ R178, R0, c[0x0][0x23c] ;  /* 0x00008f0000b27a20 */ /* 0x000fe20000410000 */
[----:B------:R-:W-:Y:S02]  /*6480*/  FSEL R35, R35, RZ, P1 ;  /* 0x000000ff23237208 */ /* 0x000fe40000800000 */
[----:B------:R-:W-:Y:S02]  /*6490*/  FSEL R5, R2, RZ, P1 ;  /* 0x000000ff02057208 */ /* 0x000fe40000800000 */
[----:B------:R-:W-:Y:S01]  /*64a0*/  FSEL R178, R178, RZ, P0 ;  /* 0x000000ffb2b27208 */ /* 0x000fe20000000000 */
[----:B------:R-:W-:-:S02]  /*64b0*/  FFMA.FTZ R171, R18, c[0x0][0x23c], -R35 ;  /* 0x00008f0012ab7a23 */ /* 0x000fc40000010823 */
[--C-:B------:R-:W-:Y:S01]  /*64c0*/  FFMA.FTZ R172, R6, c[0x0][0x23c], -R35.reuse ;  /* 0x00008f0006ac7a23 */ /* 0x100fe20000010823 */
[----:B------:R-:W-:Y:S01]  /*64d0*/  FSEL R6, R0, RZ, P0 ;  /* 0x000000ff00067208 */ /* 0x000fe20000000000 */
[----:B------:R-:W-:Y:S01]  /*64e0*/  FFMA.FTZ R165, R19, c[0x0][0x23c], -R178 ;  /* 0x00008f0013a57a23 */ /* 0x000fe200000108b2 */
[----:B------:R-:W-:Y:S01]  /*64f0*/  PLOP3.LUT P0, PT, PT, PT, UP0, 0x80, 0x0 ;  /* 0x000000000000781c */ /* 0x000fe20003f0f008 */
[----:B------:R-:W1:Y:S01]  /*6500*/  LDSM.16.MT88.4 R16, [R228+0x10000] ;  /* 0x01000000e410783b */ /* 0x000e620000004200 */
[----:B------:R-:W-:Y:S01]  /*6510*/  FFMA.FTZ R170, R4, c[0x0][0x23c], -R35 ;  /* 0x00008f0004aa7a23 */ /* 0x000fe20000010823 */
[----:B------:R-:W-:Y:S01]  /*6520*/  MUFU.EX2 R172, R172 ;  /* 0x000000ac00ac7308 */ /* 0x000fe20000000800 */
[----:B------:R-:W-:Y:S02]  /*6530*/  FADD.FTZ R4, R164, -R5 ;  /* 0x80000005a4047221 */ /* 0x000fe40000010000 */
[----:B------:R-:W-:Y:S02]  /*6540*/  FADD.FTZ R6, R3, -R6 ;  /* 0x8000000603067221 */ /* 0x000fe40000010000 */
[----:B------:R-:W-:-:S02]  /*6550*/  FFMA.FTZ R173, R8, c[0x0][0x23c], -R35 ;  /* 0x00008f0008ad7a23 */ /* 0x000fc40000010823 */
[--C-:B------:R-:W-:Y:S01]  /*6560*/  FFMA.FTZ R169, R10, c[0x0][0x23c], -R178.reuse ;  /* 0x00008f000aa97a23 */ /* 0x100fe200000108b2 */
[----:B------:R-:W-:Y:S01]  /*6570*/  MUFU.EX2 R171, R171 ;  /* 0x000000ab00ab7308 */ /* 0x000fe20000000800 */
[--C-:B------:R-:W-:Y:S02]  /*6580*/  FFMA.FTZ R168, R11, c[0x0][0x23c], -R178.reuse ;  /* 0x00008f000ba87a23 */ /* 0x100fe400000108b2 */
[----:B------:R-:W-:Y:S01]  /*6590*/  FFMA.FTZ R164, R7, c[0x0][0x23c], -R178 ;  /* 0x00008f0007a47a23 */ /* 0x000fe200000108b2 */
[----:B------:R-:W2:Y:S01]  /*65a0*/  LDSM.16.MT88.4 R8, [R225+0x10000] ;  /* 0x01000000e108783b */ /* 0x000ea20000004200 */
[----:B------:R-:W-:Y:S02]  /*65b0*/  FMUL.FTZ R176, R4, c[0x0][0x23c] ;  /* 0x00008f0004b07a20 */ /* 0x000fe40000410000 */
[----:B------:R-:W-:Y:S01]  /*65c0*/  FMUL.FTZ R174, R6, c[0x0][0x23c] ;  /* 0x00008f0006ae7a20 */ /* 0x000fe20000410000 */
[----:B------:R-:W3:Y:S01]  /*65d0*/  MUFU.EX2 R173, R173 ;  /* 0x000000ad00ad7308 */ /* 0x000ee20000000800 */
[----:B------:R-:W-:-:S02]  /*65e0*/  FFMA.FTZ R3, R190, c[0x0][0x23c], -R35 ;  /* 0x00008f00be037a23 */ /* 0x000fc40000010823 */
[--C-:B------:R-:W-:Y:S02]  /*65f0*/  FFMA.FTZ R181, R188, c[0x0][0x23c], -R35.reuse ;  /* 0x00008f00bcb57a23 */ /* 0x100fe40000010823 */
[--C-:B------:R-:W-:Y:S02]  /*6600*/  FFMA.FTZ R184, R184, c[0x0][0x23c], -R35.reuse ;  /* 0x00008f00b8b87a23 */ /* 0x100fe40000010823 */
[----:B------:R-:W-:Y:S01]  /*6610*/  FFMA.FTZ R186, R186, c[0x0][0x23c], -R35 ;  /* 0x00008f00baba7a23 */ /* 0x000fe20000010823 */
[----:B------:R-:W4:Y:S01]  /*6620*/  MUFU.EX2 R170, R170 ;  /* 0x000000aa00aa7308 */ /* 0x000f220000000800 */
[--C-:B------:R-:W-:Y:S02]  /*6630*/  FFMA.FTZ R183, R183, c[0x0][0x23c], -R178.reuse ;  /* 0x00008f00b7b77a23 */ /* 0x100fe400000108b2 */
[--C-:B------:R-:W-:Y:S02]  /*6640*/  FFMA.FTZ R188, R197, c[0x0][0x23c], -R178.reuse ;  /* 0x00008f00c5bc7a23 */ /* 0x100fe400000108b2 */
[----:B------:R-:W-:-:S02]  /*6650*/  FFMA.FTZ R185, R185, c[0x0][0x23c], -R178 ;  /* 0x00008f00b9b97a23 */ /* 0x000fc400000108b2 */
[----:B------:R-:W-:Y:S01]  /*6660*/  FFMA.FTZ R190, R195, c[0x0][0x23c], -R178 ;  /* 0x00008f00c3be7a23 */ /* 0x000fe200000108b2 */
[----:B------:R-:W-:Y:S01]  /*6670*/  MUFU.EX2 R169, R169 ;  /* 0x000000a900a97308 */ /* 0x000fe20000000800 */
[----:B---3--:R-:W-:Y:S01]  /*6680*/  F2FP.BF16.PACK_AB R4, R172, R173 ;  /* 0x000000adac04723e */ /* 0x008fe200000010ff */
[--C-:B------:R-:W-:Y:S02]  /*6690*/  FFMA.FTZ R195, R198, c[0x0][0x23c], -R35.reuse ;  /* 0x00008f00c6c37a23 */ /* 0x100fe40000010823 */
[--C-:B------:R-:W-:Y:S02]  /*66a0*/  FFMA.FTZ R197, R194, c[0x0][0x23c], -R35.reuse ;  /* 0x00008f00c2c57a23 */ /* 0x100fe40000010823 */
[--C-:B------:R-:W-:Y:S02]  /*66b0*/  FFMA.FTZ R192, R192, c[0x0][0x23c], -R35.reuse ;  /* 0x00008f00c0c07a23 */ /* 0x100fe40000010823 */
[----:B------:R-:W3:Y:S01]  /*66c0*/  MUFU.EX2 R168, R168 ;  /* 0x000000a800a87308 */ /* 0x000ee20000000800 */
[----:B----4-:R-:W-:Y:S01]  /*66d0*/  F2FP.BF16.PACK_AB R6, R170, R171 ;  /* 0x000000abaa06723e */ /* 0x010fe200000010ff */
[----:B------:R-:W-:-:S02]  /*66e0*/  FFMA.FTZ R196, R196, c[0x0][0x23c], -R35 ;  /* 0x00008f00c4c47a23 */ /* 0x000fc40000010823 */
[--C-:B------:R-:W-:Y:S02]  /*66f0*/  FFMA.FTZ R191, R191, c[0x0][0x23c], -R178.reuse ;  /* 0x00008f00bfbf7a23 */ /* 0x100fe400000108b2 */
[--C-:B------:R-:W-:Y:S02]  /*6700*/  FFMA.FTZ R194, R189, c[0x0][0x23c], -R178.reuse ;  /* 0x00008f00bdc27a23 */ /* 0x100fe400000108b2 */
[----:B------:R-:W-:Y:S01]  /*6710*/  MUFU.EX2 R165, R165 ;  /* 0x000000a500a57308 */ /* 0x000fe20000000800 */
[--C-:B------:R-:W-:Y:S02]  /*6720*/  FFMA.FTZ R187, R187, c[0x0][0x23c], -R178.reuse ;  /* 0x00008f00bbbb7a23 */ /* 0x100fe400000108b2 */
[--C-:B------:R-:W-:Y:S02]  /*6730*/  FFMA.FTZ R198, R193, c[0x0][0x23c], -R178.reuse ;  /* 0x00008f00c1c67a23 */ /* 0x100fe400000108b2 */
[----:B------:R-:W-:Y:S02]  /*6740*/  FFMA.FTZ R189, R180, c[0x0][0x23c], -R35 ;  /* 0x00008f00b4bd7a23 */ /* 0x000fe40000010823 */
[--C-:B------:R-:W-:Y:S01]  /*6750*/  FFMA.FTZ R199, R33, c[0x0][0x23c], -R178.reuse ;  /* 0x00008f0021c77a23 */ /* 0x100fe200000108b2 */
[----:B------:R-:W4:Y:S01]  /*6760*/  MUFU.EX2 R164, R164 ;  /* 0x000000a400a47308 */ /* 0x000f220000000800 */
[----:B---3--:R-:W-:Y:S01]  /*6770*/  F2FP.BF16.PACK_AB R5, R168, R169 ;  /* 0x000000a9a805723e */ /* 0x008fe200000010ff */
[----:B------:R-:W-:-:S02]  /*6780*/  FFMA.FTZ R200, R179, c[0x0][0x23c], -R178 ;  /* 0x00008f00b3c87a23 */ /* 0x000fc400000108b2 */
[--C-:B------:R-:W-:Y:S02]  /*6790*/  FFMA.FTZ R177, R177, c[0x0][0x23c], -R178.reuse ;  /* 0x00008f00b1b17a23 */ /* 0x100fe400000108b2 */
[--C-:B------:R-:W-:Y:S02]  /*67a0*/  FFMA.FTZ R182, R182, c[0x0][0x23c], -R35.reuse ;  /* 0x00008f00b6b67a23 */ /* 0x100fe40000010823 */
[----:B------:R-:W3:Y:S01]  /*67b0*/  MUFU.EX2 R176, R176 ;  /* 0x000000b000b07308 */ /* 0x000ee20000000800 */
[--C-:B------:R-:W-:Y:S02]  /*67c0*/  FFMA.FTZ R180, R34, c[0x0][0x23c], -R35.reuse ;  /* 0x00008f0022b47a23 */ /* 0x100fe40000010823 */
[----:B------:R-:W-:Y:S02]  /*67d0*/  FFMA.FTZ R193, R32, c[0x0][0x23c], -R35 ;  /* 0x00008f0020c17a23 */ /* 0x000fe40000010823 */
[----:B------:R-:W-:Y:S01]  /*67e0*/  FFMA.FTZ R178, R175, c[0x0][0x23c], -R178 ;  /* 0x00008f00afb27a23 */ /* 0x000fe200000108b2 */
[----:B------:R-:W-:Y:S02]  /*67f0*/  LDSM.16.MT88.4 R32, [R228+0x11800] ;  /* 0x01180000e420783b */ /* 0x000fe40000004200 */
[----:B------:R-:W5:Y:S01]  /*6800*/  MUFU.EX2 R174, R174 ;  /* 0x000000ae00ae7308 */ /* 0x000f620000000800 */
[----:B----4-:R-:W-:Y:S01]  /*6810*/  F2FP.BF16.PACK_AB R7, R164, R165 ;  /* 0x000000a5a407723e */ /* 0x010fe200000010ff */
[----:B---3--:R-:W-:-:S06]  /*6820*/  FMUL.FTZ R160, R160, R176 ;  /* 0x000000b0a0a07220 */ /* 0x008fcc0000410000 */
[----:B------:R-:W-:Y:S01]  /*6830*/  MUFU.EX2 R3, R3 ;  /* 0x0000000300037308 */ /* 0x000fe20000000800 */
[-C--:B------:R-:W-:Y:S02]  /*6840*/  FMUL.FTZ R161, R161, R176.reuse ;  /* 0x000000b0a1a17220 */ /* 0x080fe40000410000 */
[-C--:B------:R-:W-:Y:S02]  /*6850*/  FMUL.FTZ R36, R36, R176.reuse ;  /* 0x000000b024247220 */ /* 0x080fe40000410000 */
[----:B------:R-:W-:Y:S02]  /*6860*/  FMUL.FTZ R37, R37, R176 ;  /* 0x000000b025257220 */ /* 0x000fe40000410000 */
[-C--:B-----5:R-:W-:Y:S01]  /*6870*/  FMUL.FTZ R162, R162, R174.reuse ;  /* 0x000000aea2a27220 */ /* 0x0a0fe20000410000 */
[----:B------:R-:W3:Y:S01]  /*6880*/  MUFU.EX2 R184, R184 ;  /* 0x000000b800b87308 */ /* 0x000ee20000000800 */
[-C--:B------:R-:W-:Y:S02]  /*6890*/  FMUL.FTZ R163, R163, R174.reuse ;  /* 0x000000aea3a37220 */ /* 0x080fe40000410000 */
[----:B------:R-:W-:-:S02]  /*68a0*/  FMUL.FTZ R38, R38, R174 ;  /* 0x000000ae26267220 */ /* 0x000fc40000410000 */
[----:B------:R-:W-:Y:S02]  /*68b0*/  FMUL.FTZ R39, R39, R174 ;  /* 0x000000ae27277220 */ /* 0x000fe40000410000 */
[-C--:B------:R-:W-:Y:S01]  /*68c0*/  FMUL.FTZ R40, R40, R176.reuse ;  /* 0x000000b028287220 */ /* 0x080fe20000410000 */
[C---:B-1----:R-:W-:Y:S01]  /*68d0*/  HMMA.16816.F32.BF16 R160, R4.reuse, R16, R160 ;  /* 0x0000001004a0723c */ /* 0x042fe200000418a0 */
[----:B------:R-:W-:Y:S01]  /*68e0*/  FMUL.FTZ R41, R41, R176 ;  /* 0x000000b029297220 */ /* 0x000fe20000410000 */
[----:B------:R-:W-:Y:S01]  /*68f0*/  MUFU.EX2 R181, R181 ;  /* 0x000000b500b57308 */ /* 0x000fe20000000800 */
[-C--:B------:R-:W-:Y:S02]  /*6900*/  FMUL.FTZ R42, R42, R174.reuse ;  /* 0x000000ae2a2a7220 */ /* 0x080fe40000410000 */
[----:B------:R-:W-:Y:S02]  /*6910*/  FMUL.FTZ R43, R43, R174 ;  /* 0x000000ae2b2b7220 */ /* 0x000fe40000410000 */
[-C--:B------:R-:W-:Y:S01]  /*6920*/  FMUL.FTZ R44, R44, R176.reuse ;  /* 0x000000b02c2c7220 */ /* 0x080fe20000410000 */
[----:B------:R-:W-:Y:S01]  /*6930*/  HMMA.16816.F32.BF16 R36, R4, R18, R36 ;  /* 0x000000120424723c */ /* 0x000fe20000041824 */
[----:B------:R-:W1:Y:S01]  /*6940*/  LDSM.16.MT88.4 R16, [R224+0x10000] ;  /* 0x01000000e010783b */ /* 0x000e620000004200 */
[----:B------:R-:W-:Y:S01]  /*6950*/  FMUL.FTZ R45, R45, R176 ;  /* 0x000000b02d2d7220 */ /* 0x000fe20000410000 */
[----:B------:R-:W-:Y:S01]  /*6960*/  MUFU.EX2 R186, R186 ;  /* 0x000000ba00ba7308 */ /* 0x000fe20000000800 */
[----:B------:R-:W-:-:S02]  /*6970*/  FMUL.FTZ R46, R46, R174 ;  /* 0x000000ae2e2e7220 */ /* 0x000fc40000410000 */
[----:B------:R-:W-:Y:S02]  /*6980*/  FMUL.FTZ R47, R47, R174 ;  /* 0x000000ae2f2f7220 */ /* 0x000fe40000410000 */
[-C--:B------:R-:W-:Y:S01]  /*6990*/  FMUL.FTZ R48, R48, R176.reuse ;  /* 0x000000b030307220 */ /* 0x080fe20000410000 */
[C---:B------:R-:W-:Y:S01]  /*69a0*/  HMMA.16816.F32.BF16 R40, R4.reuse, R12, R40 ;  /* 0x0000000c0428723c */ /* 0x040fe20000041828 */
[----:B------:R-:W-:Y:S01]  /*69b0*/  FMUL.FTZ R49, R49, R176 ;  /* 0x000000b031317220 */ /* 0x000fe20000410000 */
[----:B------:R-:W-:Y:S01]  /*69c0*/  MUFU.EX2 R183, R183 ;  /* 0x000000b700b77308 */ /* 0x000fe20000000800 */
[-C--:B------:R-:W-:Y:S02]  /*69d0*/  FMUL.FTZ R50, R50, R174.reuse ;  /* 0x000000ae32327220 */ /* 0x080fe40000410000 */
[----:B------:R-:W-:Y:S02]  /*69e0*/  FMUL.FTZ R51, R51, R174 ;  /* 0x000000ae33337220 */ /* 0x000fe40000410000 */
[-C--:B------:R-:W-:Y:S01]  /*69f0*/  FMUL.FTZ R52, R52, R176.reuse ;  /* 0x000000b034347220 */ /* 0x080fe20000410000 */
[----:B------:R-:W-:Y:S01]  /*6a00*/  HMMA.16816.F32.BF16 R44, R4, R14, R44 ;  /* 0x0000000e042c723c */ /* 0x000fe2000004182c */
[----:B------:R-:W-:Y:S01]  /*6a10*/  FMUL.FTZ R53, R53, R176 ;  /* 0x000000b035357220 */ /* 0x000fe20000410000 */
[----:B------:R-:W4:Y:S01]  /*6a20*/  LDSM.16.MT88.4 R12, [R228+0x12000] ;  /* 0x01200000e40c783b */ /* 0x000f220000004200 */
[-C--:B------:R-:W-:Y:S01]  /*6a30*/  FMUL.FTZ R54, R54, R174.reuse ;  /* 0x000000ae36367220 */ /* 0x080fe20000410000 */
[----:B------:R-:W5:Y:S01]  /*6a40*/  MUFU.EX2 R188, R188 ;  /* 0x000000bc00bc7308 */ /* 0x000f620000000800 */
[----:B------:R-:W-:-:S02]  /*6a50*/  FMUL.FTZ R55, R55, R174 ;  /* 0x000000ae37377220 */ /* 0x000fc40000410000 */
[-C--:B------:R-:W-:Y:S01]  /*6a60*/  FMUL.FTZ R56, R56, R176.reuse ;  /* 0x000000b038387220 */ /* 0x080fe20000410000 */
[C---:B--2---:R-:W-:Y:S01]  /*6a70*/  HMMA.16816.F32.BF16 R48, R4.reuse, R8, R48 ;  /* 0x000000080430723c */ /* 0x044fe20000041830 */
[----:B------:R-:W-:Y:S02]  /*6a80*/  FMUL.FTZ R57, R57, R176 ;  /* 0x000000b039397220 */ /* 0x000fe40000410000 */
[-C--:B------:R-:W-:Y:S01]  /*6a90*/  FMUL.FTZ R58, R58, R174.reuse ;  /* 0x000000ae3a3a7220 */ /* 0x080fe20000410000 */
[----:B------:R-:W-:Y:S01]  /*6aa0*/  MUFU.EX2 R185, R185 ;  /* 0x000000b900b97308 */ /* 0x000fe20000000800 */
[----:B------:R-:W-:Y:S02]  /*6ab0*/  FMUL.FTZ R59, R59, R174 ;  /* 0x000000ae3b3b7220 */ /* 0x000fe40000410000 */
[-C--:B------:R-:W-:Y:S01]  /*6ac0*/  FMUL.FTZ R60, R60, R176.reuse ;  /* 0x000000b03c3c7220 */ /* 0x080fe20000410000 */
[----:B------:R-:W-:Y:S01]  /*6ad0*/  HMMA.16816.F32.BF16 R52, R4, R10, R52 ;  /* 0x0000000a0434723c */ /* 0x000fe20000041834 */
[----:B------:R-:W2:Y:S01]  /*6ae0*/  LDSM.16.MT88.4 R8, [R226+0x12000] ;  /* 0x01200000e208783b */ /* 0x000ea20000004200 */
[----:B------:R-:W-:-:S02]  /*6af0*/  FMUL.FTZ R61, R61, R176 ;  /* 0x000000b03d3d7220 */ /* 0x000fc40000410000 */
[-C--:B------:R-:W-:Y:S01]  /*6b00*/  FMUL.FTZ R62, R62, R174.reuse ;  /* 0x000000ae3e3e7220 */ /* 0x080fe20000410000 */
[----:B------:R-:W2:Y:S01]  /*6b10*/  MUFU.EX2 R190, R190 ;  /* 0x000000be00be7308 */ /* 0x000ea20000000800 */
[----:B------:R-:W-:Y:S02]  /*6b20*/  FMUL.FTZ R63, R63, R174 ;  /* 0x000000ae3f3f7220 */ /* 0x000fe40000410000 */
[C---:B-1----:R-:W-:Y:S01]  /*6b30*/  HMMA.16816.F32.BF16 R56, R4.reuse, R16, R56 ;  /* 0x000000100438723c */ /* 0x042fe20000041838 */
[-C--:B------:R-:W-:Y:S02]  /*6b40*/  FMUL.FTZ R64, R64, R176.reuse ;  /* 0x000000b040407220 */ /* 0x080fe40000410000 */
[----:B------:R-:W-:Y:S02]  /*6b50*/  FMUL.FTZ R65, R65, R176 ;  /* 0x000000b041417220 */ /* 0x000fe40000410000 */
[-C--:B------:R-:W-:Y:S01]  /*6b60*/  FMUL.FTZ R66, R66, R174.reuse ;  /* 0x000000ae42427220 */ /* 0x080fe20000410000 */
[----:B------:R-:W1:Y:S01]  /*6b70*/  MUFU.EX2 R195, R195 ;  /* 0x000000c300c37308 */ /* 0x000e620000000800 */
[----:B------:R-:W-:Y:S01]  /*6b80*/  FMUL.FTZ R67, R67, R174 ;  /* 0x000000ae43437220 */ /* 0x000fe20000410000 */
[----:B------:R-:W-:Y:S01]  /*6b90*/  HMMA.16816.F32.BF16 R60, R4, R18, R60 ;  /* 0x00000012043c723c */ /* 0x000fe2000004183c */
[----:B------:R-:W1:Y:S01]  /*6ba0*/  LDSM.16.MT88.4 R16, [R225+0x12000] ;  /* 0x01200000e110783b */ /* 0x000e620000004200 */
[----:B------:R-:W-:-:S02]  /*6bb0*/  FMUL.FTZ R68, R68, R176 ;  /* 0x000000b044447220 */ /* 0x000fc40000410000 */
[----:B------:R-:W-:Y:S02]  /*6bc0*/  FMUL.FTZ R69, R69, R176 ;  /* 0x000000b045457220 */ /* 0x000fe40000410000 */
[-C--:B------:R-:W-:Y:S01]  /*6bd0*/  FMUL.FTZ R70, R70, R174.reuse ;  /* 0x000000ae46467220 */ /* 0x080fe20000410000 */
[----:B------:R-:W1:Y:S01]  /*6be0*/  MUFU.EX2 R192, R192 ;  /* 0x000000c000c07308 */ /* 0x000e620000000800 */
[----:B------:R-:W-:Y:S02]  /*6bf0*/  FMUL.FTZ R71, R71, R174 ;  /* 0x000000ae47477220 */ /* 0x000fe40000410000 */
[-C--:B------:R-:W-:Y:S01]  /*6c00*/  FMUL.FTZ R72, R72, R176.reuse ;  /* 0x000000b048487220 */ /* 0x080fe20000410000 */
[----:B----4-:R-:W-:Y:S01]  /*6c10*/  HMMA.16816.F32.BF16 R64, R4, R12, R64 ;  /* 0x0000000c0440723c */ /* 0x010fe20000041840 */
[----:B------:R-:W-:Y:S02]  /*6c20*/  FMUL.FTZ R73, R73, R176 ;  /* 0x000000b049497220 */ /* 0x000fe40000410000 */
[-C--:B------:R-:W-:Y:S01]  /*6c30*/  FMUL.FTZ R74, R74, R174.reuse ;  /* 0x000000ae4a4a7220 */ /* 0x080fe20000410000 */
[----:B------:R-:W-:Y:S01]  /*6c40*/  MUFU.EX2 R196, R196 ;  /* 0x000000c400c47308 */ /* 0x000fe20000000800 */
[----:B------:R-:W-:-:S02]  /*6c50*/  FMUL.FTZ R75, R75, R174 ;  /* 0x000000ae4b4b7220 */ /* 0x000fc40000410000 */
[-C--:B------:R-:W-:Y:S01]  /*6c60*/  FMUL.FTZ R76, R76, R176.reuse ;  /* 0x000000b04c4c7220 */ /* 0x080fe20000410000 */
[C---:B------:R-:W-:Y:S01]  /*6c70*/  HMMA.16816.F32.BF16 R68, R4.reuse, R14, R68 ;  /* 0x0000000e0444723c */ /* 0x040fe20000041844 */
[----:B------:R-:W-:Y:S01]  /*6c80*/  FMUL.FTZ R77, R77, R176 ;  /* 0x000000b04d4d7220 */ /* 0x000fe20000410000 */
[----:B------:R-:W4:Y:S01]  /*6c90*/  LDSM.16.MT88.4 R12, [R224+0x12000] ;  /* 0x01200000e00c783b */ /* 0x000f220000004200 */
[-C--:B------:R-:W-:Y:S01]  /*6ca0*/  FMUL.FTZ R78, R78, R174.reuse ;  /* 0x000000ae4e4e7220 */ /* 0x080fe20000410000 */
[----:B------:R-:W-:Y:S01]  /*6cb0*/  MUFU.EX2 R197, R197 ;  /* 0x000000c500c57308 */ /* 0x000fe20000000800 */
[----:B------:R-:W-:Y:S02]  /*6cc0*/  FMUL.FTZ R79, R79, R174 ;  /* 0x000000ae4f4f7220 */ /* 0x000fe40000410000 */
[-C--:B------:R-:W-:Y:S01]  /*6cd0*/  FMUL.FTZ R80, R80, R176.reuse ;  /* 0x000000b050507220 */ /* 0x080fe20000410000 */
[----:B--2---:R-:W-:Y:S01]  /*6ce0*/  HMMA.16816.F32.BF16 R72, R4, R8, R72 ;  /* 0x000000080448723c */ /* 0x004fe20000041848 */
[----:B------:R-:W-:-:S02]  /*6cf0*/  FMUL.FTZ R81, R81, R176 ;  /* 0x000000b051517220 */ /* 0x000fc40000410000 */
[-C--:B------:R-:W-:Y:S01]  /*6d00*/  FMUL.FTZ R82, R82, R174.reuse ;  /* 0x000000ae52527220 */ /* 0x080fe20000410000 */
[----:B------:R-:W-:Y:S01]  /*6d10*/  MUFU.EX2 R191, R191 ;  /* 0x000000bf00bf7308 */ /* 0x000fe20000000800 */
[----:B------:R-:W-:Y:S02]  /*6d20*/  FMUL.FTZ R83, R83, R174 ;  /* 0x000000ae53537220 */ /* 0x000fe40000410000 */
[-C--:B------:R-:W-:Y:S01]  /*6d30*/  FMUL.FTZ R84, R84, R176.reuse ;  /* 0x000000b054547220 */ /* 0x080fe20000410000 */
[----:B------:R-:W-:Y:S01]  /*6d40*/  HMMA.16816.F32.BF16 R76, R4, R10, R76 ;  /* 0x0000000a044c723c */ /* 0x000fe2000004184c */
[----:B------:R-:W-:Y:S01]  /*6d50*/  FMUL.FTZ R85, R85, R176 ;  /* 0x000000b055557220 */ /* 0x000fe20000410000 */
[----:B------:R-:W2:Y:S01]  /*6d60*/  LDSM.16.MT88.4 R8, [R228+0x14000] ;  /* 0x01400000e408783b */ /* 0x000ea20000004200 */
[-C--:B------:R-:W-:Y:S01]  /*6d70*/  FMUL.FTZ R86, R86, R174.reuse ;  /* 0x000000ae56567220 */ /* 0x080fe20000410000 */
[----:B------:R-:W2:Y:S01]  /*6d80*/  MUFU.EX2 R194, R194 ;  /* 0x000000c200c27308 */ /* 0x000ea20000000800 */
[----:B------:R-:W-:-:S02]  /*6d90*/  FMUL.FTZ R87, R87, R174 ;  /* 0x000000ae57577220 */ /* 0x000fc40000410000 */
[-C--:B------:R-:W-:Y:S01]  /*6da0*/  FMUL.FTZ R88, R88, R176.reuse ;  /* 0x000000b058587220 */ /* 0x080fe20000410000 */
[C---:B-1----:R-:W-:Y:S01]  /*6db0*/  HMMA.16816.F32.BF16 R80, R4.reuse, R16, R80 ;  /* 0x000000100450723c */ /* 0x042fe20000041850 */
[----:B------:R-:W-:Y:S02]  /*6dc0*/  FMUL.FTZ R89, R89, R176 ;  /* 0x000000b059597220 */ /* 0x000fe40000410000 */
[-C--:B------:R-:W-:Y:S01]  /*6dd0*/  FMUL.FTZ R90, R90, R174.reuse ;  /* 0x000000ae5a5a7220 */ /* 0x080fe20000410000 */
[----:B------:R-:W-:Y:S01]  /*6de0*/  MUFU.EX2 R187, R187 ;  /* 0x000000bb00bb7308 */ /* 0x000fe20000000800 */
[----:B------:R-:W-:Y:S02]  /*6df0*/  FMUL.FTZ R91, R91, R174 ;  /* 0x000000ae5b5b7220 */ /* 0x000fe40000410000 */
[-C--:B------:R-:W-:Y:S01]  /*6e00*/  FMUL.FTZ R92, R92, R176.reuse ;  /* 0x000000b05c5c7220 */ /* 0x080fe20000410000 */
[----:B------:R-:W-:Y:S01]  /*6e10*/  HMMA.16816.F32.BF16 R84, R4, R18, R84 ;  /* 0x000000120454723c */ /* 0x000fe20000041854 */
[----:B------:R-:W1:Y:S01]  /*6e20*/  LDSM.16.MT88.4 R16, [R226+0x14000] ;  /* 0x01400000e210783b */ /* 0x000e620000004200 */
[----:B------:R-:W-:-:S02]  /*6e30*/  FMUL.FTZ R93, R93, R176 ;  /* 0x000000b05d5d7220 */ /* 0x000fc40000410000 */
[-C--:B------:R-:W-:Y:S01]  /*6e40*/  FMUL.FTZ R94, R94, R174.reuse ;  /* 0x000000ae5e5e7220 */ /* 0x080fe20000410000 */
[----:B------:R-:W1:Y:S01]  /*6e50*/  MUFU.EX2 R198, R198 ;  /* 0x000000c600c67308 */ /* 0x000e620000000800 */
[----:B------:R-:W-:Y:S02]  /*6e60*/  FMUL.FTZ R95, R95, R174 ;  /* 0x000000ae5f5f7220 */ /* 0x000fe40000410000 */
[-C--:B------:R-:W-:Y:S02]  /*6e70*/  FMUL.FTZ R96, R96, R176.reuse ;  /* 0x000000b060607220 */ /* 0x080fe40000410000 */
[----:B------:R-:W-:Y:S01]  /*6e80*/  FMUL.FTZ R97, R97, R176 ;  /* 0x000000b061617220 */ /* 0x000fe20000410000 */
[----:B----4-:R-:W-:Y:S01]  /*6e90*/  HMMA.16816.F32.BF16 R88, R4, R12, R88 ;  /* 0x0000000c0458723c */ /* 0x010fe20000041858 */
[-C--:B------:R-:W-:Y:S01]  /*6ea0*/  FMUL.FTZ R98, R98, R174.reuse ;  /* 0x000000ae62627220 */ /* 0x080fe20000410000 */
[----:B------:R-:W-:Y:S01]  /*6eb0*/  MUFU.EX2 R182, R182 ;  /* 0x000000b600b67308 */ /* 0x000fe20000000800 */
[----:B------:R-:W-:-:S02]  /*6ec0*/  FMUL.FTZ R99, R99, R174 ;  /* 0x000000ae63637220 */ /* 0x000fc40000410000 */
[-C--:B------:R-:W-:Y:S02]  /*6ed0*/  FMUL.FTZ R100, R100, R176.reuse ;  /* 0x000000b064647220 */ /* 0x080fe40000410000 */
[----:B------:R-:W-:Y:S01]  /*6ee0*/  FMUL.FTZ R101, R101, R176 ;  /* 0x000000b065657220 */ /* 0x000fe20000410000 */
[C---:B------:R-:W-:Y:S01]  /*6ef0*/  HMMA.16816.F32.BF16 R92, R4.reuse, R14, R92 ;  /* 0x0000000e045c723c */ /* 0x040fe2000004185c */
[-C--:B------:R-:W-:Y:S01]  /*6f00*/  FMUL.FTZ R102, R102, R174.reuse ;  /* 0x000000ae66667220 */ /* 0x080fe20000410000 */
[----:B------:R-:W4:Y:S01]  /*6f10*/  LDSM.16.MT88.4 R12, [R225+0x14000] ;  /* 0x01400000e10c783b */ /* 0x000f220000004200 */
[----:B------:R-:W-:Y:S01]  /*6f20*/  FMUL.FTZ R103, R103, R174 ;  /* 0x000000ae67677220 */ /* 0x000fe20000410000 */
[----:B------:R-:W1:Y:S01]  /*6f30*/  MUFU.EX2 R189, R189 ;  /* 0x000000bd00bd7308 */ /* 0x000e620000000800 */
[-C--:B------:R-:W-:Y:S02]  /*6f40*/  FMUL.FTZ R104, R104, R176.reuse ;  /* 0x000000b068687220 */ /* 0x080fe40000410000 */
[----:B------:R-:W-:Y:S01]  /*6f50*/  FMUL.FTZ R105, R105, R176 ;  /* 0x000000b069697220 */ /* 0x000fe20000410000 */
[----:B--2---:R-:W-:Y:S01]  /*6f60*/  HMMA.16816.F32.BF16 R96, R4, R8, R96 ;  /* 0x000000080460723c */ /* 0x004fe20000041860 */
[----:B------:R-:W-:-:S02]  /*6f70*/  FMUL.FTZ R106, R106, R174 ;  /* 0x000000ae6a6a7220 */ /* 0x000fc40000410000 */
[----:B------:R-:W-:Y:S01]  /*6f80*/  FMUL.FTZ R107, R107, R174 ;  /* 0x000000ae6b6b7220 */ /* 0x000fe20000410000 */
[----:B------:R-:W-:Y:S01]  /*6f90*/  MUFU.EX2 R180, R180 ;  /* 0x000000b400b47308 */ /* 0x000fe20000000800 */
[-C--:B------:R-:W-:Y:S02]  /*6fa0*/  FMUL.FTZ R108, R108, R176.reuse ;  /* 0x000000b06c6c7220 */ /* 0x080fe40000410000 */
[----:B------:R-:W-:Y:S01]  /*6fb0*/  FMUL.FTZ R109, R109, R176 ;  /* 0x000000b06d6d7220 */ /* 0x000fe20000410000 */
[----:B------:R-:W-:Y:S01]  /*6fc0*/  HMMA.16816.F32.BF16 R100, R4, R10, R100 ;  /* 0x0000000a0464723c */ /* 0x000fe20000041864 */
[----:B------:R-:W2:Y:S01]  /*6fd0*/  LDSM.16.MT88.4 R8, [R224+0x14000] ;  /* 0x01400000e008783b */ /* 0x000ea20000004200 */
[-C--:B------:R-:W-:Y:S02]  /*6fe0*/  FMUL.FTZ R110, R110, R174.reuse ;  /* 0x000000ae6e6e7220 */ /* 0x080fe40000410000 */
[----:B------:R-:W-:Y:S01]  /*6ff0*/  FMUL.FTZ R111, R111, R174 ;  /* 0x000000ae6f6f7220 */ /* 0x000fe20000410000 */
[----:B------:R-:W-:Y:S01]  /*7000*/  MUFU.EX2 R193, R193 ;  /* 0x000000c100c17308 */ /* 0x000fe20000000800 */
[----:B------:R-:W-:-:S02]  /*7010*/  FMUL.FTZ R112, R112, R176 ;  /* 0x000000b070707220 */ /* 0x000fc40000410000 */
[C---:B-1----:R-:W-:Y:S01]  /*7020*/  HMMA.16816.F32.BF16 R104, R4.reuse, R16, R104 ;  /* 0x000000100468723c */ /* 0x042fe20000041868 */
[----:B------:R-:W-:Y:S02]  /*7030*/  FMUL.FTZ R113, R113, R176 ;  /* 0x000000b071717220 */ /* 0x000fe40000410000 */
[-C--:B------:R-:W-:Y:S02]  /*7040*/  FMUL.FTZ R114, R114, R174.reuse ;  /* 0x000000ae72727220 */ /* 0x080fe40000410000 */
[----:B------:R-:W-:Y:S01]  /*7050*/  FMUL.FTZ R115, R115, R174 ;  /* 0x000000ae73737220 */ /* 0x000fe20000410000 */
[----:B------:R-:W-:Y:S01]  /*7060*/  MUFU.EX2 R199, R199 ;  /* 0x000000c700c77308 */ /* 0x000fe20000000800 */
[-C--:B------:R-:W-:Y:S01]  /*7070*/  FMUL.FTZ R116, R116, R176.reuse ;  /* 0x000000b074747220 */ /* 0x080fe20000410000 */
[----:B------:R-:W-:Y:S01]  /*7080*/  HMMA.16816.F32.BF16 R108, R4, R18, R108 ;  /* 0x00000012046c723c */ /* 0x000fe2000004186c */
[----:B------:R-:W1:Y:S01]  /*7090*/  LDSM.16.MT88.4 R16, [R228+0x16000] ;  /* 0x01600000e410783b */ /* 0x000e620000004200 */
[----:B------:R-:W-:-:S02]  /*70a0*/  FMUL.FTZ R117, R117, R176 ;  /* 0x000000b075757220 */ /* 0x000fc40000410000 */
[-C--:B------:R-:W-:Y:S02]  /*70b0*/  FMUL.FTZ R118, R118, R174.reuse ;  /* 0x000000ae76767220 */ /* 0x080fe40000410000 */
[----:B------:R-:W-:Y:S01]  /*70c0*/  FMUL.FTZ R119, R119, R174 ;  /* 0x000000ae77777220 */ /* 0x000fe20000410000 */
[----:B------:R-:W1:Y:S01]  /*70d0*/  MUFU.EX2 R200, R200 ;  /* 0x000000c800c87308 */ /* 0x000e620000000800 */
[-C--:B------:R-:W-:Y:S02]  /*70e0*/  FMUL.FTZ R120, R120, R176.reuse ;  /* 0x000000b078787220 */ /* 0x080fe40000410000 */
[----:B------:R-:W-:Y:S01]  /*70f0*/  FMUL.FTZ R121, R121, R176 ;  /* 0x000000b079797220 */ /* 0x000fe20000410000 */
[----:B----4-:R-:W-:Y:S01]  /*7100*/  HMMA.16816.F32.BF16 R112, R4, R12, R112 ;  /* 0x0000000c0470723c */ /* 0x010fe20000041870 */
[-C--:B------:R-:W-:Y:S02]  /*7110*/  FMUL.FTZ R122, R122, R174.reuse ;  /* 0x000000ae7a7a7220 */ /* 0x080fe40000410000 */
[----:B------:R-:W-:Y:S01]  /*7120*/  FMUL.FTZ R123, R123, R174 ;  /* 0x000000ae7b7b7220 */ /* 0x000fe20000410000 */
[----:B------:R-:W-:Y:S01]  /*7130*/  MUFU.EX2 R177, R177 ;  /* 0x000000b100b17308 */ /* 0x000fe20000000800 */
[----:B------:R-:W-:-:S02]  /*7140*/  FMUL.FTZ R124, R124, R176 ;  /* 0x000000b07c7c7220 */ /* 0x000fc40000410000 */
        /* <DEDUP_REMOVED lines=10> */
[----:B------:R-:W-:Y:S02]  /*71f0*/  FMUL.FTZ R131, R131, R174 ;  /* 0x000000ae83837220 */ /* 0x000fe40000410000 */
[-C--:B------:R-:W-:Y:S02]  /*7200*/  FMUL.FTZ R132, R132, R176.reuse ;  /* 0x000000b084847220 */ /* 0x080fe40000410000 */
[----:B------:R-:W-:Y:S01]  /*7210*/  FMUL.FTZ R133, R133, R176 ;  /* 0x000000b085857220 */ /* 0x000fe20000410000 */
[----:B------:R-:W-:Y:S01]  /*7220*/  HMMA.16816.F32.BF16 R124, R4, R10, R124 ;  /* 0x0000000a047c723c */ /* 0x000fe2000004187c */
[-C--:B------:R-:W-:Y:S01]  /*7230*/  FMUL.FTZ R134, R134, R174.reuse ;  /* 0x000000ae86867220 */ /* 0x080fe20000410000 */
[----:B------:R-:W2:Y:S01]  /*7240*/  LDSM.16.MT88.4 R8, [R225+0x16000] ;  /* 0x01600000e108783b */ /* 0x000ea20000004200 */
[----:B------:R-:W-:Y:S02]  /*7250*/  FMUL.FTZ R135, R135, R174 ;  /* 0x000000ae87877220 */ /* 0x000fe40000410000 */
[----:B------:R-:W-:-:S02]  /*7260*/  FMUL.FTZ R136, R136, R176 ;  /* 0x000000b088887220 */ /* 0x000fc40000410000 */
[----:B------:R-:W-:Y:S01]  /*7270*/  FMUL.FTZ R137, R137, R176 ;  /* 0x000000b089897220 */ /* 0x000fe20000410000 */
[C---:B-1----:R-:W-:Y:S01]  /*7280*/  HMMA.16816.F32.BF16 R128, R4.reuse, R16, R128 ;  /* 0x000000100480723c */ /* 0x042fe20000041880 */
[-C--:B------:R-:W-:Y:S02]  /*7290*/  FMUL.FTZ R138, R138, R174.reuse ;  /* 0x000000ae8a8a7220 */ /* 0x080fe40000410000 */
[----:B------:R-:W-:Y:S02]  /*72a0*/  FMUL.FTZ R139, R139, R174 ;  /* 0x000000ae8b8b7220 */ /* 0x000fe40000410000 */
[-C--:B------:R-:W-:Y:S02]  /*72b0*/  FMUL.FTZ R156, R156, R176.reuse ;  /* 0x000000b09c9c7220 */ /* 0x080fe40000410000 */
[----:B------:R-:W-:Y:S01]  /*72c0*/  FMUL.FTZ R157, R157, R176 ;  /* 0x000000b09d9d7220 */ /* 0x000fe20000410000 */
[----:B------:R-:W-:Y:S01]  /*72d0*/  HMMA.16816.F32.BF16 R132, R4, R18, R132 ;  /* 0x000000120484723c */ /* 0x000fe20000041884 */
[----:B------:R-:W1:Y:S01]  /*72e0*/  LDSM.16.MT88.4 R16, [R228+0x10800] ;  /* 0x01080000e410783b */ /* 0x000e620000004200 */
[----:B------:R-:W-:-:S02]  /*72f0*/  FMUL.FTZ R158, R158, R174 ;  /* 0x000000ae9e9e7220 */ /* 0x000fc40000410000 */
[----:B------:R-:W-:Y:S02]  /*7300*/  FMUL.FTZ R159, R159, R174 ;  /* 0x000000ae9f9f7220 */ /* 0x000fe40000410000 */
[-C--:B------:R-:W-:Y:S02]  /*7310*/  FMUL.FTZ R140, R140, R176.reuse ;  /* 0x000000b08c8c7220 */ /* 0x080fe40000410000 */
[----:B------:R-:W-:Y:S02]  /*7320*/  FMUL.FTZ R141, R141, R176 ;  /* 0x000000b08d8d7220 */ /* 0x000fe40000410000 */
[-C--:B------:R-:W-:Y:S01]  /*7330*/  FMUL.FTZ R142, R142, R174.reuse ;  /* 0x000000ae8e8e7220 */ /* 0x080fe20000410000 */
[----:B----4-:R-:W-:Y:S01]  /*7340*/  HMMA.16816.F32.BF16 R136, R4, R12, R136 ;  /* 0x0000000c0488723c */ /* 0x010fe20000041888 */
[----:B------:R-:W-:Y:S02]  /*7350*/  FMUL.FTZ R143, R143, R174 ;  /* 0x000000ae8f8f7220 */ /* 0x000fe40000410000 */
[----:B------:R-:W-:-:S02]  /*7360*/  FMUL.FTZ R144, R144, R176 ;  /* 0x000000b090907220 */ /* 0x000fc40000410000 */
[----:B------:R-:W-:Y:S02]  /*7370*/  FMUL.FTZ R145, R145, R176 ;  /* 0x000000b091917220 */ /* 0x000fe40000410000 */
[-C--:B------:R-:W-:Y:S01]  /*7380*/  FMUL.FTZ R146, R146, R174.reuse ;  /* 0x000000ae92927220 */ /* 0x080fe20000410000 */
[C---:B------:R-:W-:Y:S01]  /*7390*/  HMMA.16816.F32.BF16 R156, R4.reuse, R14, R156 ;  /* 0x0000000e049c723c */ /* 0x040fe2000004189c */
[----:B------:R-:W-:Y:S01]  /*73a0*/  FMUL.FTZ R147, R147, R174 ;  /* 0x000000ae93937220 */ /* 0x000fe20000410000 */
[----:B------:R-:W4:Y:S01]  /*73b0*/  LDSM.16.MT88.4 R12, [R225+0x10800] ;  /* 0x01080000e10c783b */ /* 0x000f220000004200 */
[-C--:B------:R-:W-:Y:S02]  /*73c0*/  FMUL.FTZ R152, R152, R176.reuse ;  /* 0x000000b098987220 */ /* 0x080fe40000410000 */
[----:B------:R-:W-:Y:S02]  /*73d0*/  FMUL.FTZ R153, R153, R176 ;  /* 0x000000b099997220 */ /* 0x000fe40000410000 */
[-C--:B------:R-:W-:Y:S01]  /*73e0*/  FMUL.FTZ R154, R154, R174.reuse ;  /* 0x000000ae9a9a7220 */ /* 0x080fe20000410000 */
[----:B--2---:R-:W-:Y:S01]  /*73f0*/  HMMA.16816.F32.BF16 R140, R4, R8, R140 ;  /* 0x00000008048c723c */ /* 0x004fe2000004188c */
[----:B------:R-:W-:-:S02]  /*7400*/  FMUL.FTZ R155, R155, R174 ;  /* 0x000000ae9b9b7220 */ /* 0x000fc40000410000 */
[-C--:B------:R-:W-:Y:S02]  /*7410*/  FMUL.FTZ R148, R148, R176.reuse ;  /* 0x000000b094947220 */ /* 0x080fe40000410000 */
[----:B------:R-:W-:Y:S02]  /*7420*/  FMUL.FTZ R149, R149, R176 ;  /* 0x000000b095957220 */ /* 0x000fe40000410000 */
[-C--:B------:R-:W-:Y:S01]  /*7430*/  FMUL.FTZ R150, R150, R174.reuse ;  /* 0x000000ae96967220 */ /* 0x080fe20000410000 */
[----:B------:R-:W-:Y:S01]  /*7440*/  HMMA.16816.F32.BF16 R144, R4, R10, R144 ;  /* 0x0000000a0490723c */ /* 0x000fe20000041890 */
[----:B------:R-:W-:Y:S01]  /*7450*/  FMUL.FTZ R151, R151, R174 ;  /* 0x000000ae97977220 */ /* 0x000fe20000410000 */
[----:B------:R-:W2:Y:S01]  /*7460*/  LDSM.16.MT88.4 R8, [R226+0x10800] ;  /* 0x01080000e208783b */ /* 0x000ea20000004200 */
[----:B------:R-:W-:Y:S02]  /*7470*/  FFMA.FTZ R173, R251, R176, R173 ;  /* 0x000000b0fbad7223 */ /* 0x000fe400000100ad */
[----:B------:R-:W-:-:S02]  /*7480*/  FFMA.FTZ R169, R249, R174, R169 ;  /* 0x000000aef9a97223 */ /* 0x000fc400000100a9 */
[----:B------:R-:W-:Y:S01]  /*7490*/  FADD.FTZ R172, R172, R173 ;  /* 0x000000adacac7221 */ /* 0x000fe20000010000 */
[C---:B------:R-:W-:Y:S01]  /*74a0*/  HMMA.16816.F32.BF16 R152, R4.reuse, R20, R152 ;  /* 0x000000140498723c */ /* 0x040fe20000041898 */
[----:B------:R-:W-:Y:S02]  /*74b0*/  FADD.FTZ R168, R168, R169 ;  /* 0x000000a9a8a87221 */ /* 0x000fe40000010000 */
[----:B------:R-:W-:Y:S02]  /*74c0*/  FADD.FTZ R171, R171, R172 ;  /* 0x000000acabab7221 */ /* 0x000fe40000010000 */
[----:B------:R-:W-:Y:S02]  /*74d0*/  FADD.FTZ R165, R165, R168 ;  /* 0x000000a8a5a57221 */ /* 0x000fe40000010000 */
[----:B------:R-:W-:Y:S01]  /*74e0*/  FADD.FTZ R170, R170, R171 ;  /* 0x000000abaaaa7221 */ /* 0x000fe20000010000 */
[----:B------:R-:W-:Y:S01]  /*74f0*/  HMMA.16816.F32.BF16 R148, R4, R22, R148 ;  /* 0x000000160494723c */ /* 0x000fe20000041894 */
[----:B------:R-:W2:Y:S01]  /*7500*/  LDSM.16.MT88.4 R20, [R228+0x12800] ;  /* 0x01280000e414783b */ /* 0x000ea20000004200 */
[----:B------:R-:W-:-:S05]  /*7510*/  FADD.FTZ R164, R164, R165 ;  /* 0x000000a5a4a47221 */ /* 0x000fca0000010000 */
[----:B---3--:R-:W-:Y:S01]  /*7520*/  F2FP.BF16.PACK_AB R4, R184, R3 ;  /* 0x00000003b804723e */ /* 0x008fe200000010ff */
[----:B------:R-:W-:Y:S01]  /*7530*/  FADD.FTZ R3, R3, R170 ;  /* 0x000000aa03037221 */ /* 0x000fe20000010000 */
[----:B-----5:R-:W-:Y:S01]  /*7540*/  F2FP.BF16.PACK_AB R5, R188, R183 ;  /* 0x000000b7bc05723e */ /* 0x020fe200000010ff */
[----:B------:R-:W-:Y:S01]  /*7550*/  FADD.FTZ R183, R183, R164 ;  /* 0x000000a4b7b77221 */ /* 0x000fe20000010000 */
[----:B------:R-:W-:Y:S01]  /*7560*/  F2FP.BF16.PACK_AB R6, R186, R181 ;  /* 0x000000b5ba06723e */ /* 0x000fe200000010ff */
[----:B------:R-:W-:Y:S01]  /*7570*/  FADD.FTZ R184, R184, R3 ;  /* 0x00000003b8b87221 */ /* 0x000fe20000010000 */
[----:B------:R-:W-:Y:S01]  /*7580*/  F2FP.BF16.PACK_AB R7, R190, R185 ;  /* 0x000000b9be07723e */ /* 0x000fe200000010ff */
[----:B------:R-:W-:Y:S01]  /*7590*/  FADD.FTZ R188, R188, R183 ;  /* 0x000000b7bcbc7221 */ /* 0x000fe20000010000 */
[-C--:B------:R-:W-:Y:S01]  /*75a0*/  MOV R164, R2.reuse ;  /* 0x0000000200a47202 */ /* 0x080fe20000000f00 */
[----:B------:R-:W-:Y:S01]  /*75b0*/  FADD.FTZ R181, R181, R184 ;  /* 0x000000b8b5b57221 */ /* 0x000fe20000010000 */
[----:B------:R-:W-:Y:S01]  /*75c0*/  @P0 MOV R164, R2 ;  /* 0x0000000200a40202 */ /* 0x000fe20000000f00 */
[----:B------:R-:W-:-:S02]  /*75d0*/  FADD.FTZ R185, R185, R188 ;  /* 0x000000bcb9b97221 */ /* 0x000fc40000010000 */
[----:B-1----:R-:W-:Y:S01]  /*75e0*/  HMMA.16816.F32.BF16 R160, R4, R16, R160 ;  /* 0x0000001004a0723c */ /* 0x002fe200000418a0 */
[----:B------:R-:W-:Y:S02]  /*75f0*/  FADD.FTZ R186, R186, R181 ;  /* 0x000000b5baba7221 */ /* 0x000fe40000010000 */
[----:B------:R-:W-:Y:S02]  /*7600*/  FADD.FTZ R190, R190, R185 ;  /* 0x000000b9bebe7221 */ /* 0x000fe40000010000 */
[----:B------:R-:W-:-:S03]  /*7610*/  FADD.FTZ R3, R195, R186 ;  /* 0x000000bac3037221 */ /* 0x000fc60000010000 */
[----:B------:R-:W-:Y:S01]  /*7620*/  HMMA.16816.F32.BF16 R36, R4, R18, R36 ;  /* 0x000000120424723c */ /* 0x000fe20000041824 */
[----:B------:R-:W1:Y:S01]  /*7630*/  LDSM.16.MT88.4 R16, [R226+0x12800] ;  /* 0x01280000e210783b */ /* 0x000e620000004200 */
[----:B------:R-:W-:-:S06]  /*7640*/  FADD.FTZ R3, R192, R3 ;  /* 0x00000003c0037221 */ /* 0x000fcc0000010000 */
[C---:B----4-:R-:W-:Y:S08]  /*7650*/  HMMA.16816.F32.BF16 R48, R4.reuse, R12, R48 ;  /* 0x0000000c0430723c */ /* 0x050ff00000041830 */
[C---:B------:R-:W-:Y:S01]  /*7660*/  HMMA.16816.F32.BF16 R52, R4.reuse, R14, R52 ;  /* 0x0000000e0434723c */ /* 0x040fe20000041834 */
[----:B------:R-:W3:Y:S07]  /*7670*/  LDSM.16.MT88.4 R12, [R224+0x12800] ;  /* 0x01280000e00c783b */ /* 0x000eee0000004200 */
[C---:B--2---:R-:W-:Y:S08]  /*7680*/  HMMA.16816.F32.BF16 R40, R4.reuse, R8, R40 ;  /* 0x000000080428723c */ /* 0x044ff00000041828 */
[C---:B------:R-:W-:Y:S01]  /*7690*/  HMMA.16816.F32.BF16 R44, R4.reuse, R10, R44 ;  /* 0x0000000a042c723c */ /* 0x040fe2000004182c */
[----:B------:R-:W-:Y:S07]  /*76a0*/  LDSM.16.MT88.4 R8, [R225+0x12800] ;  /* 0x01280000e108783b */ /* 0x000fee0000004200 */
[C---:B------:R-:W-:Y:S08]  /*76b0*/  HMMA.16816.F32.BF16 R64, R4.reuse, R20, R64 ;  /* 0x000000140440723c */ /* 0x040ff00000041840 */
[C---:B-1----:R-:W-:Y:S08]  /*76c0*/  HMMA.16816.F32.BF16 R72, R4.reuse, R16, R72 ;  /* 0x000000100448723c */ /* 0x042ff00000041848 */
[C---:B------:R-:W-:Y:S01]  /*76d0*/  HMMA.16816.F32.BF16 R76, R4.reuse, R18, R76 ;  /* 0x00000012044c723c */ /* 0x040fe2000004184c */
[----:B------:R-:W1:Y:S07]  /*76e0*/  LDSM.16.MT88.4 R16, [R224+0x14800] ;  /* 0x01480000e010783b */ /* 0x000e6e0000004200 */
[C---:B------:R-:W-:Y:S01]  /*76f0*/  HMMA.16816.F32.BF16 R68, R4.reuse, R22, R68 ;  /* 0x000000160444723c */ /* 0x040fe20000041844 */
[----:B------:R-:W2:Y:S07]  /*7700*/  LDSM.16.MT88.4 R20, [R225+0x14800] ;  /* 0x01480000e114783b */ /* 0x000eae0000004200 */
[C---:B---3--:R-:W-:Y:S08]  /*7710*/  HMMA.16816.F32.BF16 R88, R4.reuse, R12, R88 ;  /* 0x0000000c0458723c */ /* 0x048ff00000041858 */
[C---:B------:R-:W-:Y:S01]  /*7720*/  HMMA.16816.F32.BF16 R92, R4.reuse, R14, R92 ;  /* 0x0000000e045c723c */ /* 0x040fe2000004185c */
[----:B------:R-:W3:Y:S07]  /*7730*/  LDSM.16.MT88.4 R12, [R226+0x16800] ;  /* 0x01680000e20c783b */ /* 0x000eee0000004200 */
[C---:B------:R-:W-:Y:S08]  /*7740*/  HMMA.16816.F32.BF16 R56, R4.reuse, R24, R56 ;  /* 0x000000180438723c */ /* 0x040ff00000041838 */
[C---:B------:R-:W-:Y:S01]  /*7750*/  HMMA.16816.F32.BF16 R60, R4.reuse, R26, R60 ;  /* 0x0000001a043c723c */ /* 0x040fe2000004183c */
[----:B------:R-:W-:Y:S07]  /*7760*/  LDSM.16.MT88.4 R24, [R226+0x14800] ;  /* 0x01480000e218783b */ /* 0x000fee0000004200 */
[C---:B-1----:R-:W-:Y:S08]  /*7770*/  HMMA.16816.F32.BF16 R120, R4.reuse, R16, R120 ;  /* 0x000000100478723c */ /* 0x042ff00000041878 */
[C---:B------:R-:W-:Y:S01]  /*7780*/  HMMA.16816.F32.BF16 R124, R4.reuse, R18, R124 ;  /* 0x00000012047c723c */ /* 0x040fe2000004187c */
[----:B------:R-:W1:Y:S07]  /*7790*/  LDSM.16.MT88.4 R16, [R224+0x16800] ;  /* 0x01680000e010783b */ /* 0x000e6e0000004200 */
[C---:B------:R-:W-:Y:S08]  /*77a0*/  HMMA.16816.F32.BF16 R80, R4.reuse, R8, R80 ;  /* 0x000000080450723c */ /* 0x040ff00000041850 */
[C---:B------:R-:W-:Y:S01]  /*77b0*/  HMMA.16816.F32.BF16 R84, R4.reuse, R10, R84 ;  /* 0x0000000a0454723c */ /* 0x040fe20000041854 */
[----:B------:R-:W4:Y:S07]  /*77c0*/  LDSM.16.MT88.4 R8, [R228+0x16800] ;  /* 0x01680000e408783b */ /* 0x000f2e0000004200 */
[C---:B--2---:R-:W-:Y:S08]  /*77d0*/  HMMA.16816.F32.BF16 R112, R4.reuse, R20, R112 ;  /* 0x000000140470723c */ /* 0x044ff00000041870 */
[C---:B------:R-:W-:Y:S01]  /*77e0*/  HMMA.16816.F32.BF16 R116, R4.reuse, R22, R116 ;  /* 0x000000160474723c */ /* 0x040fe20000041874 */
[----:B------:R-:W2:Y:S07]  /*77f0*/  LDSM.16.MT88.4 R20, [R225+0x16800] ;  /* 0x01680000e114783b */ /* 0x000eae0000004200 */
[C---:B---3--:R-:W-:Y:S08]  /*7800*/  HMMA.16816.F32.BF16 R136, R4.reuse, R12, R136 ;  /* 0x0000000c0488723c */ /* 0x048ff00000041888 */
[C---:B------:R-:W-:Y:S01]  /*7810*/  HMMA.16816.F32.BF16 R156, R4.reuse, R14, R156 ;  /* 0x0000000e049c723c */ /* 0x040fe2000004189c */
[----:B------:R-:W3:Y:S07]  /*7820*/  LDSM.16.MT88.4 R12, [R226+0x11000] ;  /* 0x01100000e20c783b */ /* 0x000eee0000004200 */
[C---:B-1----:R-:W-:Y:S08]  /*7830*/  HMMA.16816.F32.BF16 R152, R4.reuse, R16, R152 ;  /* 0x000000100498723c */ /* 0x042ff00000041898 */
[C---:B------:R-:W-:Y:S01]  /*7840*/  HMMA.16816.F32.BF16 R148, R4.reuse, R18, R148 ;  /* 0x000000120494723c */ /* 0x040fe20000041894 */
[----:B------:R-:W1:Y:S07]  /*7850*/  LDSM.16.MT88.4 R16, [R228+0x13000] ;  /* 0x01300000e410783b */ /* 0x000e6e0000004200 */
        /* <DEDUP_REMOVED lines=8> */
[----:B------:R-:W-:Y:S07]  /*78e0*/  LDSM.16.MT88.4 R8, [R226+0x13000] ;  /* 0x01300000e208783b */ /* 0x000fee0000004200 */
[C---:B--2---:R-:W-:Y:S08]  /*78f0*/  HMMA.16816.F32.BF16 R140, R4.reuse, R20, R140 ;  /* 0x00000014048c723c */ /* 0x044ff0000004188c */
[----:B------:R-:W-:Y:S01]  /*7900*/  HMMA.16816.F32.BF16 R144, R4, R22, R144 ;  /* 0x000000160490723c */ /* 0x000fe20000041890 */
[----:B------:R-:W2:Y:S06]  /*7910*/  LDSM.16.MT88.4 R20, [R224+0x11000] ;  /* 0x01100000e014783b */ /* 0x000eac0000004200 */
[----:B------:R-:W-:-:S02]  /*7920*/  F2FP.BF16.PACK_AB R4, R192, R195 ;  /* 0x000000c3c004723e */ /* 0x000fc400000010ff */
[----:B------:R-:W-:Y:S01]  /*7930*/  F2FP.BF16.PACK_AB R5, R194, R191 ;  /* 0x000000bfc205723e */ /* 0x000fe200000010ff */
[----:B------:R-:W-:Y:S01]  /*7940*/  FADD.FTZ R191, R191, R190 ;  /* 0x000000bebfbf7221 */ /* 0x000fe20000010000 */
[C---:B------:R-:W-:Y:S01]  /*7950*/  F2FP.BF16.PACK_AB R6, R197.reuse, R196 ;  /* 0x000000c4c506723e */ /* 0x040fe200000010ff */
[----:B------:R-:W-:Y:S01]  /*7960*/  FADD.FTZ R196, R196, R3 ;  /* 0x00000003c4c47221 */ /* 0x000fe20000010000 */
[----:B------:R-:W-:Y:S01]  /*7970*/  F2FP.BF16.PACK_AB R7, R198, R187 ;  /* 0x000000bbc607723e */ /* 0x000fe200000010ff */
[----:B------:R-:W-:Y:S01]  /*7980*/  FADD.FTZ R194, R194, R191 ;  /* 0x000000bfc2c27221 */ /* 0x000fe20000010000 */
[-C--:B------:R-:W-:Y:S01]  /*7990*/  MOV R3, R0.reuse ;  /* 0x0000000000037202 */ /* 0x080fe20000000f00 */
[----:B------:R-:W-:Y:S01]  /*79a0*/  FADD.FTZ R197, R197, R196 ;  /* 0x000000c4c5c57221 */ /* 0x000fe20000010000 */
[----:B------:R-:W-:Y:S01]  /*79b0*/  @P0 MOV R3, R0 ;  /* 0x0000000000030202 */ /* 0x000fe20000000f00 */
[----:B------:R-:W-:Y:S02]  /*79c0*/  FADD.FTZ R187, R187, R194 ;  /* 0x000000c2bbbb7221 */ /* 0x000fe40000010000 */
[----:B---3--:R-:W-:Y:S02]  /*79d0*/  HMMA.16816.F32.BF16 R40, R4, R12, R40 ;  /* 0x0000000c0428723c */ /* 0x008fe40000041828 */
[----:B------:R-:W-:-:S06]  /*79e0*/  FADD.FTZ R198, R198, R187 ;  /* 0x000000bbc6c67221 */ /* 0x000fcc0000010000 */
[C---:B------:R-:W-:Y:S01]  /*79f0*/  HMMA.16816.F32.BF16 R44, R4.reuse, R14, R44 ;  /* 0x0000000e042c723c */ /* 0x040fe2000004182c */
[----:B------:R-:W3:Y:S07]  /*7a00*/  LDSM.16.MT88.4 R12, [R225+0x13000] ;  /* 0x01300000e10c783b */ /* 0x000eee0000004200 */
[C---:B-1----:R-:W-:Y:S08]  /*7a10*/  HMMA.16816.F32.BF16 R64, R4.reuse, R16, R64 ;  /* 0x000000100440723c */ /* 0x042ff00000041840 */
[C---:B------:R-:W-:Y:S01]  /*7a20*/  HMMA.16816.F32.BF16 R68, R4.reuse, R18, R68 ;  /* 0x000000120444723c */ /* 0x040fe20000041844 */
[----:B------:R-:W1:Y:S07]  /*7a30*/  LDSM.16.MT88.4 R16, [R225+0x15000] ;  /* 0x01500000e110783b */ /* 0x000e6e0000004200 */
[C---:B--2---:R-:W-:Y:S08]  /*7a40*/  HMMA.16816.F32.BF16 R56, R4.reuse, R20, R56 ;  /* 0x000000140438723c */ /* 0x044ff00000041838 */
[C---:B------:R-:W-:Y:S01]  /*7a50*/  HMMA.16816.F32.BF16 R60, R4.reuse, R22, R60 ;  /* 0x00000016043c723c */ /* 0x040fe2000004183c */
[----:B------:R-:W2:Y:S07]  /*7a60*/  LDSM.16.MT88.4 R20, [R228+0x15000] ;  /* 0x01500000e414783b */ /* 0x000eae0000004200 */
[C---:B------:R-:W-:Y:S08]  /*7a70*/  HMMA.16816.F32.BF16 R72, R4.reuse, R8, R72 ;  /* 0x000000080448723c */ /* 0x040ff00000041848 */
[C---:B------:R-:W-:Y:S01]  /*7a80*/  HMMA.16816.F32.BF16 R76, R4.reuse, R10, R76 ;  /* 0x0000000a044c723c */ /* 0x040fe2000004184c */
[----:B------:R-:W4:Y:S07]  /*7a90*/  LDSM.16.MT88.4 R8, [R224+0x15000] ;  /* 0x01500000e008783b */ /* 0x000f2e0000004200 */
        /* <DEDUP_REMOVED lines=11> */
[----:B------:R-:W5:Y:S07]  /*7b50*/  LDSM.16.MT88.4 R24, [R224+0x13000] ;  /* 0x01300000e018783b */ /* 0x000f6e0000004200 */
[C---:B--2---:R-:W-:Y:S08]  /*7b60*/  HMMA.16816.F32.BF16 R96, R4.reuse, R20, R96 ;  /* 0x000000140460723c */ /* 0x044ff00000041860 */
[C---:B------:R-:W-:Y:S01]  /*7b70*/  HMMA.16816.F32.BF16 R100, R4.reuse, R22, R100 ;  /* 0x000000160464723c */ /* 0x040fe20000041864 */
[----:B------:R-:W2:Y:S07]  /*7b80*/  LDSM.16.MT88.4 R20, [R226+0x17000] ;  /* 0x01700000e214783b */ /* 0x000eae0000004200 */
[C---:B----4-:R-:W-:Y:S08]  /*7b90*/  HMMA.16816.F32.BF16 R120, R4.reuse, R8, R120 ;  /* 0x000000080478723c */ /* 0x050ff00000041878 */
        /* <DEDUP_REMOVED lines=8> */
[C---:B-----5:R-:W-:Y:S08]  /*7c20*/  HMMA.16816.F32.BF16 R88, R4.reuse, R24, R88 ;  /* 0x000000180458723c */ /* 0x060ff00000041858 */
        /* <DEDUP_REMOVED lines=9> */
[----:B------:R-:W-:Y:S01]  /*7cc0*/  HMMA.16816.F32.BF16 R148, R4, R10, R148 ;  /* 0x0000000a0494723c */ /* 0x000fe20000041894 */
[----:B------:R-:W4:Y:S06]  /*7cd0*/  LDSM.16.MT88.4 R8, [R225+0x13800] ;  /* 0x01380000e108783b */ /* 0x000f2c0000004200 */
        /* <DEDUP_REMOVED lines=15> */
[C---:B-1----:R-:W-:Y:S08]  /*7dd0*/  HMMA.16816.F32.BF16 R72, R4.reuse, R16, R72 ;  /* 0x000000100448723c */ /* 0x042ff00000041848 */
[C---:B------:R-:W-:Y:S01]  /*7de0*/  HMMA.16816.F32.BF16 R76, R4.reuse, R18, R76 ;  /* 0x00000012044c723c */ /* 0x040fe2000004184c */
[----:B------:R-:W1:Y:S07]  /*7df0*/  LDSM.16.MT88.4 R16, [R228+0x17800] ;  /* 0x01780000e410783b */ /* 0x000e6e0000004200 */
        /* <DEDUP_REMOVED lines=8> */
[----:B------:R-:W1:Y:S07]  /*7e80*/  LDSM.16.MT88.4 R24, [R225+0x15800] ;  /* 0x01580000e118783b */ /* 0x000e6e0000004200 */
        /* <DEDUP_REMOVED lines=13> */
[C---:B------:R-:W-:Y:S08]  /*7f60*/  HMMA.16816.F32.BF16 R100, R4.reuse, R34, R100 ;  /* 0x000000220464723c */ /* 0x040ff00000041864 */
[C---:B-----5:R-:W-:Y:S08]  /*7f70*/  HMMA.16816.F32.BF16 R104, R4.reuse, R28, R104 ;  /* 0x0000001c0468723c */ /* 0x060ff00000041868 */
[C---:B------:R-:W-:Y:S08]  /*7f80*/  HMMA.16816.F32.BF16 R108, R4.reuse, R30, R108 ;  /* 0x0000001e046c723c */ /* 0x040ff0000004186c */
[C---:B------:R-:W-:Y:S08]  /*7f90*/  HMMA.16816.F32.BF16 R112, R4.reuse, R24, R112 ;  /* 0x000000180470723c */ /* 0x040ff00000041870 */
[C---:B------:R-:W-:Y:S08]  /*7fa0*/  HMMA.16816.F32.BF16 R116, R4.reuse, R26, R116 ;  /* 0x0000001a0474723c */ /* 0x040ff00000041874 */
[C---:B--2---:R-:W-:Y:S08]  /*7fb0*/  HMMA.16816.F32.BF16 R120, R4.reuse, R20, R120 ;  /* 0x000000140478723c */ /* 0x044ff00000041878 */
[C---:B------:R-:W-:Y:S08]  /*7fc0*/  HMMA.16816.F32.BF16 R124, R4.reuse, R22, R124 ;  /* 0x00000016047c723c */ /* 0x040ff0000004187c */
[C---:B----4-:R-:W-:Y:S08]  /*7fd0*/  HMMA.16816.F32.BF16 R136, R4.reuse, R8, R136 ;  /* 0x000000080488723c */ /* 0x050ff00000041888 */
[C---:B------:R-:W-:Y:S08]  /*7fe0*/  HMMA.16816.F32.BF16 R156, R4.reuse, R10, R156 ;  /* 0x0000000a049c723c */ /* 0x040ff0000004189c */
[C---:B---3--:R-:W-:Y:S08]  /*7ff0*/  HMMA.16816.F32.BF16 R140, R4.reuse, R12, R140 ;  /* 0x0000000c048c723c */ /* 0x048ff0000004188c */
[C---:B------:R-:W-:Y:S08]  /*8000*/  HMMA.16816.F32.BF16 R144, R4.reuse, R14, R144 ;  /* 0x0000000e0490723c */ /* 0x040ff00000041890 */
[C---:B-1----:R-:W-:Y:S08]  /*8010*/  HMMA.16816.F32.BF16 R152, R4.reuse, R16, R152 ;  /* 0x000000100498723c */ /* 0x042ff00000041898 */
[----:B------:R-:W-:Y:S01]  /*8020*/  HMMA.16816.F32.BF16 R148, R4, R18, R148 ;  /* 0x000000120494723c */ /* 0x000fe20000041894 */
[----:B------:R-:W-:Y:S11]  /*8030*/  @P0 BRA `(.L_x_8) ;  /* 0x0000001000000947 */ /* 0x000ff60003800000 */
.L_x_6:
[----:B------:R-:W-:-:S12]  /*8040*/  UIADD3 UR11, UR18, -0x1, URZ ;  /* 0xffffffff120b7890 */ /* 0x000fd8000fffe03f */
.L_x_8:
[----:B------:R-:W-:-:S13]  /*8050*/  ISETP.LE.AND P0, PT, RZ, UR11, PT ;  /* 0x0000000bff007c0c */ /* 0x000fda000bf03270 */
[----:B------:R-:W-:Y:S05]  /*8060*/  @!P0 BRA `(.L_x_9) ;  /* 0x0000314000008947 */ /* 0x000fea0003800000 */
[----:B------:R-:W-:Y:S01]  /*8070*/  USHF.L.U64.HI UR8, UR4, 0x5, UR5 ;  /* 0x0000000504087899 */ /* 0x000fe20008010205 */
[----:B------:R-:W-:Y:S01]  /*8080*/  MOV R0, R3 ;  /* 0x0000000300007202 */ /* 0x000fe20000000f00 */
[----:B------:R-:W-:Y:S01]  /*8090*/  USHF.L.U32 UR6, UR4, 0x5, URZ ;  /* 0x0000000504067899 */ /* 0x000fe2000800063f */
[----:B------:R-:W-:Y:S01]  /*80a0*/  MOV R165, R164 ;  /* 0x000000a400a57202 */ /* 0x000fe20000000f00 */
[----:B------:R-:W-:Y:S01]  /*80b0*/  USHF.L.U64.HI UR12, UR4, 0x6, UR5 ;  /* 0x00000006040c7899 */ /* 0x000fe20008010205 */
[----:B------:R-:W-:Y:S01]  /*80c0*/  MOV R240, R166 ;  /* 0x000000a600f07202 */ /* 0x000fe20000000f00 */
[----:B------:R-:W-:-:S03]  /*80d0*/  USHF.L.U32 UR13, UR4, 0x6, URZ ;  /* 0x00000006040d7899 */ /* 0x000fc6000800063f */
[----:B------:R-:W-:Y:S02]  /*80e0*/  ULDC UR4, c[0x0][0x198] ;  /* 0x0000660000047ab9 */ /* 0x000fe40000000800 */
[----:B------:R-:W-:Y:S02]  /*80f0*/  USHF.L.U64.HI UR14, UR4, 0x5, UR7 ;  /* 0x00000005040e7899 */ /* 0x000fe40008010207 */
[----:B------:R-:W-:Y:S01]  /*8100*/  USHF.L.U32 UR7, UR4, 0x5, URZ ;  /* 0x0000000504077899 */ /* 0x000fe2000800063f */
[----:B------:R-:W-:Y:S05]  /*8110*/  BRA `(.L_x_10) ;  /* 0x0000029000007947 */ /* 0x000fea0003800000 */
.L_x_12:
[----:B------:R-:W-:Y:S02]  /*8120*/  UIADD3 UR19, UR11, -0x1, URZ ;  /* 0xffffffff0b137890 */ /* 0x000fe4000fffe03f */
[----:B------:R-:W-:Y:S02]  /*8130*/  ULDC.64 UR4, c[0x0][0x198] ;  /* 0x0000660000047ab9 */ /* 0x000fe40000000a00 */
[----:B------:R-:W-:Y:S02]  /*8140*/  USHF.R.S32.HI UR18, URZ, 0x1f, UR19 ;  /* 0x0000001f3f127899 */ /* 0x000fe40008011413 */
[----:B------:R-:W-:Y:S02]  /*8150*/  UIMAD.WIDE.U32 UR20, UR19, UR4, URZ ;  /* 0x00000004131472a5 */ /* 0x000fe4000f8e003f */
[----:B------:R-:W-:Y:S04]  /*8160*/  UIMAD UR18, UR18, UR4, URZ ;  /* 0x00000004121272a4 */ /* 0x000fe8000f8e023f */
[----:B------:R-:W-:Y:S01]  /*8170*/  UIMAD UR18, UR19, UR5, UR18 ;  /* 0x00000005131272a4 */ /* 0x000fe2000f8e0212 */
[----:B------:R-:W-:Y:S02]  /*8180*/  IMAD.U32 R168, RZ, RZ, UR20 ;  /* 0x00000014ffa87e24 */ /* 0x000fe4000f8e00ff */
[----:B------:R-:W-:Y:S01]  /*8190*/  IMAD.U32 R169, RZ, RZ, UR21 ;  /* 0x00000015ffa97e24 */ /* 0x000fe2000f8e00ff */
[----:B------:R-:W-:Y:S02]  /*81a0*/  UIADD3 UR18, UR21, UR18, URZ ;  /* 0x0000001215127290 */ /* 0x000fe4000fffe03f */
[----:B------:R-:W-:Y:S04]  /*81b0*/  LEA R2, P1, R168, R238, 0x6 ;  /* 0x000000eea8027211 */ /* 0x000fe800078230ff */
[----:B------:R-:W-:Y:S01]  /*81c0*/  IMAD.U32 R3, RZ, RZ, UR18 ;  /* 0x00000012ff037e24 */ /* 0x000fe2000f8e00ff */
[----:B------:R-:W-:Y:S04]  /*81d0*/  LEA R166, P2, R2, c[0x0][0x168], 0x1 ;  /* 0x00005a0002a67a11 */ /* 0x000fe800078408ff */
[----:B------:R-:W-:Y:S02]  /*81e0*/  LEA.HI.X R3, R168, R243, R3, 0x6, P1 ;  /* 0x000000f3a8037211 */ /* 0x000fe400008f3403 */
        /* <DEDUP_REMOVED lines=26> */
[----:B------:R-:W0:Y:S01]  /*8390*/  LDGDEPBAR ;  /* 0x00000000000079af */ /* 0x000e220000000000 */
[----:B------:R-:W-:-:S05]  /*83a0*/  BRA `(.L_x_11) ;  /* 0x00000f8000007947 */ /* 0x000fca0003800000 */
.L_x_10:
[----:B------:R-:W-:Y:S04]  /*83b0*/  DEPBAR.LE SB0, 0x0 ;  /* 0x000080000000791a */ /* 0x000fe80000000000 */
[----:B------:R-:W-:Y:S01]  /*83c0*/  BAR.SYNC.DEFER_BLOCKING 0x0 ;  /* 0x0000000000007b1d */ /* 0x000fe20000010000 */
[----:B------:R-:W-:Y:S01]  /*83d0*/  USHF.R.S32.HI UR5, URZ, 0x1f, UR11 ;  /* 0x0000001f3f057899 */ /* 0x000fe2000801140b */
[----:B------:R-:W-:Y:S01]  /*83e0*/  IMAD.U32 R3, RZ, RZ, UR11 ;  /* 0x0000000bff037e24 */ /* 0x000fe2000f8e00ff */
[----:B------:R-:W-:Y:S03]  /*83f0*/  UIMAD UR4, UR12, UR11, URZ ;  /* 0x0000000b0c0472a4 */ /* 0x000fe6000f8e023f */
[----:B------:R-:W-:Y:S01]  /*8400*/  IMAD.WIDE.U32 R22, R3, UR13, R240 ;  /* 0x0000000d03167c25 */ /* 0x000fe2000f8e00f0 */
[----:B------:R-:W-:Y:S04]  /*8410*/  UIMAD UR4, UR5, UR13, UR4 ;  /* 0x0000000d050472a4 */ /* 0x000fe8000f8e0204 */
[C---:B------:R-:W-:Y:S02]  /*8420*/  LEA R166, P0, R22.reuse, c[0x0][0x170], 0x1 ;  /* 0x00005c0016a67a11 */ /* 0x040fe400078008ff */
[----:B------:R-:W-:Y:S04]  /*8430*/  IADD3 R2, R23, UR4, RZ ;  /* 0x0000000417027c10 */ /* 0x000fe8000fffe0ff */
[----:B------:R-:W-:Y:S02]  /*8440*/  LEA.HI.X R167, R22, c[0x0][0x174], R2, 0x1, P0 ;  /* 0x00005d0016a77a11 */ /* 0x000fe400000f0c02 */
[----:B------:R-:W-:Y:S04]  /*8450*/  IADD3 R26, P0, R166, UR6, RZ ;  /* 0x00000006a61a7c10 */ /* 0x000fe8000ff1e0ff */
[----:B------:R-:W-:Y:S01]  /*8460*/  IADD3.X R27, R167, UR8, RZ, P0, !PT ;  /* 0x00000008a71b7c10 */ /* 0x000fe200087fe4ff */
[----:B------:R-:W-:Y:S01]  /*8470*/  @!PT LDS RZ, [RZ] ;  /* 0x00000000fffff984 */ /* 0x000fe20000000800 */
[----:B------:R-:W-:Y:S01]  /*8480*/  @!PT LDS RZ, [RZ] ;  /* 0x00000000fffff984 */ /* 0x000fe20000000800 */
[----:B------:R-:W-:Y:S01]  /*8490*/  @!PT LDS RZ, [RZ] ;  /* 0x00000000fffff984 */ /* 0x000fe20000000800 */
[----:B------:R1:W-:Y:S01]  /*84a0*/  LDGSTS.E.BYPASS.LTC128B.128 [R236+0x10000], [R166.64] ;  /* 0x10000000a6ec7fae */ /* 0x0003e2000b901d50 */
[----:B------:R-:W-:Y:S03]  /*84b0*/  IADD3 R22, P0, R26, UR6, RZ ;  /* 0x000000061a167c10 */ /* 0x000fe6000ff1e0ff */
[----:B------:R1:W-:Y:S01]  /*84c0*/  LDGSTS.E.BYPASS.LTC128B.128 [R236+0x12000], [R166.64+0x80] ;  /* 0x12000080a6ec7fae */ /* 0x0003e2000b901d50 */
[----:B------:R-:W-:Y:S02]  /*84d0*/  IADD3.X R23, R27, UR8, RZ, P0, !PT ;  /* 0x000000081b177c10 */ /* 0x000fe400087fe4ff */
[----:B------:R-:W-:Y:S01]  /*84e0*/  IADD3 R2, P0, R22, UR6, RZ ;  /* 0x0000000616027c10 */ /* 0x000fe2000ff1e0ff */
[----:B------:R1:W-:Y:S03]  /*84f0*/  LDGSTS.E.BYPASS.LTC128B.128 [R236+0x14000], [R166.64+0x100] ;  /* 0x14000100a6ec7fae */ /* 0x0003e6000b901d50 */
[----:B------:R-:W-:Y:S01]  /*8500*/  IADD3.X R3, R23, UR8, RZ, P0, !PT ;  /* 0x0000000817037c10 */ /* 0x000fe200087fe4ff */
[----:B------:R1:W-:Y:S01]  /*8510*/  LDGSTS.E.BYPASS.LTC128B.128 [R236+0x16000], [R166.64+0x180] ;  /* 0x16000180a6ec7fae */ /* 0x0003e2000b901d50 */
[----:B------:R-:W-:Y:S03]  /*8520*/  ISETP.LT.AND P0, PT, RZ, UR11, PT ;  /* 0x0000000bff007c0c */ /* 0x000fe6000bf01270 */
        /* <DEDUP_REMOVED lines=13> */
[----:B------:R-:W4:Y:S04]  /*8600*/  LDSM.16.M88.4 R172, [R233+0x8000] ;  /* 0x00800000e9ac783b */ /* 0x000f280000000200 */
[----:B------:R-:W5:Y:S04]  /*8610*/  LDSM.16.M88.4 R176, [R233+0x8800] ;  /* 0x00880000e9b0783b */ /* 0x000f680000000200 */
[----:B------:R-:W3:Y:S04]  /*8620*/  LDSM.16.M88.4 R180, [R233+0x9000] ;  /* 0x00900000e9b4783b */ /* 0x000ee80000000200 */
[----:B------:R-:W0:Y:S04]  /*8630*/  LDGDEPBAR ;  /* 0x00000000000079af */ /* 0x000e280000000000 */
[----:B------:R-:W1:Y:S04]  /*8640*/  LDSM.16.M88.4 R184, [R233+0x9800] ;  /* 0x00980000e9b8783b */ /* 0x000e680000000200 */
[----:B------:R-:W-:Y:S04]  /*8650*/  LDSM.16.M88.4 R188, [R232] ;  /* 0x00000000e8bc783b */ /* 0x000fe80000000200 */
[----:B------:R-:W1:Y:S04]  /*8660*/  LDSM.16.M88.4 R192, [R231] ;  /* 0x00000000e7c0783b */ /* 0x000e680000000200 */
[----:B------:R-:W1:Y:S04]  /*8670*/  LDSM.16.M88.4 R196, [R223] ;  /* 0x00000000dfc4783b */ /* 0x000e680000000200 */
[----:B------:R-:W1:Y:S04]  /*8680*/  LDSM.16.M88.4 R200, [R222] ;  /* 0x00000000dec8783b */ /* 0x000e680000000200 */
[----:B------:R-:W1:Y:S01]  /*8690*/  LDSM.16.M88.4 R204, [R221] ;  /* 0x00000000ddcc783b */ /* 0x000e620000000200 */
[C---:B----4-:R-:W-:Y:S08]  /*86a0*/  HMMA.16816.F32.BF16 R4, R168.reuse, R172, RZ ;  /* 0x000000aca804723c */ /* 0x050ff000000418ff */
[C---:B------:R-:W-:Y:S01]  /*86b0*/  HMMA.16816.F32.BF16 R8, R168.reuse, R174, RZ ;  /* 0x000000aea808723c */ /* 0x040fe200000418ff */
[----:B------:R-:W-:Y:S07]  /*86c0*/  LDSM.16.M88.4 R172, [R230] ;  /* 0x00000000e6ac783b */ /* 0x000fee0000000200 */
[C---:B-----5:R-:W-:Y:S08]  /*86d0*/  HMMA.16816.F32.BF16 R12, R168.reuse, R176, RZ ;  /* 0x000000b0a80c723c */ /* 0x060ff000000418ff */
[C---:B------:R-:W-:Y:S01]  /*86e0*/  HMMA.16816.F32.BF16 R16, R168.reuse, R178, RZ ;  /* 0x000000b2a810723c */ /* 0x040fe200000418ff */
[----:B------:R-:W4:Y:S07]  /*86f0*/  LDSM.16.M88.4 R176, [R227+0x8000] ;  /* 0x00800000e3b0783b */ /* 0x000f2e0000000200 */
[C---:B---3--:R-:W-:Y:S08]  /*8700*/  HMMA.16816.F32.BF16 R20, R168.reuse, R180, RZ ;  /* 0x000000b4a814723c */ /* 0x048ff000000418ff */
[C---:B--2---:R-:W-:Y:S01]  /*8710*/  HMMA.16816.F32.BF16 R24, R168.reuse, R182, RZ ;  /* 0x000000b6a818723c */ /* 0x044fe200000418ff */
[----:B------:R-:W2:Y:S07]  /*8720*/  LDSM.16.M88.4 R180, [R227+0x8800] ;  /* 0x00880000e3b4783b */ /* 0x000eae0000000200 */
[C---:B-1----:R-:W-:Y:S08]  /*8730*/  HMMA.16816.F32.BF16 R28, R168.reuse, R184, RZ ;  /* 0x000000b8a81c723c */ /* 0x042ff000000418ff */
[----:B------:R-:W-:Y:S01]  /*8740*/  HMMA.16816.F32.BF16 R32, R168, R186, RZ ;  /* 0x000000baa820723c */ /* 0x000fe200000418ff */
[----:B------:R-:W1:Y:S04]  /*8750*/  LDSM.16.M88.4 R168, [R227+0x9000] ;  /* 0x00900000e3a8783b */ /* 0x000e680000000200 */
[----:B------:R-:W3:Y:S03]  /*8760*/  LDSM.16.M88.4 R184, [R227+0x9800] ;  /* 0x00980000e3b8783b */ /* 0x000ee60000000200 */
[C---:B------:R-:W-:Y:S08]  /*8770*/  HMMA.16816.F32.BF16 R4, R188.reuse, R192, R4 ;  /* 0x000000c0bc04723c */ /* 0x040ff00000041804 */
[C---:B------:R-:W-:Y:S01]  /*8780*/  HMMA.16816.F32.BF16 R8, R188.reuse, R194, R8 ;  /* 0x000000c2bc08723c */ /* 0x040fe20000041808 */
[----:B------:R-:W-:Y:S07]  /*8790*/  LDSM.16.M88.4 R192, [R229] ;  /* 0x00000000e5c0783b */ /* 0x000fee0000000200 */
[C---:B------:R-:W-:Y:S08]  /*87a0*/  HMMA.16816.F32.BF16 R12, R188.reuse, R196, R12 ;  /* 0x000000c4bc0c723c */ /* 0x040ff0000004180c */
[C---:B------:R-:W-:Y:S01]  /*87b0*/  HMMA.16816.F32.BF16 R16, R188.reuse, R198, R16 ;  /* 0x000000c6bc10723c */ /* 0x040fe20000041810 */
[----:B------:R-:W5:Y:S07]  /*87c0*/  LDSM.16.M88.4 R196, [R220] ;  /* 0x00000000dcc4783b */ /* 0x000f6e0000000200 */
[C---:B------:R-:W-:Y:S08]  /*87d0*/  HMMA.16816.F32.BF16 R20, R188.reuse, R200, R20 ;  /* 0x000000c8bc14723c */ /* 0x040ff00000041814 */
[C---:B------:R-:W-:Y:S01]  /*87e0*/  HMMA.16816.F32.BF16 R24, R188.reuse, R202, R24 ;  /* 0x000000cabc18723c */ /* 0x040fe20000041818 */
[----:B------:R-:W1:Y:S07]  /*87f0*/  LDSM.16.M88.4 R200, [R220+0x800] ;  /* 0x00080000dcc8783b */ /* 0x000e6e0000000200 */
[C---:B------:R-:W-:Y:S08]  /*8800*/  HMMA.16816.F32.BF16 R28, R188.reuse, R204, R28 ;  /* 0x000000ccbc1c723c */ /* 0x040ff0000004181c */
[----:B------:R-:W-:Y:S01]  /*8810*/  HMMA.16816.F32.BF16 R32, R188, R206, R32 ;  /* 0x000000cebc20723c */ /* 0x000fe20000041820 */
[----:B------:R-:W3:Y:S04]  /*8820*/  LDSM.16.M88.4 R188, [R220+0x1000] ;  /* 0x00100000dcbc783b */ /* 0x000ee80000000200 */
[----:B------:R-:W3:Y:S03]  /*8830*/  LDSM.16.M88.4 R204, [R220+0x1800] ;  /* 0x00180000dccc783b */ /* 0x000ee60000000200 */
[C---:B----4-:R-:W-:Y:S08]  /*8840*/  HMMA.16816.F32.BF16 R4, R172.reuse, R176, R4 ;  /* 0x000000b0ac04723c */ /* 0x050ff00000041804 */
[C---:B------:R-:W-:Y:S01]  /*8850*/  HMMA.16816.F32.BF16 R8, R172.reuse, R178, R8 ;  /* 0x000000b2ac08723c */ /* 0x040fe20000041808 */
[----:B------:R-:W-:Y:S07]  /*8860*/  LDSM.16.M88.4 R176, [R233+0xa000] ;  /* 0x00a00000e9b0783b */ /* 0x000fee0000000200 */
[C---:B--2---:R-:W-:Y:S08]  /*8870*/  HMMA.16816.F32.BF16 R12, R172.reuse, R180, R12 ;  /* 0x000000b4ac0c723c */ /* 0x044ff0000004180c */
[C---:B------:R-:W-:Y:S01]  /*8880*/  HMMA.16816.F32.BF16 R16, R172.reuse, R182, R16 ;  /* 0x000000b6ac10723c */ /* 0x040fe20000041810 */
[----:B------:R-:W-:Y:S07]  /*8890*/  LDSM.16.M88.4 R180, [R233+0xa800] ;  /* 0x00a80000e9b4783b */ /* 0x000fee0000000200 */
[C---:B-1----:R-:W-:Y:S08]  /*88a0*/  HMMA.16816.F32.BF16 R20, R172.reuse, R168, R20 ;  /* 0x000000a8ac14723c */ /* 0x042ff00000041814 */
[C---:B------:R-:W-:Y:S01]  /*88b0*/  HMMA.16816.F32.BF16 R24, R172.reuse, R170, R24 ;  /* 0x000000aaac18723c */ /* 0x040fe20000041818 */
[----:B------:R-:W1:Y:S07]  /*88c0*/  LDSM.16.M88.4 R168, [R234+0x2000] ;  /* 0x00200000eaa8783b */ /* 0x000e6e0000000200 */
[C---:B---3--:R-:W-:Y:S08]  /*88d0*/  HMMA.16816.F32.BF16 R28, R172.reuse, R184, R28 ;  /* 0x000000b8ac1c723c */ /* 0x048ff0000004181c */
[----:B------:R-:W-:Y:S01]  /*88e0*/  HMMA.16816.F32.BF16 R32, R172, R186, R32 ;  /* 0x000000baac20723c */ /* 0x000fe20000041820 */
[----:B------:R-:W2:Y:S04]  /*88f0*/  LDSM.16.M88.4 R172, [R233+0xb000] ;  /* 0x00b00000e9ac783b */ /* 0x000ea80000000200 */
[----:B------:R-:W3:Y:S03]  /*8900*/  LDSM.16.M88.4 R184, [R233+0xb800] ;  /* 0x00b80000e9b8783b */ /* 0x000ee60000000200 */
[C---:B-----5:R-:W-:Y:S08]  /*8910*/  HMMA.16816.F32.BF16 R4, R192.reuse, R196, R4 ;  /* 0x000000c4c004723c */ /* 0x060ff00000041804 */
[C---:B------:R-:W-:Y:S01]  /*8920*/  HMMA.16816.F32.BF16 R8, R192.reuse, R198, R8 ;  /* 0x000000c6c008723c */ /* 0x040fe20000041808 */
[----:B------:R-:W-:Y:S07]  /*8930*/  LDSM.16.M88.4 R196, [R219] ;  /* 0x00000000dbc4783b */ /* 0x000fee0000000200 */
[C---:B------:R-:W-:Y:S08]  /*8940*/  HMMA.16816.F32.BF16 R12, R192.reuse, R200, R12 ;  /* 0x000000c8c00c723c */ /* 0x040ff0000004180c */
[C---:B------:R-:W-:Y:S01]  /*8950*/  HMMA.16816.F32.BF16 R16, R192.reuse, R202, R16 ;  /* 0x000000cac010723c */ /* 0x040fe20000041810 */
[----:B------:R-:W-:Y:S07]  /*8960*/  LDSM.16.M88.4 R200, [R218] ;  /* 0x00000000dac8783b */ /* 0x000fee0000000200 */
[C---:B------:R-:W-:Y:S08]  /*8970*/  HMMA.16816.F32.BF16 R20, R192.reuse, R188, R20 ;  /* 0x000000bcc014723c */ /* 0x040ff00000041814 */
[C---:B------:R-:W-:Y:S01]  /*8980*/  HMMA.16816.F32.BF16 R24, R192.reuse, R190, R24 ;  /* 0x000000bec018723c */ /* 0x040fe20000041818 */
[----:B------:R-:W4:Y:S07]  /*8990*/  LDSM.16.M88.4 R188, [R232+0x2000] ;  /* 0x00200000e8bc783b */ /* 0x000f2e0000000200 */
[C---:B------:R-:W-:Y:S08]  /*89a0*/  HMMA.16816.F32.BF16 R28, R192.reuse, R204, R28 ;  /* 0x000000ccc01c723c */ /* 0x040ff0000004181c */
[----:B------:R-:W-:Y:S01]  /*89b0*/  HMMA.16816.F32.BF16 R32, R192, R206, R32 ;  /* 0x000000cec020723c */ /* 0x000fe20000041820 */
[----:B------:R-:W5:Y:S04]  /*89c0*/  LDSM.16.M88.4 R192, [R217] ;  /* 0x00000000d9c0783b */ /* 0x000f680000000200 */
[----:B------:R-:W3:Y:S03]  /*89d0*/  LDSM.16.M88.4 R204, [R216] ;  /* 0x00000000d8cc783b */ /* 0x000ee60000000200 */
[C---:B-1----:R-:W-:Y:S08]  /*89e0*/  HMMA.16816.F32.BF16 R4, R168.reuse, R176, R4 ;  /* 0x000000b0a804723c */ /* 0x042ff00000041804 */
[C---:B------:R-:W-:Y:S01]  /*89f0*/  HMMA.16816.F32.BF16 R8, R168.reuse, R178, R8 ;  /* 0x000000b2a808723c */ /* 0x040fe20000041808 */
[----:B------:R-:W-:Y:S07]  /*8a00*/  LDSM.16.M88.4 R176, [R227+0xa000] ;  /* 0x00a00000e3b0783b */ /* 0x000fee0000000200 */
[C---:B------:R-:W-:Y:S08]  /*8a10*/  HMMA.16816.F32.BF16 R12, R168.reuse, R180, R12 ;  /* 0x000000b4a80c723c */ /* 0x040ff0000004180c */
[C---:B------:R-:W-:Y:S01]  /*8a20*/  HMMA.16816.F32.BF16 R16, R168.reuse, R182, R16 ;  /* 0x000000b6a810723c */ /* 0x040fe20000041810 */
[----:B------:R-:W-:Y:S07]  /*8a30*/  LDSM.16.M88.4 R180, [R227+0xa800] ;  /* 0x00a80000e3b4783b */ /* 0x000fee0000000200 */
[C---:B--2---:R-:W-:Y:S08]  /*8a40*/  HMMA.16816.F32.BF16 R20, R168.reuse, R172, R20 ;  /* 0x000000aca814723c */ /* 0x044ff00000041814 */
[C---:B------:R-:W-:Y:S01]  /*8a50*/  HMMA.16816.F32.BF16 R24, R168.reuse, R174, R24 ;  /* 0x000000aea818723c */ /* 0x040fe20000041818 */
[----:B------:R-:W1:Y:S07]  /*8a60*/  LDSM.16.M88.4 R172, [R230+0x2000] ;  /* 0x00200000e6ac783b */ /* 0x000e6e0000000200 */
[C---:B---3--:R-:W-:Y:S08]  /*8a70*/  HMMA.16816.F32.BF16 R28, R168.reuse, R184, R28 ;  /* 0x000000b8a81c723c */ /* 0x048ff0000004181c */
[----:B------:R-:W-:Y:S01]  /*8a80*/  HMMA.16816.F32.BF16 R32, R168, R186, R32 ;  /* 0x000000baa820723c */ /* 0x000fe20000041820 */
[----:B------:R-:W2:Y:S04]  /*8a90*/  LDSM.16.M88.4 R168, [R227+0xb000] ;  /* 0x00b00000e3a8783b */ /* 0x000ea80000000200 */
[----:B------:R-:W3:Y:S03]  /*8aa0*/  LDSM.16.M88.4 R184, [R227+0xb800] ;  /* 0x00b80000e3b8783b */ /* 0x000ee60000000200 */
[C---:B----4-:R-:W-:Y:S08]  /*8ab0*/  HMMA.16816.F32.BF16 R4, R188.reuse, R196, R4 ;  /* 0x000000c4bc04723c */ /* 0x050ff00000041804 */
[C---:B------:R-:W-:Y:S01]  /*8ac0*/  HMMA.16816.F32.BF16 R8, R188.reuse, R198, R8 ;  /* 0x000000c6bc08723c */ /* 0x040fe20000041808 */
[----:B------:R-:W-:Y:S07]  /*8ad0*/  LDSM.16.M88.4 R196, [R220+0x2000] ;  /* 0x00200000dcc4783b */ /* 0x000fee0000000200 */
[C---:B------:R-:W-:Y:S08]  /*8ae0*/  HMMA.16816.F32.BF16 R12, R188.reuse, R200, R12 ;  /* 0x000000c8bc0c723c */ /* 0x040ff0000004180c */
[C---:B------:R-:W-:Y:S01]  /*8af0*/  HMMA.16816.F32.BF16 R16, R188.reuse, R202, R16 ;  /* 0x000000cabc10723c */ /* 0x040fe20000041810 */
[----:B------:R-:W-:Y:S07]  /*8b00*/  LDSM.16.M88.4 R200, [R220+0x2800] ;  /* 0x00280000dcc8783b */ /* 0x000fee0000000200 */
[C---:B-----5:R-:W-:Y:S08]  /*8b10*/  HMMA.16816.F32.BF16 R20, R188.reuse, R192, R20 ;  /* 0x000000c0bc14723c */ /* 0x060ff00000041814 */
[C---:B------:R-:W-:Y:S01]  /*8b20*/  HMMA.16816.F32.BF16 R24, R188.reuse, R194, R24 ;  /* 0x000000c2bc18723c */ /* 0x040fe20000041818 */
[----:B------:R-:W4:Y:S07]  /*8b30*/  LDSM.16.M88.4 R192, [R229+0x2000] ;  /* 0x00200000e5c0783b */ /* 0x000f2e0000000200 */
[C---:B------:R-:W-:Y:S08]  /*8b40*/  HMMA.16816.F32.BF16 R28, R188.reuse, R204, R28 ;  /* 0x000000ccbc1c723c */ /* 0x040ff0000004181c */
[----:B------:R-:W-:Y:S01]  /*8b50*/  HMMA.16816.F32.BF16 R32, R188, R206, R32 ;  /* 0x000000cebc20723c */ /* 0x000fe20000041820 */
[----:B------:R-:W5:Y:S04]  /*8b60*/  LDSM.16.M88.4 R188, [R220+0x3000] ;  /* 0x00300000dcbc783b */ /* 0x000f680000000200 */
[----:B------:R-:W3:Y:S03]  /*8b70*/  LDSM.16.M88.4 R204, [R220+0x3800] ;  /* 0x00380000dccc783b */ /* 0x000ee60000000200 */
        /* <DEDUP_REMOVED lines=15> */
[----:B------:R-:W-:Y:S07]  /*8c70*/  LDSM.16.M88.4 R196, [R215] ;  /* 0x00000000d7c4783b */ /* 0x000fee0000000200 */
[C---:B------:R-:W-:Y:S08]  /*8c80*/  HMMA.16816.F32.BF16 R12, R192.reuse, R200, R12 ;  /* 0x000000c8c00c723c */ /* 0x040ff0000004180c */
[C---:B------:R-:W-:Y:S01]  /*8c90*/  HMMA.16816.F32.BF16 R16, R192.reuse, R202, R16 ;  /* 0x000000cac010723c */ /* 0x040fe20000041810 */
[----:B------:R-:W-:Y:S07]  /*8ca0*/  LDSM.16.M88.4 R200, [R214] ;  /* 0x00000000d6c8783b */ /* 0x000fee0000000200 */
[C---:B-----5:R-:W-:Y:S08]  /*8cb0*/  HMMA.16816.F32.BF16 R20, R192.reuse, R188, R20 ;  /* 0x000000bcc014723c */ /* 0x060ff00000041814 */
        /* <DEDUP_REMOVED lines=84> */
[C---:B-1----:R-:W-:Y:S01]  /*9200*/  HMMA.16816.F32.BF16 R4, R172.reuse, R176, R4 ;  /* 0x000000b0ac04723c */ /* 0x042fe20000041804 */
[----:B------:R-:W-:Y:S04]  /*9210*/  DEPBAR.LE SB0, 0x0 ;  /* 0x000080000000791a */ /* 0x000fe80000000000 */
[----:B------:R-:W-:Y:S03]  /*9220*/  BAR.SYNC.DEFER_BLOCKING 0x0 ;  /* 0x0000000000007b1d */ /* 0x000fe60000010000 */
[C---:B------:R-:W-:Y:S08]  /*9230*/  HMMA.16816.F32.BF16 R8, R172.reuse, R178, R8 ;  /* 0x000000b2ac08723c */ /* 0x040ff00000041808 */
[C---:B------:R-:W-:Y:S08]  /*9240*/  HMMA.16816.F32.BF16 R12, R172.reuse, R180, R12 ;  /* 0x000000b4ac0c723c */ /* 0x040ff0000004180c */
[C---:B------:R-:W-:Y:S08]  /*9250*/  HMMA.16816.F32.BF16 R16, R172.reuse, R182, R16 ;  /* 0x000000b6ac10723c */ /* 0x040ff00000041810 */
[C---:B--2---:R-:W-:Y:S08]  /*9260*/  HMMA.16816.F32.BF16 R20, R172.reuse, R168, R20 ;  /* 0x000000a8ac14723c */ /* 0x044ff00000041814 */
[C---:B------:R-:W-:Y:S08]  /*9270*/  HMMA.16816.F32.BF16 R24, R172.reuse, R170, R24 ;  /* 0x000000aaac18723c */ /* 0x040ff00000041818 */
[C---:B---3--:R-:W-:Y:S08]  /*9280*/  HMMA.16816.F32.BF16 R28, R172.reuse, R184, R28 ;  /* 0x000000b8ac1c723c */ /* 0x048ff0000004181c */
[----:B------:R-:W-:Y:S08]  /*9290*/  HMMA.16816.F32.BF16 R32, R172, R186, R32 ;  /* 0x000000baac20723c */ /* 0x000ff00000041820 */
[C---:B----4-:R-:W-:Y:S08]  /*92a0*/  HMMA.16816.F32.BF16 R4, R192.reuse, R196, R4 ;  /* 0x000000c4c004723c */ /* 0x050ff00000041804 */
[C---:B------:R-:W-:Y:S08]  /*92b0*/  HMMA.16816.F32.BF16 R8, R192.reuse, R198, R8 ;  /* 0x000000c6c008723c */ /* 0x040ff00000041808 */
[C---:B------:R-:W-:Y:S08]  /*92c0*/  HMMA.16816.F32.BF16 R12, R192.reuse, R200, R12 ;  /* 0x000000c8c00c723c */ /* 0x040ff0000004180c */
[C---:B------:R-:W-:Y:S08]  /*92d0*/  HMMA.16816.F32.BF16 R16, R192.reuse, R202, R16 ;  /* 0x000000cac010723c */ /* 0x040ff00000041810 */
[C---:B-----5:R-:W-:Y:S08]  /*92e0*/  HMMA.16816.F32.BF16 R20, R192.reuse, R188, R20 ;  /* 0x000000bcc014723c */ /* 0x060ff00000041814 */
[C---:B------:R-:W-:Y:S08]  /*92f0*/  HMMA.16816.F32.BF16 R24, R192.reuse, R190, R24 ;  /* 0x000000bec018723c */ /* 0x040ff00000041818 */
[C---:B------:R-:W-:Y:S08]  /*9300*/  HMMA.16816.F32.BF16 R28, R192.reuse, R204, R28 ;  /* 0x000000ccc01c723c */ /* 0x040ff0000004181c */
[----:B------:R-:W-:Y:S01]  /*9310*/  HMMA.16816.F32.BF16 R32, R192, R206, R32 ;  /* 0x000000cec020723c */ /* 0x000fe20000041820 */
[----:B------:R-:W-:-:S07]  /*9320*/  @P0 BRA `(.L_x_12) ;  /* 0xffffedf000000947 */ /* 0x000fce000383ffff */
.L_x_11:
[----:B-1----:R-:W-:Y:S01]  /*9330*/  FMNMX.FTZ R2, R4, R165, !PT ;  /* 0x000000a504027209 */ /* 0x002fe20007810000 */
[----:B------:R-:W-:Y:S01]  /*9340*/  LDSM.16.MT88.4 R172, [R226+0x10000] ;  /* 0x01000000e2ac783b */ /* 0x000fe20000004200 */
[----:B------:R-:W-:Y:S01]  /*9350*/  FMNMX.FTZ R164, R6, R0, !PT ;  /* 0x0000000006a47209 */ /* 0x000fe20007810000 */
[----:B------:R-:W-:Y:S01]  /*9360*/  UIADD3 UR11, UR11, -0x1, URZ ;  /* 0xffffffff0b0b7890 */ /* 0x000fe2000fffe03f */
[----:B------:R-:W-:Y:S02]  /*9370*/  FMNMX.FTZ R3, R5, R2, !PT ;  /* 0x0000000205037209 */ /* 0x000fe40007810000 */
[----:B------:R-:W-:Y:S02]  /*9380*/  FMNMX.FTZ R167, R7, R164, !PT ;  /* 0x000000a407a77209 */ /* 0x000fe40007810000 */
[----:B------:R-:W-:Y:S01]  /*9390*/  FMNMX.FTZ R2, R8, R3, !PT ;  /* 0x0000000308027209 */ /* 0x000fe20007810000 */
[----:B------:R-:W-:Y:S01]  /*93a0*/  LDSM.16.MT88.4 R176, [R225+0x10000] ;  /* 0x01000000e1b0783b */ /* 0x000fe20000004200 */
[----:B------:R-:W-:Y:S02]  /*93b0*/  FMNMX.FTZ R164, R10, R167, !PT ;  /* 0x000000a70aa47209 */ /* 0x000fe40007810000 */
        /* <DEDUP_REMOVED lines=23> */
[----:B------:R-:W-:Y:S04]  /*9530*/  FMNMX.FTZ R3, R29, R2, !PT ;  /* 0x000000021d037209 */ /* 0x000fe80007810000 */
[----:B------:R-:W-:Y:S02]  /*9540*/  FMNMX.FTZ R2, R32, R3, !PT ;  /* 0x0000000320027209 */ /* 0x000fe40007810000 */
[----:B------:R-:W-:Y:S02]  /*9550*/  FMNMX.FTZ R3, R31, R164, !PT ;  /* 0x000000a41f037209 */ /* 0x000fe40007810000 */
[----:B------:R-:W-:Y:S02]  /*9560*/  FMNMX.FTZ R168, R33, R2, !PT ;  /* 0x0000000221a87209 */ /* 0x000fe40007810000 */
[----:B------:R-:W-:Y:S03]  /*9570*/  FMNMX.FTZ R2, R34, R3, !PT ;  /* 0x0000000322027209 */ /* 0x000fe60007810000 */
[----:B------:R-:W-:Y:S01]  /*9580*/  SHFL.BFLY PT, R3, R168, 0x2, 0x1f ;  /* 0x0c401f00a8037f89 */ /* 0x000fe200000e0000 */
[----:B------:R-:W-:Y:S07]  /*9590*/  FMNMX.FTZ R169, R35, R2, !PT ;  /* 0x0000000223a97209 */ /* 0x000fee0007810000 */
[----:B------:R-:W1:Y:S02]  /*95a0*/  SHFL.BFLY PT, R2, R169, 0x2, 0x1f ;  /* 0x0c401f00a9027f89 */ /* 0x000e6400000e0000 */
[----:B-1----:R-:W-:Y:S02]  /*95b0*/  FMNMX.FTZ R166, R169, R2, !PT ;  /* 0x00000002a9a67209 */ /* 0x002fe40007810000 */
[----:B------:R-:W-:Y:S04]  /*95c0*/  FMNMX.FTZ R171, R168, R3, !PT ;  /* 0x00000003a8ab7209 */ /* 0x000fe80007810000 */
[----:B------:R-:W1:Y:S08]  /*95d0*/  SHFL.BFLY PT, R3, R166, 0x1, 0x1f ;  /* 0x0c201f00a6037f89 */ /* 0x000e7000000e0000 */
[----:B------:R-:W2:Y:S01]  /*95e0*/  SHFL.BFLY PT, R164, R171, 0x1, 0x1f ;  /* 0x0c201f00aba47f89 */ /* 0x000ea200000e0000 */
[----:B-1----:R-:W-:Y:S05]  /*95f0*/  FMNMX.FTZ R3, R166, R3, !PT ;  /* 0x00000003a6037209 */ /* 0x002fea0007810000 */
[----:B------:R-:W-:Y:S01]  /*9600*/  FMUL.FTZ R195, R3, c[0x0][0x23c] ;  /* 0x00008f0003c37a20 */ /* 0x000fe20000410000 */
[----:B--2---:R-:W-:Y:S02]  /*9610*/  FMNMX.FTZ R164, R171, R164, !PT ;  /* 0x000000a4aba47209 */ /* 0x004fe40007810000 */
[----:B------:R-:W1:Y:S02]  /*9620*/  LDSM.16.MT88.4 R168, [R228+0x10000] ;  /* 0x01000000e4a8783b */ /* 0x000e640000004200 */
[C---:B------:R-:W-:Y:S01]  /*9630*/  FSETP.NEU.FTZ.AND P1, PT, R164.reuse, -INF , PT ;  /* 0xff800000a400780b */ /* 0x040fe20003f3d000 */
[C---:B------:R-:W-:Y:S02]  /*9640*/  FADD.FTZ R2, -R164.reuse, R165 ;  /* 0x000000a5a4027221 */ /* 0x040fe40000010100 */
[----:B------:R-:W-:Y:S02]  /*9650*/  FMUL.FTZ R196, R164, c[0x0][0x23c] ;  /* 0x00008f00a4c47a20 */ /* 0x000fe40000410000 */
[----:B------:R-:W-:Y:S02]  /*9660*/  FMUL.FTZ R167, R2, c[0x0][0x23c] ;  /* 0x00008f0002a77a20 */ /* 0x000fe40000410000 */
[C---:B------:R-:W-:Y:S01]  /*9670*/  FADD.FTZ R165, -R3.reuse, R0 ;  /* 0x0000000003a57221 */ /* 0x040fe20000010100 */
[----:B------:R-:W-:Y:S01]  /*9680*/  FSEL R196, R196, RZ, P1 ;  /* 0x000000ffc4c47208 */ /* 0x000fe20000800000 */
[----:B------:R2:W3:Y:S01]  /*9690*/  MUFU.EX2 R2, R167 ;  /* 0x000000a700027308 */ /* 0x0004e20000000800 */
[----:B------:R-:W-:Y:S01]  /*96a0*/  FSETP.NEU.FTZ.AND P1, PT, R3, -INF , PT ;  /* 0xff8000000300780b */ /* 0x000fe20003f3d000 */
[----:B------:R-:W-:Y:S01]  /*96b0*/  FMUL.FTZ R0, R165, c[0x0][0x23c] ;  /* 0x00008f00a5007a20 */ /* 0x000fe20000410000 */
[----:B------:R-:W-:Y:S01]  /*96c0*/  MOV R165, R164 ;  /* 0x000000a400a57202 */ /* 0x000fe20000000f00 */
[--C-:B------:R-:W-:Y:S01]  /*96d0*/  FFMA.FTZ R166, R4, c[0x0][0x23c], -R196.reuse ;  /* 0x00008f0004a67a23 */ /* 0x100fe200000108c4 */
[----:B------:R-:W-:Y:S01]  /*96e0*/  FSEL R195, R195, RZ, P1 ;  /* 0x000000ffc3c37208 */ /* 0x000fe20000800000 */
[--C-:B------:R-:W-:Y:S02]  /*96f0*/  FFMA.FTZ R5, R5, c[0x0][0x23c], -R196.reuse ;  /* 0x00008f0005057a23 */ /* 0x100fe400000108c4 */
[--C-:B------:R-:W-:Y:S02]  /*9700*/  FFMA.FTZ R192, R9, c[0x0][0x23c], -R196.reuse ;  /* 0x00008f0009c07a23 */ /* 0x100fe400000108c4 */
[--C-:B------:R-:W-:Y:S01]  /*9710*/  FFMA.FTZ R6, R6, c[0x0][0x23c], -R195.reuse ;  /* 0x00008f0006067a23 */ /* 0x100fe200000108c3 */
[----:B------:R-:W4:Y:S01]  /*9720*/  MUFU.EX2 R0, R0 ;  /* 0x0000000000007308 */ /* 0x000f220000000800 */
[--C-:B------:R-:W-:Y:S02]  /*9730*/  FFMA.FTZ R7, R7, c[0x0][0x23c], -R195.reuse ;  /* 0x00008f0007077a23 */ /* 0x100fe400000108c3 */
[--C-:B------:R-:W-:Y:S02]  /*9740*/  FFMA.FTZ R193, R10, c[0x0][0x23c], -R195.reuse ;  /* 0x00008f000ac17a23 */ /* 0x100fe400000108c3 */
[--C-:B------:R-:W-:Y:S02]  /*9750*/  FFMA.FTZ R194, R11, c[0x0][0x23c], -R195.reuse ;  /* 0x00008f000bc27a23 */ /* 0x100fe400000108c3 */
[--C-:B------:R-:W-:Y:S02]  /*9760*/  FFMA.FTZ R205, R32, c[0x0][0x23c], -R196.reuse ;  /* 0x00008f0020cd7a23 */ /* 0x100fe400000108c4 */
[--C-:B------:R-:W-:Y:S01]  /*9770*/  FFMA.FTZ R206, R34, c[0x0][0x23c], -R195.reuse ;  /* 0x00008f0022ce7a23 */ /* 0x100fe200000108c3 */
[----:B------:R-:W-:Y:S01]  /*9780*/  MUFU.EX2 R166, R166 ;  /* 0x000000a600a67308 */ /* 0x000fe20000000800 */
[--C-:B------:R-:W-:Y:S02]  /*9790*/  FFMA.FTZ R197, R12, c[0x0][0x23c], -R196.reuse ;  /* 0x00008f000cc57a23 */ /* 0x100fe400000108c4 */
[--C-:B--2---:R-:W-:Y:S02]  /*97a0*/  FFMA.FTZ R167, R8, c[0x0][0x23c], -R196.reuse ;  /* 0x00008f0008a77a23 */ /* 0x104fe400000108c4 */
[C---:B---3--:R-:W-:Y:S02]  /*97b0*/  FMUL.FTZ R8, R2.reuse, R160 ;  /* 0x000000a002087220 */ /* 0x048fe40000410000 */
[C---:B------:R-:W-:Y:S02]  /*97c0*/  FMUL.FTZ R9, R2.reuse, R161 ;  /* 0x000000a102097220 */ /* 0x040fe40000410000 */
[C---:B------:R-:W-:Y:S01]  /*97d0*/  FMUL.FTZ R36, R2.reuse, R36 ;  /* 0x0000002402247220 */ /* 0x040fe20000410000 */
[----:B------:R-:W2:Y:S01]  /*97e0*/  MUFU.EX2 R5, R5 ;  /* 0x0000000500057308 */ /* 0x000ea20000000800 */
[C---:B------:R-:W-:Y:S02]  /*97f0*/  FMUL.FTZ R37, R2.reuse, R37 ;  /* 0x0000002502257220 */ /* 0x040fe40000410000 */
[----:B------:R-:W-:Y:S02]  /*9800*/  FMUL.FTZ R40, R2, R40 ;  /* 0x0000002802287220 */ /* 0x000fe40000410000 */
[C---:B----4-:R-:W-:Y:S02]  /*9810*/  FMUL.FTZ R10, R0.reuse, R162 ;  /* 0x000000a2000a7220 */ /* 0x050fe40000410000 */
[C---:B------:R-:W-:Y:S02]  /*9820*/  FMUL.FTZ R11, R0.reuse, R163 ;  /* 0x000000a3000b7220 */ /* 0x040fe40000410000 */
[C---:B------:R-:W-:Y:S01]  /*9830*/  FMUL.FTZ R38, R0.reuse, R38 ;  /* 0x0000002600267220 */ /* 0x040fe20000410000 */
[----:B------:R-:W-:Y:S01]  /*9840*/  MUFU.EX2 R6, R6 ;  /* 0x0000000600067308 */ /* 0x000fe20000000800 */
[----:B------:R-:W-:Y:S02]  /*9850*/  FMUL.FTZ R39, R0, R39 ;  /* 0x0000002700277220 */ /* 0x000fe40000410000 */
[----:B------:R-:W-:Y:S02]  /*9860*/  FMUL.FTZ R41, R2, R41 ;  /* 0x0000002902297220 */ /* 0x000fe40000410000 */
[C---:B------:R-:W-:Y:S02]  /*9870*/  FMUL.FTZ R42, R0.reuse, R42 ;  /* 0x0000002a002a7220 */ /* 0x040fe40000410000 */
[----:B------:R-:W-:Y:S02]  /*9880*/  FMUL.FTZ R43, R0, R43 ;  /* 0x0000002b002b7220 */ /* 0x000fe40000410000 */
[C---:B------:R-:W-:Y:S01]  /*9890*/  FMUL.FTZ R44, R2.reuse, R44 ;  /* 0x0000002c022c7220 */ /* 0x040fe20000410000 */
[----:B------:R-:W3:Y:S01]  /*98a0*/  MUFU.EX2 R7, R7 ;  /* 0x0000000700077308 */ /* 0x000ee20000000800 */
[----:B------:R-:W-:Y:S02]  /*98b0*/  FMUL.FTZ R45, R2, R45 ;  /* 0x0000002d022d7220 */ /* 0x000fe40000410000 */
[C---:B------:R-:W-:Y:S01]  /*98c0*/  FMUL.FTZ R46, R0.reuse, R46 ;  /* 0x0000002e002e7220 */ /* 0x040fe20000410000 */
[----:B--2---:R-:W-:Y:S01]  /*98d0*/  F2FP.BF16.PACK_AB R160, R5, R166 ;  /* 0x000000a605a0723e */ /* 0x004fe200000010ff */
[----:B------:R-:W-:Y:S02]  /*98e0*/  FMUL.FTZ R47, R0, R47 ;  /* 0x0000002f002f7220 */ /* 0x000fe40000410000 */
[C---:B------:R-:W-:Y:S02]  /*98f0*/  FMUL.FTZ R12, R2.reuse, R156 ;  /* 0x0000009c020c7220 */ /* 0x040fe40000410000 */
[C---:B------:R-:W-:Y:S01]  /*9900*/  FMUL.FTZ R48, R2.reuse, R48 ;  /* 0x0000003002307220 */ /* 0x040fe20000410000 */
[----:B------:R-:W-:Y:S01]  /*9910*/  MUFU.EX2 R167, R167 ;  /* 0x000000a700a77308 */ /* 0x000fe20000000800 */
[----:B------:R-:W-:Y:S02]  /*9920*/  FMUL.FTZ R49, R2, R49 ;  /* 0x0000003102317220 */ /* 0x000fe40000410000 */
[C---:B------:R-:W-:Y:S02]  /*9930*/  FMUL.FTZ R50, R0.reuse, R50 ;  /* 0x0000003200327220 */ /* 0x040fe40000410000 */
[----:B------:R-:W-:Y:S02]  /*9940*/  FMUL.FTZ R51, R0, R51 ;  /* 0x0000003300337220 */ /* 0x000fe40000410000 */
[C---:B------:R-:W-:Y:S02]  /*9950*/  FMUL.FTZ R52, R2.reuse, R52 ;  /* 0x0000003402347220 */ /* 0x040fe40000410000 */
[----:B------:R-:W-:Y:S01]  /*9960*/  FMUL.FTZ R53, R2, R53 ;  /* 0x0000003502357220 */ /* 0x000fe20000410000 */
[----:B------:R-:W2:Y:S01]  /*9970*/  MUFU.EX2 R192, R192 ;  /* 0x000000c000c07308 */ /* 0x000ea20000000800 */
[C---:B------:R-:W-:Y:S02]  /*9980*/  FMUL.FTZ R54, R0.reuse, R54 ;  /* 0x0000003600367220 */ /* 0x040fe40000410000 */
[----:B------:R-:W-:Y:S01]  /*9990*/  FMUL.FTZ R55, R0, R55 ;  /* 0x0000003700377220 */ /* 0x000fe20000410000 */
[----:B---3--:R-:W-:Y:S01]  /*99a0*/  F2FP.BF16.PACK_AB R161, R7, R6 ;  /* 0x0000000607a1723e */ /* 0x008fe200000010ff */
[C---:B------:R-:W-:Y:S02]  /*99b0*/  FMUL.FTZ R56, R2.reuse, R56 ;  /* 0x0000003802387220 */ /* 0x040fe40000410000 */
[----:B------:R-:W-:Y:S02]  /*99c0*/  FMUL.FTZ R57, R2, R57 ;  /* 0x0000003902397220 */ /* 0x000fe40000410000 */
[C---:B------:R-:W-:Y:S01]  /*99d0*/  FMUL.FTZ R58, R0.reuse, R58 ;  /* 0x0000003a003a7220 */ /* 0x040fe20000410000 */
[----:B------:R-:W-:Y:S01]  /*99e0*/  MUFU.EX2 R193, R193 ;  /* 0x000000c100c17308 */ /* 0x000fe20000000800 */
[----:B------:R-:W-:Y:S02]  /*99f0*/  FMUL.FTZ R59, R0, R59 ;  /* 0x0000003b003b7220 */ /* 0x000fe40000410000 */
[C---:B------:R-:W-:Y:S02]  /*9a00*/  FMUL.FTZ R60, R2.reuse, R60 ;  /* 0x0000003c023c7220 */ /* 0x040fe40000410000 */
[----:B------:R-:W-:Y:S02]  /*9a10*/  FMUL.FTZ R61, R2, R61 ;  /* 0x0000003d023d7220 */ /* 0x000fe40000410000 */
[C---:B------:R-:W-:Y:S02]  /*9a20*/  FMUL.FTZ R62, R0.reuse, R62 ;  /* 0x0000003e003e7220 */ /* 0x040fe40000410000 */
[----:B------:R-:W-:Y:S01]  /*9a30*/  FMUL.FTZ R63, R0, R63 ;  /* 0x0000003f003f7220 */ /* 0x000fe20000410000 */
[----:B------:R-:W3:Y:S01]  /*9a40*/  MUFU.EX2 R194, R194 ;  /* 0x000000c200c27308 */ /* 0x000ee20000000800 */
[C---:B------:R-:W-:Y:S02]  /*9a50*/  FMUL.FTZ R64, R2.reuse, R64 ;  /* 0x0000004002407220 */ /* 0x040fe40000410000 */
[----:B------:R-:W-:Y:S01]  /*9a60*/  FMUL.FTZ R65, R2, R65 ;  /* 0x0000004102417220 */ /* 0x000fe20000410000 */
[----:B--2---:R-:W-:Y:S01]  /*9a70*/  F2FP.BF16.PACK_AB R162, R192, R167 ;  /* 0x000000a7c0a2723e */ /* 0x004fe200000010ff */
        /* <DEDUP_REMOVED lines=9> */
[----:B------:R-:W-:Y:S01]  /*9b10*/  MUFU.EX2 R205, R205 ;  /* 0x000000cd00cd7308 */ /* 0x000fe20000000800 */
[C---:B------:R-:W-:Y:S02]  /*9b20*/  FMUL.FTZ R74, R0.reuse, R74 ;  /* 0x0000004a004a7220 */ /* 0x040fe40000410000 */
[----:B------:R-:W-:Y:S01]  /*9b30*/  FMUL.FTZ R75, R0, R75 ;  /* 0x0000004b004b7220 */ /* 0x000fe20000410000 */
[----:B---3--:R-:W-:Y:S01]  /*9b40*/  F2FP.BF16.PACK_AB R163, R194, R193 ;  /* 0x000000c1c2a3723e */ /* 0x008fe200000010ff */
[C---:B------:R-:W-:Y:S02]  /*9b50*/  FMUL.FTZ R76, R2.reuse, R76 ;  /* 0x0000004c024c7220 */ /* 0x040fe40000410000 */
[----:B------:R-:W-:Y:S02]  /*9b60*/  FMUL.FTZ R77, R2, R77 ;  /* 0x0000004d024d7220 */ /* 0x000fe40000410000 */
[C---:B------:R-:W-:Y:S01]  /*9b70*/  FMUL.FTZ R78, R0.reuse, R78 ;  /* 0x0000004e004e7220 */ /* 0x040fe20000410000 */
[----:B------:R-:W-:Y:S01]  /*9b80*/  MUFU.EX2 R206, R206 ;  /* 0x000000ce00ce7308 */ /* 0x000fe20000000800 */
[C---:B-1----:R-:W-:Y:S05]  /*9b90*/  HMMA.16816.F32.BF16 R8, R160.reuse, R168, R8 ;  /* 0x000000a8a008723c */ /* 0x042fea0000041808 */
[----:B------:R-:W-:Y:S02]  /*9ba0*/  FMUL.FTZ R79, R0, R79 ;  /* 0x0000004f004f7220 */ /* 0x000fe40000410000 */
[C---:B------:R-:W-:Y:S01]  /*9bb0*/  FMUL.FTZ R80, R2.reuse, R80 ;  /* 0x0000005002507220 */ /* 0x040fe20000410000 */
[C---:B------:R-:W-:Y:S01]  /*9bc0*/  HMMA.16816.F32.BF16 R36, R160.reuse, R170, R36 ;  /* 0x000000aaa024723c */ /* 0x040fe20000041824 */
[----:B------:R-:W1:Y:S03]  /*9bd0*/  LDSM.16.MT88.4 R168, [R224+0x10000] ;  /* 0x01000000e0a8783b */ /* 0x000e660000004200 */
[----:B------:R-:W-:Y:S02]  /*9be0*/  FMUL.FTZ R81, R2, R81 ;  /* 0x0000005102517220 */ /* 0x000fe40000410000 */
[C---:B------:R-:W-:Y:S02]  /*9bf0*/  FMUL.FTZ R82, R0.reuse, R82 ;  /* 0x0000005200527220 */ /* 0x040fe40000410000 */
[C---:B------:R-:W-:Y:S04]  /*9c00*/  HMMA.16816.F32.BF16 R40, R160.reuse, R172, R40 ;  /* 0x000000aca028723c */ /* 0x040fe80000041828 */
[----:B------:R-:W-:Y:S02]  /*9c10*/  FMUL.FTZ R83, R0, R83 ;  /* 0x0000005300537220 */ /* 0x000fe40000410000 */
[C---:B------:R-:W-:Y:S02]  /*9c20*/  FMUL.FTZ R84, R2.reuse, R84 ;  /* 0x0000005402547220 */ /* 0x040fe40000410000 */
[C---:B------:R-:W-:Y:S01]  /*9c30*/  HMMA.16816.F32.BF16 R44, R160.reuse, R174, R44 ;  /* 0x000000aea02c723c */ /* 0x040fe2000004182c */
[----:B------:R-:W2:Y:S03]  /*9c40*/  LDSM.16.MT88.4 R172, [R228+0x12000] ;  /* 0x01200000e4ac783b */ /* 0x000ea60000004200 */
[----:B------:R-:W-:Y:S02]  /*9c50*/  FMUL.FTZ R85, R2, R85 ;  /* 0x0000005502557220 */ /* 0x000fe40000410000 */
[C---:B------:R-:W-:Y:S02]  /*9c60*/  FMUL.FTZ R86, R0.reuse, R86 ;  /* 0x0000005600567220 */ /* 0x040fe40000410000 */
[C---:B------:R-:W-:Y:S04]  /*9c70*/  HMMA.16816.F32.BF16 R48, R160.reuse, R176, R48 ;  /* 0x000000b0a030723c */ /* 0x040fe80000041830 */
[----:B------:R-:W-:Y:S02]  /*9c80*/  FMUL.FTZ R87, R0, R87 ;  /* 0x0000005700577220 */ /* 0x000fe40000410000 */
[C---:B------:R-:W-:Y:S02]  /*9c90*/  FMUL.FTZ R88, R2.reuse, R88 ;  /* 0x0000005802587220 */ /* 0x040fe40000410000 */
[C---:B------:R-:W-:Y:S01]  /*9ca0*/  HMMA.16816.F32.BF16 R52, R160.reuse, R178, R52 ;  /* 0x000000b2a034723c */ /* 0x040fe20000041834 */
[----:B------:R-:W3:Y:S03]  /*9cb0*/  LDSM.16.MT88.4 R176, [R226+0x12000] ;  /* 0x01200000e2b0783b */ /* 0x000ee60000004200 */
[----:B------:R-:W-:Y:S02]  /*9cc0*/  FMUL.FTZ R89, R2, R89 ;  /* 0x0000005902597220 */ /* 0x000fe40000410000 */
[C---:B------:R-:W-:Y:S02]  /*9cd0*/  FMUL.FTZ R90, R0.reuse, R90 ;  /* 0x0000005a005a7220 */ /* 0x040fe40000410000 */
[----:B------:R-:W-:Y:S01]  /*9ce0*/  FMUL.FTZ R91, R0, R91 ;  /* 0x0000005b005b7220 */ /* 0x000fe20000410000 */
[C---:B-1----:R-:W-:Y:S03]  /*9cf0*/  HMMA.16816.F32.BF16 R56, R160.reuse, R168, R56 ;  /* 0x000000a8a038723c */ /* 0x042fe60000041838 */
[C---:B------:R-:W-:Y:S02]  /*9d00*/  FMUL.FTZ R92, R2.reuse, R92 ;  /* 0x0000005c025c7220 */ /* 0x040fe40000410000 */
[----:B------:R-:W-:Y:S02]  /*9d10*/  FMUL.FTZ R93, R2, R93 ;  /* 0x0000005d025d7220 */ /* 0x000fe40000410000 */
[C---:B------:R-:W-:Y:S01]  /*9d20*/  FMUL.FTZ R94, R0.reuse, R94 ;  /* 0x0000005e005e7220 */ /* 0x040fe20000410000 */
[C---:B------:R-:W-:Y:S01]  /*9d30*/  HMMA.16816.F32.BF16 R60, R160.reuse, R170, R60 ;  /* 0x000000aaa03c723c */ /* 0x040fe2000004183c */
[----:B------:R-:W1:Y:S03]  /*9d40*/  LDSM.16.MT88.4 R168, [R225+0x12000] ;  /* 0x01200000e1a8783b */ /* 0x000e660000004200 */
[----:B------:R-:W-:Y:S02]  /*9d50*/  FMUL.FTZ R95, R0, R95 ;  /* 0x0000005f005f7220 */ /* 0x000fe40000410000 */
[C---:B------:R-:W-:Y:S02]  /*9d60*/  FMUL.FTZ R96, R2.reuse, R96 ;  /* 0x0000006002607220 */ /* 0x040fe40000410000 */
[C---:B--2---:R-:W-:Y:S04]  /*9d70*/  HMMA.16816.F32.BF16 R64, R160.reuse, R172, R64 ;  /* 0x000000aca040723c */ /* 0x044fe80000041840 */
[----:B------:R-:W-:Y:S02]  /*9d80*/  FMUL.FTZ R97, R2, R97 ;  /* 0x0000006102617220 */ /* 0x000fe40000410000 */
[C---:B------:R-:W-:Y:S02]  /*9d90*/  FMUL.FTZ R98, R0.reuse, R98 ;  /* 0x0000006200627220 */ /* 0x040fe40000410000 */
[C---:B------:R-:W-:Y:S01]  /*9da0*/  HMMA.16816.F32.BF16 R68, R160.reuse, R174, R68 ;  /* 0x000000aea044723c */ /* 0x040fe20000041844 */
[----:B------:R-:W2:Y:S03]  /*9db0*/  LDSM.16.MT88.4 R172, [R224+0x12000] ;  /* 0x01200000e0ac783b */ /* 0x000ea60000004200 */
[----:B------:R-:W-:Y:S02]  /*9dc0*/  FMUL.FTZ R99, R0, R99 ;  /* 0x0000006300637220 */ /* 0x000fe40000410000 */
[C---:B------:R-:W-:Y:S02]  /*9dd0*/  FMUL.FTZ R100, R2.reuse, R100 ;  /* 0x0000006402647220 */ /* 0x040fe40000410000 */
[C---:B---3--:R-:W-:Y:S04]  /*9de0*/  HMMA.16816.F32.BF16 R72, R160.reuse, R176, R72 ;  /* 0x000000b0a048723c */ /* 0x048fe80000041848 */
        /* <DEDUP_REMOVED lines=52> */
[----:B------:R-:W-:Y:S03]  /*a130*/  FMUL.FTZ R133, R2, R133 ;  /* 0x0000008502857220 */ /* 0x000fe60000410000 */
[C---:B-1----:R-:W-:Y:S03]  /*a140*/  HMMA.16816.F32.BF16 R128, R160.reuse, R168, R128 ;  /* 0x000000a8a080723c */ /* 0x042fe60000041880 */
[C---:B------:R-:W-:Y:S02]  /*a150*/  FMUL.FTZ R134, R0.reuse, R134 ;  /* 0x0000008600867220 */ /* 0x040fe40000410000 */
[----:B------:R-:W-:Y:S02]  /*a160*/  FMUL.FTZ R135, R0, R135 ;  /* 0x0000008700877220 */ /* 0x000fe40000410000 */
[--C-:B------:R-:W-:Y:S02]  /*a170*/  FFMA.FTZ R198, R13, c[0x0][0x23c], -R196.reuse ;  /* 0x00008f000dc67a23 */ /* 0x100fe400000108c4 */
[----:B------:R-:W-:Y:S03]  /*a180*/  FMUL.FTZ R13, R2, R157 ;  /* 0x0000009d020d7220 */ /* 0x000fe60000410000 */
[C---:B------:R-:W-:Y:S01]  /*a190*/  HMMA.16816.F32.BF16 R132, R160.reuse, R170, R132 ;  /* 0x000000aaa084723c */ /* 0x040fe20000041884 */
[----:B------:R-:W-:Y:S01]  /*a1a0*/  LDSM.16.MT88.4 R168, [R228+0x10800] ;  /* 0x01080000e4a8783b */ /* 0x000fe20000004200 */
[----:B------:R-:W1:Y:S01]  /*a1b0*/  MUFU.EX2 R198, R198 ;  /* 0x000000c600c67308 */ /* 0x000e620000000800 */
[--C-:B------:R-:W-:Y:S02]  /*a1c0*/  FFMA.FTZ R199, R14, c[0x0][0x23c], -R195.reuse ;  /* 0x00008f000ec77a23 */ /* 0x100fe400000108c3 */
[C---:B------:R-:W-:Y:S02]  /*a1d0*/  FMUL.FTZ R14, R0.reuse, R158 ;  /* 0x0000009e000e7220 */ /* 0x040fe40000410000 */
[--C-:B------:R-:W-:Y:S02]  /*a1e0*/  FFMA.FTZ R200, R15, c[0x0][0x23c], -R195.reuse ;  /* 0x00008f000fc87a23 */ /* 0x100fe400000108c3 */
[----:B------:R-:W-:Y:S02]  /*a1f0*/  FMUL.FTZ R15, R0, R159 ;  /* 0x0000009f000f7220 */ /* 0x000fe40000410000 */
[----:B------:R-:W4:Y:S01]  /*a200*/  LDSM.16.MT88.4 R156, [R224+0x16000] ;  /* 0x01600000e09c783b */ /* 0x000f220000004200 */
[C---:B------:R-:W-:Y:S01]  /*a210*/  FMUL.FTZ R136, R2.reuse, R136 ;  /* 0x0000008802887220 */ /* 0x040fe20000410000 */
[----:B------:R-:W-:Y:S01]  /*a220*/  MUFU.EX2 R199, R199 ;  /* 0x000000c700c77308 */ /* 0x000fe20000000800 */
[----:B------:R-:W-:Y:S02]  /*a230*/  FMUL.FTZ R137, R2, R137 ;  /* 0x0000008902897220 */ /* 0x000fe40000410000 */
[C---:B------:R-:W-:Y:S02]  /*a240*/  FMUL.FTZ R138, R0.reuse, R138 ;  /* 0x0000008a008a7220 */ /* 0x040fe40000410000 */
[----:B------:R-:W-:Y:S02]  /*a250*/  FMUL.FTZ R139, R0, R139 ;  /* 0x0000008b008b7220 */ /* 0x000fe40000410000 */
[C---:B------:R-:W-:Y:S02]  /*a260*/  FMUL.FTZ R140, R2.reuse, R140 ;  /* 0x0000008c028c7220 */ /* 0x040fe40000410000 */
[----:B------:R-:W-:Y:S01]  /*a270*/  FMUL.FTZ R141, R2, R141 ;  /* 0x0000008d028d7220 */ /* 0x000fe20000410000 */
[----:B------:R-:W5:Y:S01]  /*a280*/  MUFU.EX2 R200, R200 ;  /* 0x000000c800c87308 */ /* 0x000f620000000800 */
[C---:B------:R-:W-:Y:S01]  /*a290*/  FMUL.FTZ R142, R0.reuse, R142 ;  /* 0x0000008e008e7220 */ /* 0x040fe20000410000 */
[C---:B--2---:R-:W-:Y:S03]  /*a2a0*/  HMMA.16816.F32.BF16 R136, R160.reuse, R172, R136 ;  /* 0x000000aca088723c */ /* 0x044fe60000041888 */
[----:B------:R-:W-:Y:S02]  /*a2b0*/  FMUL.FTZ R143, R0, R143 ;  /* 0x0000008f008f7220 */ /* 0x000fe40000410000 */
[--C-:B------:R-:W-:Y:S02]  /*a2c0*/  FFMA.FTZ R201, R16, c[0x0][0x23c], -R196.reuse ;  /* 0x00008f0010c97a23 */ /* 0x100fe400000108c4 */
[----:B------:R-:W-:Y:S01]  /*a2d0*/  FFMA.FTZ R202, R17, c[0x0][0x23c], -R196 ;  /* 0x00008f0011ca7a23 */ /* 0x000fe200000108c4 */
[C---:B------:R-:W-:Y:S01]  /*a2e0*/  HMMA.16816.F32.BF16 R12, R160.reuse, R174, R12 ;  /* 0x000000aea00c723c */ /* 0x040fe2000004180c */
[----:B------:R-:W2:Y:S02]  /*a2f0*/  LDSM.16.MT88.4 R172, [R226+0x10800] ;  /* 0x01080000e2ac783b */ /* 0x000ea40000004200 */
[----:B------:R-:W-:Y:S01]  /*a300*/  MUFU.EX2 R201, R201 ;  /* 0x000000c900c97308 */ /* 0x000fe20000000800 */
[--C-:B------:R-:W-:Y:S02]  /*a310*/  FFMA.FTZ R203, R18, c[0x0][0x23c], -R195.reuse ;  /* 0x00008f0012cb7a23 */ /* 0x100fe400000108c3 */
[----:B------:R-:W-:Y:S02]  /*a320*/  FFMA.FTZ R204, R19, c[0x0][0x23c], -R195 ;  /* 0x00008f0013cc7a23 */ /* 0x000fe400000108c3 */
[C---:B---3--:R-:W-:Y:S04]  /*a330*/  HMMA.16816.F32.BF16 R140, R160.reuse, R176, R140 ;  /* 0x000000b0a08c723c */ /* 0x048fe8000004188c */
[C---:B------:R-:W-:Y:S01]  /*a340*/  FMUL.FTZ R144, R2.reuse, R144 ;  /* 0x0000009002907220 */ /* 0x040fe20000410000 */
[----:B------:R-:W3:Y:S01]  /*a350*/  MUFU.EX2 R202, R202 ;  /* 0x000000ca00ca7308 */ /* 0x000ee20000000800 */
[----:B------:R-:W-:Y:S02]  /*a360*/  FMUL.FTZ R145, R2, R145 ;  /* 0x0000009102917220 */ /* 0x000fe40000410000 */
[C---:B------:R-:W-:Y:S04]  /*a370*/  FMUL.FTZ R146, R0.reuse, R146 ;  /* 0x0000009200927220 */ /* 0x040fe80000410000 */
[----:B------:R-:W-:Y:S02]  /*a380*/  FMUL.FTZ R147, R0, R147 ;  /* 0x0000009300937220 */ /* 0x000fe40000410000 */
[----:B------:R-:W-:Y:S01]  /*a390*/  FMUL.FTZ R16, R2, R152 ;  /* 0x0000009802107220 */ /* 0x000fe20000410000 */
[----:B------:R-:W-:Y:S01]  /*a3a0*/  MUFU.EX2 R203, R203 ;  /* 0x000000cb00cb7308 */ /* 0x000fe20000000800 */
[----:B-1----:R-:W-:Y:S01]  /*a3b0*/  F2FP.BF16.PACK_AB R152, R198, R197 ;  /* 0x000000c5c698723e */ /* 0x002fe200000010ff */
[----:B------:R-:W-:Y:S01]  /*a3c0*/  FMUL.FTZ R17, R2, R153 ;  /* 0x0000009902117220 */ /* 0x000fe20000410000 */
[----:B-----5:R-:W-:Y:S01]  /*a3d0*/  F2FP.BF16.PACK_AB R153, R200, R199 ;  /* 0x000000c7c899723e */ /* 0x020fe200000010ff */
[C---:B------:R-:W-:Y:S01]  /*a3e0*/  HMMA.16816.F32.BF16 R144, R160.reuse, R178, R144 ;  /* 0x000000b2a090723c */ /* 0x040fe20000041890 */
[----:B------:R-:W1:Y:S02]  /*a3f0*/  LDSM.16.MT88.4 R176, [R225+0x10800] ;  /* 0x01080000e1b0783b */ /* 0x000e640000004200 */
[C---:B------:R-:W-:Y:S02]  /*a400*/  FMUL.FTZ R18, R0.reuse, R154 ;  /* 0x0000009a00127220 */ /* 0x040fe40000410000 */
[----:B------:R-:W-:Y:S01]  /*a410*/  FMUL.FTZ R19, R0, R155 ;  /* 0x0000009b00137220 */ /* 0x000fe20000410000 */
[----:B------:R-:W5:Y:S01]  /*a420*/  MUFU.EX2 R204, R204 ;  /* 0x000000cc00cc7308 */ /* 0x000f620000000800 */
[C---:B------:R-:W-:Y:S02]  /*a430*/  FMUL.FTZ R148, R2.reuse, R148 ;  /* 0x0000009402947220 */ /* 0x040fe40000410000 */
[----:B------:R-:W-:Y:S03]  /*a440*/  FMUL.FTZ R149, R2, R149 ;  /* 0x0000009502957220 */ /* 0x000fe60000410000 */
[C---:B----4-:R-:W-:Y:S03]  /*a450*/  HMMA.16816.F32.BF16 R16, R160.reuse, R156, R16 ;  /* 0x0000009ca010723c */ /* 0x050fe60000041810 */
[----:B------:R-:W-:Y:S01]  /*a460*/  FMUL.FTZ R150, R0, R150 ;  /* 0x0000009600967220 */ /* 0x000fe20000410000 */
[----:B---3--:R-:W-:Y:S01]  /*a470*/  F2FP.BF16.PACK_AB R154, R202, R201 ;  /* 0x000000c9ca9a723e */ /* 0x008fe200000010ff */
[----:B------:R-:W-:Y:S02]  /*a480*/  FMUL.FTZ R151, R0, R151 ;  /* 0x0000009700977220 */ /* 0x000fe40000410000 */
[----:B------:R-:W-:Y:S02]  /*a490*/  FFMA.FTZ R166, R2, R251, R166 ;  /* 0x000000fb02a67223 */ /* 0x000fe400000100a6 */
[----:B------:R-:W-:Y:S03]  /*a4a0*/  FFMA.FTZ R6, R0, R249, R6 ;  /* 0x000000f900067223 */ /* 0x000fe60000010006 */
[----:B------:R-:W-:Y:S01]  /*a4b0*/  HMMA.16816.F32.BF16 R148, R160, R158, R148 ;  /* 0x0000009ea094723c */ /* 0x000fe20000041894 */
[----:B------:R-:W3:Y:S02]  /*a4c0*/  LDSM.16.MT88.4 R156, [R224+0x10800] ;  /* 0x01080000e09c783b */ /* 0x000ee40000004200 */
[----:B------:R-:W-:Y:S01]  /*a4d0*/  MOV R0, R3 ;  /* 0x0000000300007202 */ /* 0x000fe20000000f00 */
[----:B------:R-:W-:Y:S01]  /*a4e0*/  FADD.FTZ R166, R5, R166 ;  /* 0x000000a605a67221 */ /* 0x000fe20000010000 */
[----:B-----5:R-:W-:Y:S01]  /*a4f0*/  F2FP.BF16.PACK_AB R155, R204, R203 ;  /* 0x000000cbcc9b723e */ /* 0x020fe200000010ff */
[----:B------:R-:W-:Y:S03]  /*a500*/  FADD.FTZ R6, R7, R6 ;  /* 0x0000000607067221 */ /* 0x000fe60000010000 */
[----:B------:R-:W4:Y:S03]  /*a510*/  LDSM.16.MT88.4 R160, [R228+0x12800] ;  /* 0x01280000e4a0783b */ /* 0x000f260000004200 */
[----:B------:R-:W-:Y:S01]  /*a520*/  FADD.FTZ R167, R167, R166 ;  /* 0x000000a6a7a77221 */ /* 0x000fe20000010000 */
[C---:B------:R-:W-:Y:S05]  /*a530*/  HMMA.16816.F32.BF16 R8, R152.reuse, R168, R8 ;  /* 0x000000a89808723c */ /* 0x040fea0000041808 */
[----:B------:R-:W-:Y:S02]  /*a540*/  FADD.FTZ R193, R193, R6 ;  /* 0x00000006c1c17221 */ /* 0x000fe40000010000 */
[----:B------:R-:W-:Y:S01]  /*a550*/  FADD.FTZ R192, R192, R167 ;  /* 0x000000a7c0c07221 */ /* 0x000fe20000010000 */
[C---:B------:R-:W-:Y:S01]  /*a560*/  HMMA.16816.F32.BF16 R36, R152.reuse, R170, R36 ;  /* 0x000000aa9824723c */ /* 0x040fe20000041824 */
[----:B------:R-:W5:Y:S03]  /*a570*/  LDSM.16.MT88.4 R168, [R224+0x12800] ;  /* 0x01280000e0a8783b */ /* 0x000f660000004200 */
[----:B------:R-:W-:Y:S02]  /*a580*/  FADD.FTZ R194, R194, R193 ;  /* 0x000000c1c2c27221 */ /* 0x000fe40000010000 */
[----:B------:R-:W-:Y:S02]  /*a590*/  FADD.FTZ R197, R197, R192 ;  /* 0x000000c0c5c57221 */ /* 0x000fe40000010000 */
[C---:B--2---:R-:W-:Y:S04]  /*a5a0*/  HMMA.16816.F32.BF16 R40, R152.reuse, R172, R40 ;  /* 0x000000ac9828723c */ /* 0x044fe80000041828 */
[----:B------:R-:W-:Y:S02]  /*a5b0*/  FADD.FTZ R199, R199, R194 ;  /* 0x000000c2c7c77221 */ /* 0x000fe40000010000 */
[----:B------:R-:W-:Y:S02]  /*a5c0*/  FADD.FTZ R198, R198, R197 ;  /* 0x000000c5c6c67221 */ /* 0x000fe40000010000 */
[C---:B------:R-:W-:Y:S01]  /*a5d0*/  HMMA.16816.F32.BF16 R44, R152.reuse, R174, R44 ;  /* 0x000000ae982c723c */ /* 0x040fe2000004182c */
[----:B------:R-:W2:Y:S03]  /*a5e0*/  LDSM.16.MT88.4 R172, [R228+0x14800] ;  /* 0x01480000e4ac783b */ /* 0x000ea60000004200 */
[----:B------:R-:W-:Y:S02]  /*a5f0*/  FADD.FTZ R200, R200, R199 ;  /* 0x000000c7c8c87221 */ /* 0x000fe40000010000 */
[----:B------:R-:W-:Y:S02]  /*a600*/  FADD.FTZ R5, R201, R198 ;  /* 0x000000c6c9057221 */ /* 0x000fe40000010000 */
[C---:B-1----:R-:W-:Y:S04]  /*a610*/  HMMA.16816.F32.BF16 R48, R152.reuse, R176, R48 ;  /* 0x000000b09830723c */ /* 0x042fe80000041830 */
[----:B------:R-:W-:Y:S02]  /*a620*/  FADD.FTZ R7, R203, R200 ;  /* 0x000000c8cb077221 */ /* 0x000fe40000010000 */
[----:B------:R-:W-:Y:S02]  /*a630*/  FADD.FTZ R5, R202, R5 ;  /* 0x00000005ca057221 */ /* 0x000fe40000010000 */
[C---:B------:R-:W-:Y:S01]  /*a640*/  HMMA.16816.F32.BF16 R52, R152.reuse, R178, R52 ;  /* 0x000000b29834723c */ /* 0x040fe20000041834 */
[----:B------:R-:W-:Y:S03]  /*a650*/  LDSM.16.MT88.4 R176, [R224+0x15800] ;  /* 0x01580000e0b0783b */ /* 0x000fe60000004200 */
[----:B------:R-:W-:Y:S04]  /*a660*/  FADD.FTZ R7, R204, R7 ;  /* 0x00000007cc077221 */ /* 0x000fe80000010000 */
[C---:B---3--:R-:W-:Y:S08]  /*a670*/  HMMA.16816.F32.BF16 R56, R152.reuse, R156, R56 ;  /* 0x0000009c9838723c */ /* 0x048ff00000041838 */
[C---:B------:R-:W-:Y:S01]  /*a680*/  HMMA.16816.F32.BF16 R60, R152.reuse, R158, R60 ;  /* 0x0000009e983c723c */ /* 0x040fe2000004183c */
[----:B------:R-:W1:Y:S07]  /*a690*/  LDSM.16.MT88.4 R156, [R225+0x14800] ;  /* 0x01480000e19c783b */ /* 0x000e6e0000004200 */
[C---:B----4-:R-:W-:Y:S08]  /*a6a0*/  HMMA.16816.F32.BF16 R64, R152.reuse, R160, R64 ;  /* 0x000000a09840723c */ /* 0x050ff00000041840 */
[C---:B------:R-:W-:Y:S01]  /*a6b0*/  HMMA.16816.F32.BF16 R68, R152.reuse, R162, R68 ;  /* 0x000000a29844723c */ /* 0x040fe20000041844 */
[----:B------:R-:W3:Y:S07]  /*a6c0*/  LDSM.16.MT88.4 R160, [R224+0x14800] ;  /* 0x01480000e0a0783b */ /* 0x000eee0000004200 */
[C---:B------:R-:W-:Y:S07]  /*a6d0*/  HMMA.16816.F32.BF16 R72, R152.reuse, R180, R72 ;  /* 0x000000b49848723c */ /* 0x040fee0000041848 */
[--C-:B------:R-:W-:Y:S01]  /*a6e0*/  FFMA.FTZ R180, R20, c[0x0][0x23c], -R196.reuse ;  /* 0x00008f0014b47a23 */ /* 0x100fe200000108c4 */
[C---:B------:R-:W-:Y:S04]  /*a6f0*/  HMMA.16816.F32.BF16 R76, R152.reuse, R182, R76 ;  /* 0x000000b6984c723c */ /* 0x040fe8000004184c */
[--C-:B------:R-:W-:Y:S01]  /*a700*/  FFMA.FTZ R181, R21, c[0x0][0x23c], -R196.reuse ;  /* 0x00008f0015b57a23 */ /* 0x100fe200000108c4 */
[----:B------:R-:W-:Y:S02]  /*a710*/  MUFU.EX2 R180, R180 ;  /* 0x000000b400b47308 */ /* 0x000fe40000000800 */
[--C-:B------:R-:W-:Y:S01]  /*a720*/  FFMA.FTZ R182, R22, c[0x0][0x23c], -R195.reuse ;  /* 0x00008f0016b67a23 */ /* 0x100fe200000108c3 */
[C---:B------:R-:W-:Y:S04]  /*a730*/  HMMA.16816.F32.BF16 R80, R152.reuse, R184, R80 ;  /* 0x000000b89850723c */ /* 0x040fe80000041850 */
[--C-:B------:R-:W-:Y:S02]  /*a740*/  FFMA.FTZ R183, R23, c[0x0][0x23c], -R195.reuse ;  /* 0x00008f0017b77a23 */ /* 0x100fe400000108c3 */
[----:B------:R-:W-:Y:S01]  /*a750*/  LDSM.16.MT88.4 R20, [R225+0x16800] ;  /* 0x01680000e114783b */ /* 0x000fe20000004200 */
[--C-:B------:R-:W-:Y:S01]  /*a760*/  FFMA.FTZ R184, R24, c[0x0][0x23c], -R196.reuse ;  /* 0x00008f0018b87a23 */ /* 0x100fe200000108c4 */
[C---:B------:R-:W-:Y:S01]  /*a770*/  HMMA.16816.F32.BF16 R84, R152.reuse, R186, R84 ;  /* 0x000000ba9854723c */ /* 0x040fe20000041854 */
[----:B------:R-:W4:Y:S03]  /*a780*/  MUFU.EX2 R181, R181 ;  /* 0x000000b500b57308 */ /* 0x000f260000000800 */
[--C-:B------:R-:W-:Y:S03]  /*a790*/  FFMA.FTZ R185, R25, c[0x0][0x23c], -R196.reuse ;  /* 0x00008f0019b97a23 */ /* 0x100fe600000108c4 */
[--C-:B------:R-:W-:Y:S01]  /*a7a0*/  FFMA.FTZ R186, R26, c[0x0][0x23c], -R195.reuse ;  /* 0x00008f001aba7a23 */ /* 0x100fe200000108c3 */
[C---:B-----5:R-:W-:Y:S03]  /*a7b0*/  HMMA.16816.F32.BF16 R88, R152.reuse, R168, R88 ;  /* 0x000000a89858723c */ /* 0x060fe60000041858 */
[----:B------:R-:W-:Y:S01]  /*a7c0*/  MUFU.EX2 R182, R182 ;  /* 0x000000b600b67308 */ /* 0x000fe20000000800 */
[--C-:B------:R-:W-:Y:S02]  /*a7d0*/  FFMA.FTZ R187, R27, c[0x0][0x23c], -R195.reuse ;  /* 0x00008f001bbb7a23 */ /* 0x100fe400000108c3 */
[----:B------:R-:W-:Y:S02]  /*a7e0*/  LDSM.16.MT88.4 R24, [R226+0x11000] ;  /* 0x01100000e218783b */ /* 0x000fe40000004200 */
[C---:B------:R-:W-:Y:S05]  /*a7f0*/  HMMA.16816.F32.BF16 R92, R152.reuse, R170, R92 ;  /* 0x000000aa985c723c */ /* 0x040fea000004185c */
[----:B------:R-:W5:Y:S01]  /*a800*/  MUFU.EX2 R183, R183 ;  /* 0x000000b700b77308 */ /* 0x000f620000000800 */
[----:B------:R-:W3:Y:S02]  /*a810*/  LDSM.16.MT88.4 R168, [R228+0x16800] ;  /* 0x01680000e4a8783b */ /* 0x000ee40000004200 */
[C---:B--2---:R-:W-:Y:S07]  /*a820*/  HMMA.16816.F32.BF16 R96, R152.reuse, R172, R96 ;  /* 0x000000ac9860723c */ /* 0x044fee0000041860 */
[----:B------:R-:W-:Y:S01]  /*a830*/  MUFU.EX2 R184, R184 ;  /* 0x000000b800b87308 */ /* 0x000fe20000000800 */
[C---:B------:R-:W-:Y:S01]  /*a840*/  HMMA.16816.F32.BF16 R100, R152.reuse, R174, R100 ;  /* 0x000000ae9864723c */ /* 0x040fe20000041864 */
[----:B------:R-:W2:Y:S07]  /*a850*/  LDSM.16.MT88.4 R172, [R226+0x16800] ;  /* 0x01680000e2ac783b */ /* 0x000eae0000004200 */
[C---:B------:R-:W-:Y:S01]  /*a860*/  HMMA.16816.F32.BF16 R104, R152.reuse, R188, R104 ;  /* 0x000000bc9868723c */ /* 0x040fe20000041868 */
[----:B------:R-:W2:Y:S06]  /*a870*/  MUFU.EX2 R185, R185 ;  /* 0x000000b900b97308 */ /* 0x000eac0000000800 */
[--C-:B------:R-:W-:Y:S01]  /*a880*/  FFMA.FTZ R188, R28, c[0x0][0x23c], -R196.reuse ;  /* 0x00008f001cbc7a23 */ /* 0x100fe200000108c4 */
[C---:B------:R-:W-:Y:S03]  /*a890*/  HMMA.16816.F32.BF16 R108, R152.reuse, R190, R108 ;  /* 0x000000be986c723c */ /* 0x040fe6000004186c */
[----:B------:R-:W-:Y:S01]  /*a8a0*/  MUFU.EX2 R186, R186 ;  /* 0x000000ba00ba7308 */ /* 0x000fe20000000800 */
[--C-:B------:R-:W-:Y:S02]  /*a8b0*/  FFMA.FTZ R189, R29, c[0x0][0x23c], -R196.reuse ;  /* 0x00008f001dbd7a23 */ /* 0x100fe400000108c4 */
[----:B------:R-:W-:Y:S02]  /*a8c0*/  FFMA.FTZ R196, R33, c[0x0][0x23c], -R196 ;  /* 0x00008f0021c47a23 */ /* 0x000fe400000108c4 */
[C---:B-1----:R-:W-:Y:S04]  /*a8d0*/  HMMA.16816.F32.BF16 R112, R152.reuse, R156, R112 ;  /* 0x0000009c9870723c */ /* 0x042fe80000041870 */
[--C-:B------:R-:W-:Y:S01]  /*a8e0*/  FFMA.FTZ R190, R30, c[0x0][0x23c], -R195.reuse ;  /* 0x00008f001ebe7a23 */ /* 0x100fe200000108c3 */
[----:B------:R-:W1:Y:S01]  /*a8f0*/  MUFU.EX2 R187, R187 ;  /* 0x000000bb00bb7308 */ /* 0x000e620000000800 */
[--C-:B------:R-:W-:Y:S02]  /*a900*/  FFMA.FTZ R191, R31, c[0x0][0x23c], -R195.reuse ;  /* 0x00008f001fbf7a23 */ /* 0x100fe400000108c3 */
[C---:B------:R-:W-:Y:S01]  /*a910*/  HMMA.16816.F32.BF16 R116, R152.reuse, R158, R116 ;  /* 0x0000009e9874723c */ /* 0x040fe20000041874 */
[----:B------:R-:W1:Y:S03]  /*a920*/  LDSM.16.MT88.4 R156, [R224+0x16800] ;  /* 0x01680000e09c783b */ /* 0x000e660000004200 */
[----:B------:R-:W-:Y:S03]  /*a930*/  FFMA.FTZ R195, R35, c[0x0][0x23c], -R195 ;  /* 0x00008f0023c37a23 */ /* 0x000fe600000108c3 */
[----:B------:R-:W-:Y:S01]  /*a940*/  MUFU.EX2 R188, R188 ;  /* 0x000000bc00bc7308 */ /* 0x000fe20000000800 */
[C---:B---3--:R-:W-:Y:S01]  /*a950*/  HMMA.16816.F32.BF16 R120, R152.reuse, R160, R120 ;  /* 0x000000a09878723c */ /* 0x048fe20000041878 */
[----:B------:R-:W-:Y:S07]  /*a960*/  LDSM.16.MT88.4 R28, [R225+0x17000] ;  /* 0x01700000e11c783b */ /* 0x000fee0000004200 */
[C---:B------:R-:W-:Y:S01]  /*a970*/  HMMA.16816.F32.BF16 R124, R152.reuse, R162, R124 ;  /* 0x000000a2987c723c */ /* 0x040fe2000004187c */
[----:B------:R-:W3:Y:S01]  /*a980*/  LDSM.16.MT88.4 R160, [R228+0x11000] ;  /* 0x01100000e4a0783b */ /* 0x000ee20000004200 */
[----:B------:R-:W1:Y:S06]  /*a990*/  MUFU.EX2 R189, R189 ;  /* 0x000000bd00bd7308 */ /* 0x000e6c0000000800 */
[C---:B------:R-:W-:Y:S01]  /*a9a0*/  HMMA.16816.F32.BF16 R128, R152.reuse, R168, R128 ;  /* 0x000000a89880723c */ /* 0x040fe20000041880 */
[----:B------:R-:W-:Y:S03]  /*a9b0*/  LDSM.16.MT88.4 R32, [R226+0x11800] ;  /* 0x01180000e220783b */ /* 0x000fe60000004200 */
[----:B------:R-:W-:Y:S04]  /*a9c0*/  MUFU.EX2 R190, R190 ;  /* 0x000000be00be7308 */ /* 0x000fe80000000800 */
[C---:B------:R-:W-:Y:S01]  /*a9d0*/  HMMA.16816.F32.BF16 R132, R152.reuse, R170, R132 ;  /* 0x000000aa9884723c */ /* 0x040fe20000041884 */
[----:B------:R-:W3:Y:S05]  /*a9e0*/  LDSM.16.MT88.4 R168, [R225+0x11000] ;  /* 0x01100000e1a8783b */ /* 0x000eea0000004200 */
[----:B------:R-:W1:Y:S02]  /*a9f0*/  MUFU.EX2 R191, R191 ;  /* 0x000000bf00bf7308 */ /* 0x000e640000000800 */
[C---:B--2---:R-:W-:Y:S08]  /*aa00*/  HMMA.16816.F32.BF16 R136, R152.reuse, R172, R136 ;  /* 0x000000ac9888723c */ /* 0x044ff00000041888 */
[C---:B------:R-:W-:Y:S01]  /*aa10*/  HMMA.16816.F32.BF16 R12, R152.reuse, R174, R12 ;  /* 0x000000ae980c723c */ /* 0x040fe2000004180c */
[----:B------:R-:W2:Y:S01]  /*aa20*/  LDSM.16.MT88.4 R172, [R224+0x11000] ;  /* 0x01100000e0ac783b */ /* 0x000ea20000004200 */
[----:B------:R-:W2:Y:S06]  /*aa30*/  MUFU.EX2 R196, R196 ;  /* 0x000000c400c47308 */ /* 0x000eac0000000800 */
[C---:B------:R-:W-:Y:S04]  /*aa40*/  HMMA.16816.F32.BF16 R140, R152.reuse, R20, R140 ;  /* 0x00000014988c723c */ /* 0x040fe8000004188c */
[----:B------:R-:W2:Y:S03]  /*aa50*/  MUFU.EX2 R195, R195 ;  /* 0x000000c300c37308 */ /* 0x000ea60000000800 */
[----:B----4-:R-:W-:Y:S01]  /*aa60*/  F2FP.BF16.PACK_AB R20, R181, R180 ;  /* 0x000000b4b514723e */ /* 0x010fe200000010ff */
[C---:B------:R-:W-:Y:S04]  /*aa70*/  HMMA.16816.F32.BF16 R144, R152.reuse, R22, R144 ;  /* 0x000000169890723c */ /* 0x040fe80000041890 */
[----:B-----5:R-:W-:Y:S01]  /*aa80*/  F2FP.BF16.PACK_AB R21, R183, R182 ;  /* 0x000000b6b715723e */ /* 0x020fe200000010ff */
[----:B------:R-:W-:Y:S02]  /*aa90*/  FADD.FTZ R180, R180, R5 ;  /* 0x00000005b4b47221 */ /* 0x000fe40000010000 */
[----:B------:R-:W-:Y:S01]  /*aaa0*/  F2FP.BF16.PACK_AB R22, R185, R184 ;  /* 0x000000b8b916723e */ /* 0x000fe200000010ff */
[C---:B-1----:R-:W-:Y:S04]  /*aab0*/  HMMA.16816.F32.BF16 R16, R152.reuse, R156, R16 ;  /* 0x0000009c9810723c */ /* 0x042fe80000041810 */
[----:B------:R-:W-:Y:S01]  /*aac0*/  F2FP.BF16.PACK_AB R23, R187, R186 ;  /* 0x000000babb17723e */ /* 0x000fe200000010ff */
[----:B------:R-:W-:Y:S02]  /*aad0*/  FADD.FTZ R182, R182, R7 ;  /* 0x00000007b6b67221 */ /* 0x000fe40000010000 */
[----:B------:R-:W-:Y:S01]  /*aae0*/  FADD.FTZ R181, R181, R180 ;  /* 0x000000b4b5b57221 */ /* 0x000fe20000010000 */
[----:B------:R-:W-:Y:S01]  /*aaf0*/  HMMA.16816.F32.BF16 R148, R152, R158, R148 ;  /* 0x0000009e9894723c */ /* 0x000fe20000041894 */
[----:B------:R-:W1:Y:S03]  /*ab00*/  LDSM.16.MT88.4 R152, [R228+0x13000] ;  /* 0x01300000e498783b */ /* 0x000e660000004200 */
[----:B------:R-:W-:Y:S02]  /*ab10*/  FADD.FTZ R183, R183, R182 ;  /* 0x000000b6b7b77221 */ /* 0x000fe40000010000 */
[----:B------:R-:W-:Y:S02]  /*ab20*/  FADD.FTZ R184, R184, R181 ;  /* 0x000000b5b8b87221 */ /* 0x000fe40000010000 */
[C---:B---3--:R-:W-:Y:S01]  /*ab30*/  HMMA.16816.F32.BF16 R8, R20.reuse, R160, R8 ;  /* 0x000000a01408723c */ /* 0x048fe20000041808 */
[----:B------:R-:W3:Y:S04]  /*ab40*/  LDSM.16.MT88.4 R156, [R226+0x13000] ;  /* 0x01300000e29c783b */ /* 0x000ee80000004200 */
[----:B------:R-:W-:Y:S02]  /*ab50*/  FADD.FTZ R186, R186, R183 ;  /* 0x000000b7baba7221 */ /* 0x000fe40000010000 */
[----:B------:R-:W-:Y:S01]  /*ab60*/  FADD.FTZ R185, R185, R184 ;  /* 0x000000b8b9b97221 */ /* 0x000fe20000010000 */
[C---:B------:R-:W-:Y:S01]  /*ab70*/  HMMA.16816.F32.BF16 R36, R20.reuse, R162, R36 ;  /* 0x000000a21424723c */ /* 0x040fe20000041824 */
[----:B------:R-:W4:Y:S03]  /*ab80*/  LDSM.16.MT88.4 R160, [R225+0x13000] ;  /* 0x01300000e1a0783b */ /* 0x000f260000004200 */
[----:B------:R-:W-:Y:S04]  /*ab90*/  FADD.FTZ R187, R187, R186 ;  /* 0x000000babbbb7221 */ /* 0x000fe80000010000 */
[C---:B------:R-:W-:Y:S08]  /*aba0*/  HMMA.16816.F32.BF16 R40, R20.reuse, R24, R40 ;  /* 0x000000181428723c */ /* 0x040ff00000041828 */
[C---:B------:R-:W-:Y:S01]  /*abb0*/  HMMA.16816.F32.BF16 R44, R20.reuse, R26, R44 ;  /* 0x0000001a142c723c */ /* 0x040fe2000004182c */
[----:B------:R-:W5:Y:S07]  /*abc0*/  LDSM.16.MT88.4 R24, [R224+0x13000] ;  /* 0x01300000e018783b */ /* 0x000f6e0000004200 */
[C---:B------:R-:W-:Y:S08]  /*abd0*/  HMMA.16816.F32.BF16 R48, R20.reuse, R168, R48 ;  /* 0x000000a81430723c */ /* 0x040ff00000041830 */
[C---:B------:R-:W-:Y:S01]  /*abe0*/  HMMA.16816.F32.BF16 R52, R20.reuse, R170, R52 ;  /* 0x000000aa1434723c */ /* 0x040fe20000041834 */
[----:B------:R-:W4:Y:S07]  /*abf0*/  LDSM.16.MT88.4 R168, [R228+0x15000] ;  /* 0x01500000e4a8783b */ /* 0x000f2e0000004200 */
[C---:B--2---:R-:W-:Y:S08]  /*ac00*/  HMMA.16816.F32.BF16 R56, R20.reuse, R172, R56 ;  /* 0x000000ac1438723c */ /* 0x044ff00000041838 */
[C---:B------:R-:W-:Y:S01]  /*ac10*/  HMMA.16816.F32.BF16 R60, R20.reuse, R174, R60 ;  /* 0x000000ae143c723c */ /* 0x040fe2000004183c */
[----:B------:R-:W2:Y:S07]  /*ac20*/  LDSM.16.MT88.4 R172, [R226+0x15000] ;  /* 0x01500000e2ac783b */ /* 0x000eae0000004200 */
[C---:B-1----:R-:W-:Y:S08]  /*ac30*/  HMMA.16816.F32.BF16 R64, R20.reuse, R152, R64 ;  /* 0x000000981440723c */ /* 0x042ff00000041840 */
[C---:B------:R-:W-:Y:S01]  /*ac40*/  HMMA.16816.F32.BF16 R68, R20.reuse, R154, R68 ;  /* 0x0000009a1444723c */ /* 0x040fe20000041844 */
[----:B------:R-:W1:Y:S07]  /*ac50*/  LDSM.16.MT88.4 R152, [R225+0x15000] ;  /* 0x01500000e198783b */ /* 0x000e6e0000004200 */
[C---:B---3--:R-:W-:Y:S08]  /*ac60*/  HMMA.16816.F32.BF16 R72, R20.reuse, R156, R72 ;  /* 0x0000009c1448723c */ /* 0x048ff00000041848 */
[C---:B------:R-:W-:Y:S01]  /*ac70*/  HMMA.16816.F32.BF16 R76, R20.reuse, R158, R76 ;  /* 0x0000009e144c723c */ /* 0x040fe2000004184c */
[----:B------:R-:W3:Y:S07]  /*ac80*/  LDSM.16.MT88.4 R156, [R224+0x15000] ;  /* 0x01500000e09c783b */ /* 0x000eee0000004200 */
[C---:B----4-:R-:W-:Y:S08]  /*ac90*/  HMMA.16816.F32.BF16 R80, R20.reuse, R160, R80 ;  /* 0x000000a01450723c */ /* 0x050ff00000041850 */
[C---:B------:R-:W-:Y:S01]  /*aca0*/  HMMA.16816.F32.BF16 R84, R20.reuse, R162, R84 ;  /* 0x000000a21454723c */ /* 0x040fe20000041854 */
[----:B------:R-:W-:Y:S07]  /*acb0*/  LDSM.16.MT88.4 R160, [R226+0x17000] ;  /* 0x01700000e2a0783b */ /* 0x000fee0000004200 */
[C---:B-----5:R-:W-:Y:S08]  /*acc0*/  HMMA.16816.F32.BF16 R88, R20.reuse, R24, R88 ;  /* 0x000000181458723c */ /* 0x060ff00000041858 */
[C---:B------:R-:W-:Y:S01]  /*acd0*/  HMMA.16816.F32.BF16 R92, R20.reuse, R26, R92 ;  /* 0x0000001a145c723c */ /* 0x040fe2000004185c */
[----:B------:R-:W4:Y:S07]  /*ace0*/  LDSM.16.MT88.4 R24, [R228+0x17000] ;  /* 0x01700000e418783b */ /* 0x000f2e0000004200 */
[C---:B------:R-:W-:Y:S08]  /*acf0*/  HMMA.16816.F32.BF16 R96, R20.reuse, R168, R96 ;  /* 0x000000a81460723c */ /* 0x040ff00000041860 */
[C---:B------:R-:W-:Y:S01]  /*ad00*/  HMMA.16816.F32.BF16 R100, R20.reuse, R170, R100 ;  /* 0x000000aa1464723c */ /* 0x040fe20000041864 */
[----:B------:R-:W-:Y:S07]  /*ad10*/  LDSM.16.MT88.4 R168, [R228+0x15800] ;  /* 0x01580000e4a8783b */ /* 0x000fee0000004200 */
[C---:B--2---:R-:W-:Y:S08]  /*ad20*/  HMMA.16816.F32.BF16 R104, R20.reuse, R172, R104 ;  /* 0x000000ac1468723c */ /* 0x044ff00000041868 */
[C---:B------:R-:W-:Y:S01]  /*ad30*/  HMMA.16816.F32.BF16 R108, R20.reuse, R174, R108 ;  /* 0x000000ae146c723c */ /* 0x040fe2000004186c */
[----:B------:R-:W-:Y:S07]  /*ad40*/  LDSM.16.MT88.4 R172, [R225+0x15800] ;  /* 0x01580000e1ac783b */ /* 0x000fee0000004200 */
[C---:B-1----:R-:W-:Y:S08]  /*ad50*/  HMMA.16816.F32.BF16 R112, R20.reuse, R152, R112 ;  /* 0x000000981470723c */ /* 0x042ff00000041870 */
[C---:B------:R-:W-:Y:S01]  /*ad60*/  HMMA.16816.F32.BF16 R116, R20.reuse, R154, R116 ;  /* 0x0000009a1474723c */ /* 0x040fe20000041874 */
[----:B------:R-:W1:Y:S07]  /*ad70*/  LDSM.16.MT88.4 R152, [R224+0x17000] ;  /* 0x01700000e098783b */ /* 0x000e6e0000004200 */
[C---:B---3--:R-:W-:Y:S08]  /*ad80*/  HMMA.16816.F32.BF16 R120, R20.reuse, R156, R120 ;  /* 0x0000009c1478723c */ /* 0x048ff00000041878 */
[C---:B------:R-:W-:Y:S01]  /*ad90*/  HMMA.16816.F32.BF16 R124, R20.reuse, R158, R124 ;  /* 0x0000009e147c723c */ /* 0x040fe2000004187c */
[----:B------:R-:W-:Y:S07]  /*ada0*/  LDSM.16.MT88.4 R156, [R225+0x11800] ;  /* 0x01180000e19c783b */ /* 0x000fee0000004200 */
[C---:B----4-:R-:W-:Y:S08]  /*adb0*/  HMMA.16816.F32.BF16 R128, R20.reuse, R24, R128 ;  /* 0x000000181480723c */ /* 0x050ff00000041880 */
[C---:B------:R-:W-:Y:S01]  /*adc0*/  HMMA.16816.F32.BF16 R132, R20.reuse, R26, R132 ;  /* 0x0000001a1484723c */ /* 0x040fe20000041884 */
[----:B------:R-:W2:Y:S07]  /*add0*/  LDSM.16.MT88.4 R24, [R228+0x11800] ;  /* 0x01180000e418783b */ /* 0x000eae0000004200 */
[C---:B------:R-:W-:Y:S08]  /*ade0*/  HMMA.16816.F32.BF16 R136, R20.reuse, R160, R136 ;  /* 0x000000a01488723c */ /* 0x040ff00000041888 */
[C---:B------:R-:W-:Y:S08]  /*adf0*/  HMMA.16816.F32.BF16 R12, R20.reuse, R162, R12 ;  /* 0x000000a2140c723c */ /* 0x040ff0000004180c */
[C---:B------:R-:W-:Y:S08]  /*ae00*/  HMMA.16816.F32.BF16 R140, R20.reuse, R28, R140 ;  /* 0x0000001c148c723c */ /* 0x040ff0000004188c */
[C---:B------:R-:W-:Y:S01]  /*ae10*/  HMMA.16816.F32.BF16 R144, R20.reuse, R30, R144 ;  /* 0x0000001e1490723c */ /* 0x040fe20000041890 */
[----:B------:R-:W3:Y:S07]  /*ae20*/  LDSM.16.MT88.4 R28, [R224+0x11800] ;  /* 0x01180000e01c783b */ /* 0x000eee0000004200 */
[C---:B-1----:R-:W-:Y:S08]  /*ae30*/  HMMA.16816.F32.BF16 R16, R20.reuse, R152, R16 ;  /* 0x000000981410723c */ /* 0x042ff00000041810 */
[----:B------:R-:W-:Y:S01]  /*ae40*/  HMMA.16816.F32.BF16 R148, R20, R154, R148 ;  /* 0x0000009a1494723c */ /* 0x000fe20000041894 */
[----:B------:R-:W-:Y:S06]  /*ae50*/  LDSM.16.MT88.4 R152, [R224+0x13800] ;  /* 0x01380000e098783b */ /* 0x000fec0000004200 */
[----:B------:R-:W-:Y:S01]  /*ae60*/  F2FP.BF16.PACK_AB R20, R189, R188 ;  /* 0x000000bcbd14723e */ /* 0x000fe200000010ff */
[----:B------:R-:W-:Y:S01]  /*ae70*/  FADD.FTZ R188, R188, R185 ;  /* 0x000000b9bcbc7221 */ /* 0x000fe20000010000 */
[----:B------:R-:W-:Y:S03]  /*ae80*/  F2FP.BF16.PACK_AB R21, R191, R190 ;  /* 0x000000bebf15723e */ /* 0x000fe600000010ff */
[----:B------:R-:W-:Y:S01]  /*ae90*/  F2FP.BF16.PACK_AB R22, R196, R205 ;  /* 0x000000cdc416723e */ /* 0x000fe200000010ff */
[----:B------:R-:W-:Y:S01]  /*aea0*/  FADD.FTZ R190, R190, R187 ;  /* 0x000000bbbebe7221 */ /* 0x000fe20000010000 */
[----:B------:R-:W-:Y:S01]  /*aeb0*/  F2FP.BF16.PACK_AB R23, R195, R206 ;  /* 0x000000cec317723e */ /* 0x000fe200000010ff */
[----:B------:R-:W-:Y:S02]  /*aec0*/  FADD.FTZ R188, R189, R188 ;  /* 0x000000bcbdbc7221 */ /* 0x000fe40000010000 */
[----:B------:R-:W-:Y:S02]  /*aed0*/  FADD.FTZ R191, R191, R190 ;  /* 0x000000bebfbf7221 */ /* 0x000fe40000010000 */
[----:B------:R-:W-:Y:S02]  /*aee0*/  FADD.FTZ R205, R205, R188 ;  /* 0x000000bccdcd7221 */ /* 0x000fe40000010000 */
[C---:B--2---:R-:W-:Y:S01]  /*aef0*/  HMMA.16816.F32.BF16 R160, R20.reuse, R24, R8 ;  /* 0x0000001814a0723c */ /* 0x044fe20000041808 */
[----:B------:R-:W1:Y:S02]  /*af00*/  LDSM.16.MT88.4 R8, [R228+0x13800] ;  /* 0x01380000e408783b */ /* 0x000e640000004200 */
[----:B------:R-:W-:Y:S02]  /*af10*/  FADD.FTZ R206, R206, R191 ;  /* 0x000000bfcece7221 */ /* 0x000fe40000010000 */
[----:B------:R-:W-:Y:S02]  /*af20*/  FADD.FTZ R251, R196, R205 ;  /* 0x000000cdc4fb7221 */ /* 0x000fe40000010000 */
[----:B------:R-:W-:Y:S01]  /*af30*/  FADD.FTZ R249, R195, R206 ;  /* 0x000000cec3f97221 */ /* 0x000fe20000010000 */
[C---:B------:R-:W-:Y:S01]  /*af40*/  HMMA.16816.F32.BF16 R36, R20.reuse, R26, R36 ;  /* 0x0000001a1424723c */ /* 0x040fe20000041824 */
[----:B------:R-:W2:Y:S07]  /*af50*/  LDSM.16.MT88.4 R24, [R226+0x13800] ;  /* 0x01380000e218783b */ /* 0x000eae0000004200 */
[C---:B------:R-:W-:Y:S08]  /*af60*/  HMMA.16816.F32.BF16 R40, R20.reuse, R32, R40 ;  /* 0x000000201428723c */ /* 0x040ff00000041828 */
[C---:B------:R-:W-:Y:S01]  /*af70*/  HMMA.16816.F32.BF16 R44, R20.reuse, R34, R44 ;  /* 0x00000022142c723c */ /* 0x040fe2000004182c */
[----:B------:R-:W4:Y:S07]  /*af80*/  LDSM.16.MT88.4 R32, [R225+0x13800] ;  /* 0x01380000e120783b */ /* 0x000f2e0000004200 */
[C---:B------:R-:W-:Y:S08]  /*af90*/  HMMA.16816.F32.BF16 R48, R20.reuse, R156, R48 ;  /* 0x0000009c1430723c */ /* 0x040ff00000041830 */
[C---:B------:R-:W-:Y:S01]  /*afa0*/  HMMA.16816.F32.BF16 R52, R20.reuse, R158, R52 ;  /* 0x0000009e1434723c */ /* 0x040fe20000041834 */
[----:B------:R-:W5:Y:S07]  /*afb0*/  LDSM.16.MT88.4 R156, [R226+0x15800] ;  /* 0x01580000e29c783b */ /* 0x000f6e0000004200 */
[C---:B---3--:R-:W-:Y:S08]  /*afc0*/  HMMA.16816.F32.BF16 R56, R20.reuse, R28, R56 ;  /* 0x0000001c1438723c */ /* 0x048ff00000041838 */
        /* <DEDUP_REMOVED lines=8> */
[C---:B----4-:R-:W-:Y:S08]  /*b050*/  HMMA.16816.F32.BF16 R80, R20.reuse, R32, R80 ;  /* 0x000000201450723c */ /* 0x050ff00000041850 */
[C---:B------:R-:W-:Y:S08]  /*b060*/  HMMA.16816.F32.BF16 R84, R20.reuse, R34, R84 ;  /* 0x000000221454723c */ /* 0x040ff00000041854 */
[C---:B------:R-:W-:Y:S08]  /*b070*/  HMMA.16816.F32.BF16 R88, R20.reuse, R152, R88 ;  /* 0x000000981458723c */ /* 0x040ff00000041858 */
[C---:B------:R-:W-:Y:S08]  /*b080*/  HMMA.16816.F32.BF16 R92, R20.reuse, R154, R92 ;  /* 0x0000009a145c723c */ /* 0x040ff0000004185c */
[C---:B------:R-:W-:Y:S08]  /*b090*/  HMMA.16816.F32.BF16 R96, R20.reuse, R168, R96 ;  /* 0x000000a81460723c */ /* 0x040ff00000041860 */
[C---:B------:R-:W-:Y:S08]  /*b0a0*/  HMMA.16816.F32.BF16 R100, R20.reuse, R170, R100 ;  /* 0x000000aa1464723c */ /* 0x040ff00000041864 */
[C---:B-----5:R-:W-:Y:S08]  /*b0b0*/  HMMA.16816.F32.BF16 R104, R20.reuse, R156, R104 ;  /* 0x0000009c1468723c */ /* 0x060ff00000041868 */
[C---:B------:R-:W-:Y:S08]  /*b0c0*/  HMMA.16816.F32.BF16 R108, R20.reuse, R158, R108 ;  /* 0x0000009e146c723c */ /* 0x040ff0000004186c */
[C---:B------:R-:W-:Y:S08]  /*b0d0*/  HMMA.16816.F32.BF16 R112, R20.reuse, R172, R112 ;  /* 0x000000ac1470723c */ /* 0x040ff00000041870 */
[C---:B------:R-:W-:Y:S08]  /*b0e0*/  HMMA.16816.F32.BF16 R116, R20.reuse, R174, R116 ;  /* 0x000000ae1474723c */ /* 0x040ff00000041874 */
[C---:B------:R-:W-:Y:S08]  /*b0f0*/  HMMA.16816.F32.BF16 R120, R20.reuse, R176, R120 ;  /* 0x000000b01478723c */ /* 0x040ff00000041878 */
[C---:B------:R-:W-:Y:S08]  /*b100*/  HMMA.16816.F32.BF16 R124, R20.reuse, R178, R124 ;  /* 0x000000b2147c723c */ /* 0x040ff0000004187c */
[C---:B---3--:R-:W-:Y:S08]  /*b110*/  HMMA.16816.F32.BF16 R128, R20.reuse, R28, R128 ;  /* 0x0000001c1480723c */ /* 0x048ff00000041880 */
[C---:B------:R-:W-:Y:S01]  /*b120*/  HMMA.16816.F32.BF16 R132, R20.reuse, R30, R132 ;  /* 0x0000001e1484723c */ /* 0x040fe20000041884 */
[----:B------:R-:W3:Y:S07]  /*b130*/  LDSM.16.MT88.4 R28, [R224+0x17800] ;  /* 0x01780000e01c783b */ /* 0x000eee0000004200 */
[C---:B-1----:R-:W-:Y:S08]  /*b140*/  HMMA.16816.F32.BF16 R136, R20.reuse, R8, R136 ;  /* 0x000000081488723c */ /* 0x042ff00000041888 */
[C---:B------:R-:W-:Y:S08]  /*b150*/  HMMA.16816.F32.BF16 R156, R20.reuse, R10, R12 ;  /* 0x0000000a149c723c */ /* 0x040ff0000004180c */
[C---:B--2---:R-:W-:Y:S08]  /*b160*/  HMMA.16816.F32.BF16 R140, R20.reuse, R24, R140 ;  /* 0x00000018148c723c */ /* 0x044ff0000004188c */
[C---:B------:R-:W-:Y:S08]  /*b170*/  HMMA.16816.F32.BF16 R144, R20.reuse, R26, R144 ;  /* 0x0000001a1490723c */ /* 0x040ff00000041890 */
[C---:B---3--:R-:W-:Y:S08]  /*b180*/  HMMA.16816.F32.BF16 R152, R20.reuse, R28, R16 ;  /* 0x0000001c1498723c */ /* 0x048ff00000041810 */
[----:B------:R-:W-:Y:S01]  /*b190*/  HMMA.16816.F32.BF16 R148, R20, R30, R148 ;  /* 0x0000001e1494723c */ /* 0x000fe20000041894 */
[----:B------:R-:W-:-:S07]  /*b1a0*/  @P0 BRA `(.L_x_10) ;  /* 0xffffd20000000947 */ /* 0x000fce000383ffff */
.L_x_9:
[----:B------:R-:W1:Y:S01]  /*b1b0*/  SHFL.BFLY PT, R2, R251, 0x2, 0x1f ;  /* 0x0c401f00fb027f89 */ /* 0x000e6200000e0000 */
[----:B------:R-:W-:Y:S01]  /*b1c0*/  MOV R4, 0x3f800000 ;  /* 0x3f80000000047802 */ /* 0x000fe20000000f00 */
[----:B------:R-:W2:Y:S01]  /*b1d0*/  S2UR UR6, SR_CTAID.Y ;  /* 0x00000000000679c3 */ /* 0x000ea20000002600 */
[----:B------:R-:W-:Y:S01]  /*b1e0*/  MOV R5, 0x3f800000 ;  /* 0x3f80000000057802 */ /* 0x000fe20000000f00 */
[----:B------:R-:W3:Y:S01]  /*b1f0*/  SHFL.BFLY PT, R0, R249, 0x2, 0x1f ;  /* 0x0c401f00f9007f89 */ /* 0x000ee200000e0000 */
[----:B------:R-:W-:Y:S01]  /*b200*/  UISETP.NE.AND UP0, UPT, UR9, -0x1, UPT ;  /* 0xffffffff0900788c */ /* 0x000fe2000bf05270 */
[----:B------:R-:W-:Y:S01]  /*b210*/  BSSY B0, `(.L_x_13) ;  /* 0x0000188000007945 */ /* 0x000fe20003800000 */
[----:B------:R-:W-:-:S02]  /*b220*/  ULDC.64 UR4, c[0x0][0x1e8] ;  /* 0x00007a0000047ab9 */ /* 0x000fc40000000a00 */
[----:B------:R-:W-:Y:S01]  /*b230*/  ULDC UR8, c[0x0][0x214] ;  /* 0x0000850000087ab9 */ /* 0x000fe20000000800 */
[----:B------:R-:W4:Y:S01]  /*b240*/  S2UR UR11, SR_CTAID.X ;  /* 0x00000000000b79c3 */ /* 0x000f220000002500 */
[----:B------:R-:W-:Y:S02]  /*b250*/  UMOV UR24, URZ ;  /* 0x0000003f00187c82 */ /* 0x000fe40008000000 */
[----:B------:R-:W-:-:S03]  /*b260*/  UMOV UR25, URZ ;  /* 0x0000003f00197c82 */ /* 0x000fc60008000000 */
[----:B------:R-:W-:Y:S02]  /*b270*/  @UP0 UIMAD.WIDE.U32 UR18, UR9, UR4, URZ ;  /* 0x00000004091202a5 */ /* 0x000fe4000f8e003f */
[----:B------:R-:W5:Y:S02]  /*b280*/  S2UR UR12, SR_CTAID.Z ;  /* 0x00000000000c79c3 */ /* 0x000f640000002700 */
[----:B------:R-:W-:-:S03]  /*b290*/  @UP0 UIMAD UR7, UR9, UR5, UR19 ;  /* 0x00000005090702a4 */ /* 0x000fc6000f8e0213 */
[----:B------:R-:W-:Y:S01]  /*b2a0*/  ULDC.64 UR4, c[0x0][0x1e0] ;  /* 0x0000780000047ab9 */ /* 0x000fe20000000a00 */
[----:B-1----:R-:W-:Y:S01]  /*b2b0*/  FADD.FTZ R9, R2, R251 ;  /* 0x000000fb02097221 */ /* 0x002fe20000010000 */
[----:B--2---:R-:W-:Y:S01]  /*b2c0*/  @!UP0 USHF.R.S32.HI UR13, URZ, 0x1f, UR6 ;  /* 0x0000001f3f0d8899 */ /* 0x004fe20008011406 */
[----:B---3--:R-:W-:-:S03]  /*b2d0*/  FADD.FTZ R7, R0, R249 ;  /* 0x000000f900077221 */ /* 0x008fc60000010000 */
[----:B------:R-:W1:Y:S01]  /*b2e0*/  SHFL.BFLY PT, R2, R9, 0x1, 0x1f ;  /* 0x0c201f0009027f89 */ /* 0x000e6200000e0000 */
[----:B------:R-:W-:Y:S02]  /*b2f0*/  @!UP0 UIMAD UR13, UR13, UR4, URZ ;  /* 0x000000040d0d82a4 */ /* 0x000fe4000f8e023f */
[----:B------:R-:W-:Y:S01]  /*b300*/  @!UP0 UIMAD.WIDE.U32 UR22, UR6, UR4, URZ ;  /* 0x00000004061682a5 */ /* 0x000fe2000f8e003f */
[----:B------:R-:W2:Y:S01]  /*b310*/  SHFL.BFLY PT, R0, R7, 0x1, 0x1f ;  /* 0x0c201f0007007f89 */ /* 0x000ea200000e0000 */
[----:B------:R-:W-:Y:S02]  /*b320*/  @!UP0 UIMAD UR13, UR6, UR5, UR13 ;  /* 0x00000005060d82a4 */ /* 0x000fe4000f8e020d */
[----:B------:R-:W-:Y:S02]  /*b330*/  ULDC.U8 UR4, c[0x0][0x329] ;  /* 0x0000ca4000047ab9 */ /* 0x000fe40000000000 */
[----:B------:R-:W-:Y:S02]  /*b340*/  UISETP.NE.AND UP1, UPT, UR4, URZ, UPT ;  /* 0x0000003f0400728c */ /* 0x000fe4000bf25270 */
[----:B------:R-:W-:-:S02]  /*b350*/  ULDC.U8 UR5, c[0x0][0x328] ;  /* 0x0000ca0000057ab9 */ /* 0x000fc40000000000 */
[----:B------:R-:W-:Y:S02]  /*b360*/  UISETP.NE.AND UP2, UPT, UR5, URZ, UPT ;  /* 0x0000003f0500728c */ /* 0x000fe4000bf45270 */
[----:B------:R-:W-:Y:S02]  /*b370*/  @!UP0 UIADD3 UR7, UR23, UR13, URZ ;  /* 0x0000000d17078290 */ /* 0x000fe4000fffe03f */
[----:B------:R-:W-:Y:S02]  /*b380*/  UISETP.NE.OR UP3, UPT, UR4, URZ, !UP2 ;  /* 0x0000003f0400728c */ /* 0x000fe4000d765670 */
[----:B------:R-:W-:Y:S02]  /*b390*/  ULDC UR5, c[0x0][0x234] ;  /* 0x00008d0000057ab9 */ /* 0x000fe40000000800 */
[----:B------:R-:W-:Y:S02]  /*b3a0*/  @UP1 ULDC UR14, c[0x0][0x210] ;  /* 0x00008400000e1ab9 */ /* 0x000fe40000000800 */
[----:B------:R-:W-:Y:S01]  /*b3b0*/  @UP1 UIMAD UR14, UR14, UR8, URZ ;  /* 0x000000080e0e12a4 */ /* 0x000fe2000f8e023f */
[----:B-1----:R-:W-:Y:S01]  /*b3c0*/  FADD.FTZ R2, R9, R2 ;  /* 0x0000000209027221 */ /* 0x002fe20000010000 */
[----:B------:R-:W-:-:S02]  /*b3d0*/  @!UP1 USEL UR14, UR8, UR5, !UP2 ;  /* 0x00000005080e9287 */ /* 0x000fc4000d000000 */
[----:B------:R-:W-:Y:S01]  /*b3e0*/  ULDC UR4, c[0x0][0x1c0] ;  /* 0x0000700000047ab9 */ /* 0x000fe20000000800 */
[----:B--2---:R-:W-:Y:S01]  /*b3f0*/  FADD.FTZ R0, R7, R0 ;  /* 0x0000000007007221 */ /* 0x004fe20000010000 */
[----:B------:R-:W-:Y:S01]  /*b400*/  FSETP.NE.FTZ.AND P4, PT, R2, RZ, PT ;  /* 0x000000ff0200720b */ /* 0x000fe20003f95000 */
[----:B------:R-:W-:Y:S02]  /*b410*/  @UP1 UMOV UR19, 0x1 ;  /* 0x0000000100131882 */ /* 0x000fe40000000000 */
[----:B------:R-:W-:Y:S01]  /*b420*/  @!UP1 UIMAD UR19, UR14, UR4, URZ ;  /* 0x000000040e1392a4 */ /* 0x000fe2000f8e023f */
[----:B------:R-:W-:Y:S01]  /*b430*/  FSETP.NE.FTZ.AND P3, PT, R0, RZ, PT ;  /* 0x000000ff0000720b */ /* 0x000fe20003f75000 */
[----:B------:R-:W-:Y:S02]  /*b440*/  @!UP3 UIMAD UR21, UR6, UR8, URZ ;  /* 0x000000080615b2a4 */ /* 0x000fe4000f8e023f */
[----:B------:R-:W-:Y:S02]  /*b450*/  @UP1 ULDC UR20, c[0x0][0x210] ;  /* 0x0000840000141ab9 */ /* 0x000fe40000000800 */
[----:B------:R-:W-:-:S02]  /*b460*/  UIMAD UR5, UR6, UR19, URZ ;  /* 0x00000013060572a4 */ /* 0x000fc4000f8e023f */
[----:B------:R-:W-:Y:S02]  /*b470*/  @!UP1 UMOV UR20, 0x1 ;  /* 0x0000000100149882 */ /* 0x000fe40000000000 */
[----:B------:R-:W1:Y:S01]  /*b480*/  @P4 MUFU.RCP R4, R2 ;  /* 0x0000000200044308 */ /* 0x000e620000001000 */
[----:B------:R-:W-:Y:S02]  /*b490*/  @!UP3 USEL UR21, UR21, UR9, !UP0 ;  /* 0x000000091515b287 */ /* 0x000fe4000c000000 */
[----:B----4-:R-:W-:Y:S02]  /*b4a0*/  UIMAD UR4, UR11, UR20, URZ ;  /* 0x000000140b0472a4 */ /* 0x010fe4000f8e023f */
[----:B------:R-:W-:Y:S02]  /*b4b0*/  USEL UR5, UR5, URZ, UP3 ;  /* 0x0000003f05057287 */ /* 0x000fe40009800000 */
[----:B------:R-:W-:Y:S01]  /*b4c0*/  USHF.L.U32 UR4, UR4, 0x6, URZ ;  /* 0x0000000604047899 */ /* 0x000fe2000800063f */
[----:B------:R-:W2:Y:S01]  /*b4d0*/  @P3 MUFU.RCP R5, R0 ;  /* 0x0000000000053308 */ /* 0x000ea20000001000 */
[----:B-----5:R-:W-:-:S02]  /*b4e0*/  UIMAD UR14, UR12, UR14, UR5 ;  /* 0x0000000e0c0e72a4 */ /* 0x020fc4000f8e0205 */
[----:B------:R-:W-:Y:S02]  /*b4f0*/  @!UP3 UMOV UR24, UR21 ;  /* 0x000000150018bc82 */ /* 0x000fe40008000000 */
[----:B------:R-:W-:Y:S02]  /*b500*/  USHF.R.S32.HI UR5, URZ, 0x1f, UR4 ;  /* 0x0000001f3f057899 */ /* 0x000fe40008011404 */
[----:B------:R-:W-:Y:S01]  /*b510*/  @!UP3 USHF.R.S32.HI UR25, URZ, 0x1f, UR21 ;  /* 0x0000001f3f19b899 */ /* 0x000fe20008011415 */
[C---:B-1----:R-:W-:Y:S01]  /*b520*/  FMUL.FTZ R160, R4.reuse, R160 ;  /* 0x000000a004a07220 */ /* 0x042fe20000410000 */
[----:B------:R-:W-:Y:S01]  /*b530*/  @P4 MUFU.LG2 R2, R2 ;  /* 0x0000000200024308 */ /* 0x000fe20000000c00 */
[C---:B------:R-:W-:Y:S01]  /*b540*/  FMUL.FTZ R161, R4.reuse, R161 ;  /* 0x000000a104a17220 */ /* 0x040fe20000410000 */
[----:B------:R-:W-:Y:S01]  /*b550*/  USHF.R.S32.HI UR6, URZ, 0x1f, UR14 ;  /* 0x0000001f3f067899 */ /* 0x000fe2000801140e */
[C---:B------:R-:W-:Y:S01]  /*b560*/  FMUL.FTZ R36, R4.reuse, R36 ;  /* 0x0000002404247220 */ /* 0x040fe20000410000 */
[----:B------:R-:W-:Y:S01]  /*b570*/  UIADD3 UR4, UP2, UP1, UR4, UR24, UR14 ;  /* 0x0000001804047290 */ /* 0x000fe2000f95e00e */
[C---:B------:R-:W-:Y:S01]  /*b580*/  FMUL.FTZ R37, R4.reuse, R37 ;  /* 0x0000002504257220 */ /* 0x040fe20000410000 */
[----:B------:R-:W-:Y:S01]  /*b590*/  F2FP.BF16.PACK_AB R160, R161, R160 ;  /* 0x000000a0a1a0723e */ /* 0x000fe200000010ff */
[C---:B------:R-:W-:Y:S01]  /*b5a0*/  FMUL.FTZ R40, R4.reuse, R40 ;  /* 0x0000002804287220 */ /* 0x040fe20000410000 */
[----:B------:R-:W1:Y:S01]  /*b5b0*/  @P3 MUFU.LG2 R0, R0 ;  /* 0x0000000000003308 */ /* 0x000e620000000c00 */
[C---:B------:R-:W-:Y:S01]  /*b5c0*/  FMUL.FTZ R41, R4.reuse, R41 ;  /* 0x0000002904297220 */ /* 0x040fe20000410000 */
[----:B------:R-:W-:Y:S01]  /*b5d0*/  F2FP.BF16.PACK_AB R36, R37, R36 ;  /* 0x000000242524723e */ /* 0x000fe200000010ff */
[C---:B------:R-:W-:Y:S01]  /*b5e0*/  FMUL.FTZ R44, R4.reuse, R44 ;  /* 0x0000002c042c7220 */ /* 0x040fe20000410000 */
[----:B------:R-:W-:Y:S01]  /*b5f0*/  UIADD3.X UR5, UR5, UR25, UR6, UP2, UP1 ;  /* 0x0000001905057290 */ /* 0x000fe200097e2406 */
[C---:B------:R-:W-:Y:S01]  /*b600*/  FMUL.FTZ R45, R4.reuse, R45 ;  /* 0x0000002d042d7220 */ /* 0x040fe20000410000 */
[----:B------:R-:W-:Y:S01]  /*b610*/  F2FP.BF16.PACK_AB R40, R41, R40 ;  /* 0x000000282928723e */ /* 0x000fe200000010ff */
[C---:B------:R-:W-:Y:S01]  /*b620*/  FMUL.FTZ R48, R4.reuse, R48 ;  /* 0x0000003004307220 */ /* 0x040fe20000410000 */
[----:B------:R-:W-:Y:S01]  /*b630*/  @!UP0 UMOV UR18, UR22 ;  /* 0x0000001600128c82 */ /* 0x000fe20008000000 */
[C---:B------:R-:W-:Y:S01]  /*b640*/  FMUL.FTZ R49, R4.reuse, R49 ;  /* 0x0000003104317220 */ /* 0x040fe20000410000 */
[----:B------:R-:W-:Y:S01]  /*b650*/  F2FP.BF16.PACK_AB R44, R45, R44 ;  /* 0x0000002c2d2c723e */ /* 0x000fe200000010ff */
[----:B------:R-:W-:-:S02]  /*b660*/  FMUL.FTZ R52, R4, R52 ;  /* 0x0000003404347220 */ /* 0x000fc40000410000 */
[C---:B------:R-:W-:Y:S01]  /*b670*/  FMUL.FTZ R53, R4.reuse, R53 ;  /* 0x0000003504357220 */ /* 0x040fe20000410000 */
[----:B------:R-:W-:Y:S01]  /*b680*/  F2FP.BF16.PACK_AB R48, R49, R48 ;  /* 0x000000303130723e */ /* 0x000fe200000010ff */
[C---:B------:R-:W-:Y:S02]  /*b690*/  FMUL.FTZ R56, R4.reuse, R56 ;  /* 0x0000003804387220 */ /* 0x040fe40000410000 */
[C---:B------:R-:W-:Y:S01]  /*b6a0*/  FMUL.FTZ R57, R4.reuse, R57 ;  /* 0x0000003904397220 */ /* 0x040fe20000410000 */
[----:B------:R-:W-:Y:S01]  /*b6b0*/  F2FP.BF16.PACK_AB R52, R53, R52 ;  /* 0x000000343534723e */ /* 0x000fe200000010ff */
[C---:B------:R-:W-:Y:S02]  /*b6c0*/  FMUL.FTZ R60, R4.reuse, R60 ;  /* 0x0000003c043c7220 */ /* 0x040fe40000410000 */
        /* <DEDUP_REMOVED lines=72> */
[----:B------:R-:W-:Y:S01]  /*bb50*/  FMUL.FTZ R149, R4, R149 ;  /* 0x0000009504957220 */ /* 0x000fe20000410000 */
[----:B------:R-:W-:Y:S01]  /*bb60*/  F2FP.BF16.PACK_AB R152, R153, R152 ;  /* 0x000000989998723e */ /* 0x000fe200000010ff */
[----:B------:R-:W3:Y:S01]  /*bb70*/  S2R R4, SR_TID.X ;  /* 0x0000000000047919 */ /* 0x000ee20000002100 */
[----:B--2---:R-:W-:-:S02]  /*bb80*/  FMUL.FTZ R163, R5, R163 ;  /* 0x000000a305a37220 */ /* 0x004fc40000410000 */
[----:B------:R-:W-:Y:S01]  /*bb90*/  FMUL.FTZ R162, R5, R162 ;  /* 0x000000a205a27220 */ /* 0x000fe20000410000 */
[----:B------:R-:W-:Y:S01]  /*bba0*/  F2FP.BF16.PACK_AB R148, R149, R148 ;  /* 0x000000949594723e */ /* 0x000fe200000010ff */
[C---:B------:R-:W-:Y:S02]  /*bbb0*/  FMUL.FTZ R39, R5.reuse, R39 ;  /* 0x0000002705277220 */ /* 0x040fe40000410000 */
[----:B------:R-:W-:Y:S01]  /*bbc0*/  FMUL.FTZ R38, R5, R38 ;  /* 0x0000002605267220 */ /* 0x000fe20000410000 */
[----:B------:R-:W-:Y:S01]  /*bbd0*/  F2FP.BF16.PACK_AB R162, R163, R162 ;  /* 0x000000a2a3a2723e */ /* 0x000fe200000010ff */
[C---:B------:R-:W-:Y:S02]  /*bbe0*/  FMUL.FTZ R43, R5.reuse, R43 ;  /* 0x0000002b052b7220 */ /* 0x040fe40000410000 */
[----:B------:R-:W-:Y:S01]  /*bbf0*/  FMUL.FTZ R42, R5, R42 ;  /* 0x0000002a052a7220 */ /* 0x000fe20000410000 */
[----:B------:R-:W-:Y:S01]  /*bc00*/  F2FP.BF16.PACK_AB R38, R39, R38 ;  /* 0x000000262726723e */ /* 0x000fe200000010ff */
[----:B------:R-:W-:-:S02]  /*bc10*/  FMUL.FTZ R47, R5, R47 ;  /* 0x0000002f052f7220 */ /* 0x000fc40000410000 */
[----:B------:R-:W-:Y:S01]  /*bc20*/  FMUL.FTZ R46, R5, R46 ;  /* 0x0000002e052e7220 */ /* 0x000fe20000410000 */
[----:B------:R-:W-:Y:S01]  /*bc30*/  F2FP.BF16.PACK_AB R42, R43, R42 ;  /* 0x0000002a2b2a723e */ /* 0x000fe200000010ff */
[C---:B------:R-:W-:Y:S02]  /*bc40*/  FMUL.FTZ R51, R5.reuse, R51 ;  /* 0x0000003305337220 */ /* 0x040fe40000410000 */
[----:B------:R-:W-:Y:S01]  /*bc50*/  FMUL.FTZ R50, R5, R50 ;  /* 0x0000003205327220 */ /* 0x000fe20000410000 */
[----:B------:R-:W-:Y:S01]  /*bc60*/  F2FP.BF16.PACK_AB R46, R47, R46 ;  /* 0x0000002e2f2e723e */ /* 0x000fe200000010ff */
[C---:B------:R-:W-:Y:S02]  /*bc70*/  FMUL.FTZ R55, R5.reuse, R55 ;  /* 0x0000003705377220 */ /* 0x040fe40000410000 */
[C---:B------:R-:W-:Y:S01]  /*bc80*/  FMUL.FTZ R54, R5.reuse, R54 ;  /* 0x0000003605367220 */ /* 0x040fe20000410000 */
[----:B---3--:R-:W-:Y:S01]  /*bc90*/  SHF.R.S32.HI R7, RZ, 0x1f, R4 ;  /* 0x0000001fff077819 */ /* 0x008fe20000011404 */
[----:B------:R-:W-:Y:S01]  /*bca0*/  FMUL.FTZ R59, R5, R59 ;  /* 0x0000003b053b7220 */ /* 0x000fe20000410000 */
[----:B------:R-:W-:Y:S01]  /*bcb0*/  F2FP.BF16.PACK_AB R50, R51, R50 ;  /* 0x000000323332723e */ /* 0x000fe200000010ff */
[----:B------:R-:W-:Y:S01]  /*bcc0*/  FMUL.FTZ R58, R5, R58 ;  /* 0x0000003a053a7220 */ /* 0x000fe20000410000 */
[-C--:B------:R-:W-:Y:S01]  /*bcd0*/  LEA.HI R6, R7, R4.reuse, RZ, 0x2 ;  /* 0x0000000407067211 */ /* 0x080fe200078f10ff */
[----:B------:R-:W-:Y:S01]  /*bce0*/  FMUL.FTZ R63, R5, R63 ;  /* 0x0000003f053f7220 */ /* 0x000fe20000410000 */
[----:B------:R-:W-:Y:S01]  /*bcf0*/  LEA.HI R7, R7, R4, RZ, 0x5 ;  /* 0x0000000407077211 */ /* 0x000fe200078f28ff */
[C---:B------:R-:W-:Y:S01]  /*bd00*/  FMUL.FTZ R62, R5.reuse, R62 ;  /* 0x0000003e053e7220 */ /* 0x040fe20000410000 */
[--C-:B------:R-:W-:Y:S01]  /*bd10*/  SHF.R.S32.HI R9, RZ, 0x2, R6.reuse ;  /* 0x00000002ff097819 */ /* 0x100fe20000011406 */
[C---:B------:R-:W-:Y:S01]  /*bd20*/  FMUL.FTZ R67, R5.reuse, R67 ;  /* 0x0000004305437220 */ /* 0x040fe20000410000 */
[----:B------:R-:W-:Y:S01]  /*bd30*/  SHF.R.S32.HI R8, RZ, 0x1f, R6 ;  /* 0x0000001fff087819 */ /* 0x000fe20000011406 */
[----:B------:R-:W-:Y:S01]  /*bd40*/  FMUL.FTZ R66, R5, R66 ;  /* 0x0000004205427220 */ /* 0x000fe20000410000 */
[----:B------:R-:W-:Y:S01]  /*bd50*/  F2FP.BF16.PACK_AB R54, R55, R54 ;  /* 0x000000363736723e */ /* 0x000fe200000010ff */
[C---:B------:R-:W-:Y:S01]  /*bd60*/  FMUL.FTZ R71, R5.reuse, R71 ;  /* 0x0000004705477220 */ /* 0x040fe20000410000 */
[----:B------:R-:W-:Y:S01]  /*bd70*/  LEA.HI R8, R8, R9, RZ, 0x3 ;  /* 0x0000000908087211 */ /* 0x000fe200078f18ff */
[----:B------:R-:W-:Y:S01]  /*bd80*/  FMUL.FTZ R70, R5, R70 ;  /* 0x0000004605467220 */ /* 0x000fe20000410000 */
[----:B------:R-:W-:Y:S01]  /*bd90*/  F2FP.BF16.PACK_AB R58, R59, R58 ;  /* 0x0000003a3b3a723e */ /* 0x000fe200000010ff */
[C---:B------:R-:W-:Y:S01]  /*bda0*/  FMUL.FTZ R75, R5.reuse, R75 ;  /* 0x0000004b054b7220 */ /* 0x040fe20000410000 */
[----:B------:R-:W-:Y:S01]  /*bdb0*/  LOP3.LUT R8, R8, 0xfffffff8, RZ, 0xc0, !PT ;  /* 0xfffffff808087812 */ /* 0x000fe200078ec0ff */
[----:B------:R-:W-:Y:S01]  /*bdc0*/  FMUL.FTZ R74, R5, R74 ;  /* 0x0000004a054a7220 */ /* 0x000fe20000410000 */
[----:B------:R-:W-:Y:S01]  /*bdd0*/  F2FP.BF16.PACK_AB R62, R63, R62 ;  /* 0x0000003e3f3e723e */ /* 0x000fe200000010ff */
[----:B------:R-:W-:Y:S01]  /*bde0*/  FMUL.FTZ R79, R5, R79 ;  /* 0x0000004f054f7220 */ /* 0x000fe20000410000 */
[----:B------:R-:W-:Y:S01]  /*bdf0*/  IADD3 R8, R9, -R8, RZ ;  /* 0x8000000809087210 */ /* 0x000fe20007ffe0ff */
[----:B------:R-:W-:Y:S01]  /*be00*/  FMUL.FTZ R78, R5, R78 ;  /* 0x0000004e054e7220 */ /* 0x000fe20000410000 */
[----:B------:R-:W-:Y:S01]  /*be10*/  F2FP.BF16.PACK_AB R66, R67, R66 ;  /* 0x000000424342723e */ /* 0x000fe200000010ff */
[C---:B------:R-:W-:Y:S01]  /*be20*/  FMUL.FTZ R83, R5.reuse, R83 ;  /* 0x0000005305537220 */ /* 0x040fe20000410000 */
[C---:B------:R-:W-:Y:S01]  /*be30*/  SHF.L.U32 R9, R8.reuse, 0x6, RZ ;  /* 0x0000000608097819 */ /* 0x040fe200000006ff */
[C---:B------:R-:W-:Y:S01]  /*be40*/  FMUL.FTZ R82, R5.reuse, R82 ;  /* 0x0000005205527220 */ /* 0x040fe20000410000 */
[----:B------:R-:W-:Y:S01]  /*be50*/  LOP3.LUT R10, R8, 0x1, RZ, 0xc0, !PT ;  /* 0x00000001080a7812 */ /* 0x000fe200078ec0ff */
[----:B------:R-:W-:Y:S01]  /*be60*/  FMUL.FTZ R87, R5, R87 ;  /* 0x0000005705577220 */ /* 0x000fe20000410000 */
[----:B------:R-:W-:Y:S01]  /*be70*/  LOP3.LUT R9, R9, 0x1c0, RZ, 0xc0, !PT ;  /* 0x000001c009097812 */ /* 0x000fe200078ec0ff */
[C---:B------:R-:W-:Y:S01]  /*be80*/  FMUL.FTZ R86, R5.reuse, R86 ;  /* 0x0000005605567220 */ /* 0x040fe20000410000 */
[----:B------:R-:W-:Y:S01]  /*be90*/  ISETP.NE.U32.AND P0, PT, R10, 0x1, PT ;  /* 0x000000010a00780c */ /* 0x000fe20003f05070 */
[----:B------:R-:W-:Y:S01]  /*bea0*/  FMUL.FTZ R91, R5, R91 ;  /* 0x0000005b055b7220 */ /* 0x000fe20000410000 */
[----:B------:R-:W-:Y:S01]  /*beb0*/  LEA.HI R12, R9, R9, RZ, 0x1d ;  /* 0x00000009090c7211 */ /* 0x000fe200078fe8ff */
[C---:B------:R-:W-:Y:S01]  /*bec0*/  FMUL.FTZ R90, R5.reuse, R90 ;  /* 0x0000005a055a7220 */ /* 0x040fe20000410000 */
[----:B------:R-:W-:Y:S01]  /*bed0*/  R2P PR, R8, 0x6 ;  /* 0x0000000608007804 */ /* 0x000fe20000000000 */
[C---:B------:R-:W-:Y:S01]  /*bee0*/  FMUL.FTZ R95, R5.reuse, R95 ;  /* 0x0000005f055f7220 */ /* 0x040fe20000410000 */
[----:B------:R-:W-:Y:S01]  /*bef0*/  MOV R8, 0x20 ;  /* 0x0000002000087802 */ /* 0x000fe20000000f00 */
[C---:B------:R-:W-:Y:S01]  /*bf00*/  FMUL.FTZ R94, R5.reuse, R94 ;  /* 0x0000005e055e7220 */ /* 0x040fe20000410000 */
[----:B------:R-:W-:Y:S01]  /*bf10*/  MOV R10, 0x40 ;  /* 0x00000040000a7802 */ /* 0x000fe20000000f00 */
[C---:B------:R-:W-:Y:S01]  /*bf20*/  FMUL.FTZ R99, R5.reuse, R99 ;  /* 0x0000006305637220 */ /* 0x040fe20000410000 */
[----:B------:R-:W-:Y:S01]  /*bf30*/  SEL R8, R8, 0xffffffe0, !P1 ;  /* 0xffffffe008087807 */ /* 0x000fe20004800000 */
[C---:B------:R-:W-:Y:S01]  /*bf40*/  FMUL.FTZ R98, R5.reuse, R98 ;  /* 0x0000006205627220 */ /* 0x040fe20000410000 */
[----:B------:R-:W-:Y:S01]  /*bf50*/  SEL R10, R10, 0xffffffc0, !P2 ;  /* 0xffffffc00a0a7807 */ /* 0x000fe20005000000 */
[----:B------:R-:W-:Y:S01]  /*bf60*/  FMUL.FTZ R103, R5, R103 ;  /* 0x0000006705677220 */ /* 0x000fe20000410000 */
[----:B------:R-:W-:Y:S01]  /*bf70*/  F2FP.BF16.PACK_AB R70, R71, R70 ;  /* 0x000000464746723e */ /* 0x000fe200000010ff */
        /* <DEDUP_REMOVED lines=49> */
[----:B------:R-:W-:Y:S01]  /*c290*/  LOP3.LUT R5, R6, 0x3ffffffc, RZ, 0xc0, !PT ;  /* 0x3ffffffc06057812 */ /* 0x000fe200078ec0ff */
[----:B-1----:R-:W-:Y:S01]  /*c2a0*/  @P3 FMUL.FTZ R0, R0, 0.69314718246459960938 ;  /* 0x3f31721800003820 */ /* 0x002fe20000410000 */
[----:B------:R-:W-:Y:S02]  /*c2b0*/  SHF.R.S32.HI R6, RZ, 0x5, R7 ;  /* 0x00000005ff067819 */ /* 0x000fe40000011407 */
[----:B------:R-:W-:Y:S02]  /*c2c0*/  IADD3 R5, -R5, R4, RZ ;  /* 0x0000000405057210 */ /* 0x000fe40007ffe1ff */
[----:B------:R-:W-:-:S02]  /*c2d0*/  F2FP.BF16.PACK_AB R154, R155, R154 ;  /* 0x0000009a9b9a723e */ /* 0x000fc400000010ff */
[----:B------:R-:W-:Y:S02]  /*c2e0*/  LEA R5, R6, R5, 0x9 ;  /* 0x0000000506057211 */ /* 0x000fe400078e48ff */
[----:B------:R-:W-:Y:S02]  /*c2f0*/  F2FP.BF16.PACK_AB R150, R151, R150 ;  /* 0x000000969796723e */ /* 0x000fe400000010ff */
[----:B------:R-:W-:Y:S02]  /*c300*/  LEA R5, R5, R12, 0x1 ;  /* 0x0000000c05057211 */ /* 0x000fe400078e08ff */
[----:B------:R-:W-:Y:S02]  /*c310*/  LOP3.LUT R7, R7, 0xffffffe0, RZ, 0xc0, !PT ;  /* 0xffffffe007077812 */ /* 0x000fe400078ec0ff */
[----:B------:R-:W-:Y:S02]  /*c320*/  SHF.L.U32 R5, R5, 0x1, RZ ;  /* 0x0000000105057819 */ /* 0x000fe400000006ff */
[----:B------:R-:W-:-:S02]  /*c330*/  IADD3 R7, R4, -R7, RZ ;  /* 0x8000000704077210 */ /* 0x000fc40007ffe0ff */
[C---:B------:R-:W-:Y:S01]  /*c340*/  IADD3 R9, R5.reuse, -0x10, RZ ;  /* 0xfffffff005097810 */ /* 0x040fe20007ffe0ff */
[----:B------:R-:W-:Y:S01]  /*c350*/  STS [R5], R160 ;  /* 0x000000a005007388 */ /* 0x000fe20000000800 */
[C---:B------:R-:W-:Y:S02]  /*c360*/  @P0 IADD3 R9, R5.reuse, 0x10, RZ ;  /* 0x0000001005090810 */ /* 0x040fe40007ffe0ff */
[C---:B------:R-:W-:Y:S01]  /*c370*/  IADD3 R11, R5.reuse, R8, RZ ;  /* 0x00000008050b7210 */ /* 0x040fe20007ffe0ff */
[----:B------:R-:W-:Y:S01]  /*c380*/  STS [R5+0x400], R162 ;  /* 0x000400a205007388 */ /* 0x000fe20000000800 */
[-C--:B------:R-:W-:Y:S02]  /*c390*/  IADD3 R13, R8, R9.reuse, RZ ;  /* 0x00000009080d7210 */ /* 0x080fe40007ffe0ff */
[----:B------:R-:W-:Y:S01]  /*c3a0*/  IADD3 R15, R5, R10, RZ ;  /* 0x0000000a050f7210 */ /* 0x000fe20007ffe0ff */
[----:B------:R-:W-:Y:S01]  /*c3b0*/  STS [R9], R36 ;  /* 0x0000002409007388 */ /* 0x000fe20000000800 */
[----:B------:R-:W-:-:S02]  /*c3c0*/  IADD3 R17, R10, R9, RZ ;  /* 0x000000090a117210 */ /* 0x000fc40007ffe0ff */
[-C--:B------:R-:W-:Y:S01]  /*c3d0*/  IADD3 R19, R11, R10.reuse, RZ ;  /* 0x0000000a0b137210 */ /* 0x080fe20007ffe0ff */
[----:B------:R-:W-:Y:S01]  /*c3e0*/  STS [R9+0x400], R38 ;  /* 0x0004002609007388 */ /* 0x000fe20000000800 */
[----:B------:R-:W-:Y:S02]  /*c3f0*/  IADD3 R21, R13, R10, RZ ;  /* 0x0000000a0d157210 */ /* 0x000fe40007ffe0ff */
[----:B------:R-:W-:Y:S01]  /*c400*/  LOP3.LUT P0, RZ, R7, 0x3, RZ, 0xc0, !PT ;  /* 0x0000000307ff7812 */ /* 0x000fe2000780c0ff */
[----:B------:R-:W-:Y:S01]  /*c410*/  STS [R11], R40 ;  /* 0x000000280b007388 */ /* 0x000fe20000000800 */
[----:B------:R-:W-:Y:S01]  /*c420*/  @P4 FMUL.FTZ R7, R2, 0.69314718246459960938 ;  /* 0x3f31721802074820 */ /* 0x000fe20000410000 */
[----:B------:R-:W-:Y:S02]  /*c430*/  MOV R4, 0x7f800000 ;  /* 0x7f80000000047802 */ /* 0x000fe40000000f00 */
[----:B------:R-:W-:Y:S01]  /*c440*/  STS [R11+0x400], R42 ;  /* 0x0004002a0b007388 */ /* 0x000fe20000000800 */
[----:B------:R-:W-:-:S03]  /*c450*/  @P4 FFMA.FTZ R4, R164, c[0x0][0x238], R7 ;  /* 0x00008e00a4044a23 */ /* 0x000fc60000010007 */
[----:B------:R-:W-:Y:S04]  /*c460*/  STS [R13], R44 ;  /* 0x0000002c0d007388 */ /* 0x000fe80000000800 */
[----:B------:R-:W-:Y:S04]  /*c470*/  STS [R13+0x400], R46 ;  /* 0x0004002e0d007388 */ /* 0x000fe80000000800 */
        /* <DEDUP_REMOVED lines=41> */
[----:B------:R1:W-:Y:S04]  /*c710*/  STS [R5+0x6400], R130 ;  /* 0x0064008205007388 */ /* 0x0003e80000000800 */
[----:B------:R2:W-:Y:S04]  /*c720*/  STS [R9+0x6000], R132 ;  /* 0x0060008409007388 */ /* 0x0005e80000000800 */
[----:B------:R2:W-:Y:S04]  /*c730*/  STS [R9+0x6400], R134 ;  /* 0x0064008609007388 */ /* 0x0005e80000000800 */
[----:B------:R2:W-:Y:S04]  /*c740*/  STS [R11+0x6000], R136 ;  /* 0x006000880b007388 */ /* 0x0005e80000000800 */
[----:B------:R2:W-:Y:S04]  /*c750*/  STS [R11+0x6400], R138 ;  /* 0x0064008a0b007388 */ /* 0x0005e80000000800 */
[----:B------:R2:W-:Y:S04]  /*c760*/  STS [R13+0x6000], R156 ;  /* 0x0060009c0d007388 */ /* 0x0005e80000000800 */
[----:B------:R2:W-:Y:S01]  /*c770*/  STS [R13+0x6400], R158 ;  /* 0x0064009e0d007388 */ /* 0x0005e20000000800 */
[----:B-1----:R-:W-:-:S03]  /*c780*/  SHF.R.S32.HI R5, RZ, 0x1f, R6 ;  /* 0x0000001fff057819 */ /* 0x002fc60000011406 */
[----:B------:R2:W-:Y:S01]  /*c790*/  STS [R15+0x6000], R140 ;  /* 0x0060008c0f007388 */ /* 0x0005e20000000800 */
[----:B------:R-:W-:-:S03]  /*c7a0*/  LEA.HI R5, R5, R6, RZ, 0x2 ;  /* 0x0000000605057211 */ /* 0x000fc600078f10ff */
[----:B------:R2:W-:Y:S01]  /*c7b0*/  STS [R15+0x6400], R142 ;  /* 0x0064008e0f007388 */ /* 0x0005e20000000800 */
[----:B------:R-:W-:-:S03]  /*c7c0*/  LOP3.LUT R5, R5, 0xffffffc, RZ, 0xc0, !PT ;  /* 0x0ffffffc05057812 */ /* 0x000fc600078ec0ff */
[----:B------:R2:W-:Y:S01]  /*c7d0*/  STS [R17+0x6000], R144 ;  /* 0x0060009011007388 */ /* 0x0005e20000000800 */
[----:B------:R-:W-:Y:S02]  /*c7e0*/  IADD3 R6, R6, -R5, RZ ;  /* 0x8000000506067210 */ /* 0x000fe40007ffe0ff */
[----:B------:R-:W-:Y:S01]  /*c7f0*/  MOV R5, 0x7f800000 ;  /* 0x7f80000000057802 */ /* 0x000fe20000000f00 */
[----:B------:R2:W-:Y:S01]  /*c800*/  STS [R17+0x6400], R146 ;  /* 0x0064009211007388 */ /* 0x0005e20000000800 */
[----:B------:R-:W-:Y:S01]  /*c810*/  @P3 FFMA.FTZ R5, R3, c[0x0][0x238], R0 ;  /* 0x00008e0003053a23 */ /* 0x000fe20000010000 */
[----:B------:R-:W-:Y:S02]  /*c820*/  LEA R6, R6, R237, 0x4 ;  /* 0x000000ed06067211 */ /* 0x000fe400078e20ff */
[----:B------:R2:W-:Y:S04]  /*c830*/  STS [R19+0x6000], R152 ;  /* 0x0060009813007388 */ /* 0x0005e80000000800 */
[----:B------:R2:W-:Y:S04]  /*c840*/  STS [R19+0x6400], R154 ;  /* 0x0064009a13007388 */ /* 0x0005e80000000800 */
[----:B------:R2:W-:Y:S04]  /*c850*/  STS [R21+0x6000], R148 ;  /* 0x0060009415007388 */ /* 0x0005e80000000800 */
[----:B------:R2:W-:Y:S04]  /*c860*/  STS [R21+0x6400], R150 ;  /* 0x0064009615007388 */ /* 0x0005e80000000800 */
[----:B------:R-:W-:Y:S06]  /*c870*/  BAR.SYNC.DEFER_BLOCKING 0x0 ;  /* 0x0000000000007b1d */ /* 0x000fec0000010000 */
[----:B------:R2:W1:Y:S04]  /*c880*/  LDS.128 R64, [R236] ;  /* 0x00000000ec407984 */ /* 0x0004680000000c00 */
[----:B------:R2:W3:Y:S04]  /*c890*/  LDS.128 R60, [R236+0x800] ;  /* 0x00080000ec3c7984 */ /* 0x0004e80000000c00 */
[----:B------:R2:W4:Y:S04]  /*c8a0*/  LDS.128 R56, [R236+0x1000] ;  /* 0x00100000ec387984 */ /* 0x0005280000000c00 */
[----:B------:R2:W1:Y:S04]  /*c8b0*/  LDS.128 R52, [R236+0x1800] ;  /* 0x00180000ec347984 */ /* 0x0004680000000c00 */
        /* <DEDUP_REMOVED lines=11> */
[----:B------:R2:W1:Y:S01]  /*c970*/  LDS.128 R68, [R236+0x7800] ;  /* 0x00780000ec447984 */ /* 0x0004620000000c00 */
[----:B------:R-:W-:Y:S05]  /*c980*/  @P0 BRA `(.L_x_14) ;  /* 0x0000010000000947 */ /* 0x000fea0003800000 */
[----:B---34-:R-:W-:Y:S01]  /*c990*/  UIMAD UR6, UR11, -0x40, UR15 ;  /* 0xffffffc00b0678a4 */ /* 0x018fe2000f8e020f */
[----:B------:R-:W-:-:S05]  /*c9a0*/  IADD3 R2, R6, 0x8, RZ ;  /* 0x0000000806027810 */ /* 0x000fca0007ffe0ff */
[----:B------:R-:W-:Y:S02]  /*c9b0*/  ISETP.GE.AND P3, PT, R6, UR6, PT ;  /* 0x0000000606007c0c */ /* 0x000fe4000bf66270 */
[----:B------:R-:W-:-:S11]  /*c9c0*/  ISETP.GE.AND P2, PT, R2, UR6, PT ;  /* 0x0000000602007c0c */ /* 0x000fd6000bf46270 */
[----:B------:R-:W-:Y:S02]  /*c9d0*/  @!P3 IMAD R0, R6, UR20, RZ ;  /* 0x000000140600bc24 */ /* 0x000fe4000f8e02ff */
[----:B------:R-:W-:-:S03]  /*c9e0*/  @!P2 IMAD R2, R2, UR20, RZ ;  /* 0x000000140202ac24 */ /* 0x000fc6000f8e02ff */
[----:B------:R-:W-:Y:S02]  /*c9f0*/  @!P3 IADD3 R3, P1, R0, UR4, RZ ;  /* 0x000000040003bc10 */ /* 0x000fe4000ff3e0ff */
[----:B------:R-:W-:Y:S02]  /*ca00*/  @!P2 IADD3 R7, P0, R2, UR4, RZ ;  /* 0x000000040207ac10 */ /* 0x000fe4000ff1e0ff */
[----:B------:R-:W-:Y:S02]  /*ca10*/  @!P3 LEA.HI.X.SX32 R0, R0, UR5, 0x1, P1 ;  /* 0x000000050000bc11 */ /* 0x000fe400088f0eff */
[----:B------:R-:W-:Y:S02]  /*ca20*/  @!P2 LEA.HI.X.SX32 R2, R2, UR5, 0x1, P0 ;  /* 0x000000050202ac11 */ /* 0x000fe400080f0eff */
[----:B------:R-:W-:Y:S02]  /*ca30*/  @!P3 LEA R72, P1, R3, c[0x0][0x200], 0x2 ;  /* 0x000080000348ba11 */ /* 0x000fe400078210ff */
[----:B------:R-:W-:-:S02]  /*ca40*/  @!P2 LEA R6, P0, R7, c[0x0][0x200], 0x2 ;  /* 0x000080000706aa11 */ /* 0x000fc400078010ff */
[----:B------:R-:W-:Y:S02]  /*ca50*/  @!P3 LEA.HI.X R73, R3, c[0x0][0x204], R0, 0x2, P1 ;  /* 0x000081000349ba11 */ /* 0x000fe400008f1400 */
[----:B------:R-:W-:-:S03]  /*ca60*/  @!P2 LEA.HI.X R7, R7, c[0x0][0x204], R2, 0x2, P0 ;  /* 0x000081000707aa11 */ /* 0x000fc600000f1402 */
[----:B------:R3:W-:Y:S04]  /*ca70*/  @!P3 STG.E [R72.64], R4 ;  /* 0x000000044800b986 */ /* 0x0007e8000c101910 */
[----:B------:R3:W-:Y:S02]  /*ca80*/  @!P2 STG.E [R6.64], R5 ;  /* 0x000000050600a986 */ /* 0x0007e4000c101910 */
.L_x_14:
[----:B---34-:R-:W-:Y:S05]  /*ca90*/  BSYNC B0 ;  /* 0x0000000000007941 */ /* 0x018fea0003800000 */
.L_x_13:
[----:B------:R-:W3:Y:S01]  /*caa0*/  S2R R3, SR_TID.X ;  /* 0x0000000000037919 */ /* 0x000ee20000002100 */
[----:B------:R-:W-:Y:S01]  /*cab0*/  IADD3 R4, P0, R244, UR18, RZ ;  /* 0x00000012f4047c10 */ /* 0x000fe2000ff1e0ff */
[----:B------:R-:W-:Y:S01]  /*cac0*/  USHF.R.S32.HI UR6, URZ, 0x1f, UR12 ;  /* 0x0000001f3f067899 */ /* 0x000fe2000801140c */
[----:B------:R-:W-:Y:S01]  /*cad0*/  BSSY B0, `(.L_x_15) ;  /* 0x0000018000007945 */ /* 0x000fe20003800000 */
[----:B------:R-:W4:Y:S01]  /*cae0*/  S2R R0, SR_CTAID.Z ;  /* 0x0000000000007919 */ /* 0x000f220000002700 */
[----:B------:R-:W-:Y:S01]  /*caf0*/  IADD3.X R5, R245, UR7, RZ, P0, !PT ;  /* 0x00000007f5057c10 */ /* 0x000fe200087fe4ff */
[----:B------:R-:W-:-:S02]  /*cb00*/  ULDC.64 UR4, c[0x0][0x1f0] ;  /* 0x00007c0000047ab9 */ /* 0x000fc40000000a00 */
[----:B------:R-:W-:-:S04]  /*cb10*/  UIMAD UR4, UR6, UR4, URZ ;  /* 0x00000004060472a4 */ /* 0x000fc8000f8e023f */
[----:B------:R-:W-:Y:S01]  /*cb20*/  UIMAD UR4, UR12, UR5, UR4 ;  /* 0x000000050c0472a4 */ /* 0x000fe2000f8e0204 */
[----:B---3--:R-:W-:-:S04]  /*cb30*/  SHF.R.S32.HI R2, RZ, 0x1f, R3 ;  /* 0x0000001fff027819 */ /* 0x008fc80000011403 */
[----:B------:R-:W-:Y:S01]  /*cb40*/  LEA.HI R2, R2, R3, RZ, 0x3 ;  /* 0x0000000302027211 */ /* 0x000fe200078f18ff */
[----:B----4-:R-:W-:-:S03]  /*cb50*/  IMAD.WIDE.U32 R4, R0, c[0x0][0x1f0], R4 ;  /* 0x00007c0000047a25 */ /* 0x010fc600078e0004 */
[----:B------:R-:W-:Y:S02]  /*cb60*/  SHF.R.S32.HI R2, RZ, 0x3, R2 ;  /* 0x00000003ff027819 */ /* 0x000fe40000011402 */
[----:B------:R-:W-:Y:S02]  /*cb70*/  IADD3 R7, R5, UR4, RZ ;  /* 0x0000000405077c10 */ /* 0x000fe4000fffe0ff */
[----:B------:R-:W-:-:S13]  /*cb80*/  ISETP.GE.AND P0, PT, R2, UR10, PT ;  /* 0x0000000a02007c0c */ /* 0x000fda000bf06270 */
[----:B------:R-:W-:Y:S05]  /*cb90*/  @P0 BRA `(.L_x_16) ;  /* 0x000000b000000947 */ /* 0x000fea0003800000 */
[----:B------:R-:W-:Y:S01]  /*cba0*/  MOV R6, R4 ;  /* 0x0000000400067202 */ /* 0x000fe20000000f00 */
[----:B------:R-:W-:-:S04]  /*cbb0*/  IMAD R3, R247, c[0x0][0x1e8], RZ ;  /* 0x00007a00f7037a24 */ /* 0x000fc800078e02ff */
[----:B------:R-:W-:-:S04]  /*cbc0*/  IMAD.WIDE.U32 R72, R246, c[0x0][0x1e8], R6 ;  /* 0x00007a00f6487a25 */ /* 0x000fc800078e0006 */
[----:B------:R-:W-:Y:S01]  /*cbd0*/  IMAD R0, R246, c[0x0][0x1ec], R3 ;  /* 0x00007b00f6007a24 */ /* 0x000fe200078e0203 */
[----:B------:R-:W-:-:S04]  /*cbe0*/  LEA R74, P0, R72, c[0x0][0x1d0], 0x1 ;  /* 0x00007400484a7a11 */ /* 0x000fc800078008ff */
[----:B------:R-:W-:-:S04]  /*cbf0*/  IADD3 R0, R73, R0, RZ ;  /* 0x0000000049007210 */ /* 0x000fc80007ffe0ff */
[----:B------:R-:W-:-:S05]  /*cc00*/  LEA.HI.X R75, R72, c[0x0][0x1d4], R0, 0x1, P0 ;  /* 0x00007500484b7a11 */ /* 0x000fca00000f0c00 */
[----:B-1----:R1:W-:Y:S04]  /*cc10*/  STG.E.128 [R74.64], R64 ;  /* 0x000000404a007986 */ /* 0x0023e8000c101d10 */
[----:B------:R1:W-:Y:S04]  /*cc20*/  STG.E.128 [R74.64+0x80], R48 ;  /* 0x000080304a007986 */ /* 0x0003e8000c101d10 */
[----:B------:R1:W-:Y:S04]  /*cc30*/  STG.E.128 [R74.64+0x100], R32 ;  /* 0x000100204a007986 */ /* 0x0003e8000c101d10 */
[----:B------:R1:W-:Y:S02]  /*cc40*/  STG.E.128 [R74.64+0x180], R16 ;  /* 0x000180104a007986 */ /* 0x0003e4000c101d10 */
.L_x_16:
[----:B------:R-:W-:Y:S05]  /*cc50*/  BSYNC B0 ;  /* 0x0000000000007941 */ /* 0x000fea0003800000 */
.L_x_15:
[----:B------:R-:W-:Y:S01]  /*cc60*/  IADD3 R0, R2, 0x10, RZ ;  /* 0x0000001002007810 */ /* 0x000fe20007ffe0ff */
[----:B------:R-:W-:Y:S03]  /*cc70*/  BSSY B0, `(.L_x_17) ;  /* 0x0000011000007945 */ /* 0x000fe60003800000 */
[----:B------:R-:W-:-:S13]  /*cc80*/  ISETP.GE.AND P0, PT, R0, UR10, PT ;  /* 0x0000000a00007c0c */ /* 0x000fda000bf06270 */
[----:B------:R-:W-:Y:S05]  /*cc90*/  @P0 BRA `(.L_x_18) ;  /* 0x000000e000000947 */ /* 0x000fea0003800000 */
[----:B------:R-:W-:Y:S01]  /*cca0*/  IADD3 R3, P0, R246, 0x10, RZ ;  /* 0x00000010f6037810 */ /* 0x000fe20007f1e0ff */
[----:B-1----:R-:W-:Y:S01]  /*ccb0*/  IMAD.MOV.U32 R16, RZ, RZ, R4 ;  /* 0x000000ffff107224 */ /* 0x002fe200078e0004 */
[----:B--2---:R-:W-:-:S03]  /*ccc0*/  MOV R17, R7 ;  /* 0x0000000700117202 */ /* 0x004fc60000000f00 */
[----:B------:R-:W-:Y:S02]  /*ccd0*/  IMAD.X R0, RZ, RZ, R247, P0 ;  /* 0x000000ffff007224 */ /* 0x000fe400000e06f7 */
[----:B------:R-:W-:-:S04]  /*cce0*/  IMAD.WIDE.U32 R16, R3, c[0x0][0x1e8], R16 ;  /* 0x00007a0003107a25 */ /* 0x000fc800078e0010 */
[----:B------:R-:W-:Y:S01]  /*ccf0*/  IMAD R0, R0, c[0x0][0x1e8], RZ ;  /* 0x00007a0000007a24 */ /* 0x000fe200078e02ff */
[----:B------:R-:W-:-:S03]  /*cd00*/  LEA R18, P0, R16, c[0x0][0x1d0], 0x1 ;  /* 0x0000740010127a11 */ /* 0x000fc600078008ff */
[----:B------:R-:W-:-:S05]  /*cd10*/  IMAD R0, R3, c[0x0][0x1ec], R0 ;  /* 0x00007b0003007a24 */ /* 0x000fca00078e0200 */
[----:B------:R-:W-:-:S04]  /*cd20*/  IADD3 R0, R17, R0, RZ ;  /* 0x0000000011007210 */ /* 0x000fc80007ffe0ff */
[----:B------:R-:W-:-:S05]  /*cd30*/  LEA.HI.X R19, R16, c[0x0][0x1d4], R0, 0x1, P0 ;  /* 0x0000750010137a11 */ /* 0x000fca00000f0c00 */
[----:B------:R1:W-:Y:S04]  /*cd40*/  STG.E.128 [R18.64], R60 ;  /* 0x0000003c12007986 */ /* 0x0003e8000c101d10 */
[----:B------:R1:W-:Y:S04]  /*cd50*/  STG.E.128 [R18.64+0x80], R44 ;  /* 0x0000802c12007986 */ /* 0x0003e8000c101d10 */
[----:B------:R1:W-:Y:S04]  /*cd60*/  STG.E.128 [R18.64+0x100], R28 ;  /* 0x0001001c12007986 */ /* 0x0003e8000c101d10 */
[----:B------:R1:W-:Y:S02]  /*cd70*/  STG.E.128 [R18.64+0x180], R12 ;  /* 0x0001800c12007986 */ /* 0x0003e4000c101d10 */
.L_x_18:
[----:B------:R-:W-:Y:S05]  /*cd80*/  BSYNC B0 ;  /* 0x0000000000007941 */ /* 0x000fea0003800000 */
.L_x_17:
        /* <DEDUP_REMOVED lines=9> */
[----:B------:R-:W-:-:S04]  /*ce20*/  IMAD R3, R0, c[0x0][0x1e8], RZ ;  /* 0x00007a0000037a24 */ /* 0x000fc800078e02ff */
[----:B------:R-:W-:Y:S01]  /*ce30*/  IMAD R3, R2, c[0x0][0x1ec], R3 ;  /* 0x00007b0002037a24 */ /* 0x000fe200078e0203 */
[----:B------:R-:W-:-:S04]  /*ce40*/  LEA R2, P0, R12, c[0x0][0x1d0], 0x1 ;  /* 0x000074000c027a11 */ /* 0x000fc800078008ff */
[----:B------:R-:W-:-:S04]  /*ce50*/  IADD3 R3, R13, R3, RZ ;  /* 0x000000030d037210 */ /* 0x000fc80007ffe0ff */
[----:B------:R-:W-:-:S05]  /*ce60*/  LEA.HI.X R3, R12, c[0x0][0x1d4], R3, 0x1, P0 ;  /* 0x000075000c037a11 */ /* 0x000fca00000f0c03 */
[----:B------:R1:W-:Y:S04]  /*ce70*/  STG.E.128 [R2.64], R56 ;  /* 0x0000003802007986 */ /* 0x0003e8000c101d10 */
[----:B------:R1:W-:Y:S04]  /*ce80*/  STG.E.128 [R2.64+0x80], R40 ;  /* 0x0000802802007986 */ /* 0x0003e8000c101d10 */
[----:B------:R1:W-:Y:S04]  /*ce90*/  STG.E.128 [R2.64+0x100], R24 ;  /* 0x0001001802007986 */ /* 0x0003e8000c101d10 */
[----:B------:R1:W-:Y:S02]  /*cea0*/  STG.E.128 [R2.64+0x180], R8 ;  /* 0x0001800802007986 */ /* 0x0003e4000c101d10 */
.L_x_20:
[----:B------:R-:W-:Y:S05]  /*ceb0*/  BSYNC B0 ;  /* 0x0000000000007941 */ /* 0x000fea0003800000 */
.L_x_19:
[----:B------:R-:W-:-:S13]  /*cec0*/  ISETP.GE.AND P0, PT, R235, UR10, PT ;  /* 0x0000000aeb007c0c */ /* 0x000fda000bf06270 */
[----:B------:R-:W-:Y:S05]  /*ced0*/  @P0 EXIT ;  /* 0x000000000000094d */ /* 0x000fea0003800000 */
[----:B------:R-:W-:Y:S02]  /*cee0*/  IADD3 R0, P0, R246, 0x30, RZ ;  /* 0x00000030f6007810 */ /* 0x000fe40007f1e0ff */
[----:B------:R-:W-:Y:S02]  /*cef0*/  MOV R5, R7 ;  /* 0x0000000700057202 */ /* 0x000fe40000000f00 */
[----:B------:R-:W-:-:S03]  /*cf00*/  IADD3.X R246, RZ, R247, RZ, P0, !PT ;  /* 0x000000f7fff67210 */ /* 0x000fc600007fe4ff */
[----:B------:R-:W-:-:S04]  /*cf10*/  IMAD.WIDE.U32 R4, R0, c[0x0][0x1e8], R4 ;  /* 0x00007a0000047a25 */ /* 0x000fc800078e0004 */
[----:B-1----:R-:W-:Y:S01]  /*cf20*/  IMAD R3, R246, c[0x0][0x1e8], RZ ;  /* 0x00007a00f6037a24 */ /* 0x002fe200078e02ff */
[----:B------:R-:W-:-:S03]  /*cf30*/  LEA R2, P0, R4, c[0x0][0x1d0], 0x1 ;  /* 0x0000740004027a11 */ /* 0x000fc600078008ff */
[----:B------:R-:W-:-:S05]  /*cf40*/  IMAD R3, R0, c[0x0][0x1ec], R3 ;  /* 0x00007b0000037a24 */ /* 0x000fca00078e0203 */
[----:B------:R-:W-:-:S04]  /*cf50*/  IADD3 R3, R5, R3, RZ ;  /* 0x0000000305037210 */ /* 0x000fc80007ffe0ff */
[----:B------:R-:W-:-:S05]  /*cf60*/  LEA.HI.X R3, R4, c[0x0][0x1d4], R3, 0x1, P0 ;  /* 0x0000750004037a11 */ /* 0x000fca00000f0c03 */
[----:B------:R-:W-:Y:S04]  /*cf70*/  STG.E.128 [R2.64], R52 ;  /* 0x0000003402007986 */ /* 0x000fe8000c101d10 */
[----:B------:R-:W-:Y:S04]  /*cf80*/  STG.E.128 [R2.64+0x80], R36 ;  /* 0x0000802402007986 */ /* 0x000fe8000c101d10 */
[----:B------:R-:W-:Y:S04]  /*cf90*/  STG.E.128 [R2.64+0x100], R20 ;  /* 0x0001001402007986 */ /* 0x000fe8000c101d10 */
[----:B------:R-:W-:Y:S01]  /*cfa0*/  STG.E.128 [R2.64+0x180], R68 ;  /* 0x0001804402007986 */ /* 0x000fe2000c101d10 */
[----:B------:R-:W-:Y:S05]  /*cfb0*/  EXIT ;  /* 0x000000000000794d */ /* 0x000fea0003800000 */
.L_x_2:
[----:B------:R-:W-:Y:S01]  /*cfc0*/  UISETP.NE.AND UP4, UPT, UR9, -0x1, UPT ;  /* 0xffffffff0900788c */ /* 0x000fe2000bf85270 */
[----:B------:R-:W-:Y:S01]  /*cfd0*/  SHF.R.S32.HI R3, RZ, 0x1f, R2 ;  /* 0x0000001fff037819 */ /* 0x000fe20000011402 */
[----:B------:R-:W-:Y:S01]  /*cfe0*/  ULDC.64 UR6, c[0x0][0x1e8] ;  /* 0x00007a0000067ab9 */ /* 0x000fe20000000a00 */
[----:B------:R-:W1:Y:S01]  /*cff0*/  S2R R10, SR_CTAID.Z ;  /* 0x00000000000a7919 */ /* 0x000e620000002700 */
[----:B------:R-:W-:Y:S01]  /*d000*/  ULDC.64 UR4, c[0x0][0x1e0] ;  /* 0x0000780000047ab9 */ /* 0x000fe20000000a00 */
[----:B------:R-:W-:Y:S01]  /*d010*/  LEA.HI R8, R3, R2, RZ, 0x3 ;  /* 0x0000000203087211 */ /* 0x000fe200078f18ff */
[----:B------:R-:W-:Y:S01]  /*d020*/  ULDC.U8 UR20, c[0x0][0x328] ;  /* 0x0000ca0000147ab9 */ /* 0x000fe20000000000 */
[----:B------:R-:W2:Y:S01]  /*d030*/  S2R R15, SR_CTAID.X ;  /* 0x00000000000f7919 */ /* 0x000ea20000002500 */
[----:B------:R-:W-:Y:S01]  /*d040*/  USHF.R.S32.HI UR14, URZ, 0x1f, UR11 ;  /* 0x0000001f3f0e7899 */ /* 0x000fe2000801140b */
[----:B------:R-:W-:Y:S01]  /*d050*/  LOP3.LUT R3, R8, 0x1ffffff8, RZ, 0xc0, !PT ;  /* 0x1ffffff808037812 */ /* 0x000fe200078ec0ff */
[----:B------:R-:W-:Y:S01]  /*d060*/  UISETP.NE.AND UP3, UPT, UR20, URZ, UPT ;  /* 0x0000003f1400728c */ /* 0x000fe2000bf65270 */
[----:B------:R-:W-:Y:S01]  /*d070*/  SHF.R.S32.HI R8, RZ, 0x3, R8 ;  /* 0x00000003ff087819 */ /* 0x000fe20000011408 */
[----:B------:R-:W-:Y:S01]  /*d080*/  @UP4 UIMAD.WIDE.U32 UR18, UR9, UR6, URZ ;  /* 0x00000006091242a5 */ /* 0x000fe2000f8e003f */
[----:B------:R-:W-:Y:S01]  /*d090*/  BSSY B0, `(.L_x_21) ;  /* 0x000003c000007945 */ /* 0x000fe20003800000 */
[----:B------:R-:W-:Y:S01]  /*d0a0*/  @!UP4 USHF.R.S32.HI UR21, URZ, 0x1f, UR10 ;  /* 0x0000001f3f15c899 */ /* 0x000fe2000801140a */
[----:B------:R-:W-:Y:S01]  /*d0b0*/  IMAD.IADD R0, R2, 0x1, -R3 ;  /* 0x0000000102007824 */ /* 0x000fe200078e0a03 */
[----:B------:R-:W-:Y:S01]  /*d0c0*/  @UP4 UIMAD UR7, UR9, UR7, UR19 ;  /* 0x00000007090742a4 */ /* 0x000fe2000f8e0213 */
[----:B------:R-:W-:Y:S01]  /*d0d0*/  SHF.R.S32.HI R9, RZ, 0x1f, R8 ;  /* 0x0000001fff097819 */ /* 0x000fe20000011408 */
[----:B------:R-:W-:Y:S01]  /*d0e0*/  @!UP4 UIMAD UR21, UR21, UR4, URZ ;  /* 0x000000041515c2a4 */ /* 0x000fe2000f8e023f */
[----:B------:R-:W-:Y:S01]  /*d0f0*/  IMAD.SHL.U32 R0, R0, 0x8, RZ ;  /* 0x0000000800007824 */ /* 0x000fe200078e00ff */
[----:B------:R-:W-:-:S02]  /*d100*/  ULDC.U8 UR19, c[0x0][0x329] ;  /* 0x0000ca4000137ab9 */ /* 0x000fc40000000000 */
[----:B------:R-:W-:Y:S02]  /*d110*/  UISETP.NE.AND UP1, UPT, UR19, URZ, UPT ;  /* 0x0000003f1300728c */ /* 0x000fe4000bf25270 */
[----:B------:R-:W-:Y:S02]  /*d120*/  @!UP4 UIMAD.WIDE.U32 UR22, UR10, UR4, URZ ;  /* 0x000000040a16c2a5 */ /* 0x000fe4000f8e003f */
[----:B------:R-:W-:Y:S02]  /*d130*/  @!UP4 UIMAD UR21, UR10, UR5, UR21 ;  /* 0x000000050a15c2a4 */ /* 0x000fe4000f8e0215 */
[----:B------:R-:W-:Y:S02]  /*d140*/  UISETP.NE.OR UP2, UPT, UR19, URZ, !UP3 ;  /* 0x0000003f1300728c */ /* 0x000fe4000df45670 */
[----:B------:R-:W-:Y:S01]  /*d150*/  ULDC.64 UR4, c[0x0][0x1f0] ;  /* 0x00007c0000047ab9 */ /* 0x000fe20000000a00 */
[----:B--2---:R-:W-:Y:S01]  /*d160*/  IMAD.WIDE R14, R15, 0x40, R8 ;  /* 0x000000400f0e7825 */ /* 0x004fe200078e0208 */
[----:B------:R-:W-:-:S02]  /*d170*/  UIMAD UR4, UR14, UR4, URZ ;  /* 0x000000040e0472a4 */ /* 0x000fc4000f8e023f */
[----:B------:R-:W-:Y:S02]  /*d180*/  ULDC UR13, c[0x0][0x214] ;  /* 0x00008500000d7ab9 */ /* 0x000fe40000000800 */
[----:B------:R-:W-:Y:S02]  /*d190*/  @UP1 ULDC UR14, c[0x0][0x210] ;  /* 0x00008400000e1ab9 */ /* 0x000fe40000000800 */
[----:B------:R-:W-:Y:S02]  /*d1a0*/  ULDC UR8, c[0x0][0x234] ;  /* 0x00008d0000087ab9 */ /* 0x000fe40000000800 */
[----:B------:R-:W-:Y:S02]  /*d1b0*/  @UP1 UIMAD UR14, UR14, UR13, URZ ;  /* 0x0000000d0e0e12a4 */ /* 0x000fe4000f8e023f */
[----:B------:R-:W-:Y:S02]  /*d1c0*/  UISETP.NE.OR UP0, UPT, UR9, -0x1, UP2 ;  /* 0xffffffff0900788c */ /* 0x000fe40009705670 */
[----:B------:R-:W-:-:S02]  /*d1d0*/  @!UP1 USEL UR14, UR13, UR8, !UP3 ;  /* 0x000000080d0e9287 */ /* 0x000fc4000d800000 */
[----:B------:R-:W-:Y:S02]  /*d1e0*/  ULDC UR6, c[0x0][0x1c0] ;  /* 0x0000700000067ab9 */ /* 0x000fe40000000800 */
[----:B------:R-:W-:Y:S02]  /*d1f0*/  @UP1 UMOV UR19, 0x1 ;  /* 0x0000000100131882 */ /* 0x000fe40000000000 */
[----:B------:R-:W-:Y:S02]  /*d200*/  @!UP1 UIMAD UR19, UR14, UR6, URZ ;  /* 0x000000060e1392a4 */ /* 0x000fe4000f8e023f */
[----:B------:R-:W-:Y:S02]  /*d210*/  @!UP4 UMOV UR18, UR22 ;  /* 0x000000160012cc82 */ /* 0x000fe40008000000 */
[----:B------:R-:W-:Y:S01]  /*d220*/  @!UP4 UIADD3 UR7, UR23, UR21, URZ ;  /* 0x000000151707c290 */ /* 0x000fe2000fffe03f */
[----:B------:R-:W-:Y:S01]  /*d230*/  IADD3 R4, P0, R0, UR18, RZ ;  /* 0x0000001200047c10 */ /* 0x000fe2000ff1e0ff */
[----:B------:R-:W-:-:S02]  /*d240*/  UIADD3 UR15, -UR12, UR15, URZ ;  /* 0x0000000f0c0f7290 */ /* 0x000fc4000fffe13f */
[----:B------:R-:W-:Y:S02]  /*d250*/  UIMAD UR19, UR10, UR19, URZ ;  /* 0x000000130a1372a4 */ /* 0x000fe4000f8e023f */
[----:B------:R-:W-:Y:S01]  /*d260*/  @!UP0 UIMAD UR9, UR10, UR13, URZ ;  /* 0x0000000d0a0982a4 */ /* 0x000fe2000f8e023f */
[----:B------:R-:W-:Y:S01]  /*d270*/  LEA.HI.X.SX32 R5, R0, UR7, 0x1, P0 ;  /* 0x0000000700057c11 */ /* 0x000fe200080f0eff */
[----:B------:R-:W-:Y:S01]  /*d280*/  @UP1 ULDC UR20, c[0x0][0x210] ;  /* 0x0000840000141ab9 */ /* 0x000fe20000000800 */
[----:B------:R-:W-:Y:S01]  /*d290*/  ISETP.GE.AND P0, PT, R8, UR15, PT ;  /* 0x0000000f08007c0c */ /* 0x000fe2000bf06270 */
[----:B------:R-:W-:Y:S02]  /*d2a0*/  USEL UR19, UR19, URZ, UP2 ;  /* 0x0000003f13137287 */ /* 0x000fe40009000000 */
[----:B------:R-:W-:Y:S01]  /*d2b0*/  @!UP1 UMOV UR20, 0x1 ;  /* 0x0000000100149882 */ /* 0x000fe20000000000 */
[----:B-1----:R-:W-:Y:S01]  /*d2c0*/  IMAD.WIDE.U32 R10, R10, c[0x0][0x1f0], R4 ;  /* 0x00007c000a0a7a25 */ /* 0x002fe200078e0004 */
[----:B------:R-:W-:-:S02]  /*d2d0*/  UIMAD UR12, UR12, UR20, URZ ;  /* 0x000000140c0c72a4 */ /* 0x000fc4000f8e023f */
[----:B------:R-:W-:Y:S02]  /*d2e0*/  UIMAD UR19, UR11, UR14, UR19 ;  /* 0x0000000e0b1372a4 */ /* 0x000fe4000f8e0213 */
[----:B------:R-:W-:Y:S02]  /*d2f0*/  UMOV UR24, URZ ;  /* 0x0000003f00187c82 */ /* 0x000fe40008000000 */
[----:B------:R-:W-:Y:S02]  /*d300*/  @!UP2 UMOV UR24, UR9 ;  /* 0x000000090018ac82 */ /* 0x000fe40008000000 */
[----:B------:R-:W-:Y:S02]  /*d310*/  UIMAD UR4, UR11, UR5, UR4 ;  /* 0x000000050b0472a4 */ /* 0x000fe4000f8e0204 */
[----:B------:R-:W-:Y:S02]  /*d320*/  UMOV UR25, URZ ;  /* 0x0000003f00197c82 */ /* 0x000fe40008000000 */
[----:B------:R-:W-:-:S02]  /*d330*/  USHF.R.S32.HI UR6, URZ, 0x1f, UR12 ;  /* 0x0000001f3f067899 */ /* 0x000fc4000801140c */
[----:B------:R-:W-:Y:S01]  /*d340*/  @!UP2 USHF.R.S32.HI UR25, URZ, 0x1f, UR9 ;  /* 0x0000001f3f19a899 */ /* 0x000fe20008011409 */
[----:B------:R-:W-:Y:S01]  /*d350*/  IADD3 R13, R11, UR4, RZ ;  /* 0x000000040b0d7c10 */ /* 0x000fe2000fffe0ff */
[----:B------:R-:W-:Y:S02]  /*d360*/  USHF.R.S32.HI UR7, URZ, 0x1f, UR19 ;  /* 0x0000001f3f077899 */ /* 0x000fe40008011413 */
[----:B------:R-:W-:-:S04]  /*d370*/  UIADD3 UR12, UP1, UP0, UR12, UR24, UR19 ;  /* 0x000000180c0c7290 */ /* 0x000fc8000f83e013 */
[----:B------:R-:W-:Y:S01]  /*d380*/  UIADD3.X UR6, UR6, UR25, UR7, UP1, UP0 ;  /* 0x0000001906067290 */ /* 0x000fe20008fe0407 */
[----:B------:R-:W-:Y:S06]  /*d390*/  @P0 BRA `(.L_x_22) ;  /* 0x000000b000000947 */ /* 0x000fec0003800000 */
[----:B------:R-:W-:Y:S01]  /*d3a0*/  MOV R12, R10 ;  /* 0x0000000a000c7202 */ /* 0x000fe20000000f00 */
[----:B------:R-:W-:-:S04]  /*d3b0*/  IMAD R3, R15, c[0x0][0x1e8], RZ ;  /* 0x00007a000f037a24 */ /* 0x000fc800078e02ff */
[----:B------:R-:W-:-:S04]  /*d3c0*/  IMAD.WIDE.U32 R4, R14, c[0x0][0x1e8], R12 ;  /* 0x00007a000e047a25 */ /* 0x000fc800078e000c */
[----:B------:R-:W-:Y:S01]  /*d3d0*/  IMAD R0, R14, c[0x0][0x1ec], R3 ;  /* 0x00007b000e007a24 */ /* 0x000fe200078e0203 */
[----:B------:R-:W-:-:S04]  /*d3e0*/  LEA R6, P0, R4, c[0x0][0x1d0], 0x1 ;  /* 0x0000740004067a11 */ /* 0x000fc800078008ff */
[----:B------:R-:W-:-:S04]  /*d3f0*/  IADD3 R0, R0, R5, RZ ;  /* 0x0000000500007210 */ /* 0x000fc80007ffe0ff */
[----:B------:R-:W-:-:S05]  /*d400*/  LEA.HI.X R7, R4, c[0x0][0x1d4], R0, 0x1, P0 ;  /* 0x0000750004077a11 */ /* 0x000fca00000f0c00 */
[----:B------:R1:W-:Y:S04]  /*d410*/  STG.E.128 [R6.64], RZ ;  /* 0x000000ff06007986 */ /* 0x0003e8000c101d10 */
[----:B------:R1:W-:Y:S04]  /*d420*/  STG.E.128 [R6.64+0x80], RZ ;  /* 0x000080ff06007986 */ /* 0x0003e8000c101d10 */
[----:B------:R1:W-:Y:S04]  /*d430*/  STG.E.128 [R6.64+0x100], RZ ;  /* 0x000100ff06007986 */ /* 0x0003e8000c101d10 */
[----:B------:R1:W-:Y:S02]  /*d440*/  STG.E.128 [R6.64+0x180], RZ ;  /* 0x000180ff06007986 */ /* 0x0003e4000c101d10 */
.L_x_22:
[----:B------:R-:W-:Y:S05]  /*d450*/  BSYNC B0 ;  /* 0x0000000000007941 */ /* 0x000fea0003800000 */
.L_x_21:
[----:B-1----:R-:W-:Y:S01]  /*d460*/  IADD3 R6, R8, 0x10, RZ ;  /* 0x0000001008067810 */ /* 0x002fe20007ffe0ff */
[----:B------:R-:W-:Y:S03]  /*d470*/  BSSY B0, `(.L_x_23) ;  /* 0x0000011000007945 */ /* 0x000fe60003800000 */
[----:B------:R-:W-:-:S13]  /*d480*/  ISETP.GE.AND P0, PT, R6, UR15, PT ;  /* 0x0000000f06007c0c */ /* 0x000fda000bf06270 */
[----:B------:R-:W-:Y:S05]  /*d490*/  @P0 BRA `(.L_x_24) ;  /* 0x000000e000000947 */ /* 0x000fea0003800000 */
[----:B------:R-:W-:Y:S01]  /*d4a0*/  IADD3 R3, P0, R14, 0x10, RZ ;  /* 0x000000100e037810 */ /* 0x000fe20007f1e0ff */
[----:B------:R-:W-:Y:S01]  /*d4b0*/  IMAD.MOV.U32 R4, RZ, RZ, R10 ;  /* 0x000000ffff047224 */ /* 0x000fe200078e000a */
[----:B------:R-:W-:-:S03]  /*d4c0*/  MOV R5, R13 ;  /* 0x0000000d00057202 */ /* 0x000fc60000000f00 */
[----:B------:R-:W-:Y:S02]  /*d4d0*/  IMAD.X R0, RZ, RZ, R15, P0 ;  /* 0x000000ffff007224 */ /* 0x000fe400000e060f */
[----:B------:R-:W-:-:S04]  /*d4e0*/  IMAD.WIDE.U32 R4, R3, c[0x0][0x1e8], R4 ;  /* 0x00007a0003047a25 */ /* 0x000fc800078e0004 */
[----:B------:R-:W-:Y:S01]  /*d4f0*/  IMAD R0, R0, c[0x0][0x1e8], RZ ;  /* 0x00007a0000007a24 */ /* 0x000fe200078e02ff */
[----:B------:R-:W-:-:S03]  /*d500*/  LEA R16, P0, R4, c[0x0][0x1d0], 0x1 ;  /* 0x0000740004107a11 */ /* 0x000fc600078008ff */
[----:B------:R-:W-:-:S05]  /*d510*/  IMAD R0, R3, c[0x0][0x1ec], R0 ;  /* 0x00007b0003007a24 */ /* 0x000fca00078e0200 */
[----:B------:R-:W-:-:S04]  /*d520*/  IADD3 R0, R0, R5, RZ ;  /* 0x0000000500007210 */ /* 0x000fc80007ffe0ff */
[----:B------:R-:W-:-:S05]  /*d530*/  LEA.HI.X R17, R4, c[0x0][0x1d4], R0, 0x1, P0 ;  /* 0x0000750004117a11 */ /* 0x000fca00000f0c00 */
[----:B------:R1:W-:Y:S04]  /*d540*/  STG.E.128 [R16.64], RZ ;  /* 0x000000ff10007986 */ /* 0x0003e8000c101d10 */
[----:B------:R1:W-:Y:S04]  /*d550*/  STG.E.128 [R16.64+0x80], RZ ;  /* 0x000080ff10007986 */ /* 0x0003e8000c101d10 */
[----:B------:R1:W-:Y:S04]  /*d560*/  STG.E.128 [R16.64+0x100], RZ ;  /* 0x000100ff10007986 */ /* 0x0003e8000c101d10 */
[----:B------:R1:W-:Y:S02]  /*d570*/  STG.E.128 [R16.64+0x180], RZ ;  /* 0x000180ff10007986 */ /* 0x0003e4000c101d10 */
.L_x_24:
[----:B------:R-:W-:Y:S05]  /*d580*/  BSYNC B0 ;  /* 0x0000000000007941 */ /* 0x000fea0003800000 */
.L_x_23:
[----:B------:R-:W-:Y:S01]  /*d590*/  IADD3 R5, R8, 0x20, RZ ;  /* 0x0000002008057810 */ /* 0x000fe20007ffe0ff */
[----:B------:R-:W-:Y:S03]  /*d5a0*/  BSSY B0, `(.L_x_25) ;  /* 0x0000011000007945 */ /* 0x000fe60003800000 */
[----:B------:R-:W-:-:S13]  /*d5b0*/  ISETP.GE.AND P0, PT, R5, UR15, PT ;  /* 0x0000000f05007c0c */ /* 0x000fda000bf06270 */
[----:B------:R-:W-:Y:S05]  /*d5c0*/  @P0 BRA `(.L_x_26) ;  /* 0x000000e000000947 */ /* 0x000fea0003800000 */
[----:B------:R-:W-:Y:S01]  /*d5d0*/  IADD3 R3, P0, R14, 0x20, RZ ;  /* 0x000000200e037810 */ /* 0x000fe20007f1e0ff */
[----:B-1----:R-:W-:Y:S01]  /*d5e0*/  IMAD.MOV.U32 R16, RZ, RZ, R10 ;  /* 0x000000ffff107224 */ /* 0x002fe200078e000a */
        /* <DEDUP_REMOVED lines=12> */
.L_x_26:
[----:B------:R-:W-:Y:S05]  /*d6b0*/  BSYNC B0 ;  /* 0x0000000000007941 */ /* 0x000fea0003800000 */
.L_x_25:
[----:B------:R-:W-:Y:S01]  /*d6c0*/  IADD3 R4, R8, 0x30, RZ ;  /* 0x0000003008047810 */ /* 0x000fe20007ffe0ff */
[----:B------:R-:W-:Y:S03]  /*d6d0*/  BSSY B0, `(.L_x_27) ;  /* 0x0000010000007945 */ /* 0x000fe60003800000 */
[----:B------:R-:W-:-:S13]  /*d6e0*/  ISETP.GE.AND P0, PT, R4, UR15, PT ;  /* 0x0000000f04007c0c */ /* 0x000fda000bf06270 */
[----:B------:R-:W-:Y:S05]  /*d6f0*/  @P0 BRA `(.L_x_28) ;  /* 0x000000d000000947 */ /* 0x000fea0003800000 */
[----:B------:R-:W-:Y:S02]  /*d700*/  IADD3 R3, P0, R14, 0x30, RZ ;  /* 0x000000300e037810 */ /* 0x000fe40007f1e0ff */
[----:B------:R-:W-:Y:S02]  /*d710*/  MOV R11, R13 ;  /* 0x0000000d000b7202 */ /* 0x000fe40000000f00 */
[----:B------:R-:W-:-:S03]  /*d720*/  IADD3.X R0, RZ, R15, RZ, P0, !PT ;  /* 0x0000000fff007210 */ /* 0x000fc600007fe4ff */
        /* <DEDUP_REMOVED lines=10> */
.L_x_28:
[----:B------:R-:W-:Y:S05]  /*d7d0*/  BSYNC B0 ;  /* 0x0000000000007941 */ /* 0x000fea0003800000 */
.L_x_27:
[----:B------:R-:W-:-:S04]  /*d7e0*/  LOP3.LUT P6, RZ, R2, 0x7, RZ, 0xc0, !PT ;  /* 0x0000000702ff7812 */ /* 0x000fc800078cc0ff */
[----:B------:R-:W-:Y:S02]  /*d7f0*/  ISETP.GE.OR P5, PT, R8, UR15, P6 ;  /* 0x0000000f08007c0c */ /* 0x000fe4000b7a6670 */
[----:B------:R-:W-:Y:S02]  /*d800*/  ISETP.GE.OR P4, PT, R6, UR15, P6 ;  /* 0x0000000f06007c0c */ /* 0x000fe4000b786670 */
[----:B------:R-:W-:Y:S02]  /*d810*/  ISETP.GE.OR P3, PT, R5, UR15, P6 ;  /* 0x0000000f05007c0c */ /* 0x000fe4000b766670 */
[----:B------:R-:W-:-:S07]  /*d820*/  ISETP.GE.OR P6, PT, R4, UR15, P6 ;  /* 0x0000000f04007c0c */ /* 0x000fce000b7c6670 */
[----:B------:R-:W-:Y:S02]  /*d830*/  @!P5 IMAD R7, R8, UR20, RZ ;  /* 0x000000140807dc24 */ /* 0x000fe4000f8e02ff */
[----:B------:R-:W-:Y:S02]  /*d840*/  @!P4 IMAD R0, R6, UR20, RZ ;  /* 0x000000140600cc24 */ /* 0x000fe4000f8e02ff */
[----:B------:R-:W-:Y:S01]  /*d850*/  @!P3 IMAD R2, R5, UR20, RZ ;  /* 0x000000140502bc24 */ /* 0x000fe2000f8e02ff */
[C---:B------:R-:W-:Y:S02]  /*d860*/  @!P5 IADD3 R6, P0, R7.reuse, UR12, RZ ;  /* 0x0000000c0706dc10 */ /* 0x040fe4000ff1e0ff */
[----:B------:R-:W-:Y:S02]  /*d870*/  @!P4 IADD3 R3, P1, R0, UR12, RZ ;  /* 0x0000000c0003cc10 */ /* 0x000fe4000ff3e0ff */
[----:B------:R-:W-:Y:S02]  /*d880*/  @!P5 LEA.HI.X.SX32 R7, R7, UR6, 0x1, P0 ;  /* 0x000000060707dc11 */ /* 0x000fe400080f0eff */
[----:B------:R-:W-:-:S02]  /*d890*/  @!P5 LEA R10, P2, R6, c[0x0][0x200], 0x2 ;  /* 0x00008000060ada11 */ /* 0x000fc400078410ff */
[----:B------:R-:W-:Y:S02]  /*d8a0*/  @!P3 IADD3 R5, P0, R2, UR12, RZ ;  /* 0x0000000c0205bc10 */ /* 0x000fe4000ff1e0ff */
[----:B------:R-:W-:Y:S02]  /*d8b0*/  @!P4 LEA.HI.X.SX32 R0, R0, UR6, 0x1, P1 ;  /* 0x000000060000cc11 */ /* 0x000fe400088f0eff */
[----:B------:R-:W-:Y:S02]  /*d8c0*/  @!P5 LEA.HI.X R11, R6, c[0x0][0x204], R7, 0x2, P2 ;  /* 0x00008100060bda11 */ /* 0x000fe400010f1407 */
[----:B------:R-:W-:Y:S02]  /*d8d0*/  @!P4 LEA R8, P1, R3, c[0x0][0x200], 0x2 ;  /* 0x000080000308ca11 */ /* 0x000fe400078210ff */
[----:B------:R-:W-:Y:S02]  /*d8e0*/  @!P3 LEA.HI.X.SX32 R2, R2, UR6, 0x1, P0 ;  /* 0x000000060202bc11 */ /* 0x000fe400080f0eff */
[----:B------:R-:W-:-:S02]  /*d8f0*/  @!P3 LEA R6, P0, R5, c[0x0][0x200], 0x2 ;  /* 0x000080000506ba11 */ /* 0x000fc400078010ff */
[----:B------:R-:W-:Y:S01]  /*d900*/  @!P4 LEA.HI.X R9, R3, c[0x0][0x204], R0, 0x2, P1 ;  /* 0x000081000309ca11 */ /* 0x000fe200008f1400 */
[----:B------:R-:W-:Y:S01]  /*d910*/  @!P5 IMAD.MOV.U32 R0, RZ, RZ, 0x7f800000 ;  /* 0x7f800000ff00d424 */ /* 0x000fe200078e00ff */
[----:B------:R-:W-:Y:S01]  /*d920*/  @!P3 LEA.HI.X R7, R5, c[0x0][0x204], R2, 0x2, P0 ;  /* 0x000081000507ba11 */ /* 0x000fe200000f1402 */
[----:B------:R-:W-:Y:S02]  /*d930*/  @!P4 IMAD.MOV.U32 R5, RZ, RZ, 0x7f800000 ;  /* 0x7f800000ff05c424 */ /* 0x000fe400078e00ff */
[----:B------:R-:W-:Y:S01]  /*d940*/  @!P3 IMAD.MOV.U32 R3, RZ, RZ, 0x7f800000 ;  /* 0x7f800000ff03b424 */ /* 0x000fe200078e00ff */
[----:B------:R3:W-:Y:S04]  /*d950*/  @!P5 STG.E [R10.64], R0 ;  /* 0x000000000a00d986 */ /* 0x0007e8000c101910 */
[----:B------:R3:W-:Y:S04]  /*d960*/  @!P4 STG.E [R8.64], R5 ;  /* 0x000000050800c986 */ /* 0x0007e8000c101910 */
[----:B------:R3:W-:Y:S01]  /*d970*/  @!P3 STG.E [R6.64], R3 ;  /* 0x000000030600b986 */ /* 0x0007e2000c101910 */
[----:B------:R-:W-:Y:S05]  /*d980*/  @P6 EXIT ;  /* 0x000000000000694d */ /* 0x000fea0003800000 */
[----:B---3--:R-:W-:Y:S02]  /*d990*/  IMAD R0, R4, UR20, RZ ;  /* 0x0000001404007c24 */ /* 0x008fe4000f8e02ff */
[----:B------:R-:W-:-:S03]  /*d9a0*/  IMAD.MOV.U32 R5, RZ, RZ, 0x7f800000 ;  /* 0x7f800000ff057424 */ /* 0x000fc600078e00ff */
[----:B------:R-:W-:-:S04]  /*d9b0*/  IADD3 R3, P0, R0, UR12, RZ ;  /* 0x0000000c00037c10 */ /* 0x000fc8000ff1e0ff */
[----:B------:R-:W-:Y:S02]  /*d9c0*/  LEA.HI.X.SX32 R0, R0, UR6, 0x1, P0 ;  /* 0x0000000600007c11 */ /* 0x000fe400080f0eff */
[----:B------:R-:W-:-:S04]  /*d9d0*/  LEA R2, P0, R3, c[0x0][0x200], 0x2 ;  /* 0x0000800003027a11 */ /* 0x000fc800078010ff */
[----:B------:R-:W-:-:S05]  /*d9e0*/  LEA.HI.X R3, R3, c[0x0][0x204], R0, 0x2, P0 ;  /* 0x0000810003037a11 */ /* 0x000fca00000f1400 */
[----:B------:R-:W-:Y:S01]  /*d9f0*/  STG.E [R2.64], R5 ;  /* 0x0000000502007986 */ /* 0x000fe2000c101910 */
[----:B------:R-:W-:Y:S05]  /*da00*/  EXIT ;  /* 0x000000000000794d */ /* 0x000fea0003800000 */
.L_x_29:
[----:B------:R-:W-:-:S00]  /*da10*/  BRA `(.L_x_29) ;  /* 0xfffffff000007947 */ /* 0x000fc0000383ffff */
[----:B------:R-:W-:-:S00]  /*da20*/  NOP ;  /* 0x0000000000007918 */ /* 0x000fc00000000000 */
        /* <DEDUP_REMOVED lines=13> */
.L_x_1071:


//--------------------- .text._ZN5flash16flash_fwd_kernelI23Flash_fwd_kernel_traitsILi256ELi64ELi64ELi4ELb0ELb0EN7cutlass10bfloat16_tE19Flash_kernel_traitsILi256ELi64ELi64ELi4ES3_EELb0ELb1ELb0ELb0ELb0ELb0ELb0ELb0EEEvNS_16Flash_fwd_paramsE --------------------------
	.section	.text._ZN5flash16flash_fwd_kernelI23Flash_fwd_kernel_traitsILi256ELi64ELi64ELi4ELb0ELb0EN7cutlass10bfloat16_tE19Flash_kernel_traitsILi256ELi64ELi64ELi4ES3_EELb0ELb1ELb0ELb0ELb0ELb0ELb0ELb0EEEvNS_16Flash_fwd_paramsE,"ax",@progbits
	.sectioninfo	@"SHI_REGISTERS=254"
	.align	128
        .global         _ZN5flash16flash_fwd_kernelI23Flash_fwd_kernel_traitsILi256ELi64ELi64ELi4ELb0ELb0EN7cutlass10bfloat16_tE19Flash_kernel_traitsILi256ELi64ELi64ELi4ES3_EELb0ELb1ELb0ELb0ELb0ELb0ELb0ELb0EEEvNS_16Flash_fwd_paramsE
        .type           _ZN5flash16flash_fwd_kernelI23Flash_fwd_kernel_traitsILi256ELi64ELi64ELi4ELb0ELb0EN7cutlass10bfloat16_tE19Flash_kernel_traitsILi256ELi64ELi64ELi4ES3_EELb0ELb1ELb0ELb0ELb0ELb0ELb0ELb0EEEvNS_16Flash_fwd_paramsE,@function
        .size           _ZN5flash16flash_fwd_kernelI23Flash_fwd_kernel_traitsILi256ELi64ELi64ELi4ELb0ELb0EN7cutlass10bfloat16_tE19Flash_kernel_traitsILi256ELi64ELi64ELi4ES3_EELb0ELb1ELb0ELb0ELb0ELb0ELb0ELb0EEEvNS_16Flash_fwd_paramsE,(.L_x_1072 - _ZN5flash16flash_fwd_kernelI23Flash_fwd_kernel_traitsILi256ELi64ELi64ELi4ELb0ELb0EN7cutlass10bfloat16_tE19Flash_kernel_traitsILi256ELi64ELi64ELi4ES3_EELb0ELb1ELb0ELb0ELb0ELb0ELb0ELb0EEEvNS_16Flash_fwd_paramsE)
        .other          _ZN5flash16flash_fwd_kernelI23Flash_fwd_kernel_traitsILi256ELi64ELi64ELi4ELb0ELb0EN7cutlass10bfloat16_tE19Flash_kernel_traitsILi256ELi64ELi64ELi4ES3_EELb0ELb1ELb0ELb0ELb0ELb0ELb0ELb0EEEvNS_16Flash_fwd_paramsE,@"STO_CUDA_ENTRY STV_DEFAULT"
_ZN5flash16flash_fwd_kernelI23Flash_fwd_kernel_traitsILi256ELi64ELi64ELi4ELb0ELb0EN7cutlass10bfloat16_tE19Flash_kernel_traitsILi256ELi64ELi64ELi4ES3_EELb0ELb1ELb0ELb0ELb0ELb0ELb0ELb0EEEvNS_16Flash_fwd_paramsE:
.text._ZN5flash16flash_fwd_kernelI23Flash_fwd_kernel_traitsILi256ELi64ELi64ELi4ELb0ELb0EN7cutlass10bfloat16_tE19Flash_kernel_traitsILi256ELi64ELi64ELi4ES3_EELb0ELb1ELb0ELb0ELb0ELb0ELb0ELb0EEEvNS_16Flash_fwd_paramsE:
[----:B------:R-:W-:Y:S02]  /*0000*/  MOV R1, c[0x0][0x28] ;  /* 0x00000a0000017a02 */ /* 0x000fe40000000f00 */
[----:B------:R-:W1:Y:S01]  /*0010*/  S2UR UR19, SR_CTAID.Y ;  /* 0x00000000001379c3 */ /* 0x000e620000002600 */
[----:B------:R-:W-:Y:S01]  /*0020*/  ULDC.64 UR4, c[0x0][0x240] ;  /* 0x0000900000047ab9 */ /* 0x000fe20000000a00 */
[----:B------:R-:W-:Y:S01]  /*0030*/  IADD3 R1, R1, -0x10, RZ ;  /* 0xfffffff001017810 */ /* 0x000fe20007ffe0ff */
        /* <DEDUP_REMOVED lines=20> */
[----:B------:R1:W2:Y:S01]  /*0180*/  @P2 LDG.E R4, [R2.64] ;  /* 0x0000001002042981 */ /* 0x0002a2000c1e1900 */
[----:B------:R-:W-:-:S03]  /*0190*/  ULDC.64 UR6, c[0x0][0x248] ;  /* 0x0000920000067ab9 */ /* 0x000fc60000000a00 */
[----:B------:R1:W3:Y:S01]  /*01a0*/  @P2 LDG.E R0, [R2.64+0x4] ;  /* 0x0000041002002981 */ /* 0x0002e2000c1e1900 */
[----:B------:R-:W-:Y:S01]  /*01b0*/  PLOP3.LUT P1, PT, PT, PT, UP1, 0x80, 0x0 ;  /* 0x000000000000781c */ /* 0x000fe20003f2f018 */
[----:B------:R-:W-:Y:S01]  /*01c0*/  UIMAD.WIDE UR6, UR19, UR9, UR6 ;  /* 0x00000009130672a5 */ /* 0x000fe2000f8e0206 */
[----:B-1----:R-:W-:Y:S02]  /*01d0*/  IMAD.U32 R2, RZ, RZ, UR4 ;  /* 0x00000004ff027e24 */ /* 0x002fe4000f8e00ff */
[----:B------:R-:W-:-:S05]  /*01e0*/  IMAD.U32 R3, RZ, RZ, UR5 ;  /* 0x00000005ff037e24 */ /* 0x000fca000f8e00ff */
[----:B------:R1:W4:Y:S01]  /*01f0*/  @P0 LDG.E R2, [R2.64] ;  /* 0x0000001002020981 */ /* 0x000322000c1e1900 */
[----:B------:R-:W-:Y:S02]  /*0200*/  IMAD.U32 R6, RZ, RZ, UR6 ;  /* 0x00000006ff067e24 */ /* 0x000fe4000f8e00ff */
[----:B------:R-:W-:-:S05]  /*0210*/  IMAD.U32 R7, RZ, RZ, UR7 ;  /* 0x00000007ff077e24 */ /* 0x000fca000f8e00ff */
[----:B-1----:R-:W5:Y:S01]  /*0220*/  @!P1 LDG.E R3, [R6.64] ;  /* 0x0000001006039981 */ /* 0x002f62000c1e1900 */
[----:B------:R-:W-:Y:S02]  /*0230*/  UMOV UR10, 0xffffffff ;  /* 0xffffffff000a7882 */ /* 0x000fe40000000000 */
[----:B------:R-:W-:Y:S02]  /*0240*/  UMOV UR23, URZ ;  /* 0x0000003f00177c82 */ /* 0x000fe40008000000 */
[----:B------:R-:W-:Y:S01]  /*0250*/  UMOV UR20, 0xffffffff ;  /* 0xffffffff00147882 */ /* 0x000fe20000000000 */
[----:B------:R-:W1:Y:S08]  /*0260*/  S2UR UR12, SR_CTAID.X ;  /* 0x00000000000c79c3 */ /* 0x000e700000002500 */
[----:B------:R-:W1:Y:S08]  /*0270*/  S2UR UR11, SR_CTAID.Z ;  /* 0x00000000000b79c3 */ /* 0x000e700000002700 */
[----:B--2---:R-:W2:Y:S08]  /*0280*/  @P2 R2UR UR10, R4 ;  /* 0x00000000040a23c2 */ /* 0x004eb000000e0000 */
[----:B---3--:R-:W2:Y:S08]  /*0290*/  @P2 R2UR UR15, R0 ;  /* 0x00000000000f23c2 */ /* 0x008eb000000e0000 */
[----:B----4-:R3:W4:Y:S01]  /*02a0*/  @P0 R2UR UR23, R2 ;  /* 0x00000000021703c2 */ /* 0x01072200000e0000 */
[----:B------:R-:W-:-:S04]  /*02b0*/  ISETP.NE.U32.AND P0, PT, RZ, c[0x0][0x248], PT ;  /* 0x00009200ff007a0c */ /* 0x000fc80003f05070 */
[----:B------:R-:W-:Y:S01]  /*02c0*/  ISETP.NE.AND.EX P0, PT, RZ, c[0x0][0x24c], PT, P0 ;  /* 0x00009300ff007a0c */ /* 0x000fe20003f05300 */
[----:B--2---:R-:W-:-:S07]  /*02d0*/  @UP2 UIADD3 UR15, UR15, -UR10, URZ ;  /* 0x8000000a0f0f2290 */ /* 0x004fce000fffe03f */
[----:B------:R-:W-:Y:S01]  /*02e0*/  @!UP2 ULDC UR15, c[0x0][0x214] ;  /* 0x00008500000faab9 */ /* 0x000fe20000000800 */
[----:B-----5:R3:W2:Y:S04]  /*02f0*/  @!P1 R2UR UR20, R3 ;  /* 0x00000000031493c2 */ /* 0x0206a800000e0000 */
[----:B-1234-:R-:W-:Y:S05]  /*0300*/  @!P0 BRA `(.L_x_30) ;  /* 0x0000007000008947 */ /* 0x01efea0003800000 */
[----:B------:R-:W-:-:S13]  /*0310*/  PLOP3.LUT P0, PT, PT, PT, UP3, 0x80, 0x0 ;  /* 0x000000000000781c */ /* 0x000fda0003f0f038 */
[----:B------:R-:W2:Y:S04]  /*0320*/  @P0 LDG.E R0, [R6.64+0x4] ;  /* 0x0000041006000981 */ /* 0x000ea8000c1e1900 */
[----:B------:R-:W3:Y:S01]  /*0330*/  @!P0 LDG.E R6, [R6.64] ;  /* 0x0000001006068981 */ /* 0x000ee2000c1e1900 */
[----:B--2---:R-:W1:Y:S02]  /*0340*/  @P0 R2UR UR6, R0 ;  /* 0x00000000000603c2 */ /* 0x004e6400000e0000 */
[----:B-1----:R-:W-:-:S11]  /*0350*/  @UP3 UIADD3 UR6, UR6, -UR20, URZ ;  /* 0x8000001406063290 */ /* 0x002fd6000fffe03f */
[----:B---3--:R1:W2:Y:S02]  /*0360*/  @!P0 R2UR UR6, R6 ;  /* 0x00000000060683c2 */ /* 0x0082a400000e0000 */
[----:B-12---:R-:W-:Y:S05]  /*0370*/  BRA `(.L_x_31) ;  /* 0x0000001000007947 */ /* 0x006fea0003800000 */
.L_x_30:
[----:B------:R-:W-:Y:S02]  /*0380*/  ULDC UR6, c[0x0][0x218] ;  /* 0x0000860000067ab9 */ /* 0x000fe40000000800 */
.L_x_31:
        /* <DEDUP_REMOVED lines=21> */
[----:B------:R-:W-:Y:S01]  /*04e0*/  UIADD3 UR4, -UR15, 0x7f, UR13 ;  /* 0x0000007f0f047890 */ /* 0x000fe2000fffe10d */
[----:B------:R-:W1:Y:S01]  /*04f0*/  S2R R6, SR_TID.X ;  /* 0x0000000000067919 */ /* 0x000e620000002100 */
        /* <DEDUP_REMOVED lines=14> */
[----:B-1----:R-:W-:Y:S02]  /*05e0*/  UISETP.NE.AND UP1, UPT, UR10, -0x1, UPT ;  /* 0xffffffff0a00788c */ /* 0x002fe4000bf25270 */
        /* <DEDUP_REMOVED lines=8> */
[----:B------:R-:W-:Y:S02]  /*0670*/  @!UP1 UIMAD UR21, UR21, UR6, URZ ;  /* 0x00000006151592a4 */ /* 0x000fe4000f8e023f */
[----:B------:R-:W-:-:S02]  /*0680*/  ULDC.64 UR4, c[0x0][0x198] ;  /* 0x0000660000047ab9 */ /* 0x000fc40000000a00 */
[----:B------:R-:W-:Y:S02]  /*0690*/  @!UP1 UIMAD.WIDE.U32 UR24, UR19, UR6, URZ ;  /* 0x00000006131892a5 */ /* 0x000fe4000f8e003f */
[----:B------:R-:W-:Y:S02]  /*06a0*/  @UP0 UIMAD.WIDE.U32 UR28, UR22, UR4, URZ ;  /* 0x00000004161c02a5 */ /* 0x000fe4000f8e003f */
[----:B------:R-:W-:Y:S02]  /*06b0*/  @!UP1 UIMAD UR7, UR19, UR7, UR21 ;  /* 0x00000007130792a4 */ /* 0x000fe4000f8e0215 */
[----:B------:R-:W-:Y:S02]  /*06c0*/  @UP0 UIMAD UR21, UR22, UR5, UR29 ;  /* 0x00000005161502a4 */ /* 0x000fe4000f8e021d */
[----:B------:R-:W-:Y:S02]  /*06d0*/  @UP1 UMOV UR6, UR26 ;  /* 0x0000001a00061c82 */ /* 0x000fe40008000000 */
[----:B------:R-:W-:-:S02]  /*06e0*/  @!UP1 UIADD3 UR18, UR25, UR7, URZ ;  /* 0x0000000719129290 */ /* 0x000fc4000fffe03f */
[----:B------:R-:W-:Y:S02]  /*06f0*/  @!UP1 UMOV UR6, UR24 ;  /* 0x0000001800069c82 */ /* 0x000fe40008000000 */
        /* <DEDUP_REMOVED lines=8> */
[----:B------:R-:W-:Y:S02]  /*0780*/  UIADD3 UR25, UR25, UR21, URZ ;  /* 0x0000001519197290 */ /* 0x000fe4000fffe03f */
[----:B------:R-:W-:Y:S02]  /*0790*/  ULDC.64 UR4, c[0x0][0x180] ;  /* 0x0000600000047ab9 */ /* 0x000fe40000000a00 */
[----:B------:R-:W-:Y:S02]  /*07a0*/  UIMAD UR7, UR7, UR4, URZ ;  /* 0x00000004070772a4 */ /* 0x000fe4000f8e023f */
[----:B------:R-:W-:Y:S02]  /*07b0*/  UIMAD.WIDE.U32 UR24, UR19, UR4, UR24 ;  /* 0x00000004131872a5 */ /* 0x000fe4000f8e0018 */
[----:B------:R-:W-:-:S04]  /*07c0*/  UIMAD UR5, UR19, UR5, UR7 ;  /* 0x00000005130572a4 */ /* 0x000fc8000f8e0207 */
[----:B------:R-:W-:Y:S02]  /*07d0*/  UIADD3 UR21, UR25, UR5, URZ ;  /* 0x0000000519157290 */ /* 0x000fe4000fffe03f */
[----:B------:R-:W-:Y:S02]  /*07e0*/  UMOV UR22, UR24 ;  /* 0x0000001800167c82 */ /* 0x000fe40008000000 */
.L_x_33:
[----:B------:R-:W-:Y:S01]  /*07f0*/  IABS R0, c[0x0][0x1c8] ;  /* 0x0000720000007a13 */ /* 0x000fe20000000000 */
[----:B------:R-:W1:Y:S01]  /*0800*/  S2R R2, SR_CTAID.Z ;  /* 0x0000000000027919 */ /* 0x000e620000002700 */
[----:B------:R-:W-:Y:S02]  /*0810*/  UMOV UR24, URZ ;  /* 0x0000003f00187c82 */ /* 0x000fe40008000000 */
[----:B------:R-:W2:Y:S01]  /*0820*/  R2UR UR7, R0 ;  /* 0x00000000000773c2 */ /* 0x000ea200000e0000 */
[----:B-1----:R-:W-:Y:S01]  /*0830*/  IABS R2, R2 ;  /* 0x0000000200027213 */ /* 0x002fe20000000000 */
[----:B--2---:R-:W1:Y:S06]  /*0840*/  I2F.RP R0, UR7 ;  /* 0x0000000700007d06 */ /* 0x004e6c0008209400 */
[----:B------:R-:W2:Y:S02]  /*0850*/  R2UR UR5, R2 ;  /* 0x00000000020573c2 */ /* 0x000ea400000e0000 */
[----:B-1----:R-:W1:Y:S02]  /*0860*/  MUFU.RCP R0, R0 ;  /* 0x0000000000007308 */ /* 0x002e640000001000 */
[----:B-1----:R-:W-:-:S06]  /*0870*/  IADD3 R0, R0, 0xffffffe, RZ ;  /* 0x0ffffffe00007810 */ /* 0x002fcc0007ffe0ff */
[----:B------:R-:W1:Y:S02]  /*0880*/  F2I.FTZ.U32.TRUNC.NTZ R0, R0 ;  /* 0x0000000000007305 */ /* 0x000e64000021f000 */
[----:B-1----:R-:W1:Y:S02]  /*0890*/  R2UR UR25, R0 ;  /* 0x00000000001973c2 */ /* 0x002e6400000e0000 */
[----:B-1----:R-:W-:-:S04]  /*08a0*/  UIADD3 UR4, URZ, -UR25, URZ ;  /* 0x800000193f047290 */ /* 0x002fc8000fffe03f */
[----:B------:R-:W-:-:S04]  /*08b0*/  UIMAD UR4, UR4, UR7, URZ ;  /* 0x00000007040472a4 */ /* 0x000fc8000f8e023f */
[----:B------:R-:W-:Y:S02]  /*08c0*/  UIMAD.WIDE.U32 UR24, UR25, UR4, UR24 ;  /* 0x00000004191872a5 */ /* 0x000fe4000f8e0018 */
[----:B------:R-:W-:Y:S02]  /*08d0*/  USHF.R.S32.HI UR24, URZ, 0x1f, UR11 ;  /* 0x0000001f3f187899 */ /* 0x000fe4000801140b */
[----:B--2---:R-:W-:Y:S02]  /*08e0*/  UIMAD.WIDE.U32 UR26, UR25, UR5, URZ ;  /* 0x00000005191a72a5 */ /* 0x004fe4000f8e003f */
[----:B------:R-:W-:Y:S02]  /*08f0*/  @UP0 UIADD3 UR25, UR23, UR20, URZ ;  /* 0x0000001417190290 */ /* 0x000fe4000fffe03f */
[----:B------:R-:W-:-:S04]  /*0900*/  UIADD3 UR4, -UR27, URZ, URZ ;  /* 0x0000003f1b047290 */ /* 0x000fc8000fffe13f */
[----:B------:R-:W-:-:S04]  /*0910*/  UIMAD UR4, UR7, UR4, UR5 ;  /* 0x00000004070472a4 */ /* 0x000fc8000f8e0205 */
[----:B------:R-:W-:-:S11]  /*0920*/  UISETP.GT.U32.AND UP1, UPT, UR7, UR4, UPT ;  /* 0x000000040700728c */ /* 0x000fd6000bf24070 */
[----:B------:R-:W-:Y:S02]  /*0930*/  @!UP1 UIADD3 UR4, UR4, -UR7, URZ ;  /* 0x8000000704049290 */ /* 0x000fe4000fffe03f */
[----:B------:R-:W-:Y:S02]  /*0940*/  @!UP1 UIADD3 UR27, UR27, 0x1, URZ ;  /* 0x000000011b1b9890 */ /* 0x000fe4000fffe03f */
[----:B------:R-:W-:-:S03]  /*0950*/  UISETP.GE.U32.AND UP2, UPT, UR4, UR7, UPT ;  /* 0x000000070400728c */ /* 0x000fc6000bf46070 */
[----:B------:R-:W-:Y:S02]  /*0960*/  ULDC UR7, c[0x0][0x1c8] ;  /* 0x0000720000077ab9 */ /* 0x000fe40000000800 */
[----:B------:R-:W-:-:S04]  /*0970*/  ULOP3.LUT UR4, UR11, UR7, URZ, 0x3c, !UPT ;  /* 0x000000070b047292 */ /* 0x000fc8000f8e3c3f */
[----:B------:R-:W-:Y:S02]  /*0980*/  UISETP.GE.AND UP1, UPT, UR4, URZ, UPT ;  /* 0x0000003f0400728c */ /* 0x000fe4000bf26270 */
[----:B------:R-:W-:Y:S02]  /*0990*/  @UP2 UIADD3 UR27, UR27, 0x1, URZ ;  /* 0x000000011b1b2890 */ /* 0x000fe4000fffe03f */
[----:B------:R-:W-:Y:S02]  /*09a0*/  UISETP.NE.AND UP2, UPT, URZ, UR7, UPT ;  /* 0x000000073f00728c */ /* 0x000fe4000bf45270 */
[----:B------:R-:W-:-:S03]  /*09b0*/  ULDC.64 UR4, c[0x0][0x1a0] ;  /* 0x0000680000047ab9 */ /* 0x000fc60000000a00 */
[----:B------:R-:W-:Y:S02]  /*09c0*/  UMOV UR20, UR27 ;  /* 0x0000001b00147c82 */ /* 0x000fe40008000000 */
[----:B------:R-:W-:Y:S02]  /*09d0*/  @!UP1 UIADD3 UR20, -UR20, URZ, URZ ;  /* 0x0000003f14149290 */ /* 0x000fe4000fffe13f */
[----:B------:R-:W-:Y:S02]  /*09e0*/  @UP0 UIMAD.WIDE.U32 UR26, UR25, UR4, URZ ;  /* 0x00000004191a02a5 */ /* 0x000fe4000f8e003f */
[----:B------:R-:W-:Y:S02]  /*09f0*/  @!UP2 ULOP3.LUT UR20, URZ, UR7, URZ, 0x33, !UPT ;  /* 0x000000073f14a292 */ /* 0x000fe4000f8e333f */
[----:B------:R-:W-:Y:S02]  /*0a00*/  @UP0 UIMAD UR25, UR25, UR5, UR27 ;  /* 0x00000005191902a4 */ /* 0x000fe4000f8e021b */
[----:B------:R-:W-:Y:S01]  /*0a10*/  USHF.R.S32.HI UR27, URZ, 0x1f, UR20 ;  /* 0x0000001f3f1b7899 */ /* 0x000fe20008011414 */
[----:B------:R-:W-:Y:S05]  /*0a20*/  @P0 BRA `(.L_x_34) ;  /* 0x000000d000000947 */ /* 0x000fea0003800000 */
[----:B------:R-:W-:Y:S02]  /*0a30*/  USHF.R.S32.HI UR7, URZ, 0x1f, UR23 ;  /* 0x0000001f3f077899 */ /* 0x000fe40008011417 */
[----:B------:R-:W-:-:S02]  /*0a40*/  ULDC.64 UR4, c[0x0][0x1a0] ;  /* 0x0000680000047ab9 */ /* 0x000fc40000000a00 */
[----:B------:R-:W-:Y:S02]  /*0a50*/  UIMAD UR7, UR7, UR4, URZ ;  /* 0x00000004070772a4 */ /* 0x000fe4000f8e023f */
[----:B------:R-:W-:Y:S02]  /*0a60*/  UIMAD.WIDE.U32 UR28, UR23, UR4, URZ ;  /* 0x00000004171c72a5 */ /* 0x000fe4000f8e003f */
[----:B------:R-:W-:Y:S02]  /*0a70*/  UIMAD UR23, UR23, UR5, UR7 ;  /* 0x00000005171772a4 */ /* 0x000fe4000f8e0207 */
[----:B------:R-:W-:Y:S02]  /*0a80*/  USHF.R.S32.HI UR7, URZ, 0x1f, UR19 ;  /* 0x0000001f3f077899 */ /* 0x000fe40008011413 */
[----:B------:R-:W-:Y:S02]  /*0a90*/  UIADD3 UR29, UR29, UR23, URZ ;  /* 0x000000171d1d7290 */ /* 0x000fe4000fffe03f */
[----:B------:R-:W-:-:S02]  /*0aa0*/  ULDC.64 UR4, c[0x0][0x188] ;  /* 0x0000620000047ab9 */ /* 0x000fc40000000a00 */
[----:B------:R-:W-:Y:S02]  /*0ab0*/  UIMAD UR7, UR7, UR4, URZ ;  /* 0x00000004070772a4 */ /* 0x000fe4000f8e023f */
[----:B------:R-:W-:Y:S02]  /*0ac0*/  UIMAD.WIDE.U32 UR28, UR19, UR4, UR28 ;  /* 0x00000004131c72a5 */ /* 0x000fe4000f8e001c */
[----:B------:R-:W-:-:S04]  /*0ad0*/  UIMAD UR5, UR19, UR5, UR7 ;  /* 0x00000005130572a4 */ /* 0x000fc8000f8e0207 */
[----:B------:R-:W-:Y:S02]  /*0ae0*/  UIADD3 UR25, UR29, UR5, URZ ;  /* 0x000000051d197290 */ /* 0x000fe4000fffe03f */
[----:B------:R-:W-:Y:S02]  /*0af0*/  UMOV UR26, UR28 ;  /* 0x0000001c001a7c82 */ /* 0x000fe40008000000 */
.L_x_34:
[----:B------:R-:W-:Y:S01]  /*0b00*/  SHF.R.S32.HI R7, RZ, 0x1f, R6 ;  /* 0x0000001fff077819 */ /* 0x000fe20000011406 */
[----:B------:R-:W1:Y:S01]  /*0b10*/  S2R R16, SR_CTAID.Z ;  /* 0x0000000000107919 */ /* 0x000e620000002700 */
[----:B------:R-:W-:Y:S01]  /*0b20*/  ULDC.64 UR4, c[0x0][0x1b8] ;  /* 0x00006e0000047ab9 */ /* 0x000fe20000000a00 */
[----:B------:R-:W-:Y:S01]  /*0b30*/  IMAD.U32 R232, RZ, RZ, UR20 ;  /* 0x00000014ffe87e24 */ /* 0x000fe2000f8e00ff */
[CC--:B------:R-:W-:Y:S01]  /*0b40*/  LEA.HI R10, R7.reuse, R6.reuse, RZ, 0x4 ;  /* 0x00000006070a7211 */ /* 0x0c0fe200078f20ff */
[----:B------:R-:W-:Y:S01]  /*0b50*/  UIMAD UR4, UR27, UR4, URZ ;  /* 0x000000041b0472a4 */ /* 0x000fe2000f8e023f */
[----:B------:R-:W-:Y:S01]  /*0b60*/  LEA.HI R14, R7, R6, RZ, 0x3 ;  /* 0x00000006070e7211 */ /* 0x000fe200078f18ff */
[----:B------:R-:W-:Y:S01]  /*0b70*/  UIADD3 UR19, -UR13, UR15, URZ ;  /* 0x0000000f0d137290 */ /* 0x000fe2000fffe13f */
[----:B------:R-:W-:Y:S01]  /*0b80*/  SHF.R.S32.HI R0, RZ, 0x4, R10 ;  /* 0x00000004ff007819 */ /* 0x000fe2000001140a */
[----:B------:R-:W-:Y:S01]  /*0b90*/  IMAD.U32 R166, RZ, RZ, UR20 ;  /* 0x00000014ffa67e24 */ /* 0x000fe2000f8e00ff */
[----:B------:R-:W-:Y:S01]  /*0ba0*/  LOP3.LUT R3, R14, 0xfffffff8, RZ, 0xc0, !PT ;  /* 0xfffffff80e037812 */ /* 0x000fe200078ec0ff */
[----:B------:R-:W-:Y:S01]  /*0bb0*/  IMAD.U32 R18, RZ, RZ, UR12 ;  /* 0x0000000cff127e24 */ /* 0x000fe2000f8e00ff */
[----:B------:R-:W-:Y:S01]  /*0bc0*/  LEA.HI R225, R10, R0, RZ, 0x1 ;  /* 0x000000000ae17211 */ /* 0x000fe200078f08ff */
[----:B------:R-:W-:Y:S01]  /*0bd0*/  BSSY B0, `(.L_x_35) ;  /* 0x000006e000007945 */ /* 0x000fe20003800000 */
[----:B------:R-:W-:Y:S01]  /*0be0*/  SHF.R.S32.HI R14, RZ, 0x3, R14 ;  /* 0x00000003ff0e7819 */ /* 0x000fe2000001140e */
[----:B------:R-:W-:Y:S01]  /*0bf0*/  IMAD.IADD R3, R6, 0x1, -R3 ;  /* 0x0000000106037824 */ /* 0x000fe200078e0a03 */
[----:B------:R-:W-:-:S02]  /*0c00*/  LOP3.LUT R10, R10, 0xfffffff0, RZ, 0xc0, !PT ;  /* 0xfffffff00a0a7812 */ /* 0x000fc400078ec0ff */
[----:B------:R-:W-:Y:S01]  /*0c10*/  LOP3.LUT R225, R225, 0xfffffffe, RZ, 0xc0, !PT ;  /* 0xfffffffee1e17812 */ /* 0x000fe200078ec0ff */
[----:B------:R-:W-:Y:S01]  /*0c20*/  IMAD.SHL.U32 R227, R14, 0x40, RZ ;  /* 0x000000400ee37824 */ /* 0x000fe200078e00ff */
[----:B------:R-:W-:Y:S01]  /*0c30*/  SHF.R.S32.HI R15, RZ, 0x1f, R14 ;  /* 0x0000001fff0f7819 */ /* 0x000fe2000001140e */
[----:B------:R-:W-:Y:S01]  /*0c40*/  IMAD.IADD R10, R6, 0x1, -R10 ;  /* 0x00000001060a7824 */ /* 0x000fe200078e0a0a */
[----:B------:R-:W-:Y:S01]  /*0c50*/  LEA.HI R5, R7, R6, RZ, 0x6 ;  /* 0x0000000607057211 */ /* 0x000fe200078f30ff */
[----:B------:R-:W-:Y:S01]  /*0c60*/  IMAD.SHL.U32 R236, R3, 0x8, RZ ;  /* 0x0000000803ec7824 */ /* 0x000fe200078e00ff */
[----:B------:R-:W-:Y:S01]  /*0c70*/  LOP3.LUT R227, R227, 0x1c0, RZ, 0xc0, !PT ;  /* 0x000001c0e3e37812 */ /* 0x000fe200078ec0ff */
[----:B------:R-:W-:Y:S01]  /*0c80*/  IMAD.IADD R225, R0, 0x1, -R225 ;  /* 0x0000000100e17824 */ /* 0x000fe200078e0ae1 */
[----:B------:R-:W-:Y:S01]  /*0c90*/  SHF.R.S32.HI R0, RZ, 0x1f, R10 ;  /* 0x0000001fff007819 */ /* 0x000fe2000001140a */
[----:B------:R-:W-:Y:S01]  /*0ca0*/  IMAD.SHL.U32 R5, R5, 0x8, RZ ;  /* 0x0000000805057824 */ /* 0x000fe200078e00ff */
[----:B------:R-:W-:Y:S01]  /*0cb0*/  LOP3.LUT R2, R227, 0x38, R236, 0xf8, !PT ;  /* 0x00000038e3027812 */ /* 0x000fe200078ef8ec */
[----:B------:R-:W-:Y:S01]  /*0cc0*/  IMAD.WIDE R18, R18, 0x40, R14 ;  /* 0x0000004012127825 */ /* 0x000fe200078e020e */
[----:B------:R-:W-:-:S02]  /*0cd0*/  SHF.R.U32.HI R227, RZ, 0x3, R227 ;  /* 0x00000003ffe37819 */ /* 0x000fc400000116e3 */
[----:B------:R-:W-:Y:S02]  /*0ce0*/  LEA.HI R0, R0, R10, RZ, 0x3 ;  /* 0x0000000a00007211 */ /* 0x000fe400078f18ff */
[--C-:B------:R-:W-:Y:S02]  /*0cf0*/  SHF.R.S32.HI R237, RZ, 0x1f, R236.reuse ;  /* 0x0000001fffed7819 */ /* 0x100fe400000114ec */
[----:B------:R-:W-:Y:S01]  /*0d00*/  LOP3.LUT R227, R2, R227, RZ, 0x3c, !PT ;  /* 0x000000e302e37212 */ /* 0x000fe200078e3cff */
[----:B------:R-:W-:Y:S01]  /*0d10*/  IMAD R2, R15, c[0x0][0x198], RZ ;  /* 0x000066000f027a24 */ /* 0x000fe200078e02ff */
[----:B------:R-:W-:Y:S01]  /*0d20*/  LOP3.LUT R4, R0, 0xfffffff8, RZ, 0xc0, !PT ;  /* 0xfffffff800047812 */ /* 0x000fe200078ec0ff */
[----:B------:R-:W-:Y:S01]  /*0d30*/  IMAD.WIDE.U32 R12, R14, c[0x0][0x198], R236 ;  /* 0x000066000e0c7a25 */ /* 0x000fe200078e00ec */
[----:B------:R-:W-:Y:S01]  /*0d40*/  IADD3 R8, P0, R236, UR6, RZ ;  /* 0x00000006ec087c10 */ /* 0x000fe2000ff1e0ff */
[----:B------:R-:W-:Y:S01]  /*0d50*/  ULDC.64 UR6, c[0x0][0x1b0] ;  /* 0x00006c0000067ab9 */ /* 0x000fe20000000a00 */
[----:B------:R-:W-:Y:S01]  /*0d60*/  LOP3.LUT R227, R227, 0xfffffe00, R5, 0xf8, !PT ;  /* 0xfffffe00e3e37812 */ /* 0x000fe200078ef805 */
[----:B------:R-:W-:Y:S01]  /*0d70*/  IMAD.IADD R4, R10, 0x1, -R4 ;  /* 0x000000010a047824 */ /* 0x000fe200078e0a04 */
[----:B------:R-:W-:Y:S01]  /*0d80*/  IADD3.X R9, R237, UR18, RZ, P0, !PT ;  /* 0x00000012ed097c10 */ /* 0x000fe200087fe4ff */
[----:B------:R-:W-:Y:S01]  /*0d90*/  IMAD R2, R14, c[0x0][0x19c], R2 ;  /* 0x000067000e027a24 */ /* 0x000fe200078e0202 */
[----:B------:R-:W-:Y:S01]  /*0da0*/  IADD3 R10, P0, R12, UR22, RZ ;  /* 0x000000160c0a7c10 */ /* 0x000fe2000ff1e0ff */
[----:B------:R-:W-:Y:S01]  /*0db0*/  UIMAD UR6, UR27, UR6, URZ ;  /* 0x000000061b0672a4 */ /* 0x000fe2000f8e023f */
[----:B------:R-:W-:Y:S01]  /*0dc0*/  LOP3.LUT P2, RZ, R4, 0x4, RZ, 0xc0, !PT ;  /* 0x0000000404ff7812 */ /* 0x000fe2000784c0ff */
[----:B-1----:R-:W-:Y:S01]  /*0dd0*/  IMAD.WIDE.U32 R16, R16, c[0x0][0x1a8], R8 ;  /* 0x00006a0010107a25 */ /* 0x002fe200078e0008 */
[----:B------:R-:W-:Y:S01]  /*0de0*/  IADD3.X R11, R13, UR21, R2, P0, !PT ;  /* 0x000000150d0b7c10 */ /* 0x000fe200087fe402 */
[----:B------:R-:W-:Y:S01]  /*0df0*/  UIMAD UR7, UR20, UR7, UR6 ;  /* 0x00000007140772a4 */ /* 0x000fe2000f8e0206 */
[----:B------:R-:W-:Y:S01]  /*0e00*/  LOP3.LUT P1, RZ, R4, 0x2, RZ, 0xc0, !PT ;  /* 0x0000000204ff7812 */ /* 0x000fe2000782c0ff */
[----:B------:R-:W-:Y:S01]  /*0e10*/  IMAD R2, R15, c[0x0][0x1a0], RZ ;  /* 0x000068000f027a24 */ /* 0x000fe200078e02ff */
[----:B------:R-:W-:Y:S01]  /*0e20*/  UIMAD UR6, UR20, UR5, UR4 ;  /* 0x00000005140672a4 */ /* 0x000fe2000f8e0204 */
[----:B------:R-:W-:Y:S01]  /*0e30*/  IMAD.WIDE.U32 R8, R14, c[0x0][0x1a0], R236 ;  /* 0x000068000e087a25 */ /* 0x000fe200078e00ec */
[----:B------:R-:W-:Y:S01]  /*0e40*/  LEA.HI R7, R7, R6, RZ, 0x5 ;  /* 0x0000000607077211 */ /* 0x000fe200078f28ff */
[----:B------:R-:W-:Y:S01]  /*0e50*/  ULDC.64 UR4, c[0x0][0x1a8] ;  /* 0x00006a0000047ab9 */ /* 0x000fe20000000a00 */
[----:B------:R-:W-:Y:S01]  /*0e60*/  IADD3 R230, R236, 0x40, RZ ;  /* 0x00000040ece67810 */ /* 0x000fe20007ffe0ff */
[----:B------:R-:W-:Y:S01]  /*0e70*/  IMAD.SHL.U32 R4, R4, 0x40, RZ ;  /* 0x0000004004047824 */ /* 0x000fe200078e00ff */
[----:B------:R-:W-:Y:S01]  /*0e80*/  IADD3 R8, P0, R8, UR26, RZ ;  /* 0x0000001a08087c10 */ /* 0x000fe2000ff1e0ff */
[----:B------:R-:W-:Y:S01]  /*0e90*/  IMAD R2, R14, c[0x0][0x1a4], R2 ;  /* 0x000069000e027a24 */ /* 0x000fe200078e0202 */
[----:B------:R-:W-:Y:S01]  /*0ea0*/  UIMAD UR4, UR24, UR4, URZ ;  /* 0x00000004180472a4 */ /* 0x000fe2000f8e023f */
[----:B------:R-:W-:Y:S01]  /*0eb0*/  IMAD.SHL.U32 R5, R225, 0x8, RZ ;  /* 0x00000008e1057824 */ /* 0x000fe200078e00ff */
[----:B------:R-:W-:Y:S01]  /*0ec0*/  LOP3.LUT R4, R4, 0x1c0, RZ, 0xc0, !PT ;  /* 0x000001c004047812 */ /* 0x000fe200078ec0ff */
[----:B------:R-:W-:Y:S01]  /*0ed0*/  IMAD.SHL.U32 R0, R0, 0x40, RZ ;  /* 0x0000004000007824 */ /* 0x000fe200078e00ff */
[----:B------:R-:W-:Y:S01]  /*0ee0*/  IADD3.X R9, R9, UR25, R2, P0, !PT ;  /* 0x0000001909097c10 */ /* 0x000fe200087fe402 */
[----:B------:R-:W-:Y:S01]  /*0ef0*/  UIMAD UR4, UR11, UR5, UR4 ;  /* 0x000000050b0472a4 */ /* 0x000fe2000f8e0204 */
[----:B------:R-:W-:Y:S01]  /*0f00*/  LOP3.LUT R5, R4, 0x8, R5, 0xf8, !PT ;  /* 0x0000000804057812 */ /* 0x000fe200078ef805 */
[----:B------:R-:W-:Y:S01]  /*0f10*/  IMAD.WIDE.U32 R232, R232, c[0x0][0x1b0], R10 ;  /* 0x00006c00e8e87a25 */ /* 0x000fe200078e000a */
[----:B------:R-:W-:-:S02]  /*0f20*/  ISETP.GE.AND P0, PT, R14, UR19, PT ;  /* 0x000000130e007c0c */ /* 0x000fc4000bf06270 */
[----:B------:R-:W-:Y:S01]  /*0f30*/  SHF.R.U32.HI R4, RZ, 0x3, R4 ;  /* 0x00000003ff047819 */ /* 0x000fe20000011604 */
[----:B------:R-:W-:Y:S01]  /*0f40*/  IMAD.WIDE.U32 R166, R166, c[0x0][0x1b8], R8 ;  /* 0x00006e00a6a67a25 */ /* 0x000fe200078e0008 */
[----:B------:R-:W-:Y:S02]  /*0f50*/  LOP3.LUT R11, R7, 0xffffffe0, RZ, 0xc0, !PT ;  /* 0xffffffe0070b7812 */ /* 0x000fe400078ec0ff */
[----:B------:R-:W-:Y:S01]  /*0f60*/  LOP3.LUT R4, R5, R4, RZ, 0x3c, !PT ;  /* 0x0000000405047212 */ /* 0x000fe200078e3cff */
[----:B------:R-:W-:Y:S01]  /*0f70*/  IMAD.MOV.U32 R2, RZ, RZ, 0x10 ;  /* 0x00000010ff027424 */ /* 0x000fe200078e00ff */
[----:B------:R-:W-:Y:S01]  /*0f80*/  IADD3 R13, R17, UR4, RZ ;  /* 0x00000004110d7c10 */ /* 0x000fe2000fffe0ff */
[----:B------:R-:W-:Y:S01]  /*0f90*/  IMAD.IADD R11, R6, 0x1, -R11 ;  /* 0x00000001060b7824 */ /* 0x000fe200078e0a0b */
[----:B------:R-:W-:Y:S01]  /*0fa0*/  LOP3.LUT R4, R4, 0xfffffe00, R0, 0xf8, !PT ;  /* 0xfffffe0004047812 */ /* 0x000fe200078ef800 */
[----:B------:R-:W-:Y:S01]  /*0fb0*/  IMAD.MOV.U32 R0, RZ, RZ, 0x20 ;  /* 0x00000020ff007424 */ /* 0x000fe200078e00ff */
[----:B------:R-:W-:Y:S01]  /*0fc0*/  SHF.R.S32.HI R7, RZ, 0x5, R7 ;  /* 0x00000005ff077819 */ /* 0x000fe20000011407 */
[----:B------:R-:W-:Y:S01]  /*0fd0*/  IMAD.SHL.U32 R227, R227, 0x2, RZ ;  /* 0x00000002e3e37824 */ /* 0x000fe200078e00ff */
[----:B------:R-:W-:-:S02]  /*0fe0*/  IADD3 R229, R236, 0x80, RZ ;  /* 0x00000080ece57810 */ /* 0x000fc40007ffe0ff */
[----:B------:R-:W-:Y:S02]  /*0ff0*/  IADD3 R228, R236, 0xc0, RZ ;  /* 0x000000c0ece47810 */ /* 0x000fe40007ffe0ff */
[----:B------:R-:W-:Y:S02]  /*1000*/  SEL R2, R2, 0xfffffff0, !P1 ;  /* 0xfffffff002027807 */ /* 0x000fe40004800000 */
[----:B------:R-:W-:Y:S02]  /*1010*/  SEL R0, R0, 0xffffffe0, !P2 ;  /* 0xffffffe000007807 */ /* 0x000fe40005000000 */
[----:B------:R-:W-:Y:S02]  /*1020*/  IADD3 R235, R233, UR7, RZ ;  /* 0x00000007e9eb7c10 */ /* 0x000fe4000fffe0ff */
[----:B------:R-:W-:Y:S01]  /*1030*/  IADD3 R245, R167, UR6, RZ ;  /* 0x00000006a7f57c10 */ /* 0x000fe2000fffe0ff */
[----:B------:R-:W-:Y:S05]  /*1040*/  @P0 BRA `(.L_x_36) ;  /* 0x0000026000000947 */ /* 0x000fea0003800000 */
[----:B------:R-:W-:Y:S01]  /*1050*/  ISETP.GE.AND P6, PT, R236, c[0x0][0x220], PT ;  /* 0x00008800ec007a0c */ /* 0x000fe20003fc6270 */
[----:B------:R-:W-:Y:S01]  /*1060*/  IMAD R5, R19, c[0x0][0x190], RZ ;  /* 0x0000640013057a24 */ /* 0x000fe200078e02ff */
[----:B------:R-:W-:Y:S01]  /*1070*/  ISETP.GE.AND P5, PT, R230, c[0x0][0x220], PT ;  /* 0x00008800e6007a0c */ /* 0x000fe20003fa6270 */
[----:B------:R-:W-:Y:S01]  /*1080*/  IMAD.MOV.U32 R12, RZ, RZ, R16 ;  /* 0x000000ffff0c7224 */ /* 0x000fe200078e0010 */
[----:B------:R-:W-:Y:S01]  /*1090*/  ISETP.GE.AND P4, PT, R229, c[0x0][0x220], PT ;  /* 0x00008800e5007a0c */ /* 0x000fe20003f86270 */
[----:B------:R-:W-:Y:S01]  /*10a0*/  IMAD R5, R18, c[0x0][0x194], R5 ;  /* 0x0000650012057a24 */ /* 0x000fe200078e0205 */
[----:B------:R-:W-:Y:S01]  /*10b0*/  ISETP.GE.AND P3, PT, R228, c[0x0][0x220], PT ;  /* 0x00008800e4007a0c */ /* 0x000fe20003f66270 */
[----:B------:R-:W-:-:S04]  /*10c0*/  IMAD.WIDE.U32 R8, R18, c[0x0][0x190], R12 ;  /* 0x0000640012087a25 */ /* 0x000fc800078e000c */
[----:B------:R-:W-:Y:S02]  /*10d0*/  IMAD.IADD R5, R9, 0x1, R5 ;  /* 0x0000000109057824 */ /* 0x000fe400078e0205 */
[C---:B------:R-:W-:Y:S01]  /*10e0*/  @!P6 LEA R24, P2, R8.reuse, c[0x0][0x160], 0x1 ;  /* 0x000058000818ea11 */ /* 0x040fe200078408ff */
[----:B------:R1:W-:Y:S01]  /*10f0*/  @P6 STS.128 [R227], RZ ;  /* 0x000000ffe3006388 */ /* 0x0003e20000000c00 */
[C---:B------:R-:W-:Y:S02]  /*1100*/  @!P5 LEA R22, P1, R8.reuse, c[0x0][0x160], 0x1 ;  /* 0x000058000816da11 */ /* 0x040fe400078208ff */
[C---:B------:R-:W-:Y:S02]  /*1110*/  @!P4 LEA R20, P0, R8.reuse, c[0x0][0x160], 0x1 ;  /* 0x000058000814ca11 */ /* 0x040fe400078008ff */
[C-C-:B------:R-:W-:Y:S02]  /*1120*/  @!P6 LEA.HI.X R25, R8.reuse, c[0x0][0x164], R5.reuse, 0x1, P2 ;  /* 0x000059000819ea11 */ /* 0x140fe400010f0c05 */
[----:B------:R-:W-:-:S02]  /*1130*/  @!P5 LEA.HI.X R23, R8, c[0x0][0x164], R5, 0x1, P1 ;  /* 0x000059000817da11 */ /* 0x000fc400008f0c05 */
[----:B------:R-:W-:Y:S01]  /*1140*/  @!P4 LEA.HI.X R21, R8, c[0x0][0x164], R5, 0x1, P0 ;  /* 0x000059000815ca11 */ /* 0x000fe200000f0c05 */
[----:B------:R-:W-:Y:S01]  /*1150*/  @!PT LDS RZ, [RZ] ;  /* 0x00000000fffff984 */ /* 0x000fe20000000800 */
[----:B------:R-:W-:Y:S01]  /*1160*/  @!PT LDS RZ, [RZ] ;  /* 0x00000000fffff984 */ /* 0x000fe20000000800 */
[----:B------:R-:W-:Y:S01]  /*1170*/  @!PT LDS RZ, [RZ] ;  /* 0x00000000fffff984 */ /* 0x000fe20000000800 */
[----:B------:R1:W-:Y:S04]  /*1180*/  @!P6 LDGSTS.E.BYPASS.LTC128B.128 [R227], [R24.64] ;  /* 0x0000000018e3efae */ /* 0x0003e8000b901d50 */
[----:B------:R1:W-:Y:S04]  /*1190*/  @P5 STS.128 [R227+0x2000], RZ ;  /* 0x002000ffe3005388 */ /* 0x0003e80000000c00 */
[----:B------:R-:W-:Y:S01]  /*11a0*/  @!PT LDS RZ, [RZ] ;  /* 0x00000000fffff984 */ /* 0x000fe20000000800 */
[----:B------:R-:W-:Y:S01]  /*11b0*/  @!PT LDS RZ, [RZ] ;  /* 0x00000000fffff984 */ /* 0x000fe20000000800 */
[----:B------:R-:W-:Y:S01]  /*11c0*/  @!PT LDS RZ, [RZ] ;  /* 0x00000000fffff984 */ /* 0x000fe20000000800 */
[----:B------:R1:W-:Y:S04]  /*11d0*/  @!P5 LDGSTS.E.BYPASS.LTC128B.128 [R227+0x2000], [R22.64+0x80] ;  /* 0x0200008016e3dfae */ /* 0x0003e8000b901d50 */
[----:B------:R1:W-:Y:S04]  /*11e0*/  @P4 STS.128 [R227+0x4000], RZ ;  /* 0x004000ffe3004388 */ /* 0x0003e80000000c00 */
[----:B------:R-:W-:Y:S01]  /*11f0*/  @!PT LDS RZ, [RZ] ;  /* 0x00000000fffff984 */ /* 0x000fe20000000800 */
[----:B------:R-:W-:Y:S01]  /*1200*/  @!PT LDS RZ, [RZ] ;  /* 0x00000000fffff984 */ /* 0x000fe20000000800 */
[----:B------:R-:W-:Y:S01]  /*1210*/  @!PT LDS RZ, [RZ] ;  /* 0x00000000fffff984 */ /* 0x000fe20000000800 */
[----:B------:R1:W-:Y:S04]  /*1220*/  @!P4 LDGSTS.E.BYPASS.LTC128B.128 [R227+0x4000], [R20.64+0x100] ;  /* 0x0400010014e3cfae */ /* 0x0003e8000b901d50 */
[----:B------:R1:W-:Y:S01]  /*1230*/  @P3 STS.128 [R227+0x6000], RZ ;  /* 0x006000ffe3003388 */ /* 0x0003e20000000c00 */
[----:B------:R-:W-:Y:S05]  /*1240*/  @P3 BRA `(.L_x_36) ;  /* 0x0000006000003947 */ /* 0x000fea0003800000 */
[----:B-1----:R-:W-:-:S04]  /*1250*/  LEA R20, P0, R8, c[0x0][0x160], 0x1 ;  /* 0x0000580008147a11 */ /* 0x002fc800078008ff */
[----:B------:R-:W-:-:S05]  /*1260*/  LEA.HI.X R21, R8, c[0x0][0x164], R5, 0x1, P0 ;  /* 0x0000590008157a11 */ /* 0x000fca00000f0c05 */
[----:B------:R-:W-:Y:S01]  /*1270*/  @!PT LDS RZ, [RZ] ;  /* 0x00000000fffff984 */ /* 0x000fe20000000800 */
[----:B------:R-:W-:Y:S01]  /*1280*/  @!PT LDS RZ, [RZ] ;  /* 0x00000000fffff984 */ /* 0x000fe20000000800 */
[----:B------:R-:W-:Y:S01]  /*1290*/  @!PT LDS RZ, [RZ] ;  /* 0x00000000fffff984 */ /* 0x000fe20000000800 */
[----:B------:R1:W-:Y:S04]  /*12a0*/  LDGSTS.E.BYPASS.LTC128B.128 [R227+0x6000], [R20.64+0x180] ;  /* 0x0600018014e37fae */ /* 0x0003e8000b901d50 */
.L_x_36:
[----:B------:R-:W-:Y:S05]  /*12b0*/  BSYNC B0 ;  /* 0x0000000000007941 */ /* 0x000fea0003800000 */
.L_x_35:
[----:B------:R-:W-:Y:S01]  /*12c0*/  IADD3 R10, R14, 0x10, RZ ;  /* 0x000000100e0a7810 */ /* 0x000fe20007ffe0ff */
[----:B------:R-:W-:Y:S03]  /*12d0*/  BSSY B0, `(.L_x_37) ;  /* 0x000002c000007945 */ /* 0x000fe60003800000 */
[----:B------:R-:W-:-:S13]  /*12e0*/  ISETP.GE.AND P0, PT, R10, UR19, PT ;  /* 0x000000130a007c0c */ /* 0x000fda000bf06270 */
[----:B------:R-:W-:Y:S05]  /*12f0*/  @P0 BRA `(.L_x_38) ;  /* 0x0000029000000947 */ /* 0x000fea0003800000 */
[----:B------:R-:W-:Y:S01]  /*1300*/  IADD3 R8, P0, R18, 0x10, RZ ;  /* 0x0000001012087810 */ /* 0x000fe20007f1e0ff */
[----:B-1----:R-:W-:Y:S01]  /*1310*/  IMAD.MOV.U32 R20, RZ, RZ, R16 ;  /* 0x000000ffff147224 */ /* 0x002fe200078e0010 */
[----:B------:R-:W-:Y:S01]  /*1320*/  ISETP.GE.AND P5, PT, R236, c[0x0][0x220], PT ;  /* 0x00008800ec007a0c */ /* 0x000fe20003fa6270 */
[----:B------:R-:W-:Y:S01]  /*1330*/  IMAD.MOV.U32 R21, RZ, RZ, R13 ;  /* 0x000000ffff157224 */ /* 0x000fe200078e000d */
[----:B------:R-:W-:Y:S01]  /*1340*/  ISETP.GE.AND P4, PT, R230, c[0x0][0x220], PT ;  /* 0x00008800e6007a0c */ /* 0x000fe20003f86270 */
[----:B------:R-:W-:Y:S01]  /*1350*/  IMAD.X R5, RZ, RZ, R19, P0 ;  /* 0x000000ffff057224 */ /* 0x000fe200000e0613 */
[----:B------:R-:W-:Y:S01]  /*1360*/  ISETP.GE.AND P2, PT, R229, c[0x0][0x220], PT ;  /* 0x00008800e5007a0c */ /* 0x000fe20003f46270 */
[----:B------:R-:W-:Y:S01]  /*1370*/  IMAD.WIDE.U32 R20, R8, c[0x0][0x190], R20 ;  /* 0x0000640008147a25 */ /* 0x000fe200078e0014 */
[----:B------:R-:W-:-:S03]  /*1380*/  ISETP.GE.AND P0, PT, R228, c[0x0][0x220], PT ;  /* 0x00008800e4007a0c */ /* 0x000fc60003f06270 */
[----:B------:R-:W-:-:S04]  /*1390*/  IMAD R5, R5, c[0x0][0x190], RZ ;  /* 0x0000640005057a24 */ /* 0x000fc800078e02ff */
[----:B------:R-:W-:Y:S01]  /*13a0*/  IMAD R5, R8, c[0x0][0x194], R5 ;  /* 0x0000650008057a24 */ /* 0x000fe200078e0205 */
[C---:B------:R-:W-:Y:S01]  /*13b0*/  @!P5 LEA R8, P6, R20.reuse, c[0x0][0x160], 0x1 ;  /* 0x000058001408da11 */ /* 0x040fe200078c08ff */
[----:B------:R1:W-:Y:S01]  /*13c0*/  @P5 STS.128 [R227+0x800], RZ ;  /* 0x000800ffe3005388 */ /* 0x0003e20000000c00 */
[C---:B------:R-:W-:Y:S01]  /*13d0*/  @!P4 LEA R24, P3, R20.reuse, c[0x0][0x160], 0x1 ;  /* 0x000058001418ca11 */ /* 0x040fe200078608ff */
[----:B------:R-:W-:Y:S01]  /*13e0*/  IMAD.IADD R5, R21, 0x1, R5 ;  /* 0x0000000115057824 */ /* 0x000fe200078e0205 */
[----:B------:R-:W-:-:S04]  /*13f0*/  @!P2 LEA R22, P1, R20, c[0x0][0x160], 0x1 ;  /* 0x000058001416aa11 */ /* 0x000fc800078208ff */
[C-C-:B------:R-:W-:Y:S02]  /*1400*/  @!P5 LEA.HI.X R9, R20.reuse, c[0x0][0x164], R5.reuse, 0x1, P6 ;  /* 0x000059001409da11 */ /* 0x140fe400030f0c05 */
[C-C-:B------:R-:W-:Y:S02]  /*1410*/  @!P4 LEA.HI.X R25, R20.reuse, c[0x0][0x164], R5.reuse, 0x1, P3 ;  /* 0x000059001419ca11 */ /* 0x140fe400018f0c05 */
[----:B------:R-:W-:Y:S01]  /*1420*/  @!P2 LEA.HI.X R23, R20, c[0x0][0x164], R5, 0x1, P1 ;  /* 0x000059001417aa11 */ /* 0x000fe200008f0c05 */
[----:B------:R-:W-:Y:S01]  /*1430*/  @!PT LDS RZ, [RZ] ;  /* 0x00000000fffff984 */ /* 0x000fe20000000800 */
[----:B------:R-:W-:Y:S01]  /*1440*/  @!PT LDS RZ, [RZ] ;  /* 0x00000000fffff984 */ /* 0x000fe20000000800 */
[----:B------:R-:W-:Y:S01]  /*1450*/  @!PT LDS RZ, [RZ] ;  /* 0x00000000fffff984 */ /* 0x000fe20000000800 */
[----:B------:R1:W-:Y:S04]  /*1460*/  @!P5 LDGSTS.E.BYPASS.LTC128B.128 [R227+0x800], [R8.64] ;  /* 0x0080000008e3dfae */ /* 0x0003e8000b901d50 */
        /* <DEDUP_REMOVED lines=18> */
.L_x_38:
[----:B------:R-:W-:Y:S05]  /*1590*/  BSYNC B0 ;  /* 0x0000000000007941 */ /* 0x000fea0003800000 */
.L_x_37:
[----:B-1----:R-:W-:Y:S01]  /*15a0*/  IADD3 R9, R14, 0x20, RZ ;  /* 0x000000200e097810 */ /* 0x002fe20007ffe0ff */
[----:B------:R-:W-:Y:S03]  /*15b0*/  BSSY B0, `(.L_x_39) ;  /* 0x000002c000007945 */ /* 0x000fe60003800000 */
[----:B------:R-:W-:-:S13]  /*15c0*/  ISETP.GE.AND P0, PT, R9, UR19, PT ;  /* 0x0000001309007c0c */ /* 0x000fda000bf06270 */
[----:B------:R-:W-:Y:S05]  /*15d0*/  @P0 BRA `(.L_x_40) ;  /* 0x0000029000000947 */ /* 0x000fea0003800000 */
[----:B------:R-:W-:Y:S01]  /*15e0*/  IADD3 R8, P0, R18, 0x20, RZ ;  /* 0x0000002012087810 */ /* 0x000fe20007f1e0ff */
[----:B------:R-:W-:Y:S01]  /*15f0*/  IMAD.MOV.U32 R20, RZ, RZ, R16 ;  /* 0x000000ffff147224 */ /* 0x000fe200078e0010 */
        /* <DEDUP_REMOVED lines=39> */
.L_x_40:
[----:B------:R-:W-:Y:S05]  /*1870*/  BSYNC B0 ;  /* 0x0000000000007941 */ /* 0x000fea0003800000 */
.L_x_39:
[----:B------:R-:W-:Y:S01]  /*1880*/  IADD3 R8, R14, 0x30, RZ ;  /* 0x000000300e087810 */ /* 0x000fe20007ffe0ff */
[----:B------:R-:W-:Y:S01]  /*1890*/  UMOV UR18, 0x6 ;  /* 0x0000000600127882 */ /* 0x000fe20000000000 */
[----:B------:R-:W-:Y:S01]  /*18a0*/  BSSY B0, `(.L_x_41) ;  /* 0x000002e000007945 */ /* 0x000fe20003800000 */
[----:B------:R-:W-:Y:S01]  /*18b0*/  ULDC.64 UR4, c[0x0][0x198] ;  /* 0x0000660000047ab9 */ /* 0x000fe20000000a00 */
[----:B------:R-:W-:Y:S01]  /*18c0*/  ISETP.GE.AND P0, PT, R8, UR19, PT ;  /* 0x0000001308007c0c */ /* 0x000fe2000bf06270 */
[----:B------:R-:W-:Y:S02]  /*18d0*/  USHF.L.U64.HI UR28, UR4, UR18, UR5 ;  /* 0x00000012041c7299 */ /* 0x000fe40008010205 */
[----:B------:R-:W-:-:S10]  /*18e0*/  USHF.L.U32 UR29, UR4, 0x6, URZ ;  /* 0x00000006041d7899 */ /* 0x000fd4000800063f */
[----:B------:R-:W-:Y:S05]  /*18f0*/  @P0 BRA `(.L_x_42) ;  /* 0x0000028000000947 */ /* 0x000fea0003800000 */
[----:B------:R-:W-:Y:S01]  /*1900*/  IADD3 R12, P0, R18, 0x30, RZ ;  /* 0x00000030120c7810 */ /* 0x000fe20007f1e0ff */
[----:B------:R-:W-:Y:S01]  /*1910*/  IMAD.MOV.U32 R17, RZ, RZ, R13 ;  /* 0x000000ffff117224 */ /* 0x000fe200078e000d */
[----:B------:R-:W-:Y:S02]  /*1920*/  ISETP.GE.AND P5, PT, R236, c[0x0][0x220], PT ;  /* 0x00008800ec007a0c */ /* 0x000fe40003fa6270 */
        /* <DEDUP_REMOVED lines=31> */
[----:B--2---:R-:W-:-:S04]  /*1b20*/  LEA R12, P0, R16, c[0x0][0x160], 0x1 ;  /* 0x00005800100c7a11 */ /* 0x004fc800078008ff */
[----:B------:R-:W-:-:S05]  /*1b30*/  LEA.HI.X R13, R16, c[0x0][0x164], R5, 0x1, P0 ;  /* 0x00005900100d7a11 */ /* 0x000fca00000f0c05 */
[----:B------:R-:W-:Y:S01]  /*1b40*/  @!PT LDS RZ, [RZ] ;  /* 0x00000000fffff984 */ /* 0x000fe20000000800 */
[----:B------:R-:W-:Y:S01]  /*1b50*/  @!PT LDS RZ, [RZ] ;  /* 0x00000000fffff984 */ /* 0x000fe20000000800 */
[----:B------:R-:W-:Y:S01]  /*1b60*/  @!PT LDS RZ, [RZ] ;  /* 0x00000000fffff984 */ /* 0x000fe20000000800 */
[----:B------:R2:W-:Y:S04]  /*1b70*/  LDGSTS.E.BYPASS.LTC128B.128 [R227+0x7800], [R12.64+0x180] ;  /* 0x078001800ce37fae */ /* 0x0005e8000b901d50 */
.L_x_42:
[----:B------:R-:W-:Y:S05]  /*1b80*/  BSYNC B0 ;  /* 0x0000000000007941 */ /* 0x000fea0003800000 */
.L_x_41:
[----:B------:R-:W-:Y:S01]  /*1b90*/  UIADD3 UR27, UR8, -0x1, URZ ;  /* 0xffffffff081b7890 */ /* 0x000fe2000fffe03f */
[----:B------:R-:W-:Y:S01]  /*1ba0*/  MOV R234, R232 ;  /* 0x000000e800ea7202 */ /* 0x000fe20000000f00 */
[----:B------:R-:W-:Y:S01]  /*1bb0*/  IMAD.U32 R5, RZ, RZ, UR29 ;  /* 0x0000001dff057e24 */ /* 0x000fe2000f8e00ff */
[----:B------:R-:W-:Y:S01]  /*1bc0*/  BSSY B0, `(.L_x_43) ;  /* 0x000002a000007945 */ /* 0x000fe20003800000 */
[----:B------:R-:W-:Y:S02]  /*1bd0*/  UIMAD UR23, UR27, -0x40, UR14 ;  /* 0xffffffc01b1778a4 */ /* 0x000fe4000f8e020e */
[----:B------:R-:W-:Y:S01]  /*1be0*/  USHF.R.S32.HI UR24, URZ, 0x1f, UR27 ;  /* 0x0000001f3f187899 */ /* 0x000fe2000801141b */
[----:B--2---:R-:W-:Y:S01]  /*1bf0*/  IMAD.WIDE.U32 R18, R5, UR27, R234 ;  /* 0x0000001b05127c25 */ /* 0x004fe2000f8e00ea */
[----:B------:R-:W-:Y:S02]  /*1c00*/  UIMAD UR5, UR28, UR27, URZ ;  /* 0x0000001b1c0572a4 */ /* 0x000fe4000f8e023f */
[----:B------:R-:W-:-:S02]  /*1c10*/  ISETP.GE.AND P0, PT, R14, UR23, PT ;  /* 0x000000170e007c0c */ /* 0x000fc4000bf06270 */
[----:B------:R-:W-:-:S06]  /*1c20*/  UIMAD UR5, UR24, UR29, UR5 ;  /* 0x0000001d180572a4 */ /* 0x000fcc000f8e0205 */
[----:B------:R-:W-:-:S05]  /*1c30*/  IADD3 R21, R19, UR5, RZ ;  /* 0x0000000513157c10 */ /* 0x000fca000fffe0ff */
[----:B------:R-:W-:Y:S05]  /*1c40*/  @P0 BRA `(.L_x_44) ;  /* 0x0000021000000947 */ /* 0x000fea0003800000 */
[----:B------:R-:W-:Y:S02]  /*1c50*/  ISETP.GE.AND P5, PT, R236, c[0x0][0x220], PT ;  /* 0x00008800ec007a0c */ /* 0x000fe40003fa6270 */
[----:B------:R-:W-:Y:S02]  /*1c60*/  ISETP.GE.AND P4, PT, R230, c[0x0][0x220], PT ;  /* 0x00008800e6007a0c */ /* 0x000fe40003f86270 */
[----:B------:R-:W-:Y:S02]  /*1c70*/  ISETP.GE.AND P2, PT, R229, c[0x0][0x220], PT ;  /* 0x00008800e5007a0c */ /* 0x000fe40003f46270 */
[----:B------:R-:W-:-:S07]  /*1c80*/  ISETP.GE.AND P0, PT, R228, c[0x0][0x220], PT ;  /* 0x00008800e4007a0c */ /* 0x000fce0003f06270 */
[C---:B-1----:R-:W-:Y:S01]  /*1c90*/  @!P5 LEA R22, P6, R18.reuse, c[0x0][0x168], 0x1 ;  /* 0x00005a001216da11 */ /* 0x042fe200078c08ff */
[----:B------:R1:W-:Y:S01]  /*1ca0*/  @P5 STS.128 [R227+0x8000], RZ ;  /* 0x008000ffe3005388 */ /* 0x0003e20000000c00 */
[C---:B------:R-:W-:Y:S02]  /*1cb0*/  @!P4 LEA R16, P3, R18.reuse, c[0x0][0x168], 0x1 ;  /* 0x00005a001210ca11 */ /* 0x040fe400078608ff */
[C---:B------:R-:W-:Y:S02]  /*1cc0*/  @!P2 LEA R12, P1, R18.reuse, c[0x0][0x168], 0x1 ;  /* 0x00005a00120caa11 */ /* 0x040fe400078208ff */
        /* <DEDUP_REMOVED lines=25> */
.L_x_44:
[----:B------:R-:W-:Y:S05]  /*1e60*/  BSYNC B0 ;  /* 0x0000000000007941 */ /* 0x000fea0003800000 */
.L_x_43:
[----:B------:R-:W-:Y:S01]  /*1e70*/  ISETP.GE.AND P0, PT, R10, UR23, PT ;  /* 0x000000170a007c0c */ /* 0x000fe2000bf06270 */
[----:B------:R-:W-:Y:S01]  /*1e80*/  ULDC UR19, c[0x0][0x19c] ;  /* 0x0000670000137ab9 */ /* 0x000fe20000000800 */
[----:B------:R-:W-:Y:S01]  /*1e90*/  BSSY B0, `(.L_x_45) ;  /* 0x0000027000007945 */ /* 0x000fe20003800000 */
[----:B------:R-:W-:Y:S02]  /*1ea0*/  USHF.L.U32 UR11, UR4, 0x4, URZ ;  /* 0x00000004040b7899 */ /* 0x000fe4000800063f */
[----:B------:R-:W-:-:S08]  /*1eb0*/  USHF.L.U64.HI UR19, UR4, UR9, UR19 ;  /* 0x0000000904137299 */ /* 0x000fd00008010213 */
[----:B------:R-:W-:Y:S05]  /*1ec0*/  @P0 BRA `(.L_x_46) ;  /* 0x0000023000000947 */ /* 0x000fea0003800000 */
[----:B------:R-:W-:Y:S02]  /*1ed0*/  ISETP.GE.AND P5, PT, R236, c[0x0][0x220], PT ;  /* 0x00008800ec007a0c */ /* 0x000fe40003fa6270 */
[----:B------:R-:W-:Y:S02]  /*1ee0*/  ISETP.GE.AND P4, PT, R230, c[0x0][0x220], PT ;  /* 0x00008800e6007a0c */ /* 0x000fe40003f86270 */
[----:B------:R-:W-:Y:S02]  /*1ef0*/  ISETP.GE.AND P2, PT, R229, c[0x0][0x220], PT ;  /* 0x00008800e5007a0c */ /* 0x000fe40003f46270 */
[----:B-1----:R-:W-:-:S04]  /*1f00*/  IADD3 R13, P0, R18, UR11, RZ ;  /* 0x0000000b120d7c10 */ /* 0x002fc8000ff1e0ff */
[----:B------:R-:W-:Y:S02]  /*1f10*/  IADD3.X R12, R21, UR19, RZ, P0, !PT ;  /* 0x00000013150c7c10 */ /* 0x000fe400087fe4ff */
[----:B------:R-:W-:Y:S01]  /*1f20*/  ISETP.GE.AND P0, PT, R228, c[0x0][0x220], PT ;  /* 0x00008800e4007a0c */ /* 0x000fe20003f06270 */
[----:B------:R1:W-:Y:S01]  /*1f30*/  @P5 STS.128 [R227+0x8800], RZ ;  /* 0x008800ffe3005388 */ /* 0x0003e20000000c00 */
[C---:B------:R-:W-:Y:S02]  /*1f40*/  @!P5 LEA R24, P6, R13.reuse, c[0x0][0x168], 0x1 ;  /* 0x00005a000d18da11 */ /* 0x040fe400078c08ff */
[C---:B------:R-:W-:Y:S02]  /*1f50*/  @!P4 LEA R22, P3, R13.reuse, c[0x0][0x168], 0x1 ;  /* 0x00005a000d16ca11 */ /* 0x040fe400078608ff */
[C---:B------:R-:W-:Y:S02]  /*1f60*/  @!P2 LEA R16, P1, R13.reuse, c[0x0][0x168], 0x1 ;  /* 0x00005a000d10aa11 */ /* 0x040fe400078208ff */
[----:B------:R-:W-:-:S02]  /*1f70*/  @!P5 LEA.HI.X R25, R13, c[0x0][0x16c], R12, 0x1, P6 ;  /* 0x00005b000d19da11 */ /* 0x000fc400030f0c0c */
        /* <DEDUP_REMOVED lines=24> */
.L_x_46:
[----:B------:R-:W-:Y:S05]  /*2100*/  BSYNC B0 ;  /* 0x0000000000007941 */ /* 0x000fea0003800000 */
.L_x_45:
[----:B------:R-:W-:Y:S01]  /*2110*/  ISETP.GE.AND P0, PT, R9, UR23, PT ;  /* 0x0000001709007c0c */ /* 0x000fe2000bf06270 */
[----:B------:R-:W-:-:S12]  /*2120*/  BSSY B0, `(.L_x_47) ;  /* 0x0000027000007945 */ /* 0x000fd80003800000 */
[----:B------:R-:W-:Y:S05]  /*2130*/  @P0 BRA `(.L_x_48) ;  /* 0x0000025000000947 */ /* 0x000fea0003800000 */
[----:B------:R-:W-:Y:S01]  /*2140*/  ISETP.GE.AND P5, PT, R236, c[0x0][0x220], PT ;  /* 0x00008800ec007a0c */ /* 0x000fe20003fa6270 */
[----:B-1----:R-:W-:Y:S01]  /*2150*/  IMAD.MOV.U32 R12, RZ, RZ, c[0x0][0x198] ;  /* 0x00006600ff0c7624 */ /* 0x002fe200078e00ff */
[----:B------:R-:W-:Y:S01]  /*2160*/  ISETP.GE.AND P4, PT, R230, c[0x0][0x220], PT ;  /* 0x00008800e6007a0c */ /* 0x000fe20003f86270 */
[----:B------:R-:W-:Y:S01]  /*2170*/  IMAD.MOV.U32 R16, RZ, RZ, c[0x0][0x19c] ;  /* 0x00006700ff107624 */ /* 0x000fe200078e00ff */
[----:B------:R-:W-:Y:S02]  /*2180*/  ISETP.GE.AND P2, PT, R229, c[0x0][0x220], PT ;  /* 0x00008800e5007a0c */ /* 0x000fe40003f46270 */
[----:B------:R-:W-:-:S04]  /*2190*/  LEA R13, P0, R12, R18, 0x5 ;  /* 0x000000120c0d7211 */ /* 0x000fc800078028ff */
[----:B------:R-:W-:Y:S02]  /*21a0*/  LEA.HI.X R16, R12, R21, R16, 0x5, P0 ;  /* 0x000000150c107211 */ /* 0x000fe400000f2c10 */
        /* <DEDUP_REMOVED lines=24> */
[----:B------:R-:W-:-:S04]  /*2330*/  LEA R12, P0, R13, c[0x0][0x168], 0x1 ;  /* 0x00005a000d0c7a11 */ /* 0x000fc800078008ff */
[----:B------:R-:W-:-:S05]  /*2340*/  LEA.HI.X R13, R13, c[0x0][0x16c], R16, 0x1, P0 ;  /* 0x00005b000d0d7a11 */ /* 0x000fca00000f0c10 */
[----:B------:R-:W-:Y:S01]  /*2350*/  @!PT LDS RZ, [RZ] ;  /* 0x00000000fffff984 */ /* 0x000fe20000000800 */
[----:B------:R-:W-:Y:S01]  /*2360*/  @!PT LDS RZ, [RZ] ;  /* 0x00000000fffff984 */ /* 0x000fe20000000800 */
[----:B------:R-:W-:Y:S01]  /*2370*/  @!PT LDS RZ, [RZ] ;  /* 0x00000000fffff984 */ /* 0x000fe20000000800 */
[----:B------:R2:W-:Y:S04]  /*2380*/  LDGSTS.E.BYPASS.LTC128B.128 [R227+0xf000], [R12.64+0x180] ;  /* 0x0f0001800ce37fae */ /* 0x0005e8000b901d50 */
.L_x_48:
[----:B------:R-:W-:Y:S05]  /*2390*/  BSYNC B0 ;  /* 0x0000000000007941 */ /* 0x000fea0003800000 */
.L_x_47:
[----:B------:R-:W-:Y:S01]  /*23a0*/  ISETP.GE.AND P0, PT, R8, UR23, PT ;  /* 0x0000001708007c0c */ /* 0x000fe2000bf06270 */
[----:B------:R-:W-:Y:S01]  /*23b0*/  ULDC.64 UR4, c[0x0][0x1a0] ;  /* 0x0000680000047ab9 */ /* 0x000fe20000000a00 */
[----:B------:R-:W-:Y:S01]  /*23c0*/  BSSY B0, `(.L_x_49) ;  /* 0x000002b000007945 */ /* 0x000fe20003800000 */
[----:B------:R-:W-:Y:S02]  /*23d0*/  USHF.L.U64.HI UR18, UR4, UR18, UR5 ;  /* 0x0000001204127299 */ /* 0x000fe40008010205 */
[----:B------:R-:W-:-:S08]  /*23e0*/  USHF.L.U32 UR30, UR4, 0x6, URZ ;  /* 0x00000006041e7899 */ /* 0x000fd0000800063f */
[----:B------:R-:W-:Y:S05]  /*23f0*/  @P0 BRA `(.L_x_50) ;  /* 0x0000027000000947 */ /* 0x000fea0003800000 */
[----:B------:R-:W-:Y:S01]  /*2400*/  ISETP.GE.AND P5, PT, R236, c[0x0][0x220], PT ;  /* 0x00008800ec007a0c */ /* 0x000fe20003fa6270 */
[----:B-12---:R-:W-:Y:S01]  /*2410*/  IMAD.MOV.U32 R12, RZ, RZ, c[0x0][0x198] ;  /* 0x00006600ff0c7624 */ /* 0x006fe200078e00ff */
[----:B------:R-:W-:Y:S01]  /*2420*/  ISETP.GE.AND P4, PT, R230, c[0x0][0x220], PT ;  /* 0x00008800e6007a0c */ /* 0x000fe20003f86270 */
[----:B------:R-:W-:Y:S01]  /*2430*/  IMAD.MOV.U32 R20, RZ, RZ, R18 ;  /* 0x000000ffff147224 */ /* 0x000fe200078e0012 */
[----:B------:R-:W-:Y:S01]  /*2440*/  ISETP.GE.AND P2, PT, R229, c[0x0][0x220], PT ;  /* 0x00008800e5007a0c */ /* 0x000fe20003f46270 */
[----:B------:R-:W-:Y:S01]  /*2450*/  ULDC UR5, c[0x0][0x19c] ;  /* 0x0000670000057ab9 */ /* 0x000fe20000000800 */
[----:B------:R-:W-:Y:S01]  /*2460*/  ISETP.GE.AND P0, PT, R228, c[0x0][0x220], PT ;  /* 0x00008800e4007a0c */ /* 0x000fe20003f06270 */
[----:B------:R-:W-:Y:S01]  /*2470*/  UIMAD UR5, UR5, 0x30, URZ ;  /* 0x00000030050578a4 */ /* 0x000fe2000f8e023f */
[----:B------:R-:W-:-:S05]  /*2480*/  IMAD.WIDE.U32 R20, R12, 0x30, R20 ;  /* 0x000000300c147825 */ /* 0x000fca00078e0014 */
[----:B------:R-:W-:Y:S01]  /*2490*/  IADD3 R12, R21, UR5, RZ ;  /* 0x00000005150c7c10 */ /* 0x000fe2000fffe0ff */
[----:B------:R1:W-:Y:S01]  /*24a0*/  @P5 STS.128 [R227+0x9800], RZ ;  /* 0x009800ffe3005388 */ /* 0x0003e20000000c00 */
[C---:B------:R-:W-:Y:S02]  /*24b0*/  @!P5 LEA R22, P6, R20.reuse, c[0x0][0x168], 0x1 ;  /* 0x00005a001416da11 */ /* 0x040fe400078c08ff */
        /* <DEDUP_REMOVED lines=27> */
.L_x_50:
[----:B------:R-:W-:Y:S05]  /*2670*/  BSYNC B0 ;  /* 0x0000000000007941 */ /* 0x000fea0003800000 */
.L_x_49:
[----:B------:R-:W0:Y:S01]  /*2680*/  LDGDEPBAR ;  /* 0x00000000000079af */ /* 0x000e220000000000 */
[----:B------:R-:W-:Y:S01]  /*2690*/  ISETP.GE.AND P0, PT, R14, UR23, PT ;  /* 0x000000170e007c0c */ /* 0x000fe2000bf06270 */
[----:B------:R-:W-:Y:S01]  /*26a0*/  UIMAD UR5, UR18, UR27, URZ ;  /* 0x0000001b120572a4 */ /* 0x000fe2000f8e023f */
[----:B-12---:R-:W-:Y:S01]  /*26b0*/  SHF.R.S32.HI R13, RZ, 0x1f, R11 ;  /* 0x0000001fff0d7819 */ /* 0x006fe2000001140b */
[----:B------:R-:W-:Y:S01]  /*26c0*/  IMAD.U32 R12, RZ, RZ, UR27 ;  /* 0x0000001bff0c7e24 */ /* 0x000fe2000f8e00ff */
[----:B------:R-:W-:Y:S01]  /*26d0*/  BSSY B0, `(.L_x_51) ;  /* 0x0000031000007945 */ /* 0x000fe20003800000 */
[----:B------:R-:W-:Y:S01]  /*26e0*/  IMAD.MOV.U32 R244, RZ, RZ, R166 ;  /* 0x000000fffff47224 */ /* 0x000fe200078e00a6 */
[----:B------:R-:W-:Y:S01]  /*26f0*/  LEA.HI R11, R13, R11, RZ, 0x2 ;  /* 0x0000000b0d0b7211 */ /* 0x000fe200078f10ff */
[----:B------:R-:W-:Y:S01]  /*2700*/  UIMAD UR5, UR24, UR30, UR5 ;  /* 0x0000001e180572a4 */ /* 0x000fe2000f8e0205 */
[----:B------:R-:W-:Y:S02]  /*2710*/  IMAD.SHL.U32 R165, R6, 0x2, RZ ;  /* 0x0000000206a57824 */ /* 0x000fe400078e00ff */
[----:B------:R-:W-:Y:S01]  /*2720*/  IMAD.WIDE.U32 R12, R12, UR30, R244 ;  /* 0x0000001e0c0c7c25 */ /* 0x000fe2000f8e00f4 */
[----:B------:R-:W-:-:S02]  /*2730*/  SHF.R.S32.HI R6, RZ, 0x2, R11 ;  /* 0x00000002ff067819 */ /* 0x000fc4000001140b */
[----:B------:R-:W-:Y:S02]  /*2740*/  LOP3.LUT R165, R165, 0x6, RZ, 0xc0, !PT ;  /* 0x00000006a5a57812 */ /* 0x000fe400078ec0ff */
[----:B------:R-:W-:Y:S01]  /*2750*/  IADD3 R17, R13, UR5, RZ ;  /* 0x000000050d117c10 */ /* 0x000fe2000fffe0ff */
[----:B------:R-:W-:-:S04]  /*2760*/  DEPBAR.LE SB0, 0x0 ;  /* 0x000080000000791a */ /* 0x000fc80000000000 */
[----:B------:R-:W-:Y:S06]  /*2770*/  BAR.SYNC.DEFER_BLOCKING 0x0 ;  /* 0x0000000000007b1d */ /* 0x000fec0000010000 */
[----:B------:R1:W-:Y:S04]  /*2780*/  @P0 STS.128 [R227+0x10000], RZ ;  /* 0x010000ffe3000388 */ /* 0x0003e80000000c00 */
[----:B------:R1:W-:Y:S04]  /*2790*/  @P0 STS.128 [R227+0x12000], RZ ;  /* 0x012000ffe3000388 */ /* 0x0003e80000000c00 */
[----:B------:R1:W-:Y:S04]  /*27a0*/  @P0 STS.128 [R227+0x14000], RZ ;  /* 0x014000ffe3000388 */ /* 0x0003e80000000c00 */
[----:B------:R1:W-:Y:S01]  /*27b0*/  @P0 STS.128 [R227+0x16000], RZ ;  /* 0x016000ffe3000388 */ /* 0x0003e20000000c00 */
[----:B------:R-:W-:Y:S05]  /*27c0*/  @P0 BRA `(.L_x_52) ;  /* 0x0000021000000947 */ /* 0x000fea0003800000 */
[----:B------:R-:W-:Y:S02]  /*27d0*/  ISETP.GE.AND P5, PT, R236, c[0x0][0x220], PT ;  /* 0x00008800ec007a0c */ /* 0x000fe40003fa6270 */
[----:B------:R-:W-:-:S02]  /*27e0*/  ISETP.GE.AND P4, PT, R230, c[0x0][0x220], PT ;  /* 0x00008800e6007a0c */ /* 0x000fc40003f86270 */
[----:B------:R-:W-:Y:S02]  /*27f0*/  ISETP.GE.AND P2, PT, R229, c[0x0][0x220], PT ;  /* 0x00008800e5007a0c */ /* 0x000fe40003f46270 */
[----:B------:R-:W-:-:S07]  /*2800*/  ISETP.GE.AND P0, PT, R228, c[0x0][0x220], PT ;  /* 0x00008800e4007a0c */ /* 0x000fce0003f06270 */
[C---:B------:R-:W-:Y:S01]  /*2810*/  @!P5 LEA R22, P6, R12.reuse, c[0x0][0x170], 0x1 ;  /* 0x00005c000c16da11 */ /* 0x040fe200078c08ff */
        /* <DEDUP_REMOVED lines=28> */
.L_x_52:
[----:B------:R-:W-:Y:S05]  /*29e0*/  BSYNC B0 ;  /* 0x0000000000007941 */ /* 0x000fea0003800000 */
.L_x_51:
[----:B------:R-:W-:Y:S01]  /*29f0*/  ISETP.GE.AND P0, PT, R10, UR23, PT ;  /* 0x000000170a007c0c */ /* 0x000fe2000bf06270 */
[----:B------:R-:W-:Y:S01]  /*2a00*/  ULDC UR5, c[0x0][0x1a4] ;  /* 0x0000690000057ab9 */ /* 0x000fe20000000800 */
[----:B------:R-:W-:Y:S01]  /*2a10*/  BSSY B0, `(.L_x_53) ;  /* 0x000002b000007945 */ /* 0x000fe20003800000 */
[----:B------:R-:W-:Y:S02]  /*2a20*/  USHF.L.U32 UR24, UR4, 0x4, URZ ;  /* 0x0000000404187899 */ /* 0x000fe4000800063f */
[----:B------:R-:W-:-:S08]  /*2a30*/  USHF.L.U64.HI UR9, UR4, UR9, UR5 ;  /* 0x0000000904097299 */ /* 0x000fd00008010205 */
        /* <DEDUP_REMOVED lines=8> */
[----:B------:R-:W-:-:S04]  /*2ac0*/  IADD3 R11, P0, R12, UR24, RZ ;  /* 0x000000180c0b7c10 */ /* 0x000fc8000ff1e0ff */
[----:B------:R-:W-:Y:S02]  /*2ad0*/  IADD3.X R10, R17, UR9, RZ, P0, !PT ;  /* 0x00000009110a7c10 */ /* 0x000fe400087fe4ff */
[----:B------:R-:W-:Y:S01]  /*2ae0*/  ISETP.GE.AND P0, PT, R228, c[0x0][0x220], PT ;  /* 0x00008800e4007a0c */ /* 0x000fe20003f06270 */
[----:B------:R4:W-:Y:S01]  /*2af0*/  @P5 STS.128 [R227+0x10800], RZ ;  /* 0x010800ffe3005388 */ /* 0x0009e20000000c00 */
[C---:B--2---:R-:W-:Y:S02]  /*2b00*/  @!P5 LEA R22, P6, R11.reuse, c[0x0][0x170], 0x1 ;  /* 0x00005c000b16da11 */ /* 0x044fe400078c08ff */
        /* <DEDUP_REMOVED lines=21> */
[----:B----4-:R-:W-:-:S04]  /*2c60*/  LEA R18, P0, R11, c[0x0][0x170], 0x1 ;  /* 0x00005c000b127a11 */ /* 0x010fc800078008ff */
[----:B------:R-:W-:-:S05]  /*2c70*/  LEA.HI.X R19, R11, c[0x0][0x174], R10, 0x1, P0 ;  /* 0x00005d000b137a11 */ /* 0x000fca00000f0c0a */
[----:B------:R-:W-:Y:S01]  /*2c80*/  @!PT LDS RZ, [RZ] ;  /* 0x00000000fffff984 */ /* 0x000fe20000000800 */
[----:B------:R-:W-:Y:S01]  /*2c90*/  @!PT LDS RZ, [RZ] ;  /* 0x00000000fffff984 */ /* 0x000fe20000000800 */
[----:B------:R-:W-:Y:S01]  /*2ca0*/  @!PT LDS RZ, [RZ] ;  /* 0x00000000fffff984 */ /* 0x000fe20000000800 */
[----:B------:R2:W-:Y:S04]  /*2cb0*/  LDGSTS.E.BYPASS.LTC128B.128 [R227+0x16800], [R18.64+0x180] ;  /* 0x1680018012e37fae */ /* 0x0005e8000b901d50 */
.L_x_54:
[----:B------:R-:W-:Y:S05]  /*2cc0*/  BSYNC B0 ;  /* 0x0000000000007941 */ /* 0x000fea0003800000 */
.L_x_53:
[----:B------:R-:W-:Y:S01]  /*2cd0*/  ISETP.GE.AND P0, PT, R9, UR23, PT ;  /* 0x0000001709007c0c */ /* 0x000fe2000bf06270 */
[----:B------:R-:W-:-:S12]  /*2ce0*/  BSSY B0, `(.L_x_55) ;  /* 0x000002b000007945 */ /* 0x000fd80003800000 */
[----:B------:R1:W-:Y:S04]  /*2cf0*/  @P0 STS.128 [R227+0x11000], RZ ;  /* 0x011000ffe3000388 */ /* 0x0003e80000000c00 */
[----:B------:R1:W-:Y:S04]  /*2d00*/  @P0 STS.128 [R227+0x13000], RZ ;  /* 0x013000ffe3000388 */ /* 0x0003e80000000c00 */
[----:B------:R1:W-:Y:S04]  /*2d10*/  @P0 STS.128 [R227+0x15000], RZ ;  /* 0x015000ffe3000388 */ /* 0x0003e80000000c00 */
[----:B------:R1:W-:Y:S01]  /*2d20*/  @P0 STS.128 [R227+0x17000], RZ ;  /* 0x017000ffe3000388 */ /* 0x0003e20000000c00 */
[----:B------:R-:W-:Y:S05]  /*2d30*/  @P0 BRA `(.L_x_56) ;  /* 0x0000025000000947 */ /* 0x000fea0003800000 */
[----:B------:R-:W-:Y:S01]  /*2d40*/  ISETP.GE.AND P5, PT, R236, c[0x0][0x220], PT ;  /* 0x00008800ec007a0c */ /* 0x000fe20003fa6270 */
[----:B------:R-:W-:Y:S01]  /*2d50*/  IMAD.MOV.U32 R9, RZ, RZ, c[0x0][0x1a0] ;  /* 0x00006800ff097624 */ /* 0x000fe200078e00ff */
[----:B------:R-:W-:Y:S01]  /*2d60*/  ISETP.GE.AND P4, PT, R230, c[0x0][0x220], PT ;  /* 0x00008800e6007a0c */ /* 0x000fe20003f86270 */
[----:B------:R-:W-:Y:S01]  /*2d70*/  IMAD.MOV.U32 R11, RZ, RZ, c[0x0][0x1a4] ;  /* 0x00006900ff0b7624 */ /* 0x000fe200078e00ff */
[----:B------:R-:W-:-:S02]  /*2d80*/  ISETP.GE.AND P2, PT, R229, c[0x0][0x220], PT ;  /* 0x00008800e5007a0c */ /* 0x000fc40003f46270 */
[----:B------:R-:W-:-:S04]  /*2d90*/  LEA R10, P0, R9, R12, 0x5 ;  /* 0x0000000c090a7211 */ /* 0x000fc800078028ff */
[----:B------:R-:W-:Y:S02]  /*2da0*/  LEA.HI.X R11, R9, R17, R11, 0x5, P0 ;  /* 0x00000011090b7211 */ /* 0x000fe400000f2c0b */
[----:B------:R-:W-:Y:S01]  /*2db0*/  ISETP.GE.AND P0, PT, R228, c[0x0][0x220], PT ;  /* 0x00008800e4007a0c */ /* 0x000fe20003f06270 */
[----:B------:R1:W-:Y:S01]  /*2dc0*/  @P5 STS.128 [R227+0x11000], RZ ;  /* 0x011000ffe3005388 */ /* 0x0003e20000000c00 */
[C---:B--2-4-:R-:W-:Y:S02]  /*2dd0*/  @!P5 LEA R22, P6, R10.reuse, c[0x0][0x170], 0x1 ;  /* 0x00005c000a16da11 */ /* 0x054fe400078c08ff */
        /* <DEDUP_REMOVED lines=27> */
.L_x_56:
[----:B------:R-:W-:Y:S05]  /*2f90*/  BSYNC B0 ;  /* 0x0000000000007941 */ /* 0x000fea0003800000 */
.L_x_55:
        /* <DEDUP_REMOVED lines=17> */
[----:B------:R1:W-:Y:S02]  /*30b0*/  @P5 STS.128 [R227+0x11800], RZ ;  /* 0x011800ffe3005388 */ /* 0x0003e40000000c00 */
[C---:B-12-4-:R-:W-:Y:S02]  /*30c0*/  @!P5 LEA R18, P6, R16.reuse, c[0x0][0x170], 0x1 ;  /* 0x00005c001012da11 */ /* 0x056fe400078c08ff */
        /* <DEDUP_REMOVED lines=27> */
.L_x_58:
[----:B------:R-:W-:Y:S05]  /*3280*/  BSYNC B0 ;  /* 0x0000000000007941 */ /* 0x000fea0003800000 */
.L_x_57:
[C---:B------:R-:W-:Y:S01]  /*3290*/  IMAD.SHL.U32 R8, R3.reuse, 0x40, RZ ;  /* 0x0000004003087824 */ /* 0x040fe200078e00ff */
[----:B------:R-:W-:Y:S01]  /*32a0*/  R2P PR, R3, 0x6 ;  /* 0x0000000603007804 */ /* 0x000fe20000000000 */
[----:B------:R-:W-:Y:S01]  /*32b0*/  IMAD.SHL.U32 R14, R14, 0x8, RZ ;  /* 0x000000080e0e7824 */ /* 0x000fe200078e00ff */
[----:B------:R-:W0:Y:S01]  /*32c0*/  LDGDEPBAR ;  /* 0x00000000000079af */ /* 0x000e220000000000 */
[C---:B------:R-:W-:Y:S01]  /*32d0*/  IMAD R226, R7.reuse, 0x400, R4 ;  /* 0x0000040007e27824 */ /* 0x040fe200078e0204 */
[----:B------:R-:W-:Y:S01]  /*32e0*/  LOP3.LUT R8, R8, 0x1c0, RZ, 0xc0, !PT ;  /* 0x000001c008087812 */ /* 0x000fe200078ec0ff */
[----:B------:R-:W-:Y:S01]  /*32f0*/  IMAD.U32 R238, RZ, RZ, UR14 ;  /* 0x0000000effee7e24 */ /* 0x000fe2000f8e00ff */
[----:B------:R-:W-:Y:S01]  /*3300*/  LEA R7, R7, UR13, 0x4 ;  /* 0x0000000d07077c11 */ /* 0x000fe2000f8e20ff */
[----:B------:R-:W-:Y:S01]  /*3310*/  IMAD.SHL.U32 R226, R226, 0x2, RZ ;  /* 0x00000002e2e27824 */ /* 0x000fe200078e00ff */
[----:B------:R-:W-:Y:S01]  /*3320*/  LOP3.LUT R14, R8, 0x8, R14, 0xf8, !PT ;  /* 0x00000008080e7812 */ /* 0x000fe200078ef80e */
[----:B------:R-:W-:Y:S01]  /*3330*/  UISETP.GE.AND UP0, UPT, UR8, 0x2, UPT ;  /* 0x000000020800788c */ /* 0x000fe2000bf06270 */
[----:B------:R-:W-:Y:S01]  /*3340*/  SHF.R.U32.HI R8, RZ, 0x3, R8 ;  /* 0x00000003ff087819 */ /* 0x000fe20000011608 */
[--C-:B------:R-:W-:Y:S01]  /*3350*/  IMAD R224, R2, 0x2, R226.reuse ;  /* 0x0000000202e07824 */ /* 0x100fe200078e02e2 */
[----:B------:R-:W-:Y:S01]  /*3360*/  LDSM.16.M88.4 R40, [R226] ;  /* 0x00000000e228783b */ /* 0x000fe20000000200 */
[----:B------:R-:W-:Y:S01]  /*3370*/  IMAD R222, R0, 0x2, R226 ;  /* 0x0000000200de7824 */ /* 0x000fe200078e02e2 */
[----:B------:R-:W-:Y:S01]  /*3380*/  LOP3.LUT R8, R14, R8, RZ, 0x3c, !PT ;  /* 0x000000080e087212 */ /* 0x000fe200078e3cff */
[----:B------:R-:W-:Y:S01]  /*3390*/  IMAD R221, R0, 0x2, R224 ;  /* 0x0000000200dd7824 */ /* 0x000fe200078e02e0 */
[----:B------:R-:W-:Y:S01]  /*33a0*/  LDSM.16.M88.4 R52, [R224] ;  /* 0x00000000e034783b */ /* 0x000fe20000000200 */
[----:B------:R-:W-:-:S02]  /*33b0*/  IADD3 R6, R7, 0x1, R6 ;  /* 0x0000000107067810 */ /* 0x000fc40007ffe006 */
[----:B------:R-:W-:Y:S01]  /*33c0*/  IMAD R225, R225, 0x200, R8 ;  /* 0x00000200e1e17824 */ /* 0x000fe200078e0208 */
[----:B------:R-:W-:Y:S01]  /*33d0*/  LDSM.16.M88.4 R36, [R222] ;  /* 0x00000000de24783b */ /* 0x000fe20000000200 */
[----:B------:R-:W-:Y:S02]  /*33e0*/  IADD3 R238, R238, -UR15, R6 ;  /* 0x8000000feeee7c10 */ /* 0x000fe4000fffe006 */
[----:B------:R-:W-:Y:S02]  /*33f0*/  IMAD.SHL.U32 R225, R225, 0x2, RZ ;  /* 0x00000002e1e17824 */ /* 0x000fe400078e00ff */
[----:B------:R-:W-:-:S03]  /*3400*/  IADD3 R238, R238, c[0x0][0x2e8], RZ ;  /* 0x0000ba00eeee7a10 */ /* 0x000fc60007ffe0ff */
[----:B-12-4-:R-:W1:Y:S01]  /*3410*/  LDSM.16.M88.4 R16, [R225+0x8000] ;  /* 0x00800000e110783b */ /* 0x016e620000000200 */
[C---:B------:R-:W-:Y:S02]  /*3420*/  IADD3 R3, R225.reuse, 0x8000, RZ ;  /* 0x00008000e1037810 */ /* 0x040fe40007ffe0ff */
[----:B------:R-:W-:Y:S01]  /*3430*/  IADD3 R223, R225, 0x8020, RZ ;  /* 0x00008020e1df7810 */ /* 0x000fe20007ffe0ff */
[----:B------:R-:W2:Y:S01]  /*3440*/  LDSM.16.M88.4 R8, [R225+0x8800] ;  /* 0x00880000e108783b */ /* 0x000ea20000000200 */
[----:B------:R-:W-:Y:S01]  /*3450*/  @P1 IADD3 R223, R3, -0x20, RZ ;  /* 0xffffffe003df1810 */ /* 0x000fe20007ffe0ff */
[----:B------:R-:W-:Y:S01]  /*3460*/  IMAD.MOV.U32 R3, RZ, RZ, 0x40 ;  /* 0x00000040ff037424 */ /* 0x000fe200078e00ff */
[C---:B------:R-:W-:Y:S01]  /*3470*/  IADD3 R231, R238.reuse, 0x8, RZ ;  /* 0x00000008eee77810 */ /* 0x040fe20007ffe0ff */
[----:B------:R-:W4:Y:S01]  /*3480*/  LDSM.16.M88.4 R72, [R225+0x9000] ;  /* 0x00900000e148783b */ /* 0x000f220000000200 */
[----:B------:R-:W-:Y:S02]  /*3490*/  IMNMX R238, R238, UR14, PT ;  /* 0x0000000eeeee7c17 */ /* 0x000fe4000b800200 */
[----:B------:R-:W-:Y:S01]  /*34a0*/  SEL R3, R3, 0xffffffc0, !P2 ;  /* 0xffffffc003037807 */ /* 0x000fe20005000000 */
[----:B------:R-:W5:Y:S01]  /*34b0*/  LDSM.16.M88.4 R64, [R223] ;  /* 0x00000000df40783b */ /* 0x000f620000000200 */
[----:B------:R-:W-:-:S02]  /*34c0*/  IMNMX R231, R231, UR14, PT ;  /* 0x0000000ee7e77c17 */ /* 0x000fc4000b800200 */
[----:B------:R-:W-:Y:S01]  /*34d0*/  IADD3 R215, R223, 0x800, RZ ;  /* 0x00000800dfd77810 */ /* 0x000fe20007ffe0ff */
[----:B------:R-:W3:Y:S01]  /*34e0*/  LDSM.16.M88.4 R68, [R225+0x9800] ;  /* 0x00980000e144783b */ /* 0x000ee20000000200 */
[----:B------:R-:W-:Y:S01]  /*34f0*/  IMAD.IADD R219, R225, 0x1, R3 ;  /* 0x00000001e1db7824 */ /* 0x000fe200078e0203 */
[----:B------:R-:W-:Y:S01]  /*3500*/  IADD3 R214, R223, 0x1000, RZ ;  /* 0x00001000dfd67810 */ /* 0x000fe20007ffe0ff */
[----:B------:R-:W-:Y:S01]  /*3510*/  IMAD.IADD R212, R3, 0x1, R223 ;  /* 0x0000000103d47824 */ /* 0x000fe200078e02df */
[----:B------:R-:W3:Y:S01]  /*3520*/  LDSM.16.M88.4 R60, [R223+0x800] ;  /* 0x00080000df3c783b */ /* 0x000ee20000000200 */
[----:B------:R-:W-:Y:S01]  /*3530*/  IMAD.U32 R3, RZ, RZ, UR27 ;  /* 0x0000001bff037e24 */ /* 0x000fe2000f8e00ff */
[----:B------:R-:W-:Y:S02]  /*3540*/  IADD3 R213, R223, 0x1800, RZ ;  /* 0x00001800dfd57810 */ /* 0x000fe40007ffe0ff */
[----:B------:R-:W3:Y:S01]  /*3550*/  LDSM.16.M88.4 R56, [R223+0x1000] ;  /* 0x00100000df38783b */ /* 0x000ee20000000200 */
[----:B------:R-:W-:Y:S01]  /*3560*/  IMAD R3, R3, 0x40, R165 ;  /* 0x0000004003037824 */ /* 0x000fe200078e02a5 */
[----:B------:R-:W-:-:S02]  /*3570*/  IADD3 R211, R223, 0x2000, RZ ;  /* 0x00002000dfd37810 */ /* 0x000fc40007ffe0ff */
[----:B------:R-:W3:Y:S01]  /*3580*/  LDSM.16.M88.4 R32, [R219+0x8000] ;  /* 0x00800000db20783b */ /* 0x000ee20000000200 */
[----:B------:R-:W-:Y:S02]  /*3590*/  IADD3 R210, R223, 0x2800, RZ ;  /* 0x00002800dfd27810 */ /* 0x000fe40007ffe0ff */
[C---:B------:R-:W-:Y:S01]  /*35a0*/  IADD3 R6, R3.reuse, 0x1, RZ ;  /* 0x0000000103067810 */ /* 0x040fe20007ffe0ff */
[----:B------:R-:W3:Y:S01]  /*35b0*/  LDSM.16.M88.4 R48, [R223+0x1800] ;  /* 0x00180000df30783b */ /* 0x000ee20000000200 */
[C---:B------:R-:W-:Y:S02]  /*35c0*/  IADD3 R7, R3.reuse, 0x8, RZ ;  /* 0x0000000803077810 */ /* 0x040fe40007ffe0ff */
[CC--:B------:R-:W-:Y:S01]  /*35d0*/  ISETP.GE.AND P0, PT, R6.reuse, R238.reuse, PT ;  /* 0x000000ee0600720c */ /* 0x0c0fe20003f06270 */
[----:B------:R-:W3:Y:S01]  /*35e0*/  LDSM.16.M88.4 R28, [R219+0x8800] ;  /* 0x00880000db1c783b */ /* 0x000ee20000000200 */
[----:B------:R-:W-:Y:S02]  /*35f0*/  ISETP.GE.AND P3, PT, R6, R231, PT ;  /* 0x000000e70600720c */ /* 0x000fe40003f66270 */
[----:B------:R-:W-:Y:S01]  /*3600*/  IADD3 R6, R3, 0x9, RZ ;  /* 0x0000000903067810 */ /* 0x000fe20007ffe0ff */
[----:B-1----:R-:W-:Y:S01]  /*3610*/  HMMA.16816.F32.BF16 R20, R40, R16, RZ ;  /* 0x000000102814723c */ /* 0x002fe200000418ff */
[----:B------:R-:W1:Y:S01]  /*3620*/  LDSM.16.M88.4 R24, [R219+0x9000] ;  /* 0x00900000db18783b */ /* 0x000e620000000200 */
[----:B------:R-:W-:-:S02]  /*3630*/  ISETP.GE.AND P4, PT, R7, R238, PT ;  /* 0x000000ee0700720c */ /* 0x000fc40003f86270 */
[-C--:B------:R-:W-:Y:S01]  /*3640*/  ISETP.GE.AND P6, PT, R7, R231.reuse, PT ;  /* 0x000000e70700720c */ /* 0x080fe20003fc6270 */
[----:B------:R-:W-:Y:S01]  /*3650*/  LDSM.16.M88.4 R80, [R219+0x9800] ;  /* 0x00980000db50783b */ /* 0x000fe20000000200 */
[C---:B------:R-:W-:Y:S02]  /*3660*/  IADD3 R7, R3.reuse, 0x10, RZ ;  /* 0x0000001003077810 */ /* 0x040fe40007ffe0ff */
[C---:B------:R-:W-:Y:S01]  /*3670*/  HMMA.16816.F32.BF16 R16, R40.reuse, R18, RZ ;  /* 0x000000122810723c */ /* 0x040fe200000418ff */
[CC--:B------:R-:W-:Y:S02]  /*3680*/  ISETP.GE.AND P2, PT, R6.reuse, R238.reuse, PT ;  /* 0x000000ee0600720c */ /* 0x0c0fe40003f46270 */
[----:B------:R-:W-:Y:S02]  /*3690*/  ISETP.GE.AND P5, PT, R6, R231, PT ;  /* 0x000000e70600720c */ /* 0x000fe40003fa6270 */
[----:B------:R-:W-:Y:S02]  /*36a0*/  IADD3 R6, R3, 0x11, RZ ;  /* 0x0000001103067810 */ /* 0x000fe40007ffe0ff */
[----:B------:R-:W-:Y:S01]  /*36b0*/  ISETP.GE.AND P1, PT, R7, R238, PT ;  /* 0x000000ee0700720c */ /* 0x000fe20003f26270 */
[----:B--2---:R-:W-:Y:S01]  /*36c0*/  HMMA.16816.F32.BF16 R12, R40, R8, RZ ;  /* 0x00000008280c723c */ /* 0x004fe200000418ff */
[----:B------:R-:W-:-:S02]  /*36d0*/  IADD3 R209, R223, 0x3000, RZ ;  /* 0x00003000dfd17810 */ /* 0x000fc40007ffe0ff */
[C---:B------:R-:W-:Y:S02]  /*36e0*/  IADD3 R208, R223.reuse, 0x3800, RZ ;  /* 0x00003800dfd07810 */ /* 0x040fe40007ffe0ff */
[C---:B------:R-:W-:Y:S02]  /*36f0*/  IADD3 R207, R223.reuse, 0x4000, RZ ;  /* 0x00004000dfcf7810 */ /* 0x040fe40007ffe0ff */
[C---:B------:R-:W-:Y:S01]  /*3700*/  IADD3 R206, R223.reuse, 0x4800, RZ ;  /* 0x00004800dfce7810 */ /* 0x040fe20007ffe0ff */
[----:B------:R-:W-:Y:S01]  /*3710*/  HMMA.16816.F32.BF16 R8, R40, R10, RZ ;  /* 0x0000000a2808723c */ /* 0x000fe200000418ff */
[C---:B------:R-:W-:Y:S02]  /*3720*/  IADD3 R205, R223.reuse, 0x5000, RZ ;  /* 0x00005000dfcd7810 */ /* 0x040fe40007ffe0ff */
[C---:B------:R-:W-:Y:S02]  /*3730*/  IADD3 R204, R223.reuse, 0x5800, RZ ;  /* 0x00005800dfcc7810 */ /* 0x040fe40007ffe0ff */
[----:B------:R-:W-:-:S02]  /*3740*/  IADD3 R203, R223, 0x6000, RZ ;  /* 0x00006000dfcb7810 */ /* 0x000fc40007ffe0ff */
[C---:B------:R-:W-:Y:S01]  /*3750*/  IADD3 R202, R223.reuse, 0x6800, RZ ;  /* 0x00006800dfca7810 */ /* 0x040fe20007ffe0ff */
[----:B----4-:R-:W-:Y:S01]  /*3760*/  HMMA.16816.F32.BF16 R76, R40, R72, RZ ;  /* 0x00000048284c723c */ /* 0x010fe200000418ff */
[C---:B------:R-:W-:Y:S02]  /*3770*/  IADD3 R201, R223.reuse, 0x7000, RZ ;  /* 0x00007000dfc97810 */ /* 0x040fe40007ffe0ff */
[----:B------:R-:W-:-:S05]  /*3780*/  IADD3 R200, R223, 0x7800, RZ ;  /* 0x00007800dfc87810 */ /* 0x000fca0007ffe0ff */
[----:B------:R-:W-:Y:S08]  /*3790*/  HMMA.16816.F32.BF16 R72, R40, R74, RZ ;  /* 0x0000004a2848723c */ /* 0x000ff000000418ff */
[C---:B-----5:R-:W-:Y:S08]  /*37a0*/  HMMA.16816.F32.BF16 R20, R52.reuse, R64, R20 ;  /* 0x000000403414723c */ /* 0x060ff00000041814 */
[----:B------:R-:W-:Y:S01]  /*37b0*/  HMMA.16816.F32.BF16 R16, R52, R66, R16 ;  /* 0x000000423410723c */ /* 0x000fe20000041810 */
[----:B------:R-:W-:Y:S07]  /*37c0*/  LDSM.16.M88.4 R64, [R212] ;  /* 0x00000000d440783b */ /* 0x000fee0000000200 */
[C---:B---3--:R-:W-:Y:S08]  /*37d0*/  HMMA.16816.F32.BF16 R44, R40.reuse, R68, RZ ;  /* 0x00000044282c723c */ /* 0x048ff000000418ff */
[----:B------:R-:W-:Y:S01]  /*37e0*/  HMMA.16816.F32.BF16 R40, R40, R70, RZ ;  /* 0x000000462828723c */ /* 0x000fe200000418ff */
[----:B------:R-:W2:Y:S07]  /*37f0*/  LDSM.16.M88.4 R68, [R221] ;  /* 0x00000000dd44783b */ /* 0x000eae0000000200 */
[C---:B------:R-:W-:Y:S08]  /*3800*/  HMMA.16816.F32.BF16 R12, R52.reuse, R60, R12 ;  /* 0x0000003c340c723c */ /* 0x040ff0000004180c */
[C---:B------:R-:W-:Y:S01]  /*3810*/  HMMA.16816.F32.BF16 R8, R52.reuse, R62, R8 ;  /* 0x0000003e3408723c */ /* 0x040fe20000041808 */
[----:B------:R-:W3:Y:S07]  /*3820*/  LDSM.16.M88.4 R60, [R212+0x800] ;  /* 0x00080000d43c783b */ /* 0x000eee0000000200 */
[C---:B------:R-:W-:Y:S08]  /*3830*/  HMMA.16816.F32.BF16 R76, R52.reuse, R56, R76 ;  /* 0x00000038344c723c */ /* 0x040ff0000004184c */
[----:B------:R-:W-:Y:S01]  /*3840*/  HMMA.16816.F32.BF16 R72, R52, R58, R72 ;  /* 0x0000003a3448723c */ /* 0x000fe20000041848 */
[----:B------:R-:W4:Y:S07]  /*3850*/  LDSM.16.M88.4 R56, [R212+0x1000] ;  /* 0x00100000d438783b */ /* 0x000f2e0000000200 */
[C---:B------:R-:W-:Y:S08]  /*3860*/  HMMA.16816.F32.BF16 R20, R36.reuse, R32, R20 ;  /* 0x000000202414723c */ /* 0x040ff00000041814 */
[----:B------:R-:W-:Y:S01]  /*3870*/  HMMA.16816.F32.BF16 R16, R36, R34, R16 ;  /* 0x000000222410723c */ /* 0x000fe20000041810 */
[----:B------:R-:W-:Y:S07]  /*3880*/  LDSM.16.M88.4 R32, [R225+0xa000] ;  /* 0x00a00000e120783b */ /* 0x000fee0000000200 */
[C---:B------:R-:W-:Y:S08]  /*3890*/  HMMA.16816.F32.BF16 R44, R52.reuse, R48, R44 ;  /* 0x00000030342c723c */ /* 0x040ff0000004182c */
[----:B------:R-:W-:Y:S01]  /*38a0*/  HMMA.16816.F32.BF16 R40, R52, R50, R40 ;  /* 0x000000323428723c */ /* 0x000fe20000041828 */
[----:B------:R-:W5:Y:S04]  /*38b0*/  LDSM.16.M88.4 R48, [R226+0x2000] ;  /* 0x00200000e230783b */ /* 0x000f680000000200 */
[----:B------:R-:W3:Y:S03]  /*38c0*/  LDSM.16.M88.4 R52, [R212+0x1800] ;  /* 0x00180000d434783b */ /* 0x000ee60000000200 */
[C---:B------:R-:W-:Y:S08]  /*38d0*/  HMMA.16816.F32.BF16 R12, R36.reuse, R28, R12 ;  /* 0x0000001c240c723c */ /* 0x040ff0000004180c */
[C---:B------:R-:W-:Y:S01]  /*38e0*/  HMMA.16816.F32.BF16 R8, R36.reuse, R30, R8 ;  /* 0x0000001e2408723c */ /* 0x040fe20000041808 */
[----:B------:R-:W3:Y:S07]  /*38f0*/  LDSM.16.M88.4 R28, [R225+0xa800] ;  /* 0x00a80000e11c783b */ /* 0x000eee0000000200 */
[C---:B-1----:R-:W-:Y:S08]  /*3900*/  HMMA.16816.F32.BF16 R76, R36.reuse, R24, R76 ;  /* 0x00000018244c723c */ /* 0x042ff0000004184c */
[----:B------:R-:W-:Y:S01]  /*3910*/  HMMA.16816.F32.BF16 R72, R36, R26, R72 ;  /* 0x0000001a2448723c */ /* 0x000fe20000041848 */
[----:B------:R-:W1:Y:S07]  /*3920*/  LDSM.16.M88.4 R24, [R225+0xb000] ;  /* 0x00b00000e118783b */ /* 0x000e6e0000000200 */
[C---:B--2---:R-:W-:Y:S08]  /*3930*/  HMMA.16816.F32.BF16 R20, R68.reuse, R64, R20 ;  /* 0x000000404414723c */ /* 0x044ff00000041814 */
[----:B------:R-:W-:Y:S01]  /*3940*/  HMMA.16816.F32.BF16 R16, R68, R66, R16 ;  /* 0x000000424410723c */ /* 0x000fe20000041810 */
[----:B------:R-:W-:Y:S07]  /*3950*/  LDSM.16.M88.4 R64, [R225+0xb800] ;  /* 0x00b80000e140783b */ /* 0x000fee0000000200 */
[C---:B------:R-:W-:Y:S08]  /*3960*/  HMMA.16816.F32.BF16 R44, R36.reuse, R80, R44 ;  /* 0x00000050242c723c */ /* 0x040ff0000004182c */
[----:B------:R-:W-:Y:S01]  /*3970*/  HMMA.16816.F32.BF16 R40, R36, R82, R40 ;  /* 0x000000522428723c */ /* 0x000fe20000041828 */
[----:B------:R-:W-:Y:S04]  /*3980*/  LDSM.16.M88.4 R36, [R223+0x2000] ;  /* 0x00200000df24783b */ /* 0x000fe80000000200 */
[----:B------:R-:W-:Y:S03]  /*3990*/  LDSM.16.M88.4 R80, [R225+0xf800] ;  /* 0x00f80000e150783b */ /* 0x000fe60000000200 */
[C---:B---3--:R-:W-:Y:S08]  /*39a0*/  HMMA.16816.F32.BF16 R12, R68.reuse, R60, R12 ;  /* 0x0000003c440c723c */ /* 0x048ff0000004180c */
[C---:B------:R-:W-:Y:S01]  /*39b0*/  HMMA.16816.F32.BF16 R8, R68.reuse, R62, R8 ;  /* 0x0000003e4408723c */ /* 0x040fe20000041808 */
[----:B------:R-:W2:Y:S07]  /*39c0*/  LDSM.16.M88.4 R60, [R224+0x2000] ;  /* 0x00200000e03c783b */ /* 0x000eae0000000200 */
[C---:B----4-:R-:W-:Y:S08]  /*39d0*/  HMMA.16816.F32.BF16 R76, R68.reuse, R56, R76 ;  /* 0x00000038444c723c */ /* 0x050ff0000004184c */
[----:B------:R-:W-:Y:S01]  /*39e0*/  HMMA.16816.F32.BF16 R72, R68, R58, R72 ;  /* 0x0000003a4448723c */ /* 0x000fe20000041848 */
[----:B------:R-:W3:Y:S07]  /*39f0*/  LDSM.16.M88.4 R56, [R223+0x2800] ;  /* 0x00280000df38783b */ /* 0x000eee0000000200 */
[C---:B-----5:R-:W-:Y:S08]  /*3a00*/  HMMA.16816.F32.BF16 R20, R48.reuse, R32, R20 ;  /* 0x000000203014723c */ /* 0x060ff00000041814 */
[----:B------:R-:W-:Y:S01]  /*3a10*/  HMMA.16816.F32.BF16 R16, R48, R34, R16 ;  /* 0x000000223010723c */ /* 0x000fe20000041810 */
[----:B------:R-:W-:Y:S07]  /*3a20*/  LDSM.16.M88.4 R32, [R219+0xa000] ;  /* 0x00a00000db20783b */ /* 0x000fee0000000200 */
[C---:B------:R-:W-:Y:S08]  /*3a30*/  HMMA.16816.F32.BF16 R44, R68.reuse, R52, R44 ;  /* 0x00000034442c723c */ /* 0x040ff0000004182c */
[----:B------:R-:W-:Y:S01]  /*3a40*/  HMMA.16816.F32.BF16 R40, R68, R54, R40 ;  /* 0x000000364428723c */ /* 0x000fe20000041828 */
[----:B------:R-:W-:Y:S04]  /*3a50*/  LDSM.16.M88.4 R52, [R222+0x2000] ;  /* 0x00200000de34783b */ /* 0x000fe80000000200 */
[----:B------:R-:W-:Y:S03]  /*3a60*/  LDSM.16.M88.4 R68, [R223+0x3800] ;  /* 0x00380000df44783b */ /* 0x000fe60000000200 */
[C---:B------:R-:W-:Y:S08]  /*3a70*/  HMMA.16816.F32.BF16 R12, R48.reuse, R28, R12 ;  /* 0x0000001c300c723c */ /* 0x040ff0000004180c */
[C---:B------:R-:W-:Y:S01]  /*3a80*/  HMMA.16816.F32.BF16 R8, R48.reuse, R30, R8 ;  /* 0x0000001e3008723c */ /* 0x040fe20000041808 */
[----:B------:R-:W4:Y:S07]  /*3a90*/  LDSM.16.M88.4 R28, [R223+0x3000] ;  /* 0x00300000df1c783b */ /* 0x000f2e0000000200 */
        /* <DEDUP_REMOVED lines=8> */
[----:B------:R-:W2:Y:S04]  /*3b20*/  LDSM.16.M88.4 R48, [R219+0xb000] ;  /* 0x00b00000db30783b */ /* 0x000ea80000000200 */
[----:B------:R-:W-:Y:S03]  /*3b30*/  LDSM.16.M88.4 R64, [R226+0x4000] ;  /* 0x00400000e240783b */ /* 0x000fe60000000200 */
[C---:B---3--:R-:W-:Y:S08]  /*3b40*/  HMMA.16816.F32.BF16 R12, R60.reuse, R56, R12 ;  /* 0x000000383c0c723c */ /* 0x048ff0000004180c */
[C---:B------:R-:W-:Y:S01]  /*3b50*/  HMMA.16816.F32.BF16 R8, R60.reuse, R58, R8 ;  /* 0x0000003a3c08723c */ /* 0x040fe20000041808 */
[----:B------:R-:W-:Y:S07]  /*3b60*/  LDSM.16.M88.4 R56, [R221+0x2000] ;  /* 0x00200000dd38783b */ /* 0x000fee0000000200 */
[C---:B----4-:R-:W-:Y:S08]  /*3b70*/  HMMA.16816.F32.BF16 R76, R60.reuse, R28, R76 ;  /* 0x0000001c3c4c723c */ /* 0x050ff0000004184c */
[----:B------:R-:W-:Y:S01]  /*3b80*/  HMMA.16816.F32.BF16 R72, R60, R30, R72 ;  /* 0x0000001e3c48723c */ /* 0x000fe20000041848 */
[----:B------:R-:W-:Y:S07]  /*3b90*/  LDSM.16.M88.4 R28, [R212+0x2800] ;  /* 0x00280000d41c783b */ /* 0x000fee0000000200 */
[C---:B------:R-:W-:Y:S08]  /*3ba0*/  HMMA.16816.F32.BF16 R20, R52.reuse, R32, R20 ;  /* 0x000000203414723c */ /* 0x040ff00000041814 */
[----:B------:R-:W-:Y:S01]  /*3bb0*/  HMMA.16816.F32.BF16 R16, R52, R34, R16 ;  /* 0x000000223410723c */ /* 0x000fe20000041810 */
[----:B------:R-:W3:Y:S07]  /*3bc0*/  LDSM.16.M88.4 R32, [R212+0x2000] ;  /* 0x00200000d420783b */ /* 0x000eee0000000200 */
[C---:B------:R-:W-:Y:S08]  /*3bd0*/  HMMA.16816.F32.BF16 R44, R60.reuse, R68, R44 ;  /* 0x000000443c2c723c */ /* 0x040ff0000004182c */
[----:B------:R-:W-:Y:S01]  /*3be0*/  HMMA.16816.F32.BF16 R40, R60, R70, R40 ;  /* 0x000000463c28723c */ /* 0x000fe20000041828 */
[----:B------:R-:W4:Y:S07]  /*3bf0*/  LDSM.16.M88.4 R60, [R212+0x3000] ;  /* 0x00300000d43c783b */ /* 0x000f2e0000000200 */
[C---:B-1----:R-:W-:Y:S08]  /*3c00*/  HMMA.16816.F32.BF16 R12, R52.reuse, R24, R12 ;  /* 0x00000018340c723c */ /* 0x042ff0000004180c */
[C---:B------:R-:W-:Y:S01]  /*3c10*/  HMMA.16816.F32.BF16 R8, R52.reuse, R26, R8 ;  /* 0x0000001a3408723c */ /* 0x040fe20000041808 */
[----:B------:R-:W1:Y:S07]  /*3c20*/  LDSM.16.M88.4 R24, [R212+0x3800] ;  /* 0x00380000d418783b */ /* 0x000e6e0000000200 */
[C---:B--2---:R-:W-:Y:S08]  /*3c30*/  HMMA.16816.F32.BF16 R76, R52.reuse, R48, R76 ;  /* 0x00000030344c723c */ /* 0x044ff0000004184c */
[C---:B------:R-:W-:Y:S01]  /*3c40*/  HMMA.16816.F32.BF16 R72, R52.reuse, R50, R72 ;  /* 0x000000323448723c */ /* 0x040fe20000041848 */
[----:B------:R-:W2:Y:S07]  /*3c50*/  LDSM.16.M88.4 R48, [R225+0xc000] ;  /* 0x00c00000e130783b */ /* 0x000eae0000000200 */
[C---:B------:R-:W-:Y:S01]  /*3c60*/  HMMA.16816.F32.BF16 R68, R52.reuse, R36, R44 ;  /* 0x000000243444723c */ /* 0x040fe2000004182c */
[----:B------:R-:W5:Y:S07]  /*3c70*/  LDSM.16.M88.4 R44, [R225+0xc800] ;  /* 0x00c80000e12c783b */ /* 0x000f6e0000000200 */
[----:B------:R-:W-:Y:S01]  /*3c80*/  HMMA.16816.F32.BF16 R40, R52, R38, R40 ;  /* 0x000000263428723c */ /* 0x000fe20000041828 */
[----:B------:R-:W-:Y:S04]  /*3c90*/  LDSM.16.M88.4 R36, [R224+0x4000] ;  /* 0x00400000e024783b */ /* 0x000fe80000000200 */
[----:B------:R-:W-:Y:S03]  /*3ca0*/  LDSM.16.M88.4 R52, [R223+0x5000] ;  /* 0x00500000df34783b */ /* 0x000fe60000000200 */
[C---:B---3--:R-:W-:Y:S08]  /*3cb0*/  HMMA.16816.F32.BF16 R20, R56.reuse, R32, R20 ;  /* 0x000000203814723c */ /* 0x048ff00000041814 */
[C---:B------:R-:W-:Y:S01]  /*3cc0*/  HMMA.16816.F32.BF16 R16, R56.reuse, R34, R16 ;  /* 0x000000223810723c */ /* 0x040fe20000041810 */
[----:B------:R-:W-:Y:S07]  /*3cd0*/  LDSM.16.M88.4 R32, [R225+0xd800] ;  /* 0x00d80000e120783b */ /* 0x000fee0000000200 */
[C---:B------:R-:W-:Y:S08]  /*3ce0*/  HMMA.16816.F32.BF16 R12, R56.reuse, R28, R12 ;  /* 0x0000001c380c723c */ /* 0x040ff0000004180c */
[C---:B------:R-:W-:Y:S01]  /*3cf0*/  HMMA.16816.F32.BF16 R8, R56.reuse, R30, R8 ;  /* 0x0000001e3808723c */ /* 0x040fe20000041808 */
[----:B------:R-:W3:Y:S07]  /*3d00*/  LDSM.16.M88.4 R28, [R225+0xd000] ;  /* 0x00d00000e11c783b */ /* 0x000eee0000000200 */
[C---:B----4-:R-:W-:Y:S08]  /*3d10*/  HMMA.16816.F32.BF16 R76, R56.reuse, R60, R76 ;  /* 0x0000003c384c723c */ /* 0x050ff0000004184c */
[C---:B------:R-:W-:Y:S01]  /*3d20*/  HMMA.16816.F32.BF16 R72, R56.reuse, R62, R72 ;  /* 0x0000003e3848723c */ /* 0x040fe20000041848 */
[----:B------:R-:W-:Y:S07]  /*3d30*/  LDSM.16.M88.4 R60, [R221+0x4000] ;  /* 0x00400000dd3c783b */ /* 0x000fee0000000200 */
[C---:B-1----:R-:W-:Y:S08]  /*3d40*/  HMMA.16816.F32.BF16 R68, R56.reuse, R24, R68 ;  /* 0x000000183844723c */ /* 0x042ff00000041844 */
[----:B------:R-:W-:Y:S01]  /*3d50*/  HMMA.16816.F32.BF16 R40, R56, R26, R40 ;  /* 0x0000001a3828723c */ /* 0x000fe20000041828 */
[----:B------:R-:W1:Y:S04]  /*3d60*/  LDSM.16.M88.4 R24, [R223+0x4000] ;  /* 0x00400000df18783b */ /* 0x000e680000000200 */
[----:B------:R-:W-:Y:S03]  /*3d70*/  LDSM.16.M88.4 R56, [R219+0xc800] ;  /* 0x00c80000db38783b */ /* 0x000fe60000000200 */
[C---:B--2---:R-:W-:Y:S08]  /*3d80*/  HMMA.16816.F32.BF16 R20, R64.reuse, R48, R20 ;  /* 0x000000304014723c */ /* 0x044ff00000041814 */
[C---:B------:R-:W-:Y:S01]  /*3d90*/  HMMA.16816.F32.BF16 R16, R64.reuse, R50, R16 ;  /* 0x000000324010723c */ /* 0x040fe20000041810 */
[----:B------:R-:W2:Y:S07]  /*3da0*/  LDSM.16.M88.4 R48, [R223+0x4800] ;  /* 0x00480000df30783b */ /* 0x000eae0000000200 */
[C---:B-----5:R-:W-:Y:S08]  /*3db0*/  HMMA.16816.F32.BF16 R12, R64.reuse, R44, R12 ;  /* 0x0000002c400c723c */ /* 0x060ff0000004180c */
[C---:B------:R-:W-:Y:S01]  /*3dc0*/  HMMA.16816.F32.BF16 R8, R64.reuse, R46, R8 ;  /* 0x0000002e4008723c */ /* 0x040fe20000041808 */
[----:B------:R-:W4:Y:S07]  /*3dd0*/  LDSM.16.M88.4 R44, [R223+0x5800] ;  /* 0x00580000df2c783b */ /* 0x000f2e0000000200 */
[C---:B---3--:R-:W-:Y:S08]  /*3de0*/  HMMA.16816.F32.BF16 R76, R64.reuse, R28, R76 ;  /* 0x0000001c404c723c */ /* 0x048ff0000004184c */
        /* <DEDUP_REMOVED lines=14> */
[----:B------:R-:W2:Y:S07]  /*3ed0*/  LDSM.16.M88.4 R52, [R212+0x4000] ;  /* 0x00400000d434783b */ /* 0x000eae0000000200 */
[C---:B----4-:R-:W-:Y:S08]  /*3ee0*/  HMMA.16816.F32.BF16 R68, R36.reuse, R44, R68 ;  /* 0x0000002c2444723c */ /* 0x050ff00000041844 */
[----:B------:R-:W-:Y:S01]  /*3ef0*/  HMMA.16816.F32.BF16 R40, R36, R46, R40 ;  /* 0x0000002e2428723c */ /* 0x000fe20000041828 */
[----:B------:R-:W4:Y:S04]  /*3f00*/  LDSM.16.M88.4 R36, [R212+0x4800] ;  /* 0x00480000d424783b */ /* 0x000f280000000200 */
[----:B------:R-:W-:Y:S03]  /*3f10*/  LDSM.16.M88.4 R44, [R226+0x6000] ;  /* 0x00600000e22c783b */ /* 0x000fe60000000200 */
[C---:B---3--:R-:W-:Y:S08]  /*3f20*/  HMMA.16816.F32.BF16 R20, R32.reuse, R28, R20 ;  /* 0x0000001c2014723c */ /* 0x048ff00000041814 */
[C---:B------:R-:W-:Y:S01]  /*3f30*/  HMMA.16816.F32.BF16 R16, R32.reuse, R30, R16 ;  /* 0x0000001e2010723c */ /* 0x040fe20000041810 */
[----:B------:R-:W3:Y:S07]  /*3f40*/  LDSM.16.M88.4 R28, [R212+0x5000] ;  /* 0x00500000d41c783b */ /* 0x000eee0000000200 */
[C---:B------:R-:W-:Y:S08]  /*3f50*/  HMMA.16816.F32.BF16 R12, R32.reuse, R56, R12 ;  /* 0x00000038200c723c */ /* 0x040ff0000004180c */
[C---:B------:R-:W-:Y:S01]  /*3f60*/  HMMA.16816.F32.BF16 R56, R32.reuse, R58, R8 ;  /* 0x0000003a2038723c */ /* 0x040fe20000041808 */
[----:B------:R-:W5:Y:S07]  /*3f70*/  LDSM.16.M88.4 R8, [R225+0xe000] ;  /* 0x00e00000e108783b */ /* 0x000f6e0000000200 */
[C---:B-1----:R-:W-:Y:S08]  /*3f80*/  HMMA.16816.F32.BF16 R76, R32.reuse, R48, R76 ;  /* 0x00000030204c723c */ /* 0x042ff0000004184c */
[C---:B------:R-:W-:Y:S01]  /*3f90*/  HMMA.16816.F32.BF16 R72, R32.reuse, R50, R72 ;  /* 0x000000322048723c */ /* 0x040fe20000041848 */
[----:B------:R-:W-:Y:S07]  /*3fa0*/  LDSM.16.M88.4 R48, [R224+0x6000] ;  /* 0x00600000e030783b */ /* 0x000fee0000000200 */
[C---:B------:R-:W-:Y:S08]  /*3fb0*/  HMMA.16816.F32.BF16 R68, R32.reuse, R24, R68 ;  /* 0x000000182044723c */ /* 0x040ff00000041844 */
[----:B------:R-:W-:Y:S01]  /*3fc0*/  HMMA.16816.F32.BF16 R40, R32, R26, R40 ;  /* 0x0000001a2028723c */ /* 0x000fe20000041828 */
[----:B------:R-:W1:Y:S04]  /*3fd0*/  LDSM.16.M88.4 R24, [R225+0xe800] ;  /* 0x00e80000e118783b */ /* 0x000e680000000200 */
[----:B------:R-:W1:Y:S03]  /*3fe0*/  LDSM.16.M88.4 R32, [R225+0xf000] ;  /* 0x00f00000e120783b */ /* 0x000e660000000200 */
[C---:B--2---:R-:W-:Y:S08]  /*3ff0*/  HMMA.16816.F32.BF16 R20, R60.reuse, R52, R20 ;  /* 0x000000343c14723c */ /* 0x044ff00000041814 */
[C---:B------:R-:W-:Y:S08]  /*4000*/  HMMA.16816.F32.BF16 R16, R60.reuse, R54, R16 ;  /* 0x000000363c10723c */ /* 0x040ff00000041810 */
[C---:B----4-:R-:W-:Y:S01]  /*4010*/  HMMA.16816.F32.BF16 R52, R60.reuse, R36, R12 ;  /* 0x000000243c34723c */ /* 0x050fe2000004180c */
[----:B------:R-:W2:Y:S07]  /*4020*/  LDSM.16.M88.4 R12, [R223+0x6000] ;  /* 0x00600000df0c783b */ /* 0x000eae0000000200 */
[C---:B------:R-:W-:Y:S01]  /*4030*/  HMMA.16816.F32.BF16 R56, R60.reuse, R38, R56 ;  /* 0x000000263c38723c */ /* 0x040fe20000041838 */
[----:B------:R-:W-:Y:S07]  /*4040*/  LDSM.16.M88.4 R36, [R223+0x7800] ;  /* 0x00780000df24783b */ /* 0x000fee0000000200 */
[C---:B---3--:R-:W-:Y:S08]  /*4050*/  HMMA.16816.F32.BF16 R76, R60.reuse, R28, R76 ;  /* 0x0000001c3c4c723c */ /* 0x048ff0000004184c */
[C---:B------:R-:W-:Y:S01]  /*4060*/  HMMA.16816.F32.BF16 R72, R60.reuse, R30, R72 ;  /* 0x0000001e3c48723c */ /* 0x040fe20000041848 */
[----:B------:R-:W3:Y:S07]  /*4070*/  LDSM.16.M88.4 R28, [R223+0x6800] ;  /* 0x00680000df1c783b */ /* 0x000eee0000000200 */
[C---:B------:R-:W-:Y:S08]  /*4080*/  HMMA.16816.F32.BF16 R68, R60.reuse, R64, R68 ;  /* 0x000000403c44723c */ /* 0x040ff00000041844 */
[----:B------:R-:W-:Y:S01]  /*4090*/  HMMA.16816.F32.BF16 R40, R60, R66, R40 ;  /* 0x000000423c28723c */ /* 0x000fe20000041828 */
[----:B------:R-:W-:Y:S07]  /*40a0*/  LDSM.16.M88.4 R60, [R212+0x6000] ;  /* 0x00600000d43c783b */ /* 0x000fee0000000200 */
[C---:B-----5:R-:W-:Y:S08]  /*40b0*/  HMMA.16816.F32.BF16 R20, R44.reuse, R8, R20 ;  /* 0x000000082c14723c */ /* 0x060ff00000041814 */
[C---:B------:R-:W-:Y:S01]  /*40c0*/  HMMA.16816.F32.BF16 R16, R44.reuse, R10, R16 ;  /* 0x0000000a2c10723c */ /* 0x040fe20000041810 */
[----:B------:R-:W4:Y:S07]  /*40d0*/  LDSM.16.M88.4 R8, [R223+0x7000] ;  /* 0x00700000df08783b */ /* 0x000f2e0000000200 */
[C---:B-1----:R-:W-:Y:S08]  /*40e0*/  HMMA.16816.F32.BF16 R52, R44.reuse, R24, R52 ;  /* 0x000000182c34723c */ /* 0x042ff00000041834 */
[C---:B------:R-:W-:Y:S01]  /*40f0*/  HMMA.16816.F32.BF16 R56, R44.reuse, R26, R56 ;  /* 0x0000001a2c38723c */ /* 0x040fe20000041838 */
[----:B------:R-:W-:Y:S07]  /*4100*/  LDSM.16.M88.4 R24, [R219+0xe800] ;  /* 0x00e80000db18783b */ /* 0x000fee0000000200 */
[C---:B------:R-:W-:Y:S08]  /*4110*/  HMMA.16816.F32.BF16 R76, R44.reuse, R32, R76 ;  /* 0x000000202c4c723c */ /* 0x040ff0000004184c */
[C---:B------:R-:W-:Y:S01]  /*4120*/  HMMA.16816.F32.BF16 R72, R44.reuse, R34, R72 ;  /* 0x000000222c48723c */ /* 0x040fe20000041848 */
[----:B------:R-:W-:Y:S07]  /*4130*/  LDSM.16.M88.4 R32, [R219+0xe000] ;  /* 0x00e00000db20783b */ /* 0x000fee0000000200 */
[C---:B------:R-:W-:Y:S08]  /*4140*/  HMMA.16816.F32.BF16 R68, R44.reuse, R80, R68 ;  /* 0x000000502c44723c */ /* 0x040ff00000041844 */
[----:B------:R-:W-:Y:S01]  /*4150*/  HMMA.16816.F32.BF16 R40, R44, R82, R40 ;  /* 0x000000522c28723c */ /* 0x000fe20000041828 */
[----:B------:R-:W1:Y:S07]  /*4160*/  LDSM.16.M88.4 R44, [R222+0x6000] ;  /* 0x00600000de2c783b */ /* 0x000e6e0000000200 */
[C---:B--2---:R-:W-:Y:S08]  /*4170*/  HMMA.16816.F32.BF16 R20, R48.reuse, R12, R20 ;  /* 0x0000000c3014723c */ /* 0x044ff00000041814 */
[C---:B------:R-:W-:Y:S01]  /*4180*/  HMMA.16816.F32.BF16 R16, R48.reuse, R14, R16 ;  /* 0x0000000e3010723c */ /* 0x040fe20000041810 */
[----:B------:R-:W2:Y:S07]  /*4190*/  LDSM.16.M88.4 R12, [R219+0xf000] ;  /* 0x00f00000db0c783b */ /* 0x000eae0000000200 */
[C---:B---3--:R-:W-:Y:S08]  /*41a0*/  HMMA.16816.F32.BF16 R52, R48.reuse, R28, R52 ;  /* 0x0000001c3034723c */ /* 0x048ff00000041834 */
[C---:B------:R-:W-:Y:S01]  /*41b0*/  HMMA.16816.F32.BF16 R56, R48.reuse, R30, R56 ;  /* 0x0000001e3038723c */ /* 0x040fe20000041838 */
[----:B------:R-:W3:Y:S07]  /*41c0*/  LDSM.16.M88.4 R28, [R219+0xf800] ;  /* 0x00f80000db1c783b */ /* 0x000eee0000000200 */
[C---:B----4-:R-:W-:Y:S08]  /*41d0*/  HMMA.16816.F32.BF16 R76, R48.reuse, R8, R76 ;  /* 0x00000008304c723c */ /* 0x050ff0000004184c */
[----:B------:R-:W-:Y:S01]  /*41e0*/  HMMA.16816.F32.BF16 R72, R48, R10, R72 ;  /* 0x0000000a3048723c */ /* 0x000fe20000041848 */
[----:B------:R-:W4:Y:S07]  /*41f0*/  LDSM.16.M88.4 R8, [R221+0x6000] ;  /* 0x00600000dd08783b */ /* 0x000f2e0000000200 */
[C---:B-1----:R-:W-:Y:S08]  /*4200*/  HMMA.16816.F32.BF16 R52, R44.reuse, R24, R52 ;  /* 0x000000182c34723c */ /* 0x042ff00000041834 */
[----:B------:R-:W-:Y:S01]  /*4210*/  HMMA.16816.F32.BF16 R56, R44, R26, R56 ;  /* 0x0000001a2c38723c */ /* 0x000fe20000041838 */
[----:B------:R-:W1:Y:S07]  /*4220*/  LDSM.16.M88.4 R24, [R212+0x6800] ;  /* 0x00680000d418783b */ /* 0x000e6e0000000200 */
[C---:B------:R-:W-:Y:S08]  /*4230*/  HMMA.16816.F32.BF16 R68, R48.reuse, R36, R68 ;  /* 0x000000243044723c */ /* 0x040ff00000041844 */
[----:B------:R-:W-:Y:S08]  /*4240*/  HMMA.16816.F32.BF16 R40, R48, R38, R40 ;  /* 0x000000263028723c */ /* 0x000ff00000041828 */
[C---:B------:R-:W-:Y:S08]  /*4250*/  HMMA.16816.F32.BF16 R20, R44.reuse, R32, R20 ;  /* 0x000000202c14723c */ /* 0x040ff00000041814 */
[C---:B--2---:R-:W-:Y:S08]  /*4260*/  HMMA.16816.F32.BF16 R76, R44.reuse, R12, R76 ;  /* 0x0000000c2c4c723c */ /* 0x044ff0000004184c */
[C---:B------:R-:W-:Y:S01]  /*4270*/  HMMA.16816.F32.BF16 R72, R44.reuse, R14, R72 ;  /* 0x0000000e2c48723c */ /* 0x040fe20000041848 */
[----:B------:R-:W2:Y:S07]  /*4280*/  LDSM.16.M88.4 R12, [R212+0x7000] ;  /* 0x00700000d40c783b */ /* 0x000eae0000000200 */
[C---:B------:R-:W-:Y:S08]  /*4290*/  HMMA.16816.F32.BF16 R16, R44.reuse, R34, R16 ;  /* 0x000000222c10723c */ /* 0x040ff00000041810 */
[C---:B---3--:R-:W-:Y:S08]  /*42a0*/  HMMA.16816.F32.BF16 R68, R44.reuse, R28, R68 ;  /* 0x0000001c2c44723c */ /* 0x048ff00000041844 */
[----:B------:R-:W-:Y:S01]  /*42b0*/  HMMA.16816.F32.BF16 R40, R44, R30, R40 ;  /* 0x0000001e2c28723c */ /* 0x000fe20000041828 */
[----:B------:R-:W3:Y:S01]  /*42c0*/  LDSM.16.M88.4 R28, [R212+0x7800] ;  /* 0x00780000d41c783b */ /* 0x000ee20000000200 */
[----:B------:R-:W-:-:S06]  /*42d0*/  DEPBAR.LE SB0, 0x0 ;  /* 0x000080000000791a */ /* 0x000fcc0000000000 */
[C---:B----4-:R-:W-:Y:S08]  /*42e0*/  HMMA.16816.F32.BF16 R20, R8.reuse, R60, R20 ;  /* 0x0000003c0814723c */ /* 0x050ff00000041814 */
[C---:B------:R-:W-:Y:S08]  /*42f0*/  HMMA.16816.F32.BF16 R16, R8.reuse, R62, R16 ;  /* 0x0000003e0810723c */ /* 0x040ff00000041810 */
[C---:B-1----:R-:W-:Y:S08]  /*4300*/  HMMA.16816.F32.BF16 R52, R8.reuse, R24, R52 ;  /* 0x000000180834723c */ /* 0x042ff00000041834 */
[----:B------:R-:W-:Y:S01]  /*4310*/  HMMA.16816.F32.BF16 R56, R8, R26, R56 ;  /* 0x0000001a0838723c */ /* 0x000fe20000041838 */
[----:B------:R-:W-:-:S02]  /*4320*/  FSEL R25, R21, -INF , !P0 ;  /* 0xff80000015197808 */ /* 0x000fc40004000000 */
[-C--:B------:R-:W-:Y:S02]  /*4330*/  ISETP.GE.AND P0, PT, R7, R231.reuse, PT ;  /* 0x000000e70700720c */ /* 0x080fe40003f06270 */
[----:B------:R-:W-:Y:S02]  /*4340*/  IADD3 R7, R3, 0x18, RZ ;  /* 0x0000001803077810 */ /* 0x000fe40007ffe0ff */
[----:B------:R-:W-:Y:S01]  /*4350*/  FSEL R23, R23, -INF , !P3 ;  /* 0xff80000017177808 */ /* 0x000fe20005800000 */
[----:B--2---:R-:W-:Y:S01]  /*4360*/  HMMA.16816.F32.BF16 R76, R8, R12, R76 ;  /* 0x0000000c084c723c */ /* 0x004fe2000004184c */
[----:B------:R-:W-:Y:S02]  /*4370*/  FSEL R27, R16, -INF , !P4 ;  /* 0xff800000101b7808 */ /* 0x000fe40006000000 */
[C---:B------:R-:W-:Y:S02]  /*4380*/  ISETP.GE.AND P3, PT, R6.reuse, R238, PT ;  /* 0x000000ee0600720c */ /* 0x040fe40003f66270 */
[----:B------:R-:W-:-:S02]  /*4390*/  ISETP.GE.AND P4, PT, R6, R231, PT ;  /* 0x000000e70600720c */ /* 0x000fc40003f86270 */
[----:B------:R-:W-:Y:S01]  /*43a0*/  FSEL R21, R18, -INF , !P6 ;  /* 0xff80000012157808 */ /* 0x000fe20007000000 */
[C---:B------:R-:W-:Y:S01]  /*43b0*/  HMMA.16816.F32.BF16 R72, R8.reuse, R14, R72 ;  /* 0x0000000e0848723c */ /* 0x040fe20000041848 */
[----:B------:R-:W-:Y:S02]  /*43c0*/  FSEL R26, R17, -INF , !P2 ;  /* 0xff800000111a7808 */ /* 0x000fe40005000000 */
[----:B------:R-:W-:Y:S02]  /*43d0*/  IADD3 R6, R3, 0x19, RZ ;  /* 0x0000001903067810 */ /* 0x000fe40007ffe0ff */
[C---:B------:R-:W-:Y:S02]  /*43e0*/  ISETP.GE.AND P6, PT, R7.reuse, R238, PT ;  /* 0x000000ee0700720c */ /* 0x040fe40003fc6270 */
[----:B------:R-:W-:Y:S01]  /*43f0*/  ISETP.GE.AND P2, PT, R7, R231, PT ;  /* 0x000000e70700720c */ /* 0x000fe20003f46270 */
[----:B---3--:R-:W-:Y:S01]  /*4400*/  HMMA.16816.F32.BF16 R40, R8, R30, R40 ;  /* 0x0000001e0828723c */ /* 0x008fe20000041828 */
[----:B------:R-:W-:-:S02]  /*4410*/  FSEL R24, R19, -INF , !P5 ;  /* 0xff80000013187808 */ /* 0x000fc40006800000 */
[C---:B------:R-:W-:Y:S02]  /*4420*/  IADD3 R7, R3.reuse, 0x20, RZ ;  /* 0x0000002003077810 */ /* 0x040fe40007ffe0ff */
[----:B------:R-:W-:Y:S02]  /*4430*/  FSEL R19, R52, -INF , !P1 ;  /* 0xff80000034137808 */ /* 0x000fe40004800000 */
[C---:B------:R-:W-:Y:S01]  /*4440*/  ISETP.GE.AND P5, PT, R6.reuse, R238, PT ;  /* 0x000000ee0600720c */ /* 0x040fe20003fa6270 */
[----:B------:R-:W-:Y:S01]  /*4450*/  HMMA.16816.F32.BF16 R68, R8, R28, R68 ;  /* 0x0000001c0844723c */ /* 0x000fe20000041844 */
[----:B------:R-:W-:Y:S02]  /*4460*/  ISETP.GE.AND P1, PT, R6, R231, PT ;  /* 0x000000e70600720c */ /* 0x000fe40003f26270 */
[----:B------:R-:W-:Y:S02]  /*4470*/  IADD3 R13, R3, 0x21, RZ ;  /* 0x00000021030d7810 */ /* 0x000fe40007ffe0ff */
[----:B------:R-:W-:-:S02]  /*4480*/  FSEL R12, R54, -INF , !P0 ;  /* 0xff800000360c7808 */ /* 0x000fc40004000000 */
[----:B------:R-:W-:Y:S02]  /*4490*/  FSEL R6, R53, -INF , !P3 ;  /* 0xff80000035067808 */ /* 0x000fe40005800000 */
[C---:B------:R-:W-:Y:S02]  /*44a0*/  ISETP.GE.AND P0, PT, R7.reuse, R238, PT ;  /* 0x000000ee0700720c */ /* 0x040fe40003f06270 */
[----:B------:R-:W-:Y:S02]  /*44b0*/  ISETP.GE.AND P3, PT, R7, R231, PT ;  /* 0x000000e70700720c */ /* 0x000fe40003f66270 */
[----:B------:R-:W-:Y:S02]  /*44c0*/  IADD3 R14, R3, 0x28, RZ ;  /* 0x00000028030e7810 */ /* 0x000fe40007ffe0ff */
[----:B------:R-:W-:Y:S02]  /*44d0*/  FSEL R18, R55, -INF , !P4 ;  /* 0xff80000037127808 */ /* 0x000fe40006000000 */
[----:B------:R-:W-:-:S02]  /*44e0*/  FSEL R7, R56, -INF , !P6 ;  /* 0xff80000038077808 */ /* 0x000fc40007000000 */
[CC--:B------:R-:W-:Y:S02]  /*44f0*/  ISETP.GE.AND P4, PT, R13.reuse, R238.reuse, PT ;  /* 0x000000ee0d00720c */ /* 0x0c0fe40003f86270 */
[-C--:B------:R-:W-:Y:S02]  /*4500*/  ISETP.GE.AND P6, PT, R13, R231.reuse, PT ;  /* 0x000000e70d00720c */ /* 0x080fe40003fc6270 */
[----:B------:R-:W-:Y:S02]  /*4510*/  FSEL R17, R58, -INF , !P2 ;  /* 0xff8000003a117808 */ /* 0x000fe40005000000 */
[----:B------:R-:W-:Y:S02]  /*4520*/  FSEL R13, R57, -INF , !P5 ;  /* 0xff800000390d7808 */ /* 0x000fe40006800000 */
[C---:B------:R-:W-:Y:S02]  /*4530*/  ISETP.GE.AND P2, PT, R14.reuse, R238, PT ;  /* 0x000000ee0e00720c */ /* 0x040fe40003f46270 */
[----:B------:R-:W-:-:S02]  /*4540*/  ISETP.GE.AND P5, PT, R14, R231, PT ;  /* 0x000000e70e00720c */ /* 0x000fc40003fa6270 */
[----:B------:R-:W-:Y:S02]  /*4550*/  IADD3 R14, R3, 0x29, RZ ;  /* 0x00000029030e7810 */ /* 0x000fe40007ffe0ff */
[----:B------:R-:W-:Y:S02]  /*4560*/  FSEL R16, R59, -INF , !P1 ;  /* 0xff8000003b107808 */ /* 0x000fe40004800000 */
[----:B------:R-:W-:Y:S02]  /*4570*/  FSEL R182, R76, -INF , !P0 ;  /* 0xff8000004cb67808 */ /* 0x000fe40004000000 */
[C---:B------:R-:W-:Y:S02]  /*4580*/  ISETP.GE.AND P1, PT, R14.reuse, R238, PT ;  /* 0x000000ee0e00720c */ /* 0x040fe40003f26270 */
        /* <DEDUP_REMOVED lines=8> */
[C---:B------:R-:W-:Y:S02]  /*4610*/  IADD3 R8, R3.reuse, 0x39, RZ ;  /* 0x0000003903087810 */ /* 0x040fe40007ffe0ff */
[----:B------:R-:W-:Y:S02]  /*4620*/  FSEL R20, R20, -INF , !P0 ;  /* 0xff80000014147808 */ /* 0x000fe40004000000 */
[----:B------:R-:W-:Y:S02]  /*4630*/  ISETP.GE.AND P0, PT, R8, R231, PT ;  /* 0x000000e70800720c */ /* 0x000fe40003f06270 */
[----:B------:R-:W-:Y:S02]  /*4640*/  IADD3 R15, R3, 0x30, RZ ;  /* 0x00000030030f7810 */ /* 0x000fe40007ffe0ff */
[----:B------:R-:W-:Y:S02]  /*4650*/  FSEL R186, R43, -INF , !P0 ;  /* 0xff8000002bba7808 */ /* 0x000fe40004000000 */
[----:B------:R-:W-:-:S02]  /*4660*/  PLOP3.LUT P0, PT, PT, PT, UP0, 0x80, 0x0 ;  /* 0x000000000000781c */ /* 0x000fc40003f0f008 */
[----:B------:R-:W-:Y:S02]  /*4670*/  FSEL R189, R78, -INF , !P3 ;  /* 0xff8000004ebd7808 */ /* 0x000fe40005800000 */
[----:B------:R-:W-:Y:S01]  /*4680*/  FSEL R183, R77, -INF , !P4 ;  /* 0xff8000004db77808 */ /* 0x000fe20006000000 */
[----:B------:R-:W-:Y:S01]  /*4690*/  BAR.SYNC.DEFER_BLOCKING 0x0 ;  /* 0x0000000000007b1d */ /* 0x000fe20000010000 */
[C---:B------:R-:W-:Y:S02]  /*46a0*/  ISETP.GE.AND P3, PT, R15.reuse, R238, PT ;  /* 0x000000ee0f00720c */ /* 0x040fe40003f66270 */
[----:B------:R-:W-:Y:S02]  /*46b0*/  ISETP.GE.AND P4, PT, R15, R231, PT ;  /* 0x000000e70f00720c */ /* 0x000fe40003f86270 */
[----:B------:R-:W-:Y:S02]  /*46c0*/  IADD3 R9, R3, 0x31, RZ ;  /* 0x0000003103097810 */ /* 0x000fe40007ffe0ff */
[----:B------:R-:W-:-:S02]  /*46d0*/  FSEL R191, R79, -INF , !P6 ;  /* 0xff8000004fbf7808 */ /* 0x000fc40007000000 */
[----:B------:R-:W-:Y:S02]  /*46e0*/  FSEL R184, R72, -INF , !P2 ;  /* 0xff80000048b87808 */ /* 0x000fe40005000000 */
[----:B------:R-:W-:Y:S02]  /*46f0*/  FSEL R195, R68, -INF , !P3 ;  /* 0xff80000044c37808 */ /* 0x000fe40005800000 */
[----:B------:R-:W-:Y:S02]  /*4700*/  FSEL R32, R70, -INF , !P4 ;  /* 0xff80000046207808 */ /* 0x000fe40006000000 */
[C---:B------:R-:W-:Y:S02]  /*4710*/  ISETP.GE.AND P6, PT, R9.reuse, R238, PT ;  /* 0x000000ee0900720c */ /* 0x040fe40003fc6270 */
[-C--:B------:R-:W-:Y:S02]  /*4720*/  ISETP.GE.AND P2, PT, R9, R231.reuse, PT ;  /* 0x000000e70900720c */ /* 0x080fe40003f46270 */
        /* <DEDUP_REMOVED lines=9> */
[----:B------:R-:W-:Y:S01]  /*47c0*/  UIADD3 UR5, UR8, -0x2, URZ ;  /* 0xfffffffe08057890 */ /* 0x000fe2000fffe03f */
[----:B------:R-:W-:Y:S01]  /*47d0*/  ISETP.GE.AND P6, PT, R236, c[0x0][0x220], PT ;  /* 0x00008800ec007a0c */ /* 0x000fe20003fc6270 */
[----:B------:R-:W-:Y:S01]  /*47e0*/  BSSY B0, `(.L_x_60) ;  /* 0x0000080000007945 */ /* 0x000fe20003800000 */
[----:B------:R-:W-:Y:S01]  /*47f0*/  ISETP.GE.AND P5, PT, R230, c[0x0][0x220], PT ;  /* 0x00008800e6007a0c */ /* 0x000fe20003fa6270 */
[----:B------:R-:W-:Y:S01]  /*4800*/  USHF.R.S32.HI UR4, URZ, 0x1f, UR5 ;  /* 0x0000001f3f047899 */ /* 0x000fe20008011405 */
[----:B------:R-:W-:Y:S01]  /*4810*/  ISETP.GE.AND P4, PT, R229, c[0x0][0x220], PT ;  /* 0x00008800e5007a0c */ /* 0x000fe20003f86270 */
[----:B------:R-:W-:Y:S01]  /*4820*/  UIMAD UR28, UR28, UR5, URZ ;  /* 0x000000051c1c72a4 */ /* 0x000fe2000f8e023f */
[----:B------:R-:W-:Y:S01]  /*4830*/  IMAD.WIDE.U32 R28, R5, UR5, R234 ;  /* 0x00000005051c7c25 */ /* 0x000fe2000f8e00ea */
[----:B------:R-:W-:Y:S02]  /*4840*/  ISETP.GE.AND P3, PT, R228, c[0x0][0x220], PT ;  /* 0x00008800e4007a0c */ /* 0x000fe40003f66270 */
[----:B------:R-:W-:-:S04]  /*4850*/  UIMAD UR4, UR4, UR29, UR28 ;  /* 0x0000001d040472a4 */ /* 0x000fc8000f8e021c */
[C---:B------:R-:W-:Y:S01]  /*4860*/  @!P6 LEA R30, P2, R28.reuse, c[0x0][0x168], 0x1 ;  /* 0x00005a001c1eea11 */ /* 0x040fe200078408ff */
[----:B------:R1:W-:Y:S01]  /*4870*/  @P6 STS.128 [R227+0x8000], RZ ;  /* 0x008000ffe3006388 */ /* 0x0003e20000000c00 */
[----:B------:R-:W-:Y:S02]  /*4880*/  IADD3 R5, R29, UR4, RZ ;  /* 0x000000041d057c10 */ /* 0x000fe4000fffe0ff */
[C---:B------:R-:W-:Y:S02]  /*4890*/  @!P5 LEA R8, P1, R28.reuse, c[0x0][0x168], 0x1 ;  /* 0x00005a001c08da11 */ /* 0x040fe400078208ff */
[C-C-:B------:R-:W-:Y:S02]  /*48a0*/  @!P6 LEA.HI.X R31, R28.reuse, c[0x0][0x16c], R5.reuse, 0x1, P2 ;  /* 0x00005b001c1fea11 */ /* 0x140fe400010f0c05 */
[C---:B------:R-:W-:Y:S02]  /*48b0*/  @!P4 LEA R14, P2, R28.reuse, c[0x0][0x168], 0x1 ;  /* 0x00005a001c0eca11 */ /* 0x040fe400078408ff */
[C---:B------:R-:W-:Y:S01]  /*48c0*/  @!P5 LEA.HI.X R9, R28.reuse, c[0x0][0x16c], R5, 0x1, P1 ;  /* 0x00005b001c09da11 */ /* 0x040fe200008f0c05 */
[----:B------:R-:W-:Y:S01]  /*48d0*/  @!PT LDS RZ, [RZ] ;  /* 0x00000000fffff984 */ /* 0x000fe20000000800 */
[----:B------:R-:W-:Y:S01]  /*48e0*/  @!PT LDS RZ, [RZ] ;  /* 0x00000000fffff984 */ /* 0x000fe20000000800 */
[----:B------:R-:W-:Y:S01]  /*48f0*/  @!PT LDS RZ, [RZ] ;  /* 0x00000000fffff984 */ /* 0x000fe20000000800 */
[----:B------:R2:W-:Y:S01]  /*4900*/  @!P6 LDGSTS.E.BYPASS.LTC128B.128 [R227+0x8000], [R30.64] ;  /* 0x080000001ee3efae */ /* 0x0005e2000b901d50 */
[----:B------:R-:W-:-:S02]  /*4910*/  @!P3 LEA R10, P1, R28, c[0x0][0x168], 0x1 ;  /* 0x00005a001c0aba11 */ /* 0x000fc400078208ff */
[C-C-:B------:R-:W-:Y:S01]  /*4920*/  @!P4 LEA.HI.X R15, R28.reuse, c[0x0][0x16c], R5.reuse, 0x1, P2 ;  /* 0x00005b001c0fca11 */ /* 0x140fe200010f0c05 */
[----:B------:R1:W-:Y:S01]  /*4930*/  @P5 STS.128 [R227+0xa000], RZ ;  /* 0x00a000ffe3005388 */ /* 0x0003e20000000c00 */
[C---:B------:R-:W-:Y:S02]  /*4940*/  IADD3 R3, P2, R28.reuse, UR11, RZ ;  /* 0x0000000b1c037c10 */ /* 0x040fe4000ff5e0ff */
[----:B------:R-:W-:Y:S01]  /*4950*/  @!P3 LEA.HI.X R11, R28, c[0x0][0x16c], R5, 0x1, P1 ;  /* 0x00005b001c0bba11 */ /* 0x000fe200008f0c05 */
[----:B------:R-:W-:Y:S01]  /*4960*/  @!PT LDS RZ, [RZ] ;  /* 0x00000000fffff984 */ /* 0x000fe20000000800 */
[----:B------:R-:W-:Y:S01]  /*4970*/  @!PT LDS RZ, [RZ] ;  /* 0x00000000fffff984 */ /* 0x000fe20000000800 */
[----:B------:R-:W-:Y:S01]  /*4980*/  @!PT LDS RZ, [RZ] ;  /* 0x00000000fffff984 */ /* 0x000fe20000000800 */
[----:B------:R3:W-:Y:S01]  /*4990*/  @!P5 LDGSTS.E.BYPASS.LTC128B.128 [R227+0xa000], [R8.64+0x80] ;  /* 0x0a00008008e3dfae */ /* 0x0007e2000b901d50 */
[----:B------:R-:W-:Y:S02]  /*49a0*/  IADD3.X R5, R5, UR19, RZ, P2, !PT ;  /* 0x0000001305057c10 */ /* 0x000fe400097fe4ff */
[C---:B------:R-:W-:Y:S01]  /*49b0*/  @!P5 LEA R28, P2, R3.reuse, c[0x0][0x168], 0x1 ;  /* 0x00005a00031cda11 */ /* 0x040fe200078408ff */
[----:B------:R1:W-:Y:S03]  /*49c0*/  @P4 STS.128 [R227+0xc000], RZ ;  /* 0x00c000ffe3004388 */ /* 0x0003e60000000c00 */
[C---:B------:R-:W-:Y:S01]  /*49d0*/  @!P5 LEA.HI.X R29, R3.reuse, c[0x0][0x16c], R5, 0x1, P2 ;  /* 0x00005b00031dda11 */ /* 0x040fe200010f0c05 */
        /* <DEDUP_REMOVED lines=10> */
[----:B---3--:R-:W-:-:S04]  /*4a80*/  @!P6 LEA R8, P1, R3, c[0x0][0x168], 0x1 ;  /* 0x00005a000308ea11 */ /* 0x008fc800078208ff */
[C---:B------:R-:W-:Y:S02]  /*4a90*/  @!P6 LEA.HI.X R9, R3.reuse, c[0x0][0x16c], R5, 0x1, P1 ;  /* 0x00005b000309ea11 */ /* 0x040fe400008f0c05 */
[----:B----4-:R-:W-:-:S03]  /*4aa0*/  @!P4 LEA R14, P1, R3, c[0x0][0x168], 0x1 ;  /* 0x00005a00030eca11 */ /* 0x010fc600078208ff */
[----:B------:R-:W-:Y:S01]  /*4ab0*/  @!PT LDS RZ, [RZ] ;  /* 0x00000000fffff984 */ /* 0x000fe20000000800 */
[----:B------:R-:W-:Y:S01]  /*4ac0*/  @!PT LDS RZ, [RZ] ;  /* 0x00000000fffff984 */ /* 0x000fe20000000800 */
[----:B------:R-:W-:Y:S01]  /*4ad0*/  @!PT LDS RZ, [RZ] ;  /* 0x00000000fffff984 */ /* 0x000fe20000000800 */
[----:B------:R3:W-:Y:S01]  /*4ae0*/  @!P6 LDGSTS.E.BYPASS.LTC128B.128 [R227+0x8800], [R8.64] ;  /* 0x0880000008e3efae */ /* 0x0007e2000b901d50 */
[----:B------:R-:W-:-:S03]  /*4af0*/  @!P4 LEA.HI.X R15, R3, c[0x0][0x16c], R5, 0x1, P1 ;  /* 0x00005b00030fca11 */ /* 0x000fc600008f0c05 */
[----:B------:R1:W-:Y:S01]  /*4b00*/  @P5 STS.128 [R227+0xa800], RZ ;  /* 0x00a800ffe3005388 */ /* 0x0003e20000000c00 */
[----:B-----5:R-:W-:-:S03]  /*4b10*/  @!P3 LEA R10, P2, R3, c[0x0][0x168], 0x1 ;  /* 0x00005a00030aba11 */ /* 0x020fc600078408ff */
[----:B------:R-:W-:Y:S01]  /*4b20*/  @!PT LDS RZ, [RZ] ;  /* 0x00000000fffff984 */ /* 0x000fe20000000800 */
[----:B------:R-:W-:Y:S01]  /*4b30*/  @!PT LDS RZ, [RZ] ;  /* 0x00000000fffff984 */ /* 0x000fe20000000800 */
[----:B------:R-:W-:Y:S01]  /*4b40*/  @!PT LDS RZ, [RZ] ;  /* 0x00000000fffff984 */ /* 0x000fe20000000800 */
[----:B------:R4:W-:Y:S01]  /*4b50*/  @!P5 LDGSTS.E.BYPASS.LTC128B.128 [R227+0xa800], [R28.64+0x80] ;  /* 0x0a8000801ce3dfae */ /* 0x0009e2000b901d50 */
[----:B------:R-:W-:-:S03]  /*4b60*/  @!P3 LEA.HI.X R11, R3, c[0x0][0x16c], R5, 0x1, P2 ;  /* 0x00005b00030bba11 */ /* 0x000fc600010f0c05 */
        /* <DEDUP_REMOVED lines=9> */
[----:B------:R1:W-:Y:S01]  /*4c00*/  @!P3 LDGSTS.E.BYPASS.LTC128B.128 [R227+0xe800], [R10.64+0x180] ;  /* 0x0e8001800ae3bfae */ /* 0x0003e2000b901d50 */
[----:B---3--:R-:W-:-:S03]  /*4c10*/  IADD3 R8, P1, R3, UR11, RZ ;  /* 0x0000000b03087c10 */ /* 0x008fc6000ff3e0ff */
[----:B------:R3:W-:Y:S01]  /*4c20*/  @P6 STS.128 [R227+0x9000], RZ ;  /* 0x009000ffe3006388 */ /* 0x0007e20000000c00 */
[C---:B--2---:R-:W-:Y:S02]  /*4c30*/  @!P6 LEA R30, P2, R8.reuse, c[0x0][0x168], 0x1 ;  /* 0x00005a00081eea11 */ /* 0x044fe400078408ff */
[----:B------:R-:W-:Y:S02]  /*4c40*/  IADD3.X R5, R5, UR19, RZ, P1, !PT ;  /* 0x0000001305057c10 */ /* 0x000fe40008ffe4ff */
[C---:B----4-:R-:W-:Y:S02]  /*4c50*/  @!P5 LEA R28, P1, R8.reuse, c[0x0][0x168], 0x1 ;  /* 0x00005a00081cda11 */ /* 0x050fe400078208ff */
[C-C-:B------:R-:W-:Y:S02]  /*4c60*/  @!P6 LEA.HI.X R31, R8.reuse, c[0x0][0x16c], R5.reuse, 0x1, P2 ;  /* 0x00005b00081fea11 */ /* 0x140fe400010f0c05 */
[----:B------:R-:W-:-:S03]  /*4c70*/  @!P5 LEA.HI.X R29, R8, c[0x0][0x16c], R5, 0x1, P1 ;  /* 0x00005b00081dda11 */ /* 0x000fc600008f0c05 */
[----:B------:R-:W-:Y:S01]  /*4c80*/  @!PT LDS RZ, [RZ] ;  /* 0x00000000fffff984 */ /* 0x000fe20000000800 */
[----:B------:R-:W-:Y:S01]  /*4c90*/  @!PT LDS RZ, [RZ] ;  /* 0x00000000fffff984 */ /* 0x000fe20000000800 */
[----:B------:R-:W-:Y:S01]  /*4ca0*/  @!PT LDS RZ, [RZ] ;  /* 0x00000000fffff984 */ /* 0x000fe20000000800 */
[----:B------:R2:W-:Y:S01]  /*4cb0*/  @!P6 LDGSTS.E.BYPASS.LTC128B.128 [R227+0x9000], [R30.64] ;  /* 0x090000001ee3efae */ /* 0x0005e2000b901d50 */
[----:B-----5:R-:W-:-:S03]  /*4cc0*/  @!P4 LEA R14, P2, R8, c[0x0][0x168], 0x1 ;  /* 0x00005a00080eca11 */ /* 0x020fc600078408ff */
[----:B------:R3:W-:Y:S01]  /*4cd0*/  @P5 STS.128 [R227+0xb000], RZ ;  /* 0x00b000ffe3005388 */ /* 0x0007e20000000c00 */
[C---:B------:R-:W-:Y:S02]  /*4ce0*/  @!P4 LEA.HI.X R15, R8.reuse, c[0x0][0x16c], R5, 0x1, P2 ;  /* 0x00005b00080fca11 */ /* 0x040fe400010f0c05 */
[C---:B------:R-:W-:Y:S01]  /*4cf0*/  IADD3 R3, P2, R8.reuse, UR11, RZ ;  /* 0x0000000b08037c10 */ /* 0x040fe2000ff5e0ff */
[----:B------:R-:W-:Y:S01]  /*4d00*/  @!PT LDS RZ, [RZ] ;  /* 0x00000000fffff984 */ /* 0x000fe20000000800 */
[----:B------:R-:W-:Y:S01]  /*4d10*/  @!PT LDS RZ, [RZ] ;  /* 0x00000000fffff984 */ /* 0x000fe20000000800 */
[----:B------:R-:W-:Y:S01]  /*4d20*/  @!PT LDS RZ, [RZ] ;  /* 0x00000000fffff984 */ /* 0x000fe20000000800 */
[----:B------:R4:W-:Y:S01]  /*4d30*/  @!P5 LDGSTS.E.BYPASS.LTC128B.128 [R227+0xb000], [R28.64+0x80] ;  /* 0x0b0000801ce3dfae */ /* 0x0009e2000b901d50 */
[----:B-1----:R-:W-:-:S03]  /*4d40*/  @!P3 LEA R10, P1, R8, c[0x0][0x168], 0x1 ;  /* 0x00005a00080aba11 */ /* 0x002fc600078208ff */
[----:B------:R3:W-:Y:S01]  /*4d50*/  @P4 STS.128 [R227+0xd000], RZ ;  /* 0x00d000ffe3004388 */ /* 0x0007e20000000c00 */
[----:B------:R-:W-:Y:S02]  /*4d60*/  @!P3 LEA.HI.X R11, R8, c[0x0][0x16c], R5, 0x1, P1 ;  /* 0x00005b00080bba11 */ /* 0x000fe400008f0c05 */
[----:B------:R-:W-:Y:S01]  /*4d70*/  @!P6 LEA R8, P1, R3, c[0x0][0x168], 0x1 ;  /* 0x00005a000308ea11 */ /* 0x000fe200078208ff */
[----:B------:R-:W-:Y:S01]  /*4d80*/  @!PT LDS RZ, [RZ] ;  /* 0x00000000fffff984 */ /* 0x000fe20000000800 */
[----:B------:R-:W-:Y:S01]  /*4d90*/  @!PT LDS RZ, [RZ] ;  /* 0x00000000fffff984 */ /* 0x000fe20000000800 */
[----:B------:R-:W-:Y:S01]  /*4da0*/  @!PT LDS RZ, [RZ] ;  /* 0x00000000fffff984 */ /* 0x000fe20000000800 */
[----:B------:R3:W-:Y:S01]  /*4db0*/  @!P4 LDGSTS.E.BYPASS.LTC128B.128 [R227+0xd000], [R14.64+0x100] ;  /* 0x0d0001000ee3cfae */ /* 0x0007e2000b901d50 */
[----:B------:R-:W-:-:S03]  /*4dc0*/  IADD3.X R5, R5, UR19, RZ, P2, !PT ;  /* 0x0000001305057c10 */ /* 0x000fc600097fe4ff */
[----:B------:R3:W-:Y:S01]  /*4dd0*/  @P3 STS.128 [R227+0xf000], RZ ;  /* 0x00f000ffe3003388 */ /* 0x0007e20000000c00 */
[----:B------:R-:W-:-:S03]  /*4de0*/  @!P6 LEA.HI.X R9, R3, c[0x0][0x16c], R5, 0x1, P1 ;  /* 0x00005b000309ea11 */ /* 0x000fc600008f0c05 */
[----:B------:R-:W-:Y:S01]  /*4df0*/  @!PT LDS RZ, [RZ] ;  /* 0x00000000fffff984 */ /* 0x000fe20000000800 */
[----:B------:R-:W-:Y:S01]  /*4e00*/  @!PT LDS RZ, [RZ] ;  /* 0x00000000fffff984 */ /* 0x000fe20000000800 */
[----:B------:R-:W-:Y:S01]  /*4e10*/  @!PT LDS RZ, [RZ] ;  /* 0x00000000fffff984 */ /* 0x000fe20000000800 */
[----:B------:R3:W-:Y:S01]  /*4e20*/  @!P3 LDGSTS.E.BYPASS.LTC128B.128 [R227+0xf000], [R10.64+0x180] ;  /* 0x0f0001800ae3bfae */ /* 0x0007e2000b901d50 */
[----:B--2---:R-:W-:-:S03]  /*4e30*/  @!P5 LEA R30, P2, R3, c[0x0][0x168], 0x1 ;  /* 0x00005a00031eda11 */ /* 0x004fc600078408ff */
[----:B------:R3:W-:Y:S01]  /*4e40*/  @P6 STS.128 [R227+0x9800], RZ ;  /* 0x009800ffe3006388 */ /* 0x0007e20000000c00 */
[----:B------:R-:W-:-:S03]  /*4e50*/  @!P5 LEA.HI.X R31, R3, c[0x0][0x16c], R5, 0x1, P2 ;  /* 0x00005b00031fda11 */ /* 0x000fc600010f0c05 */
[----:B------:R-:W-:Y:S01]  /*4e60*/  @!PT LDS RZ, [RZ] ;  /* 0x00000000fffff984 */ /* 0x000fe20000000800 */
[----:B------:R-:W-:Y:S01]  /*4e70*/  @!PT LDS RZ, [RZ] ;  /* 0x00000000fffff984 */ /* 0x000fe20000000800 */
[----:B------:R-:W-:Y:S01]  /*4e80*/  @!PT LDS RZ, [RZ] ;  /* 0x00000000fffff984 */ /* 0x000fe20000000800 */
[----:B------:R3:W-:Y:S01]  /*4e90*/  @!P6 LDGSTS.E.BYPASS.LTC128B.128 [R227+0x9800], [R8.64] ;  /* 0x0980000008e3efae */ /* 0x0007e2000b901d50 */
[----:B----4-:R-:W-:-:S03]  /*4ea0*/  @!P4 LEA R28, P1, R3, c[0x0][0x168], 0x1 ;  /* 0x00005a00031cca11 */ /* 0x010fc600078208ff */
[----:B------:R3:W-:Y:S01]  /*4eb0*/  @P5 STS.128 [R227+0xb800], RZ ;  /* 0x00b800ffe3005388 */ /* 0x0007e20000000c00 */
[----:B------:R-:W-:-:S03]  /*4ec0*/  @!P4 LEA.HI.X R29, R3, c[0x0][0x16c], R5, 0x1, P1 ;  /* 0x00005b00031dca11 */ /* 0x000fc600008f0c05 */
        /* <DEDUP_REMOVED lines=11> */
[----:B---3--:R-:W-:-:S04]  /*4f80*/  LEA R8, P1, R3, c[0x0][0x168], 0x1 ;  /* 0x00005a0003087a11 */ /* 0x008fc800078208ff */
[----:B------:R-:W-:-:S05]  /*4f90*/  LEA.HI.X R9, R3, c[0x0][0x16c], R5, 0x1, P1 ;  /* 0x00005b0003097a11 */ /* 0x000fca00008f0c05 */
[----:B------:R-:W-:Y:S01]  /*4fa0*/  @!PT LDS RZ, [RZ] ;  /* 0x00000000fffff984 */ /* 0x000fe20000000800 */
[----:B------:R-:W-:Y:S01]  /*4fb0*/  @!PT LDS RZ, [RZ] ;  /* 0x00000000fffff984 */ /* 0x000fe20000000800 */
[----:B------:R-:W-:Y:S01]  /*4fc0*/  @!PT LDS RZ, [RZ] ;  /* 0x00000000fffff984 */ /* 0x000fe20000000800 */
[----:B------:R1:W-:Y:S04]  /*4fd0*/  LDGSTS.E.BYPASS.LTC128B.128 [R227+0xf800], [R8.64+0x180] ;  /* 0x0f80018008e37fae */ /* 0x0003e8000b901d50 */
.L_x_61:
[----:B------:R-:W-:Y:S05]  /*4fe0*/  BSYNC B0 ;  /* 0x0000000000007941 */ /* 0x000fea0003800000 */
.L_x_60:
[----:B------:R-:W0:Y:S02]  /*4ff0*/  LDGDEPBAR ;  /* 0x00000000000079af */ /* 0x000e240000000000 */
.L_x_59:
[----:B-1-3--:R-:W-:Y:S02]  /*5000*/  FMNMX.FTZ R9, R20, R25, !PT ;  /* 0x0000001914097209 */ /* 0x00afe40007810000 */
        /* <DEDUP_REMOVED lines=29> */
[----:B------:R-:W-:Y:S01]  /*51e0*/  SHF.L.U32 R220, R4, 0x1, RZ ;  /* 0x0000000104dc7819 */ /* 0x000fe200000006ff */
[----:B------:R-:W1:Y:S03]  /*51f0*/  SHFL.BFLY PT, R8, R9, 0x2, 0x1f ;  /* 0x0c401f0009087f89 */ /* 0x000e6600000e0000 */
[-C--:B------:R-:W-:Y:S01]  /*5200*/  LEA R218, R2, R220.reuse, 0x1 ;  /* 0x000000dc02da7211 */ /* 0x080fe200078e08ff */
[----:B------:R-:W2:Y:S01]  /*5210*/  SHFL.BFLY PT, R5, R3, 0x2, 0x1f ;  /* 0x0c401f0003057f89 */ /* 0x000ea200000e0000 */
[C---:B------:R-:W-:Y:S02]  /*5220*/  LEA R217, R0.reuse, R220, 0x1 ;  /* 0x000000dc00d97211 */ /* 0x040fe400078e08ff */
        /* <DEDUP_REMOVED lines=36> */
[----:B------:R-:W-:Y:S01]  /*5470*/  FFMA.FTZ R173, R24, c[0x0][0x23c], -R188 ;  /* 0x00008f0018ad7a23 */ /* 0x000fe200000108bc */
[----:B------:R-:W-:Y:S01]  /*5480*/  LDSM.16.MT88.4 R8, [R218+0x10800] ;  /* 0x01080000da08783b */ /* 0x000fe20000004200 */
[--C-:B------:R-:W-:Y:S01]  /*5490*/  FFMA.FTZ R171, R6, c[0x0][0x23c], -R34.reuse ;  /* 0x00008f0006ab7a23 */ /* 0x100fe20000010822 */
[----:B------:R-:W2:Y:S01]  /*54a0*/  MUFU.EX2 R177, R177 ;  /* 0x000000b100b17308 */ /* 0x000ea20000000800 */
[--C-:B------:R-:W-:Y:S01]  /*54b0*/  FFMA.FTZ R170, R7, c[0x0][0x23c], -R34.reuse ;  /* 0x00008f0007aa7a23 */ /* 0x100fe20000010822 */
[----:B------:R-:W-:Y:S01]  /*54c0*/  LDSM.16.MT88.4 R24, [R217+0x10800] ;  /* 0x01080000d918783b */ /* 0x000fe20000004200 */
[----:B------:R-:W-:Y:S02]  /*54d0*/  FFMA.FTZ R2, R13, c[0x0][0x23c], -R34 ;  /* 0x00008f000d027a23 */ /* 0x000fe40000010822 */
[----:B------:R-:W-:Y:S01]  /*54e0*/  FFMA.FTZ R174, R12, c[0x0][0x23c], -R188 ;  /* 0x00008f000cae7a23 */ /* 0x000fe200000108bc */
[----:B------:R-:W1:Y:S01]  /*54f0*/  LDSM.16.MT88.4 R4, [R216+0x16000] ;  /* 0x01600000d804783b */ /* 0x000e620000004200 */
[----:B------:R-:W-:Y:S01]  /*5500*/  FFMA.FTZ R175, R19, c[0x0][0x23c], -R34 ;  /* 0x00008f0013af7a23 */ /* 0x000fe20000010822 */
[----:B------:R-:W-:Y:S01]  /*5510*/  MUFU.EX2 R176, R176 ;  /* 0x000000b000b07308 */ /* 0x000fe20000000800 */
[--C-:B------:R-:W-:Y:S01]  /*5520*/  FFMA.FTZ R169, R18, c[0x0][0x23c], -R188.reuse ;  /* 0x00008f0012a97a23 */ /* 0x100fe200000108bc */
[----:B------:R-:W1:Y:S01]  /*5530*/  LDSM.16.MT88.4 R12, [R220+0x10800] ;  /* 0x01080000dc0c783b */ /* 0x000e620000004200 */
[----:B------:R-:W-:-:S02]  /*5540*/  FFMA.FTZ R168, R17, c[0x0][0x23c], -R188 ;  /* 0x00008f0011a87a23 */ /* 0x000fc400000108bc */
[----:B------:R-:W-:Y:S01]  /*5550*/  FFMA.FTZ R0, R16, c[0x0][0x23c], -R188 ;  /* 0x00008f0010007a23 */ /* 0x000fe200000108bc */
        /* <DEDUP_REMOVED lines=53> */
[C---:B------:R-:W-:Y:S02]  /*58b0*/  HMMA.16816.F32.BF16 R76, R144.reuse, R80, RZ ;  /* 0x00000050904c723c */ /* 0x040fe400000418ff */
[----:B------:R-:W-:Y:S06]  /*58c0*/  MUFU.EX2 R184, R184 ;  /* 0x000000b800b87308 */ /* 0x000fec0000000800 */
[C---:B-----5:R-:W-:Y:S02]  /*58d0*/  HMMA.16816.F32.BF16 R84, R144.reuse, R88, RZ ;  /* 0x000000589054723c */ /* 0x060fe400000418ff */
[----:B------:R-:W-:Y:S06]  /*58e0*/  MUFU.EX2 R185, R185 ;  /* 0x000000b900b97308 */ /* 0x000fec0000000800 */
[C---:B------:R-:W-:Y:S02]  /*58f0*/  HMMA.16816.F32.BF16 R92, R144.reuse, R96, RZ ;  /* 0x00000060905c723c */ /* 0x040fe400000418ff */
[----:B------:R-:W-:Y:S06]  /*5900*/  MUFU.EX2 R189, R189 ;  /* 0x000000bd00bd7308 */ /* 0x000fec0000000800 */
[C---:B-1----:R-:W-:Y:S02]  /*5910*/  HMMA.16816.F32.BF16 R100, R144.reuse, R104, RZ ;  /* 0x000000689064723c */ /* 0x042fe400000418ff */
[----:B------:R-:W1:Y:S06]  /*5920*/  MUFU.EX2 R191, R191 ;  /* 0x000000bf00bf7308 */ /* 0x000e6c0000000800 */
[C---:B------:R-:W-:Y:S02]  /*5930*/  HMMA.16816.F32.BF16 R108, R144.reuse, R112, RZ ;  /* 0x00000070906c723c */ /* 0x040fe400000418ff */
[----:B------:R-:W-:Y:S06]  /*5940*/  MUFU.EX2 R192, R192 ;  /* 0x000000c000c07308 */ /* 0x000fec0000000800 */
[C---:B------:R-:W-:Y:S02]  /*5950*/  HMMA.16816.F32.BF16 R116, R144.reuse, R120, RZ ;  /* 0x000000789074723c */ /* 0x040fe400000418ff */
[----:B------:R-:W5:Y:S06]  /*5960*/  MUFU.EX2 R193, R193 ;  /* 0x000000c100c17308 */ /* 0x000f6c0000000800 */
        /* <DEDUP_REMOVED lines=11> */
[----:B------:R-:W1:Y:S06]  /*5a20*/  MUFU.EX2 R190, R190 ;  /* 0x000000be00be7308 */ /* 0x000e6c0000000800 */
[C---:B------:R-:W-:Y:S02]  /*5a30*/  HMMA.16816.F32.BF16 R72, R144.reuse, R74, RZ ;  /* 0x0000004a9048723c */ /* 0x040fe400000418ff */
[----:B------:R-:W1:Y:S06]  /*5a40*/  MUFU.EX2 R187, R187 ;  /* 0x000000bb00bb7308 */ /* 0x000e6c0000000800 */
        /* <DEDUP_REMOVED lines=48> */
[C---:B---3--:R-:W-:Y:S08]  /*5d50*/  HMMA.16816.F32.BF16 R116, R4.reuse, R8, R116 ;  /* 0x000000080474723c */ /* 0x048ff00000041874 */
[C---:B------:R-:W-:Y:S01]  /*5d60*/  HMMA.16816.F32.BF16 R120, R4.reuse, R10, R120 ;  /* 0x0000000a0478723c */ /* 0x040fe20000041878 */
[----:B------:R-:W3:Y:S07]  /*5d70*/  LDSM.16.MT88.4 R8, [R216+0x16800] ;  /* 0x01680000d808783b */ /* 0x000eee0000004200 */
[C---:B------:R-:W-:Y:S08]  /*5d80*/  HMMA.16816.F32.BF16 R92, R4.reuse, R16, R92 ;  /* 0x00000010045c723c */ /* 0x040ff0000004185c */
[C---:B------:R-:W-:Y:S01]  /*5d90*/  HMMA.16816.F32.BF16 R96, R4.reuse, R18, R96 ;  /* 0x000000120460723c */ /* 0x040fe20000041860 */
[----:B------:R-:W4:Y:S07]  /*5da0*/  LDSM.16.MT88.4 R16, [R218+0x16800] ;  /* 0x01680000da10783b */ /* 0x000f2e0000004200 */
[C---:B------:R-:W-:Y:S08]  /*5db0*/  HMMA.16816.F32.BF16 R84, R4.reuse, R28, R84 ;  /* 0x0000001c0454723c */ /* 0x040ff00000041854 */
[C---:B--2---:R-:W-:Y:S08]  /*5dc0*/  HMMA.16816.F32.BF16 R136, R4.reuse, R12, R136 ;  /* 0x0000000c0488723c */ /* 0x044ff00000041888 */
[C---:B------:R-:W-:Y:S01]  /*5dd0*/  HMMA.16816.F32.BF16 R140, R4.reuse, R14, R140 ;  /* 0x0000000e048c723c */ /* 0x040fe2000004188c */
[----:B------:R-:W2:Y:S07]  /*5de0*/  LDSM.16.MT88.4 R12, [R220+0x13000] ;  /* 0x01300000dc0c783b */ /* 0x000eae0000004200 */
[C---:B---3--:R-:W-:Y:S08]  /*5df0*/  HMMA.16816.F32.BF16 R148, R4.reuse, R8, R148 ;  /* 0x000000080494723c */ /* 0x048ff00000041894 */
[C---:B------:R-:W-:Y:S01]  /*5e00*/  HMMA.16816.F32.BF16 R144, R4.reuse, R10, R144 ;  /* 0x0000000a0490723c */ /* 0x040fe20000041890 */
[----:B------:R-:W3:Y:S07]  /*5e10*/  LDSM.16.MT88.4 R8, [R218+0x13000] ;  /* 0x01300000da08783b */ /* 0x000eee0000004200 */
[C---:B------:R-:W-:Y:S01]  /*5e20*/  HMMA.16816.F32.BF16 R88, R4.reuse, R30, R88 ;  /* 0x0000001e0458723c */ /* 0x040fe20000041858 */
[----:B------:R-:W-:Y:S07]  /*5e30*/  LDSM.16.MT88.4 R28, [R220+0x11000] ;  /* 0x01100000dc1c783b */ /* 0x000fee0000004200 */
[C---:B------:R-:W-:Y:S08]  /*5e40*/  HMMA.16816.F32.BF16 R100, R4.reuse, R24, R100 ;  /* 0x000000180464723c */ /* 0x040ff00000041864 */
[C---:B------:R-:W-:Y:S01]  /*5e50*/  HMMA.16816.F32.BF16 R104, R4.reuse, R26, R104 ;  /* 0x0000001a0468723c */ /* 0x040fe20000041868 */
[----:B------:R-:W-:Y:S07]  /*5e60*/  LDSM.16.MT88.4 R24, [R217+0x11000] ;  /* 0x01100000d918783b */ /* 0x000fee0000004200 */
[C---:B------:R-:W-:Y:S08]  /*5e70*/  HMMA.16816.F32.BF16 R124, R4.reuse, R20, R124 ;  /* 0x00000014047c723c */ /* 0x040ff0000004187c */
[C---:B------:R-:W-:Y:S01]  /*5e80*/  HMMA.16816.F32.BF16 R128, R4.reuse, R22, R128 ;  /* 0x000000160480723c */ /* 0x040fe20000041880 */
[----:B------:R-:W3:Y:S07]  /*5e90*/  LDSM.16.MT88.4 R20, [R218+0x11000] ;  /* 0x01100000da14783b */ /* 0x000eee0000004200 */
[C---:B----4-:R-:W-:Y:S08]  /*5ea0*/  HMMA.16816.F32.BF16 R132, R4.reuse, R16, R132 ;  /* 0x000000100484723c */ /* 0x050ff00000041884 */
[----:B------:R-:W-:Y:S01]  /*5eb0*/  HMMA.16816.F32.BF16 R152, R4, R18, R152 ;  /* 0x000000120498723c */ /* 0x000fe20000041898 */
[----:B------:R-:W4:Y:S06]  /*5ec0*/  LDSM.16.MT88.4 R16, [R216+0x11000] ;  /* 0x01100000d810783b */ /* 0x000f2c0000004200 */
[----:B------:R-:W-:Y:S01]  /*5ed0*/  F2FP.BF16.PACK_AB R4, R183, R182 ;  /* 0x000000b6b704723e */ /* 0x000fe200000010ff */
[----:B------:R-:W-:Y:S01]  /*5ee0*/  FADD.FTZ R182, R182, R170 ;  /* 0x000000aab6b67221 */ /* 0x000fe20000010000 */
[----:B-1----:R-:W-:Y:S01]  /*5ef0*/  F2FP.BF16.PACK_AB R5, R191, R189 ;  /* 0x000000bdbf05723e */ /* 0x002fe200000010ff */
[----:B------:R-:W-:Y:S01]  /*5f00*/  FADD.FTZ R189, R189, R168 ;  /* 0x000000a8bdbd7221 */ /* 0x000fe20000010000 */
[----:B------:R-:W-:Y:S01]  /*5f10*/  F2FP.BF16.PACK_AB R6, R185, R184 ;  /* 0x000000b8b906723e */ /* 0x000fe200000010ff */
[----:B------:R-:W-:Y:S01]  /*5f20*/  FADD.FTZ R182, R183, R182 ;  /* 0x000000b6b7b67221 */ /* 0x000fe20000010000 */
[----:B-----5:R-:W-:Y:S01]  /*5f30*/  F2FP.BF16.PACK_AB R7, R193, R192 ;  /* 0x000000c0c107723e */ /* 0x020fe200000010ff */
[----:B------:R-:W-:-:S02]  /*5f40*/  FADD.FTZ R189, R191, R189 ;  /* 0x000000bdbfbd7221 */ /* 0x000fc40000010000 */
[----:B------:R-:W-:Y:S02]  /*5f50*/  FADD.FTZ R184, R184, R182 ;  /* 0x000000b6b8b87221 */ /* 0x000fe40000010000 */
[----:B------:R-:W-:Y:S02]  /*5f60*/  FADD.FTZ R192, R192, R189 ;  /* 0x000000bdc0c07221 */ /* 0x000fe40000010000 */
[C---:B--2---:R-:W-:Y:S01]  /*5f70*/  HMMA.16816.F32.BF16 R60, R4.reuse, R12, R60 ;  /* 0x0000000c043c723c */ /* 0x044fe2000004183c */
[----:B------:R-:W-:Y:S02]  /*5f80*/  FADD.FTZ R184, R185, R184 ;  /* 0x000000b8b9b87221 */ /* 0x000fe40000010000 */
[----:B------:R-:W-:Y:S02]  /*5f90*/  FADD.FTZ R192, R193, R192 ;  /* 0x000000c0c1c07221 */ /* 0x000fe40000010000 */
[----:B------:R-:W-:Y:S02]  /*5fa0*/  FADD.FTZ R184, R195, R184 ;  /* 0x000000b8c3b87221 */ /* 0x000fe40000010000 */
[----:B------:R-:W-:Y:S01]  /*5fb0*/  FADD.FTZ R192, R197, R192 ;  /* 0x000000c0c5c07221 */ /* 0x000fe20000010000 */
[----:B------:R-:W-:Y:S01]  /*5fc0*/  HMMA.16816.F32.BF16 R64, R4, R14, R64 ;  /* 0x0000000e0440723c */ /* 0x000fe20000041840 */
[----:B------:R-:W1:Y:S01]  /*5fd0*/  LDSM.16.MT88.4 R12, [R217+0x15000] ;  /* 0x01500000d90c783b */ /* 0x000e620000004200 */
[----:B------:R-:W-:-:S02]  /*5fe0*/  FADD.FTZ R184, R194, R184 ;  /* 0x000000b8c2b87221 */ /* 0x000fc40000010000 */
[----:B------:R-:W-:Y:S02]  /*5ff0*/  FADD.FTZ R192, R190, R192 ;  /* 0x000000c0bec07221 */ /* 0x000fe40000010000 */
[----:B------:R-:W-:Y:S02]  /*6000*/  FADD.FTZ R184, R196, R184 ;  /* 0x000000b8c4b87221 */ /* 0x000fe40000010000 */
[----:B---3--:R-:W-:Y:S01]  /*6010*/  HMMA.16816.F32.BF16 R68, R4, R8, R68 ;  /* 0x000000080444723c */ /* 0x008fe20000041844 */
[----:B------:R-:W-:-:S07]  /*6020*/  FADD.FTZ R192, R187, R192 ;  /* 0x000000c0bbc07221 */ /* 0x000fce0000010000 */
[C---:B------:R-:W-:Y:S01]  /*6030*/  HMMA.16816.F32.BF16 R72, R4.reuse, R10, R72 ;  /* 0x0000000a0448723c */ /* 0x040fe20000041848 */
[----:B------:R-:W2:Y:S07]  /*6040*/  LDSM.16.MT88.4 R8, [R216+0x15000] ;  /* 0x01500000d808783b */ /* 0x000eae0000004200 */
[C---:B------:R-:W-:Y:S08]  /*6050*/  HMMA.16816.F32.BF16 R36, R4.reuse, R20, R36 ;  /* 0x000000140424723c */ /* 0x040ff00000041824 */
[C---:B------:R-:W-:Y:S01]  /*6060*/  HMMA.16816.F32.BF16 R40, R4.reuse, R22, R40 ;  /* 0x000000160428723c */ /* 0x040fe20000041828 */
[----:B------:R-:W3:Y:S07]  /*6070*/  LDSM.16.MT88.4 R20, [R217+0x13000] ;  /* 0x01300000d914783b */ /* 0x000eee0000004200 */
[C---:B----4-:R-:W-:Y:S08]  /*6080*/  HMMA.16816.F32.BF16 R52, R4.reuse, R16, R52 ;  /* 0x000000100434723c */ /* 0x050ff00000041834 */
[C---:B------:R-:W-:Y:S01]  /*6090*/  HMMA.16816.F32.BF16 R56, R4.reuse, R18, R56 ;  /* 0x000000120438723c */ /* 0x040fe20000041838 */
[----:B------:R-:W4:Y:S07]  /*60a0*/  LDSM.16.MT88.4 R16, [R220+0x15000] ;  /* 0x01500000dc10783b */ /* 0x000f2e0000004200 */
        /* <DEDUP_REMOVED lines=12> */
[C---:B---3--:R-:W-:Y:S08]  /*6170*/  HMMA.16816.F32.BF16 R76, R4.reuse, R20, R76 ;  /* 0x00000014044c723c */ /* 0x048ff0000004184c */
        /* <DEDUP_REMOVED lines=16> */
[----:B------:R-:W1:Y:S07]  /*6280*/  LDSM.16.MT88.4 R24, [R217+0x11800] ;  /* 0x01180000d918783b */ /* 0x000e6e0000004200 */
[C---:B---3--:R-:W-:Y:S08]  /*6290*/  HMMA.16816.F32.BF16 R124, R4.reuse, R20, R124 ;  /* 0x00000014047c723c */ /* 0x048ff0000004187c */
[C---:B------:R-:W-:Y:S01]  /*62a0*/  HMMA.16816.F32.BF16 R128, R4.reuse, R22, R128 ;  /* 0x000000160480723c */ /* 0x040fe20000041880 */
[----:B------:R-:W3:Y:S07]  /*62b0*/  LDSM.16.MT88.4 R20, [R216+0x11800] ;  /* 0x01180000d814783b */ /* 0x000eee0000004200 */
[C---:B----4-:R-:W-:Y:S08]  /*62c0*/  HMMA.16816.F32.BF16 R132, R4.reuse, R16, R132 ;  /* 0x000000100484723c */ /* 0x050ff00000041884 */
[----:B------:R-:W-:Y:S01]  /*62d0*/  HMMA.16816.F32.BF16 R152, R4, R18, R152 ;  /* 0x000000120498723c */ /* 0x000fe20000041898 */
[----:B------:R-:W4:Y:S06]  /*62e0*/  LDSM.16.MT88.4 R16, [R218+0x13800] ;  /* 0x01380000da10783b */ /* 0x000f2c0000004200 */
[----:B------:R-:W-:-:S02]  /*62f0*/  F2FP.BF16.PACK_AB R4, R194, R195 ;  /* 0x000000c3c204723e */ /* 0x000fc400000010ff */
[----:B------:R-:W-:Y:S02]  /*6300*/  F2FP.BF16.PACK_AB R5, R190, R197 ;  /* 0x000000c5be05723e */ /* 0x000fe400000010ff */
[C---:B------:R-:W-:Y:S01]  /*6310*/  F2FP.BF16.PACK_AB R6, R242.reuse, R196 ;  /* 0x000000c4f206723e */ /* 0x040fe200000010ff */
[----:B------:R-:W-:Y:S01]  /*6320*/  FADD.FTZ R242, R242, R184 ;  /* 0x000000b8f2f27221 */ /* 0x000fe20000010000 */
[C---:B------:R-:W-:Y:S01]  /*6330*/  F2FP.BF16.PACK_AB R7, R241.reuse, R187 ;  /* 0x000000bbf107723e */ /* 0x040fe200000010ff */
[----:B------:R-:W-:-:S06]  /*6340*/  FADD.FTZ R241, R241, R192 ;  /* 0x000000c0f1f17221 */ /* 0x000fcc0000010000 */
        /* <DEDUP_REMOVED lines=33> */
[C---:B---3--:R-:W-:Y:S08]  /*6560*/  HMMA.16816.F32.BF16 R116, R4.reuse, R20, R116 ;  /* 0x000000140474723c */ /* 0x048ff00000041874 */
[C---:B------:R-:W-:Y:S08]  /*6570*/  HMMA.16816.F32.BF16 R120, R4.reuse, R22, R120 ;  /* 0x000000160478723c */ /* 0x040ff00000041878 */
[C---:B----4-:R-:W-:Y:S08]  /*6580*/  HMMA.16816.F32.BF16 R132, R4.reuse, R16, R132 ;  /* 0x000000100484723c */ /* 0x050ff00000041884 */
[C---:B------:R-:W-:Y:S08]  /*6590*/  HMMA.16816.F32.BF16 R152, R4.reuse, R18, R152 ;  /* 0x000000120498723c */ /* 0x040ff00000041898 */
[C---:B-1----:R-:W-:Y:S08]  /*65a0*/  HMMA.16816.F32.BF16 R136, R4.reuse, R12, R136 ;  /* 0x0000000c0488723c */ /* 0x042ff00000041888 */
[C---:B------:R-:W-:Y:S08]  /*65b0*/  HMMA.16816.F32.BF16 R140, R4.reuse, R14, R140 ;  /* 0x0000000e048c723c */ /* 0x040ff0000004188c */
[C---:B--2---:R-:W-:Y:S08]  /*65c0*/  HMMA.16816.F32.BF16 R148, R4.reuse, R8, R148 ;  /* 0x000000080494723c */ /* 0x044ff00000041894 */
[----:B------:R-:W-:Y:S01]  /*65d0*/  HMMA.16816.F32.BF16 R144, R4, R10, R144 ;  /* 0x0000000a0490723c */ /* 0x000fe20000041890 */
[----:B------:R-:W-:Y:S11]  /*65e0*/  @!P0 BRA `(.L_x_62) ;  /* 0x000041c000008947 */ /* 0x000ff60003800000 */
[----:B------:R-:W-:Y:S01]  /*65f0*/  UIADD3 UR27, UR8, -0x2, URZ ;  /* 0xfffffffe081b7890 */ /* 0x000fe2000fffe03f */
[----:B------:R-:W-:Y:S01]  /*6600*/  ISETP.GE.AND P6, PT, R236, c[0x0][0x220], PT ;  /* 0x00008800ec007a0c */ /* 0x000fe20003fc6270 */
[----:B------:R-:W-:-:S04]  /*6610*/  DEPBAR.LE SB0, 0x0 ;  /* 0x000080000000791a */ /* 0x000fc80000000000 */
[----:B------:R-:W-:Y:S01]  /*6620*/  BAR.SYNC.DEFER_BLOCKING 0x0 ;  /* 0x0000000000007b1d */ /* 0x000fe20000010000 */
[----:B------:R-:W-:Y:S01]  /*6630*/  USHF.R.S32.HI UR5, URZ, 0x1f, UR27 ;  /* 0x0000001f3f057899 */ /* 0x000fe2000801141b */
[----:B------:R-:W-:Y:S01]  /*6640*/  IMAD.U32 R16, RZ, RZ, UR27 ;  /* 0x0000001bff107e24 */ /* 0x000fe2000f8e00ff */
[----:B------:R-:W-:Y:S01]  /*6650*/  UIMAD UR4, UR18, UR27, URZ ;  /* 0x0000001b120472a4 */ /* 0x000fe2000f8e023f */
[----:B------:R-:W-:Y:S01]  /*6660*/  ISETP.GE.AND P5, PT, R230, c[0x0][0x220], PT ;  /* 0x00008800e6007a0c */ /* 0x000fe20003fa6270 */
[----:B------:R-:W-:Y:S01]  /*6670*/  UISETP.GE.AND UP0, UPT, UR8, 0x3, UPT ;  /* 0x000000030800788c */ /* 0x000fe2000bf06270 */
[----:B------:R-:W-:Y:S01]  /*6680*/  ISETP.GE.AND P4, PT, R229, c[0x0][0x220], PT ;  /* 0x00008800e5007a0c */ /* 0x000fe20003f86270 */
[----:B------:R-:W-:Y:S01]  /*6690*/  UIMAD UR4, UR5, UR30, UR4 ;  /* 0x0000001e050472a4 */ /* 0x000fe2000f8e0204 */
[----:B------:R-:W-:Y:S01]  /*66a0*/  IMAD.WIDE.U32 R16, R16, UR30, R244 ;  /* 0x0000001e10107c25 */ /* 0x000fe2000f8e00f4 */
[----:B------:R-:W-:-:S04]  /*66b0*/  ISETP.GE.AND P3, PT, R228, c[0x0][0x220], PT ;  /* 0x00008800e4007a0c */ /* 0x000fc80003f66270 */
[----:B------:R-:W-:Y:S02]  /*66c0*/  IADD3 R4, R17, UR4, RZ ;  /* 0x0000000411047c10 */ /* 0x000fe4000fffe0ff */
[C---:B------:R-:W-:Y:S02]  /*66d0*/  @!P6 LEA R14, P2, R16.reuse, c[0x0][0x170], 0x1 ;  /* 0x00005c00100eea11 */ /* 0x040fe400078408ff */
[C---:B------:R-:W-:Y:S02]  /*66e0*/  @!P5 LEA R10, P1, R16.reuse, c[0x0][0x170], 0x1 ;  /* 0x00005c00100ada11 */ /* 0x040fe400078208ff */
[C---:B------:R-:W-:Y:S02]  /*66f0*/  @!P4 LEA R8, P0, R16.reuse, c[0x0][0x170], 0x1 ;  /* 0x00005c001008ca11 */ /* 0x040fe400078008ff */
[C-C-:B------:R-:W-:Y:S02]  /*6700*/  @!P6 LEA.HI.X R15, R16.reuse, c[0x0][0x174], R4.reuse, 0x1, P2 ;  /* 0x00005d00100fea11 */ /* 0x140fe400010f0c04 */
[C---:B------:R-:W-:Y:S01]  /*6710*/  IADD3 R0, P2, R16.reuse, UR24, RZ ;  /* 0x0000001810007c10 */ /* 0x040fe2000ff5e0ff */
[----:B------:R-:W-:Y:S01]  /*6720*/  @P6 STS.128 [R227+0x10000], RZ ;  /* 0x010000ffe3006388 */ /* 0x000fe20000000c00 */
[----:B------:R-:W-:-:S02]  /*6730*/  @!P5 LEA.HI.X R11, R16, c[0x0][0x174], R4, 0x1, P1 ;  /* 0x00005d00100bda11 */ /* 0x000fc400008f0c04 */
[C-C-:B------:R-:W-:Y:S01]  /*6740*/  @!P4 LEA.HI.X R9, R16.reuse, c[0x0][0x174], R4.reuse, 0x1, P0 ;  /* 0x00005d001009ca11 */ /* 0x140fe200000f0c04 */
[----:B------:R-:W-:Y:S01]  /*6750*/  @!PT LDS RZ, [RZ] ;  /* 0x00000000fffff984 */ /* 0x000fe20000000800 */
[----:B------:R-:W-:Y:S01]  /*6760*/  @!PT LDS RZ, [RZ] ;  /* 0x00000000fffff984 */ /* 0x000fe20000000800 */
[----:B------:R-:W-:Y:S01]  /*6770*/  @!PT LDS RZ, [RZ] ;  /* 0x00000000fffff984 */ /* 0x000fe20000000800 */
[----:B------:R1:W-:Y:S01]  /*6780*/  @!P6 LDGSTS.E.BYPASS.LTC128B.128 [R227+0x10000], [R14.64] ;  /* 0x100000000ee3efae */ /* 0x0003e2000b901d50 */
[----:B------:R-:W-:Y:S02]  /*6790*/  @!P3 LEA R6, P1, R16, c[0x0][0x170], 0x1 ;  /* 0x00005c001006ba11 */ /* 0x000fe400078208ff */
[----:B------:R-:W-:Y:S01]  /*67a0*/  IADD3.X R2, R4, UR9, RZ, P2, !PT ;  /* 0x0000000904027c10 */ /* 0x000fe200097fe4ff */
[----:B------:R-:W-:Y:S01]  /*67b0*/  @P5 STS.128 [R227+0x12000], RZ ;  /* 0x012000ffe3005388 */ /* 0x000fe20000000c00 */
[C---:B------:R-:W-:Y:S02]  /*67c0*/  @!P6 LEA R12, P0, R0.reuse, c[0x0][0x170], 0x1 ;  /* 0x00005c00000cea11 */ /* 0x040fe400078008ff */
[----:B------:R-:W-:Y:S01]  /*67d0*/  @!P5 LEA R20, P2, R0, c[0x0][0x170], 0x1 ;  /* 0x00005c000014da11 */ /* 0x000fe200078408ff */
[----:B------:R-:W-:Y:S01]  /*67e0*/  @!PT LDS RZ, [RZ] ;  /* 0x00000000fffff984 */ /* 0x000fe20000000800 */
[----:B------:R-:W-:Y:S01]  /*67f0*/  @!PT LDS RZ, [RZ] ;  /* 0x00000000fffff984 */ /* 0x000fe20000000800 */
[----:B------:R-:W-:Y:S01]  /*6800*/  @!PT LDS RZ, [RZ] ;  /* 0x00000000fffff984 */ /* 0x000fe20000000800 */
[----:B------:R2:W-:Y:S01]  /*6810*/  @!P5 LDGSTS.E.BYPASS.LTC128B.128 [R227+0x12000], [R10.64+0x80] ;  /* 0x120000800ae3dfae */ /* 0x0005e2000b901d50 */
[----:B------:R-:W-:-:S02]  /*6820*/  @!P3 LEA.HI.X R7, R16, c[0x0][0x174], R4, 0x1, P1 ;  /* 0x00005d001007ba11 */ /* 0x000fc400008f0c04 */
[C-C-:B------:R-:W-:Y:S01]  /*6830*/  @!P6 LEA.HI.X R13, R0.reuse, c[0x0][0x174], R2.reuse, 0x1, P0 ;  /* 0x00005d00000dea11 */ /* 0x140fe200000f0c02 */
[----:B------:R-:W-:Y:S01]  /*6840*/  @P4 STS.128 [R227+0x14000], RZ ;  /* 0x014000ffe3004388 */ /* 0x000fe20000000c00 */
[C---:B------:R-:W-:Y:S02]  /*6850*/  @!P4 LEA R18, P1, R0.reuse, c[0x0][0x170], 0x1 ;  /* 0x00005c000012ca11 */ /* 0x040fe400078208ff */
[C---:B------:R-:W-:Y:S01]  /*6860*/  @!P3 LEA R16, P0, R0.reuse, c[0x0][0x170], 0x1 ;  /* 0x00005c000010ba11 */ /* 0x040fe200078008ff */
[----:B------:R-:W-:Y:S01]  /*6870*/  @!PT LDS RZ, [RZ] ;  /* 0x00000000fffff984 */ /* 0x000fe20000000800 */
[----:B------:R-:W-:Y:S01]  /*6880*/  @!PT LDS RZ, [RZ] ;  /* 0x00000000fffff984 */ /* 0x000fe20000000800 */
[----:B------:R-:W-:Y:S01]  /*6890*/  @!PT LDS RZ, [RZ] ;  /* 0x00000000fffff984 */ /* 0x000fe20000000800 */
[----:B------:R2:W-:Y:S01]  /*68a0*/  @!P4 LDGSTS.E.BYPASS.LTC128B.128 [R227+0x14000], [R8.64+0x100] ;  /* 0x1400010008e3cfae */ /* 0x0005e2000b901d50 */
[C-C-:B------:R-:W-:Y:S02]  /*68b0*/  @!P5 LEA.HI.X R21, R0.reuse, c[0x0][0x174], R2.reuse, 0x1, P2 ;  /* 0x00005d000015da11 */ /* 0x140fe400010f0c02 */
[C---:B------:R-:W-:Y:S01]  /*68c0*/  IADD3 R4, P2, R0.reuse, UR24, RZ ;  /* 0x0000001800047c10 */ /* 0x040fe2000ff5e0ff */
[----:B------:R-:W-:Y:S01]  /*68d0*/  @P3 STS.128 [R227+0x16000], RZ ;  /* 0x016000ffe3003388 */ /* 0x000fe20000000c00 */
[----:B------:R-:W-:-:S02]  /*68e0*/  @!P4 LEA.HI.X R19, R0, c[0x0][0x174], R2, 0x1, P1 ;  /* 0x00005d000013ca11 */ /* 0x000fc400008f0c02 */
[----:B------:R-:W-:Y:S01]  /*68f0*/  @!P3 LEA.HI.X R17, R0, c[0x0][0x174], R2, 0x1, P0 ;  /* 0x00005d000011ba11 */ /* 0x000fe200000f0c02 */
[----:B------:R-:W-:Y:S01]  /*6900*/  @!PT LDS RZ, [RZ] ;  /* 0x00000000fffff984 */ /* 0x000fe20000000800 */
[----:B------:R-:W-:Y:S01]  /*6910*/  @!PT LDS RZ, [RZ] ;  /* 0x00000000fffff984 */ /* 0x000fe20000000800 */
[----:B------:R-:W-:Y:S01]  /*6920*/  @!PT LDS RZ, [RZ] ;  /* 0x00000000fffff984 */ /* 0x000fe20000000800 */
[----:B------:R3:W-:Y:S01]  /*6930*/  @!P3 LDGSTS.E.BYPASS.LTC128B.128 [R227+0x16000], [R6.64+0x180] ;  /* 0x1600018006e3bfae */ /* 0x0007e2000b901d50 */
[----:B------:R-:W-:Y:S02]  /*6940*/  IADD3.X R2, R2, UR9, RZ, P2, !PT ;  /* 0x0000000902027c10 */ /* 0x000fe400097fe4ff */
[C---:B------:R-:W-:Y:S01]  /*6950*/  @!P6 LEA R28, P0, R4.reuse, c[0x0][0x170], 0x1 ;  /* 0x00005c00041cea11 */ /* 0x040fe200078008ff */
[----:B------:R-:W-:Y:S01]  /*6960*/  @P6 STS.128 [R227+0x10800], RZ ;  /* 0x010800ffe3006388 */ /* 0x000fe20000000c00 */
[C---:B------:R-:W-:Y:S02]  /*6970*/  @!P5 LEA R26, P2, R4.reuse, c[0x0][0x170], 0x1 ;  /* 0x00005c00041ada11 */ /* 0x040fe400078408ff */
[C---:B------:R-:W-:Y:S01]  /*6980*/  @!P6 LEA.HI.X R29, R4.reuse, c[0x0][0x174], R2, 0x1, P0 ;  /* 0x00005d00041dea11 */ /* 0x040fe200000f0c02 */
[----:B------:R-:W-:Y:S01]  /*6990*/  @!PT LDS RZ, [RZ] ;  /* 0x00000000fffff984 */ /* 0x000fe20000000800 */
[----:B------:R-:W-:Y:S01]  /*69a0*/  @!PT LDS RZ, [RZ] ;  /* 0x00000000fffff984 */ /* 0x000fe20000000800 */
[----:B------:R-:W-:Y:S01]  /*69b0*/  @!PT LDS RZ, [RZ] ;  /* 0x00000000fffff984 */ /* 0x000fe20000000800 */
[----:B------:R1:W-:Y:S01]  /*69c0*/  @!P6 LDGSTS.E.BYPASS.LTC128B.128 [R227+0x10800], [R12.64] ;  /* 0x108000000ce3efae */ /* 0x0003e2000b901d50 */
[----:B------:R-:W-:-:S02]  /*69d0*/  @!P4 LEA R24, P1, R4, c[0x0][0x170], 0x1 ;  /* 0x00005c000418ca11 */ /* 0x000fc400078208ff */
[C---:B------:R-:W-:Y:S01]  /*69e0*/  @!P3 LEA R22, P0, R4.reuse, c[0x0][0x170], 0x1 ;  /* 0x00005c000416ba11 */ /* 0x040fe200078008ff */
[----:B------:R-:W-:Y:S01]  /*69f0*/  @P5 STS.128 [R227+0x12800], RZ ;  /* 0x012800ffe3005388 */ /* 0x000fe20000000c00 */
[C-C-:B------:R-:W-:Y:S02]  /*6a00*/  @!P5 LEA.HI.X R27, R4.reuse, c[0x0][0x174], R2.reuse, 0x1, P2 ;  /* 0x00005d00041bda11 */ /* 0x140fe400010f0c02 */
[C---:B------:R-:W-:Y:S01]  /*6a10*/  IADD3 R0, P2, R4.reuse, UR24, RZ ;  /* 0x0000001804007c10 */ /* 0x040fe2000ff5e0ff */
[----:B------:R-:W-:Y:S01]  /*6a20*/  @!PT LDS RZ, [RZ] ;  /* 0x00000000fffff984 */ /* 0x000fe20000000800 */
[----:B------:R-:W-:Y:S01]  /*6a30*/  @!PT LDS RZ, [RZ] ;  /* 0x00000000fffff984 */ /* 0x000fe20000000800 */
[----:B------:R-:W-:Y:S01]  /*6a40*/  @!PT LDS RZ, [RZ] ;  /* 0x00000000fffff984 */ /* 0x000fe20000000800 */
[----:B------:R4:W-:Y:S01]  /*6a50*/  @!P5 LDGSTS.E.BYPASS.LTC128B.128 [R227+0x12800], [R20.64+0x80] ;  /* 0x1280008014e3dfae */ /* 0x0009e2000b901d50 */
[C-C-:B------:R-:W-:Y:S02]  /*6a60*/  @!P4 LEA.HI.X R25, R4.reuse, c[0x0][0x174], R2.reuse, 0x1, P1 ;  /* 0x00005d000419ca11 */ /* 0x140fe400008f0c02 */
[----:B------:R-:W-:Y:S01]  /*6a70*/  @!P3 LEA.HI.X R23, R4, c[0x0][0x174], R2, 0x1, P0 ;  /* 0x00005d000417ba11 */ /* 0x000fe200000f0c02 */
[----:B------:R-:W-:Y:S01]  /*6a80*/  @P4 STS.128 [R227+0x14800], RZ ;  /* 0x014800ffe3004388 */ /* 0x000fe20000000c00 */
[----:B------:R-:W-:-:S02]  /*6a90*/  IADD3.X R2, R2, UR9, RZ, P2, !PT ;  /* 0x0000000902027c10 */ /* 0x000fc400097fe4ff */
[C---:B------:R-:W-:Y:S01]  /*6aa0*/  @!P6 LEA R34, P0, R0.reuse, c[0x0][0x170], 0x1 ;  /* 0x00005c000022ea11 */ /* 0x040fe200078008ff */
[----:B------:R-:W-:Y:S01]  /*6ab0*/  @!PT LDS RZ, [RZ] ;  /* 0x00000000fffff984 */ /* 0x000fe20000000800 */
[----:B------:R-:W-:Y:S01]  /*6ac0*/  @!PT LDS RZ, [RZ] ;  /* 0x00000000fffff984 */ /* 0x000fe20000000800 */
[----:B------:R-:W-:Y:S01]  /*6ad0*/  @!PT LDS RZ, [RZ] ;  /* 0x00000000fffff984 */ /* 0x000fe20000000800 */
[----:B------:R5:W-:Y:S01]  /*6ae0*/  @!P4 LDGSTS.E.BYPASS.LTC128B.128 [R227+0x14800], [R18.64+0x100] ;  /* 0x1480010012e3cfae */ /* 0x000be2000b901d50 */
[C---:B------:R-:W-:Y:S02]  /*6af0*/  @!P5 LEA R32, P2, R0.reuse, c[0x0][0x170], 0x1 ;  /* 0x00005c000020da11 */ /* 0x040fe400078408ff */
[C---:B------:R-:W-:Y:S01]  /*6b00*/  @!P4 LEA R30, P1, R0.reuse, c[0x0][0x170], 0x1 ;  /* 0x00005c00001eca11 */ /* 0x040fe200078208ff */
[----:B------:R-:W-:Y:S01]  /*6b10*/  @P3 STS.128 [R227+0x16800], RZ ;  /* 0x016800ffe3003388 */ /* 0x000fe20000000c00 */
[C-C-:B------:R-:W-:Y:S02]  /*6b20*/  @!P6 LEA.HI.X R35, R0.reuse, c[0x0][0x174], R2.reuse, 0x1, P0 ;  /* 0x00005d000023ea11 */ /* 0x140fe400000f0c02 */
[C---:B------:R-:W-:Y:S01]  /*6b30*/  @!P3 LEA R4, P0, R0.reuse, c[0x0][0x170], 0x1 ;  /* 0x00005c000004ba11 */ /* 0x040fe200078008ff */
[----:B------:R-:W-:Y:S01]  /*6b40*/  @!PT LDS RZ, [RZ] ;  /* 0x00000000fffff984 */ /* 0x000fe20000000800 */
[----:B------:R-:W-:Y:S01]  /*6b50*/  @!PT LDS RZ, [RZ] ;  /* 0x00000000fffff984 */ /* 0x000fe20000000800 */
[----:B------:R-:W-:Y:S01]  /*6b60*/  @!PT LDS RZ, [RZ] ;  /* 0x00000000fffff984 */ /* 0x000fe20000000800 */
[----:B------:R5:W-:Y:S01]  /*6b70*/  @!P3 LDGSTS.E.BYPASS.LTC128B.128 [R227+0x16800], [R16.64+0x180] ;  /* 0x1680018010e3bfae */ /* 0x000be2000b901d50 */
[----:B------:R-:W-:-:S02]  /*6b80*/  @!P5 LEA.HI.X R33, R0, c[0x0][0x174], R2, 0x1, P2 ;  /* 0x00005d000021da11 */ /* 0x000fc400010f0c02 */
[C-C-:B------:R-:W-:Y:S01]  /*6b90*/  @!P4 LEA.HI.X R31, R0.reuse, c[0x0][0x174], R2.reuse, 0x1, P1 ;  /* 0x00005d00001fca11 */ /* 0x140fe200008f0c02 */
[----:B------:R-:W-:Y:S01]  /*6ba0*/  @P6 STS.128 [R227+0x11000], RZ ;  /* 0x011000ffe3006388 */ /* 0x000fe20000000c00 */
[----:B------:R-:W-:Y:S01]  /*6bb0*/  @!P3 LEA.HI.X R5, R0, c[0x0][0x174], R2, 0x1, P0 ;  /* 0x00005d000005ba11 */ /* 0x000fe200000f0c02 */
[----:B------:R-:W-:Y:S02]  /*6bc0*/  IMAD.U32 R0, RZ, RZ, UR27 ;  /* 0x0000001bff007e24 */ /* 0x000fe4000f8e00ff */
[----:B------:R-:W-:Y:S01]  /*6bd0*/  @!PT LDS RZ, [RZ] ;  /* 0x00000000fffff984 */ /* 0x000fe20000000800 */
[----:B------:R-:W-:Y:S01]  /*6be0*/  @!PT LDS RZ, [RZ] ;  /* 0x00000000fffff984 */ /* 0x000fe20000000800 */
[----:B------:R-:W-:Y:S01]  /*6bf0*/  @!PT LDS RZ, [RZ] ;  /* 0x00000000fffff984 */ /* 0x000fe20000000800 */
[----:B------:R1:W-:Y:S02]  /*6c00*/  @!P6 LDGSTS.E.BYPASS.LTC128B.128 [R227+0x11000], [R28.64] ;  /* 0x110000001ce3efae */ /* 0x0003e4000b901d50 */
[----:B------:R-:W-:Y:S02]  /*6c10*/  IMAD R165, R0, 0x40, R165 ;  /* 0x0000004000a57824 */ /* 0x000fe400078e02a5 */
[----:B------:R-:W-:Y:S03]  /*6c20*/  @P5 STS.128 [R227+0x13000], RZ ;  /* 0x013000ffe3005388 */ /* 0x000fe60000000c00 */
[C---:B------:R-:W-:Y:S01]  /*6c30*/  IADD3 R0, R165.reuse, 0x1, RZ ;  /* 0x00000001a5007810 */ /* 0x040fe20007ffe0ff */
[----:B------:R-:W-:Y:S01]  /*6c40*/  @!PT LDS RZ, [RZ] ;  /* 0x00000000fffff984 */ /* 0x000fe20000000800 */
[----:B------:R-:W-:Y:S01]  /*6c50*/  @!PT LDS RZ, [RZ] ;  /* 0x00000000fffff984 */ /* 0x000fe20000000800 */
[----:B------:R-:W-:Y:S01]  /*6c60*/  @!PT LDS RZ, [RZ] ;  /* 0x00000000fffff984 */ /* 0x000fe20000000800 */
[----:B------:R1:W-:Y:S01]  /*6c70*/  @!P5 LDGSTS.E.BYPASS.LTC128B.128 [R227+0x13000], [R26.64+0x80] ;  /* 0x130000801ae3dfae */ /* 0x0003e2000b901d50 */
[----:B------:R-:W-:-:S02]  /*6c80*/  IADD3 R2, R165, 0x8, RZ ;  /* 0x00000008a5027810 */ /* 0x000fc40007ffe0ff */
[CC--:B------:R-:W-:Y:S01]  /*6c90*/  ISETP.GE.AND P0, PT, R0.reuse, R238.reuse, PT ;  /* 0x000000ee0000720c */ /* 0x0c0fe20003f06270 */
[----:B------:R-:W-:Y:S01]  /*6ca0*/  @P4 STS.128 [R227+0x15000], RZ ;  /* 0x015000ffe3004388 */ /* 0x000fe20000000c00 */
[----:B------:R-:W-:Y:S02]  /*6cb0*/  ISETP.GE.AND P2, PT, R0, R231, PT ;  /* 0x000000e70000720c */ /* 0x000fe40003f46270 */
[----:B------:R-:W-:Y:S01]  /*6cc0*/  ISETP.GE.AND P1, PT, R2, R238, PT ;  /* 0x000000ee0200720c */ /* 0x000fe20003f26270 */
[----:B------:R-:W-:Y:S01]  /*6cd0*/  @!PT LDS RZ, [RZ] ;  /* 0x00000000fffff984 */ /* 0x000fe20000000800 */
[----:B------:R-:W-:Y:S01]  /*6ce0*/  @!PT LDS RZ, [RZ] ;  /* 0x00000000fffff984 */ /* 0x000fe20000000800 */
[----:B------:R-:W-:Y:S01]  /*6cf0*/  @!PT LDS RZ, [RZ] ;  /* 0x00000000fffff984 */ /* 0x000fe20000000800 */
[----:B------:R1:W-:Y:S01]  /*6d00*/  @!P4 LDGSTS.E.BYPASS.LTC128B.128 [R227+0x15000], [R24.64+0x100] ;  /* 0x1500010018e3cfae */ /* 0x0003e2000b901d50 */
[----:B------:R-:W-:-:S03]  /*6d10*/  IADD3 R0, R165, 0x9, RZ ;  /* 0x00000009a5007810 */ /* 0x000fc60007ffe0ff */
[----:B------:R-:W-:Y:S04]  /*6d20*/  @P3 STS.128 [R227+0x17000], RZ ;  /* 0x017000ffe3003388 */ /* 0x000fe80000000c00 */
[----:B------:R-:W-:Y:S01]  /*6d30*/  @!PT LDS RZ, [RZ] ;  /* 0x00000000fffff984 */ /* 0x000fe20000000800 */
[----:B------:R-:W-:Y:S01]  /*6d40*/  @!PT LDS RZ, [RZ] ;  /* 0x00000000fffff984 */ /* 0x000fe20000000800 */
[----:B------:R-:W-:Y:S01]  /*6d50*/  @!PT LDS RZ, [RZ] ;  /* 0x00000000fffff984 */ /* 0x000fe20000000800 */
[----:B------:R4:W-:Y:S04]  /*6d60*/  @!P3 LDGSTS.E.BYPASS.LTC128B.128 [R227+0x17000], [R22.64+0x180] ;  /* 0x1700018016e3bfae */ /* 0x0009e8000b901d50 */
[----:B------:R-:W-:Y:S04]  /*6d70*/  @P6 STS.128 [R227+0x11800], RZ ;  /* 0x011800ffe3006388 */ /* 0x000fe80000000c00 */
[----:B------:R-:W-:Y:S01]  /*6d80*/  @!PT LDS RZ, [RZ] ;  /* 0x00000000fffff984 */ /* 0x000fe20000000800 */
[----:B------:R-:W-:Y:S01]  /*6d90*/  @!PT LDS RZ, [RZ] ;  /* 0x00000000fffff984 */ /* 0x000fe20000000800 */
[----:B------:R-:W-:Y:S01]  /*6da0*/  @!PT LDS RZ, [RZ] ;  /* 0x00000000fffff984 */ /* 0x000fe20000000800 */
[----:B------:R1:W-:Y:S04]  /*6db0*/  @!P6 LDGSTS.E.BYPASS.LTC128B.128 [R227+0x11800], [R34.64] ;  /* 0x1180000022e3efae */ /* 0x0003e8000b901d50 */
        /* <DEDUP_REMOVED lines=15> */
[----:B-1----:R-:W-:Y:S04]  /*6eb0*/  LDSM.16.M88.4 R24, [R226] ;  /* 0x00000000e218783b */ /* 0x002fe80000000200 */
[----:B------:R-:W1:Y:S04]  /*6ec0*/  LDSM.16.M88.4 R172, [R225+0x8800] ;  /* 0x00880000e1ac783b */ /* 0x000e680000000200 */
[----:B--2---:R-:W2:Y:S04]  /*6ed0*/  LDSM.16.M88.4 R32, [R225+0x9000] ;  /* 0x00900000e120783b */ /* 0x004ea80000000200 */
[----:B----4-:R-:W-:Y:S04]  /*6ee0*/  LDSM.16.M88.4 R20, [R225+0x9800] ;  /* 0x00980000e114783b */ /* 0x010fe80000000200 */
[----:B------:R-:W-:Y:S04]  /*6ef0*/  LDSM.16.M88.4 R12, [R224] ;  /* 0x00000000e00c783b */ /* 0x000fe80000000200 */
[----:B------:R-:W-:Y:S04]  /*6f00*/  LDSM.16.M88.4 R192, [R223] ;  /* 0x00000000dfc0783b */ /* 0x000fe80000000200 */
[----:B---3--:R-:W3:Y:S04]  /*6f10*/  LDSM.16.M88.4 R4, [R225+0x8000] ;  /* 0x00800000e104783b */ /* 0x008ee80000000200 */
[----:B------:R-:W4:Y:S04]  /*6f20*/  LDSM.16.M88.4 R180, [R215] ;  /* 0x00000000d7b4783b */ /* 0x000f280000000200 */
[----:B------:R-:W4:Y:S04]  /*6f30*/  LDSM.16.M88.4 R188, [R214] ;  /* 0x00000000d6bc783b */ /* 0x000f280000000200 */
[----:B-----5:R-:W5:Y:S04]  /*6f40*/  LDSM.16.M88.4 R16, [R213] ;  /* 0x00000000d510783b */ /* 0x020f680000000200 */
[----:B------:R-:W-:Y:S01]  /*6f50*/  LDSM.16.M88.4 R184, [R219+0x8000] ;  /* 0x00800000dbb8783b */ /* 0x000fe20000000200 */
[C---:B-1----:R-:W-:Y:S03]  /*6f60*/  HMMA.16816.F32.BF16 R176, R24.reuse, R172, RZ ;  /* 0x000000ac18b0723c */ /* 0x042fe600000418ff */
[----:B------:R-:W-:Y:S04]  /*6f70*/  LDSM.16.M88.4 R196, [R219+0xc000] ;  /* 0x00c00000dbc4783b */ /* 0x000fe80000000200 */
[----:B------:R-:W0:Y:S01]  /*6f80*/  LDGDEPBAR ;  /* 0x00000000000079af */ /* 0x000e220000000000 */
[C---:B------:R-:W-:Y:S08]  /*6f90*/  HMMA.16816.F32.BF16 R172, R24.reuse, R174, RZ ;  /* 0x000000ae18ac723c */ /* 0x040ff000000418ff */
[C---:B--2---:R-:W-:Y:S08]  /*6fa0*/  HMMA.16816.F32.BF16 R168, R24.reuse, R32, RZ ;  /* 0x0000002018a8723c */ /* 0x044ff000000418ff */
[C---:B---3--:R-:W-:Y:S08]  /*6fb0*/  HMMA.16816.F32.BF16 R8, R24.reuse, R4, RZ ;  /* 0x000000041808723c */ /* 0x048ff000000418ff */
[C---:B------:R-:W-:Y:S08]  /*6fc0*/  HMMA.16816.F32.BF16 R4, R24.reuse, R6, RZ ;  /* 0x000000061804723c */ /* 0x040ff000000418ff */
[C---:B------:R-:W-:Y:S08]  /*6fd0*/  HMMA.16816.F32.BF16 R32, R24.reuse, R34, RZ ;  /* 0x000000221820723c */ /* 0x040ff000000418ff */
[C---:B------:R-:W-:Y:S08]  /*6fe0*/  HMMA.16816.F32.BF16 R28, R24.reuse, R20, RZ ;  /* 0x00000014181c723c */ /* 0x040ff000000418ff */
[----:B------:R-:W-:Y:S01]  /*6ff0*/  HMMA.16816.F32.BF16 R24, R24, R22, RZ ;  /* 0x000000161818723c */ /* 0x000fe200000418ff */
[----:B------:R-:W1:Y:S07]  /*7000*/  LDSM.16.M88.4 R20, [R222] ;  /* 0x00000000de14783b */ /* 0x000e6e0000000200 */
[C---:B------:R-:W-:Y:S08]  /*7010*/  HMMA.16816.F32.BF16 R8, R12.reuse, R192, R8 ;  /* 0x000000c00c08723c */ /* 0x040ff00000041808 */
[C---:B------:R-:W-:Y:S01]  /*7020*/  HMMA.16816.F32.BF16 R4, R12.reuse, R194, R4 ;  /* 0x000000c20c04723c */ /* 0x040fe20000041804 */
[----:B------:R-:W2:Y:S07]  /*7030*/  LDSM.16.M88.4 R192, [R219+0x8800] ;  /* 0x00880000dbc0783b */ /* 0x000eae0000000200 */
[C---:B----4-:R-:W-:Y:S08]  /*7040*/  HMMA.16816.F32.BF16 R176, R12.reuse, R180, R176 ;  /* 0x000000b40cb0723c */ /* 0x050ff000000418b0 */
[C---:B------:R-:W-:Y:S01]  /*7050*/  HMMA.16816.F32.BF16 R172, R12.reuse, R182, R172 ;  /* 0x000000b60cac723c */ /* 0x040fe200000418ac */
[----:B------:R-:W3:Y:S07]  /*7060*/  LDSM.16.M88.4 R180, [R219+0x9000] ;  /* 0x00900000dbb4783b */ /* 0x000eee0000000200 */
[C---:B------:R-:W-:Y:S08]  /*7070*/  HMMA.16816.F32.BF16 R168, R12.reuse, R188, R168 ;  /* 0x000000bc0ca8723c */ /* 0x040ff000000418a8 */
[C---:B------:R-:W-:Y:S01]  /*7080*/  HMMA.16816.F32.BF16 R32, R12.reuse, R190, R32 ;  /* 0x000000be0c20723c */ /* 0x040fe20000041820 */
[----:B------:R-:W4:Y:S07]  /*7090*/  LDSM.16.M88.4 R188, [R219+0x9800] ;  /* 0x00980000dbbc783b */ /* 0x000f2e0000000200 */
[C---:B-----5:R-:W-:Y:S08]  /*70a0*/  HMMA.16816.F32.BF16 R28, R12.reuse, R16, R28 ;  /* 0x000000100c1c723c */ /* 0x060ff0000004181c */
[----:B------:R-:W-:Y:S01]  /*70b0*/  HMMA.16816.F32.BF16 R24, R12, R18, R24 ;  /* 0x000000120c18723c */ /* 0x000fe20000041818 */
[----:B------:R-:W-:Y:S04]  /*70c0*/  LDSM.16.M88.4 R12, [R221] ;  /* 0x00000000dd0c783b */ /* 0x000fe80000000200 */
[----:B------:R-:W5:Y:S03]  /*70d0*/  LDSM.16.M88.4 R16, [R212] ;  /* 0x00000000d410783b */ /* 0x000f660000000200 */
[C---:B-1----:R-:W-:Y:S08]  /*70e0*/  HMMA.16816.F32.BF16 R8, R20.reuse, R184, R8 ;  /* 0x000000b81408723c */ /* 0x042ff00000041808 */
[C---:B------:R-:W-:Y:S01]  /*70f0*/  HMMA.16816.F32.BF16 R4, R20.reuse, R186, R4 ;  /* 0x000000ba1404723c */ /* 0x040fe20000041804 */
        /* <DEDUP_REMOVED lines=9> */
[----:B------:R-:W-:Y:S04]  /*7190*/  LDSM.16.M88.4 R20, [R226+0x2000] ;  /* 0x00200000e214783b */ /* 0x000fe80000000200 */
[----:B------:R-:W4:Y:S03]  /*71a0*/  LDSM.16.M88.4 R188, [R225+0xa000] ;  /* 0x00a00000e1bc783b */ /* 0x000f260000000200 */
[C---:B-----5:R-:W-:Y:S08]  /*71b0*/  HMMA.16816.F32.BF16 R8, R12.reuse, R16, R8 ;  /* 0x000000100c08723c */ /* 0x060ff00000041808 */
[C---:B------:R-:W-:Y:S01]  /*71c0*/  HMMA.16816.F32.BF16 R4, R12.reuse, R18, R4 ;  /* 0x000000120c04723c */ /* 0x040fe20000041804 */
[----:B------:R-:W5:Y:S07]  /*71d0*/  LDSM.16.M88.4 R16, [R225+0xa800] ;  /* 0x00a80000e110783b */ /* 0x000f6e0000000200 */
[C---:B-1----:R-:W-:Y:S08]  /*71e0*/  HMMA.16816.F32.BF16 R176, R12.reuse, R184, R176 ;  /* 0x000000b80cb0723c */ /* 0x042ff000000418b0 */
[C---:B------:R-:W-:Y:S01]  /*71f0*/  HMMA.16816.F32.BF16 R172, R12.reuse, R186, R172 ;  /* 0x000000ba0cac723c */ /* 0x040fe200000418ac */
[----:B------:R-:W1:Y:S07]  /*7200*/  LDSM.16.M88.4 R184, [R225+0xb000] ;  /* 0x00b00000e1b8783b */ /* 0x000e6e0000000200 */
[C---:B--2---:R-:W-:Y:S08]  /*7210*/  HMMA.16816.F32.BF16 R168, R12.reuse, R192, R168 ;  /* 0x000000c00ca8723c */ /* 0x044ff000000418a8 */
[C---:B------:R-:W-:Y:S01]  /*7220*/  HMMA.16816.F32.BF16 R32, R12.reuse, R194, R32 ;  /* 0x000000c20c20723c */ /* 0x040fe20000041820 */
[----:B------:R-:W2:Y:S07]  /*7230*/  LDSM.16.M88.4 R192, [R225+0xb800] ;  /* 0x00b80000e1c0783b */ /* 0x000eae0000000200 */
[C---:B---3--:R-:W-:Y:S08]  /*7240*/  HMMA.16816.F32.BF16 R28, R12.reuse, R180, R28 ;  /* 0x000000b40c1c723c */ /* 0x048ff0000004181c */
[----:B------:R-:W-:Y:S01]  /*7250*/  HMMA.16816.F32.BF16 R24, R12, R182, R24 ;  /* 0x000000b60c18723c */ /* 0x000fe20000041818 */
[----:B------:R-:W-:Y:S04]  /*7260*/  LDSM.16.M88.4 R180, [R224+0x2000] ;  /* 0x00200000e0b4783b */ /* 0x000fe80000000200 */
[----:B------:R-:W3:Y:S03]  /*7270*/  LDSM.16.M88.4 R12, [R211] ;  /* 0x00000000d30c783b */ /* 0x000ee60000000200 */
[C---:B----4-:R-:W-:Y:S08]  /*7280*/  HMMA.16816.F32.BF16 R8, R20.reuse, R188, R8 ;  /* 0x000000bc1408723c */ /* 0x050ff00000041808 */
[C---:B------:R-:W-:Y:S01]  /*7290*/  HMMA.16816.F32.BF16 R4, R20.reuse, R190, R4 ;  /* 0x000000be1404723c */ /* 0x040fe20000041804 */
[----:B------:R-:W4:Y:S07]  /*72a0*/  LDSM.16.M88.4 R188, [R210] ;  /* 0x00000000d2bc783b */ /* 0x000f2e0000000200 */
[C---:B-----5:R-:W-:Y:S08]  /*72b0*/  HMMA.16816.F32.BF16 R176, R20.reuse, R16, R176 ;  /* 0x0000001014b0723c */ /* 0x060ff000000418b0 */
[C---:B------:R-:W-:Y:S01]  /*72c0*/  HMMA.16816.F32.BF16 R172, R20.reuse, R18, R172 ;  /* 0x0000001214ac723c */ /* 0x040fe200000418ac */
[----:B------:R-:W5:Y:S07]  /*72d0*/  LDSM.16.M88.4 R16, [R209] ;  /* 0x00000000d110783b */ /* 0x000f6e0000000200 */
[C---:B-1----:R-:W-:Y:S08]  /*72e0*/  HMMA.16816.F32.BF16 R168, R20.reuse, R184, R168 ;  /* 0x000000b814a8723c */ /* 0x042ff000000418a8 */
[C---:B------:R-:W-:Y:S01]  /*72f0*/  HMMA.16816.F32.BF16 R32, R20.reuse, R186, R32 ;  /* 0x000000ba1420723c */ /* 0x040fe20000041820 */
[----:B------:R-:W1:Y:S07]  /*7300*/  LDSM.16.M88.4 R184, [R208] ;  /* 0x00000000d0b8783b */ /* 0x000e6e0000000200 */
[C---:B--2---:R-:W-:Y:S08]  /*7310*/  HMMA.16816.F32.BF16 R28, R20.reuse, R192, R28 ;  /* 0x000000c0141c723c */ /* 0x044ff0000004181c */
[----:B------:R-:W-:Y:S01]  /*7320*/  HMMA.16816.F32.BF16 R24, R20, R194, R24 ;  /* 0x000000c21418723c */ /* 0x000fe20000041818 */
[----:B------:R-:W-:Y:S04]  /*7330*/  LDSM.16.M88.4 R20, [R219+0xa000] ;  /* 0x00a00000db14783b */ /* 0x000fe80000000200 */
[----:B------:R-:W-:Y:S03]  /*7340*/  LDSM.16.M88.4 R192, [R219+0xa800] ;  /* 0x00a80000dbc0783b */ /* 0x000fe60000000200 */
[C---:B---3--:R-:W-:Y:S08]  /*7350*/  HMMA.16816.F32.BF16 R8, R180.reuse, R12, R8 ;  /* 0x0000000cb408723c */ /* 0x048ff00000041808 */
[C---:B------:R-:W-:Y:S01]  /*7360*/  HMMA.16816.F32.BF16 R4, R180.reuse, R14, R4 ;  /* 0x0000000eb404723c */ /* 0x040fe20000041804 */
[----:B------:R-:W2:Y:S07]  /*7370*/  LDSM.16.M88.4 R12, [R222+0x2000] ;  /* 0x00200000de0c783b */ /* 0x000eae0000000200 */
[C---:B----4-:R-:W-:Y:S08]  /*7380*/  HMMA.16816.F32.BF16 R176, R180.reuse, R188, R176 ;  /* 0x000000bcb4b0723c */ /* 0x050ff000000418b0 */
[C---:B------:R-:W-:Y:S01]  /*7390*/  HMMA.16816.F32.BF16 R172, R180.reuse, R190, R172 ;  /* 0x000000beb4ac723c */ /* 0x040fe200000418ac */
[----:B------:R-:W3:Y:S07]  /*73a0*/  LDSM.16.M88.4 R188, [R219+0xb000] ;  /* 0x00b00000dbbc783b */ /* 0x000eee0000000200 */
[C---:B-----5:R-:W-:Y:S08]  /*73b0*/  HMMA.16816.F32.BF16 R168, R180.reuse, R16, R168 ;  /* 0x00000010b4a8723c */ /* 0x060ff000000418a8 */
[C---:B------:R-:W-:Y:S01]  /*73c0*/  HMMA.16816.F32.BF16 R32, R180.reuse, R18, R32 ;  /* 0x00000012b420723c */ /* 0x040fe20000041820 */
[----:B------:R-:W4:Y:S07]  /*73d0*/  LDSM.16.M88.4 R16, [R219+0xb800] ;  /* 0x00b80000db10783b */ /* 0x000f2e0000000200 */
[C---:B-1----:R-:W-:Y:S08]  /*73e0*/  HMMA.16816.F32.BF16 R28, R180.reuse, R184, R28 ;  /* 0x000000b8b41c723c */ /* 0x042ff0000004181c */
[----:B------:R-:W-:Y:S01]  /*73f0*/  HMMA.16816.F32.BF16 R24, R180, R186, R24 ;  /* 0x000000bab418723c */ /* 0x000fe20000041818 */
[----:B------:R-:W-:Y:S04]  /*7400*/  LDSM.16.M88.4 R184, [R221+0x2000] ;  /* 0x00200000ddb8783b */ /* 0x000fe80000000200 */
[----:B------:R-:W1:Y:S03]  /*7410*/  LDSM.16.M88.4 R180, [R212+0x2000] ;  /* 0x00200000d4b4783b */ /* 0x000e660000000200 */
        /* <DEDUP_REMOVED lines=15> */
[----:B------:R-:W1:Y:S07]  /*7510*/  LDSM.16.M88.4 R180, [R225+0xc800] ;  /* 0x00c80000e1b4783b */ /* 0x000e6e0000000200 */
[C---:B--2---:R-:W-:Y:S08]  /*7520*/  HMMA.16816.F32.BF16 R176, R184.reuse, R20, R176 ;  /* 0x00000014b8b0723c */ /* 0x044ff000000418b0 */
[C---:B------:R-:W-:Y:S01]  /*7530*/  HMMA.16816.F32.BF16 R172, R184.reuse, R22, R172 ;  /* 0x00000016b8ac723c */ /* 0x040fe200000418ac */
[----:B------:R-:W2:Y:S07]  /*7540*/  LDSM.16.M88.4 R20, [R225+0xd000] ;  /* 0x00d00000e114783b */ /* 0x000eae0000000200 */
[C---:B-----5:R-:W-:Y:S08]  /*7550*/  HMMA.16816.F32.BF16 R168, R184.reuse, R192, R168 ;  /* 0x000000c0b8a8723c */ /* 0x060ff000000418a8 */
[C---:B------:R-:W-:Y:S01]  /*7560*/  HMMA.16816.F32.BF16 R32, R184.reuse, R194, R32 ;  /* 0x000000c2b820723c */ /* 0x040fe20000041820 */
[----:B------:R-:W5:Y:S07]  /*7570*/  LDSM.16.M88.4 R192, [R225+0xd800] ;  /* 0x00d80000e1c0783b */ /* 0x000f6e0000000200 */
[C---:B---3--:R-:W-:Y:S08]  /*7580*/  HMMA.16816.F32.BF16 R28, R184.reuse, R188, R28 ;  /* 0x000000bcb81c723c */ /* 0x048ff0000004181c */
[----:B------:R-:W-:Y:S01]  /*7590*/  HMMA.16816.F32.BF16 R24, R184, R190, R24 ;  /* 0x000000beb818723c */ /* 0x000fe20000041818 */
[----:B------:R-:W-:Y:S04]  /*75a0*/  LDSM.16.M88.4 R188, [R207] ;  /* 0x00000000cfbc783b */ /* 0x000fe80000000200 */
[----:B------:R-:W-:Y:S03]  /*75b0*/  LDSM.16.M88.4 R184, [R206] ;  /* 0x00000000ceb8783b */ /* 0x000fe60000000200 */
[C---:B----4-:R-:W-:Y:S08]  /*75c0*/  HMMA.16816.F32.BF16 R8, R12.reuse, R16, R8 ;  /* 0x000000100c08723c */ /* 0x050ff00000041808 */
[C---:B------:R-:W-:Y:S01]  /*75d0*/  HMMA.16816.F32.BF16 R4, R12.reuse, R18, R4 ;  /* 0x000000120c04723c */ /* 0x040fe20000041804 */
[----:B------:R-:W3:Y:S07]  /*75e0*/  LDSM.16.M88.4 R16, [R224+0x4000] ;  /* 0x00400000e010783b */ /* 0x000eee0000000200 */
[C---:B-1----:R-:W-:Y:S08]  /*75f0*/  HMMA.16816.F32.BF16 R176, R12.reuse, R180, R176 ;  /* 0x000000b40cb0723c */ /* 0x042ff000000418b0 */
[C---:B------:R-:W-:Y:S01]  /*7600*/  HMMA.16816.F32.BF16 R172, R12.reuse, R182, R172 ;  /* 0x000000b60cac723c */ /* 0x040fe200000418ac */
[----:B------:R-:W1:Y:S07]  /*7610*/  LDSM.16.M88.4 R180, [R205] ;  /* 0x00000000cdb4783b */ /* 0x000e6e0000000200 */
[C---:B--2---:R-:W-:Y:S08]  /*7620*/  HMMA.16816.F32.BF16 R168, R12.reuse, R20, R168 ;  /* 0x000000140ca8723c */ /* 0x044ff000000418a8 */
[C---:B------:R-:W-:Y:S01]  /*7630*/  HMMA.16816.F32.BF16 R32, R12.reuse, R22, R32 ;  /* 0x000000160c20723c */ /* 0x040fe20000041820 */
[----:B------:R-:W2:Y:S07]  /*7640*/  LDSM.16.M88.4 R20, [R204] ;  /* 0x00000000cc14783b */ /* 0x000eae0000000200 */
[C---:B-----5:R-:W-:Y:S08]  /*7650*/  HMMA.16816.F32.BF16 R28, R12.reuse, R192, R28 ;  /* 0x000000c00c1c723c */ /* 0x060ff0000004181c */
        /* <DEDUP_REMOVED lines=12> */
[C---:B--2---:R-:W-:Y:S08]  /*7720*/  HMMA.16816.F32.BF16 R28, R16.reuse, R20, R28 ;  /* 0x00000014101c723c */ /* 0x044ff0000004181c */
[----:B------:R-:W-:Y:S01]  /*7730*/  HMMA.16816.F32.BF16 R24, R16, R22, R24 ;  /* 0x000000161018723c */ /* 0x000fe20000041818 */
[----:B------:R-:W1:Y:S04]  /*7740*/  LDSM.16.M88.4 R20, [R219+0xd800] ;  /* 0x00d80000db14783b */ /* 0x000e680000000200 */
[----:B------:R-:W2:Y:S03]  /*7750*/  LDSM.16.M88.4 R16, [R212+0x4000] ;  /* 0x00400000d410783b */ /* 0x000ea60000000200 */
[C---:B----4-:R-:W-:Y:S08]  /*7760*/  HMMA.16816.F32.BF16 R8, R12.reuse, R196, R8 ;  /* 0x000000c40c08723c */ /* 0x050ff00000041808 */
[C---:B------:R-:W-:Y:S01]  /*7770*/  HMMA.16816.F32.BF16 R4, R12.reuse, R198, R4 ;  /* 0x000000c60c04723c */ /* 0x040fe20000041804 */
[----:B------:R-:W-:Y:S07]  /*7780*/  LDSM.16.M88.4 R196, [R225+0xf000] ;  /* 0x00f00000e1c4783b */ /* 0x000fee0000000200 */
[C---:B---3--:R-:W-:Y:S08]  /*7790*/  HMMA.16816.F32.BF16 R176, R12.reuse, R188, R176 ;  /* 0x000000bc0cb0723c */ /* 0x048ff000000418b0 */
[C---:B------:R-:W-:Y:S01]  /*77a0*/  HMMA.16816.F32.BF16 R172, R12.reuse, R190, R172 ;  /* 0x000000be0cac723c */ /* 0x040fe200000418ac */
[----:B------:R-:W-:Y:S07]  /*77b0*/  LDSM.16.M88.4 R188, [R212+0x5000] ;  /* 0x00500000d4bc783b */ /* 0x000fee0000000200 */
[C---:B-----5:R-:W-:Y:S08]  /*77c0*/  HMMA.16816.F32.BF16 R168, R12.reuse, R184, R168 ;  /* 0x000000b80ca8723c */ /* 0x060ff000000418a8 */
[C---:B------:R-:W-:Y:S01]  /*77d0*/  HMMA.16816.F32.BF16 R32, R12.reuse, R186, R32 ;  /* 0x000000ba0c20723c */ /* 0x040fe20000041820 */
[----:B------:R-:W3:Y:S07]  /*77e0*/  LDSM.16.M88.4 R184, [R212+0x5800] ;  /* 0x00580000d4b8783b */ /* 0x000eee0000000200 */
[C---:B-1----:R-:W-:Y:S08]  /*77f0*/  HMMA.16816.F32.BF16 R28, R12.reuse, R20, R28 ;  /* 0x000000140c1c723c */ /* 0x042ff0000004181c */
[----:B------:R-:W-:Y:S01]  /*7800*/  HMMA.16816.F32.BF16 R24, R12, R22, R24 ;  /* 0x000000160c18723c */ /* 0x000fe20000041818 */
[----:B------:R-:W-:Y:S04]  /*7810*/  LDSM.16.M88.4 R12, [R226+0x6000] ;  /* 0x00600000e20c783b */ /* 0x000fe80000000200 */
[----:B------:R-:W-:Y:S03]  /*7820*/  LDSM.16.M88.4 R20, [R225+0xe000] ;  /* 0x00e00000e114783b */ /* 0x000fe60000000200 */
[C---:B--2---:R-:W-:Y:S08]  /*7830*/  HMMA.16816.F32.BF16 R8, R180.reuse, R16, R8 ;  /* 0x00000010b408723c */ /* 0x044ff00000041808 */
[C---:B------:R-:W-:Y:S01]  /*7840*/  HMMA.16816.F32.BF16 R4, R180.reuse, R18, R4 ;  /* 0x00000012b404723c */ /* 0x040fe20000041804 */
[----:B------:R-:W1:Y:S07]  /*7850*/  LDSM.16.M88.4 R16, [R225+0xe800] ;  /* 0x00e80000e110783b */ /* 0x000e6e0000000200 */
[C---:B------:R-:W-:Y:S08]  /*7860*/  HMMA.16816.F32.BF16 R176, R180.reuse, R192, R176 ;  /* 0x000000c0b4b0723c */ /* 0x040ff000000418b0 */
[C---:B------:R-:W-:Y:S01]  /*7870*/  HMMA.16816.F32.BF16 R172, R180.reuse, R194, R172 ;  /* 0x000000c2b4ac723c */ /* 0x040fe200000418ac */
[----:B------:R-:W2:Y:S07]  /*7880*/  LDSM.16.M88.4 R192, [R225+0xf800] ;  /* 0x00f80000e1c0783b */ /* 0x000eae0000000200 */
[C---:B---3--:R-:W-:Y:S08]  /*7890*/  HMMA.16816.F32.BF16 R28, R180.reuse, R184, R28 ;  /* 0x000000b8b41c723c */ /* 0x048ff0000004181c */
[C---:B------:R-:W-:Y:S01]  /*78a0*/  HMMA.16816.F32.BF16 R24, R180.reuse, R186, R24 ;  /* 0x000000bab418723c */ /* 0x040fe20000041818 */
[----:B------:R-:W-:Y:S07]  /*78b0*/  LDSM.16.M88.4 R184, [R202] ;  /* 0x00000000cab8783b */ /* 0x000fee0000000200 */
[----:B------:R-:W-:Y:S08]  /*78c0*/  HMMA.16816.F32.BF16 R168, R180, R188, R168 ;  /* 0x000000bcb4a8723c */ /* 0x000ff000000418a8 */
[C---:B-1----:R-:W-:Y:S08]  /*78d0*/  HMMA.16816.F32.BF16 R176, R12.reuse, R16, R176 ;  /* 0x000000100cb0723c */ /* 0x042ff000000418b0 */
[----:B------:R-:W-:Y:S01]  /*78e0*/  HMMA.16816.F32.BF16 R172, R12, R18, R172 ;  /* 0x000000120cac723c */ /* 0x000fe200000418ac */
[----:B------:R-:W1:Y:S07]  /*78f0*/  LDSM.16.M88.4 R16, [R224+0x6000] ;  /* 0x00600000e010783b */ /* 0x000e6e0000000200 */
[----:B------:R-:W-:Y:S01]  /*7900*/  HMMA.16816.F32.BF16 R32, R180, R190, R32 ;  /* 0x000000beb420723c */ /* 0x000fe20000041820 */
[----:B------:R-:W3:Y:S04]  /*7910*/  LDSM.16.M88.4 R188, [R203] ;  /* 0x00000000cbbc783b */ /* 0x000ee80000000200 */
[----:B------:R-:W4:Y:S03]  /*7920*/  LDSM.16.M88.4 R180, [R201] ;  /* 0x00000000c9b4783b */ /* 0x000f260000000200 */
[C---:B------:R-:W-:Y:S08]  /*7930*/  HMMA.16816.F32.BF16 R8, R12.reuse, R20, R8 ;  /* 0x000000140c08723c */ /* 0x040ff00000041808 */
[C---:B------:R-:W-:Y:S01]  /*7940*/  HMMA.16816.F32.BF16 R4, R12.reuse, R22, R4 ;  /* 0x000000160c04723c */ /* 0x040fe20000041804 */
[----:B------:R-:W5:Y:S07]  /*7950*/  LDSM.16.M88.4 R20, [R200] ;  /* 0x00000000c814783b */ /* 0x000f6e0000000200 */
[C---:B------:R-:W-:Y:S08]  /*7960*/  HMMA.16816.F32.BF16 R168, R12.reuse, R196, R168 ;  /* 0x000000c40ca8723c */ /* 0x040ff000000418a8 */
[C---:B------:R-:W-:Y:S08]  /*7970*/  HMMA.16816.F32.BF16 R32, R12.reuse, R198, R32 ;  /* 0x000000c60c20723c */ /* 0x040ff00000041820 */
[C---:B--2---:R-:W-:Y:S08]  /*7980*/  HMMA.16816.F32.BF16 R28, R12.reuse, R192, R28 ;  /* 0x000000c00c1c723c */ /* 0x044ff0000004181c */
[----:B------:R-:W-:Y:S01]  /*7990*/  HMMA.16816.F32.BF16 R24, R12, R194, R24 ;  /* 0x000000c20c18723c */ /* 0x000fe20000041818 */
[----:B------:R-:W-:Y:S04]  /*79a0*/  LDSM.16.M88.4 R192, [R222+0x6000] ;  /* 0x00600000dec0783b */ /* 0x000fe80000000200 */
[----:B------:R-:W2:Y:S03]  /*79b0*/  LDSM.16.M88.4 R12, [R219+0xe000] ;  /* 0x00e00000db0c783b */ /* 0x000ea60000000200 */
[C---:B-1----:R-:W-:Y:S08]  /*79c0*/  HMMA.16816.F32.BF16 R176, R16.reuse, R184, R176 ;  /* 0x000000b810b0723c */ /* 0x042ff000000418b0 */
[C---:B------:R-:W-:Y:S01]  /*79d0*/  HMMA.16816.F32.BF16 R172, R16.reuse, R186, R172 ;  /* 0x000000ba10ac723c */ /* 0x040fe200000418ac */
[----:B------:R-:W1:Y:S07]  /*79e0*/  LDSM.16.M88.4 R184, [R219+0xf000] ;  /* 0x00f00000dbb8783b */ /* 0x000e6e0000000200 */
[C---:B---3--:R-:W-:Y:S08]  /*79f0*/  HMMA.16816.F32.BF16 R8, R16.reuse, R188, R8 ;  /* 0x000000bc1008723c */ /* 0x048ff00000041808 */
[C---:B------:R-:W-:Y:S01]  /*7a00*/  HMMA.16816.F32.BF16 R4, R16.reuse, R190, R4 ;  /* 0x000000be1004723c */ /* 0x040fe20000041804 */
[----:B------:R-:W3:Y:S07]  /*7a10*/  LDSM.16.M88.4 R188, [R219+0xe800] ;  /* 0x00e80000dbbc783b */ /* 0x000eee0000000200 */
[C---:B----4-:R-:W-:Y:S08]  /*7a20*/  HMMA.16816.F32.BF16 R168, R16.reuse, R180, R168 ;  /* 0x000000b410a8723c */ /* 0x050ff000000418a8 */
[C---:B------:R-:W-:Y:S01]  /*7a30*/  HMMA.16816.F32.BF16 R32, R16.reuse, R182, R32 ;  /* 0x000000b61020723c */ /* 0x040fe20000041820 */
[----:B------:R-:W-:Y:S07]  /*7a40*/  LDSM.16.M88.4 R180, [R219+0xf800] ;  /* 0x00f80000dbb4783b */ /* 0x000fee0000000200 */
[C---:B-----5:R-:W-:Y:S08]  /*7a50*/  HMMA.16816.F32.BF16 R28, R16.reuse, R20, R28 ;  /* 0x00000014101c723c */ /* 0x060ff0000004181c */
[----:B------:R-:W-:Y:S01]  /*7a60*/  HMMA.16816.F32.BF16 R24, R16, R22, R24 ;  /* 0x000000161018723c */ /* 0x000fe20000041818 */
[----:B------:R-:W-:Y:S04]  /*7a70*/  LDSM.16.M88.4 R20, [R221+0x6000] ;  /* 0x00600000dd14783b */ /* 0x000fe80000000200 */
[----:B------:R-:W4:Y:S03]  /*7a80*/  LDSM.16.M88.4 R16, [R212+0x6000] ;  /* 0x00600000d410783b */ /* 0x000f260000000200 */
[C---:B--2---:R-:W-:Y:S08]  /*7a90*/  HMMA.16816.F32.BF16 R8, R192.reuse, R12, R8 ;  /* 0x0000000cc008723c */ /* 0x044ff00000041808 */
[C---:B------:R-:W-:Y:S01]  /*7aa0*/  HMMA.16816.F32.BF16 R4, R192.reuse, R14, R4 ;  /* 0x0000000ec004723c */ /* 0x040fe20000041804 */
[----:B------:R-:W2:Y:S07]  /*7ab0*/  LDSM.16.M88.4 R12, [R212+0x6800] ;  /* 0x00680000d40c783b */ /* 0x000eae0000000200 */
[C---:B-1----:R-:W-:Y:S08]  /*7ac0*/  HMMA.16816.F32.BF16 R168, R192.reuse, R184, R168 ;  /* 0x000000b8c0a8723c */ /* 0x042ff000000418a8 */
[C---:B------:R-:W-:Y:S01]  /*7ad0*/  HMMA.16816.F32.BF16 R32, R192.reuse, R186, R32 ;  /* 0x000000bac020723c */ /* 0x040fe20000041820 */
[----:B------:R-:W1:Y:S07]  /*7ae0*/  LDSM.16.M88.4 R184, [R212+0x7000] ;  /* 0x00700000d4b8783b */ /* 0x000e6e0000000200 */
[C---:B---3--:R-:W-:Y:S08]  /*7af0*/  HMMA.16816.F32.BF16 R176, R192.reuse, R188, R176 ;  /* 0x000000bcc0b0723c */ /* 0x048ff000000418b0 */
[----:B------:R-:W-:Y:S08]  /*7b00*/  HMMA.16816.F32.BF16 R172, R192, R190, R172 ;  /* 0x000000bec0ac723c */ /* 0x000ff000000418ac */
[C---:B----4-:R-:W-:Y:S08]  /*7b10*/  HMMA.16816.F32.BF16 R8, R20.reuse, R16, R8 ;  /* 0x000000101408723c */ /* 0x050ff00000041808 */
[----:B------:R-:W-:Y:S01]  /*7b20*/  HMMA.16816.F32.BF16 R4, R20, R18, R4 ;  /* 0x000000121404723c */ /* 0x000fe20000041804 */
[----:B------:R-:W3:Y:S01]  /*7b30*/  LDSM.16.M88.4 R16, [R212+0x7800] ;  /* 0x00780000d410783b */ /* 0x000ee20000000200 */
[----:B------:R-:W-:-:S06]  /*7b40*/  DEPBAR.LE SB0, 0x0 ;  /* 0x000080000000791a */ /* 0x000fcc0000000000 */
[----:B--2---:R-:W-:Y:S08]  /*7b50*/  HMMA.16816.F32.BF16 R176, R20, R12, R176 ;  /* 0x0000000c14b0723c */ /* 0x004ff000000418b0 */
[----:B------:R-:W-:Y:S01]  /*7b60*/  HMMA.16816.F32.BF16 R28, R192, R180, R28 ;  /* 0x000000b4c01c723c */ /* 0x000fe2000004181c */
[----:B------:R-:W-:Y:S02]  /*7b70*/  FSEL R9, R9, -INF , !P0 ;  /* 0xff80000009097808 */ /* 0x000fe40004000000 */
[----:B------:R-:W-:-:S02]  /*7b80*/  ISETP.GE.AND P0, PT, R2, R231, PT ;  /* 0x000000e70200720c */ /* 0x000fc40003f06270 */
[----:B------:R-:W-:Y:S02]  /*7b90*/  IADD3 R2, R165, 0x10, RZ ;  /* 0x00000010a5027810 */ /* 0x000fe40007ffe0ff */
[----:B------:R-:W-:Y:S01]  /*7ba0*/  FSEL R11, R11, -INF , !P2 ;  /* 0xff8000000b0b7808 */ /* 0x000fe20005000000 */
[C---:B------:R-:W-:Y:S01]  /*7bb0*/  HMMA.16816.F32.BF16 R172, R20.reuse, R14, R172 ;  /* 0x0000000e14ac723c */ /* 0x040fe200000418ac */
[----:B------:R-:W-:Y:S02]  /*7bc0*/  FSEL R4, R4, -INF , !P1 ;  /* 0xff80000004047808 */ /* 0x000fe40004800000 */
[----:B------:R-:W-:Y:S01]  /*7bd0*/  FSEL R6, R6, -INF , !P0 ;  /* 0xff80000006067808 */ /* 0x000fe20004000000 */
[----:B------:R-:W-:Y:S01]  /*7be0*/  BAR.SYNC.DEFER_BLOCKING 0x0 ;  /* 0x0000000000007b1d */ /* 0x000fe20000010000 */
[CC--:B------:R-:W-:Y:S02]  /*7bf0*/  ISETP.GE.AND P2, PT, R0.reuse, R238.reuse, PT ;  /* 0x000000ee0000720c */ /* 0x0c0fe40003f46270 */
[----:B------:R-:W-:Y:S01]  /*7c00*/  ISETP.GE.AND P1, PT, R0, R231, PT ;  /* 0x000000e70000720c */ /* 0x000fe20003f26270 */
[----:B-1----:R-:W-:Y:S01]  /*7c10*/  HMMA.16816.F32.BF16 R168, R20, R184, R168 ;  /* 0x000000b814a8723c */ /* 0x002fe200000418a8 */
[----:B------:R-:W-:-:S02]  /*7c20*/  ISETP.GE.AND P0, PT, R2, R238, PT ;  /* 0x000000ee0200720c */ /* 0x000fc40003f06270 */
[----:B------:R-:W-:Y:S02]  /*7c30*/  IADD3 R0, R165, 0x11, RZ ;  /* 0x00000011a5007810 */ /* 0x000fe40007ffe0ff */
[----:B------:R-:W-:Y:S02]  /*7c40*/  FSEL R5, R5, -INF , !P2 ;  /* 0xff80000005057808 */ /* 0x000fe40005000000 */
[----:B------:R-:W-:Y:S01]  /*7c50*/  FSEL R7, R7, -INF , !P1 ;  /* 0xff80000007077808 */ /* 0x000fe20004800000 */
[----:B------:R-:W-:Y:S01]  /*7c60*/  HMMA.16816.F32.BF16 R32, R20, R186, R32 ;  /* 0x000000ba1420723c */ /* 0x000fe20000041820 */
[----:B------:R-:W-:Y:S02]  /*7c70*/  FSEL R189, R176, -INF , !P0 ;  /* 0xff800000b0bd7808 */ /* 0x000fe40004000000 */
[----:B------:R-:W-:Y:S02]  /*7c80*/  ISETP.GE.AND P2, PT, R2, R231, PT ;  /* 0x000000e70200720c */ /* 0x000fe40003f46270 */
[----:B------:R-:W-:-:S02]  /*7c90*/  ISETP.GE.AND P1, PT, R0, R238, PT ;  /* 0x000000ee0000720c */ /* 0x000fc40003f26270 */
[----:B------:R-:W-:Y:S01]  /*7ca0*/  ISETP.GE.AND P0, PT, R0, R231, PT ;  /* 0x000000e70000720c */ /* 0x000fe20003f06270 */
[----:B------:R-:W-:Y:S01]  /*7cb0*/  HMMA.16816.F32.BF16 R24, R192, R182, R24 ;  /* 0x000000b6c018723c */ /* 0x000fe20000041818 */
[C---:B------:R-:W-:Y:S02]  /*7cc0*/  IADD3 R2, R165.reuse, 0x18, RZ ;  /* 0x00000018a5027810 */ /* 0x040fe40007ffe0ff */
[----:B------:R-:W-:Y:S02]  /*7cd0*/  IADD3 R0, R165, 0x19, RZ ;  /* 0x00000019a5007810 */ /* 0x000fe40007ffe0ff */
[----:B------:R-:W-:Y:S02]  /*7ce0*/  FSEL R190, R177, -INF , !P1 ;  /* 0xff800000b1be7808 */ /* 0x000fe40004800000 */
[----:B------:R-:W-:Y:S01]  /*7cf0*/  FSEL R194, R178, -INF , !P2 ;  /* 0xff800000b2c27808 */ /* 0x000fe20005000000 */
[----:B---3--:R-:W-:Y:S01]  /*7d00*/  HMMA.16816.F32.BF16 R28, R20, R16, R28 ;  /* 0x00000010141c723c */ /* 0x008fe2000004181c */
[----:B------:R-:W-:-:S02]  /*7d10*/  FSEL R193, R179, -INF , !P0 ;  /* 0xff800000b3c17808 */ /* 0x000fc40004000000 */
[CC--:B------:R-:W-:Y:S02]  /*7d20*/  ISETP.GE.AND P2, PT, R2.reuse, R238.reuse, PT ;  /* 0x000000ee0200720c */ /* 0x0c0fe40003f46270 */
[----:B------:R-:W-:Y:S02]  /*7d30*/  ISETP.GE.AND P1, PT, R2, R231, PT ;  /* 0x000000e70200720c */ /* 0x000fe40003f26270 */
[----:B------:R-:W-:Y:S02]  /*7d40*/  ISETP.GE.AND P0, PT, R0, R238, PT ;  /* 0x000000ee0000720c */ /* 0x000fe40003f06270 */
[----:B------:R-:W-:Y:S02]  /*7d50*/  IADD3 R2, R165, 0x20, RZ ;  /* 0x00000020a5027810 */ /* 0x000fe40007ffe0ff */
[----:B------:R-:W-:Y:S02]  /*7d60*/  FSEL R191, R172, -INF , !P2 ;  /* 0xff800000acbf7808 */ /* 0x000fe40005000000 */
[----:B------:R-:W-:-:S02]  /*7d70*/  FSEL R195, R174, -INF , !P1 ;  /* 0xff800000aec37808 */ /* 0x000fc40004800000 */
[----:B------:R-:W-:Y:S01]  /*7d80*/  FSEL R192, R173, -INF , !P0 ;  /* 0xff800000adc07808 */ /* 0x000fe20004000000 */
[----:B------:R-:W-:Y:S01]  /*7d90*/  HMMA.16816.F32.BF16 R24, R20, R18, R24 ;  /* 0x000000121418723c */ /* 0x000fe20000041818 */
[-C--:B------:R-:W-:Y:S02]  /*7da0*/  ISETP.GE.AND P2, PT, R0, R231.reuse, PT ;  /* 0x000000e70000720c */ /* 0x080fe40003f46270 */
[C---:B------:R-:W-:Y:S02]  /*7db0*/  ISETP.GE.AND P1, PT, R2.reuse, R238, PT ;  /* 0x000000ee0200720c */ /* 0x040fe40003f26270 */
[----:B------:R-:W-:Y:S02]  /*7dc0*/  ISETP.GE.AND P0, PT, R2, R231, PT ;  /* 0x000000e70200720c */ /* 0x000fe40003f06270 */
[C---:B------:R-:W-:Y:S02]  /*7dd0*/  IADD3 R0, R165.reuse, 0x21, RZ ;  /* 0x00000021a5007810 */ /* 0x040fe40007ffe0ff */
        /* <DEDUP_REMOVED lines=10> */
[-C--:B------:R-:W-:Y:S02]  /*7e80*/  ISETP.GE.AND P2, PT, R2, R231.reuse, PT ;  /* 0x000000e70200720c */ /* 0x080fe40003f46270 */
[----:B------:R-:W-:Y:S02]  /*7e90*/  ISETP.GE.AND P0, PT, R0, R231, PT ;  /* 0x000000e70000720c */ /* 0x000fe40003f06270 */
[----:B------:R-:W-:-:S02]  /*7ea0*/  IADD3 R2, R165, 0x31, RZ ;  /* 0x00000031a5027810 */ /* 0x000fc40007ffe0ff */
[----:B------:R-:W-:Y:S02]  /*7eb0*/  FSEL R199, R35, -INF , !P0 ;  /* 0xff80000023c77808 */ /* 0x000fe40004000000 */
[----:B------:R-:W-:Y:S02]  /*7ec0*/  FSEL R198, R171, -INF , !P1 ;  /* 0xff800000abc67808 */ /* 0x000fe40004800000 */
[-C--:B------:R-:W-:Y:S02]  /*7ed0*/  ISETP.GE.AND P0, PT, R2, R238.reuse, PT ;  /* 0x000000ee0200720c */ /* 0x080fe40003f06270 */
[----:B------:R-:W-:Y:S02]  /*7ee0*/  ISETP.GE.AND P1, PT, R0, R238, PT ;  /* 0x000000ee0000720c */ /* 0x000fe40003f26270 */
[----:B------:R-:W-:Y:S02]  /*7ef0*/  IADD3 R0, R165, 0x30, RZ ;  /* 0x00000030a5007810 */ /* 0x000fe40007ffe0ff */
[----:B------:R-:W-:-:S02]  /*7f00*/  FSEL R187, R29, -INF , !P0 ;  /* 0xff8000001dbb7808 */ /* 0x000fc40004000000 */
[----:B------:R-:W-:Y:S02]  /*7f10*/  FSEL R197, R34, -INF , !P2 ;  /* 0xff80000022c57808 */ /* 0x000fe40005000000 */
[----:B------:R-:W-:Y:S02]  /*7f20*/  FSEL R171, R33, -INF , !P1 ;  /* 0xff80000021ab7808 */ /* 0x000fe40004800000 */
[-C--:B------:R-:W-:Y:S02]  /*7f30*/  ISETP.GE.AND P0, PT, R165, R231.reuse, PT ;  /* 0x000000e7a500720c */ /* 0x080fe40003f06270 */
[C---:B------:R-:W-:Y:S02]  /*7f40*/  ISETP.GE.AND P2, PT, R0.reuse, R238, PT ;  /* 0x000000ee0000720c */ /* 0x040fe40003f46270 */
[----:B------:R-:W-:Y:S02]  /*7f50*/  ISETP.GE.AND P1, PT, R0, R231, PT ;  /* 0x000000e70000720c */ /* 0x000fe40003f26270 */
[----:B------:R-:W-:-:S02]  /*7f60*/  FSEL R10, R10, -INF , !P0 ;  /* 0xff8000000a0a7808 */ /* 0x000fc40004000000 */
[----:B------:R-:W-:Y:S02]  /*7f70*/  FSEL R188, R28, -INF , !P2 ;  /* 0xff8000001cbc7808 */ /* 0x000fe40005000000 */
[----:B------:R-:W-:Y:S02]  /*7f80*/  FSEL R183, R30, -INF , !P1 ;  /* 0xff8000001eb77808 */ /* 0x000fe40004800000 */
[----:B------:R-:W-:Y:S02]  /*7f90*/  PLOP3.LUT P0, PT, PT, PT, UP0, 0x80, 0x0 ;  /* 0x000000000000781c */ /* 0x000fe40003f0f008 */
[----:B------:R-:W-:Y:S02]  /*7fa0*/  ISETP.GE.AND P2, PT, R2, R231, PT ;  /* 0x000000e70200720c */ /* 0x000fe40003f46270 */
[C---:B------:R-:W-:Y:S02]  /*7fb0*/  ISETP.GE.AND P1, PT, R165.reuse, R238, PT ;  /* 0x000000eea500720c */ /* 0x040fe40003f26270 */
[----:B------:R-:W-:-:S02]  /*7fc0*/  IADD3 R0, R165, 0x38, RZ ;  /* 0x00000038a5007810 */ /* 0x000fc40007ffe0ff */
[----:B------:R-:W-:Y:S02]  /*7fd0*/  IADD3 R165, R165, 0x39, RZ ;  /* 0x00000039a5a57810 */ /* 0x000fe40007ffe0ff */
[----:B------:R-:W-:Y:S02]  /*7fe0*/  FSEL R181, R31, -INF , !P2 ;  /* 0xff8000001fb57808 */ /* 0x000fe40005000000 */
[----:B------:R-:W-:Y:S02]  /*7ff0*/  FSEL R8, R8, -INF , !P1 ;  /* 0xff80000008087808 */ /* 0x000fe40004800000 */
[-C--:B------:R-:W-:Y:S02]  /*8000*/  ISETP.GE.AND P2, PT, R0, R238.reuse, PT ;  /* 0x000000ee0000720c */ /* 0x080fe40003f46270 */
[----:B------:R-:W-:Y:S02]  /*8010*/  ISETP.GE.AND P1, PT, R165, R238, PT ;  /* 0x000000eea500720c */ /* 0x000fe40003f26270 */
[----:B------:R-:W-:-:S02]  /*8020*/  FSEL R186, R24, -INF , !P2 ;  /* 0xff80000018ba7808 */ /* 0x000fc40005000000 */
[----:B------:R-:W-:Y:S02]  /*8030*/  FSEL R184, R25, -INF , !P1 ;  /* 0xff80000019b87808 */ /* 0x000fe40004800000 */
[-C--:B------:R-:W-:Y:S02]  /*8040*/  ISETP.GE.AND P2, PT, R0, R231.reuse, PT ;  /* 0x000000e70000720c */ /* 0x080fe40003f46270 */
[----:B------:R-:W-:Y:S02]  /*8050*/  ISETP.GE.AND P1, PT, R165, R231, PT ;  /* 0x000000e7a500720c */ /* 0x000fe40003f26270 */
[----:B------:R-:W-:Y:S02]  /*8060*/  FSEL R180, R26, -INF , !P2 ;  /* 0xff8000001ab47808 */ /* 0x000fe40005000000 */
[----:B------:R-:W-:Y:S01]  /*8070*/  FSEL R179, R27, -INF , !P1 ;  /* 0xff8000001bb37808 */ /* 0x000fe20004800000 */
[----:B------:R-:W-:Y:S05]  /*8080*/  @!P0 BRA `(.L_x_63) ;  /* 0x0000086000008947 */ /* 0x000fea0003800000 */
[----:B------:R-:W-:Y:S01]  /*8090*/  UIADD3 UR14, UR8, -0x3, URZ ;  /* 0xfffffffd080e7890 */ /* 0x000fe2000fffe03f */
[----:B------:R1:W-:Y:S01]  /*80a0*/  @P6 STS.128 [R227+0x8000], RZ ;  /* 0x008000ffe3006388 */ /* 0x0003e20000000c00 */
[----:B------:R-:W-:Y:S01]  /*80b0*/  ULDC.64 UR4, c[0x0][0x198] ;  /* 0x0000660000047ab9 */ /* 0x000fe20000000a00 */
[----:B------:R-:W-:Y:S01]  /*80c0*/  BSSY B0, `(.L_x_64) ;  /* 0x0000081000007945 */ /* 0x000fe20003800000 */
[----:B------:R-:W-:-:S02]  /*80d0*/  USHF.R.S32.HI UR13, URZ, 0x1f, UR14 ;  /* 0x0000001f3f0d7899 */ /* 0x000fc4000801140e */
        /* <DEDUP_REMOVED lines=8> */
[----:B------:R-:W-:-:S04]  /*8160*/  @!P6 LEA R14, P2, R12, c[0x0][0x168], 0x1 ;  /* 0x00005a000c0eea11 */ /* 0x000fc800078408ff */
[----:B------:R-:W-:Y:S02]  /*8170*/  LEA.HI.X R2, R16, R235, R2, 0x6, P1 ;  /* 0x000000eb10027211 */ /* 0x000fe400008f3402 */
[C---:B------:R-:W-:Y:S02]  /*8180*/  @!P5 LEA R18, P1, R12.reuse, c[0x0][0x168], 0x1 ;  /* 0x00005a000c12da11 */ /* 0x040fe400078208ff */
[C-C-:B------:R-:W-:Y:S02]  /*8190*/  @!P6 LEA.HI.X R15, R12.reuse, c[0x0][0x16c], R2.reuse, 0x1, P2 ;  /* 0x00005b000c0fea11 */ /* 0x140fe400010f0c02 */
[C---:B------:R-:W-:Y:S02]  /*81a0*/  @!P4 LEA R16, P2, R12.reuse, c[0x0][0x168], 0x1 ;  /* 0x00005a000c10ca11 */ /* 0x040fe400078408ff */
[C-C-:B------:R-:W-:Y:S01]  /*81b0*/  @!P5 LEA.HI.X R19, R12.reuse, c[0x0][0x16c], R2.reuse, 0x1, P1 ;  /* 0x00005b000c13da11 */ /* 0x140fe200008f0c02 */
[----:B------:R-:W-:Y:S01]  /*81c0*/  @!PT LDS RZ, [RZ] ;  /* 0x00000000fffff984 */ /* 0x000fe20000000800 */
[----:B------:R-:W-:Y:S01]  /*81d0*/  @!PT LDS RZ, [RZ] ;  /* 0x00000000fffff984 */ /* 0x000fe20000000800 */
[----:B------:R-:W-:Y:S01]  /*81e0*/  @!PT LDS RZ, [RZ] ;  /* 0x00000000fffff984 */ /* 0x000fe20000000800 */
[----:B------:R2:W-:Y:S01]  /*81f0*/  @!P6 LDGSTS.E.BYPASS.LTC128B.128 [R227+0x8000], [R14.64] ;  /* 0x080000000ee3efae */ /* 0x0005e2000b901d50 */
[----:B------:R-:W-:-:S02]  /*8200*/  @!P4 LEA.HI.X R17, R12, c[0x0][0x16c], R2, 0x1, P2 ;  /* 0x00005b000c11ca11 */ /* 0x000fc400010f0c02 */
[C---:B------:R-:W-:Y:S01]  /*8210*/  IADD3 R0, P2, R12.reuse, UR11, RZ ;  /* 0x0000000b0c007c10 */ /* 0x040fe2000ff5e0ff */
        /* <DEDUP_REMOVED lines=11> */
[----:B--2---:R-:W-:-:S04]  /*82d0*/  @!P3 LEA R14, P1, R12, c[0x0][0x168], 0x1 ;  /* 0x00005a000c0eba11 */ /* 0x004fc800078208ff */
[----:B------:R-:W-:Y:S02]  /*82e0*/  @!P3 LEA.HI.X R15, R12, c[0x0][0x16c], R2, 0x1, P1 ;  /* 0x00005b000c0fba11 */ /* 0x000fe400008f0c02 */
[----:B------:R-:W-:Y:S02]  /*82f0*/  @!P6 LEA R12, P1, R0, c[0x0][0x168], 0x1 ;  /* 0x00005a00000cea11 */ /* 0x000fe400078208ff */
[----:B------:R-:W-:Y:S01]  /*8300*/  IADD3.X R2, R2, UR19, RZ, P2, !PT ;  /* 0x0000001302027c10 */ /* 0x000fe200097fe4ff */
[----:B------:R-:W-:Y:S01]  /*8310*/  @!PT LDS RZ, [RZ] ;  /* 0x00000000fffff984 */ /* 0x000fe20000000800 */
[----:B------:R-:W-:Y:S01]  /*8320*/  @!PT LDS RZ, [RZ] ;  /* 0x00000000fffff984 */ /* 0x000fe20000000800 */
[----:B------:R-:W-:Y:S01]  /*8330*/  @!PT LDS RZ, [RZ] ;  /* 0x00000000fffff984 */ /* 0x000fe20000000800 */
[----:B------:R2:W-:Y:S01]  /*8340*/  @!P3 LDGSTS.E.BYPASS.LTC128B.128 [R227+0xe000], [R14.64+0x180] ;  /* 0x0e0001800ee3bfae */ /* 0x0005e2000b901d50 */
[C---:B---3--:R-:W-:Y:S02]  /*8350*/  @!P5 LEA R18, P2, R0.reuse, c[0x0][0x168], 0x1 ;  /* 0x00005a000012da11 */ /* 0x048fe400078408ff */
[C-C-:B------:R-:W-:Y:S01]  /*8360*/  @!P6 LEA.HI.X R13, R0.reuse, c[0x0][0x16c], R2.reuse, 0x1, P1 ;  /* 0x00005b00000dea11 */ /* 0x140fe200008f0c02 */
[----:B------:R1:W-:Y:S01]  /*8370*/  @P6 STS.128 [R227+0x8800], RZ ;  /* 0x008800ffe3006388 */ /* 0x0003e20000000c00 */
[----:B------:R-:W-:-:S02]  /*8380*/  @!P5 LEA.HI.X R19, R0, c[0x0][0x16c], R2, 0x1, P2 ;  /* 0x00005b000013da11 */ /* 0x000fc400010f0c02 */
[C---:B----4-:R-:W-:Y:S01]  /*8390*/  @!P4 LEA R16, P1, R0.reuse, c[0x0][0x168], 0x1 ;  /* 0x00005a000010ca11 */ /* 0x050fe200078208ff */
[----:B------:R-:W-:Y:S01]  /*83a0*/  @!PT LDS RZ, [RZ] ;  /* 0x00000000fffff984 */ /* 0x000fe20000000800 */
[----:B------:R-:W-:Y:S01]  /*83b0*/  @!PT LDS RZ, [RZ] ;  /* 0x00000000fffff984 */ /* 0x000fe20000000800 */
[----:B------:R-:W-:Y:S01]  /*83c0*/  @!PT LDS RZ, [RZ] ;  /* 0x00000000fffff984 */ /* 0x000fe20000000800 */
[----:B------:R3:W-:Y:S03]  /*83d0*/  @!P6 LDGSTS.E.BYPASS.LTC128B.128 [R227+0x8800], [R12.64] ;  /* 0x088000000ce3efae */ /* 0x0007e6000b901d50 */
[C---:B------:R-:W-:Y:S01]  /*83e0*/  @!P4 LEA.HI.X R17, R0.reuse, c[0x0][0x16c], R2, 0x1, P1 ;  /* 0x00005b000011ca11 */ /* 0x040fe200008f0c02 */
        /* <DEDUP_REMOVED lines=10> */
[----:B--2---:R-:W-:-:S03]  /*8490*/  @!P3 LEA R14, P2, R0, c[0x0][0x168], 0x1 ;  /* 0x00005a00000eba11 */ /* 0x004fc600078408ff */
[----:B------:R1:W-:Y:S01]  /*84a0*/  @P3 STS.128 [R227+0xe800], RZ ;  /* 0x00e800ffe3003388 */ /* 0x0003e20000000c00 */
[C---:B------:R-:W-:Y:S02]  /*84b0*/  @!P3 LEA.HI.X R15, R0.reuse, c[0x0][0x16c], R2, 0x1, P2 ;  /* 0x00005b00000fba11 */ /* 0x040fe400010f0c02 */
[----:B---3--:R-:W-:-:S03]  /*84c0*/  IADD3 R12, P1, R0, UR11, RZ ;  /* 0x0000000b000c7c10 */ /* 0x008fc6000ff3e0ff */
[----:B------:R-:W-:Y:S01]  /*84d0*/  @!PT LDS RZ, [RZ] ;  /* 0x00000000fffff984 */ /* 0x000fe20000000800 */
[----:B------:R-:W-:Y:S01]  /*84e0*/  @!PT LDS RZ, [RZ] ;  /* 0x00000000fffff984 */ /* 0x000fe20000000800 */
[----:B------:R-:W-:Y:S01]  /*84f0*/  @!PT LDS RZ, [RZ] ;  /* 0x00000000fffff984 */ /* 0x000fe20000000800 */
[----:B------:R2:W-:Y:S01]  /*8500*/  @!P3 LDGSTS.E.BYPASS.LTC128B.128 [R227+0xe800], [R14.64+0x180] ;  /* 0x0e8001800ee3bfae */ /* 0x0005e2000b901d50 */
[----:B------:R-:W-:-:S03]  /*8510*/  @!P6 LEA R20, P2, R12, c[0x0][0x168], 0x1 ;  /* 0x00005a000c14ea11 */ /* 0x000fc600078408ff */
[----:B------:R1:W-:Y:S01]  /*8520*/  @P6 STS.128 [R227+0x9000], RZ ;  /* 0x009000ffe3006388 */ /* 0x0003e20000000c00 */
        /* <DEDUP_REMOVED lines=15> */
[----:B------:R4:W-:Y:S04]  /*8620*/  @!P5 LDGSTS.E.BYPASS.LTC128B.128 [R227+0xb000], [R18.64+0x80] ;  /* 0x0b00008012e3dfae */ /* 0x0009e8000b901d50 */
[----:B------:R1:W-:Y:S01]  /*8630*/  @P4 STS.128 [R227+0xd000], RZ ;  /* 0x00d000ffe3004388 */ /* 0x0003e20000000c00 */
[----:B--2---:R-:W-:-:S03]  /*8640*/  @!P3 LEA R14, P1, R12, c[0x0][0x168], 0x1 ;  /* 0x00005a000c0eba11 */ /* 0x004fc600078208ff */
[----:B------:R-:W-:Y:S01]  /*8650*/  @!PT LDS RZ, [RZ] ;  /* 0x00000000fffff984 */ /* 0x000fe20000000800 */
[----:B------:R-:W-:Y:S01]  /*8660*/  @!PT LDS RZ, [RZ] ;  /* 0x00000000fffff984 */ /* 0x000fe20000000800 */
[----:B------:R-:W-:Y:S01]  /*8670*/  @!PT LDS RZ, [RZ] ;  /* 0x00000000fffff984 */ /* 0x000fe20000000800 */
[----:B------:R1:W-:Y:S01]  /*8680*/  @!P4 LDGSTS.E.BYPASS.LTC128B.128 [R227+0xd000], [R16.64+0x100] ;  /* 0x0d00010010e3cfae */ /* 0x0003e2000b901d50 */
[----:B------:R-:W-:Y:S02]  /*8690*/  @!P3 LEA.HI.X R15, R12, c[0x0][0x16c], R2, 0x1, P1 ;  /* 0x00005b000c0fba11 */ /* 0x000fe400008f0c02 */
[----:B------:R-:W-:Y:S01]  /*86a0*/  @!P6 LEA R12, P1, R0, c[0x0][0x168], 0x1 ;  /* 0x00005a00000cea11 */ /* 0x000fe200078208ff */
[----:B------:R1:W-:Y:S01]  /*86b0*/  @P3 STS.128 [R227+0xf000], RZ ;  /* 0x00f000ffe3003388 */ /* 0x0003e20000000c00 */
[----:B------:R-:W-:-:S03]  /*86c0*/  IADD3.X R2, R2, UR19, RZ, P2, !PT ;  /* 0x0000001302027c10 */ /* 0x000fc600097fe4ff */
[----:B------:R-:W-:Y:S01]  /*86d0*/  @!PT LDS RZ, [RZ] ;  /* 0x00000000fffff984 */ /* 0x000fe20000000800 */
[----:B------:R-:W-:Y:S01]  /*86e0*/  @!PT LDS RZ, [RZ] ;  /* 0x00000000fffff984 */ /* 0x000fe20000000800 */
[----:B------:R-:W-:Y:S01]  /*86f0*/  @!PT LDS RZ, [RZ] ;  /* 0x00000000fffff984 */ /* 0x000fe20000000800 */
[----:B------:R1:W-:Y:S01]  /*8700*/  @!P3 LDGSTS.E.BYPASS.LTC128B.128 [R227+0xf000], [R14.64+0x180] ;  /* 0x0f0001800ee3bfae */ /* 0x0003e2000b901d50 */
[C-C-:B------:R-:W-:Y:S02]  /*8710*/  @!P6 LEA.HI.X R13, R0.reuse, c[0x0][0x16c], R2.reuse, 0x1, P1 ;  /* 0x00005b00000dea11 */ /* 0x140fe400008f0c02 */
[C---:B---3--:R-:W-:Y:S01]  /*8720*/  @!P5 LEA R20, P2, R0.reuse, c[0x0][0x168], 0x1 ;  /* 0x00005a000014da11 */ /* 0x048fe200078408ff */
[----:B------:R1:W-:Y:S03]  /*8730*/  @P6 STS.128 [R227+0x9800], RZ ;  /* 0x009800ffe3006388 */ /* 0x0003e60000000c00 */
[C---:B------:R-:W-:Y:S01]  /*8740*/  @!P5 LEA.HI.X R21, R0.reuse, c[0x0][0x16c], R2, 0x1, P2 ;  /* 0x00005b000015da11 */ /* 0x040fe200010f0c02 */
        /* <DEDUP_REMOVED lines=24> */
.L_x_65:
[----:B------:R-:W-:Y:S05]  /*88d0*/  BSYNC B0 ;  /* 0x0000000000007941 */ /* 0x000fea0003800000 */
.L_x_64:
[----:B------:R-:W0:Y:S02]  /*88e0*/  LDGDEPBAR ;  /* 0x00000000000079af */ /* 0x000e240000000000 */
.L_x_63:
[----:B------:R-:W-:Y:S01]  /*88f0*/  FMNMX.FTZ R2, R164, R8, !PT ;  /* 0x00000008a4027209 */ /* 0x000fe20007810000 */
[----:B-1----:R-:W-:Y:S01]  /*8900*/  LDSM.16.MT88.4 R16, [R220+0x10000] ;  /* 0x01000000dc10783b */ /* 0x002fe20000004200 */
[----:B------:R-:W-:Y:S01]  /*8910*/  FMNMX.FTZ R0, R3, R10, !PT ;  /* 0x0000000a03007209 */ /* 0x000fe20007810000 */
[----:B------:R-:W-:Y:S01]  /*8920*/  @UP0 UIADD3 UR8, UR8, -0x3, URZ ;  /* 0xfffffffd08080890 */ /* 0x000fe2000fffe03f */
[----:B------:R-:W-:Y:S01]  /*8930*/  FMNMX.FTZ R2, R9, R2, !PT ;  /* 0x0000000209027209 */ /* 0x000fe20007810000 */
[----:B------:R-:W-:Y:S01]  /*8940*/  LDSM.16.MT88.4 R20, [R220+0x12800] ;  /* 0x01280000dc14783b */ /* 0x000fe20000004200 */
[----:B------:R-:W-:Y:S02]  /*8950*/  FMNMX.FTZ R0, R11, R0, !PT ;  /* 0x000000000b007209 */ /* 0x000fe40007810000 */
[----:B------:R-:W-:Y:S01]  /*8960*/  FMNMX.FTZ R2, R4, R2, !PT ;  /* 0x0000000204027209 */ /* 0x000fe20007810000 */
[----:B------:R-:W-:Y:S01]  /*8970*/  LDSM.16.MT88.4 R28, [R217+0x10800] ;  /* 0x01080000d91c783b */ /* 0x000fe20000004200 */
[----:B------:R-:W-:-:S02]  /*8980*/  FMNMX.FTZ R0, R6, R0, !PT ;  /* 0x0000000006007209 */ /* 0x000fc40007810000 */
[----:B------:R-:W-:Y:S01]  /*8990*/  FMNMX.FTZ R2, R5, R2, !PT ;  /* 0x0000000205027209 */ /* 0x000fe20007810000 */
[----:B------:R-:W-:Y:S01]  /*89a0*/  LDSM.16.MT88.4 R24, [R216+0x10800] ;  /* 0x01080000d818783b */ /* 0x000fe20000004200 */
[----:B------:R-:W-:Y:S02]  /*89b0*/  FMNMX.FTZ R0, R7, R0, !PT ;  /* 0x0000000007007209 */ /* 0x000fe40007810000 */
[----:B------:R-:W-:Y:S01]  /*89c0*/  FMNMX.FTZ R2, R189, R2, !PT ;  /* 0x00000002bd027209 */ /* 0x000fe20007810000 */
[----:B------:R-:W-:Y:S01]  /*89d0*/  LDSM.16.MT88.4 R32, [R216+0x16800] ;  /* 0x01680000d820783b */ /* 0x000fe20000004200 */
        /* <DEDUP_REMOVED lines=22> */
[----:B------:R-:W-:-:S03]  /*8b40*/  FMNMX.FTZ R0, R179, R0, !PT ;  /* 0x00000000b3007209 */ /* 0x000fc60007810000 */
[----:B------:R-:W1:Y:S04]  /*8b50*/  SHFL.BFLY PT, R13, R2, 0x2, 0x1f ;  /* 0x0c401f00020d7f89 */ /* 0x000e6800000e0000 */
[----:B------:R-:W2:Y:S01]  /*8b60*/  SHFL.BFLY PT, R12, R0, 0x2, 0x1f ;  /* 0x0c401f00000c7f89 */ /* 0x000ea200000e0000 */
[----:B-1----:R-:W-:Y:S02]  /*8b70*/  FMNMX.FTZ R13, R2, R13, !PT ;  /* 0x0000000d020d7209 */ /* 0x002fe40007810000 */
[----:B--2---:R-:W-:-:S03]  /*8b80*/  FMNMX.FTZ R12, R0, R12, !PT ;  /* 0x0000000c000c7209 */ /* 0x004fc60007810000 */
[----:B------:R-:W1:Y:S04]  /*8b90*/  SHFL.BFLY PT, R2, R13, 0x1, 0x1f ;  /* 0x0c201f000d027f89 */ /* 0x000e6800000e0000 */
[----:B------:R-:W2:Y:S01]  /*8ba0*/  SHFL.BFLY PT, R0, R12, 0x1, 0x1f ;  /* 0x0c201f000c007f89 */ /* 0x000ea200000e0000 */
[----:B-1----:R-:W-:-:S04]  /*8bb0*/  FMNMX.FTZ R2, R13, R2, !PT ;  /* 0x000000020d027209 */ /* 0x002fc80007810000 */
[C---:B------:R-:W-:Y:S01]  /*8bc0*/  FSETP.NEU.FTZ.AND P2, PT, R2.reuse, -INF , PT ;  /* 0xff8000000200780b */ /* 0x040fe20003f5d000 */
[----:B------:R-:W-:Y:S01]  /*8bd0*/  FMUL.FTZ R185, R2, c[0x0][0x23c] ;  /* 0x00008f0002b97a20 */ /* 0x000fe20000410000 */
[----:B--2---:R-:W-:Y:S02]  /*8be0*/  FMNMX.FTZ R0, R12, R0, !PT ;  /* 0x000000000c007209 */ /* 0x004fe40007810000 */
[----:B------:R-:W1:Y:S02]  /*8bf0*/  LDSM.16.MT88.4 R12, [R218+0x10000] ;  /* 0x01000000da0c783b */ /* 0x000e640000004200 */
[----:B------:R-:W-:Y:S01]  /*8c00*/  FSEL R185, R185, RZ, P2 ;  /* 0x000000ffb9b97208 */ /* 0x000fe20001000000 */
[C---:B------:R-:W-:Y:S01]  /*8c10*/  FMUL.FTZ R182, R0.reuse, c[0x0][0x23c] ;  /* 0x00008f0000b67a20 */ /* 0x040fe20000410000 */
[----:B------:R-:W-:-:S03]  /*8c20*/  FSETP.NEU.FTZ.AND P1, PT, R0, -INF , PT ;  /* 0xff8000000000780b */ /* 0x000fc60003f3d000 */
[--C-:B------:R-:W-:Y:S01]  /*8c30*/  FFMA.FTZ R174, R5, c[0x0][0x23c], -R185.reuse ;  /* 0x00008f0005ae7a23 */ /* 0x100fe200000108b9 */
[----:B------:R-:W-:Y:S01]  /*8c40*/  FSEL R5, R0, RZ, P1 ;  /* 0x000000ff00057208 */ /* 0x000fe20000800000 */
[--C-:B------:R-:W-:Y:S01]  /*8c50*/  FFMA.FTZ R175, R4, c[0x0][0x23c], -R185.reuse ;  /* 0x00008f0004af7a23 */ /* 0x100fe200000108b9 */
[----:B------:R-:W-:Y:S01]  /*8c60*/  FSEL R4, R2, RZ, P2 ;  /* 0x000000ff02047208 */ /* 0x000fe20001000000 */
[----:B------:R-:W-:Y:S01]  /*8c70*/  FFMA.FTZ R177, R8, c[0x0][0x23c], -R185 ;  /* 0x00008f0008b17a23 */ /* 0x000fe200000108b9 */
[----:B------:R-:W-:Y:S01]  /*8c80*/  FSEL R182, R182, RZ, P1 ;  /* 0x000000ffb6b67208 */ /* 0x000fe20000800000 */
[----:B------:R-:W-:Y:S01]  /*8c90*/  FADD.FTZ R5, R3, -R5 ;  /* 0x8000000503057221 */ /* 0x000fe20000010000 */
[----:B------:R-:W-:Y:S01]  /*8ca0*/  MUFU.EX2 R174, R174 ;  /* 0x000000ae00ae7308 */ /* 0x000fe20000000800 */
[----:B------:R-:W-:Y:S02]  /*8cb0*/  FADD.FTZ R4, R164, -R4 ;  /* 0x80000004a4047221 */ /* 0x000fe40000010000 */
[----:B------:R-:W-:-:S02]  /*8cc0*/  FFMA.FTZ R176, R9, c[0x0][0x23c], -R185 ;  /* 0x00008f0009b07a23 */ /* 0x000fc400000108b9 */
[--C-:B------:R-:W-:Y:S02]  /*8cd0*/  FFMA.FTZ R173, R10, c[0x0][0x23c], -R182.reuse ;  /* 0x00008f000aad7a23 */ /* 0x100fe400000108b6 */
[--C-:B------:R-:W-:Y:S01]  /*8ce0*/  FFMA.FTZ R172, R11, c[0x0][0x23c], -R182.reuse ;  /* 0x00008f000bac7a23 */ /* 0x100fe200000108b6 */
[----:B------:R-:W-:Y:S01]  /*8cf0*/  MUFU.EX2 R177, R177 ;  /* 0x000000b100b17308 */ /* 0x000fe20000000800 */
[--C-:B------:R-:W-:Y:S01]  /*8d00*/  FFMA.FTZ R165, R6, c[0x0][0x23c], -R182.reuse ;  /* 0x00008f0006a57a23 */ /* 0x100fe200000108b6 */
[----:B------:R-:W2:Y:S01]  /*8d10*/  LDSM.16.MT88.4 R8, [R217+0x10000] ;  /* 0x01000000d908783b */ /* 0x000ea20000004200 */
[----:B------:R-:W-:Y:S02]  /*8d20*/  FFMA.FTZ R164, R7, c[0x0][0x23c], -R182 ;  /* 0x00008f0007a47a23 */ /* 0x000fe400000108b6 */
[----:B------:R-:W-:Y:S02]  /*8d30*/  FMUL.FTZ R3, R5, c[0x0][0x23c] ;  /* 0x00008f0005037a20 */ /* 0x000fe40000410000 */
[----:B------:R-:W-:Y:S01]  /*8d40*/  FMUL.FTZ R4, R4, c[0x0][0x23c] ;  /* 0x00008f0004047a20 */ /* 0x000fe20000410000 */
[----:B------:R-:W-:Y:S01]  /*8d50*/  MUFU.EX2 R176, R176 ;  /* 0x000000b000b07308 */ /* 0x000fe20000000800 */
[----:B------:R-:W-:-:S02]  /*8d60*/  FFMA.FTZ R189, R189, c[0x0][0x23c], -R185 ;  /* 0x00008f00bdbd7a23 */ /* 0x000fc400000108b9 */
[--C-:B------:R-:W-:Y:S02]  /*8d70*/  FFMA.FTZ R190, R190, c[0x0][0x23c], -R185.reuse ;  /* 0x00008f00bebe7a23 */ /* 0x100fe400000108b9 */
[--C-:B------:R-:W-:Y:S02]  /*8d80*/  FFMA.FTZ R191, R191, c[0x0][0x23c], -R185.reuse ;  /* 0x00008f00bfbf7a23 */ /* 0x100fe400000108b9 */
[----:B------:R-:W-:Y:S01]  /*8d90*/  FFMA.FTZ R192, R192, c[0x0][0x23c], -R185 ;  /* 0x00008f00c0c07a23 */ /* 0x000fe200000108b9 */
[----:B------:R-:W3:Y:S01]  /*8da0*/  MUFU.EX2 R175, R175 ;  /* 0x000000af00af7308 */ /* 0x000ee20000000800 */
[--C-:B------:R-:W-:Y:S02]  /*8db0*/  FFMA.FTZ R194, R194, c[0x0][0x23c], -R182.reuse ;  /* 0x00008f00c2c27a23 */ /* 0x100fe400000108b6 */
[--C-:B------:R-:W-:Y:S02]  /*8dc0*/  FFMA.FTZ R193, R193, c[0x0][0x23c], -R182.reuse ;  /* 0x00008f00c1c17a23 */ /* 0x100fe400000108b6 */
[----:B------:R-:W-:-:S02]  /*8dd0*/  FFMA.FTZ R195, R195, c[0x0][0x23c], -R182 ;  /* 0x00008f00c3c37a23 */ /* 0x000fc400000108b6 */
[--C-:B------:R-:W-:Y:S01]  /*8de0*/  FFMA.FTZ R196, R196, c[0x0][0x23c], -R182.reuse ;  /* 0x00008f00c4c47a23 */ /* 0x100fe200000108b6 */
[----:B------:R-:W-:Y:S01]  /*8df0*/  MUFU.EX2 R173, R173 ;  /* 0x000000ad00ad7308 */ /* 0x000fe20000000800 */
[--C-:B------:R-:W-:Y:S02]  /*8e00*/  FFMA.FTZ R231, R239, c[0x0][0x23c], -R185.reuse ;  /* 0x00008f00efe77a23 */ /* 0x100fe400000108b9 */
[--C-:B------:R-:W-:Y:S02]  /*8e10*/  FFMA.FTZ R238, R169, c[0x0][0x23c], -R185.reuse ;  /* 0x00008f00a9ee7a23 */ /* 0x100fe400000108b9 */
[--C-:B------:R-:W-:Y:S02]  /*8e20*/  FFMA.FTZ R239, R168, c[0x0][0x23c], -R185.reuse ;  /* 0x00008f00a8ef7a23 */ /* 0x100fe400000108b9 */
[----:B------:R-:W-:Y:S01]  /*8e30*/  FFMA.FTZ R240, R171, c[0x0][0x23c], -R185 ;  /* 0x00008f00abf07a23 */ /* 0x000fe200000108b9 */
[----:B------:R-:W4:Y:S01]  /*8e40*/  MUFU.EX2 R172, R172 ;  /* 0x000000ac00ac7308 */ /* 0x000f220000000800 */
[----:B---3--:R-:W-:Y:S01]  /*8e50*/  F2FP.BF16.PACK_AB R6, R174, R175 ;  /* 0x000000afae06723e */ /* 0x008fe200000010ff */
[----:B------:R-:W-:-:S02]  /*8e60*/  FFMA.FTZ R243, R170, c[0x0][0x23c], -R182 ;  /* 0x00008f00aaf37a23 */ /* 0x000fc400000108b6 */
[--C-:B------:R-:W-:Y:S01]  /*8e70*/  FFMA.FTZ R198, R198, c[0x0][0x23c], -R182.reuse ;  /* 0x00008f00c6c67a23 */ /* 0x100fe200000108b6 */
[----:B------:R-:W-:Y:S01]  /*8e80*/  LDSM.16.MT88.4 R168, [R220+0x11000] ;  /* 0x01100000dca8783b */ /* 0x000fe20000004200 */
[--C-:B------:R-:W-:Y:S02]  /*8e90*/  FFMA.FTZ R197, R197, c[0x0][0x23c], -R182.reuse ;  /* 0x00008f00c5c57a23 */ /* 0x100fe400000108b6 */
[----:B------:R-:W-:Y:S01]  /*8ea0*/  MUFU.EX2 R165, R165 ;  /* 0x000000a500a57308 */ /* 0x000fe20000000800 */
[--C-:B------:R-:W-:Y:S02]  /*8eb0*/  FFMA.FTZ R199, R199, c[0x0][0x23c], -R182.reuse ;  /* 0x00008f00c7c77a23 */ /* 0x100fe400000108b6 */
[--C-:B------:R-:W-:Y:S02]  /*8ec0*/  FFMA.FTZ R183, R183, c[0x0][0x23c], -R182.reuse ;  /* 0x00008f00b7b77a23 */ /* 0x100fe400000108b6 */
[--C-:B------:R-:W-:Y:S02]  /*8ed0*/  FFMA.FTZ R181, R181, c[0x0][0x23c], -R182.reuse ;  /* 0x00008f00b5b57a23 */ /* 0x100fe400000108b6 */
[--C-:B------:R-:W-:Y:S01]  /*8ee0*/  FFMA.FTZ R180, R180, c[0x0][0x23c], -R182.reuse ;  /* 0x00008f00b4b47a23 */ /* 0x100fe200000108b6 */
[----:B------:R-:W3:Y:S01]  /*8ef0*/  MUFU.EX2 R164, R164 ;  /* 0x000000a400a47308 */ /* 0x000ee20000000800 */
[----:B----4-:R-:W-:Y:S01]  /*8f00*/  F2FP.BF16.PACK_AB R5, R172, R173 ;  /* 0x000000adac05723e */ /* 0x010fe200000010ff */
[----:B------:R-:W-:-:S06]  /*8f10*/  FFMA.FTZ R179, R179, c[0x0][0x23c], -R182 ;  /* 0x00008f00b3b37a23 */ /* 0x000fcc00000108b6 */
[----:B------:R4:W5:Y:S08]  /*8f20*/  MUFU.EX2 R178, R4 ;  /* 0x0000000400b27308 */ /* 0x0009700000000800 */
[----:B------:R-:W1:Y:S01]  /*8f30*/  MUFU.EX2 R3, R3 ;  /* 0x0000000300037308 */ /* 0x000e620000000800 */
[----:B---3--:R-:W-:Y:S02]  /*8f40*/  F2FP.BF16.PACK_AB R7, R164, R165 ;  /* 0x000000a5a407723e */ /* 0x008fe400000010ff */
[----:B----4-:R-:W-:Y:S01]  /*8f50*/  F2FP.BF16.PACK_AB R4, R176, R177 ;  /* 0x000000b1b004723e */ /* 0x010fe200000010ff */
[----:B-----5:R-:W-:-:S04]  /*8f60*/  FMUL.FTZ R160, R160, R178 ;  /* 0x000000b2a0a07220 */ /* 0x020fc80000410000 */
[----:B------:R-:W3:Y:S01]  /*8f70*/  MUFU.EX2 R189, R189 ;  /* 0x000000bd00bd7308 */ /* 0x000ee20000000800 */
[-C--:B------:R-:W-:Y:S02]  /*8f80*/  FMUL.FTZ R161, R161, R178.reuse ;  /* 0x000000b2a1a17220 */ /* 0x080fe40000410000 */
[-C--:B------:R-:W-:Y:S02]  /*8f90*/  FMUL.FTZ R156, R156, R178.reuse ;  /* 0x000000b29c9c7220 */ /* 0x080fe40000410000 */
[----:B------:R-:W-:Y:S02]  /*8fa0*/  FMUL.FTZ R157, R157, R178 ;  /* 0x000000b29d9d7220 */ /* 0x000fe40000410000 */
[-C--:B-1----:R-:W-:Y:S01]  /*8fb0*/  FMUL.FTZ R162, R162, R3.reuse ;  /* 0x00000003a2a27220 */ /* 0x082fe20000410000 */
[----:B------:R-:W1:Y:S01]  /*8fc0*/  MUFU.EX2 R190, R190 ;  /* 0x000000be00be7308 */ /* 0x000e620000000800 */
[-C--:B------:R-:W-:Y:S02]  /*8fd0*/  FMUL.FTZ R163, R163, R3.reuse ;  /* 0x00000003a3a37220 */ /* 0x080fe40000410000 */
[----:B------:R-:W-:-:S02]  /*8fe0*/  FMUL.FTZ R158, R158, R3 ;  /* 0x000000039e9e7220 */ /* 0x000fc40000410000 */
[-C--:B------:R-:W-:Y:S02]  /*8ff0*/  FMUL.FTZ R159, R159, R3.reuse ;  /* 0x000000039f9f7220 */ /* 0x080fe40000410000 */
[-C--:B------:R-:W-:Y:S01]  /*9000*/  FMUL.FTZ R36, R36, R178.reuse ;  /* 0x000000b224247220 */ /* 0x080fe20000410000 */
[C---:B------:R-:W-:Y:S01]  /*9010*/  HMMA.16816.F32.BF16 R160, R4.reuse, R16, R160 ;  /* 0x0000001004a0723c */ /* 0x040fe200000418a0 */
[-C--:B------:R-:W-:Y:S01]  /*9020*/  FMUL.FTZ R37, R37, R178.reuse ;  /* 0x000000b225257220 */ /* 0x080fe20000410000 */
[----:B------:R-:W-:Y:S01]  /*9030*/  MUFU.EX2 R191, R191 ;  /* 0x000000bf00bf7308 */ /* 0x000fe20000000800 */
[-C--:B------:R-:W-:Y:S02]  /*9040*/  FMUL.FTZ R38, R38, R3.reuse ;  /* 0x0000000326267220 */ /* 0x080fe40000410000 */
[-C--:B------:R-:W-:Y:S02]  /*9050*/  FMUL.FTZ R39, R39, R3.reuse ;  /* 0x0000000327277220 */ /* 0x080fe40000410000 */
[-C--:B------:R-:W-:Y:S01]  /*9060*/  FMUL.FTZ R40, R40, R178.reuse ;  /* 0x000000b228287220 */ /* 0x080fe20000410000 */
[----:B------:R-:W-:Y:S01]  /*9070*/  HMMA.16816.F32.BF16 R156, R4, R18, R156 ;  /* 0x00000012049c723c */ /* 0x000fe2000004189c */
[----:B------:R-:W4:Y:S01]  /*9080*/  LDSM.16.MT88.4 R16, [R216+0x10000] ;  /* 0x01000000d810783b */ /* 0x000f220000004200 */
[----:B------:R-:W-:Y:S01]  /*9090*/  FMUL.FTZ R41, R41, R178 ;  /* 0x000000b229297220 */ /* 0x000fe20000410000 */
[----:B------:R-:W-:Y:S01]  /*90a0*/  MUFU.EX2 R192, R192 ;  /* 0x000000c000c07308 */ /* 0x000fe20000000800 */
        /* <DEDUP_REMOVED lines=10> */
[----:B------:R-:W-:Y:S01]  /*9150*/  FMUL.FTZ R49, R49, R178 ;  /* 0x000000b231317220 */ /* 0x000fe20000410000 */
[----:B------:R-:W5:Y:S01]  /*9160*/  LDSM.16.MT88.4 R12, [R220+0x12000] ;  /* 0x01200000dc0c783b */ /* 0x000f620000004200 */
[-C--:B------:R-:W-:Y:S01]  /*9170*/  FMUL.FTZ R50, R50, R3.reuse ;  /* 0x0000000332327220 */ /* 0x080fe20000410000 */
[----:B------:R-:W1:Y:S01]  /*9180*/  MUFU.EX2 R193, R193 ;  /* 0x000000c100c17308 */ /* 0x000e620000000800 */
[----:B------:R-:W-:-:S02]  /*9190*/  FMUL.FTZ R51, R51, R3 ;  /* 0x0000000333337220 */ /* 0x000fc40000410000 */
[-C--:B------:R-:W-:Y:S01]  /*91a0*/  FMUL.FTZ R52, R52, R178.reuse ;  /* 0x000000b234347220 */ /* 0x080fe20000410000 */
[C---:B--2---:R-:W-:Y:S01]  /*91b0*/  HMMA.16816.F32.BF16 R44, R4.reuse, R8, R44 ;  /* 0x00000008042c723c */ /* 0x044fe2000004182c */
[-C--:B------:R-:W-:Y:S02]  /*91c0*/  FMUL.FTZ R53, R53, R178.reuse ;  /* 0x000000b235357220 */ /* 0x080fe40000410000 */
[-C--:B------:R-:W-:Y:S01]  /*91d0*/  FMUL.FTZ R54, R54, R3.reuse ;  /* 0x0000000336367220 */ /* 0x080fe20000410000 */
[----:B------:R-:W-:Y:S01]  /*91e0*/  MUFU.EX2 R195, R195 ;  /* 0x000000c300c37308 */ /* 0x000fe20000000800 */
[-C--:B------:R-:W-:Y:S02]  /*91f0*/  FMUL.FTZ R55, R55, R3.reuse ;  /* 0x0000000337377220 */ /* 0x080fe40000410000 */
[-C--:B------:R-:W-:Y:S01]  /*9200*/  FMUL.FTZ R56, R56, R178.reuse ;  /* 0x000000b238387220 */ /* 0x080fe20000410000 */
[----:B------:R-:W-:Y:S01]  /*9210*/  HMMA.16816.F32.BF16 R48, R4, R10, R48 ;  /* 0x0000000a0430723c */ /* 0x000fe20000041830 */
[----:B------:R-:W-:Y:S01]  /*9220*/  FMUL.FTZ R57, R57, R178 ;  /* 0x000000b239397220 */ /* 0x000fe20000410000 */
[----:B------:R-:W2:Y:S01]  /*9230*/  LDSM.16.MT88.4 R8, [R218+0x12000] ;  /* 0x01200000da08783b */ /* 0x000ea20000004200 */
[-C--:B------:R-:W-:Y:S01]  /*9240*/  FMUL.FTZ R58, R58, R3.reuse ;  /* 0x000000033a3a7220 */ /* 0x080fe20000410000 */
[----:B------:R-:W1:Y:S01]  /*9250*/  MUFU.EX2 R196, R196 ;  /* 0x000000c400c47308 */ /* 0x000e620000000800 */
[----:B------:R-:W-:-:S02]  /*9260*/  FMUL.FTZ R59, R59, R3 ;  /* 0x000000033b3b7220 */ /* 0x000fc40000410000 */
[-C--:B------:R-:W-:Y:S01]  /*9270*/  FMUL.FTZ R60, R60, R178.reuse ;  /* 0x000000b23c3c7220 */ /* 0x080fe20000410000 */
[C---:B----4-:R-:W-:Y:S01]  /*9280*/  HMMA.16816.F32.BF16 R52, R4.reuse, R16, R52 ;  /* 0x000000100434723c */ /* 0x050fe20000041834 */
[-C--:B------:R-:W-:Y:S02]  /*9290*/  FMUL.FTZ R61, R61, R178.reuse ;  /* 0x000000b23d3d7220 */ /* 0x080fe40000410000 */
[-C--:B------:R-:W-:Y:S01]  /*92a0*/  FMUL.FTZ R62, R62, R3.reuse ;  /* 0x000000033e3e7220 */ /* 0x080fe20000410000 */
[----:B------:R-:W4:Y:S01]  /*92b0*/  MUFU.EX2 R231, R231 ;  /* 0x000000e700e77308 */ /* 0x000f220000000800 */
[----:B------:R-:W-:Y:S02]  /*92c0*/  FMUL.FTZ R63, R63, R3 ;  /* 0x000000033f3f7220 */ /* 0x000fe40000410000 */
[-C--:B------:R-:W-:Y:S01]  /*92d0*/  FMUL.FTZ R64, R64, R178.reuse ;  /* 0x000000b240407220 */ /* 0x080fe20000410000 */
[----:B------:R-:W-:Y:S01]  /*92e0*/  HMMA.16816.F32.BF16 R56, R4, R18, R56 ;  /* 0x000000120438723c */ /* 0x000fe20000041838 */
[----:B------:R-:W1:Y:S01]  /*92f0*/  LDSM.16.MT88.4 R16, [R217+0x12000] ;  /* 0x01200000d910783b */ /* 0x000e620000004200 */
[----:B------:R-:W-:-:S02]  /*9300*/  FMUL.FTZ R65, R65, R178 ;  /* 0x000000b241417220 */ /* 0x000fc40000410000 */
[-C--:B------:R-:W-:Y:S01]  /*9310*/  FMUL.FTZ R66, R66, R3.reuse ;  /* 0x0000000342427220 */ /* 0x080fe20000410000 */
[----:B------:R-:W1:Y:S01]  /*9320*/  MUFU.EX2 R238, R238 ;  /* 0x000000ee00ee7308 */ /* 0x000e620000000800 */
[-C--:B------:R-:W-:Y:S02]  /*9330*/  FMUL.FTZ R67, R67, R3.reuse ;  /* 0x0000000343437220 */ /* 0x080fe40000410000 */
[-C--:B------:R-:W-:Y:S02]  /*9340*/  FMUL.FTZ R68, R68, R178.reuse ;  /* 0x000000b244447220 */ /* 0x080fe40000410000 */
[----:B------:R-:W-:Y:S01]  /*9350*/  FMUL.FTZ R69, R69, R178 ;  /* 0x000000b245457220 */ /* 0x000fe20000410000 */
[----:B-----5:R-:W-:Y:S01]  /*9360*/  HMMA.16816.F32.BF16 R60, R4, R12, R60 ;  /* 0x0000000c043c723c */ /* 0x020fe2000004183c */
[-C--:B------:R-:W-:Y:S01]  /*9370*/  FMUL.FTZ R70, R70, R3.reuse ;  /* 0x0000000346467220 */ /* 0x080fe20000410000 */
[----:B------:R-:W-:Y:S01]  /*9380*/  MUFU.EX2 R239, R239 ;  /* 0x000000ef00ef7308 */ /* 0x000fe20000000800 */
[----:B------:R-:W-:-:S02]  /*9390*/  FMUL.FTZ R71, R71, R3 ;  /* 0x0000000347477220 */ /* 0x000fc40000410000 */
[-C--:B------:R-:W-:Y:S02]  /*93a0*/  FMUL.FTZ R72, R72, R178.reuse ;  /* 0x000000b248487220 */ /* 0x080fe40000410000 */
[-C--:B------:R-:W-:Y:S01]  /*93b0*/  FMUL.FTZ R73, R73, R178.reuse ;  /* 0x000000b249497220 */ /* 0x080fe20000410000 */
[C---:B------:R-:W-:Y:S01]  /*93c0*/  HMMA.16816.F32.BF16 R64, R4.reuse, R14, R64 ;  /* 0x0000000e0440723c */ /* 0x040fe20000041840 */
[-C--:B------:R-:W-:Y:S01]  /*93d0*/  FMUL.FTZ R74, R74, R3.reuse ;  /* 0x000000034a4a7220 */ /* 0x080fe20000410000 */
[----:B------:R-:W5:Y:S01]  /*93e0*/  LDSM.16.MT88.4 R12, [R216+0x12000] ;  /* 0x01200000d80c783b */ /* 0x000f620000004200 */
[-C--:B------:R-:W-:Y:S01]  /*93f0*/  FMUL.FTZ R75, R75, R3.reuse ;  /* 0x000000034b4b7220 */ /* 0x080fe20000410000 */
[----:B------:R-:W-:Y:S01]  /*9400*/  MUFU.EX2 R240, R240 ;  /* 0x000000f000f07308 */ /* 0x000fe20000000800 */
[-C--:B------:R-:W-:Y:S02]  /*9410*/  FMUL.FTZ R76, R76, R178.reuse ;  /* 0x000000b24c4c7220 */ /* 0x080fe40000410000 */
[----:B------:R-:W-:Y:S01]  /*9420*/  FMUL.FTZ R77, R77, R178 ;  /* 0x000000b24d4d7220 */ /* 0x000fe20000410000 */
[----:B--2---:R-:W-:Y:S01]  /*9430*/  HMMA.16816.F32.BF16 R68, R4, R8, R68 ;  /* 0x000000080444723c */ /* 0x004fe20000041844 */
[----:B------:R-:W-:-:S02]  /*9440*/  FMUL.FTZ R78, R78, R3 ;  /* 0x000000034e4e7220 */ /* 0x000fc40000410000 */
[-C--:B------:R-:W-:Y:S01]  /*9450*/  FMUL.FTZ R79, R79, R3.reuse ;  /* 0x000000034f4f7220 */ /* 0x080fe20000410000 */
[----:B------:R-:W-:Y:S01]  /*9460*/  MUFU.EX2 R243, R243 ;  /* 0x000000f300f37308 */ /* 0x000fe20000000800 */
[-C--:B------:R-:W-:Y:S02]  /*9470*/  FMUL.FTZ R80, R80, R178.reuse ;  /* 0x000000b250507220 */ /* 0x080fe40000410000 */
[-C--:B------:R-:W-:Y:S01]  /*9480*/  FMUL.FTZ R81, R81, R178.reuse ;  /* 0x000000b251517220 */ /* 0x080fe20000410000 */
[----:B------:R-:W-:Y:S01]  /*9490*/  HMMA.16816.F32.BF16 R72, R4, R10, R72 ;  /* 0x0000000a0448723c */ /* 0x000fe20000041848 */
[----:B------:R-:W2:Y:S01]  /*94a0*/  LDSM.16.MT88.4 R8, [R220+0x14000] ;  /* 0x01400000dc08783b */ /* 0x000ea20000004200 */
[-C--:B------:R-:W-:Y:S02]  /*94b0*/  FMUL.FTZ R82, R82, R3.reuse ;  /* 0x0000000352527220 */ /* 0x080fe40000410000 */
[----:B------:R-:W-:Y:S01]  /*94c0*/  FMUL.FTZ R83, R83, R3 ;  /* 0x0000000353537220 */ /* 0x000fe20000410000 */
[----:B------:R-:W2:Y:S01]  /*94d0*/  MUFU.EX2 R198, R198 ;  /* 0x000000c600c67308 */ /* 0x000ea20000000800 */
[----:B------:R-:W-:-:S02]  /*94e0*/  FMUL.FTZ R84, R84, R178 ;  /* 0x000000b254547220 */ /* 0x000fc40000410000 */
[C---:B-1----:R-:W-:Y:S01]  /*94f0*/  HMMA.16816.F32.BF16 R76, R4.reuse, R16, R76 ;  /* 0x00000010044c723c */ /* 0x042fe2000004184c */
[-C--:B------:R-:W-:Y:S02]  /*9500*/  FMUL.FTZ R85, R85, R178.reuse ;  /* 0x000000b255557220 */ /* 0x080fe40000410000 */
        /* <DEDUP_REMOVED lines=8> */
[-C--:B------:R-:W-:Y:S01]  /*9590*/  FMUL.FTZ R91, R91, R3.reuse ;  /* 0x000000035b5b7220 */ /* 0x080fe20000410000 */
[----:B------:R-:W1:Y:S01]  /*95a0*/  MUFU.EX2 R199, R199 ;  /* 0x000000c700c77308 */ /* 0x000e620000000800 */
[-C--:B------:R-:W-:Y:S02]  /*95b0*/  FMUL.FTZ R92, R92, R178.reuse ;  /* 0x000000b25c5c7220 */ /* 0x080fe40000410000 */
[-C--:B------:R-:W-:Y:S01]  /*95c0*/  FMUL.FTZ R93, R93, R178.reuse ;  /* 0x000000b25d5d7220 */ /* 0x080fe20000410000 */
[----:B-----5:R-:W-:Y:S01]  /*95d0*/  HMMA.16816.F32.BF16 R84, R4, R12, R84 ;  /* 0x0000000c0454723c */ /* 0x020fe20000041854 */
[-C--:B------:R-:W-:Y:S02]  /*95e0*/  FMUL.FTZ R94, R94, R3.reuse ;  /* 0x000000035e5e7220 */ /* 0x080fe40000410000 */
[----:B------:R-:W-:Y:S01]  /*95f0*/  FMUL.FTZ R95, R95, R3 ;  /* 0x000000035f5f7220 */ /* 0x000fe20000410000 */
[----:B------:R-:W5:Y:S01]  /*9600*/  MUFU.EX2 R183, R183 ;  /* 0x000000b700b77308 */ /* 0x000f620000000800 */
[----:B------:R-:W-:-:S02]  /*9610*/  FMUL.FTZ R96, R96, R178 ;  /* 0x000000b260607220 */ /* 0x000fc40000410000 */
[-C--:B------:R-:W-:Y:S01]  /*9620*/  FMUL.FTZ R97, R97, R178.reuse ;  /* 0x000000b261617220 */ /* 0x080fe20000410000 */
[C---:B------:R-:W-:Y:S01]  /*9630*/  HMMA.16816.F32.BF16 R88, R4.reuse, R14, R88 ;  /* 0x0000000e0458723c */ /* 0x040fe20000041858 */
[-C--:B------:R-:W-:Y:S01]  /*9640*/  FMUL.FTZ R98, R98, R3.reuse ;  /* 0x0000000362627220 */ /* 0x080fe20000410000 */
[----:B------:R-:W3:Y:S01]  /*9650*/  LDSM.16.MT88.4 R12, [R217+0x14000] ;  /* 0x01400000d90c783b */ /* 0x000ee20000004200 */
[-C--:B------:R-:W-:Y:S01]  /*9660*/  FMUL.FTZ R99, R99, R3.reuse ;  /* 0x0000000363637220 */ /* 0x080fe20000410000 */
[----:B------:R-:W1:Y:S01]  /*9670*/  MUFU.EX2 R181, R181 ;  /* 0x000000b500b57308 */ /* 0x000e620000000800 */
[-C--:B------:R-:W-:Y:S02]  /*9680*/  FMUL.FTZ R100, R100, R178.reuse ;  /* 0x000000b264647220 */ /* 0x080fe40000410000 */
[----:B------:R-:W-:Y:S01]  /*9690*/  FMUL.FTZ R101, R101, R178 ;  /* 0x000000b265657220 */ /* 0x000fe20000410000 */
[----:B--2---:R-:W-:Y:S01]  /*96a0*/  HMMA.16816.F32.BF16 R92, R4, R8, R92 ;  /* 0x00000008045c723c */ /* 0x004fe2000004185c */
[----:B------:R-:W-:-:S02]  /*96b0*/  FMUL.FTZ R102, R102, R3 ;  /* 0x0000000366667220 */ /* 0x000fc40000410000 */
[-C--:B------:R-:W-:Y:S01]  /*96c0*/  FMUL.FTZ R103, R103, R3.reuse ;  /* 0x0000000367677220 */ /* 0x080fe20000410000 */
[----:B------:R-:W2:Y:S01]  /*96d0*/  MUFU.EX2 R180, R180 ;  /* 0x000000b400b47308 */ /* 0x000ea20000000800 */
[-C--:B------:R-:W-:Y:S02]  /*96e0*/  FMUL.FTZ R104, R104, R178.reuse ;  /* 0x000000b268687220 */ /* 0x080fe40000410000 */
[-C--:B------:R-:W-:Y:S01]  /*96f0*/  FMUL.FTZ R105, R105, R178.reuse ;  /* 0x000000b269697220 */ /* 0x080fe20000410000 */
[----:B------:R-:W-:Y:S01]  /*9700*/  HMMA.16816.F32.BF16 R96, R4, R10, R96 ;  /* 0x0000000a0460723c */ /* 0x000fe20000041860 */
[-C--:B------:R-:W-:Y:S01]  /*9710*/  FMUL.FTZ R106, R106, R3.reuse ;  /* 0x000000036a6a7220 */ /* 0x080fe20000410000 */
[----:B------:R-:W2:Y:S01]  /*9720*/  LDSM.16.MT88.4 R8, [R216+0x14000] ;  /* 0x01400000d808783b */ /* 0x000ea20000004200 */
[----:B------:R-:W-:Y:S01]  /*9730*/  FMUL.FTZ R107, R107, R3 ;  /* 0x000000036b6b7220 */ /* 0x000fe20000410000 */
[----:B------:R-:W2:Y:S01]  /*9740*/  MUFU.EX2 R179, R179 ;  /* 0x000000b300b37308 */ /* 0x000ea20000000800 */
[----:B------:R-:W-:-:S02]  /*9750*/  FMUL.FTZ R108, R108, R178 ;  /* 0x000000b26c6c7220 */ /* 0x000fc40000410000 */
[-C--:B------:R-:W-:Y:S01]  /*9760*/  FMUL.FTZ R109, R109, R178.reuse ;  /* 0x000000b26d6d7220 */ /* 0x080fe20000410000 */
[C---:B-1----:R-:W-:Y:S01]  /*9770*/  HMMA.16816.F32.BF16 R100, R4.reuse, R16, R100 ;  /* 0x000000100464723c */ /* 0x042fe20000041864 */
[-C--:B------:R-:W-:Y:S02]  /*9780*/  FMUL.FTZ R110, R110, R3.reuse ;  /* 0x000000036e6e7220 */ /* 0x080fe40000410000 */
[-C--:B------:R-:W-:Y:S02]  /*9790*/  FMUL.FTZ R111, R111, R3.reuse ;  /* 0x000000036f6f7220 */ /* 0x080fe40000410000 */
[-C--:B------:R-:W-:Y:S02]  /*97a0*/  FMUL.FTZ R112, R112, R178.reuse ;  /* 0x000000b270707220 */ /* 0x080fe40000410000 */
[----:B------:R-:W-:Y:S01]  /*97b0*/  FMUL.FTZ R113, R113, R178 ;  /* 0x000000b271717220 */ /* 0x000fe20000410000 */
[----:B------:R-:W-:Y:S01]  /*97c0*/  HMMA.16816.F32.BF16 R104, R4, R18, R104 ;  /* 0x000000120468723c */ /* 0x000fe20000041868 */
[----:B------:R-:W1:Y:S01]  /*97d0*/  LDSM.16.MT88.4 R16, [R220+0x16000] ;  /* 0x01600000dc10783b */ /* 0x000e620000004200 */
[----:B------:R-:W-:-:S02]  /*97e0*/  FMUL.FTZ R114, R114, R3 ;  /* 0x0000000372727220 */ /* 0x000fc40000410000 */
[-C--:B------:R-:W-:Y:S02]  /*97f0*/  FMUL.FTZ R115, R115, R3.reuse ;  /* 0x0000000373737220 */ /* 0x080fe40000410000 */
[-C--:B------:R-:W-:Y:S02]  /*9800*/  FMUL.FTZ R116, R116, R178.reuse ;  /* 0x000000b274747220 */ /* 0x080fe40000410000 */
[-C--:B------:R-:W-:Y:S02]  /*9810*/  FMUL.FTZ R117, R117, R178.reuse ;  /* 0x000000b275757220 */ /* 0x080fe40000410000 */
[-C--:B------:R-:W-:Y:S01]  /*9820*/  FMUL.FTZ R118, R118, R3.reuse ;  /* 0x0000000376767220 */ /* 0x080fe20000410000 */
[----:B---3--:R-:W-:Y:S01]  /*9830*/  HMMA.16816.F32.BF16 R108, R4, R12, R108 ;  /* 0x0000000c046c723c */ /* 0x008fe2000004186c */
[----:B------:R-:W-:Y:S02]  /*9840*/  FMUL.FTZ R119, R119, R3 ;  /* 0x0000000377777220 */ /* 0x000fe40000410000 */
[----:B------:R-:W-:-:S02]  /*9850*/  FMUL.FTZ R120, R120, R178 ;  /* 0x000000b278787220 */ /* 0x000fc40000410000 */
[-C--:B------:R-:W-:Y:S02]  /*9860*/  FMUL.FTZ R121, R121, R178.reuse ;  /* 0x000000b279797220 */ /* 0x080fe40000410000 */
[-C--:B------:R-:W-:Y:S01]  /*9870*/  FMUL.FTZ R122, R122, R3.reuse ;  /* 0x000000037a7a7220 */ /* 0x080fe20000410000 */
[C---:B------:R-:W-:Y:S01]  /*9880*/  HMMA.16816.F32.BF16 R112, R4.reuse, R14, R112 ;  /* 0x0000000e0470723c */ /* 0x040fe20000041870 */
[-C--:B------:R-:W-:Y:S01]  /*9890*/  FMUL.FTZ R123, R123, R3.reuse ;  /* 0x000000037b7b7220 */ /* 0x080fe20000410000 */
[----:B------:R-:W3:Y:S01]  /*98a0*/  LDSM.16.MT88.4 R12, [R218+0x16000] ;  /* 0x01600000da0c783b */ /* 0x000ee20000004200 */
[-C--:B------:R-:W-:Y:S02]  /*98b0*/  FMUL.FTZ R124, R124, R178.reuse ;  /* 0x000000b27c7c7220 */ /* 0x080fe40000410000 */
[----:B------:R-:W-:Y:S02]  /*98c0*/  FMUL.FTZ R125, R125, R178 ;  /* 0x000000b27d7d7220 */ /* 0x000fe40000410000 */
[-C--:B------:R-:W-:Y:S01]  /*98d0*/  FMUL.FTZ R126, R126, R3.reuse ;  /* 0x000000037e7e7220 */ /* 0x080fe20000410000 */
[----:B--2---:R-:W-:Y:S01]  /*98e0*/  HMMA.16816.F32.BF16 R116, R4, R8, R116 ;  /* 0x000000080474723c */ /* 0x004fe20000041874 */
[----:B------:R-:W-:-:S02]  /*98f0*/  FMUL.FTZ R127, R127, R3 ;  /* 0x000000037f7f7220 */ /* 0x000fc40000410000 */
[-C--:B------:R-:W-:Y:S02]  /*9900*/  FMUL.FTZ R128, R128, R178.reuse ;  /* 0x000000b280807220 */ /* 0x080fe40000410000 */
[-C--:B------:R-:W-:Y:S02]  /*9910*/  FMUL.FTZ R129, R129, R178.reuse ;  /* 0x000000b281817220 */ /* 0x080fe40000410000 */
[-C--:B------:R-:W-:Y:S01]  /*9920*/  FMUL.FTZ R130, R130, R3.reuse ;  /* 0x0000000382827220 */ /* 0x080fe20000410000 */
[----:B------:R-:W-:Y:S01]  /*9930*/  HMMA.16816.F32.BF16 R120, R4, R10, R120 ;  /* 0x0000000a0478723c */ /* 0x000fe20000041878 */
[----:B------:R-:W-:Y:S01]  /*9940*/  FMUL.FTZ R131, R131, R3 ;  /* 0x0000000383837220 */ /* 0x000fe20000410000 */
[----:B------:R-:W2:Y:S01]  /*9950*/  LDSM.16.MT88.4 R8, [R217+0x16000] ;  /* 0x01600000d908783b */ /* 0x000ea20000004200 */
[-C--:B------:R-:W-:Y:S02]  /*9960*/  FMUL.FTZ R132, R132, R178.reuse ;  /* 0x000000b284847220 */ /* 0x080fe40000410000 */
[----:B------:R-:W-:-:S02]  /*9970*/  FMUL.FTZ R133, R133, R178 ;  /* 0x000000b285857220 */ /* 0x000fc40000410000 */
[-C--:B------:R-:W-:Y:S01]  /*9980*/  FMUL.FTZ R134, R134, R3.reuse ;  /* 0x0000000386867220 */ /* 0x080fe20000410000 */
[C---:B-1----:R-:W-:Y:S01]  /*9990*/  HMMA.16816.F32.BF16 R124, R4.reuse, R16, R124 ;  /* 0x00000010047c723c */ /* 0x042fe2000004187c */
[-C--:B------:R-:W-:Y:S02]  /*99a0*/  FMUL.FTZ R135, R135, R3.reuse ;  /* 0x0000000387877220 */ /* 0x080fe40000410000 */
[-C--:B------:R-:W-:Y:S02]  /*99b0*/  FMUL.FTZ R152, R152, R178.reuse ;  /* 0x000000b298987220 */ /* 0x080fe40000410000 */
[----:B------:R-:W-:Y:S02]  /*99c0*/  FMUL.FTZ R153, R153, R178 ;  /* 0x000000b299997220 */ /* 0x000fe40000410000 */
[-C--:B------:R-:W-:Y:S01]  /*99d0*/  FMUL.FTZ R154, R154, R3.reuse ;  /* 0x000000039a9a7220 */ /* 0x080fe20000410000 */
[----:B------:R-:W-:Y:S01]  /*99e0*/  HMMA.16816.F32.BF16 R128, R4, R18, R128 ;  /* 0x000000120480723c */ /* 0x000fe20000041880 */
[----:B------:R-:W1:Y:S01]  /*99f0*/  LDSM.16.MT88.4 R16, [R216+0x16000] ;  /* 0x01600000d810783b */ /* 0x000e620000004200 */
[----:B------:R-:W-:-:S02]  /*9a00*/  FMUL.FTZ R155, R155, R3 ;  /* 0x000000039b9b7220 */ /* 0x000fc40000410000 */
[-C--:B------:R-:W-:Y:S02]  /*9a10*/  FMUL.FTZ R136, R136, R178.reuse ;  /* 0x000000b288887220 */ /* 0x080fe40000410000 */
[-C--:B------:R-:W-:Y:S02]  /*9a20*/  FMUL.FTZ R137, R137, R178.reuse ;  /* 0x000000b289897220 */ /* 0x080fe40000410000 */
[-C--:B------:R-:W-:Y:S02]  /*9a30*/  FMUL.FTZ R138, R138, R3.reuse ;  /* 0x000000038a8a7220 */ /* 0x080fe40000410000 */
[----:B------:R-:W-:Y:S01]  /*9a40*/  FMUL.FTZ R139, R139, R3 ;  /* 0x000000038b8b7220 */ /* 0x000fe20000410000 */
[----:B---3--:R-:W-:Y:S01]  /*9a50*/  HMMA.16816.F32.BF16 R132, R4, R12, R132 ;  /* 0x0000000c0484723c */ /* 0x008fe20000041884 */
[-C--:B------:R-:W-:Y:S02]  /*9a60*/  FMUL.FTZ R140, R140, R178.reuse ;  /* 0x000000b28c8c7220 */ /* 0x080fe40000410000 */
[----:B------:R-:W-:-:S02]  /*9a70*/  FMUL.FTZ R141, R141, R178 ;  /* 0x000000b28d8d7220 */ /* 0x000fc40000410000 */
[-C--:B------:R-:W-:Y:S02]  /*9a80*/  FMUL.FTZ R142, R142, R3.reuse ;  /* 0x000000038e8e7220 */ /* 0x080fe40000410000 */
[-C--:B------:R-:W-:Y:S01]  /*9a90*/  FMUL.FTZ R143, R143, R3.reuse ;  /* 0x000000038f8f7220 */ /* 0x080fe20000410000 */
[C---:B------:R-:W-:Y:S01]  /*9aa0*/  HMMA.16816.F32.BF16 R152, R4.reuse, R14, R152 ;  /* 0x0000000e0498723c */ /* 0x040fe20000041898 */
[----:B------:R-:W3:Y:S01]  /*9ab0*/  LDSM.16.MT88.4 R12, [R220+0x10800] ;  /* 0x01080000dc0c783b */ /* 0x000ee20000004200 */
[-C--:B------:R-:W-:Y:S02]  /*9ac0*/  FMUL.FTZ R148, R148, R178.reuse ;  /* 0x000000b294947220 */ /* 0x080fe40000410000 */
[----:B------:R-:W-:Y:S02]  /*9ad0*/  FMUL.FTZ R149, R149, R178 ;  /* 0x000000b295957220 */ /* 0x000fe40000410000 */
[-C--:B------:R-:W-:Y:S02]  /*9ae0*/  FMUL.FTZ R150, R150, R3.reuse ;  /* 0x0000000396967220 */ /* 0x080fe40000410000 */
[----:B--2---:R-:W-:Y:S01]  /*9af0*/  HMMA.16816.F32.BF16 R136, R4, R8, R136 ;  /* 0x000000080488723c */ /* 0x004fe20000041888 */
[----:B------:R-:W-:-:S02]  /*9b00*/  FMUL.FTZ R151, R151, R3 ;  /* 0x0000000397977220 */ /* 0x000fc40000410000 */
[-C--:B------:R-:W-:Y:S02]  /*9b10*/  FMUL.FTZ R144, R144, R178.reuse ;  /* 0x000000b290907220 */ /* 0x080fe40000410000 */
[-C--:B------:R-:W-:Y:S02]  /*9b20*/  FMUL.FTZ R145, R145, R178.reuse ;  /* 0x000000b291917220 */ /* 0x080fe40000410000 */
[-C--:B------:R-:W-:Y:S01]  /*9b30*/  FMUL.FTZ R146, R146, R3.reuse ;  /* 0x0000000392927220 */ /* 0x080fe20000410000 */
[----:B------:R-:W-:Y:S01]  /*9b40*/  HMMA.16816.F32.BF16 R140, R4, R10, R140 ;  /* 0x0000000a048c723c */ /* 0x000fe2000004188c */
[----:B------:R-:W2:Y:S01]  /*9b50*/  LDSM.16.MT88.4 R8, [R218+0x10800] ;  /* 0x01080000da08783b */ /* 0x000ea20000004200 */
[-C--:B------:R-:W-:Y:S02]  /*9b60*/  FMUL.FTZ R147, R147, R3.reuse ;  /* 0x0000000393937220 */ /* 0x080fe40000410000 */
[----:B------:R-:W-:Y:S02]  /*9b70*/  FFMA.FTZ R177, R242, R178, R177 ;  /* 0x000000b2f2b17223 */ /* 0x000fe400000100b1 */
[----:B------:R-:W-:-:S02]  /*9b80*/  FFMA.FTZ R3, R241, R3, R173 ;  /* 0x00000003f1037223 */ /* 0x000fc400000100ad */
[C---:B-1----:R-:W-:Y:S01]  /*9b90*/  HMMA.16816.F32.BF16 R148, R4.reuse, R16, R148 ;  /* 0x000000100494723c */ /* 0x042fe20000041894 */
[----:B------:R-:W-:Y:S02]  /*9ba0*/  FADD.FTZ R176, R176, R177 ;  /* 0x000000b1b0b07221 */ /* 0x000fe40000010000 */
[----:B------:R-:W-:Y:S02]  /*9bb0*/  FADD.FTZ R3, R172, R3 ;  /* 0x00000003ac037221 */ /* 0x000fe40000010000 */
[----:B------:R-:W-:Y:S02]  /*9bc0*/  FADD.FTZ R176, R175, R176 ;  /* 0x000000b0afb07221 */ /* 0x000fe40000010000 */
[----:B------:R-:W-:Y:S01]  /*9bd0*/  FADD.FTZ R165, R165, R3 ;  /* 0x00000003a5a57221 */ /* 0x000fe20000010000 */
[----:B------:R-:W-:Y:S01]  /*9be0*/  HMMA.16816.F32.BF16 R144, R4, R18, R144 ;  /* 0x000000120490723c */ /* 0x000fe20000041890 */
[----:B------:R-:W1:Y:S01]  /*9bf0*/  LDSM.16.MT88.4 R16, [R218+0x12800] ;  /* 0x01280000da10783b */ /* 0x000e620000004200 */
[----:B------:R-:W-:Y:S01]  /*9c00*/  FADD.FTZ R174, R174, R176 ;  /* 0x000000b0aeae7221 */ /* 0x000fe20000010000 */
[----:B------:R-:W-:Y:S01]  /*9c10*/  MOV R3, R0 ;  /* 0x0000000000037202 */ /* 0x000fe20000000f00 */
[----:B------:R-:W-:Y:S01]  /*9c20*/  FADD.FTZ R165, R164, R165 ;  /* 0x000000a5a4a57221 */ /* 0x000fe20000010000 */
[----:B------:R-:W-:Y:S01]  /*9c30*/  MOV R164, R2 ;  /* 0x0000000200a47202 */ /* 0x000fe20000000f00 */
[----:B------:R-:W-:Y:S01]  /*9c40*/  FADD.FTZ R174, R189, R174 ;  /* 0x000000aebdae7221 */ /* 0x000fe20000010000 */
[----:B------:R-:W-:-:S02]  /*9c50*/  F2FP.BF16.PACK_AB R4, R190, R189 ;  /* 0x000000bdbe04723e */ /* 0x000fc400000010ff */
[C---:B------:R-:W-:Y:S01]  /*9c60*/  F2FP.BF16.PACK_AB R5, R193.reuse, R194 ;  /* 0x000000c2c105723e */ /* 0x040fe200000010ff */
[----:B------:R-:W-:Y:S01]  /*9c70*/  FADD.FTZ R194, R194, R165 ;  /* 0x000000a5c2c27221 */ /* 0x000fe20000010000 */
[----:B------:R-:W-:Y:S01]  /*9c80*/  F2FP.BF16.PACK_AB R6, R192, R191 ;  /* 0x000000bfc006723e */ /* 0x000fe200000010ff */
[----:B------:R-:W-:Y:S01]  /*9c90*/  FADD.FTZ R190, R190, R174 ;  /* 0x000000aebebe7221 */ /* 0x000fe20000010000 */
[----:B------:R-:W-:Y:S01]  /*9ca0*/  F2FP.BF16.PACK_AB R7, R196, R195 ;  /* 0x000000c3c407723e */ /* 0x000fe200000010ff */
[----:B------:R-:W-:Y:S01]  /*9cb0*/  FADD.FTZ R194, R193, R194 ;  /* 0x000000c2c1c27221 */ /* 0x000fe20000010000 */
[----:B------:R-:W-:Y:S01]  /*9cc0*/  @P0 MOV R3, R0 ;  /* 0x0000000000030202 */ /* 0x000fe20000000f00 */
[----:B------:R-:W-:Y:S01]  /*9cd0*/  FADD.FTZ R190, R191, R190 ;  /* 0x000000bebfbe7221 */ /* 0x000fe20000010000 */
[----:B------:R-:W-:Y:S01]  /*9ce0*/  @P0 MOV R164, R2 ;  /* 0x0000000200a40202 */ /* 0x000fe20000000f00 */
[----:B------:R-:W-:Y:S02]  /*9cf0*/  FADD.FTZ R195, R195, R194 ;  /* 0x000000c2c3c37221 */ /* 0x000fe40000010000 */
[----:B---3--:R-:W-:Y:S01]  /*9d00*/  HMMA.16816.F32.BF16 R160, R4, R12, R160 ;  /* 0x0000000c04a0723c */ /* 0x008fe200000418a0 */
[----:B------:R-:W-:-:S02]  /*9d10*/  FADD.FTZ R192, R192, R190 ;  /* 0x000000bec0c07221 */ /* 0x000fc40000010000 */
[----:B------:R-:W-:Y:S02]  /*9d20*/  FADD.FTZ R195, R196, R195 ;  /* 0x000000c3c4c37221 */ /* 0x000fe40000010000 */
[----:B----4-:R-:W-:-:S03]  /*9d30*/  FADD.FTZ R192, R231, R192 ;  /* 0x000000c0e7c07221 */ /* 0x010fc60000010000 */
[C---:B------:R-:W-:Y:S01]  /*9d40*/  HMMA.16816.F32.BF16 R156, R4.reuse, R14, R156 ;  /* 0x0000000e049c723c */ /* 0x040fe2000004189c */
[----:B------:R-:W-:Y:S07]  /*9d50*/  LDSM.16.MT88.4 R12, [R216+0x12800] ;  /* 0x01280000d80c783b */ /* 0x000fee0000004200 */
[C---:B--2---:R-:W-:Y:S08]  /*9d60*/  HMMA.16816.F32.BF16 R36, R4.reuse, R8, R36 ;  /* 0x000000080424723c */ /* 0x044ff00000041824 */
[C---:B------:R-:W-:Y:S01]  /*9d70*/  HMMA.16816.F32.BF16 R40, R4.reuse, R10, R40 ;  /* 0x0000000a0428723c */ /* 0x040fe20000041828 */
[----:B------:R-:W2:Y:S07]  /*9d80*/  LDSM.16.MT88.4 R8, [R217+0x12800] ;  /* 0x01280000d908783b */ /* 0x000eae0000004200 */
[C---:B------:R-:W-:Y:S08]  /*9d90*/  HMMA.16816.F32.BF16 R60, R4.reuse, R20, R60 ;  /* 0x00000014043c723c */ /* 0x040ff0000004183c */
[C---:B------:R-:W-:Y:S01]  /*9da0*/  HMMA.16816.F32.BF16 R64, R4.reuse, R22, R64 ;  /* 0x000000160440723c */ /* 0x040fe20000041840 */
[----:B------:R-:W3:Y:S07]  /*9db0*/  LDSM.16.MT88.4 R20, [R217+0x14800] ;  /* 0x01480000d914783b */ /* 0x000eee0000004200 */
[C---:B-1----:R-:W-:Y:S08]  /*9dc0*/  HMMA.16816.F32.BF16 R68, R4.reuse, R16, R68 ;  /* 0x000000100444723c */ /* 0x042ff00000041844 */
[C---:B------:R-:W-:Y:S01]  /*9dd0*/  HMMA.16816.F32.BF16 R72, R4.reuse, R18, R72 ;  /* 0x000000120448723c */ /* 0x040fe20000041848 */
[----:B------:R-:W1:Y:S07]  /*9de0*/  LDSM.16.MT88.4 R16, [R216+0x14800] ;  /* 0x01480000d810783b */ /* 0x000e6e0000004200 */
[C---:B------:R-:W-:Y:S08]  /*9df0*/  HMMA.16816.F32.BF16 R44, R4.reuse, R28, R44 ;  /* 0x0000001c042c723c */ /* 0x040ff0000004182c */
[C---:B------:R-:W-:Y:S01]  /*9e00*/  HMMA.16816.F32.BF16 R48, R4.reuse, R30, R48 ;  /* 0x0000001e0430723c */ /* 0x040fe20000041830 */
[----:B------:R-:W4:Y:S07]  /*9e10*/  LDSM.16.MT88.4 R28, [R220+0x14800] ;  /* 0x01480000dc1c783b */ /* 0x000f2e0000004200 */
[C---:B------:R-:W-:Y:S08]  /*9e20*/  HMMA.16816.F32.BF16 R52, R4.reuse, R24, R52 ;  /* 0x000000180434723c */ /* 0x040ff00000041834 */
[C---:B------:R-:W-:Y:S01]  /*9e30*/  HMMA.16816.F32.BF16 R56, R4.reuse, R26, R56 ;  /* 0x0000001a0438723c */ /* 0x040fe20000041838 */
[----:B------:R-:W1:Y:S07]  /*9e40*/  LDSM.16.MT88.4 R24, [R218+0x14800] ;  /* 0x01480000da18783b */ /* 0x000e6e0000004200 */
[C---:B--2---:R-:W-:Y:S08]  /*9e50*/  HMMA.16816.F32.BF16 R76, R4.reuse, R8, R76 ;  /* 0x00000008044c723c */ /* 0x044ff0000004184c */
[C---:B------:R-:W-:Y:S01]  /*9e60*/  HMMA.16816.F32.BF16 R80, R4.reuse, R10, R80 ;  /* 0x0000000a0450723c */ /* 0x040fe20000041850 */
[----:B------:R-:W2:Y:S07]  /*9e70*/  LDSM.16.MT88.4 R8, [R220+0x16800] ;  /* 0x01680000dc08783b */ /* 0x000eae0000004200 */
[C---:B------:R-:W-:Y:S08]  /*9e80*/  HMMA.16816.F32.BF16 R84, R4.reuse, R12, R84 ;  /* 0x0000000c0454723c */ /* 0x040ff00000041854 */
        /* <DEDUP_REMOVED lines=8> */
[C---:B----4-:R-:W-:Y:S08]  /*9f10*/  HMMA.16816.F32.BF16 R92, R4.reuse, R28, R92 ;  /* 0x0000001c045c723c */ /* 0x050ff0000004185c */
[C---:B------:R-:W-:Y:S01]  /*9f20*/  HMMA.16816.F32.BF16 R96, R4.reuse, R30, R96 ;  /* 0x0000001e0460723c */ /* 0x040fe20000041860 */
[----:B------:R-:W-:Y:S07]  /*9f30*/  LDSM.16.MT88.4 R28, [R217+0x11000] ;  /* 0x01100000d91c783b */ /* 0x000fee0000004200 */
[C---:B------:R-:W-:Y:S08]  /*9f40*/  HMMA.16816.F32.BF16 R100, R4.reuse, R24, R100 ;  /* 0x000000180464723c */ /* 0x040ff00000041864 */
[C---:B------:R-:W-:Y:S01]  /*9f50*/  HMMA.16816.F32.BF16 R104, R4.reuse, R26, R104 ;  /* 0x0000001a0468723c */ /* 0x040fe20000041868 */
[----:B------:R-:W4:Y:S07]  /*9f60*/  LDSM.16.MT88.4 R24, [R216+0x11000] ;  /* 0x01100000d818783b */ /* 0x000f2e0000004200 */
[C---:B--2---:R-:W-:Y:S08]  /*9f70*/  HMMA.16816.F32.BF16 R124, R4.reuse, R8, R124 ;  /* 0x00000008047c723c */ /* 0x044ff0000004187c */
[C---:B------:R-:W-:Y:S01]  /*9f80*/  HMMA.16816.F32.BF16 R128, R4.reuse, R10, R128 ;  /* 0x0000000a0480723c */ /* 0x040fe20000041880 */
[----:B------:R-:W2:Y:S07]  /*9f90*/  LDSM.16.MT88.4 R8, [R218+0x13000] ;  /* 0x01300000da08783b */ /* 0x000eae0000004200 */
[C---:B------:R-:W-:Y:S08]  /*9fa0*/  HMMA.16816.F32.BF16 R132, R4.reuse, R12, R132 ;  /* 0x0000000c0484723c */ /* 0x040ff00000041884 */
[C---:B------:R-:W-:Y:S01]  /*9fb0*/  HMMA.16816.F32.BF16 R152, R4.reuse, R14, R152 ;  /* 0x0000000e0498723c */ /* 0x040fe20000041898 */
[----:B------:R-:W1:Y:S07]  /*9fc0*/  LDSM.16.MT88.4 R12, [R220+0x13000] ;  /* 0x01300000dc0c783b */ /* 0x000e6e0000004200 */
[C---:B---3--:R-:W-:Y:S08]  /*9fd0*/  HMMA.16816.F32.BF16 R136, R4.reuse, R20, R136 ;  /* 0x000000140488723c */ /* 0x048ff00000041888 */
[C---:B------:R-:W-:Y:S01]  /*9fe0*/  HMMA.16816.F32.BF16 R140, R4.reuse, R22, R140 ;  /* 0x00000016048c723c */ /* 0x040fe2000004188c */
[----:B------:R-:W-:Y:S07]  /*9ff0*/  LDSM.16.MT88.4 R20, [R217+0x13000] ;  /* 0x01300000d914783b */ /* 0x000fee0000004200 */
[C---:B------:R-:W-:Y:S08]  /*a000*/  HMMA.16816.F32.BF16 R148, R4.reuse, R32, R148 ;  /* 0x000000200494723c */ /* 0x040ff00000041894 */
[----:B------:R-:W-:Y:S01]  /*a010*/  HMMA.16816.F32.BF16 R144, R4, R34, R144 ;  /* 0x000000220490723c */ /* 0x000fe20000041890 */
[----:B------:R-:W-:Y:S06]  /*a020*/  LDSM.16.MT88.4 R32, [R220+0x11800] ;  /* 0x01180000dc20783b */ /* 0x000fec0000004200 */
[C---:B------:R-:W-:Y:S01]  /*a030*/  F2FP.BF16.PACK_AB R4, R238.reuse, R231 ;  /* 0x000000e7ee04723e */ /* 0x040fe200000010ff */
        /* <DEDUP_REMOVED lines=9> */
[----:B-1----:R-:W-:Y:S02]  /*a0d0*/  HMMA.16816.F32.BF16 R36, R4, R16, R36 ;  /* 0x000000100424723c */ /* 0x002fe40000041824 */
[----:B------:R-:W-:-:S04]  /*a0e0*/  FADD.FTZ R197, R199, R197 ;  /* 0x000000c5c7c57221 */ /* 0x000fc80000010000 */
[----:B-----5:R-:W-:Y:S02]  /*a0f0*/  FADD.FTZ R197, R183, R197 ;  /* 0x000000c5b7c57221 */ /* 0x020fe40000010000 */
[----:B------:R-:W-:Y:S01]  /*a100*/  HMMA.16816.F32.BF16 R40, R4, R18, R40 ;  /* 0x000000120428723c */ /* 0x000fe20000041828 */
[----:B------:R-:W1:Y:S01]  /*a110*/  LDSM.16.MT88.4 R16, [R216+0x13000] ;  /* 0x01300000d810783b */ /* 0x000e620000004200 */
[----:B------:R-:W-:-:S04]  /*a120*/  FADD.FTZ R197, R181, R197 ;  /* 0x000000c5b5c57221 */ /* 0x000fc80000010000 */
[----:B------:R-:W-:Y:S02]  /*a130*/  FADD.FTZ R197, R180, R197 ;  /* 0x000000c5b4c57221 */ /* 0x000fe40000010000 */
[----:B----4-:R-:W-:Y:S02]  /*a140*/  HMMA.16816.F32.BF16 R52, R4, R24, R52 ;  /* 0x000000180434723c */ /* 0x010fe40000041834 */
[----:B------:R-:W-:-:S06]  /*a150*/  FADD.FTZ R241, R179, R197 ;  /* 0x000000c5b3f17221 */ /* 0x000fcc0000010000 */
[C---:B------:R-:W-:Y:S01]  /*a160*/  HMMA.16816.F32.BF16 R56, R4.reuse, R26, R56 ;  /* 0x0000001a0438723c */ /* 0x040fe20000041838 */
[----:B------:R-:W3:Y:S07]  /*a170*/  LDSM.16.MT88.4 R24, [R220+0x15000] ;  /* 0x01500000dc18783b */ /* 0x000eee0000004200 */
[C---:B--2---:R-:W-:Y:S08]  /*a180*/  HMMA.16816.F32.BF16 R68, R4.reuse, R8, R68 ;  /* 0x000000080444723c */ /* 0x044ff00000041844 */
[C---:B------:R-:W-:Y:S01]  /*a190*/  HMMA.16816.F32.BF16 R72, R4.reuse, R10, R72 ;  /* 0x0000000a0448723c */ /* 0x040fe20000041848 */
[----:B------:R-:W2:Y:S07]  /*a1a0*/  LDSM.16.MT88.4 R8, [R216+0x15000] ;  /* 0x01500000d808783b */ /* 0x000eae0000004200 */
[C---:B------:R-:W-:Y:S08]  /*a1b0*/  HMMA.16816.F32.BF16 R60, R4.reuse, R12, R60 ;  /* 0x0000000c043c723c */ /* 0x040ff0000004183c */
[C---:B------:R-:W-:Y:S01]  /*a1c0*/  HMMA.16816.F32.BF16 R64, R4.reuse, R14, R64 ;  /* 0x0000000e0440723c */ /* 0x040fe20000041840 */
[----:B------:R-:W4:Y:S07]  /*a1d0*/  LDSM.16.MT88.4 R12, [R217+0x15000] ;  /* 0x01500000d90c783b */ /* 0x000f2e0000004200 */
[C---:B-1----:R-:W-:Y:S08]  /*a1e0*/  HMMA.16816.F32.BF16 R84, R4.reuse, R16, R84 ;  /* 0x000000100454723c */ /* 0x042ff00000041854 */
[C---:B------:R-:W-:Y:S01]  /*a1f0*/  HMMA.16816.F32.BF16 R88, R4.reuse, R18, R88 ;  /* 0x000000120458723c */ /* 0x040fe20000041858 */
[----:B------:R-:W1:Y:S07]  /*a200*/  LDSM.16.MT88.4 R16, [R218+0x17000] ;  /* 0x01700000da10783b */ /* 0x000e6e0000004200 */
[C---:B------:R-:W-:Y:S08]  /*a210*/  HMMA.16816.F32.BF16 R44, R4.reuse, R28, R44 ;  /* 0x0000001c042c723c */ /* 0x040ff0000004182c */
        /* <DEDUP_REMOVED lines=17> */
[C---:B------:R-:W-:Y:S07]  /*a330*/  HMMA.16816.F32.BF16 R160, R4.reuse, R168, R160 ;  /* 0x000000a804a0723c */ /* 0x040fee00000418a0 */
[--C-:B------:R-:W-:Y:S01]  /*a340*/  FFMA.FTZ R168, R188, c[0x0][0x23c], -R185.reuse ;  /* 0x00008f00bca87a23 */ /* 0x100fe200000108b9 */
[----:B------:R-:W-:Y:S01]  /*a350*/  HMMA.16816.F32.BF16 R156, R4, R170, R156 ;  /* 0x000000aa049c723c */ /* 0x000fe2000004189c */
[----:B------:R-:W-:-:S04]  /*a360*/  FFMA.FTZ R169, R187, c[0x0][0x23c], -R185 ;  /* 0x00008f00bba97a23 */ /* 0x000fc800000108b9 */
[----:B------:R-:W2:Y:S02]  /*a370*/  MUFU.EX2 R168, R168 ;  /* 0x000000a800a87308 */ /* 0x000ea40000000800 */
[--C-:B------:R-:W-:Y:S01]  /*a380*/  FFMA.FTZ R170, R186, c[0x0][0x23c], -R185.reuse ;  /* 0x00008f00baaa7a23 */ /* 0x100fe200000108b9 */
[----:B-----5:R-:W-:Y:S01]  /*a390*/  HMMA.16816.F32.BF16 R100, R4, R28, R100 ;  /* 0x0000001c0464723c */ /* 0x020fe20000041864 */
[----:B------:R-:W-:-:S04]  /*a3a0*/  FFMA.FTZ R171, R184, c[0x0][0x23c], -R185 ;  /* 0x00008f00b8ab7a23 */ /* 0x000fc800000108b9 */
[----:B------:R-:W5:Y:S03]  /*a3b0*/  MUFU.EX2 R169, R169 ;  /* 0x000000a900a97308 */ /* 0x000f660000000800 */
[C---:B------:R-:W-:Y:S01]  /*a3c0*/  HMMA.16816.F32.BF16 R104, R4.reuse, R30, R104 ;  /* 0x0000001e0468723c */ /* 0x040fe20000041868 */
[----:B------:R-:W1:Y:S04]  /*a3d0*/  LDSM.16.MT88.4 R28, [R217+0x11800] ;  /* 0x01180000d91c783b */ /* 0x000e680000004200 */
[----:B------:R-:W3:Y:S01]  /*a3e0*/  MUFU.EX2 R170, R170 ;  /* 0x000000aa00aa7308 */ /* 0x000ee20000000800 */
[----:B--2---:R-:W-:Y:S02]  /*a3f0*/  FADD.FTZ R240, R168, R240 ;  /* 0x000000f0a8f07221 */ /* 0x004fe40000010000 */
[----:B------:R-:W-:Y:S05]  /*a400*/  HMMA.16816.F32.BF16 R124, R4, R20, R124 ;  /* 0x00000014047c723c */ /* 0x000fea000004187c */
[----:B------:R-:W2:Y:S01]  /*a410*/  MUFU.EX2 R171, R171 ;  /* 0x000000ab00ab7308 */ /* 0x000ea20000000800 */
[----:B-----5:R-:W-:-:S02]  /*a420*/  FADD.FTZ R240, R169, R240 ;  /* 0x000000f0a9f07221 */ /* 0x020fc40000010000 */
[----:B------:R-:W-:Y:S01]  /*a430*/  HMMA.16816.F32.BF16 R128, R4, R22, R128 ;  /* 0x000000160480723c */ /* 0x000fe20000041880 */
[----:B------:R-:W-:Y:S01]  /*a440*/  LDSM.16.MT88.4 R20, [R220+0x13800] ;  /* 0x01380000dc14783b */ /* 0x000fe20000004200 */
[----:B---3--:R-:W-:-:S06]  /*a450*/  FADD.FTZ R240, R170, R240 ;  /* 0x000000f0aaf07221 */ /* 0x008fcc0000010000 */
[----:B------:R-:W-:Y:S01]  /*a460*/  HMMA.16816.F32.BF16 R136, R4, R24, R136 ;  /* 0x000000180488723c */ /* 0x000fe20000041888 */
[----:B--2---:R-:W-:-:S07]  /*a470*/  FADD.FTZ R242, R171, R240 ;  /* 0x000000f0abf27221 */ /* 0x004fce0000010000 */
[C---:B------:R-:W-:Y:S01]  /*a480*/  HMMA.16816.F32.BF16 R140, R4.reuse, R26, R140 ;  /* 0x0000001a048c723c */ /* 0x040fe2000004188c */
[----:B------:R-:W2:Y:S07]  /*a490*/  LDSM.16.MT88.4 R24, [R216+0x11800] ;  /* 0x01180000d818783b */ /* 0x000eae0000004200 */
[C---:B------:R-:W-:Y:S08]  /*a4a0*/  HMMA.16816.F32.BF16 R148, R4.reuse, R8, R148 ;  /* 0x000000080494723c */ /* 0x040ff00000041894 */
[----:B------:R-:W-:Y:S01]  /*a4b0*/  HMMA.16816.F32.BF16 R144, R4, R10, R144 ;  /* 0x0000000a0490723c */ /* 0x000fe20000041890 */
[----:B------:R-:W3:Y:S06]  /*a4c0*/  LDSM.16.MT88.4 R8, [R217+0x13800] ;  /* 0x01380000d908783b */ /* 0x000eec0000004200 */
[----:B------:R-:W-:-:S02]  /*a4d0*/  F2FP.BF16.PACK_AB R4, R169, R168 ;  /* 0x000000a8a904723e */ /* 0x000fc400000010ff */
[----:B------:R-:W-:Y:S02]  /*a4e0*/  F2FP.BF16.PACK_AB R5, R181, R183 ;  /* 0x000000b7b505723e */ /* 0x000fe400000010ff */
[----:B------:R-:W-:Y:S02]  /*a4f0*/  F2FP.BF16.PACK_AB R6, R171, R170 ;  /* 0x000000aaab06723e */ /* 0x000fe400000010ff */
[----:B------:R-:W-:-:S07]  /*a500*/  F2FP.BF16.PACK_AB R7, R179, R180 ;  /* 0x000000b4b307723e */ /* 0x000fce00000010ff */
[C---:B----4-:R-:W-:Y:S08]  /*a510*/  HMMA.16816.F32.BF16 R36, R4.reuse, R12, R36 ;  /* 0x0000000c0424723c */ /* 0x050ff00000041824 */
        /* <DEDUP_REMOVED lines=26> */
[C---:B-----5:R-:W-:Y:S08]  /*a6c0*/  HMMA.16816.F32.BF16 R92, R4.reuse, R32, R92 ;  /* 0x00000020045c723c */ /* 0x060ff0000004185c */
[C---:B------:R-:W-:Y:S08]  /*a6d0*/  HMMA.16816.F32.BF16 R96, R4.reuse, R34, R96 ;  /* 0x000000220460723c */ /* 0x040ff00000041860 */
[C---:B------:R-:W-:Y:S08]  /*a6e0*/  HMMA.16816.F32.BF16 R100, R4.reuse, R28, R100 ;  /* 0x0000001c0464723c */ /* 0x040ff00000041864 */
[C---:B------:R-:W-:Y:S08]  /*a6f0*/  HMMA.16816.F32.BF16 R104, R4.reuse, R30, R104 ;  /* 0x0000001e0468723c */ /* 0x040ff00000041868 */
[C---:B--2---:R-:W-:Y:S08]  /*a700*/  HMMA.16816.F32.BF16 R108, R4.reuse, R24, R108 ;  /* 0x00000018046c723c */ /* 0x044ff0000004186c */
        /* <DEDUP_REMOVED lines=8> */
[----:B------:R-:W-:Y:S01]  /*a790*/  HMMA.16816.F32.BF16 R144, R4, R18, R144 ;  /* 0x000000120490723c */ /* 0x000fe20000041890 */
[----:B------:R-:W-:Y:S11]  /*a7a0*/  @P0 BRA `(.L_x_66) ;  /* 0x0000001000000947 */ /* 0x000ff60003800000 */
.L_x_62:
[----:B------:R-:W-:-:S12]  /*a7b0*/  UIADD3 UR8, UR27, -0x1, URZ ;  /* 0xffffffff1b087890 */ /* 0x000fd8000fffe03f */
.L_x_66:
[----:B------:R-:W-:-:S13]  /*a7c0*/  ISETP.LE.AND P0, PT, RZ, UR8, PT ;  /* 0x00000008ff007c0c */ /* 0x000fda000bf03270 */
[----:B------:R-:W-:Y:S05]  /*a7d0*/  @!P0 BRA `(.L_x_67) ;  /* 0x0000406000008947 */ /* 0x000fea0003800000 */
[----:B------:R-:W1:Y:S01]  /*a7e0*/  S2R R4, SR_TID.X ;  /* 0x0000000000047919 */ /* 0x000e620000002100 */
[----:B------:R-:W-:Y:S01]  /*a7f0*/  IMAD.U32 R8, RZ, RZ, UR20 ;  /* 0x00000014ff087e24 */ /* 0x000fe2000f8e00ff */
[----:B------:R-:W-:Y:S01]  /*a800*/  ISETP.GE.AND P6, PT, R236, c[0x0][0x220], PT ;  /* 0x00008800ec007a0c */ /* 0x000fe20003fc6270 */
[----:B------:R-:W-:Y:S01]  /*a810*/  IMAD.MOV.U32 R6, RZ, RZ, R236 ;  /* 0x000000ffff067224 */ /* 0x000fe200078e00ec */
[----:B------:R-:W-:Y:S01]  /*a820*/  ISETP.GE.AND P5, PT, R230, c[0x0][0x220], PT ;  /* 0x00008800e6007a0c */ /* 0x000fe20003fa6270 */
[----:B------:R-:W-:Y:S01]  /*a830*/  IMAD.MOV.U32 R7, RZ, RZ, R237 ;  /* 0x000000ffff077224 */ /* 0x000fe200078e00ed */
[----:B------:R-:W-:Y:S01]  /*a840*/  ISETP.GE.AND P4, PT, R229, c[0x0][0x220], PT ;  /* 0x00008800e5007a0c */ /* 0x000fe20003f86270 */
[----:B------:R-:W-:Y:S01]  /*a850*/  IMAD.U32 R0, RZ, RZ, UR20 ;  /* 0x00000014ff007e24 */ /* 0x000fe2000f8e00ff */
[----:B------:R-:W-:Y:S01]  /*a860*/  UMOV UR13, URZ ;  /* 0x0000003f000d7c82 */ /* 0x000fe20008000000 */
[----:B------:R-:W-:-:S04]  /*a870*/  IMAD.WIDE.U32 R8, R8, c[0x0][0x1b0], R6 ;  /* 0x00006c0008087a25 */ /* 0x000fc800078e0006 */
[----:B------:R-:W-:Y:S01]  /*a880*/  IMAD.U32 R239, RZ, RZ, UR21 ;  /* 0x00000015ffef7e24 */ /* 0x000fe2000f8e00ff */
[----:B------:R-:W-:Y:S01]  /*a890*/  IADD3 R2, P0, R8, UR22, RZ ;  /* 0x0000001608027c10 */ /* 0x000fe2000ff1e0ff */
[----:B------:R-:W-:-:S03]  /*a8a0*/  IMAD.WIDE.U32 R6, R0, c[0x0][0x1b8], R6 ;  /* 0x00006e0000067a25 */ /* 0x000fc600078e0006 */
[----:B------:R-:W-:Y:S01]  /*a8b0*/  IADD3.X R239, R239, UR7, R9, P0, !PT ;  /* 0x00000007efef7c10 */ /* 0x000fe200087fe409 */
[----:B------:R-:W-:Y:S01]  /*a8c0*/  IMAD.U32 R231, RZ, RZ, UR25 ;  /* 0x00000019ffe77e24 */ /* 0x000fe2000f8e00ff */
[----:B------:R-:W-:Y:S01]  /*a8d0*/  IADD3 R0, P0, R6, UR26, RZ ;  /* 0x0000001a06007c10 */ /* 0x000fe2000ff1e0ff */
[----:B------:R-:W-:Y:S01]  /*a8e0*/  IMAD.MOV.U32 R244, RZ, RZ, R166 ;  /* 0x000000fffff47224 */ /* 0x000fe200078e00a6 */
[----:B------:R-:W-:Y:S02]  /*a8f0*/  LEA R240, P1, R2, c[0x0][0x168], 0x1 ;  /* 0x00005a0002f07a11 */ /* 0x000fe400078208ff */
[----:B-1----:R-:W-:Y:S02]  /*a900*/  SHF.R.S32.HI R246, RZ, 0x1f, R4 ;  /* 0x0000001ffff67819 */ /* 0x002fe40000011404 */
[----:B------:R-:W-:Y:S02]  /*a910*/  IADD3.X R231, R231, UR6, R7, P0, !PT ;  /* 0x00000006e7e77c10 */ /* 0x000fe400087fe407 */
[----:B------:R-:W-:-:S02]  /*a920*/  LEA.HI R246, R246, R4, RZ, 0x3 ;  /* 0x00000004f6f67211 */ /* 0x000fc400078f18ff */
[----:B------:R-:W-:Y:S01]  /*a930*/  LEA.HI.X R239, R2, c[0x0][0x16c], R239, 0x1, P1 ;  /* 0x00005b0002ef7a11 */ /* 0x000fe200008f0cef */
[----:B------:R-:W-:Y:S01]  /*a940*/  IMAD.MOV.U32 R2, RZ, RZ, R164 ;  /* 0x000000ffff027224 */ /* 0x000fe200078e00a4 */
[----:B------:R-:W-:Y:S02]  /*a950*/  SHF.R.S32.HI R246, RZ, 0x3, R246 ;  /* 0x00000003fff67819 */ /* 0x000fe400000114f6 */
[----:B------:R-:W-:Y:S02]  /*a960*/  LEA R238, P0, R0, c[0x0][0x170], 0x1 ;  /* 0x00005c0000ee7a11 */ /* 0x000fe400078008ff */
[----:B------:R-:W-:Y:S02]  /*a970*/  SHF.R.S32.HI R247, RZ, 0x1f, R246 ;  /* 0x0000001ffff77819 */ /* 0x000fe400000114f6 */
[C---:B------:R-:W-:Y:S02]  /*a980*/  IADD3 R10, P3, R246.reuse, 0x10, RZ ;  /* 0x00000010f60a7810 */ /* 0x040fe40007f7e0ff */
[----:B------:R-:W-:-:S02]  /*a990*/  IADD3 R250, P2, R246, 0x20, RZ ;  /* 0x00000020f6fa7810 */ /* 0x000fc40007f5e0ff */
[----:B------:R-:W-:Y:S01]  /*a9a0*/  IADD3 R248, P1, R246, 0x30, RZ ;  /* 0x00000030f6f87810 */ /* 0x000fe20007f3e0ff */
[----:B------:R-:W-:Y:S01]  /*a9b0*/  IMAD.X R11, RZ, RZ, R247, P3 ;  /* 0x000000ffff0b7224 */ /* 0x000fe200018e06f7 */
[----:B------:R-:W-:Y:S01]  /*a9c0*/  LEA.HI.X R231, R0, c[0x0][0x174], R231, 0x1, P0 ;  /* 0x00005d0000e77a11 */ /* 0x000fe200000f0ce7 */
[----:B------:R-:W-:Y:S01]  /*a9d0*/  IMAD.MOV.U32 R0, RZ, RZ, R3 ;  /* 0x000000ffff007224 */ /* 0x000fe200078e0003 */
[----:B------:R-:W-:Y:S01]  /*a9e0*/  ISETP.GE.AND P3, PT, R228, c[0x0][0x220], PT ;  /* 0x00008800e4007a0c */ /* 0x000fe20003f66270 */
[--C-:B------:R-:W-:Y:S01]  /*a9f0*/  IMAD.X R251, RZ, RZ, R247.reuse, P2 ;  /* 0x000000fffffb7224 */ /* 0x100fe200010e06f7 */
[----:B------:R1:W-:Y:S01]  /*aa00*/  STL.64 [R1], R10 ;  /* 0x0000000a01007387 */ /* 0x0003e20000100a00 */
[----:B------:R-:W-:Y:S01]  /*aa10*/  IMAD.X R249, RZ, RZ, R247, P1 ;  /* 0x000000fffff97224 */ /* 0x000fe200008e06f7 */
[----:B------:R-:W-:Y:S05]  /*aa20*/  BRA `(.L_x_68) ;  /* 0x000006b000007947 */ /* 0x000fea0003800000 */
.L_x_70:
[----:B------:R1:W-:Y:S01]  /*aa30*/  @P6 STS.128 [R227+0x8000], RZ ;  /* 0x008000ffe3006388 */ /* 0x0003e20000000c00 */
[----:B------:R-:W-:Y:S02]  /*aa40*/  USHF.R.S32.HI UR7, URZ, 0x1f, UR6 ;  /* 0x0000001f3f077899 */ /* 0x000fe40008011406 */
[----:B------:R-:W-:Y:S02]  /*aa50*/  ULDC.64 UR4, c[0x0][0x198] ;  /* 0x0000660000047ab9 */ /* 0x000fe40000000a00 */
[----:B------:R-:W-:Y:S02]  /*aa60*/  UIMAD UR7, UR7, UR4, URZ ;  /* 0x00000004070772a4 */ /* 0x000fe4000f8e023f */
[----:B------:R-:W-:Y:S02]  /*aa70*/  UIMAD.WIDE.U32 UR20, UR6, UR4, URZ ;  /* 0x00000004061472a5 */ /* 0x000fe4000f8e003f */
[----:B------:R-:W-:Y:S04]  /*aa80*/  UIMAD UR7, UR6, UR5, UR7 ;  /* 0x00000005060772a4 */ /* 0x000fe8000f8e0207 */
[----:B------:R-:W-:Y:S01]  /*aa90*/  UIADD3 UR7, UR21, UR7, URZ ;  /* 0x0000000715077290 */ /* 0x000fe2000fffe03f */
[----:B------:R-:W-:Y:S02]  /*aaa0*/  IMAD.U32 R166, RZ, RZ, UR20 ;  /* 0x00000014ffa67e24 */ /* 0x000fe4000f8e00ff */
[----:B------:R-:W-:Y:S03]  /*aab0*/  IMAD.U32 R167, RZ, RZ, UR21 ;  /* 0x00000015ffa77e24 */ /* 0x000fe6000f8e00ff */
[----:B------:R-:W-:Y:S01]  /*aac0*/  IMAD.U32 R3, RZ, RZ, UR7 ;  /* 0x00000007ff037e24 */ /* 0x000fe2000f8e00ff */
[C---:B------:R-:W-:Y:S04]  /*aad0*/  LEA R164, P2, R166.reuse, R232, 0x6 ;  /* 0x000000e8a6a47211 */ /* 0x040fe800078430ff */
[----:B------:R-:W-:Y:S02]  /*aae0*/  LEA.HI.X R3, R166, R235, R3, 0x6, P2 ;  /* 0x000000eba6037211 */ /* 0x000fe400010f3403 */
[C---:B------:R-:W-:Y:S02]  /*aaf0*/  @!P6 LEA R176, P2, R164.reuse, c[0x0][0x168], 0x1 ;  /* 0x00005a00a4b0ea11 */ /* 0x040fe400078408ff */
[C---:B------:R-:W-:Y:S02]  /*ab00*/  IADD3 R167, P1, R164.reuse, UR11, RZ ;  /* 0x0000000ba4a77c10 */ /* 0x040fe4000ff3e0ff */
[----:B------:R-:W-:Y:S02]  /*ab10*/  @!P6 LEA.HI.X R177, R164, c[0x0][0x16c], R3, 0x1, P2 ;  /* 0x00005b00a4b1ea11 */ /* 0x000fe400010f0c03 */
[----:B------:R-:W-:Y:S02]  /*ab20*/  @!P6 LEA R178, P2, R167, c[0x0][0x168], 0x1 ;  /* 0x00005a00a7b2ea11 */ /* 0x000fe400078408ff */
[----:B------:R-:W-:Y:S01]  /*ab30*/  IADD3.X R166, R3, UR19, RZ, P1, !PT ;  /* 0x0000001303a67c10 */ /* 0x000fe20008ffe4ff */
[----:B------:R-:W-:Y:S01]  /*ab40*/  @!PT LDS RZ, [RZ] ;  /* 0x00000000fffff984 */ /* 0x000fe20000000800 */
[----:B------:R-:W-:Y:S01]  /*ab50*/  @!PT LDS RZ, [RZ] ;  /* 0x00000000fffff984 */ /* 0x000fe20000000800 */
[----:B------:R-:W-:Y:S01]  /*ab60*/  @!PT LDS RZ, [RZ] ;  /* 0x00000000fffff984 */ /* 0x000fe20000000800 */
[----:B------:R1:W-:Y:S01]  /*ab70*/  @!P6 LDGSTS.E.BYPASS.LTC128B.128 [R227+0x8000], [R176.64] ;  /* 0x08000000b0e3efae */ /* 0x0003e2000b901d50 */
[C---:B------:R-:W-:Y:S02]  /*ab80*/  IADD3 R165, P1, R167.reuse, UR11, RZ ;  /* 0x0000000ba7a57c10 */ /* 0x040fe4000ff3e0ff */
[----:B------:R-:W-:Y:S01]  /*ab90*/  @!P6 LEA.HI.X R179, R167, c[0x0][0x16c], R166, 0x1, P2 ;  /* 0x00005b00a7b3ea11 */ /* 0x000fe200010f0ca6 */
[----:B------:R1:W-:Y:S01]  /*aba0*/  @P5 STS.128 [R227+0xa000], RZ ;  /* 0x00a000ffe3005388 */ /* 0x0003e20000000c00 */
[C---:B------:R-:W-:Y:S02]  /*abb0*/  @!P6 LEA R182, P2, R165.reuse, c[0x0][0x168], 0x1 ;  /* 0x00005a00a5b6ea11 */ /* 0x040fe400078408ff */
[----:B------:R-:W-:Y:S01]  /*abc0*/  IADD3.X R164, R166, UR19, RZ, P1, !PT ;  /* 0x00000013a6a47c10 */ /* 0x000fe20008ffe4ff */
[----:B------:R-:W-:Y:S01]  /*abd0*/  @!PT LDS RZ, [RZ] ;  /* 0x00000000fffff984 */ /* 0x000fe20000000800 */
[----:B------:R-:W-:Y:S01]  /*abe0*/  @!PT LDS RZ, [RZ] ;  /* 0x00000000fffff984 */ /* 0x000fe20000000800 */
[----:B------:R-:W-:Y:S01]  /*abf0*/  @!PT LDS RZ, [RZ] ;  /* 0x00000000fffff984 */ /* 0x000fe20000000800 */
[----:B------:R1:W-:Y:S01]  /*ac00*/  @!P5 LDGSTS.E.BYPASS.LTC128B.128 [R227+0xa000], [R170.64+0x80] ;  /* 0x0a000080aae3dfae */ /* 0x0003e2000b901d50 */
[C---:B------:R-:W-:Y:S02]  /*ac10*/  IADD3 R3, P1, R165.reuse, UR11, RZ ;  /* 0x0000000ba5037c10 */ /* 0x040fe4000ff3e0ff */
[----:B------:R-:W-:Y:S01]  /*ac20*/  @!P6 LEA.HI.X R183, R165, c[0x0][0x16c], R164, 0x1, P2 ;  /* 0x00005b00a5b7ea11 */ /* 0x000fe200010f0ca4 */
[----:B------:R1:W-:Y:S01]  /*ac30*/  @P4 STS.128 [R227+0xc000], RZ ;  /* 0x00c000ffe3004388 */ /* 0x0003e20000000c00 */
[----:B------:R-:W-:Y:S02]  /*ac40*/  IADD3.X R166, R164, UR19, RZ, P1, !PT ;  /* 0x00000013a4a67c10 */ /* 0x000fe40008ffe4ff */
[C---:B------:R-:W-:Y:S01]  /*ac50*/  @!P6 LEA R180, P1, R3.reuse, c[0x0][0x168], 0x1 ;  /* 0x00005a0003b4ea11 */ /* 0x040fe200078208ff */
[----:B------:R-:W-:Y:S01]  /*ac60*/  @!PT LDS RZ, [RZ] ;  /* 0x00000000fffff984 */ /* 0x000fe20000000800 */
[----:B------:R-:W-:Y:S01]  /*ac70*/  @!PT LDS RZ, [RZ] ;  /* 0x00000000fffff984 */ /* 0x000fe20000000800 */
[----:B------:R-:W-:Y:S01]  /*ac80*/  @!PT LDS RZ, [RZ] ;  /* 0x00000000fffff984 */ /* 0x000fe20000000800 */
[----:B------:R1:W-:Y:S03]  /*ac90*/  @!P4 LDGSTS.E.BYPASS.LTC128B.128 [R227+0xc000], [R170.64+0x100] ;  /* 0x0c000100aae3cfae */ /* 0x0003e6000b901d50 */
[----:B------:R-:W-:Y:S01]  /*aca0*/  @!P6 LEA.HI.X R181, R3, c[0x0][0x16c], R166, 0x1, P1 ;  /* 0x00005b0003b5ea11 */ /* 0x000fe200008f0ca6 */
        /* <DEDUP_REMOVED lines=65> */
[----:B------:R-:W0:Y:S01]  /*b0c0*/  LDGDEPBAR ;  /* 0x00000000000079af */ /* 0x000e220000000000 */
[----:B------:R-:W-:-:S05]  /*b0d0*/  BRA `(.L_x_69) ;  /* 0x000018e000007947 */ /* 0x000fca0003800000 */
.L_x_68:
[----:B------:R2:W-:Y:S01]  /*b0e0*/  STL.64 [R1+0x8], R36 ;  /* 0x0000082401007387 */ /* 0x0005e20000100a00 */
[----:B------:R-:W-:Y:S01]  /*b0f0*/  UIADD3 UR4, -UR13, UR8, URZ ;  /* 0x000000080d047290 */ /* 0x000fe2000fffe13f */
[----:B------:R-:W-:Y:S04]  /*b100*/  DEPBAR.LE SB0, 0x0 ;  /* 0x000080000000791a */ /* 0x000fe80000000000 */
[----:B------:R-:W-:Y:S01]  /*b110*/  BAR.SYNC.DEFER_BLOCKING 0x0 ;  /* 0x0000000000007b1d */ /* 0x000fe20000010000 */
[----:B------:R-:W-:Y:S01]  /*b120*/  USHF.R.S32.HI UR6, URZ, 0x1f, UR4 ;  /* 0x0000001f3f067899 */ /* 0x000fe20008011404 */
[----:B------:R-:W-:Y:S01]  /*b130*/  IMAD.U32 R3, RZ, RZ, UR4 ;  /* 0x00000004ff037e24 */ /* 0x000fe2000f8e00ff */
[----:B------:R-:W-:Y:S01]  /*b140*/  UIMAD UR5, UR18, UR4, URZ ;  /* 0x00000004120572a4 */ /* 0x000fe2000f8e023f */
[----:B------:R-:W-:Y:S02]  /*b150*/  IMAD.U32 R6, RZ, RZ, UR4 ;  /* 0x00000004ff067e24 */ /* 0x000fe4000f8e00ff */
[----:B------:R-:W-:Y:S01]  /*b160*/  IMAD.WIDE.U32 R8, R3, UR30, R244 ;  /* 0x0000001e03087c25 */ /* 0x000fe2000f8e00f4 */
[----:B------:R-:W-:Y:S02]  /*b170*/  UIMAD UR5, UR6, UR30, UR5 ;  /* 0x0000001e060572a4 */ /* 0x000fe4000f8e0205 */
[----:B------:R-:W-:Y:S01]  /*b180*/  LEA R6, P0, R6, R246, 0x6 ;  /* 0x000000f606067211 */ /* 0x000fe200078030ff */
[----:B------:R-:W-:Y:S01]  /*b190*/  UIADD3 UR6, UR8, -0x1, URZ ;  /* 0xffffffff08067890 */ /* 0x000fe2000fffe03f */
[----:B------:R-:W-:Y:S02]  /*b1a0*/  IADD3 R5, P1, R8, UR24, RZ ;  /* 0x0000001808057c10 */ /* 0x000fe4000ff3e0ff */
[----:B------:R-:W-:Y:S01]  /*b1b0*/  IADD3 R4, R9, UR5, RZ ;  /* 0x0000000509047c10 */ /* 0x000fe2000fffe0ff */
[----:B------:R-:W-:Y:S01]  /*b1c0*/  IMAD.WIDE.U32 R18, R6, c[0x0][0x1a0], RZ ;  /* 0x0000680006127a25 */ /* 0x000fe200078e00ff */
[----:B------:R-:W-:Y:S01]  /*b1d0*/  LEA.HI.X.SX32 R7, R3, R247, 0x6, P0 ;  /* 0x000000f703077211 */ /* 0x000fe200000f36ff */
[----:B------:R-:W-:Y:S01]  /*b1e0*/  UIADD3 UR6, UR6, -UR13, URZ ;  /* 0x8000000d06067290 */ /* 0x000fe2000fffe03f */
[----:B------:R-:W-:Y:S02]  /*b1f0*/  @!P6 LEA R16, P2, R8, c[0x0][0x170], 0x1 ;  /* 0x00005c000810ea11 */ /* 0x000fe400078408ff */
[C---:B------:R-:W-:Y:S02]  /*b200*/  @!P6 LEA R14, P0, R5.reuse, c[0x0][0x170], 0x1 ;  /* 0x00005c00050eea11 */ /* 0x040fe400078008ff */
[----:B------:R-:W-:Y:S02]  /*b210*/  IADD3.X R3, R4, UR9, RZ, P1, !PT ;  /* 0x0000000904037c10 */ /* 0x000fe40008ffe4ff */
[----:B------:R-:W-:Y:S01]  /*b220*/  @!P6 LEA.HI.X R17, R8, c[0x0][0x174], R4, 0x1, P2 ;  /* 0x00005d000811ea11 */ /* 0x000fe200010f0c04 */
[----:B--2---:R-:W2:Y:S01]  /*b230*/  LDL.64 R36, [R1] ;  /* 0x0000000001247983 */ /* 0x004ea20000100a00 */
[C---:B------:R-:W-:Y:S02]  /*b240*/  @!P6 LEA.HI.X R15, R5.reuse, c[0x0][0x174], R3, 0x1, P0 ;  /* 0x00005d00050fea11 */ /* 0x040fe400000f0c03 */
[----:B------:R-:W-:Y:S01]  /*b250*/  IADD3 R4, P1, R5, UR24, RZ ;  /* 0x0000001805047c10 */ /* 0x000fe2000ff3e0ff */
[----:B------:R-:W-:Y:S01]  /*b260*/  IMAD R5, R7, c[0x0][0x1a0], RZ ;  /* 0x0000680007057a24 */ /* 0x000fe200078e02ff */
[----:B------:R-:W-:Y:S01]  /*b270*/  @P6 STS.128 [R227+0x10000], RZ ;  /* 0x010000ffe3006388 */ /* 0x000fe20000000c00 */
[----:B------:R-:W-:Y:S02]  /*b280*/  LEA R8, P2, R18, R238, 0x1 ;  /* 0x000000ee12087211 */ /* 0x000fe400078408ff */
[----:B------:R-:W-:Y:S01]  /*b290*/  IMAD R5, R6, c[0x0][0x1a4], R5 ;  /* 0x0000690006057a24 */ /* 0x000fe200078e0205 */
[----:B------:R-:W-:Y:S01]  /*b2a0*/  @!PT LDS RZ, [RZ] ;  /* 0x00000000fffff984 */ /* 0x000fe20000000800 */
[----:B------:R-:W-:Y:S01]  /*b2b0*/  @!PT LDS RZ, [RZ] ;  /* 0x00000000fffff984 */ /* 0x000fe20000000800 */
[----:B------:R-:W-:Y:S01]  /*b2c0*/  @!PT LDS RZ, [RZ] ;  /* 0x00000000fffff984 */ /* 0x000fe20000000800 */
[----:B------:R3:W-:Y:S01]  /*b2d0*/  @!P6 LDGSTS.E.BYPASS.LTC128B.128 [R227+0x10000], [R16.64] ;  /* 0x1000000010e3efae */ /* 0x0007e2000b901d50 */
[----:B------:R-:W-:Y:S02]  /*b2e0*/  IADD3.X R3, R3, UR9, RZ, P1, !PT ;  /* 0x0000000903037c10 */ /* 0x000fe40008ffe4ff */
[----:B------:R-:W-:Y:S01]  /*b2f0*/  IMAD.IADD R5, R19, 0x1, R5 ;  /* 0x0000000113057824 */ /* 0x000fe200078e0205 */
[C---:B------:R-:W-:Y:S01]  /*b300*/  @!P6 IADD3 R7, P0, R4.reuse, UR24, RZ ;  /* 0x000000180407ec10 */ /* 0x040fe2000ff1e0ff */
[----:B------:R-:W-:Y:S01]  /*b310*/  @P5 STS.128 [R227+0x12000], RZ ;  /* 0x012000ffe3005388 */ /* 0x000fe20000000c00 */
[----:B------:R-:W-:Y:S02]  /*b320*/  @!P6 LEA R12, P1, R4, c[0x0][0x170], 0x1 ;  /* 0x00005c00040cea11 */ /* 0x000fe400078208ff */
[----:B------:R-:W-:Y:S01]  /*b330*/  LEA.HI.X R9, R18, R231, R5, 0x1, P2 ;  /* 0x000000e712097211 */ /* 0x000fe200010f0c05 */
[----:B------:R-:W-:Y:S01]  /*b340*/  IMAD.U32 R5, RZ, RZ, UR4 ;  /* 0x00000004ff057e24 */ /* 0x000fe2000f8e00ff */
[----:B------:R-:W-:Y:S02]  /*b350*/  @!P6 IADD3.X R6, R3, UR9, RZ, P0, !PT ;  /* 0x000000090306ec10 */ /* 0x000fe400087fe4ff */
[C---:B-1----:R-:W-:Y:S01]  /*b360*/  @!P6 LEA R10, P0, R7.reuse, c[0x0][0x170], 0x1 ;  /* 0x00005c00070aea11 */ /* 0x042fe200078008ff */
[----:B------:R-:W-:Y:S01]  /*b370*/  @!PT LDS RZ, [RZ] ;  /* 0x00000000fffff984 */ /* 0x000fe20000000800 */
[----:B------:R-:W-:Y:S01]  /*b380*/  @!PT LDS RZ, [RZ] ;  /* 0x00000000fffff984 */ /* 0x000fe20000000800 */
[----:B------:R-:W-:Y:S01]  /*b390*/  @!PT LDS RZ, [RZ] ;  /* 0x00000000fffff984 */ /* 0x000fe20000000800 */
[----:B------:R1:W-:Y:S01]  /*b3a0*/  @!P5 LDGSTS.E.BYPASS.LTC128B.128 [R227+0x12000], [R8.64+0x80] ;  /* 0x1200008008e3dfae */ /* 0x0003e2000b901d50 */
[----:B------:R-:W-:Y:S01]  /*b3b0*/  @!P6 LEA.HI.X R13, R4, c[0x0][0x174], R3, 0x1, P1 ;  /* 0x00005d00040dea11 */ /* 0x000fe200008f0c03 */
[----:B------:R-:W-:Y:S01]  /*b3c0*/  IMAD.U32 R3, RZ, RZ, UR4 ;  /* 0x00000004ff037e24 */ /* 0x000fe2000f8e00ff */
[----:B------:R-:W-:Y:S01]  /*b3d0*/  @!P6 LEA.HI.X R11, R7, c[0x0][0x174], R6, 0x1, P0 ;  /* 0x00005d00070bea11 */ /* 0x000fe200000f0c06 */
[----:B------:R-:W-:Y:S01]  /*b3e0*/  IMAD.U32 R7, RZ, RZ, UR4 ;  /* 0x00000004ff077e24 */ /* 0x000fe2000f8e00ff */
[----:B------:R-:W-:Y:S01]  /*b3f0*/  @P4 STS.128 [R227+0x14000], RZ ;  /* 0x014000ffe3004388 */ /* 0x000fe20000000c00 */
[----:B------:R-:W-:Y:S01]  /*b400*/  IMAD.U32 R6, RZ, RZ, UR4 ;  /* 0x00000004ff067e24 */ /* 0x000fe2000f8e00ff */
[----:B------:R-:W-:Y:S01]  /*b410*/  LEA R26, P0, R3, R248, 0x6 ;  /* 0x000000f8031a7211 */ /* 0x000fe200078030ff */
[----:B------:R-:W-:Y:S01]  /*b420*/  IMAD.U32 R4, RZ, RZ, UR4 ;  /* 0x00000004ff047e24 */ /* 0x000fe2000f8e00ff */
[----:B------:R-:W-:Y:S01]  /*b430*/  @!PT LDS RZ, [RZ] ;  /* 0x00000000fffff984 */ /* 0x000fe20000000800 */
[----:B------:R-:W-:Y:S01]  /*b440*/  @!PT LDS RZ, [RZ] ;  /* 0x00000000fffff984 */ /* 0x000fe20000000800 */
[----:B------:R-:W-:Y:S01]  /*b450*/  @!PT LDS RZ, [RZ] ;  /* 0x00000000fffff984 */ /* 0x000fe20000000800 */
[----:B------:R1:W-:Y:S01]  /*b460*/  @!P4 LDGSTS.E.BYPASS.LTC128B.128 [R227+0x14000], [R8.64+0x100] ;  /* 0x1400010008e3cfae */ /* 0x0003e2000b901d50 */
[C---:B------:R-:W-:Y:S02]  /*b470*/  LEA R18, P1, R5.reuse, R250, 0x6 ;  /* 0x000000fa05127211 */ /* 0x040fe400078230ff */
[----:B------:R-:W-:Y:S01]  /*b480*/  LEA.HI.X.SX32 R27, R5, R249, 0x6, P0 ;  /* 0x000000f9051b7211 */ /* 0x000fe200000f36ff */
[----:B------:R-:W-:Y:S01]  /*b490*/  @P3 STS.128 [R227+0x16000], RZ ;  /* 0x016000ffe3003388 */ /* 0x000fe20000000c00 */
[----:B------:R-:W-:Y:S03]  /*b4a0*/  LEA.HI.X.SX32 R19, R4, R251, 0x6, P1 ;  /* 0x000000fb04137211 */ /* 0x000fe600008f36ff */
[----:B------:R-:W-:Y:S01]  /*b4b0*/  @!PT LDS RZ, [RZ] ;  /* 0x00000000fffff984 */ /* 0x000fe20000000800 */
[----:B------:R-:W-:Y:S01]  /*b4c0*/  @!PT LDS RZ, [RZ] ;  /* 0x00000000fffff984 */ /* 0x000fe20000000800 */
[----:B------:R-:W-:Y:S01]  /*b4d0*/  @!PT LDS RZ, [RZ] ;  /* 0x00000000fffff984 */ /* 0x000fe20000000800 */
[----:B------:R1:W-:Y:S01]  /*b4e0*/  @!P3 LDGSTS.E.BYPASS.LTC128B.128 [R227+0x16000], [R8.64+0x180] ;  /* 0x1600018008e3bfae */ /* 0x0003e2000b901d50 */
[----:B------:R-:W-:Y:S02]  /*b4f0*/  IMAD R3, R27, c[0x0][0x1a0], RZ ;  /* 0x000068001b037a24 */ /* 0x000fe400078e02ff */
[----:B------:R-:W-:Y:S01]  /*b500*/  IMAD R4, R19, c[0x0][0x1a0], RZ ;  /* 0x0000680013047a24 */ /* 0x000fe200078e02ff */
[----:B------:R-:W-:Y:S01]  /*b510*/  @P6 STS.128 [R227+0x10800], RZ ;  /* 0x010800ffe3006388 */ /* 0x000fe20000000c00 */
[----:B------:R-:W-:Y:S02]  /*b520*/  IMAD R3, R26, c[0x0][0x1a4], R3 ;  /* 0x000069001a037a24 */ /* 0x000fe400078e0203 */
[C---:B------:R-:W-:Y:S01]  /*b530*/  IMAD R4, R18.reuse, c[0x0][0x1a4], R4 ;  /* 0x0000690012047a24 */ /* 0x040fe200078e0204 */
[----:B------:R-:W-:Y:S01]  /*b540*/  @!PT LDS RZ, [RZ] ;  /* 0x00000000fffff984 */ /* 0x000fe20000000800 */
[----:B------:R-:W-:Y:S01]  /*b550*/  @!PT LDS RZ, [RZ] ;  /* 0x00000000fffff984 */ /* 0x000fe20000000800 */
[----:B------:R-:W-:Y:S01]  /*b560*/  @!PT LDS RZ, [RZ] ;  /* 0x00000000fffff984 */ /* 0x000fe20000000800 */
[----:B------:R4:W-:Y:S01]  /*b570*/  @!P6 LDGSTS.E.BYPASS.LTC128B.128 [R227+0x10800], [R14.64] ;  /* 0x108000000ee3efae */ /* 0x0009e2000b901d50 */
[----:B------:R-:W-:Y:S03]  /*b580*/  IMAD.WIDE.U32 R18, R18, c[0x0][0x1a0], RZ ;  /* 0x0000680012127a25 */ /* 0x000fe600078e00ff */
[----:B------:R-:W-:Y:S01]  /*b590*/  @P5 STS.128 [R227+0x12800], RZ ;  /* 0x012800ffe3005388 */ /* 0x000fe20000000c00 */
[----:B------:R-:W-:Y:S01]  /*b5a0*/  IMAD.IADD R4, R19, 0x1, R4 ;  /* 0x0000000113047824 */ /* 0x000fe200078e0204 */
[----:B------:R-:W-:Y:S01]  /*b5b0*/  LEA R22, P1, R18, R238, 0x1 ;  /* 0x000000ee12167211 */ /* 0x000fe200078208ff */
[----:B------:R-:W-:Y:S03]  /*b5c0*/  IMAD.WIDE.U32 R26, R26, c[0x0][0x1a0], RZ ;  /* 0x000068001a1a7a25 */ /* 0x000fe600078e00ff */
[----:B------:R-:W-:Y:S01]  /*b5d0*/  LEA.HI.X R23, R18, R231, R4, 0x1, P1 ;  /* 0x000000e712177211 */ /* 0x000fe200008f0c04 */
[----:B------:R-:W-:Y:S01]  /*b5e0*/  IMAD.IADD R3, R27, 0x1, R3 ;  /* 0x000000011b037824 */ /* 0x000fe200078e0203 */
[----:B--2---:R-:W-:Y:S04]  /*b5f0*/  LEA R20, P2, R7, R36, 0x6 ;  /* 0x0000002407147211 */ /* 0x004fe800078430ff */
[----:B------:R-:W-:Y:S01]  /*b600*/  LEA.HI.X.SX32 R21, R6, R37, 0x6, P2 ;  /* 0x0000002506157211 */ /* 0x000fe200010f36ff */
[----:B------:R-:W-:Y:S04]  /*b610*/  IMAD.WIDE.U32 R6, R20, c[0x0][0x1a0], RZ ;  /* 0x0000680014067a25 */ /* 0x000fe800078e00ff */
[----:B------:R-:W-:Y:S01]  /*b620*/  IMAD R5, R21, c[0x0][0x1a0], RZ ;  /* 0x0000680015057a24 */ /* 0x000fe200078e02ff */
[-C--:B------:R-:W-:Y:S03]  /*b630*/  LEA R24, P2, R6, R238.reuse, 0x1 ;  /* 0x000000ee06187211 */ /* 0x080fe600078408ff */
[----:B------:R-:W-:Y:S01]  /*b640*/  IMAD R5, R20, c[0x0][0x1a4], R5 ;  /* 0x0000690014057a24 */ /* 0x000fe200078e0205 */
[C---:B------:R-:W-:Y:S03]  /*b650*/  LEA R20, P0, R26.reuse, R238, 0x1 ;  /* 0x000000ee1a147211 */ /* 0x040fe600078008ff */
[----:B------:R-:W-:Y:S01]  /*b660*/  IMAD.IADD R5, R7, 0x1, R5 ;  /* 0x0000000107057824 */ /* 0x000fe200078e0205 */
[-C--:B------:R-:W-:Y:S01]  /*b670*/  LEA.HI.X R21, R26, R231.reuse, R3, 0x1, P0 ;  /* 0x000000e71a157211 */ /* 0x080fe200000f0c03 */
[----:B------:R-:W-:Y:S03]  /*b680*/  IMAD.U32 R3, RZ, RZ, UR6 ;  /* 0x00000006ff037e24 */ /* 0x000fe6000f8e00ff */
[----:B------:R-:W-:Y:S05]  /*b690*/  LEA.HI.X R25, R6, R231, R5, 0x1, P2 ;  /* 0x000000e706197211 */ /* 0x000fea00010f0c05 */
        /* <DEDUP_REMOVED lines=54> */
[----:B------:R-:W-:Y:S04]  /*ba00*/  LDSM.16.M88.4 R32, [R226] ;  /* 0x00000000e220783b */ /* 0x000fe80000000200 */
[----:B-1----:R-:W1:Y:S04]  /*ba10*/  LDSM.16.M88.4 R8, [R225+0x8000] ;  /* 0x00800000e108783b */ /* 0x002e680000000200 */
[----:B---3--:R-:W4:Y:S04]  /*ba20*/  LDSM.16.M88.4 R16, [R225+0x8800] ;  /* 0x00880000e110783b */ /* 0x008f280000000200 */
[----:B--2---:R-:W2:Y:S04]  /*ba30*/  LDSM.16.M88.4 R24, [R225+0x9000] ;  /* 0x00900000e118783b */ /* 0x004ea80000000200 */
[----:B------:R-:W0:Y:S04]  /*ba40*/  LDGDEPBAR ;  /* 0x00000000000079af */ /* 0x000e280000000000 */
[----:B------:R-:W3:Y:S04]  /*ba50*/  LDSM.16.M88.4 R164, [R225+0x9800] ;  /* 0x00980000e1a4783b */ /* 0x000ee80000000200 */
[----:B------:R-:W-:Y:S04]  /*ba60*/  LDSM.16.M88.4 R168, [R224] ;  /* 0x00000000e0a8783b */ /* 0x000fe80000000200 */
[----:B------:R-:W2:Y:S04]  /*ba70*/  LDSM.16.M88.4 R172, [R223] ;  /* 0x00000000dfac783b */ /* 0x000ea80000000200 */
[----:B------:R-:W2:Y:S04]  /*ba80*/  LDSM.16.M88.4 R176, [R215] ;  /* 0x00000000d7b0783b */ /* 0x000ea80000000200 */
[----:B------:R-:W2:Y:S04]  /*ba90*/  LDSM.16.M88.4 R180, [R214] ;  /* 0x00000000d6b4783b */ /* 0x000ea80000000200 */
[----:B------:R-:W3:Y:S01]  /*baa0*/  LDSM.16.M88.4 R184, [R213] ;  /* 0x00000000d5b8783b */ /* 0x000ee20000000200 */
[C---:B-1----:R-:W-:Y:S03]  /*bab0*/  HMMA.16816.F32.BF16 R4, R32.reuse, R8, RZ ;  /* 0x000000082004723c */ /* 0x042fe600000418ff */
[----:B------:R-:W-:Y:S04]  /*bac0*/  LDSM.16.M88.4 R188, [R222] ;  /* 0x00000000debc783b */ /* 0x000fe80000000200 */
[----:B------:R-:W1:Y:S01]  /*bad0*/  LDSM.16.M88.4 R192, [R219+0x8000] ;  /* 0x00800000dbc0783b */ /* 0x000e620000000200 */
[C---:B------:R-:W-:Y:S03]  /*bae0*/  HMMA.16816.F32.BF16 R8, R32.reuse, R10, RZ ;  /* 0x0000000a2008723c */ /* 0x040fe600000418ff */
[----:B------:R-:W-:Y:S05]  /*baf0*/  LDSM.16.M88.4 R196, [R219+0x9000] ;  /* 0x00900000dbc4783b */ /* 0x000fea0000000200 */
[C---:B----4-:R-:W-:Y:S08]  /*bb00*/  HMMA.16816.F32.BF16 R12, R32.reuse, R16, RZ ;  /* 0x00000010200c723c */ /* 0x050ff000000418ff */
[C---:B------:R-:W-:Y:S08]  /*bb10*/  HMMA.16816.F32.BF16 R16, R32.reuse, R18, RZ ;  /* 0x000000122010723c */ /* 0x040ff000000418ff */
[C---:B--2---:R-:W-:Y:S08]  /*bb20*/  HMMA.16816.F32.BF16 R20, R32.reuse, R24, RZ ;  /* 0x000000182014723c */ /* 0x044ff000000418ff */
[C---:B------:R-:W-:Y:S08]  /*bb30*/  HMMA.16816.F32.BF16 R24, R32.reuse, R26, RZ ;  /* 0x0000001a2018723c */ /* 0x040ff000000418ff */
[C---:B---3--:R-:W-:Y:S08]  /*bb40*/  HMMA.16816.F32.BF16 R28, R32.reuse, R164, RZ ;  /* 0x000000a4201c723c */ /* 0x048ff000000418ff */
[----:B------:R-:W-:Y:S01]  /*bb50*/  HMMA.16816.F32.BF16 R32, R32, R166, RZ ;  /* 0x000000a62020723c */ /* 0x000fe200000418ff */
        /* <DEDUP_REMOVED lines=8> */
[C---:B------:R-:W-:Y:S01]  /*bbe0*/  HMMA.16816.F32.BF16 R24, R168.reuse, R182, R24 ;  /* 0x000000b6a818723c */ /* 0x040fe20000041818 */
[----:B------:R-:W4:Y:S07]  /*bbf0*/  LDSM.16.M88.4 R180, [R212] ;  /* 0x00000000d4b4783b */ /* 0x000f2e0000000200 */
[C---:B------:R-:W-:Y:S08]  /*bc00*/  HMMA.16816.F32.BF16 R28, R168.reuse, R184, R28 ;  /* 0x000000b8a81c723c */ /* 0x040ff0000004181c */
[----:B------:R-:W-:Y:S01]  /*bc10*/  HMMA.16816.F32.BF16 R32, R168, R186, R32 ;  /* 0x000000baa820723c */ /* 0x000fe20000041820 */
[----:B------:R-:W3:Y:S04]  /*bc20*/  LDSM.16.M88.4 R168, [R212+0x800] ;  /* 0x00080000d4a8783b */ /* 0x000ee80000000200 */
[----:B------:R-:W3:Y:S03]  /*bc30*/  LDSM.16.M88.4 R184, [R212+0x1000] ;  /* 0x00100000d4b8783b */ /* 0x000ee60000000200 */
        /* <DEDUP_REMOVED lines=9> */
[C---:B---3--:R-:W-:Y:S08]  /*bcd0*/  HMMA.16816.F32.BF16 R28, R188.reuse, R172, R28 ;  /* 0x000000acbc1c723c */ /* 0x048ff0000004181c */
[----:B------:R-:W-:Y:S01]  /*bce0*/  HMMA.16816.F32.BF16 R32, R188, R174, R32 ;  /* 0x000000aebc20723c */ /* 0x000fe20000041820 */
[----:B------:R-:W3:Y:S04]  /*bcf0*/  LDSM.16.M88.4 R172, [R225+0xa800] ;  /* 0x00a80000e1ac783b */ /* 0x000ee80000000200 */
[----:B------:R-:W-:Y:S03]  /*bd00*/  LDSM.16.M88.4 R188, [R211] ;  /* 0x00000000d3bc783b */ /* 0x000fe60000000200 */
[C---:B----4-:R-:W-:Y:S08]  /*bd10*/  HMMA.16816.F32.BF16 R4, R176.reuse, R180, R4 ;  /* 0x000000b4b004723c */ /* 0x050ff00000041804 */
[C---:B------:R-:W-:Y:S01]  /*bd20*/  HMMA.16816.F32.BF16 R8, R176.reuse, R182, R8 ;  /* 0x000000b6b008723c */ /* 0x040fe20000041808 */
[----:B------:R-:W-:Y:S07]  /*bd30*/  LDSM.16.M88.4 R180, [R225+0xb800] ;  /* 0x00b80000e1b4783b */ /* 0x000fee0000000200 */
[C---:B------:R-:W-:Y:S08]  /*bd40*/  HMMA.16816.F32.BF16 R12, R176.reuse, R168, R12 ;  /* 0x000000a8b00c723c */ /* 0x040ff0000004180c */
[C---:B------:R-:W-:Y:S01]  /*bd50*/  HMMA.16816.F32.BF16 R16, R176.reuse, R170, R16 ;  /* 0x000000aab010723c */ /* 0x040fe20000041810 */
[----:B------:R-:W4:Y:S07]  /*bd60*/  LDSM.16.M88.4 R168, [R225+0xb000] ;  /* 0x00b00000e1a8783b */ /* 0x000f2e0000000200 */
[C---:B------:R-:W-:Y:S08]  /*bd70*/  HMMA.16816.F32.BF16 R20, R176.reuse, R184, R20 ;  /* 0x000000b8b014723c */ /* 0x040ff00000041814 */
[C---:B------:R-:W-:Y:S01]  /*bd80*/  HMMA.16816.F32.BF16 R24, R176.reuse, R186, R24 ;  /* 0x000000bab018723c */ /* 0x040fe20000041818 */
[----:B------:R-:W4:Y:S07]  /*bd90*/  LDSM.16.M88.4 R184, [R224+0x2000] ;  /* 0x00200000e0b8783b */ /* 0x000f2e0000000200 */
[C---:B-1----:R-:W-:Y:S08]  /*bda0*/  HMMA.16816.F32.BF16 R28, R176.reuse, R164, R28 ;  /* 0x000000a4b01c723c */ /* 0x042ff0000004181c */
[----:B------:R-:W-:Y:S01]  /*bdb0*/  HMMA.16816.F32.BF16 R32, R176, R166, R32 ;  /* 0x000000a6b020723c */ /* 0x000fe20000041820 */
[----:B------:R-:W1:Y:S04]  /*bdc0*/  LDSM.16.M88.4 R164, [R210] ;  /* 0x00000000d2a4783b */ /* 0x000e680000000200 */
[----:B------:R-:W1:Y:S03]  /*bdd0*/  LDSM.16.M88.4 R176, [R209] ;  /* 0x00000000d1b0783b */ /* 0x000e660000000200 */
[C---:B--2---:R-:W-:Y:S08]  /*bde0*/  HMMA.16816.F32.BF16 R4, R192.reuse, R196, R4 ;  /* 0x000000c4c004723c */ /* 0x044ff00000041804 */
[C---:B------:R-:W-:Y:S01]  /*bdf0*/  HMMA.16816.F32.BF16 R8, R192.reuse, R198, R8 ;  /* 0x000000c6c008723c */ /* 0x040fe20000041808 */
[----:B------:R-:W-:Y:S07]  /*be00*/  LDSM.16.M88.4 R196, [R212+0x2000] ;  /* 0x00200000d4c4783b */ /* 0x000fee0000000200 */
[C---:B---3--:R-:W-:Y:S08]  /*be10*/  HMMA.16816.F32.BF16 R12, R192.reuse, R172, R12 ;  /* 0x000000acc00c723c */ /* 0x048ff0000004180c */
[C---:B------:R-:W-:Y:S01]  /*be20*/  HMMA.16816.F32.BF16 R16, R192.reuse, R174, R16 ;  /* 0x000000aec010723c */ /* 0x040fe20000041810 */
[----:B------:R-:W2:Y:S07]  /*be30*/  LDSM.16.M88.4 R172, [R208] ;  /* 0x00000000d0ac783b */ /* 0x000eae0000000200 */
[C---:B----4-:R-:W-:Y:S08]  /*be40*/  HMMA.16816.F32.BF16 R20, R192.reuse, R168, R20 ;  /* 0x000000a8c014723c */ /* 0x050ff00000041814 */
[C---:B------:R-:W-:Y:S01]  /*be50*/  HMMA.16816.F32.BF16 R24, R192.reuse, R170, R24 ;  /* 0x000000aac018723c */ /* 0x040fe20000041818 */
[----:B------:R-:W-:Y:S07]  /*be60*/  LDSM.16.M88.4 R168, [R222+0x2000] ;  /* 0x00200000dea8783b */ /* 0x000fee0000000200 */
[C---:B------:R-:W-:Y:S08]  /*be70*/  HMMA.16816.F32.BF16 R28, R192.reuse, R180, R28 ;  /* 0x000000b4c01c723c */ /* 0x040ff0000004181c */
[----:B------:R-:W-:Y:S01]  /*be80*/  HMMA.16816.F32.BF16 R32, R192, R182, R32 ;  /* 0x000000b6c020723c */ /* 0x000fe20000041820 */
[----:B------:R-:W3:Y:S04]  /*be90*/  LDSM.16.M88.4 R180, [R219+0xa000] ;  /* 0x00a00000dbb4783b */ /* 0x000ee80000000200 */
[----:B------:R-:W-:Y:S03]  /*bea0*/  LDSM.16.M88.4 R192, [R219+0xb000] ;  /* 0x00b00000dbc0783b */ /* 0x000fe60000000200 */
[C---:B------:R-:W-:Y:S08]  /*beb0*/  HMMA.16816.F32.BF16 R4, R184.reuse, R188, R4 ;  /* 0x000000bcb804723c */ /* 0x040ff00000041804 */
[C---:B------:R-:W-:Y:S01]  /*bec0*/  HMMA.16816.F32.BF16 R8, R184.reuse, R190, R8 ;  /* 0x000000beb808723c */ /* 0x040fe20000041808 */
[----:B------:R-:W4:Y:S07]  /*bed0*/  LDSM.16.M88.4 R188, [R219+0xa800] ;  /* 0x00a80000dbbc783b */ /* 0x000f2e0000000200 */
[C---:B-1----:R-:W-:Y:S08]  /*bee0*/  HMMA.16816.F32.BF16 R12, R184.reuse, R164, R12 ;  /* 0x000000a4b80c723c */ /* 0x042ff0000004180c */
[C---:B------:R-:W-:Y:S01]  /*bef0*/  HMMA.16816.F32.BF16 R16, R184.reuse, R166, R16 ;  /* 0x000000a6b810723c */ /* 0x040fe20000041810 */
[----:B------:R-:W1:Y:S07]  /*bf00*/  LDSM.16.M88.4 R164, [R219+0xb800] ;  /* 0x00b80000dba4783b */ /* 0x000e6e0000000200 */
[C---:B------:R-:W-:Y:S08]  /*bf10*/  HMMA.16816.F32.BF16 R20, R184.reuse, R176, R20 ;  /* 0x000000b0b814723c */ /* 0x040ff00000041814 */
[C---:B------:R-:W-:Y:S01]  /*bf20*/  HMMA.16816.F32.BF16 R24, R184.reuse, R178, R24 ;  /* 0x000000b2b818723c */ /* 0x040fe20000041818 */
[----:B------:R-:W1:Y:S07]  /*bf30*/  LDSM.16.M88.4 R176, [R221+0x2000] ;  /* 0x00200000ddb0783b */ /* 0x000e6e0000000200 */
[C---:B--2---:R-:W-:Y:S08]  /*bf40*/  HMMA.16816.F32.BF16 R28, R184.reuse, R172, R28 ;  /* 0x000000acb81c723c */ /* 0x044ff0000004181c */
[----:B------:R-:W-:Y:S01]  /*bf50*/  HMMA.16816.F32.BF16 R32, R184, R174, R32 ;  /* 0x000000aeb820723c */ /* 0x000fe20000041820 */
[----:B------:R-:W2:Y:S04]  /*bf60*/  LDSM.16.M88.4 R172, [R212+0x2800] ;  /* 0x00280000d4ac783b */ /* 0x000ea80000000200 */
[----:B------:R-:W-:Y:S03]  /*bf70*/  LDSM.16.M88.4 R184, [R212+0x3800] ;  /* 0x00380000d4b8783b */ /* 0x000fe60000000200 */
[C---:B---3--:R-:W-:Y:S08]  /*bf80*/  HMMA.16816.F32.BF16 R4, R168.reuse, R180, R4 ;  /* 0x000000b4a804723c */ /* 0x048ff00000041804 */
[C---:B------:R-:W-:Y:S01]  /*bf90*/  HMMA.16816.F32.BF16 R8, R168.reuse, R182, R8 ;  /* 0x000000b6a808723c */ /* 0x040fe20000041808 */
[----:B------:R-:W3:Y:S07]  /*bfa0*/  LDSM.16.M88.4 R180, [R212+0x3000] ;  /* 0x00300000d4b4783b */ /* 0x000eee0000000200 */
[C---:B----4-:R-:W-:Y:S08]  /*bfb0*/  HMMA.16816.F32.BF16 R12, R168.reuse, R188, R12 ;  /* 0x000000bca80c723c */ /* 0x050ff0000004180c */
[C---:B------:R-:W-:Y:S01]  /*bfc0*/  HMMA.16816.F32.BF16 R16, R168.reuse, R190, R16 ;  /* 0x000000bea810723c */ /* 0x040fe20000041810 */
[----:B------:R-:W-:Y:S07]  /*bfd0*/  LDSM.16.M88.4 R188, [R226+0x4000] ;  /* 0x00400000e2bc783b */ /* 0x000fee0000000200 */
[C---:B------:R-:W-:Y:S08]  /*bfe0*/  HMMA.16816.F32.BF16 R20, R168.reuse, R192, R20 ;  /* 0x000000c0a814723c */ /* 0x040ff00000041814 */
[C---:B------:R-:W-:Y:S01]  /*bff0*/  HMMA.16816.F32.BF16 R24, R168.reuse, R194, R24 ;  /* 0x000000c2a818723c */ /* 0x040fe20000041818 */
[----:B------:R-:W4:Y:S07]  /*c000*/  LDSM.16.M88.4 R192, [R225+0xc000] ;  /* 0x00c00000e1c0783b */ /* 0x000f2e0000000200 */
[C---:B-1----:R-:W-:Y:S08]  /*c010*/  HMMA.16816.F32.BF16 R28, R168.reuse, R164, R28 ;  /* 0x000000a4a81c723c */ /* 0x042ff0000004181c */
[----:B------:R-:W-:Y:S01]  /*c020*/  HMMA.16816.F32.BF16 R32, R168, R166, R32 ;  /* 0x000000a6a820723c */ /* 0x000fe20000041820 */
[----:B------:R-:W1:Y:S04]  /*c030*/  LDSM.16.M88.4 R164, [R225+0xc800] ;  /* 0x00c80000e1a4783b */ /* 0x000e680000000200 */
[----:B------:R-:W1:Y:S03]  /*c040*/  LDSM.16.M88.4 R168, [R225+0xd000] ;  /* 0x00d00000e1a8783b */ /* 0x000e660000000200 */
[C---:B------:R-:W-:Y:S08]  /*c050*/  HMMA.16816.F32.BF16 R4, R176.reuse, R196, R4 ;  /* 0x000000c4b004723c */ /* 0x040ff00000041804 */
[C---:B------:R-:W-:Y:S01]  /*c060*/  HMMA.16816.F32.BF16 R8, R176.reuse, R198, R8 ;  /* 0x000000c6b008723c */ /* 0x040fe20000041808 */
[----:B------:R-:W-:Y:S07]  /*c070*/  LDSM.16.M88.4 R196, [R207] ;  /* 0x00000000cfc4783b */ /* 0x000fee0000000200 */
[C---:B--2---:R-:W-:Y:S08]  /*c080*/  HMMA.16816.F32.BF16 R12, R176.reuse, R172, R12 ;  /* 0x000000acb00c723c */ /* 0x044ff0000004180c */
[C---:B------:R-:W-:Y:S01]  /*c090*/  HMMA.16816.F32.BF16 R16, R176.reuse, R174, R16 ;  /* 0x000000aeb010723c */ /* 0x040fe20000041810 */
[----:B------:R-:W2:Y:S07]  /*c0a0*/  LDSM.16.M88.4 R172, [R225+0xd800] ;  /* 0x00d80000e1ac783b */ /* 0x000eae0000000200 */
[C---:B---3--:R-:W-:Y:S08]  /*c0b0*/  HMMA.16816.F32.BF16 R20, R176.reuse, R180, R20 ;  /* 0x000000b4b014723c */ /* 0x048ff00000041814 */
[C---:B------:R-:W-:Y:S01]  /*c0c0*/  HMMA.16816.F32.BF16 R24, R176.reuse, R182, R24 ;  /* 0x000000b6b018723c */ /* 0x040fe20000041818 */
[----:B------:R-:W3:Y:S07]  /*c0d0*/  LDSM.16.M88.4 R180, [R224+0x4000] ;  /* 0x00400000e0b4783b */ /* 0x000eee0000000200 */
[C---:B------:R-:W-:Y:S08]  /*c0e0*/  HMMA.16816.F32.BF16 R28, R176.reuse, R184, R28 ;  /* 0x000000b8b01c723c */ /* 0x040ff0000004181c */
[----:B------:R-:W-:Y:S01]  /*c0f0*/  HMMA.16816.F32.BF16 R32, R176, R186, R32 ;  /* 0x000000bab020723c */ /* 0x000fe20000041820 */
[----:B------:R-:W2:Y:S04]  /*c100*/  LDSM.16.M88.4 R176, [R206] ;  /* 0x00000000ceb0783b */ /* 0x000ea80000000200 */
[----:B------:R-:W2:Y:S03]  /*c110*/  LDSM.16.M88.4 R184, [R205] ;  /* 0x00000000cdb8783b */ /* 0x000ea60000000200 */
[C---:B----4-:R-:W-:Y:S08]  /*c120*/  HMMA.16816.F32.BF16 R4, R188.reuse, R192, R4 ;  /* 0x000000c0bc04723c */ /* 0x050ff00000041804 */
[C---:B------:R-:W-:Y:S01]  /*c130*/  HMMA.16816.F32.BF16 R8, R188.reuse, R194, R8 ;  /* 0x000000c2bc08723c */ /* 0x040fe20000041808 */
[----:B------:R-:W4:Y:S07]  /*c140*/  LDSM.16.M88.4 R192, [R204] ;  /* 0x00000000ccc0783b */ /* 0x000f2e0000000200 */
[C---:B-1----:R-:W-:Y:S08]  /*c150*/  HMMA.16816.F32.BF16 R12, R188.reuse, R164, R12 ;  /* 0x000000a4bc0c723c */ /* 0x042ff0000004180c */
[C---:B------:R-:W-:Y:S01]  /*c160*/  HMMA.16816.F32.BF16 R16, R188.reuse, R166, R16 ;  /* 0x000000a6bc10723c */ /* 0x040fe20000041810 */
[----:B------:R-:W-:Y:S07]  /*c170*/  LDSM.16.M88.4 R164, [R222+0x4000] ;  /* 0x00400000dea4783b */ /* 0x000fee0000000200 */
[C---:B------:R-:W-:Y:S08]  /*c180*/  HMMA.16816.F32.BF16 R20, R188.reuse, R168, R20 ;  /* 0x000000a8bc14723c */ /* 0x040ff00000041814 */
[C---:B------:R-:W-:Y:S01]  /*c190*/  HMMA.16816.F32.BF16 R24, R188.reuse, R170, R24 ;  /* 0x000000aabc18723c */ /* 0x040fe20000041818 */
[----:B------:R-:W1:Y:S07]  /*c1a0*/  LDSM.16.M88.4 R168, [R219+0xc000] ;  /* 0x00c00000dba8783b */ /* 0x000e6e0000000200 */
[C---:B--2---:R-:W-:Y:S08]  /*c1b0*/  HMMA.16816.F32.BF16 R28, R188.reuse, R172, R28 ;  /* 0x000000acbc1c723c */ /* 0x044ff0000004181c */
[----:B------:R-:W-:Y:S01]  /*c1c0*/  HMMA.16816.F32.BF16 R32, R188, R174, R32 ;  /* 0x000000aebc20723c */ /* 0x000fe20000041820 */
[----:B------:R-:W2:Y:S04]  /*c1d0*/  LDSM.16.M88.4 R172, [R219+0xc800] ;  /* 0x00c80000dbac783b */ /* 0x000ea80000000200 */
[----:B------:R-:W1:Y:S03]  /*c1e0*/  LDSM.16.M88.4 R188, [R219+0xd000] ;  /* 0x00d00000dbbc783b */ /* 0x000e660000000200 */
[C---:B---3--:R-:W-:Y:S08]  /*c1f0*/  HMMA.16816.F32.BF16 R4, R180.reuse, R196, R4 ;  /* 0x000000c4b404723c */ /* 0x048ff00000041804 */
[C---:B------:R-:W-:Y:S01]  /*c200*/  HMMA.16816.F32.BF16 R8, R180.reuse, R198, R8 ;  /* 0x000000c6b408723c */ /* 0x040fe20000041808 */
[----:B------:R-:W-:Y:S07]  /*c210*/  LDSM.16.M88.4 R196, [R212+0x5000] ;  /* 0x00500000d4c4783b */ /* 0x000fee0000000200 */
[C---:B------:R-:W-:Y:S08]  /*c220*/  HMMA.16816.F32.BF16 R12, R180.reuse, R176, R12 ;  /* 0x000000b0b40c723c */ /* 0x040ff0000004180c */
[C---:B------:R-:W-:Y:S01]  /*c230*/  HMMA.16816.F32.BF16 R16, R180.reuse, R178, R16 ;  /* 0x000000b2b410723c */ /* 0x040fe20000041810 */
[----:B------:R-:W3:Y:S07]  /*c240*/  LDSM.16.M88.4 R176, [R219+0xd800] ;  /* 0x00d80000dbb0783b */ /* 0x000eee0000000200 */
[C---:B------:R-:W-:Y:S08]  /*c250*/  HMMA.16816.F32.BF16 R20, R180.reuse, R184, R20 ;  /* 0x000000b8b414723c */ /* 0x040ff00000041814 */
[C---:B------:R-:W-:Y:S01]  /*c260*/  HMMA.16816.F32.BF16 R24, R180.reuse, R186, R24 ;  /* 0x000000bab418723c */ /* 0x040fe20000041818 */
[----:B------:R-:W-:Y:S07]  /*c270*/  LDSM.16.M88.4 R184, [R212+0x4000] ;  /* 0x00400000d4b8783b */ /* 0x000fee0000000200 */
[C---:B----4-:R-:W-:Y:S08]  /*c280*/  HMMA.16816.F32.BF16 R28, R180.reuse, R192, R28 ;  /* 0x000000c0b41c723c */ /* 0x050ff0000004181c */
[----:B------:R-:W-:Y:S01]  /*c290*/  HMMA.16816.F32.BF16 R32, R180, R194, R32 ;  /* 0x000000c2b420723c */ /* 0x000fe20000041820 */
[----:B------:R-:W4:Y:S04]  /*c2a0*/  LDSM.16.M88.4 R180, [R221+0x4000] ;  /* 0x00400000ddb4783b */ /* 0x000f280000000200 */
[----:B------:R-:W3:Y:S03]  /*c2b0*/  LDSM.16.M88.4 R192, [R212+0x4800] ;  /* 0x00480000d4c0783b */ /* 0x000ee60000000200 */
[C---:B-1----:R-:W-:Y:S08]  /*c2c0*/  HMMA.16816.F32.BF16 R4, R164.reuse, R168, R4 ;  /* 0x000000a8a404723c */ /* 0x042ff00000041804 */
[C---:B------:R-:W-:Y:S01]  /*c2d0*/  HMMA.16816.F32.BF16 R8, R164.reuse, R170, R8 ;  /* 0x000000aaa408723c */ /* 0x040fe20000041808 */
[----:B------:R-:W1:Y:S07]  /*c2e0*/  LDSM.16.M88.4 R168, [R212+0x5800] ;  /* 0x00580000d4a8783b */ /* 0x000e6e0000000200 */
[C---:B--2---:R-:W-:Y:S08]  /*c2f0*/  HMMA.16816.F32.BF16 R12, R164.reuse, R172, R12 ;  /* 0x000000aca40c723c */ /* 0x044ff0000004180c */
[C---:B------:R-:W-:Y:S01]  /*c300*/  HMMA.16816.F32.BF16 R16, R164.reuse, R174, R16 ;  /* 0x000000aea410723c */ /* 0x040fe20000041810 */
[----:B------:R-:W-:Y:S07]  /*c310*/  LDSM.16.M88.4 R172, [R226+0x6000] ;  /* 0x00600000e2ac783b */ /* 0x000fee0000000200 */
[C---:B------:R-:W-:Y:S08]  /*c320*/  HMMA.16816.F32.BF16 R20, R164.reuse, R188, R20 ;  /* 0x000000bca414723c */ /* 0x040ff00000041814 */
[C---:B------:R-:W-:Y:S01]  /*c330*/  HMMA.16816.F32.BF16 R24, R164.reuse, R190, R24 ;  /* 0x000000bea418723c */ /* 0x040fe20000041818 */
[----:B------:R-:W2:Y:S07]  /*c340*/  LDSM.16.M88.4 R188, [R225+0xe000] ;  /* 0x00e00000e1bc783b */ /* 0x000eae0000000200 */
[C---:B---3--:R-:W-:Y:S08]  /*c350*/  HMMA.16816.F32.BF16 R28, R164.reuse, R176, R28 ;  /* 0x000000b0a41c723c */ /* 0x048ff0000004181c */
[----:B------:R-:W-:Y:S01]  /*c360*/  HMMA.16816.F32.BF16 R32, R164, R178, R32 ;  /* 0x000000b2a420723c */ /* 0x000fe20000041820 */
[----:B------:R-:W3:Y:S04]  /*c370*/  LDSM.16.M88.4 R164, [R225+0xe800] ;  /* 0x00e80000e1a4783b */ /* 0x000ee80000000200 */
[----:B------:R-:W1:Y:S03]  /*c380*/  LDSM.16.M88.4 R176, [R225+0xf000] ;  /* 0x00f00000e1b0783b */ /* 0x000e660000000200 */
[C---:B----4-:R-:W-:Y:S08]  /*c390*/  HMMA.16816.F32.BF16 R4, R180.reuse, R184, R4 ;  /* 0x000000b8b404723c */ /* 0x050ff00000041804 */
[C---:B------:R-:W-:Y:S01]  /*c3a0*/  HMMA.16816.F32.BF16 R8, R180.reuse, R186, R8 ;  /* 0x000000bab408723c */ /* 0x040fe20000041808 */
[----:B------:R-:W4:Y:S07]  /*c3b0*/  LDSM.16.M88.4 R184, [R225+0xf800] ;  /* 0x00f80000e1b8783b */ /* 0x000f2e0000000200 */
[C---:B------:R-:W-:Y:S08]  /*c3c0*/  HMMA.16816.F32.BF16 R12, R180.reuse, R192, R12 ;  /* 0x000000c0b40c723c */ /* 0x040ff0000004180c */
[C---:B------:R-:W-:Y:S01]  /*c3d0*/  HMMA.16816.F32.BF16 R16, R180.reuse, R194, R16 ;  /* 0x000000c2b410723c */ /* 0x040fe20000041810 */
[----:B------:R-:W-:Y:S07]  /*c3e0*/  LDSM.16.M88.4 R192, [R222+0x6000] ;  /* 0x00600000dec0783b */ /* 0x000fee0000000200 */
[C---:B------:R-:W-:Y:S08]  /*c3f0*/  HMMA.16816.F32.BF16 R20, R180.reuse, R196, R20 ;  /* 0x000000c4b414723c */ /* 0x040ff00000041814 */
[C---:B------:R-:W-:Y:S01]  /*c400*/  HMMA.16816.F32.BF16 R24, R180.reuse, R198, R24 ;  /* 0x000000c6b418723c */ /* 0x040fe20000041818 */
[----:B------:R-:W-:Y:S07]  /*c410*/  LDSM.16.M88.4 R196, [R219+0xe000] ;  /* 0x00e00000dbc4783b */ /* 0x000fee0000000200 */
[C---:B-1----:R-:W-:Y:S08]  /*c420*/  HMMA.16816.F32.BF16 R28, R180.reuse, R168, R28 ;  /* 0x000000a8b41c723c */ /* 0x042ff0000004181c */
[----:B------:R-:W-:Y:S01]  /*c430*/  HMMA.16816.F32.BF16 R32, R180, R170, R32 ;  /* 0x000000aab420723c */ /* 0x000fe20000041820 */
[----:B------:R-:W-:Y:S04]  /*c440*/  LDSM.16.M88.4 R168, [R224+0x6000] ;  /* 0x00600000e0a8783b */ /* 0x000fe80000000200 */
[----:B------:R-:W1:Y:S03]  /*c450*/  LDSM.16.M88.4 R180, [R203] ;  /* 0x00000000cbb4783b */ /* 0x000e660000000200 */
[C---:B--2---:R-:W-:Y:S08]  /*c460*/  HMMA.16816.F32.BF16 R4, R172.reuse, R188, R4 ;  /* 0x000000bcac04723c */ /* 0x044ff00000041804 */
[C---:B------:R-:W-:Y:S01]  /*c470*/  HMMA.16816.F32.BF16 R8, R172.reuse, R190, R8 ;  /* 0x000000beac08723c */ /* 0x040fe20000041808 */
[----:B------:R-:W-:Y:S07]  /*c480*/  LDSM.16.M88.4 R188, [R201] ;  /* 0x00000000c9bc783b */ /* 0x000fee0000000200 */
[C---:B---3--:R-:W-:Y:S08]  /*c490*/  HMMA.16816.F32.BF16 R12, R172.reuse, R164, R12 ;  /* 0x000000a4ac0c723c */ /* 0x048ff0000004180c */
[C---:B------:R-:W-:Y:S01]  /*c4a0*/  HMMA.16816.F32.BF16 R16, R172.reuse, R166, R16 ;  /* 0x000000a6ac10723c */ /* 0x040fe20000041810 */
[----:B------:R-:W2:Y:S07]  /*c4b0*/  LDSM.16.M88.4 R164, [R202] ;  /* 0x00000000caa4783b */ /* 0x000eae0000000200 */
[C---:B------:R-:W-:Y:S08]  /*c4c0*/  HMMA.16816.F32.BF16 R20, R172.reuse, R176, R20 ;  /* 0x000000b0ac14723c */ /* 0x040ff00000041814 */
[C---:B------:R-:W-:Y:S01]  /*c4d0*/  HMMA.16816.F32.BF16 R24, R172.reuse, R178, R24 ;  /* 0x000000b2ac18723c */ /* 0x040fe20000041818 */
[----:B------:R-:W3:Y:S07]  /*c4e0*/  LDSM.16.M88.4 R176, [R200] ;  /* 0x00000000c8b0783b */ /* 0x000eee0000000200 */
[C---:B----4-:R-:W-:Y:S08]  /*c4f0*/  HMMA.16816.F32.BF16 R28, R172.reuse, R184, R28 ;  /* 0x000000b8ac1c723c */ /* 0x050ff0000004181c */
[----:B------:R-:W-:Y:S01]  /*c500*/  HMMA.16816.F32.BF16 R32, R172, R186, R32 ;  /* 0x000000baac20723c */ /* 0x000fe20000041820 */
[----:B------:R-:W4:Y:S04]  /*c510*/  LDSM.16.M88.4 R172, [R219+0xe800] ;  /* 0x00e80000dbac783b */ /* 0x000f280000000200 */
        /* <DEDUP_REMOVED lines=13> */
[----:B------:R-:W3:Y:S03]  /*c5f0*/  LDSM.16.M88.4 R176, [R221+0x6000] ;  /* 0x00600000ddb0783b */ /* 0x000ee60000000200 */
[C---:B------:R-:W-:Y:S08]  /*c600*/  HMMA.16816.F32.BF16 R4, R192.reuse, R196, R4 ;  /* 0x000000c4c004723c */ /* 0x040ff00000041804 */
[C---:B------:R-:W-:Y:S08]  /*c610*/  HMMA.16816.F32.BF16 R8, R192.reuse, R198, R8 ;  /* 0x000000c6c008723c */ /* 0x040ff00000041808 */
[C---:B----4-:R-:W-:Y:S08]  /*c620*/  HMMA.16816.F32.BF16 R12, R192.reuse, R172, R12 ;  /* 0x000000acc00c723c */ /* 0x050ff0000004180c */
[C---:B------:R-:W-:Y:S01]  /*c630*/  HMMA.16816.F32.BF16 R16, R192.reuse, R174, R16 ;  /* 0x000000aec010723c */ /* 0x040fe20000041810 */
[----:B------:R-:W4:Y:S01]  /*c640*/  LDSM.16.M88.4 R172, [R212+0x7800] ;  /* 0x00780000d4ac783b */ /* 0x000f220000000200 */
[----:B------:R-:W-:Y:S04]  /*c650*/  DEPBAR.LE SB0, 0x0 ;  /* 0x000080000000791a */ /* 0x000fe80000000000 */
[----:B------:R-:W-:Y:S02]  /*c660*/  BAR.SYNC.DEFER_BLOCKING 0x0 ;  /* 0x0000000000007b1d */ /* 0x000fe40000010000 */
[C---:B-1----:R-:W-:Y:S07]  /*c670*/  HMMA.16816.F32.BF16 R20, R192.reuse, R164, R20 ;  /* 0x000000a4c014723c */ /* 0x042fee0000041814 */
[----:B------:R-:W-:Y:S01]  /*c680*/  IMAD.U32 R164, RZ, RZ, UR6 ;  /* 0x00000006ffa47e24 */ /* 0x000fe2000f8e00ff */
[C---:B------:R-:W-:Y:S01]  /*c690*/  HMMA.16816.F32.BF16 R24, R192.reuse, R166, R24 ;  /* 0x000000a6c018723c */ /* 0x040fe20000041818 */
[----:B------:R-:W-:Y:S06]  /*c6a0*/  IMAD.U32 R165, RZ, RZ, UR6 ;  /* 0x00000006ffa57e24 */ /* 0x000fec000f8e00ff */
[----:B------:R-:W-:Y:S01]  /*c6b0*/  IMAD.U32 R167, RZ, RZ, UR6 ;  /* 0x00000006ffa77e24 */ /* 0x000fe2000f8e00ff */
[C---:B--2---:R-:W-:Y:S01]  /*c6c0*/  HMMA.16816.F32.BF16 R28, R192.reuse, R168, R28 ;  /* 0x000000a8c01c723c */ /* 0x044fe2000004181c */
[----:B------:R-:W-:Y:S06]  /*c6d0*/  IMAD.U32 R166, RZ, RZ, UR6 ;  /* 0x00000006ffa67e24 */ /* 0x000fec000f8e00ff */
[----:B------:R-:W-:Y:S01]  /*c6e0*/  IMAD.U32 R168, RZ, RZ, UR6 ;  /* 0x00000006ffa87e24 */ /* 0x000fe2000f8e00ff */
[----:B------:R-:W-:Y:S01]  /*c6f0*/  HMMA.16816.F32.BF16 R32, R192, R170, R32 ;  /* 0x000000aac020723c */ /* 0x000fe20000041820 */
[----:B------:R-:W-:Y:S06]  /*c700*/  IMAD.U32 R169, RZ, RZ, UR6 ;  /* 0x00000006ffa97e24 */ /* 0x000fec000f8e00ff */
[----:B------:R-:W-:Y:S01]  /*c710*/  LEA R170, P0, R164, R246, 0x6 ;  /* 0x000000f6a4aa7211 */ /* 0x000fe200078030ff */
[C---:B---3--:R-:W-:Y:S05]  /*c720*/  HMMA.16816.F32.BF16 R4, R176.reuse, R180, R4 ;  /* 0x000000b4b004723c */ /* 0x048fea0000041804 */
[----:B------:R-:W-:Y:S02]  /*c730*/  LEA.HI.X.SX32 R171, R169, R247, 0x6, P0 ;  /* 0x000000f7a9ab7211 */ /* 0x000fe400000f36ff */
[----:B------:R-:W-:Y:S01]  /*c740*/  LEA R180, P1, R167, R250, 0x6 ;  /* 0x000000faa7b47211 */ /* 0x000fe200078230ff */
[C---:B------:R-:W-:Y:S04]  /*c750*/  HMMA.16816.F32.BF16 R8, R176.reuse, R182, R8 ;  /* 0x000000b6b008723c */ /* 0x040fe80000041808 */
[----:B------:R-:W-:Y:S03]  /*c760*/  LEA.HI.X.SX32 R181, R166, R251, 0x6, P1 ;  /* 0x000000fba6b57211 */ /* 0x000fe600008f36ff */
[----:B------:R-:W-:Y:S01]  /*c770*/  LEA R182, P0, R165, R248, 0x6 ;  /* 0x000000f8a5b67211 */ /* 0x000fe200078030ff */
[C---:B------:R-:W-:Y:S04]  /*c780*/  HMMA.16816.F32.BF16 R12, R176.reuse, R184, R12 ;  /* 0x000000b8b00c723c */ /* 0x040fe8000004180c */
[----:B------:R-:W-:Y:S01]  /*c790*/  LEA.HI.X.SX32 R183, R164, R249, 0x6, P0 ;  /* 0x000000f9a4b77211 */ /* 0x000fe200000f36ff */
[----:B------:R-:W-:Y:S03]  /*c7a0*/  IMAD R165, R171, c[0x0][0x198], RZ ;  /* 0x00006600aba57a24 */ /* 0x000fe600078e02ff */
[C---:B------:R-:W-:Y:S04]  /*c7b0*/  HMMA.16816.F32.BF16 R16, R176.reuse, R186, R16 ;  /* 0x000000bab010723c */ /* 0x040fe80000041810 */
[----:B------:R-:W-:Y:S02]  /*c7c0*/  IMAD R165, R170, c[0x0][0x19c], R165 ;  /* 0x00006700aaa57a24 */ /* 0x000fe400078e02a5 */
[----:B------:R-:W-:Y:S02]  /*c7d0*/  IMAD R166, R183, c[0x0][0x198], RZ ;  /* 0x00006600b7a67a24 */ /* 0x000fe400078e02ff */
[C---:B------:R-:W-:Y:S04]  /*c7e0*/  HMMA.16816.F32.BF16 R20, R176.reuse, R188, R20 ;  /* 0x000000bcb014723c */ /* 0x040fe80000041814 */
[----:B------:R-:W-:Y:S04]  /*c7f0*/  IMAD R166, R182, c[0x0][0x19c], R166 ;  /* 0x00006700b6a67a24 */ /* 0x000fe800078e02a6 */
[C---:B------:R-:W-:Y:S08]  /*c800*/  HMMA.16816.F32.BF16 R24, R176.reuse, R190, R24 ;  /* 0x000000beb018723c */ /* 0x040ff00000041818 */
[C---:B----4-:R-:W-:Y:S07]  /*c810*/  HMMA.16816.F32.BF16 R28, R176.reuse, R172, R28 ;  /* 0x000000acb01c723c */ /* 0x050fee000004181c */
[----:B------:R-:W-:Y:S01]  /*c820*/  LEA R172, P2, R3, R36, 0x6 ;  /* 0x0000002403ac7211 */ /* 0x000fe200078430ff */
[----:B------:R-:W-:Y:S01]  /*c830*/  IMAD R3, R181, c[0x0][0x198], RZ ;  /* 0x00006600b5037a24 */ /* 0x000fe200078e02ff */
[----:B------:R-:W-:Y:S03]  /*c840*/  HMMA.16816.F32.BF16 R32, R176, R174, R32 ;  /* 0x000000aeb020723c */ /* 0x000fe60000041820 */
[----:B------:R-:W-:Y:S01]  /*c850*/  IMAD R3, R180, c[0x0][0x19c], R3 ;  /* 0x00006700b4037a24 */ /* 0x000fe200078e0203 */
[----:B------:R-:W-:Y:S01]  /*c860*/  LEA.HI.X.SX32 R173, R168, R37, 0x6, P2 ;  /* 0x00000025a8ad7211 */ /* 0x000fe200010f36ff */
[----:B------:R-:W-:Y:S01]  /*c870*/  IMAD.WIDE.U32 R180, R180, c[0x0][0x198], RZ ;  /* 0x00006600b4b47a25 */ /* 0x000fe200078e00ff */
[----:B------:R1:W5:Y:S03]  /*c880*/  LDL.LU.64 R36, [R1+0x8] ;  /* 0x0000080001247983 */ /* 0x0003660000300a00 */
[----:B------:R-:W-:Y:S03]  /*c890*/  IMAD R164, R173, c[0x0][0x198], RZ ;  /* 0x00006600ada47a24 */ /* 0x000fe600078e02ff */
[----:B------:R-:W-:Y:S04]  /*c8a0*/  IMAD.WIDE.U32 R174, R170, c[0x0][0x198], RZ ;  /* 0x00006600aaae7a25 */ /* 0x000fe800078e00ff */
[----:B------:R-:W-:Y:S01]  /*c8b0*/  IMAD R164, R172, c[0x0][0x19c], R164 ;  /* 0x00006700aca47a24 */ /* 0x000fe200078e02a4 */
[-C--:B------:R-:W-:Y:S01]  /*c8c0*/  LEA R170, P1, R174, R240.reuse, 0x1 ;  /* 0x000000f0aeaa7211 */ /* 0x080fe200078208ff */
[----:B------:R-:W-:Y:S04]  /*c8d0*/  IMAD.WIDE.U32 R172, R172, c[0x0][0x198], RZ ;  /* 0x00006600acac7a25 */ /* 0x000fe800078e00ff */
[----:B------:R-:W-:Y:S01]  /*c8e0*/  IMAD.IADD R164, R173, 0x1, R164 ;  /* 0x00000001ada47824 */ /* 0x000fe200078e02a4 */
[-C--:B------:R-:W-:Y:S01]  /*c8f0*/  LEA R168, P0, R172, R240.reuse, 0x1 ;  /* 0x000000f0aca87211 */ /* 0x080fe200078008ff */
[----:B------:R-:W-:Y:S02]  /*c900*/  IMAD.IADD R165, R175, 0x1, R165 ;  /* 0x00000001afa57824 */ /* 0x000fe400078e02a5 */
[----:B------:R-:W-:Y:S01]  /*c910*/  IMAD.WIDE.U32 R176, R182, c[0x0][0x198], RZ ;  /* 0x00006600b6b07a25 */ /* 0x000fe200078e00ff */
[-C--:B------:R-:W-:Y:S02]  /*c920*/  LEA.HI.X R169, R172, R239.reuse, R164, 0x1, P0 ;  /* 0x000000efaca97211 */ /* 0x080fe400000f0ca4 */
[----:B------:R-:W-:Y:S01]  /*c930*/  ISETP.LT.AND P0, PT, RZ, UR4, PT ;  /* 0x00000004ff007c0c */ /* 0x000fe2000bf01270 */
[----:B------:R-:W-:Y:S01]  /*c940*/  IMAD.IADD R3, R181, 0x1, R3 ;  /* 0x00000001b5037824 */ /* 0x000fe200078e0203 */
[-C--:B------:R-:W-:Y:S01]  /*c950*/  LEA.HI.X R171, R174, R239.reuse, R165, 0x1, P1 ;  /* 0x000000efaeab7211 */ /* 0x080fe200008f0ca5 */
[----:B------:R-:W-:Y:S01]  /*c960*/  IMAD.IADD R166, R177, 0x1, R166 ;  /* 0x00000001b1a67824 */ /* 0x000fe200078e02a6 */
[-C--:B------:R-:W-:Y:S02]  /*c970*/  LEA R174, P2, R180, R240.reuse, 0x1 ;  /* 0x000000f0b4ae7211 */ /* 0x080fe400078408ff */
[----:B------:R-:W-:Y:S02]  /*c980*/  LEA R172, P1, R176, R240, 0x1 ;  /* 0x000000f0b0ac7211 */ /* 0x000fe400078208ff */
[-C--:B------:R-:W-:Y:S02]  /*c990*/  LEA.HI.X R175, R180, R239.reuse, R3, 0x1, P2 ;  /* 0x000000efb4af7211 */ /* 0x080fe400010f0c03 */
[----:B------:R-:W-:Y:S03]  /*c9a0*/  LEA.HI.X R173, R176, R239, R166, 0x1, P1 ;  /* 0x000000efb0ad7211 */ /* 0x000fe600008f0ca6 */
[----:B-1---5:R-:W-:-:S05]  /*c9b0*/  @P0 BRA `(.L_x_70) ;  /* 0xffffe07000000947 */ /* 0x022fca000383ffff */
.L_x_69:
[----:B------:R-:W-:Y:S01]  /*c9c0*/  FMNMX.FTZ R166, R4, R2, !PT ;  /* 0x0000000204a67209 */ /* 0x000fe20007810000 */
[----:B-1----:R-:W-:Y:S01]  /*c9d0*/  LDSM.16.MT88.4 R168, [R220+0x10000] ;  /* 0x01000000dca8783b */ /* 0x002fe20000004200 */
[----:B------:R-:W-:Y:S01]  /*c9e0*/  FMNMX.FTZ R3, R6, R0, !PT ;  /* 0x0000000006037209 */ /* 0x000fe20007810000 */
[----:B------:R-:W-:Y:S01]  /*c9f0*/  UIADD3 UR13, UR13, 0x1, URZ ;  /* 0x000000010d0d7890 */ /* 0x000fe2000fffe03f */
        /* <DEDUP_REMOVED lines=32> */
[----:B------:R-:W-:Y:S03]  /*cc00*/  FMNMX.FTZ R3, R35, R3, !PT ;  /* 0x0000000323037209 */ /* 0x000fe60007810000 */
[----:B------:R-:W-:Y:S08]  /*cc10*/  SHFL.BFLY PT, R164, R166, 0x2, 0x1f ;  /* 0x0c401f00a6a47f89 */ /* 0x000ff000000e0000 */
[----:B------:R-:W1:Y:S02]  /*cc20*/  SHFL.BFLY PT, R165, R3, 0x2, 0x1f ;  /* 0x0c401f0003a57f89 */ /* 0x000e6400000e0000 */
[----:B-1----:R-:W-:Y:S02]  /*cc30*/  FMNMX.FTZ R165, R3, R165, !PT ;  /* 0x000000a503a57209 */ /* 0x002fe40007810000 */
[----:B------:R-:W-:Y:S04]  /*cc40*/  FMNMX.FTZ R166, R166, R164, !PT ;  /* 0x000000a4a6a67209 */ /* 0x000fe80007810000 */
[----:B------:R-:W1:Y:S08]  /*cc50*/  SHFL.BFLY PT, R3, R165, 0x1, 0x1f ;  /* 0x0c201f00a5037f89 */ /* 0x000e7000000e0000 */
[----:B------:R-:W2:Y:S01]  /*cc60*/  SHFL.BFLY PT, R164, R166, 0x1, 0x1f ;  /* 0x0c201f00a6a47f89 */ /* 0x000ea200000e0000 */
[----:B-1----:R-:W-:Y:S05]  /*cc70*/  FMNMX.FTZ R3, R165, R3, !PT ;  /* 0x00000003a5037209 */ /* 0x002fea0007810000 */
[C---:B------:R-:W-:Y:S02]  /*cc80*/  FMUL.FTZ R189, R3.reuse, c[0x0][0x23c] ;  /* 0x00008f0003bd7a20 */ /* 0x040fe40000410000 */
[C---:B------:R-:W-:Y:S01]  /*cc90*/  FADD.FTZ R0, -R3.reuse, R0 ;  /* 0x0000000003007221 */ /* 0x040fe20000010100 */
[----:B--2---:R-:W-:Y:S03]  /*cca0*/  FMNMX.FTZ R164, R166, R164, !PT ;  /* 0x000000a4a6a47209 */ /* 0x004fe60007810000 */
[----:B------:R-:W-:Y:S01]  /*ccb0*/  FMUL.FTZ R0, R0, c[0x0][0x23c] ;  /* 0x00008f0000007a20 */ /* 0x000fe20000410000 */
[C---:B------:R-:W-:Y:S01]  /*ccc0*/  FSETP.NEU.FTZ.AND P1, PT, R164.reuse, -INF , PT ;  /* 0xff800000a400780b */ /* 0x040fe20003f3d000 */
[C---:B------:R-:W-:Y:S02]  /*ccd0*/  FMUL.FTZ R190, R164.reuse, c[0x0][0x23c] ;  /* 0x00008f00a4be7a20 */ /* 0x040fe40000410000 */
[----:B------:R-:W-:Y:S02]  /*cce0*/  FADD.FTZ R2, -R164, R2 ;  /* 0x00000002a4027221 */ /* 0x000fe40000010100 */
[----:B------:R-:W1:Y:S01]  /*ccf0*/  MUFU.EX2 R0, R0 ;  /* 0x0000000000007308 */ /* 0x000e620000000800 */
[----:B------:R-:W-:Y:S01]  /*cd00*/  FSEL R190, R190, RZ, P1 ;  /* 0x000000ffbebe7208 */ /* 0x000fe20000800000 */
[----:B------:R-:W-:Y:S01]  /*cd10*/  FMUL.FTZ R2, R2, c[0x0][0x23c] ;  /* 0x00008f0002027a20 */ /* 0x000fe20000410000 */
[----:B------:R-:W-:Y:S03]  /*cd20*/  FSETP.NEU.FTZ.AND P1, PT, R3, -INF , PT ;  /* 0xff8000000300780b */ /* 0x000fe60003f3d000 */
[--C-:B------:R-:W-:Y:S01]  /*cd30*/  FFMA.FTZ R165, R4, c[0x0][0x23c], -R190.reuse ;  /* 0x00008f0004a57a23 */ /* 0x100fe200000108be */
[----:B------:R-:W-:Y:S01]  /*cd40*/  FSEL R189, R189, RZ, P1 ;  /* 0x000000ffbdbd7208 */ /* 0x000fe20000800000 */
[--C-:B------:R-:W-:Y:S02]  /*cd50*/  FFMA.FTZ R166, R5, c[0x0][0x23c], -R190.reuse ;  /* 0x00008f0005a67a23 */ /* 0x100fe400000108be */
[--C-:B------:R-:W-:Y:S01]  /*cd60*/  FFMA.FTZ R185, R8, c[0x0][0x23c], -R190.reuse ;  /* 0x00008f0008b97a23 */ /* 0x100fe200000108be */
[----:B------:R-:W2:Y:S01]  /*cd70*/  MUFU.EX2 R2, R2 ;  /* 0x0000000200027308 */ /* 0x000ea20000000800 */
[--C-:B------:R-:W-:Y:S02]  /*cd80*/  FFMA.FTZ R167, R6, c[0x0][0x23c], -R189.reuse ;  /* 0x00008f0006a77a23 */ /* 0x100fe400000108bd */
[--C-:B------:R-:W-:Y:S02]  /*cd90*/  FFMA.FTZ R184, R7, c[0x0][0x23c], -R189.reuse ;  /* 0x00008f0007b87a23 */ /* 0x100fe400000108bd */
[--C-:B------:R-:W-:Y:S02]  /*cda0*/  FFMA.FTZ R186, R9, c[0x0][0x23c], -R190.reuse ;  /* 0x00008f0009ba7a23 */ /* 0x100fe400000108be */
[--C-:B------:R-:W-:Y:S02]  /*cdb0*/  FFMA.FTZ R187, R10, c[0x0][0x23c], -R189.reuse ;  /* 0x00008f000abb7a23 */ /* 0x100fe400000108bd */
[--C-:B------:R-:W-:Y:S01]  /*cdc0*/  FFMA.FTZ R188, R11, c[0x0][0x23c], -R189.reuse ;  /* 0x00008f000bbc7a23 */ /* 0x100fe200000108bd */
[----:B------:R-:W-:Y:S01]  /*cdd0*/  MUFU.EX2 R165, R165 ;  /* 0x000000a500a57308 */ /* 0x000fe20000000800 */
[--C-:B------:R-:W-:Y:S02]  /*cde0*/  FFMA.FTZ R199, R32, c[0x0][0x23c], -R190.reuse ;  /* 0x00008f0020c77a23 */ /* 0x100fe400000108be */
[C---:B-1----:R-:W-:Y:S02]  /*cdf0*/  FMUL.FTZ R6, R0.reuse, R162 ;  /* 0x000000a200067220 */ /* 0x042fe40000410000 */
[C---:B------:R-:W-:Y:S02]  /*ce00*/  FMUL.FTZ R7, R0.reuse, R163 ;  /* 0x000000a300077220 */ /* 0x040fe40000410000 */
[C---:B------:R-:W-:Y:S02]  /*ce10*/  FMUL.FTZ R10, R0.reuse, R158 ;  /* 0x0000009e000a7220 */ /* 0x040fe40000410000 */
[C---:B------:R-:W-:Y:S01]  /*ce20*/  FMUL.FTZ R11, R0.reuse, R159 ;  /* 0x0000009f000b7220 */ /* 0x040fe20000410000 */
[----:B------:R-:W1:Y:S01]  /*ce30*/  MUFU.EX2 R166, R166 ;  /* 0x000000a600a67308 */ /* 0x000e620000000800 */
[C---:B------:R-:W-:Y:S02]  /*ce40*/  FMUL.FTZ R38, R0.reuse, R38 ;  /* 0x0000002600267220 */ /* 0x040fe40000410000 */
[----:B------:R-:W-:Y:S02]  /*ce50*/  FMUL.FTZ R39, R0, R39 ;  /* 0x0000002700277220 */ /* 0x000fe40000410000 */
[C---:B--2---:R-:W-:Y:S02]  /*ce60*/  FMUL.FTZ R4, R2.reuse, R160 ;  /* 0x000000a002047220 */ /* 0x044fe40000410000 */
[C---:B------:R-:W-:Y:S02]  /*ce70*/  FMUL.FTZ R5, R2.reuse, R161 ;  /* 0x000000a102057220 */ /* 0x040fe40000410000 */
[C---:B------:R-:W-:Y:S01]  /*ce80*/  FMUL.FTZ R8, R2.reuse, R156 ;  /* 0x0000009c02087220 */ /* 0x040fe20000410000 */
[----:B------:R-:W-:Y:S01]  /*ce90*/  MUFU.EX2 R167, R167 ;  /* 0x000000a700a77308 */ /* 0x000fe20000000800 */
[C---:B------:R-:W-:Y:S02]  /*cea0*/  FMUL.FTZ R9, R2.reuse, R157 ;  /* 0x0000009d02097220 */ /* 0x040fe40000410000 */
[----:B------:R-:W2:Y:S01]  /*ceb0*/  LDSM.16.MT88.4 R156, [R216+0x10000] ;  /* 0x01000000d89c783b */ /* 0x000ea20000004200 */
[C---:B------:R-:W-:Y:S02]  /*cec0*/  FMUL.FTZ R36, R2.reuse, R36 ;  /* 0x0000002402247220 */ /* 0x040fe40000410000 */
[C---:B------:R-:W-:Y:S02]  /*ced0*/  FMUL.FTZ R37, R2.reuse, R37 ;  /* 0x0000002502257220 */ /* 0x040fe40000410000 */
[C---:B------:R-:W-:Y:S02]  /*cee0*/  FMUL.FTZ R40, R2.reuse, R40 ;  /* 0x0000002802287220 */ /* 0x040fe40000410000 */
[----:B------:R-:W3:Y:S01]  /*cef0*/  MUFU.EX2 R184, R184 ;  /* 0x000000b800b87308 */ /* 0x000ee20000000800 */
[----:B------:R-:W-:Y:S02]  /*cf00*/  FMUL.FTZ R41, R2, R41 ;  /* 0x0000002902297220 */ /* 0x000fe40000410000 */
[----:B------:R-:W-:Y:S01]  /*cf10*/  FMUL.FTZ R42, R0, R42 ;  /* 0x0000002a002a7220 */ /* 0x000fe20000410000 */
[----:B-1----:R-:W-:Y:S01]  /*cf20*/  F2FP.BF16.PACK_AB R160, R166, R165 ;  /* 0x000000a5a6a0723e */ /* 0x002fe200000010ff */
[----:B------:R-:W-:Y:S02]  /*cf30*/  FMUL.FTZ R43, R0, R43 ;  /* 0x0000002b002b7220 */ /* 0x000fe40000410000 */
[--C-:B------:R-:W-:Y:S02]  /*cf40*/  FFMA.FTZ R243, R34, c[0x0][0x23c], -R189.reuse ;  /* 0x00008f0022f37a23 */ /* 0x100fe400000108bd */
[C---:B------:R-:W-:Y:S01]  /*cf50*/  FMUL.FTZ R44, R2.reuse, R44 ;  /* 0x0000002c022c7220 */ /* 0x040fe20000410000 */
[----:B------:R-:W-:Y:S01]  /*cf60*/  MUFU.EX2 R185, R185 ;  /* 0x000000b900b97308 */ /* 0x000fe20000000800 */
[----:B------:R-:W-:Y:S02]  /*cf70*/  FMUL.FTZ R45, R2, R45 ;  /* 0x0000002d022d7220 */ /* 0x000fe40000410000 */
[C---:B------:R-:W-:Y:S02]  /*cf80*/  FMUL.FTZ R46, R0.reuse, R46 ;  /* 0x0000002e002e7220 */ /* 0x040fe40000410000 */
[----:B------:R-:W-:Y:S02]  /*cf90*/  FMUL.FTZ R47, R0, R47 ;  /* 0x0000002f002f7220 */ /* 0x000fe40000410000 */
[C---:B------:R-:W-:Y:S02]  /*cfa0*/  FMUL.FTZ R48, R2.reuse, R48 ;  /* 0x0000003002307220 */ /* 0x040fe40000410000 */
[----:B------:R-:W-:Y:S01]  /*cfb0*/  FMUL.FTZ R49, R2, R49 ;  /* 0x0000003102317220 */ /* 0x000fe20000410000 */
[----:B------:R-:W1:Y:S01]  /*cfc0*/  MUFU.EX2 R186, R186 ;  /* 0x000000ba00ba7308 */ /* 0x000e620000000800 */
        /* <DEDUP_REMOVED lines=15> */
[----:B-1----:R-:W-:Y:S01]  /*d0c0*/  F2FP.BF16.PACK_AB R162, R186, R185 ;  /* 0x000000b9baa2723e */ /* 0x002fe200000010ff */
        /* <DEDUP_REMOVED lines=15> */
[C---:B------:R-:W-:Y:S02]  /*d1c0*/  FMUL.FTZ R74, R0.reuse, R74 ;  /* 0x0000004a004a7220 */ /* 0x040fe40000410000 */
[C---:B------:R-:W-:Y:S05]  /*d1d0*/  HMMA.16816.F32.BF16 R4, R160.reuse, R168, R4 ;  /* 0x000000a8a004723c */ /* 0x040fea0000041804 */
        /* <DEDUP_REMOVED lines=13> */
[C---:B------:R-:W-:Y:S04]  /*d2b0*/  HMMA.16816.F32.BF16 R44, R160.reuse, R176, R44 ;  /* 0x000000b0a02c723c */ /* 0x040fe8000004182c */
[----:B------:R-:W-:Y:S02]  /*d2c0*/  FMUL.FTZ R83, R0, R83 ;  /* 0x0000005300537220 */ /* 0x000fe40000410000 */
[C---:B------:R-:W-:Y:S02]  /*d2d0*/  FMUL.FTZ R84, R2.reuse, R84 ;  /* 0x0000005402547220 */ /* 0x040fe40000410000 */
[C---:B------:R-:W-:Y:S01]  /*d2e0*/  HMMA.16816.F32.BF16 R48, R160.reuse, R178, R48 ;  /* 0x000000b2a030723c */ /* 0x040fe20000041830 */
[----:B------:R-:W-:Y:S03]  /*d2f0*/  LDSM.16.MT88.4 R176, [R217+0x12800] ;  /* 0x01280000d9b0783b */ /* 0x000fe60000004200 */
        /* <DEDUP_REMOVED lines=9> */
[C---:B-1----:R-:W-:Y:S04]  /*d390*/  HMMA.16816.F32.BF16 R60, R160.reuse, R168, R60 ;  /* 0x000000a8a03c723c */ /* 0x042fe8000004183c */
[----:B------:R-:W-:Y:S02]  /*d3a0*/  FMUL.FTZ R91, R0, R91 ;  /* 0x0000005b005b7220 */ /* 0x000fe40000410000 */
[C---:B------:R-:W-:Y:S02]  /*d3b0*/  FMUL.FTZ R92, R2.reuse, R92 ;  /* 0x0000005c025c7220 */ /* 0x040fe40000410000 */
[C---:B------:R-:W-:Y:S01]  /*d3c0*/  HMMA.16816.F32.BF16 R64, R160.reuse, R170, R64 ;  /* 0x000000aaa040723c */ /* 0x040fe20000041840 */
[----:B------:R-:W1:Y:S03]  /*d3d0*/  LDSM.16.MT88.4 R168, [R216+0x12000] ;  /* 0x01200000d8a8783b */ /* 0x000e660000004200 */
        /* <DEDUP_REMOVED lines=10> */
[C---:B--2---:R-:W-:Y:S03]  /*d480*/  HMMA.16816.F32.BF16 R76, R160.reuse, R156, R76 ;  /* 0x0000009ca04c723c */ /* 0x044fe6000004184c */
[C---:B------:R-:W-:Y:S02]  /*d490*/  FMUL.FTZ R100, R2.reuse, R100 ;  /* 0x0000006402647220 */ /* 0x040fe40000410000 */
[----:B------:R-:W-:Y:S02]  /*d4a0*/  FMUL.FTZ R101, R2, R101 ;  /* 0x0000006502657220 */ /* 0x000fe40000410000 */
[C---:B------:R-:W-:Y:S01]  /*d4b0*/  FMUL.FTZ R102, R0.reuse, R102 ;  /* 0x0000006600667220 */ /* 0x040fe20000410000 */
        /* <DEDUP_REMOVED lines=37> */
[----:B------:R-:W-:Y:S03]  /*d710*/  FMUL.FTZ R125, R2, R125 ;  /* 0x0000007d027d7220 */ /* 0x000fe60000410000 */
[C---:B------:R-:W-:Y:S01]  /*d720*/  HMMA.16816.F32.BF16 R120, R160.reuse, R174, R120 ;  /* 0x000000aea078723c */ /* 0x040fe20000041878 */
[----:B------:R-:W3:Y:S02]  /*d730*/  LDSM.16.MT88.4 R172, [R217+0x16000] ;  /* 0x01600000d9ac783b */ /* 0x000ee40000004200 */
[C---:B------:R-:W-:Y:S02]  /*d740*/  FMUL.FTZ R126, R0.reuse, R126 ;  /* 0x0000007e007e7220 */ /* 0x040fe40000410000 */
[----:B------:R-:W-:Y:S02]  /*d750*/  FMUL.FTZ R127, R0, R127 ;  /* 0x0000007f007f7220 */ /* 0x000fe40000410000 */
[C---:B------:R-:W-:Y:S02]  /*d760*/  FMUL.FTZ R128, R2.reuse, R128 ;  /* 0x0000008002807220 */ /* 0x040fe40000410000 */
[----:B------:R-:W-:Y:S03]  /*d770*/  FMUL.FTZ R129, R2, R129 ;  /* 0x0000008102817220 */ /* 0x000fe60000410000 */
[C---:B--2---:R-:W-:Y:S03]  /*d780*/  HMMA.16816.F32.BF16 R124, R160.reuse, R156, R124 ;  /* 0x0000009ca07c723c */ /* 0x044fe6000004187c */
[C---:B------:R-:W-:Y:S02]  /*d790*/  FMUL.FTZ R130, R0.reuse, R130 ;  /* 0x0000008200827220 */ /* 0x040fe40000410000 */
[----:B------:R-:W-:Y:S02]  /*d7a0*/  FMUL.FTZ R131, R0, R131 ;  /* 0x0000008300837220 */ /* 0x000fe40000410000 */
[--C-:B------:R-:W-:Y:S02]  /*d7b0*/  FFMA.FTZ R191, R12, c[0x0][0x23c], -R190.reuse ;  /* 0x00008f000cbf7a23 */ /* 0x100fe400000108be */
[C---:B------:R-:W-:Y:S03]  /*d7c0*/  FMUL.FTZ R12, R2.reuse, R152 ;  /* 0x00000098020c7220 */ /* 0x040fe60000410000 */
[C---:B------:R-:W-:Y:S01]  /*d7d0*/  HMMA.16816.F32.BF16 R128, R160.reuse, R158, R128 ;  /* 0x0000009ea080723c */ /* 0x040fe20000041880 */
[----:B------:R-:W-:Y:S01]  /*d7e0*/  LDSM.16.MT88.4 R156, [R220+0x10800] ;  /* 0x01080000dc9c783b */ /* 0x000fe20000004200 */
[----:B------:R-:W-:Y:S01]  /*d7f0*/  MUFU.EX2 R191, R191 ;  /* 0x000000bf00bf7308 */ /* 0x000fe20000000800 */
[--C-:B------:R-:W-:Y:S02]  /*d800*/  FFMA.FTZ R192, R13, c[0x0][0x23c], -R190.reuse ;  /* 0x00008f000dc07a23 */ /* 0x100fe400000108be */
[----:B------:R-:W-:Y:S02]  /*d810*/  FMUL.FTZ R13, R2, R153 ;  /* 0x00000099020d7220 */ /* 0x000fe40000410000 */
[--C-:B------:R-:W-:Y:S02]  /*d820*/  FFMA.FTZ R193, R14, c[0x0][0x23c], -R189.reuse ;  /* 0x00008f000ec17a23 */ /* 0x100fe400000108bd */
[C---:B------:R-:W-:Y:S03]  /*d830*/  FMUL.FTZ R14, R0.reuse, R154 ;  /* 0x0000009a000e7220 */ /* 0x040fe60000410000 */
[--C-:B------:R-:W-:Y:S01]  /*d840*/  FFMA.FTZ R194, R15, c[0x0][0x23c], -R189.reuse ;  /* 0x00008f000fc27a23 */ /* 0x100fe200000108bd */
[----:B------:R-:W2:Y:S01]  /*d850*/  MUFU.EX2 R192, R192 ;  /* 0x000000c000c07308 */ /* 0x000ea20000000800 */
[----:B------:R-:W-:Y:S02]  /*d860*/  FMUL.FTZ R15, R0, R155 ;  /* 0x0000009b000f7220 */ /* 0x000fe40000410000 */
[----:B------:R-:W4:Y:S01]  /*d870*/  LDSM.16.MT88.4 R152, [R216+0x16000] ;  /* 0x01600000d898783b */ /* 0x000f220000004200 */
[C---:B------:R-:W-:Y:S02]  /*d880*/  FMUL.FTZ R132, R2.reuse, R132 ;  /* 0x0000008402847220 */ /* 0x040fe40000410000 */
[----:B------:R-:W-:Y:S02]  /*d890*/  FMUL.FTZ R133, R2, R133 ;  /* 0x0000008502857220 */ /* 0x000fe40000410000 */
[C---:B------:R-:W-:Y:S02]  /*d8a0*/  FMUL.FTZ R134, R0.reuse, R134 ;  /* 0x0000008600867220 */ /* 0x040fe40000410000 */
[----:B------:R-:W-:Y:S01]  /*d8b0*/  FMUL.FTZ R135, R0, R135 ;  /* 0x0000008700877220 */ /* 0x000fe20000410000 */
[----:B------:R-:W-:Y:S01]  /*d8c0*/  MUFU.EX2 R193, R193 ;  /* 0x000000c100c17308 */ /* 0x000fe20000000800 */
[C---:B------:R-:W-:Y:S02]  /*d8d0*/  FMUL.FTZ R136, R2.reuse, R136 ;  /* 0x0000008802887220 */ /* 0x040fe40000410000 */
[----:B------:R-:W-:Y:S02]  /*d8e0*/  FMUL.FTZ R137, R2, R137 ;  /* 0x0000008902897220 */ /* 0x000fe40000410000 */
[C---:B------:R-:W-:Y:S01]  /*d8f0*/  FMUL.FTZ R138, R0.reuse, R138 ;  /* 0x0000008a008a7220 */ /* 0x040fe20000410000 */
[C---:B-1----:R-:W-:Y:S03]  /*d900*/  HMMA.16816.F32.BF16 R132, R160.reuse, R168, R132 ;  /* 0x000000a8a084723c */ /* 0x042fe60000041884 */
[----:B------:R-:W-:Y:S01]  /*d910*/  FMUL.FTZ R139, R0, R139 ;  /* 0x0000008b008b7220 */ /* 0x000fe20000410000 */
[----:B------:R-:W1:Y:S01]  /*d920*/  MUFU.EX2 R194, R194 ;  /* 0x000000c200c27308 */ /* 0x000e620000000800 */
[--C-:B------:R-:W-:Y:S02]  /*d930*/  FFMA.FTZ R195, R16, c[0x0][0x23c], -R190.reuse ;  /* 0x00008f0010c37a23 */ /* 0x100fe400000108be */
[----:B------:R-:W-:Y:S01]  /*d940*/  FFMA.FTZ R196, R17, c[0x0][0x23c], -R190 ;  /* 0x00008f0011c47a23 */ /* 0x000fe200000108be */
[C---:B------:R-:W-:Y:S01]  /*d950*/  HMMA.16816.F32.BF16 R12, R160.reuse, R170, R12 ;  /* 0x000000aaa00c723c */ /* 0x040fe2000004180c */
[----:B------:R-:W5:Y:S03]  /*d960*/  LDSM.16.MT88.4 R168, [R218+0x10800] ;  /* 0x01080000daa8783b */ /* 0x000f660000004200 */
[--C-:B------:R-:W-:Y:S02]  /*d970*/  FFMA.FTZ R197, R18, c[0x0][0x23c], -R189.reuse ;  /* 0x00008f0012c57a23 */ /* 0x100fe400000108bd */
[----:B------:R-:W-:Y:S01]  /*d980*/  FFMA.FTZ R198, R19, c[0x0][0x23c], -R189 ;  /* 0x00008f0013c67a23 */ /* 0x000fe200000108bd */
[----:B------:R-:W-:Y:S01]  /*d990*/  MUFU.EX2 R195, R195 ;  /* 0x000000c300c37308 */ /* 0x000fe20000000800 */
[C---:B---3--:R-:W-:Y:S04]  /*d9a0*/  HMMA.16816.F32.BF16 R136, R160.reuse, R172, R136 ;  /* 0x000000aca088723c */ /* 0x048fe80000041888 */
[C---:B------:R-:W-:Y:S02]  /*d9b0*/  FMUL.FTZ R140, R2.reuse, R140 ;  /* 0x0000008c028c7220 */ /* 0x040fe40000410000 */
[----:B------:R-:W-:Y:S02]  /*d9c0*/  FMUL.FTZ R141, R2, R141 ;  /* 0x0000008d028d7220 */ /* 0x000fe40000410000 */
[C---:B------:R-:W-:Y:S01]  /*d9d0*/  FMUL.FTZ R142, R0.reuse, R142 ;  /* 0x0000008e008e7220 */ /* 0x040fe20000410000 */
[----:B------:R-:W3:Y:S03]  /*d9e0*/  MUFU.EX2 R196, R196 ;  /* 0x000000c400c47308 */ /* 0x000ee60000000800 */
[----:B------:R-:W-:Y:S02]  /*d9f0*/  FMUL.FTZ R143, R0, R143 ;  /* 0x0000008f008f7220 */ /* 0x000fe40000410000 */
[----:B------:R-:W-:Y:S01]  /*da00*/  FMUL.FTZ R16, R2, R148 ;  /* 0x0000009402107220 */ /* 0x000fe20000410000 */
[----:B--2---:R-:W-:Y:S01]  /*da10*/  F2FP.BF16.PACK_AB R148, R192, R191 ;  /* 0x000000bfc094723e */ /* 0x004fe200000010ff */
[----:B------:R-:W-:Y:S01]  /*da20*/  FMUL.FTZ R17, R2, R149 ;  /* 0x0000009502117220 */ /* 0x000fe20000410000 */
[----:B-1----:R-:W-:Y:S01]  /*da30*/  F2FP.BF16.PACK_AB R149, R194, R193 ;  /* 0x000000c1c295723e */ /* 0x002fe200000010ff */
[C---:B------:R-:W-:Y:S01]  /*da40*/  FMUL.FTZ R18, R0.reuse, R150 ;  /* 0x0000009600127220 */ /* 0x040fe20000410000 */
[C---:B------:R-:W-:Y:S01]  /*da50*/  HMMA.16816.F32.BF16 R140, R160.reuse, R174, R140 ;  /* 0x000000aea08c723c */ /* 0x040fe2000004188c */
[----:B------:R-:W-:Y:S01]  /*da60*/  MUFU.EX2 R197, R197 ;  /* 0x000000c500c57308 */ /* 0x000fe20000000800 */
[----:B------:R-:W1:Y:S01]  /*da70*/  LDSM.16.MT88.4 R172, [R217+0x10800] ;  /* 0x01080000d9ac783b */ /* 0x000e620000004200 */
[----:B------:R-:W-:Y:S02]  /*da80*/  FMUL.FTZ R19, R0, R151 ;  /* 0x0000009700137220 */ /* 0x000fe40000410000 */
[C---:B------:R-:W-:Y:S02]  /*da90*/  FMUL.FTZ R144, R2.reuse, R144 ;  /* 0x0000009002907220 */ /* 0x040fe40000410000 */
[----:B------:R-:W-:Y:S02]  /*daa0*/  FMUL.FTZ R145, R2, R145 ;  /* 0x0000009102917220 */ /* 0x000fe40000410000 */
[C---:B------:R-:W-:Y:S01]  /*dab0*/  FMUL.FTZ R146, R0.reuse, R146 ;  /* 0x0000009200927220 */ /* 0x040fe20000410000 */
[C---:B----4-:R-:W-:Y:S01]  /*dac0*/  HMMA.16816.F32.BF16 R16, R160.reuse, R152, R16 ;  /* 0x00000098a010723c */ /* 0x050fe20000041810 */
[----:B------:R-:W2:Y:S02]  /*dad0*/  MUFU.EX2 R198, R198 ;  /* 0x000000c600c67308 */ /* 0x000ea40000000800 */
[----:B------:R-:W-:Y:S01]  /*dae0*/  FMUL.FTZ R147, R0, R147 ;  /* 0x0000009300937220 */ /* 0x000fe20000410000 */
[----:B---3--:R-:W-:Y:S01]  /*daf0*/  F2FP.BF16.PACK_AB R150, R196, R195 ;  /* 0x000000c3c496723e */ /* 0x008fe200000010ff */
[----:B------:R-:W-:Y:S01]  /*db00*/  FFMA.FTZ R165, R2, R242, R165 ;  /* 0x000000f202a57223 */ /* 0x000fe200000100a5 */
[----:B------:R-:W-:Y:S01]  /*db10*/  MOV R2, R164 ;  /* 0x000000a400027202 */ /* 0x000fe20000000f00 */
[----:B------:R-:W-:Y:S01]  /*db20*/  FFMA.FTZ R167, R0, R241, R167 ;  /* 0x000000f100a77223 */ /* 0x000fe200000100a7 */
[----:B------:R-:W-:Y:S01]  /*db30*/  MOV R0, R3 ;  /* 0x0000000300007202 */ /* 0x000fe20000000f00 */
[----:B------:R-:W-:Y:S01]  /*db40*/  FADD.FTZ R165, R166, R165 ;  /* 0x000000a5a6a57221 */ /* 0x000fe20000010000 */
[----:B------:R-:W-:Y:S01]  /*db50*/  HMMA.16816.F32.BF16 R144, R160, R154, R144 ;  /* 0x0000009aa090723c */ /* 0x000fe20000041890 */
[----:B------:R-:W3:Y:S02]  /*db60*/  LDSM.16.MT88.4 R152, [R216+0x10800] ;  /* 0x01080000d898783b */ /* 0x000ee40000004200 */
[----:B------:R-:W-:Y:S02]  /*db70*/  FADD.FTZ R167, R184, R167 ;  /* 0x000000a7b8a77221 */ /* 0x000fe40000010000 */
[----:B------:R-:W-:Y:S02]  /*db80*/  FADD.FTZ R165, R185, R165 ;  /* 0x000000a5b9a57221 */ /* 0x000fe40000010000 */
[----:B------:R-:W-:Y:S02]  /*db90*/  FADD.FTZ R167, R187, R167 ;  /* 0x000000a7bba77221 */ /* 0x000fe40000010000 */
[----:B------:R-:W4:Y:S03]  /*dba0*/  LDSM.16.MT88.4 R160, [R220+0x12800] ;  /* 0x01280000dca0783b */ /* 0x000f260000004200 */
[----:B------:R-:W-:Y:S02]  /*dbb0*/  FADD.FTZ R186, R186, R165 ;  /* 0x000000a5baba7221 */ /* 0x000fe40000010000 */
[----:B------:R-:W-:Y:S01]  /*dbc0*/  FADD.FTZ R188, R188, R167 ;  /* 0x000000a7bcbc7221 */ /* 0x000fe20000010000 */
[----:B--2---:R-:W-:Y:S01]  /*dbd0*/  F2FP.BF16.PACK_AB R151, R198, R197 ;  /* 0x000000c5c697723e */ /* 0x004fe200000010ff */
[----:B------:R-:W-:Y:S02]  /*dbe0*/  FADD.FTZ R186, R191, R186 ;  /* 0x000000babfba7221 */ /* 0x000fe40000010000 */
[----:B------:R-:W-:Y:S02]  /*dbf0*/  FADD.FTZ R188, R193, R188 ;  /* 0x000000bcc1bc7221 */ /* 0x000fe40000010000 */
[----:B------:R-:W-:Y:S02]  /*dc00*/  FADD.FTZ R192, R192, R186 ;  /* 0x000000bac0c07221 */ /* 0x000fe40000010000 */
[C---:B------:R-:W-:Y:S05]  /*dc10*/  HMMA.16816.F32.BF16 R4, R148.reuse, R156, R4 ;  /* 0x0000009c9404723c */ /* 0x040fea0000041804 */
[----:B------:R-:W-:Y:S02]  /*dc20*/  FADD.FTZ R194, R194, R188 ;  /* 0x000000bcc2c27221 */ /* 0x000fe40000010000 */
[----:B------:R-:W-:Y:S01]  /*dc30*/  FADD.FTZ R192, R195, R192 ;  /* 0x000000c0c3c07221 */ /* 0x000fe20000010000 */
[C---:B------:R-:W-:Y:S01]  /*dc40*/  HMMA.16816.F32.BF16 R8, R148.reuse, R158, R8 ;  /* 0x0000009e9408723c */ /* 0x040fe20000041808 */
[----:B------:R-:W2:Y:S03]  /*dc50*/  LDSM.16.MT88.4 R156, [R218+0x12800] ;  /* 0x01280000da9c783b */ /* 0x000ea60000004200 */
[----:B------:R-:W-:Y:S02]  /*dc60*/  FADD.FTZ R194, R197, R194 ;  /* 0x000000c2c5c27221 */ /* 0x000fe40000010000 */
[----:B------:R-:W-:Y:S02]  /*dc70*/  FADD.FTZ R196, R196, R192 ;  /* 0x000000c0c4c47221 */ /* 0x000fe40000010000 */
[C---:B-----5:R-:W-:Y:S04]  /*dc80*/  HMMA.16816.F32.BF16 R36, R148.reuse, R168, R36 ;  /* 0x000000a89424723c */ /* 0x060fe80000041824 */
[----:B------:R-:W-:Y:S04]  /*dc90*/  FADD.FTZ R198, R198, R194 ;  /* 0x000000c2c6c67221 */ /* 0x000fe80000010000 */
[C---:B------:R-:W-:Y:S01]  /*dca0*/  HMMA.16816.F32.BF16 R40, R148.reuse, R170, R40 ;  /* 0x000000aa9428723c */ /* 0x040fe20000041828 */
[----:B------:R-:W5:Y:S07]  /*dcb0*/  LDSM.16.MT88.4 R168, [R220+0x14800] ;  /* 0x01480000dca8783b */ /* 0x000f6e0000004200 */
        /* <DEDUP_REMOVED lines=9> */
[C---:B--2---:R-:W-:Y:S08]  /*dd50*/  HMMA.16816.F32.BF16 R68, R148.reuse, R156, R68 ;  /* 0x0000009c9444723c */ /* 0x044ff00000041844 */
[C---:B------:R-:W-:Y:S01]  /*dd60*/  HMMA.16816.F32.BF16 R72, R148.reuse, R158, R72 ;  /* 0x0000009e9448723c */ /* 0x040fe20000041848 */
[----:B------:R-:W2:Y:S07]  /*dd70*/  LDSM.16.MT88.4 R156, [R216+0x14800] ;  /* 0x01480000d89c783b */ /* 0x000eae0000004200 */
[C---:B------:R-:W-:Y:S07]  /*dd80*/  HMMA.16816.F32.BF16 R76, R148.reuse, R176, R76 ;  /* 0x000000b0944c723c */ /* 0x040fee000004184c */
[--C-:B------:R-:W-:Y:S01]  /*dd90*/  FFMA.FTZ R176, R20, c[0x0][0x23c], -R190.reuse ;  /* 0x00008f0014b07a23 */ /* 0x100fe200000108be */
[C---:B------:R-:W-:Y:S04]  /*dda0*/  HMMA.16816.F32.BF16 R80, R148.reuse, R178, R80 ;  /* 0x000000b29450723c */ /* 0x040fe80000041850 */
[--C-:B------:R-:W-:Y:S01]  /*ddb0*/  FFMA.FTZ R177, R21, c[0x0][0x23c], -R190.reuse ;  /* 0x00008f0015b17a23 */ /* 0x100fe200000108be */
[----:B------:R-:W4:Y:S02]  /*ddc0*/  MUFU.EX2 R176, R176 ;  /* 0x000000b000b07308 */ /* 0x000f240000000800 */
[--C-:B------:R-:W-:Y:S01]  /*ddd0*/  FFMA.FTZ R178, R22, c[0x0][0x23c], -R189.reuse ;  /* 0x00008f0016b27a23 */ /* 0x100fe200000108bd */
[C---:B------:R-:W-:Y:S04]  /*dde0*/  HMMA.16816.F32.BF16 R84, R148.reuse, R180, R84 ;  /* 0x000000b49454723c */ /* 0x040fe80000041854 */
[--C-:B------:R-:W-:Y:S02]  /*ddf0*/  FFMA.FTZ R179, R23, c[0x0][0x23c], -R189.reuse ;  /* 0x00008f0017b37a23 */ /* 0x100fe400000108bd */
[----:B------:R-:W2:Y:S01]  /*de00*/  LDSM.16.MT88.4 R20, [R218+0x16800] ;  /* 0x01680000da14783b */ /* 0x000ea20000004200 */
[--C-:B------:R-:W-:Y:S01]  /*de10*/  FFMA.FTZ R180, R24, c[0x0][0x23c], -R190.reuse ;  /* 0x00008f0018b47a23 */ /* 0x100fe200000108be */
[C---:B------:R-:W-:Y:S01]  /*de20*/  HMMA.16816.F32.BF16 R88, R148.reuse, R182, R88 ;  /* 0x000000b69458723c */ /* 0x040fe20000041858 */
[----:B------:R-:W-:Y:S03]  /*de30*/  MUFU.EX2 R177, R177 ;  /* 0x000000b100b17308 */ /* 0x000fe60000000800 */
[----:B------:R-:W-:Y:S03]  /*de40*/  FFMA.FTZ R181, R25, c[0x0][0x23c], -R190 ;  /* 0x00008f0019b57a23 */ /* 0x000fe600000108be */
[--C-:B------:R-:W-:Y:S01]  /*de50*/  FFMA.FTZ R182, R26, c[0x0][0x23c], -R189.reuse ;  /* 0x00008f001ab67a23 */ /* 0x100fe200000108bd */
[C---:B-----5:R-:W-:Y:S03]  /*de60*/  HMMA.16816.F32.BF16 R92, R148.reuse, R168, R92 ;  /* 0x000000a8945c723c */ /* 0x060fe6000004185c */
[----:B------:R-:W5:Y:S01]  /*de70*/  MUFU.EX2 R178, R178 ;  /* 0x000000b200b27308 */ /* 0x000f620000000800 */
[----:B------:R-:W-:Y:S02]  /*de80*/  FFMA.FTZ R183, R27, c[0x0][0x23c], -R189 ;  /* 0x00008f001bb77a23 */ /* 0x000fe400000108bd */
[----:B------:R-:W-:Y:S01]  /*de90*/  LDSM.16.MT88.4 R24, [R218+0x11000] ;  /* 0x01100000da18783b */ /* 0x000fe20000004200 */
[----:B----4-:R-:W-:Y:S01]  /*dea0*/  FADD.FTZ R196, R176, R196 ;  /* 0x000000c4b0c47221 */ /* 0x010fe20000010000 */
[C---:B------:R-:W-:Y:S05]  /*deb0*/  HMMA.16816.F32.BF16 R96, R148.reuse, R170, R96 ;  /* 0x000000aa9460723c */ /* 0x040fea0000041860 */
[----:B------:R-:W4:Y:S01]  /*dec0*/  MUFU.EX2 R179, R179 ;  /* 0x000000b300b37308 */ /* 0x000f220000000800 */
[----:B------:R-:W4:Y:S02]  /*ded0*/  LDSM.16.MT88.4 R168, [R217+0x16800] ;  /* 0x01680000d9a8783b */ /* 0x000f240000004200 */
[C---:B-1----:R-:W-:Y:S07]  /*dee0*/  HMMA.16816.F32.BF16 R100, R148.reuse, R172, R100 ;  /* 0x000000ac9464723c */ /* 0x042fee0000041864 */
[----:B------:R-:W-:Y:S01]  /*def0*/  MUFU.EX2 R180, R180 ;  /* 0x000000b400b47308 */ /* 0x000fe20000000800 */
[C---:B------:R-:W-:Y:S01]  /*df00*/  HMMA.16816.F32.BF16 R104, R148.reuse, R174, R104 ;  /* 0x000000ae9468723c */ /* 0x040fe20000041868 */
[----:B------:R-:W-:Y:S03]  /*df10*/  LDSM.16.MT88.4 R172, [R220+0x15000] ;  /* 0x01500000dcac783b */ /* 0x000fe60000004200 */
[----:B-----5:R-:W-:Y:S04]  /*df20*/  FADD.FTZ R198, R178, R198 ;  /* 0x000000c6b2c67221 */ /* 0x020fe80000010000 */
[C---:B---3--:R-:W-:Y:S01]  /*df30*/  HMMA.16816.F32.BF16 R108, R148.reuse, R152, R108 ;  /* 0x00000098946c723c */ /* 0x048fe2000004186c */
[----:B------:R-:W1:Y:S07]  /*df40*/  MUFU.EX2 R181, R181 ;  /* 0x000000b500b57308 */ /* 0x000e6e0000000800 */
[C---:B------:R-:W-:Y:S01]  /*df50*/  HMMA.16816.F32.BF16 R112, R148.reuse, R154, R112 ;  /* 0x0000009a9470723c */ /* 0x040fe20000041870 */
[----:B------:R-:W3:Y:S02]  /*df60*/  LDSM.16.MT88.4 R152, [R216+0x16800] ;  /* 0x01680000d898783b */ /* 0x000ee40000004200 */
[----:B------:R-:W-:Y:S05]  /*df70*/  MUFU.EX2 R182, R182 ;  /* 0x000000b600b67308 */ /* 0x000fea0000000800 */
[C---:B--2---:R-:W-:Y:S05]  /*df80*/  HMMA.16816.F32.BF16 R116, R148.reuse, R156, R116 ;  /* 0x0000009c9474723c */ /* 0x044fea0000041874 */
[----:B------:R-:W2:Y:S03]  /*df90*/  MUFU.EX2 R183, R183 ;  /* 0x000000b700b77308 */ /* 0x000ea60000000800 */
[C---:B------:R-:W-:Y:S01]  /*dfa0*/  HMMA.16816.F32.BF16 R120, R148.reuse, R158, R120 ;  /* 0x0000009e9478723c */ /* 0x040fe20000041878 */
[----:B------:R-:W5:Y:S07]  /*dfb0*/  LDSM.16.MT88.4 R156, [R220+0x11000] ;  /* 0x01100000dc9c783b */ /* 0x000f6e0000004200 */
[C---:B------:R-:W-:Y:S08]  /*dfc0*/  HMMA.16816.F32.BF16 R124, R148.reuse, R160, R124 ;  /* 0x000000a0947c723c */ /* 0x040ff0000004187c */
[C---:B------:R-:W-:Y:S01]  /*dfd0*/  HMMA.16816.F32.BF16 R128, R148.reuse, R162, R128 ;  /* 0x000000a29480723c */ /* 0x040fe20000041880 */
[----:B------:R-:W5:Y:S07]  /*dfe0*/  LDSM.16.MT88.4 R160, [R217+0x11000] ;  /* 0x01100000d9a0783b */ /* 0x000f6e0000004200 */
[C---:B------:R-:W-:Y:S07]  /*dff0*/  HMMA.16816.F32.BF16 R132, R148.reuse, R20, R132 ;  /* 0x000000149484723c */ /* 0x040fee0000041884 */
[----:B------:R-:W-:Y:S01]  /*e000*/  F2FP.BF16.PACK_AB R20, R177, R176 ;  /* 0x000000b0b114723e */ /* 0x000fe200000010ff */
[C---:B------:R-:W-:Y:S04]  /*e010*/  HMMA.16816.F32.BF16 R12, R148.reuse, R22, R12 ;  /* 0x00000016940c723c */ /* 0x040fe8000004180c */
[----:B----4-:R-:W-:Y:S01]  /*e020*/  F2FP.BF16.PACK_AB R21, R179, R178 ;  /* 0x000000b2b315723e */ /* 0x010fe200000010ff */
[----:B------:R-:W-:Y:S02]  /*e030*/  FADD.FTZ R177, R177, R196 ;  /* 0x000000c4b1b17221 */ /* 0x000fe40000010000 */
[----:B-1----:R-:W-:Y:S01]  /*e040*/  F2FP.BF16.PACK_AB R22, R181, R180 ;  /* 0x000000b4b516723e */ /* 0x002fe200000010ff */
[C---:B------:R-:W-:Y:S04]  /*e050*/  HMMA.16816.F32.BF16 R136, R148.reuse, R168, R136 ;  /* 0x000000a89488723c */ /* 0x040fe80000041888 */
[----:B--2---:R-:W-:Y:S01]  /*e060*/  F2FP.BF16.PACK_AB R23, R183, R182 ;  /* 0x000000b6b717723e */ /* 0x004fe200000010ff */
[----:B------:R-:W-:Y:S02]  /*e070*/  FADD.FTZ R179, R179, R198 ;  /* 0x000000c6b3b37221 */ /* 0x000fe40000010000 */
[----:B------:R-:W-:Y:S01]  /*e080*/  FADD.FTZ R177, R180, R177 ;  /* 0x000000b1b4b17221 */ /* 0x000fe20000010000 */
[C---:B------:R-:W-:Y:S01]  /*e090*/  HMMA.16816.F32.BF16 R140, R148.reuse, R170, R140 ;  /* 0x000000aa948c723c */ /* 0x040fe2000004188c */
[----:B------:R-:W-:Y:S03]  /*e0a0*/  LDSM.16.MT88.4 R168, [R217+0x13000] ;  /* 0x01300000d9a8783b */ /* 0x000fe60000004200 */
[----:B------:R-:W-:Y:S02]  /*e0b0*/  FADD.FTZ R179, R182, R179 ;  /* 0x000000b3b6b37221 */ /* 0x000fe40000010000 */
[----:B------:R-:W-:Y:S02]  /*e0c0*/  FADD.FTZ R181, R181, R177 ;  /* 0x000000b1b5b57221 */ /* 0x000fe40000010000 */
[C---:B---3--:R-:W-:Y:S04]  /*e0d0*/  HMMA.16816.F32.BF16 R16, R148.reuse, R152, R16 ;  /* 0x000000989410723c */ /* 0x048fe80000041810 */
[----:B------:R-:W-:Y:S04]  /*e0e0*/  FADD.FTZ R183, R183, R179 ;  /* 0x000000b3b7b77221 */ /* 0x000fe80000010000 */
[----:B------:R-:W-:Y:S01]  /*e0f0*/  HMMA.16816.F32.BF16 R144, R148, R154, R144 ;  /* 0x0000009a9490723c */ /* 0x000fe20000041890 */
[----:B------:R-:W1:Y:S07]  /*e100*/  LDSM.16.MT88.4 R148, [R216+0x11000] ;  /* 0x01100000d894783b */ /* 0x000e6e0000004200 */
[C---:B-----5:R-:W-:Y:S01]  /*e110*/  HMMA.16816.F32.BF16 R4, R20.reuse, R156, R4 ;  /* 0x0000009c1404723c */ /* 0x060fe20000041804 */
[----:B------:R-:W2:Y:S07]  /*e120*/  LDSM.16.MT88.4 R152, [R220+0x13000] ;  /* 0x01300000dc98783b */ /* 0x000eae0000004200 */
[C---:B------:R-:W-:Y:S01]  /*e130*/  HMMA.16816.F32.BF16 R8, R20.reuse, R158, R8 ;  /* 0x0000009e1408723c */ /* 0x040fe20000041808 */
[----:B------:R-:W3:Y:S07]  /*e140*/  LDSM.16.MT88.4 R156, [R218+0x13000] ;  /* 0x01300000da9c783b */ /* 0x000eee0000004200 */
[C---:B------:R-:W-:Y:S08]  /*e150*/  HMMA.16816.F32.BF16 R36, R20.reuse, R24, R36 ;  /* 0x000000181424723c */ /* 0x040ff00000041824 */
[C---:B------:R-:W-:Y:S01]  /*e160*/  HMMA.16816.F32.BF16 R40, R20.reuse, R26, R40 ;  /* 0x0000001a1428723c */ /* 0x040fe20000041828 */
[----:B------:R-:W4:Y:S07]  /*e170*/  LDSM.16.MT88.4 R24, [R216+0x13000] ;  /* 0x01300000d818783b */ /* 0x000f2e0000004200 */
[C---:B------:R-:W-:Y:S08]  /*e180*/  HMMA.16816.F32.BF16 R44, R20.reuse, R160, R44 ;  /* 0x000000a0142c723c */ /* 0x040ff0000004182c */
[C---:B------:R-:W-:Y:S01]  /*e190*/  HMMA.16816.F32.BF16 R48, R20.reuse, R162, R48 ;  /* 0x000000a21430723c */ /* 0x040fe20000041830 */
[----:B------:R-:W5:Y:S07]  /*e1a0*/  LDSM.16.MT88.4 R160, [R218+0x15000] ;  /* 0x01500000daa0783b */ /* 0x000f6e0000004200 */
[C---:B-1----:R-:W-:Y:S08]  /*e1b0*/  HMMA.16816.F32.BF16 R52, R20.reuse, R148, R52 ;  /* 0x000000941434723c */ /* 0x042ff00000041834 */
[C---:B------:R-:W-:Y:S01]  /*e1c0*/  HMMA.16816.F32.BF16 R56, R20.reuse, R150, R56 ;  /* 0x000000961438723c */ /* 0x040fe20000041838 */
[----:B------:R-:W1:Y:S07]  /*e1d0*/  LDSM.16.MT88.4 R148, [R217+0x15000] ;  /* 0x01500000d994783b */ /* 0x000e6e0000004200 */
[C---:B--2---:R-:W-:Y:S08]  /*e1e0*/  HMMA.16816.F32.BF16 R60, R20.reuse, R152, R60 ;  /* 0x00000098143c723c */ /* 0x044ff0000004183c */
[C---:B------:R-:W-:Y:S01]  /*e1f0*/  HMMA.16816.F32.BF16 R64, R20.reuse, R154, R64 ;  /* 0x0000009a1440723c */ /* 0x040fe20000041840 */
[----:B------:R-:W2:Y:S07]  /*e200*/  LDSM.16.MT88.4 R152, [R216+0x15000] ;  /* 0x01500000d898783b */ /* 0x000eae0000004200 */
[C---:B---3--:R-:W-:Y:S08]  /*e210*/  HMMA.16816.F32.BF16 R68, R20.reuse, R156, R68 ;  /* 0x0000009c1444723c */ /* 0x048ff00000041844 */
[C---:B------:R-:W-:Y:S01]  /*e220*/  HMMA.16816.F32.BF16 R72, R20.reuse, R158, R72 ;  /* 0x0000009e1448723c */ /* 0x040fe20000041848 */
[----:B------:R-:W-:Y:S07]  /*e230*/  LDSM.16.MT88.4 R156, [R218+0x17000] ;  /* 0x01700000da9c783b */ /* 0x000fee0000004200 */
[C---:B------:R-:W-:Y:S08]  /*e240*/  HMMA.16816.F32.BF16 R76, R20.reuse, R168, R76 ;  /* 0x000000a8144c723c */ /* 0x040ff0000004184c */
[C---:B------:R-:W-:Y:S01]  /*e250*/  HMMA.16816.F32.BF16 R80, R20.reuse, R170, R80 ;  /* 0x000000aa1450723c */ /* 0x040fe20000041850 */
[----:B------:R-:W-:Y:S07]  /*e260*/  LDSM.16.MT88.4 R168, [R216+0x11800] ;  /* 0x01180000d8a8783b */ /* 0x000fee0000004200 */
[C---:B----4-:R-:W-:Y:S08]  /*e270*/  HMMA.16816.F32.BF16 R84, R20.reuse, R24, R84 ;  /* 0x000000181454723c */ /* 0x050ff00000041854 */
[C---:B------:R-:W-:Y:S01]  /*e280*/  HMMA.16816.F32.BF16 R88, R20.reuse, R26, R88 ;  /* 0x0000001a1458723c */ /* 0x040fe20000041858 */
[----:B------:R-:W3:Y:S07]  /*e290*/  LDSM.16.MT88.4 R24, [R220+0x17000] ;  /* 0x01700000dc18783b */ /* 0x000eee0000004200 */
[C---:B------:R-:W-:Y:S07]  /*e2a0*/  HMMA.16816.F32.BF16 R92, R20.reuse, R172, R92 ;  /* 0x000000ac145c723c */ /* 0x040fee000004185c */
[--C-:B------:R-:W-:Y:S01]  /*e2b0*/  FFMA.FTZ R172, R28, c[0x0][0x23c], -R190.reuse ;  /* 0x00008f001cac7a23 */ /* 0x100fe200000108be */
[C---:B------:R-:W-:Y:S04]  /*e2c0*/  HMMA.16816.F32.BF16 R96, R20.reuse, R174, R96 ;  /* 0x000000ae1460723c */ /* 0x040fe80000041860 */
[--C-:B------:R-:W-:Y:S01]  /*e2d0*/  FFMA.FTZ R173, R29, c[0x0][0x23c], -R190.reuse ;  /* 0x00008f001dad7a23 */ /* 0x100fe200000108be */
[----:B------:R-:W4:Y:S01]  /*e2e0*/  MUFU.EX2 R172, R172 ;  /* 0x000000ac00ac7308 */ /* 0x000f220000000800 */
[----:B------:R-:W-:Y:S02]  /*e2f0*/  FFMA.FTZ R190, R33, c[0x0][0x23c], -R190 ;  /* 0x00008f0021be7a23 */ /* 0x000fe400000108be */
[C---:B-----5:R-:W-:Y:S04]  /*e300*/  HMMA.16816.F32.BF16 R100, R20.reuse, R160, R100 ;  /* 0x000000a01464723c */ /* 0x060fe80000041864 */
[--C-:B------:R-:W-:Y:S02]  /*e310*/  FFMA.FTZ R174, R30, c[0x0][0x23c], -R189.reuse ;  /* 0x00008f001eae7a23 */ /* 0x100fe400000108bd */
[--C-:B------:R-:W-:Y:S01]  /*e320*/  FFMA.FTZ R175, R31, c[0x0][0x23c], -R189.reuse ;  /* 0x00008f001faf7a23 */ /* 0x100fe200000108bd */
[----:B------:R-:W5:Y:S01]  /*e330*/  MUFU.EX2 R173, R173 ;  /* 0x000000ad00ad7308 */ /* 0x000f620000000800 */
[C---:B------:R-:W-:Y:S01]  /*e340*/  HMMA.16816.F32.BF16 R104, R20.reuse, R162, R104 ;  /* 0x000000a21468723c */ /* 0x040fe20000041868 */
[----:B------:R-:W3:Y:S03]  /*e350*/  LDSM.16.MT88.4 R28, [R217+0x17000] ;  /* 0x01700000d91c783b */ /* 0x000ee60000004200 */
[----:B------:R-:W-:Y:S04]  /*e360*/  FFMA.FTZ R189, R35, c[0x0][0x23c], -R189 ;  /* 0x00008f0023bd7a23 */ /* 0x000fe800000108bd */
[C---:B-1----:R-:W-:Y:S01]  /*e370*/  HMMA.16816.F32.BF16 R108, R20.reuse, R148, R108 ;  /* 0x00000094146c723c */ /* 0x042fe2000004186c */
[----:B------:R-:W-:Y:S01]  /*e380*/  LDSM.16.MT88.4 R32, [R218+0x11800] ;  /* 0x01180000da20783b */ /* 0x000fe20000004200 */
[----:B------:R-:W1:Y:S02]  /*e390*/  MUFU.EX2 R174, R174 ;  /* 0x000000ae00ae7308 */ /* 0x000e640000000800 */
[----:B----4-:R-:W-:Y:S04]  /*e3a0*/  FADD.FTZ R181, R172, R181 ;  /* 0x000000b5acb57221 */ /* 0x010fe80000010000 */
[C---:B------:R-:W-:Y:S01]  /*e3b0*/  HMMA.16816.F32.BF16 R112, R20.reuse, R150, R112 ;  /* 0x000000961470723c */ /* 0x040fe20000041870 */
[----:B------:R-:W4:Y:S03]  /*e3c0*/  LDSM.16.MT88.4 R148, [R216+0x17000] ;  /* 0x01700000d894783b */ /* 0x000f260000004200 */
[----:B------:R-:W3:Y:S01]  /*e3d0*/  MUFU.EX2 R175, R175 ;  /* 0x000000af00af7308 */ /* 0x000ee20000000800 */
[----:B-----5:R-:W-:Y:S03]  /*e3e0*/  FADD.FTZ R181, R173, R181 ;  /* 0x000000b5adb57221 */ /* 0x020fe60000010000 */
[C---:B--2---:R-:W-:Y:S04]  /*e3f0*/  HMMA.16816.F32.BF16 R116, R20.reuse, R152, R116 ;  /* 0x000000981474723c */ /* 0x044fe80000041874 */
[----:B------:R-:W-:Y:S02]  /*e400*/  FADD.FTZ R181, R199, R181 ;  /* 0x000000b5c7b57221 */ /* 0x000fe40000010000 */
[----:B------:R-:W2:Y:S02]  /*e410*/  MUFU.EX2 R190, R190 ;  /* 0x000000be00be7308 */ /* 0x000ea40000000800 */
[C---:B------:R-:W-:Y:S01]  /*e420*/  HMMA.16816.F32.BF16 R120, R20.reuse, R154, R120 ;  /* 0x0000009a1478723c */ /* 0x040fe20000041878 */
[----:B------:R-:W-:Y:S03]  /*e430*/  LDSM.16.MT88.4 R152, [R217+0x11800] ;  /* 0x01180000d998783b */ /* 0x000fe60000004200 */
[----:B-1----:R-:W-:Y:S04]  /*e440*/  FADD.FTZ R183, R174, R183 ;  /* 0x000000b7aeb77221 */ /* 0x002fe80000010000 */
[C---:B---3--:R-:W-:Y:S01]  /*e450*/  HMMA.16816.F32.BF16 R124, R20.reuse, R24, R124 ;  /* 0x00000018147c723c */ /* 0x048fe2000004187c */
[----:B------:R-:W1:Y:S03]  /*e460*/  MUFU.EX2 R189, R189 ;  /* 0x000000bd00bd7308 */ /* 0x000e660000000800 */
[----:B------:R-:W-:Y:S04]  /*e470*/  FADD.FTZ R183, R175, R183 ;  /* 0x000000b7afb77221 */ /* 0x000fe80000010000 */
[C---:B------:R-:W-:Y:S01]  /*e480*/  HMMA.16816.F32.BF16 R128, R20.reuse, R26, R128 ;  /* 0x0000001a1480723c */ /* 0x040fe20000041880 */
[----:B------:R-:W3:Y:S03]  /*e490*/  LDSM.16.MT88.4 R24, [R220+0x11800] ;  /* 0x01180000dc18783b */ /* 0x000ee60000004200 */
[----:B------:R-:W-:Y:S02]  /*e4a0*/  FADD.FTZ R183, R243, R183 ;  /* 0x000000b7f3b77221 */ /* 0x000fe40000010000 */
[C---:B--2---:R-:W-:Y:S02]  /*e4b0*/  FADD.FTZ R242, R190.reuse, R181 ;  /* 0x000000b5bef27221 */ /* 0x044fe40000010000 */
[C---:B------:R-:W-:Y:S08]  /*e4c0*/  HMMA.16816.F32.BF16 R132, R20.reuse, R156, R132 ;  /* 0x0000009c1484723c */ /* 0x040ff00000041884 */
[C---:B------:R-:W-:Y:S04]  /*e4d0*/  HMMA.16816.F32.BF16 R12, R20.reuse, R158, R12 ;  /* 0x0000009e140c723c */ /* 0x040fe8000004180c */
[----:B-1----:R-:W-:Y:S04]  /*e4e0*/  FADD.FTZ R241, R189, R183 ;  /* 0x000000b7bdf17221 */ /* 0x002fe80000010000 */
[C---:B------:R-:W-:Y:S08]  /*e4f0*/  HMMA.16816.F32.BF16 R136, R20.reuse, R28, R136 ;  /* 0x0000001c1488723c */ /* 0x040ff00000041888 */
[C---:B------:R-:W-:Y:S01]  /*e500*/  HMMA.16816.F32.BF16 R140, R20.reuse, R30, R140 ;  /* 0x0000001e148c723c */ /* 0x040fe2000004188c */
[----:B------:R-:W1:Y:S07]  /*e510*/  LDSM.16.MT88.4 R28, [R220+0x13800] ;  /* 0x01380000dc1c783b */ /* 0x000e6e0000004200 */
[C---:B----4-:R-:W-:Y:S08]  /*e520*/  HMMA.16816.F32.BF16 R16, R20.reuse, R148, R16 ;  /* 0x000000941410723c */ /* 0x050ff00000041810 */
[----:B------:R-:W-:Y:S01]  /*e530*/  HMMA.16816.F32.BF16 R144, R20, R150, R144 ;  /* 0x000000961490723c */ /* 0x000fe20000041890 */
[----:B------:R-:W2:Y:S06]  /*e540*/  LDSM.16.MT88.4 R148, [R218+0x13800] ;  /* 0x01380000da94783b */ /* 0x000eac0000004200 */
[----:B------:R-:W-:Y:S02]  /*e550*/  F2FP.BF16.PACK_AB R20, R173, R172 ;  /* 0x000000acad14723e */ /* 0x000fe400000010ff */
[----:B------:R-:W-:Y:S03]  /*e560*/  F2FP.BF16.PACK_AB R21, R175, R174 ;  /* 0x000000aeaf15723e */ /* 0x000fe600000010ff */
[----:B------:R-:W-:Y:S02]  /*e570*/  F2FP.BF16.PACK_AB R22, R190, R199 ;  /* 0x000000c7be16723e */ /* 0x000fe400000010ff */
[----:B------:R-:W-:Y:S07]  /*e580*/  F2FP.BF16.PACK_AB R23, R189, R243 ;  /* 0x000000f3bd17723e */ /* 0x000fee00000010ff */
[C---:B---3--:R-:W-:Y:S01]  /*e590*/  HMMA.16816.F32.BF16 R160, R20.reuse, R24, R4 ;  /* 0x0000001814a0723c */ /* 0x048fe20000041804 */
[----:B------:R-:W3:Y:S07]  /*e5a0*/  LDSM.16.MT88.4 R4, [R217+0x13800] ;  /* 0x01380000d904783b */ /* 0x000eee0000004200 */
[C---:B------:R-:W-:Y:S01]  /*e5b0*/  HMMA.16816.F32.BF16 R156, R20.reuse, R26, R8 ;  /* 0x0000001a149c723c */ /* 0x040fe20000041808 */
[----:B------:R-:W4:Y:S07]  /*e5c0*/  LDSM.16.MT88.4 R8, [R216+0x13800] ;  /* 0x01380000d808783b */ /* 0x000f2e0000004200 */
[C---:B------:R-:W-:Y:S01]  /*e5d0*/  HMMA.16816.F32.BF16 R36, R20.reuse, R32, R36 ;  /* 0x000000201424723c */ /* 0x040fe20000041824 */
[----:B------:R-:W5:Y:S07]  /*e5e0*/  LDSM.16.MT88.4 R24, [R220+0x15800] ;  /* 0x01580000dc18783b */ /* 0x000f6e0000004200 */
[C---:B------:R-:W-:Y:S01]  /*e5f0*/  HMMA.16816.F32.BF16 R40, R20.reuse, R34, R40 ;  /* 0x000000221428723c */ /* 0x040fe20000041828 */
[----:B------:R-:W-:Y:S07]  /*e600*/  LDSM.16.MT88.4 R32, [R217+0x15800] ;  /* 0x01580000d920783b */ /* 0x000fee0000004200 */
[C---:B------:R-:W-:Y:S08]  /*e610*/  HMMA.16816.F32.BF16 R44, R20.reuse, R152, R44 ;  /* 0x00000098142c723c */ /* 0x040ff0000004182c */
[C---:B------:R-:W-:Y:S01]  /*e620*/  HMMA.16816.F32.BF16 R48, R20.reuse, R154, R48 ;  /* 0x0000009a1430723c */ /* 0x040fe20000041830 */
[----:B------:R-:W-:Y:S07]  /*e630*/  LDSM.16.MT88.4 R152, [R216+0x15800] ;  /* 0x01580000d898783b */ /* 0x000fee0000004200 */
[C---:B------:R-:W-:Y:S08]  /*e640*/  HMMA.16816.F32.BF16 R52, R20.reuse, R168, R52 ;  /* 0x000000a81434723c */ /* 0x040ff00000041834 */
[C---:B------:R-:W-:Y:S01]  /*e650*/  HMMA.16816.F32.BF16 R56, R20.reuse, R170, R56 ;  /* 0x000000aa1438723c */ /* 0x040fe20000041838 */
[----:B------:R-:W-:Y:S07]  /*e660*/  LDSM.16.MT88.4 R168, [R220+0x17800] ;  /* 0x01780000dca8783b */ /* 0x000fee0000004200 */
        /* <DEDUP_REMOVED lines=12> */
[C---:B-----5:R-:W-:Y:S08]  /*e730*/  HMMA.16816.F32.BF16 R92, R20.reuse, R24, R92 ;  /* 0x00000018145c723c */ /* 0x060ff0000004185c */
[C---:B------:R-:W-:Y:S08]  /*e740*/  HMMA.16816.F32.BF16 R96, R20.reuse, R26, R96 ;  /* 0x0000001a1460723c */ /* 0x040ff00000041860 */
[C---:B-1----:R-:W-:Y:S08]  /*e750*/  HMMA.16816.F32.BF16 R100, R20.reuse, R28, R100 ;  /* 0x0000001c1464723c */ /* 0x042ff00000041864 */
[C---:B------:R-:W-:Y:S08]  /*e760*/  HMMA.16816.F32.BF16 R104, R20.reuse, R30, R104 ;  /* 0x0000001e1468723c */ /* 0x040ff00000041868 */
[C---:B------:R-:W-:Y:S08]  /*e770*/  HMMA.16816.F32.BF16 R108, R20.reuse, R32, R108 ;  /* 0x00000020146c723c */ /* 0x040ff0000004186c */
[C---:B------:R-:W-:Y:S08]  /*e780*/  HMMA.16816.F32.BF16 R112, R20.reuse, R34, R112 ;  /* 0x000000221470723c */ /* 0x040ff00000041870 */
[C---:B------:R-:W-:Y:S08]  /*e790*/  HMMA.16816.F32.BF16 R116, R20.reuse, R152, R116 ;  /* 0x000000981474723c */ /* 0x040ff00000041874 */
[C---:B------:R-:W-:Y:S08]  /*e7a0*/  HMMA.16816.F32.BF16 R120, R20.reuse, R154, R120 ;  /* 0x0000009a1478723c */ /* 0x040ff00000041878 */
[C---:B------:R-:W-:Y:S08]  /*e7b0*/  HMMA.16816.F32.BF16 R124, R20.reuse, R168, R124 ;  /* 0x000000a8147c723c */ /* 0x040ff0000004187c */
[C---:B------:R-:W-:Y:S08]  /*e7c0*/  HMMA.16816.F32.BF16 R128, R20.reuse, R170, R128 ;  /* 0x000000aa1480723c */ /* 0x040ff00000041880 */
[C---:B--2---:R-:W-:Y:S08]  /*e7d0*/  HMMA.16816.F32.BF16 R132, R20.reuse, R148, R132 ;  /* 0x000000941484723c */ /* 0x044ff00000041884 */
[C---:B------:R-:W-:Y:S08]  /*e7e0*/  HMMA.16816.F32.BF16 R152, R20.reuse, R150, R12 ;  /* 0x000000961498723c */ /* 0x040ff0000004180c */
[C---:B---3--:R-:W-:Y:S08]  /*e7f0*/  HMMA.16816.F32.BF16 R136, R20.reuse, R4, R136 ;  /* 0x000000041488723c */ /* 0x048ff00000041888 */
[C---:B------:R-:W-:Y:S08]  /*e800*/  HMMA.16816.F32.BF16 R140, R20.reuse, R6, R140 ;  /* 0x00000006148c723c */ /* 0x040ff0000004188c */
[C---:B----4-:R-:W-:Y:S08]  /*e810*/  HMMA.16816.F32.BF16 R148, R20.reuse, R8, R16 ;  /* 0x000000081494723c */ /* 0x050ff00000041810 */
[----:B------:R-:W-:Y:S01]  /*e820*/  HMMA.16816.F32.BF16 R144, R20, R10, R144 ;  /* 0x0000000a1490723c */ /* 0x000fe20000041890 */
[----:B------:R-:W-:-:S07]  /*e830*/  @P0 BRA `(.L_x_68) ;  /* 0xffffc8a000000947 */ /* 0x000fce000383ffff */
.L_x_67:
[----:B------:R-:W1:Y:S01]  /*e840*/  SHFL.BFLY PT, R2, R242, 0x2, 0x1f ;  /* 0x0c401f00f2027f89 */ /* 0x000e6200000e0000 */
[----:B------:R-:W-:Y:S01]  /*e850*/  MOV R4, 0x3f800000 ;  /* 0x3f80000000047802 */ /* 0x000fe20000000f00 */
[----:B------:R-:W2:Y:S01]  /*e860*/  S2UR UR6, SR_CTAID.Y ;  /* 0x00000000000679c3 */ /* 0x000ea20000002600 */
[----:B------:R-:W-:Y:S01]  /*e870*/  MOV R5, 0x3f800000 ;  /* 0x3f80000000057802 */ /* 0x000fe20000000f00 */
[----:B------:R-:W3:Y:S01]  /*e880*/  SHFL.BFLY PT, R0, R241, 0x2, 0x1f ;  /* 0x0c401f00f1007f89 */ /* 0x000ee200000e0000 */
[----:B------:R-:W-:Y:S01]  /*e890*/  UISETP.NE.AND UP0, UPT, UR10, -0x1, UPT ;  /* 0xffffffff0a00788c */ /* 0x000fe2000bf05270 */
[----:B------:R-:W-:Y:S01]  /*e8a0*/  BSSY B0, `(.L_x_71) ;  /* 0x0000190000007945 */ /* 0x000fe20003800000 */
[----:B------:R-:W-:Y:S01]  /*e8b0*/  ULDC.64 UR4, c[0x0][0x1e8] ;  /* 0x00007a0000047ab9 */ /* 0x000fe20000000a00 */
[----:B------:R-:W4:Y:S01]  /*e8c0*/  S2R R6, SR_TID.X ;  /* 0x0000000000067919 */ /* 0x000f220000002100 */
[----:B------:R-:W-:Y:S01]  /*e8d0*/  ULDC UR8, c[0x0][0x214] ;  /* 0x0000850000087ab9 */ /* 0x000fe20000000800 */
[----:B------:R-:W5:Y:S01]  /*e8e0*/  S2UR UR9, SR_CTAID.X ;  /* 0x00000000000979c3 */ /* 0x000f620000002500 */
[----:B------:R-:W-:-:S02]  /*e8f0*/  UMOV UR24, URZ ;  /* 0x0000003f00187c82 */ /* 0x000fc40008000000 */
        /* <DEDUP_REMOVED lines=9> */
[----:B------:R-:W-:Y:S01]  /*e990*/  @!UP0 UIMAD UR14, UR14, UR4, URZ ;  /* 0x000000040e0e82a4 */ /* 0x000fe2000f8e023f */
[----:B----4-:R-:W-:Y:S02]  /*e9a0*/  SHF.R.S32.HI R7, RZ, 0x1f, R6 ;  /* 0x0000001fff077819 */ /* 0x010fe40000011406 */
[----:B------:R-:W2:Y:S01]  /*e9b0*/  SHFL.BFLY PT, R0, R241, 0x1, 0x1f ;  /* 0x0c201f00f1007f89 */ /* 0x000ea200000e0000 */
[----:B------:R-:W-:Y:S01]  /*e9c0*/  @!UP0 UIMAD.WIDE.U32 UR22, UR6, UR4, URZ ;  /* 0x00000004061682a5 */ /* 0x000fe2000f8e003f */
[----:B------:R-:W-:Y:S02]  /*e9d0*/  LEA.HI R8, R7, R6, RZ, 0x2 ;  /* 0x0000000607087211 */ /* 0x000fe400078f10ff */
[----:B------:R-:W-:Y:S02]  /*e9e0*/  ULDC.U8 UR4, c[0x0][0x329] ;  /* 0x0000ca4000047ab9 */ /* 0x000fe40000000000 */
[----:B------:R-:W-:Y:S01]  /*e9f0*/  UISETP.NE.AND UP1, UPT, UR4, URZ, UPT ;  /* 0x0000003f0400728c */ /* 0x000fe2000bf25270 */
[--C-:B------:R-:W-:Y:S01]  /*ea00*/  SHF.R.S32.HI R10, RZ, 0x2, R8.reuse ;  /* 0x00000002ff0a7819 */ /* 0x100fe20000011408 */
[----:B------:R-:W-:Y:S01]  /*ea10*/  @!UP0 UIMAD UR14, UR6, UR5, UR14 ;  /* 0x00000005060e82a4 */ /* 0x000fe2000f8e020e */
[----:B------:R-:W-:Y:S01]  /*ea20*/  SHF.R.S32.HI R9, RZ, 0x1f, R8 ;  /* 0x0000001fff097819 */ /* 0x000fe20000011408 */
[----:B------:R-:W-:Y:S01]  /*ea30*/  @!UP0 UMOV UR18, UR22 ;  /* 0x0000001600128c82 */ /* 0x000fe20008000000 */
[----:B------:R-:W-:Y:S01]  /*ea40*/  LOP3.LUT R8, R8, 0x3ffffffc, RZ, 0xc0, !PT ;  /* 0x3ffffffc08087812 */ /* 0x000fe200078ec0ff */
[----:B------:R-:W-:Y:S01]  /*ea50*/  ULDC.U8 UR5, c[0x0][0x328] ;  /* 0x0000ca0000057ab9 */ /* 0x000fe20000000000 */
[----:B------:R-:W-:Y:S01]  /*ea60*/  LEA.HI R9, R9, R10, RZ, 0x3 ;  /* 0x0000000a09097211 */ /* 0x000fe200078f18ff */
[----:B------:R-:W-:Y:S01]  /*ea70*/  UISETP.NE.AND UP2, UPT, UR5, URZ, UPT ;  /* 0x0000003f0500728c */ /* 0x000fe2000bf45270 */
[----:B------:R-:W-:Y:S01]  /*ea80*/  IADD3 R8, -R8, R6, RZ ;  /* 0x0000000608087210 */ /* 0x000fe20007ffe1ff */
[----:B------:R-:W-:Y:S01]  /*ea90*/  @!UP0 UIADD3 UR7, UR23, UR14, URZ ;  /* 0x0000000e17078290 */ /* 0x000fe2000fffe03f */
[----:B------:R-:W-:Y:S01]  /*eaa0*/  LOP3.LUT R9, R9, 0xfffffff8, RZ, 0xc0, !PT ;  /* 0xfffffff809097812 */ /* 0x000fe200078ec0ff */
[----:B------:R-:W-:Y:S01]  /*eab0*/  UISETP.NE.OR UP3, UPT, UR4, URZ, !UP2 ;  /* 0x0000003f0400728c */ /* 0x000fe2000d765670 */
[----:B-1----:R-:W-:-:S02]  /*eac0*/  FADD.FTZ R2, R242, R2 ;  /* 0x00000002f2027221 */ /* 0x002fc40000010000 */
[----:B------:R-:W-:Y:S01]  /*ead0*/  IADD3 R9, R10, -R9, RZ ;  /* 0x800000090a097210 */ /* 0x000fe20007ffe0ff */
[----:B------:R-:W-:Y:S01]  /*eae0*/  @UP1 ULDC UR13, c[0x0][0x210] ;  /* 0x00008400000d1ab9 */ /* 0x000fe20000000800 */
[----:B------:R-:W-:Y:S01]  /*eaf0*/  LEA.HI R10, R7, R6, RZ, 0x5 ;  /* 0x00000006070a7211 */ /* 0x000fe200078f28ff */
[----:B--2---:R-:W-:Y:S01]  /*eb00*/  FADD.FTZ R0, R241, R0 ;  /* 0x00000000f1007221 */ /* 0x004fe20000010000 */
[----:B------:R-:W-:Y:S01]  /*eb10*/  FSETP.NE.FTZ.AND P4, PT, R2, RZ, PT ;  /* 0x000000ff0200720b */ /* 0x000fe20003f95000 */
[----:B------:R-:W-:Y:S01]  /*eb20*/  ULDC UR5, c[0x0][0x234] ;  /* 0x00008d0000057ab9 */ /* 0x000fe20000000800 */
[C---:B------:R-:W-:Y:S01]  /*eb30*/  SHF.L.U32 R12, R9.reuse, 0x6, RZ ;  /* 0x00000006090c7819 */ /* 0x040fe200000006ff */
[----:B------:R-:W-:Y:S01]  /*eb40*/  @UP1 UIMAD UR13, UR13, UR8, URZ ;  /* 0x000000080d0d12a4 */ /* 0x000fe2000f8e023f */
[----:B------:R-:W-:Y:S01]  /*eb50*/  FSETP.NE.FTZ.AND P3, PT, R0, RZ, PT ;  /* 0x000000ff0000720b */ /* 0x000fe20003f75000 */
[----:B------:R-:W-:Y:S01]  /*eb60*/  @!UP1 USEL UR13, UR8, UR5, !UP2 ;  /* 0x00000005080d9287 */ /* 0x000fe2000d000000 */
[----:B------:R-:W-:Y:S01]  /*eb70*/  SHF.R.S32.HI R11, RZ, 0x5, R10 ;  /* 0x00000005ff0b7819 */ /* 0x000fe2000001140a */
[----:B------:R-:W-:Y:S01]  /*eb80*/  ULDC UR4, c[0x0][0x1c0] ;  /* 0x0000700000047ab9 */ /* 0x000fe20000000800 */
[----:B------:R-:W-:Y:S01]  /*eb90*/  LOP3.LUT R12, R12, 0x1c0, RZ, 0xc0, !PT ;  /* 0x000001c00c0c7812 */ /* 0x000fe200078ec0ff */
[----:B------:R-:W-:Y:S01]  /*eba0*/  @UP1 UMOV UR19, 0x1 ;  /* 0x0000000100131882 */ /* 0x000fe20000000000 */
[----:B------:R-:W-:Y:S01]  /*ebb0*/  LOP3.LUT R13, R9, 0x1, RZ, 0xc0, !PT ;  /* 0x00000001090d7812 */ /* 0x000fe200078ec0ff */
[----:B------:R-:W-:Y:S01]  /*ebc0*/  @!UP1 UIMAD UR19, UR13, UR4, URZ ;  /* 0x000000040d1392a4 */ /* 0x000fe2000f8e023f */
[----:B------:R-:W-:Y:S01]  /*ebd0*/  LEA R8, R11, R8, 0x9 ;  /* 0x000000080b087211 */ /* 0x000fe200078e48ff */
[----:B------:R-:W1:Y:S01]  /*ebe0*/  @P4 MUFU.RCP R4, R2 ;  /* 0x0000000200044308 */ /* 0x000e620000001000 */
[----:B------:R-:W-:Y:S01]  /*ebf0*/  LEA.HI R12, R12, R12, RZ, 0x1d ;  /* 0x0000000c0c0c7211 */ /* 0x000fe200078fe8ff */
[----:B------:R-:W-:Y:S01]  /*ec00*/  @!UP3 UIMAD UR21, UR6, UR8, URZ ;  /* 0x000000080615b2a4 */ /* 0x000fe2000f8e023f */
[----:B------:R-:W-:Y:S01]  /*ec10*/  ISETP.NE.U32.AND P0, PT, R13, 0x1, PT ;  /* 0x000000010d00780c */ /* 0x000fe20003f05070 */
[----:B------:R-:W-:Y:S01]  /*ec20*/  @UP1 ULDC UR20, c[0x0][0x210] ;  /* 0x0000840000141ab9 */ /* 0x000fe20000000800 */
[----:B------:R-:W-:Y:S01]  /*ec30*/  LEA R8, R8, R12, 0x1 ;  /* 0x0000000c08087211 */ /* 0x000fe200078e08ff */
[----:B------:R-:W-:Y:S01]  /*ec40*/  UIMAD UR4, UR6, UR19, URZ ;  /* 0x00000013060472a4 */ /* 0x000fe2000f8e023f */
[----:B------:R-:W-:Y:S01]  /*ec50*/  R2P PR, R9, 0x6 ;  /* 0x0000000609007804 */ /* 0x000fe20000000000 */
[----:B------:R-:W2:Y:S01]  /*ec60*/  @P3 MUFU.RCP R5, R0 ;  /* 0x0000000000053308 */ /* 0x000ea20000001000 */
[----:B------:R-:W-:Y:S01]  /*ec70*/  SHF.L.U32 R8, R8, 0x1, RZ ;  /* 0x0000000108087819 */ /* 0x000fe200000006ff */
[----:B------:R-:W-:Y:S01]  /*ec80*/  @!UP1 UMOV UR20, 0x1 ;  /* 0x0000000100149882 */ /* 0x000fe20000000000 */
[----:B------:R-:W-:Y:S01]  /*ec90*/  MOV R9, 0x20 ;  /* 0x0000002000097802 */ /* 0x000fe20000000f00 */
[----:B------:R-:W-:Y:S01]  /*eca0*/  @!UP3 USEL UR21, UR21, UR10, !UP0 ;  /* 0x0000000a1515b287 */ /* 0x000fe2000c000000 */
[----:B------:R-:W-:Y:S01]  /*ecb0*/  IADD3 R12, R8, -0x10, RZ ;  /* 0xfffffff0080c7810 */ /* 0x000fe20007ffe0ff */
[----:B-----5:R-:W-:Y:S01]  /*ecc0*/  UIMAD UR5, UR9, UR20, URZ ;  /* 0x00000014090572a4 */ /* 0x020fe2000f8e023f */
[----:B------:R-:W-:Y:S01]  /*ecd0*/  SEL R9, R9, 0xffffffe0, !P1 ;  /* 0xffffffe009097807 */ /* 0x000fe20004800000 */
[----:B-1----:R-:W-:Y:S01]  /*ece0*/  FMUL.FTZ R160, R4, R160 ;  /* 0x000000a004a07220 */ /* 0x002fe20000410000 */
[----:B------:R-:W-:Y:S01]  /*ecf0*/  @P0 IADD3 R12, R8, 0x10, RZ ;  /* 0x00000010080c0810 */ /* 0x000fe20007ffe0ff */
[----:B------:R-:W-:Y:S01]  /*ed00*/  FMUL.FTZ R161, R4, R161 ;  /* 0x000000a104a17220 */ /* 0x000fe20000410000 */
[----:B------:R-:W-:Y:S01]  /*ed10*/  IADD3 R13, R8, R9, RZ ;  /* 0x00000009080d7210 */ /* 0x000fe20007ffe0ff */
[C---:B------:R-:W-:Y:S01]  /*ed20*/  FMUL.FTZ R156, R4.reuse, R156 ;  /* 0x0000009c049c7220 */ /* 0x040fe20000410000 */
[----:B------:R-:W-:Y:S01]  /*ed30*/  IADD3 R9, R9, R12, RZ ;  /* 0x0000000c09097210 */ /* 0x000fe20007ffe0ff */
[C---:B------:R-:W-:Y:S01]  /*ed40*/  FMUL.FTZ R157, R4.reuse, R157 ;  /* 0x0000009d049d7220 */ /* 0x040fe20000410000 */
[----:B------:R-:W-:Y:S01]  /*ed50*/  F2FP.BF16.PACK_AB R160, R161, R160 ;  /* 0x000000a0a1a0723e */ /* 0x000fe200000010ff */
[C---:B------:R-:W-:Y:S01]  /*ed60*/  FMUL.FTZ R36, R4.reuse, R36 ;  /* 0x0000002404247220 */ /* 0x040fe20000410000 */
[----:B------:R-:W1:Y:S01]  /*ed70*/  @P4 MUFU.LG2 R2, R2 ;  /* 0x0000000200024308 */ /* 0x000e620000000c00 */
[C---:B------:R-:W-:Y:S01]  /*ed80*/  FMUL.FTZ R37, R4.reuse, R37 ;  /* 0x0000002504257220 */ /* 0x040fe20000410000 */
[----:B------:R-:W-:Y:S01]  /*ed90*/  F2FP.BF16.PACK_AB R156, R157, R156 ;  /* 0x0000009c9d9c723e */ /* 0x000fe200000010ff */
[C---:B------:R-:W-:Y:S01]  /*eda0*/  FMUL.FTZ R40, R4.reuse, R40 ;  /* 0x0000002804287220 */ /* 0x040fe20000410000 */
[----:B------:R-:W-:Y:S01]  /*edb0*/  STS [R8], R160 ;  /* 0x000000a008007388 */ /* 0x000fe20000000800 */
[C---:B------:R-:W-:Y:S01]  /*edc0*/  FMUL.FTZ R41, R4.reuse, R41 ;  /* 0x0000002904297220 */ /* 0x040fe20000410000 */
[----:B------:R-:W-:Y:S01]  /*edd0*/  F2FP.BF16.PACK_AB R36, R37, R36 ;  /* 0x000000242524723e */ /* 0x000fe200000010ff */
[C---:B------:R-:W-:Y:S01]  /*ede0*/  FMUL.FTZ R44, R4.reuse, R44 ;  /* 0x0000002c042c7220 */ /* 0x040fe20000410000 */
[----:B------:R-:W-:Y:S01]  /*edf0*/  USEL UR4, UR4, URZ, UP3 ;  /* 0x0000003f04047287 */ /* 0x000fe20009800000 */
[C---:B------:R-:W-:Y:S01]  /*ee00*/  FMUL.FTZ R45, R4.reuse, R45 ;  /* 0x0000002d042d7220 */ /* 0x040fe20000410000 */
[----:B------:R-:W-:Y:S01]  /*ee10*/  F2FP.BF16.PACK_AB R40, R41, R40 ;  /* 0x000000282928723e */ /* 0x000fe200000010ff */
[C---:B------:R-:W-:Y:S01]  /*ee20*/  FMUL.FTZ R48, R4.reuse, R48 ;  /* 0x0000003004307220 */ /* 0x040fe20000410000 */
[----:B------:R-:W-:Y:S01]  /*ee30*/  USHF.L.U32 UR5, UR5, 0x6, URZ ;  /* 0x0000000605057899 */ /* 0x000fe2000800063f */
[C---:B------:R-:W-:Y:S01]  /*ee40*/  FMUL.FTZ R49, R4.reuse, R49 ;  /* 0x0000003104317220 */ /* 0x040fe20000410000 */
[----:B------:R-:W-:Y:S01]  /*ee50*/  F2FP.BF16.PACK_AB R44, R45, R44 ;  /* 0x0000002c2d2c723e */ /* 0x000fe200000010ff */
[C---:B------:R-:W-:Y:S01]  /*ee60*/  FMUL.FTZ R52, R4.reuse, R52 ;  /* 0x0000003404347220 */ /* 0x040fe20000410000 */
[----:B------:R-:W-:Y:S01]  /*ee70*/  UIMAD UR13, UR11, UR13, UR4 ;  /* 0x0000000d0b0d72a4 */ /* 0x000fe2000f8e0204 */
[C---:B------:R-:W-:Y:S01]  /*ee80*/  FMUL.FTZ R53, R4.reuse, R53 ;  /* 0x0000003504357220 */ /* 0x040fe20000410000 */
[----:B------:R-:W-:Y:S01]  /*ee90*/  F2FP.BF16.PACK_AB R48, R49, R48 ;  /* 0x000000303130723e */ /* 0x000fe200000010ff */
[C---:B------:R-:W-:Y:S01]  /*eea0*/  FMUL.FTZ R56, R4.reuse, R56 ;  /* 0x0000003804387220 */ /* 0x040fe20000410000 */
[----:B------:R-:W-:Y:S01]  /*eeb0*/  @!UP3 UMOV UR24, UR21 ;  /* 0x000000150018bc82 */ /* 0x000fe20008000000 */
[C---:B------:R-:W-:Y:S01]  /*eec0*/  FMUL.FTZ R57, R4.reuse, R57 ;  /* 0x0000003904397220 */ /* 0x040fe20000410000 */
[----:B------:R-:W-:Y:S01]  /*eed0*/  F2FP.BF16.PACK_AB R52, R53, R52 ;  /* 0x000000343534723e */ /* 0x000fe200000010ff */
[C---:B------:R-:W-:Y:S01]  /*eee0*/  FMUL.FTZ R60, R4.reuse, R60 ;  /* 0x0000003c043c7220 */ /* 0x040fe20000410000 */
[----:B------:R-:W-:Y:S01]  /*eef0*/  USHF.R.S32.HI UR4, URZ, 0x1f, UR5 ;  /* 0x0000001f3f047899 */ /* 0x000fe20008011405 */
[C---:B------:R-:W-:Y:S01]  /*ef00*/  FMUL.FTZ R61, R4.reuse, R61 ;  /* 0x0000003d043d7220 */ /* 0x040fe20000410000 */
[----:B------:R-:W-:Y:S01]  /*ef10*/  F2FP.BF16.PACK_AB R56, R57, R56 ;  /* 0x000000383938723e */ /* 0x000fe200000010ff */
[C---:B------:R-:W-:Y:S01]  /*ef20*/  FMUL.FTZ R64, R4.reuse, R64 ;  /* 0x0000004004407220 */ /* 0x040fe20000410000 */
[----:B------:R-:W-:Y:S01]  /*ef30*/  @!UP3 USHF.R.S32.HI UR25, URZ, 0x1f, UR21 ;  /* 0x0000001f3f19b899 */ /* 0x000fe20008011415 */
[C---:B------:R-:W-:Y:S01]  /*ef40*/  FMUL.FTZ R65, R4.reuse, R65 ;  /* 0x0000004104417220 */ /* 0x040fe20000410000 */
[----:B------:R-:W-:Y:S01]  /*ef50*/  F2FP.BF16.PACK_AB R60, R61, R60 ;  /* 0x0000003c3d3c723e */ /* 0x000fe200000010ff */
[C---:B------:R-:W-:Y:S01]  /*ef60*/  FMUL.FTZ R68, R4.reuse, R68 ;  /* 0x0000004404447220 */ /* 0x040fe20000410000 */
[----:B------:R-:W-:Y:S01]  /*ef70*/  USHF.R.S32.HI UR6, URZ, 0x1f, UR13 ;  /* 0x0000001f3f067899 */ /* 0x000fe2000801140d */
[C---:B------:R-:W-:Y:S01]  /*ef80*/  FMUL.FTZ R69, R4.reuse, R69 ;  /* 0x0000004504457220 */ /* 0x040fe20000410000 */
[----:B------:R-:W-:Y:S01]  /*ef90*/  F2FP.BF16.PACK_AB R64, R65, R64 ;  /* 0x000000404140723e */ /* 0x000fe200000010ff */
[C---:B------:R-:W-:Y:S01]  /*efa0*/  FMUL.FTZ R72, R4.reuse, R72 ;  /* 0x0000004804487220 */ /* 0x040fe20000410000 */
[----:B------:R-:W-:Y:S01]  /*efb0*/  UIADD3 UR5, UP2, UP1, UR5, UR24, UR13 ;  /* 0x0000001805057290 */ /* 0x000fe2000f95e00d */
[C---:B------:R-:W-:Y:S01]  /*efc0*/  FMUL.FTZ R73, R4.reuse, R73 ;  /* 0x0000004904497220 */ /* 0x040fe20000410000 */
[----:B------:R-:W-:Y:S01]  /*efd0*/  F2FP.BF16.PACK_AB R68, R69, R68 ;  /* 0x000000444544723e */ /* 0x000fe200000010ff */
[C---:B------:R-:W-:Y:S01]  /*efe0*/  FMUL.FTZ R76, R4.reuse, R76 ;  /* 0x0000004c044c7220 */ /* 0x040fe20000410000 */
[----:B------:R-:W-:Y:S01]  /*eff0*/  UIADD3.X UR4, UR4, UR25, UR6, UP2, UP1 ;  /* 0x0000001904047290 */ /* 0x000fe200097e2406 */
        /* <DEDUP_REMOVED lines=57> */
[----:B------:R-:W-:Y:S01]  /*f390*/  FMUL.FTZ R4, R4, R145 ;  /* 0x0000009104047220 */ /* 0x000fe20000410000 */
[----:B------:R-:W-:Y:S01]  /*f3a0*/  F2FP.BF16.PACK_AB R148, R149, R148 ;  /* 0x000000949594723e */ /* 0x000fe200000010ff */
[C---:B--2---:R-:W-:Y:S02]  /*f3b0*/  FMUL.FTZ R163, R5.reuse, R163 ;  /* 0x000000a305a37220 */ /* 0x044fe40000410000 */
[C---:B------:R-:W-:Y:S01]  /*f3c0*/  FMUL.FTZ R162, R5.reuse, R162 ;  /* 0x000000a205a27220 */ /* 0x040fe20000410000 */
[----:B------:R-:W-:Y:S01]  /*f3d0*/  F2FP.BF16.PACK_AB R144, R4, R144 ;  /* 0x000000900490723e */ /* 0x000fe200000010ff */
[C---:B------:R-:W-:Y:S01]  /*f3e0*/  FMUL.FTZ R159, R5.reuse, R159 ;  /* 0x0000009f059f7220 */ /* 0x040fe20000410000 */
[----:B------:R-:W-:Y:S01]  /*f3f0*/  MOV R4, 0x40 ;  /* 0x0000004000047802 */ /* 0x000fe20000000f00 */
[----:B------:R-:W-:Y:S01]  /*f400*/  FMUL.FTZ R158, R5, R158 ;  /* 0x0000009e059e7220 */ /* 0x000fe20000410000 */
[----:B------:R-:W-:Y:S01]  /*f410*/  F2FP.BF16.PACK_AB R162, R163, R162 ;  /* 0x000000a2a3a2723e */ /* 0x000fe200000010ff */
[C---:B------:R-:W-:Y:S01]  /*f420*/  FMUL.FTZ R39, R5.reuse, R39 ;  /* 0x0000002705277220 */ /* 0x040fe20000410000 */
[----:B------:R-:W-:Y:S01]  /*f430*/  SEL R4, R4, 0xffffffc0, !P2 ;  /* 0xffffffc004047807 */ /* 0x000fe20005000000 */
[----:B------:R-:W-:Y:S01]  /*f440*/  FMUL.FTZ R38, R5, R38 ;  /* 0x0000002605267220 */ /* 0x000fe20000410000 */
[----:B------:R-:W-:Y:S01]  /*f450*/  F2FP.BF16.PACK_AB R158, R159, R158 ;  /* 0x0000009e9f9e723e */ /* 0x000fe200000010ff */
[C---:B------:R-:W-:Y:S01]  /*f460*/  FMUL.FTZ R43, R5.reuse, R43 ;  /* 0x0000002b052b7220 */ /* 0x040fe20000410000 */
[----:B------:R-:W-:Y:S01]  /*f470*/  IADD3 R14, R8, R4, RZ ;  /* 0x00000004080e7210 */ /* 0x000fe20007ffe0ff */
[----:B------:R-:W-:Y:S01]  /*f480*/  FMUL.FTZ R42, R5, R42 ;  /* 0x0000002a052a7220 */ /* 0x000fe20000410000 */
[----:B------:R-:W-:Y:S01]  /*f490*/  F2FP.BF16.PACK_AB R38, R39, R38 ;  /* 0x000000262726723e */ /* 0x000fe200000010ff */
[C---:B------:R-:W-:Y:S01]  /*f4a0*/  FMUL.FTZ R47, R5.reuse, R47 ;  /* 0x0000002f052f7220 */ /* 0x040fe20000410000 */
[----:B------:R-:W-:Y:S01]  /*f4b0*/  STS [R8+0x400], R162 ;  /* 0x000400a208007388 */ /* 0x000fe20000000800 */
[----:B------:R-:W-:Y:S01]  /*f4c0*/  FMUL.FTZ R46, R5, R46 ;  /* 0x0000002e052e7220 */ /* 0x000fe20000410000 */
[----:B------:R-:W-:Y:S01]  /*f4d0*/  F2FP.BF16.PACK_AB R42, R43, R42 ;  /* 0x0000002a2b2a723e */ /* 0x000fe200000010ff */
[C---:B------:R-:W-:Y:S01]  /*f4e0*/  FMUL.FTZ R51, R5.reuse, R51 ;  /* 0x0000003305337220 */ /* 0x040fe20000410000 */
[----:B------:R-:W-:Y:S01]  /*f4f0*/  IADD3 R15, R4, R12, RZ ;  /* 0x0000000c040f7210 */ /* 0x000fe20007ffe0ff */
[----:B------:R-:W-:Y:S01]  /*f500*/  FMUL.FTZ R50, R5, R50 ;  /* 0x0000003205327220 */ /* 0x000fe20000410000 */
[----:B------:R-:W-:Y:S01]  /*f510*/  F2FP.BF16.PACK_AB R46, R47, R46 ;  /* 0x0000002e2f2e723e */ /* 0x000fe200000010ff */
[C---:B------:R-:W-:Y:S01]  /*f520*/  FMUL.FTZ R55, R5.reuse, R55 ;  /* 0x0000003705377220 */ /* 0x040fe20000410000 */
[----:B------:R-:W-:Y:S01]  /*f530*/  STS [R12], R156 ;  /* 0x0000009c0c007388 */ /* 0x000fe20000000800 */
[----:B------:R-:W-:Y:S01]  /*f540*/  FMUL.FTZ R54, R5, R54 ;  /* 0x0000003605367220 */ /* 0x000fe20000410000 */
[----:B------:R-:W-:Y:S01]  /*f550*/  F2FP.BF16.PACK_AB R50, R51, R50 ;  /* 0x000000323332723e */ /* 0x000fe200000010ff */
[C---:B------:R-:W-:Y:S01]  /*f560*/  FMUL.FTZ R59, R5.reuse, R59 ;  /* 0x0000003b053b7220 */ /* 0x040fe20000410000 */
[----:B------:R-:W-:Y:S01]  /*f570*/  STS [R12+0x400], R158 ;  /* 0x0004009e0c007388 */ /* 0x000fe20000000800 */
[----:B------:R-:W-:Y:S01]  /*f580*/  FMUL.FTZ R58, R5, R58 ;  /* 0x0000003a053a7220 */ /* 0x000fe20000410000 */
[----:B------:R-:W-:Y:S01]  /*f590*/  F2FP.BF16.PACK_AB R54, R55, R54 ;  /* 0x000000363736723e */ /* 0x000fe200000010ff */
[----:B------:R-:W-:Y:S01]  /*f5a0*/  FMUL.FTZ R63, R5, R63 ;  /* 0x0000003f053f7220 */ /* 0x000fe20000410000 */
[----:B------:R-:W-:Y:S01]  /*f5b0*/  IADD3 R16, R13, R4, RZ ;  /* 0x000000040d107210 */ /* 0x000fe20007ffe0ff */
[----:B------:R-:W-:Y:S01]  /*f5c0*/  FMUL.FTZ R62, R5, R62 ;  /* 0x0000003e053e7220 */ /* 0x000fe20000410000 */
[----:B------:R-:W-:Y:S01]  /*f5d0*/  F2FP.BF16.PACK_AB R58, R59, R58 ;  /* 0x0000003a3b3a723e */ /* 0x000fe200000010ff */
[C---:B------:R-:W-:Y:S01]  /*f5e0*/  FMUL.FTZ R67, R5.reuse, R67 ;  /* 0x0000004305437220 */ /* 0x040fe20000410000 */
[----:B------:R-:W-:Y:S01]  /*f5f0*/  STS [R13], R36 ;  /* 0x000000240d007388 */ /* 0x000fe20000000800 */
[----:B------:R-:W-:Y:S01]  /*f600*/  FMUL.FTZ R66, R5, R66 ;  /* 0x0000004205427220 */ /* 0x000fe20000410000 */
[----:B------:R-:W-:Y:S01]  /*f610*/  IADD3 R17, R9, R4, RZ ;  /* 0x0000000409117210 */ /* 0x000fe20007ffe0ff */
[C---:B------:R-:W-:Y:S01]  /*f620*/  FMUL.FTZ R71, R5.reuse, R71 ;  /* 0x0000004705477220 */ /* 0x040fe20000410000 */
[----:B------:R-:W-:Y:S01]  /*f630*/  STS [R13+0x400], R38 ;  /* 0x000400260d007388 */ /* 0x000fe20000000800 */
        /* <DEDUP_REMOVED lines=86> */
[----:B-1----:R-:W-:Y:S01]  /*fba0*/  @P4 FMUL.FTZ R2, R2, 0.69314718246459960938 ;  /* 0x3f31721802024820 */ /* 0x002fe20000410000 */
[----:B------:R-:W-:Y:S01]  /*fbb0*/  STS [R15+0x2400], R82 ;  /* 0x002400520f007388 */ /* 0x000fe20000000800 */
[----:B------:R-:W-:-:S02]  /*fbc0*/  F2FP.BF16.PACK_AB R150, R151, R150 ;  /* 0x000000969796723e */ /* 0x000fc400000010ff */
[----:B------:R-:W-:Y:S01]  /*fbd0*/  F2FP.BF16.PACK_AB R5, R147, R5 ;  /* 0x000000059305723e */ /* 0x000fe200000010ff */
        /* <DEDUP_REMOVED lines=28> */
[----:B------:R-:W-:Y:S04]  /*fda0*/  STS [R14+0x6000], R136 ;  /* 0x006000880e007388 */ /* 0x000fe80000000800 */
[----:B------:R-:W-:Y:S04]  /*fdb0*/  STS [R14+0x6400], R138 ;  /* 0x0064008a0e007388 */ /* 0x000fe80000000800 */
[----:B------:R-:W-:Y:S04]  /*fdc0*/  STS [R15+0x6000], R140 ;  /* 0x0060008c0f007388 */ /* 0x000fe80000000800 */
[----:B------:R-:W-:Y:S04]  /*fdd0*/  STS [R15+0x6400], R142 ;  /* 0x0064008e0f007388 */ /* 0x000fe80000000800 */
[----:B------:R-:W-:Y:S04]  /*fde0*/  STS [R16+0x6000], R148 ;  /* 0x0060009410007388 */ /* 0x000fe80000000800 */
[----:B------:R-:W-:Y:S01]  /*fdf0*/  STS [R16+0x6400], R150 ;  /* 0x0064009610007388 */ /* 0x000fe20000000800 */
[----:B-1----:R-:W-:-:S02]  /*fe00*/  LOP3.LUT R9, R10, 0xffffffe0, RZ, 0xc0, !PT ;  /* 0xffffffe00a097812 */ /* 0x002fc400078ec0ff */
[----:B------:R-:W-:Y:S01]  /*fe10*/  SHF.R.S32.HI R10, RZ, 0x1f, R11 ;  /* 0x0000001fff0a7819 */ /* 0x000fe2000001140b */
[----:B------:R-:W-:Y:S01]  /*fe20*/  STS [R17+0x6000], R144 ;  /* 0x0060009011007388 */ /* 0x000fe20000000800 */
[----:B------:R-:W-:Y:S02]  /*fe30*/  IADD3 R9, -R9, R6, RZ ;  /* 0x0000000609097210 */ /* 0x000fe40007ffe1ff */
[----:B------:R-:W-:Y:S01]  /*fe40*/  LEA.HI R10, R10, R11, RZ, 0x2 ;  /* 0x0000000b0a0a7211 */ /* 0x000fe200078f10ff */
[----:B------:R1:W-:Y:S04]  /*fe50*/  STS [R17+0x6400], R5 ;  /* 0x0064000511007388 */ /* 0x0003e80000000800 */
[----:B------:R-:W-:Y:S01]  /*fe60*/  BAR.SYNC.DEFER_BLOCKING 0x0 ;  /* 0x0000000000007b1d */ /* 0x000fe20000010000 */
[----:B------:R-:W-:-:S02]  /*fe70*/  LOP3.LUT P0, RZ, R9, 0x3, RZ, 0xc0, !PT ;  /* 0x0000000309ff7812 */ /* 0x000fc4000780c0ff */
[----:B------:R-:W-:-:S03]  /*fe80*/  LOP3.LUT R10, R10, 0xffffffc, RZ, 0xc0, !PT ;  /* 0x0ffffffc0a0a7812 */ /* 0x000fc600078ec0ff */
[----:B------:R-:W1:Y:S01]  /*fe90*/  S2R R4, SR_TID.X ;  /* 0x0000000000047919 */ /* 0x000e620000002100 */
[----:B------:R-:W-:Y:S02]  /*fea0*/  IADD3 R11, R11, -R10, RZ ;  /* 0x8000000a0b0b7210 */ /* 0x000fe40007ffe0ff */
[----:B------:R-:W-:Y:S01]  /*feb0*/  MOV R10, 0x7f800000 ;  /* 0x7f800000000a7802 */ /* 0x000fe20000000f00 */
[----:B------:R2:W3:Y:S04]  /*fec0*/  LDS.128 R68, [R227] ;  /* 0x00000000e3447984 */ /* 0x0004e80000000c00 */
[----:B------:R2:W4:Y:S01]  /*fed0*/  LDS.128 R64, [R227+0x800] ;  /* 0x00080000e3407984 */ /* 0x0005220000000c00 */
[----:B-1----:R-:W-:-:S03]  /*fee0*/  SHF.R.S32.HI R5, RZ, 0x1f, R4 ;  /* 0x0000001fff057819 */ /* 0x002fc60000011404 */
[----:B------:R2:W1:Y:S01]  /*fef0*/  LDS.128 R60, [R227+0x1000] ;  /* 0x00100000e33c7984 */ /* 0x0004620000000c00 */
[----:B------:R-:W-:-:S03]  /*ff00*/  LEA.HI R8, R5, R4, RZ, 0x5 ;  /* 0x0000000405087211 */ /* 0x000fc600078f28ff */
[----:B------:R2:W1:Y:S01]  /*ff10*/  LDS.128 R56, [R227+0x1800] ;  /* 0x00180000e3387984 */ /* 0x0004620000000c00 */
[----:B------:R-:W-:-:S03]  /*ff20*/  LOP3.LUT R8, R8, 0xffffffe0, RZ, 0xc0, !PT ;  /* 0xffffffe008087812 */ /* 0x000fc600078ec0ff */
[----:B------:R2:W1:Y:S01]  /*ff30*/  LDS.128 R52, [R227+0x2000] ;  /* 0x00200000e3347984 */ /* 0x0004620000000c00 */
[----:B------:R-:W-:-:S03]  /*ff40*/  IADD3 R9, -R8, R4, RZ ;  /* 0x0000000408097210 */ /* 0x000fc60007ffe1ff */
[----:B------:R2:W1:Y:S01]  /*ff50*/  LDS.128 R48, [R227+0x2800] ;  /* 0x00280000e3307984 */ /* 0x0004620000000c00 */
[----:B------:R5:W5:Y:S03]  /*ff60*/  @P3 MUFU.LG2 R8, R0 ;  /* 0x0000000000083308 */ /* 0x000b660000000c00 */
[----:B------:R2:W1:Y:S04]  /*ff70*/  LDS.128 R44, [R227+0x3000] ;  /* 0x00300000e32c7984 */ /* 0x0004680000000c00 */
[----:B------:R2:W1:Y:S04]  /*ff80*/  LDS.128 R40, [R227+0x3800] ;  /* 0x00380000e3287984 */ /* 0x0004680000000c00 */
[----:B------:R2:W1:Y:S04]  /*ff90*/  LDS.128 R36, [R227+0x4000] ;  /* 0x00400000e3247984 */ /* 0x0004680000000c00 */
[----:B------:R2:W1:Y:S01]  /*ffa0*/  LDS.128 R32, [R227+0x4800] ;  /* 0x00480000e3207984 */ /* 0x0004620000000c00 */
[----:B-----5:R-:W-:Y:S01]  /*ffb0*/  SHF.R.S32.HI R0, RZ, 0x1f, R9 ;  /* 0x0000001fff007819 */ /* 0x020fe20000011409 */
[----:B------:R-:W-:-:S02]  /*ffc0*/  @P3 FMUL.FTZ R8, R8, 0.69314718246459960938 ;  /* 0x3f31721808083820 */ /* 0x000fc40000410000 */
[----:B------:R2:W1:Y:S01]  /*ffd0*/  LDS.128 R28, [R227+0x5000] ;  /* 0x00500000e31c7984 */ /* 0x0004620000000c00 */
[----:B------:R-:W-:Y:S01]  /*ffe0*/  LEA.HI R0, R0, R9, RZ, 0x2 ;  /* 0x0000000900007211 */ /* 0x000fe200078f10ff */
[----:B------:R-:W-:Y:S01]  /*fff0*/  @P3 FFMA.FTZ R10, R3, c[0x0][0x238], R8 ;  /* 0x00008e00030a3a23 */ /* 0x000fe20000010008 */
[----:B------:R-:W-:Y:S01]  /*10000*/  MOV R9, 0x7f800000 ;  /* 0x7f80000000097802 */ /* 0x000fe20000000f00 */
[----:B------:R2:W1:Y:S01]  /*10010*/  LDS.128 R24, [R227+0x5800] ;  /* 0x00580000e3187984 */ /* 0x0004620000000c00 */
[----:B------:R-:W-:Y:S01]  /*10020*/  SHF.R.S32.HI R0, RZ, 0x2, R0 ;  /* 0x00000002ff007819 */ /* 0x000fe20000011400 */
[----:B------:R-:W-:Y:S02]  /*10030*/  @P4 FFMA.FTZ R9, R164, c[0x0][0x238], R2 ;  /* 0x00008e00a4094a23 */ /* 0x000fe40000010002 */
[----:B------:R2:W1:Y:S01]  /*10040*/  LDS.128 R20, [R227+0x6000] ;  /* 0x00600000e3147984 */ /* 0x0004620000000c00 */
[----:B------:R-:W-:-:S03]  /*10050*/  LEA R0, R11, R0, 0x4 ;  /* 0x000000000b007211 */ /* 0x000fc600078e20ff */
        /* <DEDUP_REMOVED lines=10> */
[C---:B------:R-:W-:Y:S02]  /*10100*/  @!P3 IADD3 R2, P1, R0.reuse, UR5, RZ ;  /* 0x000000050002bc10 */ /* 0x040fe4000ff3e0ff */
[C---:B------:R-:W-:Y:S02]  /*10110*/  @!P2 IADD3 R8, P0, R3.reuse, UR5, RZ ;  /* 0x000000050308ac10 */ /* 0x040fe4000ff1e0ff */
        /* <DEDUP_REMOVED lines=8> */
.L_x_72:
[----:B---34-:R-:W-:Y:S05]  /*101a0*/  BSYNC B0 ;  /* 0x0000000000007941 */ /* 0x018fea0003800000 */
.L_x_71:
[----:B------:R-:W3:Y:S01]  /*101b0*/  S2R R0, SR_CTAID.Z ;  /* 0x0000000000007919 */ /* 0x000ee20000002700 */
[----:B------:R-:W-:Y:S01]  /*101c0*/  LEA.HI R6, R7, R6, RZ, 0x3 ;  /* 0x0000000607067211 */ /* 0x000fe200078f18ff */
[----:B------:R-:W-:Y:S01]  /*101d0*/  UIMAD UR9, UR9, -0x40, UR15 ;  /* 0xffffffc0090978a4 */ /* 0x000fe2000f8e020f */
[----:B------:R-:W-:Y:S01]  /*101e0*/  SHF.R.S32.HI R2, RZ, 0x1f, R236 ;  /* 0x0000001fff027819 */ /* 0x000fe200000114ec */
[----:B------:R-:W-:Y:S01]  /*101f0*/  USHF.R.S32.HI UR6, URZ, 0x1f, UR11 ;  /* 0x0000001f3f067899 */ /* 0x000fe2000801140b */
[----:B------:R-:W-:Y:S01]  /*10200*/  IADD3 R10, P0, R236, UR18, RZ ;  /* 0x00000012ec0a7c10 */ /* 0x000fe2000ff1e0ff */
[----:B------:R-:W-:Y:S01]  /*10210*/  ULDC.64 UR4, c[0x0][0x1f0] ;  /* 0x00007c0000047ab9 */ /* 0x000fe20000000a00 */
[----:B------:R-:W-:Y:S01]  /*10220*/  SHF.R.S32.HI R3, RZ, 0x3, R6 ;  /* 0x00000003ff037819 */ /* 0x000fe20000011406 */
[----:B------:R-:W-:Y:S01]  /*10230*/  UIMAD UR4, UR6, UR4, URZ ;  /* 0x00000004060472a4 */ /* 0x000fe2000f8e023f */
[----:B------:R-:W-:Y:S01]  /*10240*/  IADD3.X R11, R2, UR7, RZ, P0, !PT ;  /* 0x00000007020b7c10 */ /* 0x000fe200087fe4ff */
[----:B------:R-:W-:Y:S01]  /*10250*/  IMAD.U32 R2, RZ, RZ, UR12 ;  /* 0x0000000cff027e24 */ /* 0x000fe2000f8e00ff */
[----:B------:R-:W-:Y:S01]  /*10260*/  ISETP.GE.AND P0, PT, R3, UR9, PT ;  /* 0x0000000903007c0c */ /* 0x000fe2000bf06270 */
[----:B------:R-:W-:Y:S01]  /*10270*/  UIMAD UR4, UR11, UR5, UR4 ;  /* 0x000000050b0472a4 */ /* 0x000fe2000f8e0204 */
[----:B------:R-:W-:Y:S01]  /*10280*/  LEA.HI R4, R5, R4, RZ, 0x3 ;  /* 0x0000000405047211 */ /* 0x000fe200078f18ff */
[----:B------:R-:W-:Y:S03]  /*10290*/  BSSY B0, `(.L_x_73) ;  /* 0x0000016000007945 */ /* 0x000fe60003800000 */
[----:B------:R-:W-:-:S04]  /*102a0*/  SHF.R.S32.HI R8, RZ, 0x3, R4 ;  /* 0x00000003ff087819 */ /* 0x000fc80000011404 */
[----:B------:R-:W-:Y:S01]  /*102b0*/  SHF.R.S32.HI R9, RZ, 0x1f, R8 ;  /* 0x0000001fff097819 */ /* 0x000fe20000011408 */
[----:B---3--:R-:W-:-:S04]  /*102c0*/  IMAD.WIDE.U32 R4, R0, c[0x0][0x1f0], R10 ;  /* 0x00007c0000047a25 */ /* 0x008fc800078e000a */
[----:B------:R-:W-:Y:S01]  /*102d0*/  IMAD.WIDE R8, R2, 0x40, R8 ;  /* 0x0000004002087825 */ /* 0x000fe200078e0208 */
[----:B------:R-:W-:Y:S01]  /*102e0*/  IADD3 R11, R5, UR4, RZ ;  /* 0x00000004050b7c10 */ /* 0x000fe2000fffe0ff */
[----:B------:R-:W-:Y:S05]  /*102f0*/  @P0 BRA `(.L_x_74) ;  /* 0x000000f000000947 */ /* 0x000fea0003800000 */
[----:B------:R-:W-:Y:S01]  /*10300*/  IMAD R0, R9, c[0x0][0x1e8], RZ ;  /* 0x00007a0009007a24 */ /* 0x000fe200078e02ff */
[----:B------:R-:W-:Y:S01]  /*10310*/  ISETP.GE.AND P4, PT, R236, c[0x0][0x220], PT ;  /* 0x00008800ec007a0c */ /* 0x000fe20003f86270 */
[----:B------:R-:W-:Y:S01]  /*10320*/  IMAD.MOV.U32 R10, RZ, RZ, R4 ;  /* 0x000000ffff0a7224 */ /* 0x000fe200078e0004 */
[----:B------:R-:W-:Y:S01]  /*10330*/  ISETP.GE.AND P3, PT, R230, c[0x0][0x220], PT ;  /* 0x00008800e6007a0c */ /* 0x000fe20003f66270 */
[C---:B------:R-:W-:Y:S01]  /*10340*/  IMAD R0, R8.reuse, c[0x0][0x1ec], R0 ;  /* 0x00007b0008007a24 */ /* 0x040fe200078e0200 */
[----:B------:R-:W-:Y:S01]  /*10350*/  ISETP.GE.AND P2, PT, R229, c[0x0][0x220], PT ;  /* 0x00008800e5007a0c */ /* 0x000fe20003f46270 */
[----:B------:R-:W-:Y:S01]  /*10360*/  IMAD.WIDE.U32 R2, R8, c[0x0][0x1e8], R10 ;  /* 0x00007a0008027a25 */ /* 0x000fe200078e000a */
[----:B------:R-:W-:-:S03]  /*10370*/  ISETP.GE.AND P1, PT, R228, c[0x0][0x220], PT ;  /* 0x00008800e4007a0c */ /* 0x000fc60003f26270 */
[----:B------:R-:W-:Y:S01]  /*10380*/  IMAD.IADD R0, R3, 0x1, R0 ;  /* 0x0000000103007824 */ /* 0x000fe200078e0200 */
[----:B------:R-:W-:-:S04]  /*10390*/  LEA R76, P0, R2, c[0x0][0x1d0], 0x1 ;  /* 0x00007400024c7a11 */ /* 0x000fc800078008ff */
[----:B------:R-:W-:-:S05]  /*103a0*/  LEA.HI.X R77, R2, c[0x0][0x1d4], R0, 0x1, P0 ;  /* 0x00007500024d7a11 */ /* 0x000fca00000f0c00 */
[----:B------:R3:W-:Y:S04]  /*103b0*/  @!P4 STG.E.128 [R76.64], R68 ;  /* 0x000000444c00c986 */ /* 0x0007e8000c101d10 */
[----:B-1----:R3:W-:Y:S04]  /*103c0*/  @!P3 STG.E.128 [R76.64+0x80], R52 ;  /* 0x000080344c00b986 */ /* 0x0027e8000c101d10 */
[----:B------:R3:W-:Y:S04]  /*103d0*/  @!P2 STG.E.128 [R76.64+0x100], R36 ;  /* 0x000100244c00a986 */ /* 0x0007e8000c101d10 */
[----:B------:R3:W-:Y:S02]  /*103e0*/  @!P1 STG.E.128 [R76.64+0x180], R20 ;  /* 0x000180144c009986 */ /* 0x0007e4000c101d10 */
.L_x_74:
[----:B------:R-:W-:Y:S05]  /*103f0*/  BSYNC B0 ;  /* 0x0000000000007941 */ /* 0x000fea0003800000 */
.L_x_73:
[----:B------:R-:W-:Y:S01]  /*10400*/  LEA.HI.SX32 R0, R6, 0x10, 0x1d ;  /* 0x0000001006007811 */ /* 0x000fe200078feaff */
[----:B------:R-:W-:Y:S03]  /*10410*/  BSSY B0, `(.L_x_75) ;  /* 0x0000015000007945 */ /* 0x000fe60003800000 */
[----:B------:R-:W-:-:S13]  /*10420*/  ISETP.GE.AND P0, PT, R0, UR9, PT ;  /* 0x0000000900007c0c */ /* 0x000fda000bf06270 */
[----:B------:R-:W-:Y:S05]  /*10430*/  @P0 BRA `(.L_x_76) ;  /* 0x0000012000000947 */ /* 0x000fea0003800000 */
[----:B------:R-:W-:Y:S01]  /*10440*/  IADD3 R2, P0, R8, 0x10, RZ ;  /* 0x0000001008027810 */ /* 0x000fe20007f1e0ff */
[----:B-1-3--:R-:W-:Y:S01]  /*10450*/  IMAD.MOV.U32 R20, RZ, RZ, R4 ;  /* 0x000000ffff147224 */ /* 0x00afe200078e0004 */
        /* <DEDUP_REMOVED lines=9> */
[----:B------:R-:W-:-:S03]  /*104f0*/  LEA R2, P4, R20, c[0x0][0x1d0], 0x1 ;  /* 0x0000740014027a11 */ /* 0x000fc600078808ff */
[----:B------:R-:W-:-:S05]  /*10500*/  IMAD.IADD R0, R21, 0x1, R0 ;  /* 0x0000000115007824 */ /* 0x000fca00078e0200 */
[----:B------:R-:W-:-:S05]  /*10510*/  LEA.HI.X R3, R20, c[0x0][0x1d4], R0, 0x1, P4 ;  /* 0x0000750014037a11 */ /* 0x000fca00020f0c00 */
[----:B------:R1:W-:Y:S04]  /*10520*/  @!P3 STG.E.128 [R2.64], R64 ;  /* 0x000000400200b986 */ /* 0x0003e8000c101d10 */
[----:B------:R1:W-:Y:S04]  /*10530*/  @!P2 STG.E.128 [R2.64+0x80], R48 ;  /* 0x000080300200a986 */ /* 0x0003e8000c101d10 */
[----:B------:R1:W-:Y:S04]  /*10540*/  @!P1 STG.E.128 [R2.64+0x100], R32 ;  /* 0x0001002002009986 */ /* 0x0003e8000c101d10 */
[----:B------:R1:W-:Y:S02]  /*10550*/  @!P0 STG.E.128 [R2.64+0x180], R16 ;  /* 0x0001801002008986 */ /* 0x0003e4000c101d10 */
.L_x_76:
[----:B------:R-:W-:Y:S05]  /*10560*/  BSYNC B0 ;  /* 0x0000000000007941 */ /* 0x000fea0003800000 */
.L_x_75:
[----:B------:R-:W-:Y:S01]  /*10570*/  LEA.HI.SX32 R0, R6, 0x20, 0x1d ;  /* 0x0000002006007811 */ /* 0x000fe200078feaff */
[----:B------:R-:W-:Y:S03]  /*10580*/  BSSY B0, `(.L_x_77) ;  /* 0x0000015000007945 */ /* 0x000fe60003800000 */
[----:B------:R-:W-:-:S13]  /*10590*/  ISETP.GE.AND P0, PT, R0, UR9, PT ;  /* 0x0000000900007c0c */ /* 0x000fda000bf06270 */
[----:B------:R-:W-:Y:S05]  /*105a0*/  @P0 BRA `(.L_x_78) ;  /* 0x0000012000000947 */ /* 0x000fea0003800000 */
[----:B-1----:R-:W-:Y:S01]  /*105b0*/  IADD3 R2, P0, R8, 0x20, RZ ;  /* 0x0000002008027810 */ /* 0x002fe20007f1e0ff */
        /* <DEDUP_REMOVED lines=17> */
.L_x_78:
[----:B------:R-:W-:Y:S05]  /*106d0*/  BSYNC B0 ;  /* 0x0000000000007941 */ /* 0x000fea0003800000 */
.L_x_77:
[----:B------:R-:W-:-:S04]  /*106e0*/  LEA.HI.SX32 R6, R6, 0x30, 0x1d ;  /* 0x0000003006067811 */ /* 0x000fc800078feaff */
[----:B------:R-:W-:-:S13]  /*106f0*/  ISETP.GE.AND P0, PT, R6, UR9, PT ;  /* 0x0000000906007c0c */ /* 0x000fda000bf06270 */
[----:B------:R-:W-:Y:S05]  /*10700*/  @P0 EXIT ;  /* 0x000000000000094d */ /* 0x000fea0003800000 */
[----:B------:R-:W-:Y:S01]  /*10710*/  IADD3 R0, P0, R8, 0x30, RZ ;  /* 0x0000003008007810 */ /* 0x000fe20007f1e0ff */
[----:B-1----:R-:W-:Y:S01]  /*10720*/  IMAD.MOV.U32 R2, RZ, RZ, R4 ;  /* 0x000000ffff027224 */ /* 0x002fe200078e0004 */
[----:B------:R-:W-:Y:S01]  /*10730*/  ISETP.GE.AND P2, PT, R236, c[0x0][0x220], PT ;  /* 0x00008800ec007a0c */ /* 0x000fe20003f46270 */
[----:B------:R-:W-:Y:S01]  /*10740*/  IMAD.MOV.U32 R3, RZ, RZ, R11 ;  /* 0x000000ffff037224 */ /* 0x000fe200078e000b */
[----:B------:R-:W-:Y:S01]  /*10750*/  ISETP.GE.AND P1, PT, R230, c[0x0][0x220], PT ;  /* 0x00008800e6007a0c */ /* 0x000fe20003f26270 */
[----:B------:R-:W-:Y:S01]  /*10760*/  IMAD.X R8, RZ, RZ, R9, P0 ;  /* 0x000000ffff087224 */ /* 0x000fe200000e0609 */
[----:B------:R-:W-:Y:S01]  /*10770*/  ISETP.GE.AND P0, PT, R229, c[0x0][0x220], PT ;  /* 0x00008800e5007a0c */ /* 0x000fe20003f06270 */
[----:B------:R-:W-:-:S04]  /*10780*/  IMAD.WIDE.U32 R2, R0, c[0x0][0x1e8], R2 ;  /* 0x00007a0000027a25 */ /* 0x000fc800078e0002 */
[----:B------:R-:W-:Y:S01]  /*10790*/  IMAD R8, R8, c[0x0][0x1e8], RZ ;  /* 0x00007a0008087a24 */ /* 0x000fe200078e02ff */
[----:B------:R-:W-:-:S03]  /*107a0*/  LEA R4, P3, R2, c[0x0][0x1d0], 0x1 ;  /* 0x0000740002047a11 */ /* 0x000fc600078608ff */
[----:B------:R-:W-:-:S04]  /*107b0*/  IMAD R8, R0, c[0x0][0x1ec], R8 ;  /* 0x00007b0000087a24 */ /* 0x000fc800078e0208 */
[----:B------:R-:W-:-:S05]  /*107c0*/  IMAD.IADD R8, R3, 0x1, R8 ;  /* 0x0000000103087824 */ /* 0x000fca00078e0208 */
[----:B------:R-:W-:-:S05]  /*107d0*/  LEA.HI.X R5, R2, c[0x0][0x1d4], R8, 0x1, P3 ;  /* 0x0000750002057a11 */ /* 0x000fca00018f0c08 */
[----:B------:R1:W-:Y:S01]  /*107e0*/  @!P0 STG.E.128 [R4.64+0x100], R24 ;  /* 0x0001001804008986 */ /* 0x0003e2000c101d10 */
[----:B------:R-:W-:-:S03]  /*107f0*/  ISETP.GE.AND P0, PT, R228, c[0x0][0x220], PT ;  /* 0x00008800e4007a0c */ /* 0x000fc60003f06270 */
[----:B------:R1:W-:Y:S04]  /*10800*/  @!P2 STG.E.128 [R4.64], R56 ;  /* 0x000000380400a986 */ /* 0x0003e8000c101d10 */
[----:B------:R1:W-:Y:S06]  /*10810*/  @!P1 STG.E.128 [R4.64+0x80], R40 ;  /* 0x0000802804009986 */ /* 0x0003ec000c101d10 */
[----:B------:R-:W-:Y:S05]  /*10820*/  @P0 EXIT ;  /* 0x000000000000094d */ /* 0x000fea0003800000 */
[----:B------:R-:W-:Y:S01]  /*10830*/  STG.E.128 [R4.64+0x180], R72 ;  /* 0x0001804804007986 */ /* 0x000fe2000c101d10 */
[----:B------:R-:W-:Y:S05]  /*10840*/  EXIT ;  /* 0x000000000000794d */ /* 0x000fea0003800000 */
.L_x_32:
[----:B-1----:R-:W-:Y:S01]  /*10850*/  UISETP.NE.AND UP4, UPT, UR10, -0x1, UPT ;  /* 0xffffffff0a00788c */ /* 0x002fe2000bf85270 */
[----:B------:R-:W-:Y:S01]  /*10860*/  SHF.R.S32.HI R14, RZ, 0x1f, R6 ;  /* 0x0000001fff0e7819 */ /* 0x000fe20000011406 */
[----:B------:R-:W-:Y:S01]  /*10870*/  ULDC.U8 UR20, c[0x0][0x329] ;  /* 0x0000ca4000147ab9 */ /* 0x000fe20000000000 */
[----:B------:R-:W1:Y:S01]  /*10880*/  S2R R12, SR_CTAID.Z ;  /* 0x00000000000c7919 */ /* 0x000e620000002700 */
[----:B------:R-:W-:Y:S01]  /*10890*/  UISETP.NE.AND UP1, UPT, UR20, URZ, UPT ;  /* 0x0000003f1400728c */ /* 0x000fe2000bf25270 */
[----:B------:R-:W-:Y:S01]  /*108a0*/  LEA.HI R14, R14, R6, RZ, 0x3 ;  /* 0x000000060e0e7211 */ /* 0x000fe200078f18ff */
[----:B------:R-:W-:Y:S01]  /*108b0*/  ULDC.64 UR4, c[0x0][0x1e0] ;  /* 0x0000780000047ab9 */ /* 0x000fe20000000a00 */
[----:B------:R-:W-:Y:S01]  /*108c0*/  IMAD.U32 R16, RZ, RZ, UR12 ;  /* 0x0000000cff107e24 */ /* 0x000fe2000f8e00ff */
[----:B------:R-:W-:Y:S01]  /*108d0*/  ULDC.64 UR6, c[0x0][0x1e8] ;  /* 0x00007a0000067ab9 */ /* 0x000fe20000000a00 */
[----:B------:R-:W-:Y:S01]  /*108e0*/  LOP3.LUT R8, R14, 0xfffffff8, RZ, 0xc0, !PT ;  /* 0xfffffff80e087812 */ /* 0x000fe200078ec0ff */
[----:B------:R-:W-:Y:S01]  /*108f0*/  ULDC.U8 UR21, c[0x0][0x328] ;  /* 0x0000ca0000157ab9 */ /* 0x000fe20000000000 */
[----:B------:R-:W-:Y:S01]  /*10900*/  SHF.R.S32.HI R14, RZ, 0x3, R14 ;  /* 0x00000003ff0e7819 */ /* 0x000fe2000001140e */
[----:B------:R-:W-:Y:S01]  /*10910*/  @!UP4 USHF.R.S32.HI UR22, URZ, 0x1f, UR19 ;  /* 0x0000001f3f16c899 */ /* 0x000fe20008011413 */
[----:B------:R-:W-:Y:S01]  /*10920*/  BSSY B0, `(.L_x_79) ;  /* 0x0000043000007945 */ /* 0x000fe20003800000 */
[----:B------:R-:W-:Y:S01]  /*10930*/  USHF.R.S32.HI UR18, URZ, 0x1f, UR11 ;  /* 0x0000001f3f127899 */ /* 0x000fe2000801140b */
[----:B------:R-:W-:Y:S01]  /*10940*/  IMAD.IADD R8, R6, 0x1, -R8 ;  /* 0x0000000106087824 */ /* 0x000fe200078e0a08 */
[----:B------:R-:W-:Y:S01]  /*10950*/  @!UP4 UIMAD UR22, UR22, UR4, URZ ;  /* 0x000000041616c2a4 */ /* 0x000fe2000f8e023f */
[----:B------:R-:W-:Y:S01]  /*10960*/  SHF.R.S32.HI R15, RZ, 0x1f, R14 ;  /* 0x0000001fff0f7819 */ /* 0x000fe2000001140e */
[----:B------:R-:W-:Y:S01]  /*10970*/  @UP4 UIMAD.WIDE.U32 UR8, UR10, UR6, URZ ;  /* 0x000000060a0842a5 */ /* 0x000fe2000f8e003f */
[----:B------:R-:W-:Y:S01]  /*10980*/  IMAD.SHL.U32 R7, R8, 0x8, RZ ;  /* 0x0000000808077824 */ /* 0x000fe200078e00ff */
[----:B------:R-:W-:-:S02]  /*10990*/  UISETP.NE.AND UP3, UPT, UR21, URZ, UPT ;  /* 0x0000003f1500728c */ /* 0x000fc4000bf65270 */
[----:B------:R-:W-:Y:S01]  /*109a0*/  @!UP4 UIMAD.WIDE.U32 UR24, UR19, UR4, URZ ;  /* 0x000000041318c2a5 */ /* 0x000fe2000f8e003f */
[----:B------:R-:W-:Y:S01]  /*109b0*/  IMAD.WIDE R16, R16, 0x40, R14 ;  /* 0x0000004010107825 */ /* 0x000fe200078e020e */
[----:B------:R-:W-:Y:S01]  /*109c0*/  @!UP4 UIMAD UR22, UR19, UR5, UR22 ;  /* 0x000000051316c2a4 */ /* 0x000fe2000f8e0216 */
[C---:B------:R-:W-:Y:S01]  /*109d0*/  IADD3 R6, R7.reuse, 0x40, RZ ;  /* 0x0000004007067810 */ /* 0x040fe20007ffe0ff */
[----:B------:R-:W-:Y:S01]  /*109e0*/  UISETP.NE.OR UP2, UPT, UR20, URZ, !UP3 ;  /* 0x0000003f1400728c */ /* 0x000fe2000df45670 */
[C---:B------:R-:W-:Y:S01]  /*109f0*/  IADD3 R5, R7.reuse, 0x80, RZ ;  /* 0x0000008007057810 */ /* 0x040fe20007ffe0ff */
[----:B------:R-:W-:Y:S01]  /*10a00*/  ULDC.64 UR4, c[0x0][0x1f0] ;  /* 0x00007c0000047ab9 */ /* 0x000fe20000000a00 */
[----:B------:R-:W-:Y:S01]  /*10a10*/  IADD3 R4, R7, 0xc0, RZ ;  /* 0x000000c007047810 */ /* 0x000fe20007ffe0ff */
[----:B------:R-:W-:Y:S02]  /*10a20*/  UIMAD UR4, UR18, UR4, URZ ;  /* 0x00000004120472a4 */ /* 0x000fe4000f8e023f */
[----:B------:R-:W-:-:S02]  /*10a30*/  @UP4 UIMAD UR7, UR10, UR7, UR9 ;  /* 0x000000070a0742a4 */ /* 0x000fc4000f8e0209 */
        /* <DEDUP_REMOVED lines=45> */
[----:B------:R1:W-:Y:S04]  /*10d10*/  @!P3 STG.E.128 [R18.64], RZ ;  /* 0x000000ff1200b986 */ /* 0x0003e8000c101d10 */
[----:B------:R1:W-:Y:S04]  /*10d20*/  @!P2 STG.E.128 [R18.64+0x80], RZ ;  /* 0x000080ff1200a986 */ /* 0x0003e8000c101d10 */
[----:B------:R1:W-:Y:S04]  /*10d30*/  @!P1 STG.E.128 [R18.64+0x100], RZ ;  /* 0x000100ff12009986 */ /* 0x0003e8000c101d10 */
[----:B------:R1:W-:Y:S02]  /*10d40*/  @!P0 STG.E.128 [R18.64+0x180], RZ ;  /* 0x000180ff12008986 */ /* 0x0003e4000c101d10 */
.L_x_80:
[----:B------:R-:W-:Y:S05]  /*10d50*/  BSYNC B0 ;  /* 0x0000000000007941 */ /* 0x000fea0003800000 */
.L_x_79:
        /* <DEDUP_REMOVED lines=13> */
[----:B------:R-:W-:Y:S01]  /*10e30*/  IMAD R0, R0, c[0x0][0x1e8], RZ ;  /* 0x00007a0000007a24 */ /* 0x000fe200078e02ff */
[----:B------:R-:W-:-:S03]  /*10e40*/  LEA R20, P4, R18, c[0x0][0x1d0], 0x1 ;  /* 0x0000740012147a11 */ /* 0x000fc600078808ff */
[----:B------:R-:W-:-:S04]  /*10e50*/  IMAD R0, R2, c[0x0][0x1ec], R0 ;  /* 0x00007b0002007a24 */ /* 0x000fc800078e0200 */
[----:B------:R-:W-:-:S05]  /*10e60*/  IMAD.IADD R0, R19, 0x1, R0 ;  /* 0x0000000113007824 */ /* 0x000fca00078e0200 */
[----:B------:R-:W-:-:S05]  /*10e70*/  LEA.HI.X R21, R18, c[0x0][0x1d4], R0, 0x1, P4 ;  /* 0x0000750012157a11 */ /* 0x000fca00020f0c00 */
[----:B------:R1:W-:Y:S04]  /*10e80*/  @!P3 STG.E.128 [R20.64], RZ ;  /* 0x000000ff1400b986 */ /* 0x0003e8000c101d10 */
[----:B------:R1:W-:Y:S04]  /*10e90*/  @!P2 STG.E.128 [R20.64+0x80], RZ ;  /* 0x000080ff1400a986 */ /* 0x0003e8000c101d10 */
[----:B------:R1:W-:Y:S04]  /*10ea0*/  @!P1 STG.E.128 [R20.64+0x100], RZ ;  /* 0x000100ff14009986 */ /* 0x0003e8000c101d10 */
[----:B------:R1:W-:Y:S02]  /*10eb0*/  @!P0 STG.E.128 [R20.64+0x180], RZ ;  /* 0x000180ff14008986 */ /* 0x0003e4000c101d10 */
.L_x_82:
[----:B------:R-:W-:Y:S05]  /*10ec0*/  BSYNC B0 ;  /* 0x0000000000007941 */ /* 0x000fea0003800000 */
.L_x_81:
        /* <DEDUP_REMOVED lines=22> */
.L_x_84:
[----:B------:R-:W-:Y:S05]  /*11030*/  BSYNC B0 ;  /* 0x0000000000007941 */ /* 0x000fea0003800000 */
.L_x_83:
[----:B------:R-:W-:Y:S01]  /*11040*/  IADD3 R0, R14, 0x30, RZ ;  /* 0x000000300e007810 */ /* 0x000fe20007ffe0ff */
[----:B------:R-:W-:Y:S03]  /*11050*/  BSSY B0, `(.L_x_85) ;  /* 0x0000014000007945 */ /* 0x000fe60003800000 */
[----:B------:R-:W-:-:S13]  /*11060*/  ISETP.GE.AND P0, PT, R0, UR15, PT ;  /* 0x0000000f00007c0c */ /* 0x000fda000bf06270 */
        /* <DEDUP_REMOVED lines=18> */
.L_x_86:
[----:B------:R-:W-:Y:S05]  /*11190*/  BSYNC B0 ;  /* 0x0000000000007941 */ /* 0x000fea0003800000 */
.L_x_85:
[----:B------:R-:W-:-:S04]  /*111a0*/  ISETP.NE.AND P6, PT, R8, RZ, PT ;  /* 0x000000ff0800720c */ /* 0x000fc80003fc5270 */
[----:B------:R-:W-:Y:S02]  /*111b0*/  ISETP.GE.OR P5, PT, R14, UR15, P6 ;  /* 0x0000000f0e007c0c */ /* 0x000fe4000b7a6670 */
[----:B------:R-:W-:Y:S02]  /*111c0*/  ISETP.GE.OR P4, PT, R3, UR15, P6 ;  /* 0x0000000f03007c0c */ /* 0x000fe4000b786670 */
[----:B------:R-:W-:Y:S02]  /*111d0*/  ISETP.GE.OR P3, PT, R2, UR15, P6 ;  /* 0x0000000f02007c0c */ /* 0x000fe4000b766670 */
[----:B------:R-:W-:-:S07]  /*111e0*/  ISETP.GE.OR P6, PT, R0, UR15, P6 ;  /* 0x0000000f00007c0c */ /* 0x000fce000b7c6670 */
[----:B------:R-:W-:Y:S02]  /*111f0*/  @!P5 IMAD R7, R14, UR21, RZ ;  /* 0x000000150e07dc24 */ /* 0x000fe4000f8e02ff */
[----:B------:R-:W-:Y:S02]  /*11200*/  @!P4 IMAD R8, R3, UR21, RZ ;  /* 0x000000150308cc24 */ /* 0x000fe4000f8e02ff */
[----:B--2---:R-:W-:Y:S01]  /*11210*/  @!P3 IMAD R4, R2, UR21, RZ ;  /* 0x000000150204bc24 */ /* 0x004fe2000f8e02ff */
        /* <DEDUP_REMOVED lines=19> */
[----:B------:R-:W-:-:S05]  /*11350*/  IMAD R0, R0, UR21, RZ ;  /* 0x0000001500007c24 */ /* 0x000fca000f8e02ff */
[----:B--2---:R-:W-:-:S04]  /*11360*/  IADD3 R2, P0, R0, UR13, RZ ;  /* 0x0000000d00027c10 */ /* 0x004fc8000ff1e0ff */
[----:B------:R-:W-:Y:S02]  /*11370*/  LEA.HI.X.SX32 R0, R0, UR6, 0x1, P0 ;  /* 0x0000000600007c11 */ /* 0x000fe400080f0eff */
[----:B------:R-:W-:-:S04]  /*11380*/  LEA R4, P0, R2, c[0x0][0x200], 0x2 ;  /* 0x0000800002047a11 */ /* 0x000fc800078010ff */
[----:B------:R-:W-:Y:S01]  /*11390*/  LEA.HI.X R5, R2, c[0x0][0x204], R0, 0x2, P0 ;  /* 0x0000810002057a11 */ /* 0x000fe200000f1400 */
[----:B------:R-:W-:-:S05]  /*113a0*/  IMAD.MOV.U32 R0, RZ, RZ, 0x7f800000 ;  /* 0x7f800000ff007424 */ /* 0x000fca00078e00ff */
[----:B------:R-:W-:Y:S01]  /*113b0*/  STG.E [R4.64], R0 ;  /* 0x0000000004007986 */ /* 0x000fe2000c101910 */
[----:B------:R-:W-:Y:S05]  /*113c0*/  EXIT ;  /* 0x000000000000794d */ /* 0x000fea0003800000 */
.L_x_87:
        /* <DEDUP_REMOVED lines=11> */
.L_x_1072:


//--------------------- .text._ZN5flash16flash_fwd_kernelI23Flash_fwd_kernel_traitsILi256ELi64ELi64ELi4ELb0ELb0EN7cutlass10bfloat16_tE19Flash_kernel_traitsILi256ELi64ELi64ELi4ES3_EELb0ELb1ELb0ELb1ELb0ELb0ELb0ELb0EEEvNS_16Flash_fwd_paramsE --------------------------
	.section	.text._ZN5flash16flash_fwd_kernelI23Flash_fwd_kernel_traitsILi256ELi64ELi64ELi4ELb0ELb0EN7cutlass10bfloat16_tE19Flash_kernel_traitsILi256ELi64ELi64ELi4ES3_EELb0ELb1ELb0ELb1ELb0ELb0ELb0ELb0EEEvNS_16Flash_fwd_paramsE,"ax",@progbits
	.sectioninfo	@"SHI_REGISTERS=255"
	.align	128
        .global         _ZN5flash16flash_fwd_kernelI23Flash_fwd_kernel_traitsILi256ELi64ELi64ELi4ELb0ELb0EN7cutlass10bfloat16_tE19Flash_kernel_traitsILi256ELi64ELi64ELi4ES3_EELb0ELb1ELb0ELb1ELb0ELb0ELb0ELb0EEEvNS_16Flash_fwd_paramsE
        .type           _ZN5flash16flash_fwd_kernelI23Flash_fwd_kernel_traitsILi256ELi64ELi64ELi4ELb0ELb0EN7cutlass10bfloat16_tE19Flash_kernel_traitsILi256ELi64ELi64ELi4ES3_EELb0ELb1ELb0ELb1ELb0ELb0ELb0ELb0EEEvNS_16Flash_fwd_paramsE,@function
        .size           _ZN5flash16flash_fwd_kernelI23Flash_fwd_kernel_traitsILi256ELi64ELi64ELi4ELb0ELb0EN7cutlass10bfloat16_tE19Flash_kernel_traitsILi256ELi64ELi64ELi4ES3_EELb0ELb1ELb0ELb1ELb0ELb0ELb0ELb0EEEvNS_16Flash_fwd_paramsE,(.L_x_1073 - _ZN5flash16flash_fwd_kernelI23Flash_fwd_kernel_traitsILi256ELi64ELi64ELi4ELb0ELb0EN7cutlass10bfloat16_tE19Flash_kernel_traitsILi256ELi64ELi64ELi4ES3_EELb0ELb1ELb0ELb1ELb0ELb0ELb0ELb0EEEvNS_16Flash_fwd_paramsE)
        .other          _ZN5flash16flash_fwd_kernelI23Flash_fwd_kernel_traitsILi256ELi64ELi64ELi4ELb0ELb0EN7cutlass10bfloat16_tE19Flash_kernel_traitsILi256ELi64ELi64ELi4ES3_EELb0ELb1ELb0ELb1ELb0ELb0ELb0ELb0EEEvNS_16Flash_fwd_paramsE,@"STO_CUDA_ENTRY STV_DEFAULT"
_ZN5flash16flash_fwd_kernelI23Flash_fwd_kernel_traitsILi256ELi64ELi64ELi4ELb0ELb0EN7cutlass10bfloat16_tE19Flash_kernel_traitsILi256ELi64ELi64ELi4ES3_EELb0ELb1ELb0ELb1ELb0ELb0ELb0ELb0EEEvNS_16Flash_fwd_paramsE:
.text._ZN5flash16flash_fwd_kernelI23Flash_fwd_kernel_traitsILi256ELi64ELi64ELi4ELb0ELb0EN7cutlass10bfloat16_tE19Flash_kernel_traitsILi256ELi64ELi64ELi4ES3_EELb0ELb1ELb0ELb1ELb0ELb0ELb0ELb0EEEvNS_16Flash_fwd_paramsE:
        /* <DEDUP_REMOVED lines=48> */
[----:B--234-:R-:W-:Y:S05]  /*0300*/  @!P0 BRA `(.L_x_88) ;  /* 0x0000007000008947 */ /* 0x01cfea0003800000 */
[----:B-1----:R-:W-:-:S13]  /*0310*/  PLOP3.LUT P0, PT, PT, PT, UP3, 0x80, 0x0 ;  /* 0x000000000000781c */ /* 0x002fda0003f0f038 */
[----:B------:R-:W2:Y:S04]  /*0320*/  @P0 LDG.E R0, [R6.64+0x4] ;  /* 0x0000041406000981 */ /* 0x000ea8000c1e1900 */
[----:B------:R-:W3:Y:S01]  /*0330*/  @!P0 LDG.E R6, [R6.64] ;  /* 0x0000001406068981 */ /* 0x000ee2000c1e1900 */
[----:B--2---:R-:W1:Y:S02]  /*0340*/  @P0 R2UR UR6, R0 ;  /* 0x00000000000603c2 */ /* 0x004e6400000e0000 */
[----:B-1----:R-:W-:-:S11]  /*0350*/  @UP3 UIADD3 UR6, UR6, -UR8, URZ ;  /* 0x8000000806063290 */ /* 0x002fd6000fffe03f */
[----:B---3--:R1:W2:Y:S02]  /*0360*/  @!P0 R2UR UR6, R6 ;  /* 0x00000000060683c2 */ /* 0x0082a400000e0000 */
[----:B-12---:R-:W-:Y:S05]  /*0370*/  BRA `(.L_x_89) ;  /* 0x0000001000007947 */ /* 0x006fea0003800000 */
.L_x_88:
[----:B-1----:R-:W-:Y:S02]  /*0380*/  ULDC UR6, c[0x0][0x218] ;  /* 0x0000860000067ab9 */ /* 0x002fe40000000800 */
.L_x_89:
        /* <DEDUP_REMOVED lines=41> */
[----:B------:R-:W-:Y:S01]  /*0620*/  PLOP3.LUT P0, PT, PT, PT, UP0, 0x80, 0x0 ;  /* 0x000000000000781c */ /* 0x000fe20003f0f008 */
[----:B------:R-:W-:Y:S02]  /*0630*/  USHF.R.S32.HI UR25, URZ, 0x1f, UR26 ;  /* 0x0000001f3f197899 */ /* 0x000fe4000801141a */
[----:B------:R-:W-:-:S02]  /*0640*/  @UP1 UIMAD.WIDE.U32 UR12, UR15, UR4, URZ ;  /* 0x000000040f0c12a5 */ /* 0x000fc4000f8e003f */
[----:B------:R-:W-:Y:S02]  /*0650*/  @!UP1 USHF.R.S32.HI UR11, URZ, 0x1f, UR24 ;  /* 0x0000001f3f0b9899 */ /* 0x000fe40008011418 */
[----:B------:R-:W-:Y:S02]  /*0660*/  @UP1 UIMAD UR22, UR15, UR5, UR13 ;  /* 0x000000050f1612a4 */ /* 0x000fe4000f8e020d */
[----:B------:R-:W-:Y:S02]  /*0670*/  @UP0 UIADD3 UR13, UR23, UR8, URZ ;  /* 0x00000008170d0290 */ /* 0x000fe4000fffe03f */
[----:B------:R-:W-:Y:S02]  /*0680*/  ULDC.64 UR4, c[0x0][0x198] ;  /* 0x0000660000047ab9 */ /* 0x000fe40000000a00 */
[----:B------:R-:W-:Y:S02]  /*0690*/  @!UP1 UIMAD UR11, UR11, UR6, URZ ;  /* 0x000000060b0b92a4 */ /* 0x000fe4000f8e023f */
[----:B------:R-:W-:-:S02]  /*06a0*/  @UP0 UIMAD.WIDE.U32 UR28, UR13, UR4, URZ ;  /* 0x000000040d1c02a5 */ /* 0x000fc4000f8e003f */
[----:B------:R-:W-:Y:S02]  /*06b0*/  @!UP1 UIMAD.WIDE.U32 UR30, UR24, UR6, URZ ;  /* 0x00000006181e92a5 */ /* 0x000fe4000f8e003f */
[----:B------:R-:W-:Y:S02]  /*06c0*/  @!UP1 UIMAD UR7, UR24, UR7, UR11 ;  /* 0x00000007180792a4 */ /* 0x000fe4000f8e020b */
[----:B------:R-:W-:Y:S02]  /*06d0*/  @UP1 UMOV UR6, UR12 ;  /* 0x0000000c00061c82 */ /* 0x000fe40008000000 */
[----:B------:R-:W-:Y:S02]  /*06e0*/  @UP0 UIMAD UR11, UR13, UR5, UR29 ;  /* 0x000000050d0b02a4 */ /* 0x000fe4000f8e021d */
[----:B------:R-:W-:Y:S02]  /*06f0*/  @!UP1 UIADD3 UR22, UR31, UR7, URZ ;  /* 0x000000071f169290 */ /* 0x000fe4000fffe03f */
[----:B------:R-:W-:-:S02]  /*0700*/  @!UP1 UMOV UR6, UR30 ;  /* 0x0000001e00069c82 */ /* 0x000fc40008000000 */
[----:B------:R-:W-:Y:S01]  /*0710*/  @UP0 UMOV UR12, UR28 ;  /* 0x0000001c000c0c82 */ /* 0x000fe20008000000 */
[----:B------:R-:W-:Y:S05]  /*0720*/  @P0 BRA `(.L_x_91) ;  /* 0x000000c000000947 */ /* 0x000fea0003800000 */
[----:B------:R-:W-:Y:S02]  /*0730*/  USHF.R.S32.HI UR11, URZ, 0x1f, UR23 ;  /* 0x0000001f3f0b7899 */ /* 0x000fe40008011417 */
[----:B------:R-:W-:Y:S02]  /*0740*/  ULDC.64 UR4, c[0x0][0x198] ;  /* 0x0000660000047ab9 */ /* 0x000fe40000000a00 */
[----:B------:R-:W-:Y:S02]  /*0750*/  UIMAD UR11, UR11, UR4, URZ ;  /* 0x000000040b0b72a4 */ /* 0x000fe4000f8e023f */
[----:B------:R-:W-:Y:S02]  /*0760*/  UIMAD.WIDE.U32 UR12, UR23, UR4, URZ ;  /* 0x00000004170c72a5 */ /* 0x000fe4000f8e003f */
[----:B------:R-:W-:Y:S02]  /*0770*/  UIMAD UR11, UR23, UR5, UR11 ;  /* 0x00000005170b72a4 */ /* 0x000fe4000f8e020b */
[----:B------:R-:W-:-:S02]  /*0780*/  USHF.R.S32.HI UR7, URZ, 0x1f, UR24 ;  /* 0x0000001f3f077899 */ /* 0x000fc40008011418 */
[----:B------:R-:W-:Y:S02]  /*0790*/  ULDC.64 UR4, c[0x0][0x180] ;  /* 0x0000600000047ab9 */ /* 0x000fe40000000a00 */
[----:B------:R-:W-:Y:S02]  /*07a0*/  UIADD3 UR13, UR13, UR11, URZ ;  /* 0x0000000b0d0d7290 */ /* 0x000fe4000fffe03f */
[----:B------:R-:W-:Y:S02]  /*07b0*/  UIMAD UR7, UR7, UR4, URZ ;  /* 0x00000004070772a4 */ /* 0x000fe4000f8e023f */
[----:B------:R-:W-:Y:S02]  /*07c0*/  UIMAD.WIDE.U32 UR12, UR24, UR4, UR12 ;  /* 0x00000004180c72a5 */ /* 0x000fe4000f8e000c */
[----:B------:R-:W-:-:S04]  /*07d0*/  UIMAD UR5, UR24, UR5, UR7 ;  /* 0x00000005180572a4 */ /* 0x000fc8000f8e0207 */
[----:B------:R-:W-:Y:S02]  /*07e0*/  UIADD3 UR11, UR13, UR5, URZ ;  /* 0x000000050d0b7290 */ /* 0x000fe4000fffe03f */
.L_x_91:
        /* <DEDUP_REMOVED lines=13> */
[----:B------:R-:W-:-:S07]  /*08c0*/  UIMAD.WIDE.U32 UR28, UR29, UR4, UR28 ;  /* 0x000000041d1c72a5 */ /* 0x000fce000f8e001c */
[----:B------:R-:W-:Y:S02]  /*08d0*/  UMOV UR13, UR29 ;  /* 0x0000001d000d7c82 */ /* 0x000fe40008000000 */
[----:B--2---:R-:W-:Y:S02]  /*08e0*/  UIMAD.WIDE.U32 UR28, UR13, UR5, URZ ;  /* 0x000000050d1c72a5 */ /* 0x004fe4000f8e003f */
[----:B------:R-:W-:-:S05]  /*08f0*/  @UP0 UIADD3 UR13, UR23, UR8, URZ ;  /* 0x00000008170d0290 */ /* 0x000fca000fffe03f */
[----:B------:R-:W-:Y:S02]  /*0900*/  UMOV UR27, UR29 ;  /* 0x0000001d001b7c82 */ /* 0x000fe40008000000 */
        /* <DEDUP_REMOVED lines=11> */
[----:B------:R-:W-:Y:S02]  /*09c0*/  ULDC.64 UR4, c[0x0][0x1a0] ;  /* 0x0000680000047ab9 */ /* 0x000fe40000000a00 */
[----:B------:R-:W-:Y:S02]  /*09d0*/  @UP0 UIMAD.WIDE.U32 UR28, UR13, UR4, URZ ;  /* 0x000000040d1c02a5 */ /* 0x000fe4000f8e003f */
[----:B------:R-:W-:-:S02]  /*09e0*/  UMOV UR8, UR27 ;  /* 0x0000001b00087c82 */ /* 0x000fc40008000000 */
[----:B------:R-:W-:Y:S02]  /*09f0*/  @!UP1 UIADD3 UR8, -UR8, URZ, URZ ;  /* 0x0000003f08089290 */ /* 0x000fe4000fffe13f */
[----:B------:R-:W-:Y:S02]  /*0a00*/  @UP0 UIMAD UR13, UR13, UR5, UR29 ;  /* 0x000000050d0d02a4 */ /* 0x000fe4000f8e021d */
[----:B------:R-:W-:Y:S02]  /*0a10*/  @!UP2 ULOP3.LUT UR8, URZ, UR7, URZ, 0x33, !UPT ;  /* 0x000000073f08a292 */ /* 0x000fe4000f8e333f */
[----:B------:R-:W-:Y:S02]  /*0a20*/  @UP0 UMOV UR14, UR28 ;  /* 0x0000001c000e0c82 */ /* 0x000fe40008000000 */
        /* <DEDUP_REMOVED lines=15> */
.L_x_92:
[----:B------:R-:W-:Y:S01]  /*0b20*/  SHF.R.S32.HI R7, RZ, 0x1f, R6 ;  /* 0x0000001fff077819 */ /* 0x000fe20000011406 */
[----:B------:R-:W1:Y:S01]  /*0b30*/  S2R R16, SR_CTAID.Z ;  /* 0x0000000000107919 */ /* 0x000e620000002700 */
[----:B------:R-:W-:Y:S01]  /*0b40*/  ULDC.64 UR4, c[0x0][0x1b8] ;  /* 0x00006e0000047ab9 */ /* 0x000fe20000000a00 */
[----:B------:R-:W-:Y:S01]  /*0b50*/  IMAD.U32 R166, RZ, RZ, UR8 ;  /* 0x00000008ffa67e24 */ /* 0x000fe2000f8e00ff */
[CC--:B------:R-:W-:Y:S01]  /*0b60*/  LEA.HI R10, R7.reuse, R6.reuse, RZ, 0x4 ;  /* 0x00000006070a7211 */ /* 0x0c0fe200078f20ff */
[----:B------:R-:W-:Y:S01]  /*0b70*/  UIMAD UR4, UR27, UR4, URZ ;  /* 0x000000041b0472a4 */ /* 0x000fe2000f8e023f */
[----:B------:R-:W-:Y:S01]  /*0b80*/  LEA.HI R14, R7, R6, RZ, 0x3 ;  /* 0x00000006070e7211 */ /* 0x000fe200078f18ff */
[----:B------:R-:W-:Y:S01]  /*0b90*/  IMAD.U32 R232, RZ, RZ, UR8 ;  /* 0x00000008ffe87e24 */ /* 0x000fe2000f8e00ff */
[----:B------:R-:W-:Y:S01]  /*0ba0*/  SHF.R.S32.HI R0, RZ, 0x4, R10 ;  /* 0x00000004ff007819 */ /* 0x000fe2000001140a */
[----:B------:R-:W-:Y:S01]  /*0bb0*/  UIMAD UR23, UR8, UR5, UR4 ;  /* 0x00000005081772a4 */ /* 0x000fe2000f8e0204 */
[----:B------:R-:W-:Y:S01]  /*0bc0*/  LOP3.LUT R3, R14, 0xfffffff8, RZ, 0xc0, !PT ;  /* 0xfffffff80e037812 */ /* 0x000fe200078ec0ff */
[----:B------:R-:W-:Y:S01]  /*0bd0*/  IMAD.U32 R18, RZ, RZ, UR16 ;  /* 0x00000010ff127e24 */ /* 0x000fe2000f8e00ff */
[----:B------:R-:W-:Y:S01]  /*0be0*/  LEA.HI R225, R10, R0, RZ, 0x1 ;  /* 0x000000000ae17211 */ /* 0x000fe200078f08ff */
[----:B------:R-:W-:Y:S01]  /*0bf0*/  ULDC.64 UR4, c[0x0][0x1a8] ;  /* 0x00006a0000047ab9 */ /* 0x000fe20000000a00 */
[----:B------:R-:W-:Y:S01]  /*0c00*/  SHF.R.S32.HI R14, RZ, 0x3, R14 ;  /* 0x00000003ff0e7819 */ /* 0x000fe2000001140e */
[----:B------:R-:W-:Y:S01]  /*0c10*/  IMAD.IADD R3, R6, 0x1, -R3 ;  /* 0x0000000106037824 */ /* 0x000fe200078e0a03 */
[----:B------:R-:W-:Y:S01]  /*0c20*/  LOP3.LUT R10, R10, 0xfffffff0, RZ, 0xc0, !PT ;  /* 0xfffffff00a0a7812 */ /* 0x000fe200078ec0ff */
[----:B------:R-:W-:Y:S01]  /*0c30*/  UIMAD UR4, UR25, UR4, URZ ;  /* 0x00000004190472a4 */ /* 0x000fe2000f8e023f */
        /* <DEDUP_REMOVED lines=11> */
[----:B------:R-:W-:Y:S01]  /*0cf0*/  UIMAD UR4, UR26, UR5, UR4 ;  /* 0x000000051a0472a4 */ /* 0x000fe2000f8e0204 */
[----:B------:R-:W-:Y:S01]  /*0d00*/  SHF.R.U32.HI R228, RZ, 0x3, R228 ;  /* 0x00000003ffe47819 */ /* 0x000fe200000116e4 */
[----:B------:R-:W-:Y:S01]  /*0d10*/  BSSY B0, `(.L_x_93) ;  /* 0x000005d000007945 */ /* 0x000fe20003800000 */
[----:B------:R-:W-:Y:S01]  /*0d20*/  LEA.HI R0, R0, R10, RZ, 0x3 ;  /* 0x0000000a00007211 */ /* 0x000fe200078f18ff */
[----:B------:R-:W-:Y:S01]  /*0d30*/  IMAD.WIDE R18, R18, 0x40, R14 ;  /* 0x0000004012127825 */ /* 0x000fe200078e020e */
[----:B------:R-:W-:-:S02]  /*0d40*/  SHF.R.S32.HI R237, RZ, 0x1f, R236 ;  /* 0x0000001fffed7819 */ /* 0x000fc400000114ec */
        /* <DEDUP_REMOVED lines=18> */
[----:B------:R-:W-:Y:S01]  /*0e70*/  UIADD3 UR6, -UR17, UR19, URZ ;  /* 0x0000001311067290 */ /* 0x000fe2000fffe13f */
[----:B------:R-:W-:Y:S01]  /*0e80*/  IMAD.WIDE.U32 R8, R14, c[0x0][0x1a0], R236 ;  /* 0x000068000e087a25 */ /* 0x000fe200078e00ec */
[----:B------:R-:W-:-:S02]  /*0e90*/  LEA.HI R7, R7, R6, RZ, 0x5 ;  /* 0x0000000607077211 */ /* 0x000fc400078f28ff */
[----:B------:R-:W-:Y:S01]  /*0ea0*/  IADD3 R13, R17, UR4, RZ ;  /* 0x00000004110d7c10 */ /* 0x000fe2000fffe0ff */
[----:B------:R-:W-:Y:S01]  /*0eb0*/  IMAD R2, R14, c[0x0][0x1a4], R2 ;  /* 0x000069000e027a24 */ /* 0x000fe200078e0202 */
[----:B------:R-:W-:Y:S01]  /*0ec0*/  IADD3 R8, P0, R8, UR14, RZ ;  /* 0x0000000e08087c10 */ /* 0x000fe2000ff1e0ff */
[----:B------:R-:W-:Y:S01]  /*0ed0*/  IMAD.SHL.U32 R4, R4, 0x40, RZ ;  /* 0x0000004004047824 */ /* 0x000fe200078e00ff */
[----:B------:R-:W-:Y:S01]  /*0ee0*/  IADD3 R231, R236, 0x40, RZ ;  /* 0x00000040ece77810 */ /* 0x000fe20007ffe0ff */
[----:B------:R-:W-:Y:S01]  /*0ef0*/  IMAD.SHL.U32 R5, R225, 0x8, RZ ;  /* 0x00000008e1057824 */ /* 0x000fe200078e00ff */
[----:B------:R-:W-:Y:S01]  /*0f00*/  IADD3.X R9, R9, UR13, R2, P0, !PT ;  /* 0x0000000d09097c10 */ /* 0x000fe200087fe402 */
[----:B------:R-:W-:Y:S01]  /*0f10*/  IMAD.SHL.U32 R0, R0, 0x40, RZ ;  /* 0x0000004000007824 */ /* 0x000fe200078e00ff */
[----:B------:R-:W-:Y:S01]  /*0f20*/  LOP3.LUT R4, R4, 0x1c0, RZ, 0xc0, !PT ;  /* 0x000001c004047812 */ /* 0x000fe200078ec0ff */
[----:B------:R-:W-:Y:S01]  /*0f30*/  IMAD.WIDE.U32 R232, R232, c[0x0][0x1b0], R10 ;  /* 0x00006c00e8e87a25 */ /* 0x000fe200078e000a */
[----:B------:R-:W-:-:S02]  /*0f40*/  ISETP.GE.AND P0, PT, R14, UR6, PT ;  /* 0x000000060e007c0c */ /* 0x000fc4000bf06270 */
[----:B------:R-:W-:Y:S01]  /*0f50*/  LOP3.LUT R5, R4, 0x8, R5, 0xf8, !PT ;  /* 0x0000000804057812 */ /* 0x000fe200078ef805 */
[----:B------:R-:W-:Y:S01]  /*0f60*/  IMAD.WIDE.U32 R166, R166, c[0x0][0x1b8], R8 ;  /* 0x00006e00a6a67a25 */ /* 0x000fe200078e0008 */
[----:B------:R-:W-:Y:S02]  /*0f70*/  SHF.R.U32.HI R4, RZ, 0x3, R4 ;  /* 0x00000003ff047819 */ /* 0x000fe40000011604 */
[----:B------:R-:W-:Y:S01]  /*0f80*/  LOP3.LUT R11, R7, 0xffffffe0, RZ, 0xc0, !PT ;  /* 0xffffffe0070b7812 */ /* 0x000fe200078ec0ff */
[----:B------:R-:W-:Y:S01]  /*0f90*/  IMAD.MOV.U32 R2, RZ, RZ, 0x10 ;  /* 0x00000010ff027424 */ /* 0x000fe200078e00ff */
[----:B------:R-:W-:Y:S01]  /*0fa0*/  IADD3 R29, R167, UR23, RZ ;  /* 0x00000017a71d7c10 */ /* 0x000fe2000fffe0ff */
[----:B------:R-:W-:Y:S01]  /*0fb0*/  IMAD.SHL.U32 R228, R228, 0x2, RZ ;  /* 0x00000002e4e47824 */ /* 0x000fe200078e00ff */
[----:B------:R-:W-:Y:S01]  /*0fc0*/  LOP3.LUT R4, R5, R4, RZ, 0x3c, !PT ;  /* 0x0000000405047212 */ /* 0x000fe200078e3cff */
[----:B------:R-:W-:Y:S01]  /*0fd0*/  IMAD.IADD R11, R6, 0x1, -R11 ;  /* 0x00000001060b7824 */ /* 0x000fe200078e0a0b */
[----:B------:R-:W-:Y:S01]  /*0fe0*/  SHF.R.S32.HI R7, RZ, 0x5, R7 ;  /* 0x00000005ff077819 */ /* 0x000fe20000011407 */
[----:B------:R1:W-:Y:S01]  /*0ff0*/  STL [R1+0xc], R29 ;  /* 0x00000c1d01007387 */ /* 0x0003e20000100800 */
[----:B------:R-:W-:Y:S01]  /*1000*/  LOP3.LUT R4, R4, 0xfffffe00, R0, 0xf8, !PT ;  /* 0xfffffe0004047812 */ /* 0x000fe200078ef800 */
[----:B------:R-:W-:Y:S01]  /*1010*/  IMAD.MOV.U32 R0, RZ, RZ, 0x20 ;  /* 0x00000020ff007424 */ /* 0x000fe200078e00ff */
[----:B------:R-:W-:-:S02]  /*1020*/  IADD3 R230, R236, 0x80, RZ ;  /* 0x00000080ece67810 */ /* 0x000fc40007ffe0ff */
[----:B------:R-:W-:Y:S02]  /*1030*/  IADD3 R229, R236, 0xc0, RZ ;  /* 0x000000c0ece57810 */ /* 0x000fe40007ffe0ff */
[----:B------:R-:W-:Y:S02]  /*1040*/  SEL R2, R2, 0xfffffff0, !P1 ;  /* 0xfffffff002027807 */ /* 0x000fe40004800000 */
[----:B------:R-:W-:Y:S02]  /*1050*/  SEL R0, R0, 0xffffffe0, !P2 ;  /* 0xffffffe000007807 */ /* 0x000fe40005000000 */
[----:B------:R-:W-:Y:S01]  /*1060*/  IADD3 R235, R233, UR22, RZ ;  /* 0x00000016e9eb7c10 */ /* 0x000fe2000fffe0ff */
[----:B------:R-:W-:Y:S05]  /*1070*/  @P0 BRA `(.L_x_94) ;  /* 0x0000026000000947 */ /* 0x000fea0003800000 */
[----:B------:R-:W-:Y:S01]  /*1080*/  ISETP.GE.AND P6, PT, R236, c[0x0][0x220], PT ;  /* 0x00008800ec007a0c */ /* 0x000fe20003fc6270 */
[----:B------:R-:W-:Y:S01]  /*1090*/  IMAD R5, R19, c[0x0][0x190], RZ ;  /* 0x0000640013057a24 */ /* 0x000fe200078e02ff */
[----:B------:R-:W-:Y:S01]  /*10a0*/  ISETP.GE.AND P5, PT, R231, c[0x0][0x220], PT ;  /* 0x00008800e7007a0c */ /* 0x000fe20003fa6270 */
[----:B------:R-:W-:Y:S01]  /*10b0*/  IMAD.MOV.U32 R12, RZ, RZ, R16 ;  /* 0x000000ffff0c7224 */ /* 0x000fe200078e0010 */
[----:B------:R-:W-:Y:S01]  /*10c0*/  ISETP.GE.AND P4, PT, R230, c[0x0][0x220], PT ;  /* 0x00008800e6007a0c */ /* 0x000fe20003f86270 */
[C---:B------:R-:W-:Y:S01]  /*10d0*/  IMAD R5, R18.reuse, c[0x0][0x194], R5 ;  /* 0x0000650012057a24 */ /* 0x040fe200078e0205 */
        /* <DEDUP_REMOVED lines=32> */
.L_x_94:
[----:B------:R-:W-:Y:S05]  /*12e0*/  BSYNC B0 ;  /* 0x0000000000007941 */ /* 0x000fea0003800000 */
.L_x_93:
[----:B------:R-:W-:Y:S01]  /*12f0*/  IADD3 R10, R14, 0x10, RZ ;  /* 0x000000100e0a7810 */ /* 0x000fe20007ffe0ff */
[----:B------:R-:W-:Y:S03]  /*1300*/  BSSY B0, `(.L_x_95) ;  /* 0x000002c000007945 */ /* 0x000fe60003800000 */
[----:B------:R-:W-:-:S13]  /*1310*/  ISETP.GE.AND P0, PT, R10, UR6, PT ;  /* 0x000000060a007c0c */ /* 0x000fda000bf06270 */
[----:B------:R-:W-:Y:S05]  /*1320*/  @P0 BRA `(.L_x_96) ;  /* 0x0000029000000947 */ /* 0x000fea0003800000 */
[----:B------:R-:W-:Y:S01]  /*1330*/  IADD3 R8, P0, R18, 0x10, RZ ;  /* 0x0000001012087810 */ /* 0x000fe20007f1e0ff */
[----:B--2---:R-:W-:Y:S01]  /*1340*/  IMAD.MOV.U32 R20, RZ, RZ, R16 ;  /* 0x000000ffff147224 */ /* 0x004fe200078e0010 */
        /* <DEDUP_REMOVED lines=39> */
.L_x_96:
[----:B------:R-:W-:Y:S05]  /*15c0*/  BSYNC B0 ;  /* 0x0000000000007941 */ /* 0x000fea0003800000 */
.L_x_95:
[----:B--2---:R-:W-:Y:S01]  /*15d0*/  IADD3 R9, R14, 0x20, RZ ;  /* 0x000000200e097810 */ /* 0x004fe20007ffe0ff */
        /* <DEDUP_REMOVED lines=44> */
.L_x_98:
[----:B------:R-:W-:Y:S05]  /*18a0*/  BSYNC B0 ;  /* 0x0000000000007941 */ /* 0x000fea0003800000 */
.L_x_97:
        /* <DEDUP_REMOVED lines=48> */
.L_x_100:
[----:B------:R-:W-:Y:S05]  /*1bb0*/  BSYNC B0 ;  /* 0x0000000000007941 */ /* 0x000fea0003800000 */
.L_x_99:
[----:B------:R-:W-:Y:S01]  /*1bc0*/  UIADD3 UR30, UR9, -0x1, URZ ;  /* 0xffffffff091e7890 */ /* 0x000fe2000fffe03f */
[----:B------:R-:W-:Y:S01]  /*1bd0*/  MOV R234, R232 ;  /* 0x000000e800ea7202 */ /* 0x000fe20000000f00 */
[----:B------:R-:W-:Y:S01]  /*1be0*/  IMAD.U32 R5, RZ, RZ, UR33 ;  /* 0x00000021ff057e24 */ /* 0x000fe2000f8e00ff */
[----:B------:R-:W-:Y:S01]  /*1bf0*/  BSSY B0, `(.L_x_101) ;  /* 0x000002a000007945 */ /* 0x000fe20003800000 */
[----:B------:R-:W-:Y:S02]  /*1c00*/  UIMAD UR29, UR30, -0x40, UR18 ;  /* 0xffffffc01e1d78a4 */ /* 0x000fe4000f8e0212 */
[----:B------:R-:W-:Y:S01]  /*1c10*/  USHF.R.S32.HI UR34, URZ, 0x1f, UR30 ;  /* 0x0000001f3f227899 */ /* 0x000fe2000801141e */
[----:B---3--:R-:W-:Y:S01]  /*1c20*/  IMAD.WIDE.U32 R18, R5, UR30, R234 ;  /* 0x0000001e05127c25 */ /* 0x008fe2000f8e00ea */
        /* <DEDUP_REMOVED lines=9> */
[C---:B--2---:R-:W-:Y:S01]  /*1cc0*/  @!P5 LEA R22, P6, R18.reuse, c[0x0][0x168], 0x1 ;  /* 0x00005a001216da11 */ /* 0x044fe200078c08ff */
        /* <DEDUP_REMOVED lines=28> */
.L_x_102:
[----:B------:R-:W-:Y:S05]  /*1e90*/  BSYNC B0 ;  /* 0x0000000000007941 */ /* 0x000fea0003800000 */
.L_x_101:
        /* <DEDUP_REMOVED lines=9> */
[----:B--2---:R-:W-:-:S04]  /*1f30*/  IADD3 R13, P0, R18, UR27, RZ ;  /* 0x0000001b120d7c10 */ /* 0x004fc8000ff1e0ff */
        /* <DEDUP_REMOVED lines=31> */
.L_x_104:
[----:B------:R-:W-:Y:S05]  /*2130*/  BSYNC B0 ;  /* 0x0000000000007941 */ /* 0x000fea0003800000 */
.L_x_103:
[----:B------:R-:W-:Y:S01]  /*2140*/  ISETP.GE.AND P0, PT, R9, UR29, PT ;  /* 0x0000001d09007c0c */ /* 0x000fe2000bf06270 */
[----:B------:R-:W-:-:S12]  /*2150*/  BSSY B0, `(.L_x_105) ;  /* 0x0000027000007945 */ /* 0x000fd80003800000 */
[----:B------:R-:W-:Y:S05]  /*2160*/  @P0 BRA `(.L_x_106) ;  /* 0x0000025000000947 */ /* 0x000fea0003800000 */
[----:B------:R-:W-:Y:S01]  /*2170*/  ISETP.GE.AND P5, PT, R236, c[0x0][0x220], PT ;  /* 0x00008800ec007a0c */ /* 0x000fe20003fa6270 */
[----:B--2---:R-:W-:Y:S01]  /*2180*/  IMAD.MOV.U32 R12, RZ, RZ, c[0x0][0x198] ;  /* 0x00006600ff0c7624 */ /* 0x004fe200078e00ff */
        /* <DEDUP_REMOVED lines=35> */
.L_x_106:
[----:B------:R-:W-:Y:S05]  /*23c0*/  BSYNC B0 ;  /* 0x0000000000007941 */ /* 0x000fea0003800000 */
.L_x_105:
[----:B------:R-:W-:Y:S01]  /*23d0*/  ISETP.GE.AND P0, PT, R8, UR29, PT ;  /* 0x0000001d08007c0c */ /* 0x000fe2000bf06270 */
[----:B------:R-:W-:-:S12]  /*23e0*/  BSSY B0, `(.L_x_107) ;  /* 0x0000029000007945 */ /* 0x000fd80003800000 */
[----:B------:R-:W-:Y:S05]  /*23f0*/  @P0 BRA `(.L_x_108) ;  /* 0x0000027000000947 */ /* 0x000fea0003800000 */
[----:B------:R-:W-:Y:S01]  /*2400*/  ISETP.GE.AND P5, PT, R236, c[0x0][0x220], PT ;  /* 0x00008800ec007a0c */ /* 0x000fe20003fa6270 */
[----:B--23--:R-:W-:Y:S01]  /*2410*/  IMAD.MOV.U32 R12, RZ, RZ, c[0x0][0x198] ;  /* 0x00006600ff0c7624 */ /* 0x00cfe200078e00ff */
        /* <DEDUP_REMOVED lines=37> */
.L_x_108:
[----:B------:R-:W-:Y:S05]  /*2670*/  BSYNC B0 ;  /* 0x0000000000007941 */ /* 0x000fea0003800000 */
.L_x_107:
[----:B------:R-:W-:Y:S01]  /*2680*/  ULDC.64 UR4, c[0x0][0x318] ;  /* 0x0000c60000047ab9 */ /* 0x000fe20000000a00 */
[----:B------:R-:W0:Y:S01]  /*2690*/  LDGDEPBAR ;  /* 0x00000000000079af */ /* 0x000e220000000000 */
[----:B------:R-:W-:Y:S01]  /*26a0*/  UISETP.NE.U32.AND UP1, UPT, URZ, UR4, UPT ;  /* 0x000000043f00728c */ /* 0x000fe2000bf25070 */
[----:B------:R-:W-:Y:S02]  /*26b0*/  IMAD.MOV.U32 R198, RZ, RZ, R28 ;  /* 0x000000ffffc67224 */ /* 0x000fe400078e001c */
[----:B------:R-:W-:Y:S01]  /*26c0*/  IMAD.MOV.U32 R199, RZ, RZ, R29 ;  /* 0x000000ffffc77224 */ /* 0x000fe200078e001d */
[----:B------:R-:W-:-:S03]  /*26d0*/  UISETP.NE.AND.EX UP1, UPT, URZ, UR5, UPT, UP1 ;  /* 0x000000053f00728c */ /* 0x000fc6000bf25310 */
[----:B------:R-:W-:-:S03]  /*26e0*/  ULDC.64 UR4, c[0x0][0x320] ;  /* 0x0000c80000047ab9 */ /* 0x000fc60000000a00 */
[----:B------:R-:W-:-:S05]  /*26f0*/  PLOP3.LUT P0, PT, PT, PT, UP1, 0x80, 0x0 ;  /* 0x000000000000781c */ /* 0x000fca0003f0f018 */
[----:B------:R-:W-:Y:S02]  /*2700*/  @UP1 USHF.R.S32.HI UR6, URZ, 0x1f, UR24 ;  /* 0x0000001f3f061899 */ /* 0x000fe40008011418 */
[----:B------:R-:W-:Y:S02]  /*2710*/  @UP1 UMOV UR36, UR26 ;  /* 0x0000001a00241c82 */ /* 0x000fe40008000000 */
[----:B------:R-:W-:Y:S02]  /*2720*/  @UP1 UIMAD UR6, UR6, UR4, URZ ;  /* 0x00000004060612a4 */ /* 0x000fe4000f8e023f */
[----:B------:R-:W-:Y:S02]  /*2730*/  @UP1 UMOV UR37, UR25 ;  /* 0x0000001900251c82 */ /* 0x000fe40008000000 */
[----:B------:R-:W-:Y:S01]  /*2740*/  @UP1 UIMAD.WIDE.U32 UR36, UR24, UR4, UR36 ;  /* 0x00000004182412a5 */ /* 0x000fe2000f8e0024 */
[----:B------:R-:W-:-:S04]  /*2750*/  DEPBAR.LE SB0, 0x0 ;  /* 0x000080000000791a */ /* 0x000fc80000000000 */
[----:B------:R-:W-:Y:S02]  /*2760*/  @UP1 UIMAD UR5, UR24, UR5, UR6 ;  /* 0x00000005180512a4 */ /* 0x000fe4000f8e0206 */
[----:B------:R-:W-:Y:S02]  /*2770*/  ULDC UR4, c[0x0][0x318] ;  /* 0x0000c60000047ab9 */ /* 0x000fe40000000800 */
[----:B------:R-:W-:Y:S02]  /*2780*/  @UP1 ULEA UR6, UP0, UR36, UR4, 0x2 ;  /* 0x0000000424061291 */ /* 0x000fe4000f80103f */
[----:B------:R-:W-:Y:S02]  /*2790*/  @UP1 UIADD3 UR5, UR37, UR5, URZ ;  /* 0x0000000525051290 */ /* 0x000fe4000fffe03f */
[----:B------:R-:W-:Y:S02]  /*27a0*/  ULDC UR4, c[0x0][0x31c] ;  /* 0x0000c70000047ab9 */ /* 0x000fe40000000800 */
[----:B------:R-:W-:Y:S01]  /*27b0*/  @UP1 ULEA.HI.X UR7, UR36, UR4, UR5, 0x2, UP0 ;  /* 0x0000000424071291 */ /* 0x000fe200080f1405 */
[----:B--23--:R-:W-:-:S05]  /*27c0*/  IMAD.U32 R12, RZ, RZ, UR6 ;  /* 0x00000006ff0c7e24 */ /* 0x00cfca000f8e00ff */
[----:B------:R-:W-:Y:S01]  /*27d0*/  MOV R13, UR7 ;  /* 0x00000007000d7c02 */ /* 0x000fe20008000f00 */
[----:B------:R-:W-:-:S05]  /*27e0*/  ULDC.64 UR6, c[0x0][0x1a0] ;  /* 0x0000680000067ab9 */ /* 0x000fca0000000a00 */
[----:B------:R2:W3:Y:S04]  /*27f0*/  @P0 LDG.E R13, [R12.64] ;  /* 0x000000140c0d0981 */ /* 0x0004e8000c1e1900 */
[----:B------:R-:W-:Y:S01]  /*2800*/  BAR.SYNC.DEFER_BLOCKING 0x0 ;  /* 0x0000000000007b1d */ /* 0x000fe20000010000 */
[----:B------:R-:W-:Y:S01]  /*2810*/  ISETP.GE.AND P1, PT, R14, UR29, PT ;  /* 0x0000001d0e007c0c */ /* 0x000fe2000bf26270 */
[----:B------:R-:W-:Y:S01]  /*2820*/  USHF.L.U64.HI UR31, UR6, UR31, UR7 ;  /* 0x0000001f061f7299 */ /* 0x000fe20008010207 */
[----:B------:R-:W-:Y:S01]  /*2830*/  MOV R198, R166 ;  /* 0x000000a600c67202 */ /* 0x000fe20000000f00 */
[----:B------:R-:W-:Y:S01]  /*2840*/  USHF.L.U32 UR5, UR6, 0x6, URZ ;  /* 0x0000000606057899 */ /* 0x000fe2000800063f */
[----:B------:R-:W-:Y:S01]  /*2850*/  IMAD.SHL.U32 R227, R6, 0x2, RZ ;  /* 0x0000000206e37824 */ /* 0x000fe200078e00ff */
[----:B------:R-:W-:Y:S01]  /*2860*/  UIMAD UR4, UR31, UR30, URZ ;  /* 0x0000001e1f0472a4 */ /* 0x000fe2000f8e023f */
[----:B------:R-:W-:Y:S01]  /*2870*/  BSSY B0, `(.L_x_109) ;  /* 0x0000035000007945 */ /* 0x000fe20003800000 */
[----:B------:R4:W-:Y:S02]  /*2880*/  STL.64 [R1+0x8], R198 ;  /* 0x000008c601007387 */ /* 0x0009e40000100a00 */
[----:B------:R-:W-:Y:S01]  /*2890*/  UIMAD UR34, UR34, UR5, UR4 ;  /* 0x00000005222272a4 */ /* 0x000fe2000f8e0204 */
[----:B------:R-:W-:-:S02]  /*28a0*/  LOP3.LUT R227, R227, 0x6, RZ, 0xc0, !PT ;  /* 0x00000006e3e37812 */ /* 0x000fc400078ec0ff */
[----:B------:R-:W-:Y:S01]  /*28b0*/  UMOV UR4, URZ ;  /* 0x0000003f00047c82 */ /* 0x000fe20008000000 */
[----:B--2---:R-:W3:Y:S01]  /*28c0*/  @P0 MUFU.RCP R12, c[0x0][0x238] ;  /* 0x00008e00000c0b08 */ /* 0x004ee20000001000 */
[----:B------:R4:W-:Y:S04]  /*28d0*/  @P1 STS.128 [R228+0x10000], RZ ;  /* 0x010000ffe4001388 */ /* 0x0009e80000000c00 */
[----:B------:R4:W-:Y:S04]  /*28e0*/  @P1 STS.128 [R228+0x12000], RZ ;  /* 0x012000ffe4001388 */ /* 0x0009e80000000c00 */
[----:B------:R4:W-:Y:S04]  /*28f0*/  @P1 STS.128 [R228+0x14000], RZ ;  /* 0x014000ffe4001388 */ /* 0x0009e80000000c00 */
[----:B------:R4:W-:Y:S01]  /*2900*/  @P1 STS.128 [R228+0x16000], RZ ;  /* 0x016000ffe4001388 */ /* 0x0009e20000000c00 */
[----:B---3--:R-:W-:Y:S01]  /*2910*/  @P0 FMUL.FTZ R12, R13, R12 ;  /* 0x0000000c0d0c0220 */ /* 0x008fe20000410000 */
[----:B------:R-:W-:-:S03]  /*2920*/  SHF.R.S32.HI R13, RZ, 0x1f, R11 ;  /* 0x0000001fff0d7819 */ /* 0x000fc6000001140b */
[----:B------:R2:W3:Y:S01]  /*2930*/  @P0 R2UR UR24, R12 ;  /* 0x000000000c1803c2 */ /* 0x0004e200000e0000 */
[----:B------:R-:W-:-:S04]  /*2940*/  LEA.HI R11, R13, R11, RZ, 0x2 ;  /* 0x0000000b0d0b7211 */ /* 0x000fc800078f10ff */
[----:B------:R-:W-:Y:S01]  /*2950*/  SHF.R.S32.HI R6, RZ, 0x2, R11 ;  /* 0x00000002ff067819 */ /* 0x000fe2000001140b */
[----:B--2---:R-:W-:Y:S01]  /*2960*/  IMAD.U32 R12, RZ, RZ, UR30 ;  /* 0x0000001eff0c7e24 */ /* 0x004fe2000f8e00ff */
[----:B---3--:R-:W-:-:S03]  /*2970*/  @UP1 UMOV UR4, UR24 ;  /* 0x0000001800041c82 */ /* 0x008fc60008000000 */
[----:B------:R-:W-:-:S05]  /*2980*/  IMAD.WIDE.U32 R12, R12, UR5, R198 ;  /* 0x000000050c0c7c25 */ /* 0x000fca000f8e00c6 */
[----:B------:R-:W-:Y:S01]  /*2990*/  IADD3 R17, R13, UR34, RZ ;  /* 0x000000220d117c10 */ /* 0x000fe2000fffe0ff */
[----:B------:R-:W-:Y:S05]  /*29a0*/  @P1 BRA `(.L_x_110) ;  /* 0x0000021000001947 */ /* 0x000fea0003800000 */
[----:B----4-:R-:W-:Y:S02]  /*29b0*/  ISETP.GE.AND P5, PT, R236, c[0x0][0x220], PT ;  /* 0x00008800ec007a0c */ /* 0x010fe40003fa6270 */
[----:B------:R-:W-:Y:S02]  /*29c0*/  ISETP.GE.AND P4, PT, R231, c[0x0][0x220], PT ;  /* 0x00008800e7007a0c */ /* 0x000fe40003f86270 */
        /* <DEDUP_REMOVED lines=31> */
.L_x_110:
[----:B----4-:R-:W-:Y:S05]  /*2bc0*/  BSYNC B0 ;  /* 0x0000000000007941 */ /* 0x010fea0003800000 */
.L_x_109:
        /* <DEDUP_REMOVED lines=45> */
.L_x_112:
[----:B------:R-:W-:Y:S05]  /*2ea0*/  BSYNC B0 ;  /* 0x0000000000007941 */ /* 0x000fea0003800000 */
.L_x_111:
        /* <DEDUP_REMOVED lines=44> */
.L_x_114:
[----:B------:R-:W-:Y:S05]  /*3170*/  BSYNC B0 ;  /* 0x0000000000007941 */ /* 0x000fea0003800000 */
.L_x_113:
        /* <DEDUP_REMOVED lines=46> */
.L_x_116:
[----:B------:R-:W-:Y:S05]  /*3460*/  BSYNC B0 ;  /* 0x0000000000007941 */ /* 0x000fea0003800000 */
.L_x_115:
[C---:B------:R-:W-:Y:S01]  /*3470*/  IMAD.SHL.U32 R8, R3.reuse, 0x40, RZ ;  /* 0x0000004003087824 */ /* 0x040fe200078e00ff */
[----:B------:R-:W-:Y:S01]  /*3480*/  R2P PR, R3, 0x6 ;  /* 0x0000000603007804 */ /* 0x000fe20000000000 */
[----:B------:R-:W-:Y:S01]  /*3490*/  IMAD.SHL.U32 R14, R14, 0x8, RZ ;  /* 0x000000080e0e7824 */ /* 0x000fe200078e00ff */
[----:B------:R-:W0:Y:S01]  /*34a0*/  LDGDEPBAR ;  /* 0x00000000000079af */ /* 0x000e220000000000 */
[C---:B------:R-:W-:Y:S01]  /*34b0*/  IMAD R226, R7.reuse, 0x400, R4 ;  /* 0x0000040007e27824 */ /* 0x040fe200078e0204 */
[----:B------:R-:W-:Y:S01]  /*34c0*/  LOP3.LUT R8, R8, 0x1c0, RZ, 0xc0, !PT ;  /* 0x000001c008087812 */ /* 0x000fe200078ec0ff */
[----:B------:R-:W-:Y:S01]  /*34d0*/  UISETP.GE.AND UP0, UPT, UR9, 0x2, UPT ;  /* 0x000000020900788c */ /* 0x000fe2000bf06270 */
[----:B------:R-:W-:Y:S01]  /*34e0*/  LEA R7, R7, UR17, 0x4 ;  /* 0x0000001107077c11 */ /* 0x000fe2000f8e20ff */
[----:B------:R-:W-:Y:S01]  /*34f0*/  IMAD.SHL.U32 R226, R226, 0x2, RZ ;  /* 0x00000002e2e27824 */ /* 0x000fe200078e00ff */
[----:B------:R-:W-:Y:S02]  /*3500*/  LOP3.LUT R14, R8, 0x8, R14, 0xf8, !PT ;  /* 0x00000008080e7812 */ /* 0x000fe400078ef80e */
        /* <DEDUP_REMOVED lines=9> */
[----:B------:R-:W-:Y:S03]  /*35a0*/  LDSM.16.M88.4 R40, [R222] ;  /* 0x00000000de28783b */ /* 0x000fe60000000200 */
[----:B------:R-:W-:Y:S01]  /*35b0*/  IMAD.SHL.U32 R225, R225, 0x2, RZ ;  /* 0x00000002e1e17824 */ /* 0x000fe200078e00ff */
[----:B------:R-:W-:Y:S04]  /*35c0*/  LDSM.16.M88.4 R76, [R224+0x2000] ;  /* 0x00200000e04c783b */ /* 0x000fe80000000200 */
[----:B------:R-:W5:Y:S01]  /*35d0*/  LDSM.16.M88.4 R24, [R225+0x8000] ;  /* 0x00800000e118783b */ /* 0x000f620000000200 */
[----:B------:R-:W-:-:S02]  /*35e0*/  IADD3 R3, R225, 0x8000, RZ ;  /* 0x00008000e1037810 */ /* 0x000fc40007ffe0ff */
[----:B------:R-:W-:Y:S01]  /*35f0*/  IADD3 R223, R225, 0x8020, RZ ;  /* 0x00008020e1df7810 */ /* 0x000fe20007ffe0ff */
[----:B-12-4-:R-:W1:Y:S01]  /*3600*/  LDSM.16.M88.4 R16, [R225+0x8800] ;  /* 0x00880000e110783b */ /* 0x016e620000000200 */
[----:B------:R-:W-:Y:S01]  /*3610*/  @P1 IADD3 R223, R3, -0x20, RZ ;  /* 0xffffffe003df1810 */ /* 0x000fe20007ffe0ff */
[----:B------:R-:W-:Y:S02]  /*3620*/  IMAD.MOV.U32 R3, RZ, RZ, 0x40 ;  /* 0x00000040ff037424 */ /* 0x000fe400078e00ff */
[----:B------:R-:W2:Y:S01]  /*3630*/  LDSM.16.M88.4 R60, [R225+0x9000] ;  /* 0x00900000e13c783b */ /* 0x000ea20000000200 */
[----:B------:R-:W-:Y:S02]  /*3640*/  IADD3 R215, R223, 0x800, RZ ;  /* 0x00000800dfd77810 */ /* 0x000fe40007ffe0ff */
[----:B------:R-:W-:Y:S01]  /*3650*/  SEL R3, R3, 0xffffffc0, !P2 ;  /* 0xffffffc003037807 */ /* 0x000fe20005000000 */
[----:B------:R-:W4:Y:S01]  /*3660*/  LDSM.16.M88.4 R12, [R225+0x9800] ;  /* 0x00980000e10c783b */ /* 0x000f220000000200 */
[----:B------:R-:W-:-:S02]  /*3670*/  IADD3 R214, R223, 0x1000, RZ ;  /* 0x00001000dfd67810 */ /* 0x000fc40007ffe0ff */
[----:B------:R-:W-:Y:S01]  /*3680*/  IADD3 R213, R223, 0x1800, RZ ;  /* 0x00001800dfd57810 */ /* 0x000fe20007ffe0ff */
[----:B------:R-:W3:Y:S01]  /*3690*/  LDSM.16.M88.4 R44, [R223] ;  /* 0x00000000df2c783b */ /* 0x000ee20000000200 */
[----:B------:R-:W-:Y:S01]  /*36a0*/  IMAD.IADD R219, R225, 0x1, R3 ;  /* 0x00000001e1db7824 */ /* 0x000fe200078e0203 */
[----:B------:R-:W-:Y:S01]  /*36b0*/  IADD3 R211, R223, 0x2000, RZ ;  /* 0x00002000dfd37810 */ /* 0x000fe20007ffe0ff */
[----:B------:R-:W-:Y:S01]  /*36c0*/  IMAD.IADD R212, R3, 0x1, R223 ;  /* 0x0000000103d47824 */ /* 0x000fe200078e02df */
[----:B------:R-:W2:Y:S01]  /*36d0*/  LDSM.16.M88.4 R32, [R223+0x800] ;  /* 0x00080000df20783b */ /* 0x000ea20000000200 */
[C---:B------:R-:W-:Y:S02]  /*36e0*/  IADD3 R210, R223.reuse, 0x2800, RZ ;  /* 0x00002800dfd27810 */ /* 0x040fe40007ffe0ff */
[C---:B------:R-:W-:Y:S01]  /*36f0*/  IADD3 R209, R223.reuse, 0x3000, RZ ;  /* 0x00003000dfd17810 */ /* 0x040fe20007ffe0ff */
[----:B------:R-:W2:Y:S01]  /*3700*/  LDSM.16.M88.4 R68, [R223+0x1000] ;  /* 0x00100000df44783b */ /* 0x000ea20000000200 */
[----:B------:R-:W-:-:S02]  /*3710*/  IADD3 R208, R223, 0x3800, RZ ;  /* 0x00003800dfd07810 */ /* 0x000fc40007ffe0ff */
[C---:B------:R-:W-:Y:S01]  /*3720*/  IADD3 R207, R223.reuse, 0x4000, RZ ;  /* 0x00004000dfcf7810 */ /* 0x040fe20007ffe0ff */
[----:B------:R-:W2:Y:S01]  /*3730*/  LDSM.16.M88.4 R48, [R223+0x1800] ;  /* 0x00180000df30783b */ /* 0x000ea20000000200 */
[C---:B------:R-:W-:Y:S02]  /*3740*/  IADD3 R206, R223.reuse, 0x4800, RZ ;  /* 0x00004800dfce7810 */ /* 0x040fe40007ffe0ff */
[C---:B------:R-:W-:Y:S01]  /*3750*/  IADD3 R205, R223.reuse, 0x5000, RZ ;  /* 0x00005000dfcd7810 */ /* 0x040fe20007ffe0ff */
[----:B------:R-:W2:Y:S01]  /*3760*/  LDSM.16.M88.4 R8, [R219+0x8000] ;  /* 0x00800000db08783b */ /* 0x000ea20000000200 */
[C---:B------:R-:W-:Y:S02]  /*3770*/  IADD3 R204, R223.reuse, 0x5800, RZ ;  /* 0x00005800dfcc7810 */ /* 0x040fe40007ffe0ff */
[C---:B------:R-:W-:Y:S01]  /*3780*/  IADD3 R203, R223.reuse, 0x6000, RZ ;  /* 0x00006000dfcb7810 */ /* 0x040fe20007ffe0ff */
[----:B------:R-:W-:Y:S01]  /*3790*/  LDSM.16.M88.4 R72, [R212] ;  /* 0x00000000d448783b */ /* 0x000fe20000000200 */
[----:B------:R-:W-:-:S02]  /*37a0*/  IADD3 R202, R223, 0x6800, RZ ;  /* 0x00006800dfca7810 */ /* 0x000fc40007ffe0ff */
[C---:B------:R-:W-:Y:S01]  /*37b0*/  IADD3 R201, R223.reuse, 0x7000, RZ ;  /* 0x00007000dfc97810 */ /* 0x040fe20007ffe0ff */
[----:B-----5:R-:W-:Y:S01]  /*37c0*/  HMMA.16816.F32.BF16 R28, R52, R24, RZ ;  /* 0x00000018341c723c */ /* 0x020fe200000418ff */
[----:B------:R-:W-:-:S07]  /*37d0*/  IADD3 R200, R223, 0x7800, RZ ;  /* 0x00007800dfc87810 */ /* 0x000fce0007ffe0ff */
[C---:B-1----:R-:W-:Y:S08]  /*37e0*/  HMMA.16816.F32.BF16 R20, R52.reuse, R16, RZ ;  /* 0x000000103414723c */ /* 0x042ff000000418ff */
[C---:B------:R-:W-:Y:S08]  /*37f0*/  HMMA.16816.F32.BF16 R24, R52.reuse, R26, RZ ;  /* 0x0000001a3418723c */ /* 0x040ff000000418ff */
[C---:B------:R-:W-:Y:S08]  /*3800*/  HMMA.16816.F32.BF16 R16, R52.reuse, R18, RZ ;  /* 0x000000123410723c */ /* 0x040ff000000418ff */
[C---:B--2---:R-:W-:Y:S08]  /*3810*/  HMMA.16816.F32.BF16 R64, R52.reuse, R60, RZ ;  /* 0x0000003c3440723c */ /* 0x044ff000000418ff */
[C---:B------:R-:W-:Y:S08]  /*3820*/  HMMA.16816.F32.BF16 R60, R52.reuse, R62, RZ ;  /* 0x0000003e343c723c */ /* 0x040ff000000418ff */
[C---:B----4-:R-:W-:Y:S08]  /*3830*/  HMMA.16816.F32.BF16 R56, R52.reuse, R12, RZ ;  /* 0x0000000c3438723c */ /* 0x050ff000000418ff */
[----:B------:R-:W-:Y:S01]  /*3840*/  HMMA.16816.F32.BF16 R52, R52, R14, RZ ;  /* 0x0000000e3434723c */ /* 0x000fe200000418ff */
[----:B------:R-:W1:Y:S07]  /*3850*/  LDSM.16.M88.4 R12, [R219+0x8800] ;  /* 0x00880000db0c783b */ /* 0x000e6e0000000200 */
[C---:B---3--:R-:W-:Y:S08]  /*3860*/  HMMA.16816.F32.BF16 R28, R36.reuse, R44, R28 ;  /* 0x0000002c241c723c */ /* 0x048ff0000004181c */
[C---:B------:R-:W-:Y:S01]  /*3870*/  HMMA.16816.F32.BF16 R24, R36.reuse, R46, R24 ;  /* 0x0000002e2418723c */ /* 0x040fe20000041818 */
[----:B------:R-:W-:Y:S07]  /*3880*/  LDSM.16.M88.4 R44, [R219+0x9800] ;  /* 0x00980000db2c783b */ /* 0x000fee0000000200 */
[C---:B------:R-:W-:Y:S08]  /*3890*/  HMMA.16816.F32.BF16 R20, R36.reuse, R32, R20 ;  /* 0x000000202414723c */ /* 0x040ff00000041814 */
[C---:B------:R-:W-:Y:S01]  /*38a0*/  HMMA.16816.F32.BF16 R16, R36.reuse, R34, R16 ;  /* 0x000000222410723c */ /* 0x040fe20000041810 */
[----:B------:R-:W2:Y:S07]  /*38b0*/  LDSM.16.M88.4 R32, [R219+0x9000] ;  /* 0x00900000db20783b */ /* 0x000eae0000000200 */
[C---:B------:R-:W-:Y:S08]  /*38c0*/  HMMA.16816.F32.BF16 R64, R36.reuse, R68, R64 ;  /* 0x000000442440723c */ /* 0x040ff00000041840 */
[C---:B------:R-:W-:Y:S01]  /*38d0*/  HMMA.16816.F32.BF16 R60, R36.reuse, R70, R60 ;  /* 0x00000046243c723c */ /* 0x040fe2000004183c */
[----:B------:R-:W-:Y:S07]  /*38e0*/  LDSM.16.M88.4 R68, [R212+0x800] ;  /* 0x00080000d444783b */ /* 0x000fee0000000200 */
[C---:B------:R-:W-:Y:S08]  /*38f0*/  HMMA.16816.F32.BF16 R56, R36.reuse, R48, R56 ;  /* 0x000000302438723c */ /* 0x040ff00000041838 */
[----:B------:R-:W-:Y:S01]  /*3900*/  HMMA.16816.F32.BF16 R52, R36, R50, R52 ;  /* 0x000000322434723c */ /* 0x000fe20000041834 */
[----:B------:R-:W-:Y:S04]  /*3910*/  LDSM.16.M88.4 R36, [R212+0x1000] ;  /* 0x00100000d424783b */ /* 0x000fe80000000200 */
[----:B------:R-:W-:Y:S03]  /*3920*/  LDSM.16.M88.4 R48, [R225+0xa000] ;  /* 0x00a00000e130783b */ /* 0x000fe60000000200 */
[C---:B------:R-:W-:Y:S08]  /*3930*/  HMMA.16816.F32.BF16 R28, R40.reuse, R8, R28 ;  /* 0x00000008281c723c */ /* 0x040ff0000004181c */
[C---:B------:R-:W-:Y:S01]  /*3940*/  HMMA.16816.F32.BF16 R24, R40.reuse, R10, R24 ;  /* 0x0000000a2818723c */ /* 0x040fe20000041818 */
[----:B------:R-:W3:Y:S07]  /*3950*/  LDSM.16.M88.4 R8, [R221] ;  /* 0x00000000dd08783b */ /* 0x000eee0000000200 */
[C---:B-1----:R-:W-:Y:S08]  /*3960*/  HMMA.16816.F32.BF16 R20, R40.reuse, R12, R20 ;  /* 0x0000000c2814723c */ /* 0x042ff00000041814 */
[C---:B------:R-:W-:Y:S01]  /*3970*/  HMMA.16816.F32.BF16 R16, R40.reuse, R14, R16 ;  /* 0x0000000e2810723c */ /* 0x040fe20000041810 */
[----:B------:R-:W1:Y:S07]  /*3980*/  LDSM.16.M88.4 R12, [R212+0x1800] ;  /* 0x00180000d40c783b */ /* 0x000e6e0000000200 */
[C---:B--2---:R-:W-:Y:S08]  /*3990*/  HMMA.16816.F32.BF16 R64, R40.reuse, R32, R64 ;  /* 0x000000202840723c */ /* 0x044ff00000041840 */
[C---:B------:R-:W-:Y:S01]  /*39a0*/  HMMA.16816.F32.BF16 R60, R40.reuse, R34, R60 ;  /* 0x00000022283c723c */ /* 0x040fe2000004183c */
[----:B------:R-:W2:Y:S07]  /*39b0*/  LDSM.16.M88.4 R32, [R226+0x2000] ;  /* 0x00200000e220783b */ /* 0x000eae0000000200 */
[C---:B------:R-:W-:Y:S08]  /*39c0*/  HMMA.16816.F32.BF16 R56, R40.reuse, R44, R56 ;  /* 0x0000002c2838723c */ /* 0x040ff00000041838 */
[----:B------:R-:W-:Y:S01]  /*39d0*/  HMMA.16816.F32.BF16 R52, R40, R46, R52 ;  /* 0x0000002e2834723c */ /* 0x000fe20000041834 */
[----:B------:R-:W4:Y:S04]  /*39e0*/  LDSM.16.M88.4 R44, [R225+0xa800] ;  /* 0x00a80000e12c783b */ /* 0x000f280000000200 */
[----:B------:R-:W5:Y:S03]  /*39f0*/  LDSM.16.M88.4 R40, [R225+0xb000] ;  /* 0x00b00000e128783b */ /* 0x000f660000000200 */
[C---:B---3--:R-:W-:Y:S08]  /*3a00*/  HMMA.16816.F32.BF16 R64, R8.reuse, R36, R64 ;  /* 0x000000240840723c */ /* 0x048ff00000041840 */
[C---:B------:R-:W-:Y:S01]  /*3a10*/  HMMA.16816.F32.BF16 R60, R8.reuse, R38, R60 ;  /* 0x00000026083c723c */ /* 0x040fe2000004183c */
[----:B------:R-:W3:Y:S07]  /*3a20*/  LDSM.16.M88.4 R36, [R225+0xb800] ;  /* 0x00b80000e124783b */ /* 0x000eee0000000200 */
        /* <DEDUP_REMOVED lines=9> */
[----:B------:R-:W1:Y:S03]  /*3ac0*/  LDSM.16.M88.4 R8, [R223+0x2800] ;  /* 0x00280000df08783b */ /* 0x000e660000000200 */
[C---:B--2---:R-:W-:Y:S08]  /*3ad0*/  HMMA.16816.F32.BF16 R28, R32.reuse, R48, R28 ;  /* 0x00000030201c723c */ /* 0x044ff0000004181c */
[C---:B------:R-:W-:Y:S01]  /*3ae0*/  HMMA.16816.F32.BF16 R24, R32.reuse, R50, R24 ;  /* 0x000000322018723c */ /* 0x040fe20000041818 */
[----:B------:R-:W-:Y:S07]  /*3af0*/  LDSM.16.M88.4 R48, [R222+0x2000] ;  /* 0x00200000de30783b */ /* 0x000fee0000000200 */
[C---:B----4-:R-:W-:Y:S08]  /*3b00*/  HMMA.16816.F32.BF16 R20, R32.reuse, R44, R20 ;  /* 0x0000002c2014723c */ /* 0x050ff00000041814 */
[C---:B------:R-:W-:Y:S01]  /*3b10*/  HMMA.16816.F32.BF16 R16, R32.reuse, R46, R16 ;  /* 0x0000002e2010723c */ /* 0x040fe20000041810 */
[----:B------:R-:W2:Y:S07]  /*3b20*/  LDSM.16.M88.4 R44, [R219+0xa000] ;  /* 0x00a00000db2c783b */ /* 0x000eae0000000200 */
[C---:B-----5:R-:W-:Y:S08]  /*3b30*/  HMMA.16816.F32.BF16 R64, R32.reuse, R40, R64 ;  /* 0x000000282040723c */ /* 0x060ff00000041840 */
[C---:B------:R-:W-:Y:S01]  /*3b40*/  HMMA.16816.F32.BF16 R60, R32.reuse, R42, R60 ;  /* 0x0000002a203c723c */ /* 0x040fe2000004183c */
[----:B------:R-:W4:Y:S07]  /*3b50*/  LDSM.16.M88.4 R40, [R219+0xa800] ;  /* 0x00a80000db28783b */ /* 0x000f2e0000000200 */
[C---:B---3--:R-:W-:Y:S08]  /*3b60*/  HMMA.16816.F32.BF16 R56, R32.reuse, R36, R56 ;  /* 0x000000242038723c */ /* 0x048ff00000041838 */
[----:B------:R-:W-:Y:S01]  /*3b70*/  HMMA.16816.F32.BF16 R52, R32, R38, R52 ;  /* 0x000000262034723c */ /* 0x000fe20000041834 */
[----:B------:R-:W3:Y:S04]  /*3b80*/  LDSM.16.M88.4 R36, [R219+0xb000] ;  /* 0x00b00000db24783b */ /* 0x000ee80000000200 */
[----:B------:R-:W5:Y:S03]  /*3b90*/  LDSM.16.M88.4 R32, [R219+0xb800] ;  /* 0x00b80000db20783b */ /* 0x000f660000000200 */
[C---:B-1----:R-:W-:Y:S08]  /*3ba0*/  HMMA.16816.F32.BF16 R28, R76.reuse, R12, R28 ;  /* 0x0000000c4c1c723c */ /* 0x042ff0000004181c */
[C---:B------:R-:W-:Y:S01]  /*3bb0*/  HMMA.16816.F32.BF16 R24, R76.reuse, R14, R24 ;  /* 0x0000000e4c18723c */ /* 0x040fe20000041818 */
[----:B------:R-:W-:Y:S07]  /*3bc0*/  LDSM.16.M88.4 R12, [R221+0x2000] ;  /* 0x00200000dd0c783b */ /* 0x000fee0000000200 */
[C---:B------:R-:W-:Y:S08]  /*3bd0*/  HMMA.16816.F32.BF16 R20, R76.reuse, R8, R20 ;  /* 0x000000084c14723c */ /* 0x040ff00000041814 */
[C---:B------:R-:W-:Y:S01]  /*3be0*/  HMMA.16816.F32.BF16 R16, R76.reuse, R10, R16 ;  /* 0x0000000a4c10723c */ /* 0x040fe20000041810 */
[----:B------:R-:W1:Y:S07]  /*3bf0*/  LDSM.16.M88.4 R8, [R212+0x2000] ;  /* 0x00200000d408783b */ /* 0x000e6e0000000200 */
[C---:B------:R-:W-:Y:S08]  /*3c00*/  HMMA.16816.F32.BF16 R56, R76.reuse, R68, R56 ;  /* 0x000000444c38723c */ /* 0x040ff00000041838 */
[C---:B------:R-:W-:Y:S08]  /*3c10*/  HMMA.16816.F32.BF16 R64, R76.reuse, R72, R64 ;  /* 0x000000484c40723c */ /* 0x040ff00000041840 */
[C---:B------:R-:W-:Y:S08]  /*3c20*/  HMMA.16816.F32.BF16 R60, R76.reuse, R74, R60 ;  /* 0x0000004a4c3c723c */ /* 0x040ff0000004183c */
[----:B------:R-:W-:Y:S01]  /*3c30*/  HMMA.16816.F32.BF16 R68, R76, R70, R52 ;  /* 0x000000464c44723c */ /* 0x000fe20000041834 */
[----:B------:R-:W1:Y:S07]  /*3c40*/  LDSM.16.M88.4 R52, [R212+0x2800] ;  /* 0x00280000d434783b */ /* 0x000e6e0000000200 */
        /* <DEDUP_REMOVED lines=8> */
[----:B------:R-:W-:Y:S07]  /*3cd0*/  LDSM.16.M88.4 R36, [R226+0x4000] ;  /* 0x00400000e224783b */ /* 0x000fee0000000200 */
[C---:B-----5:R-:W-:Y:S08]  /*3ce0*/  HMMA.16816.F32.BF16 R56, R48.reuse, R32, R56 ;  /* 0x000000203038723c */ /* 0x060ff00000041838 */
        /* <DEDUP_REMOVED lines=9> */
[C---:B--2---:R-:W-:Y:S08]  /*3d80*/  HMMA.16816.F32.BF16 R64, R12.reuse, R44, R64 ;  /* 0x0000002c0c40723c */ /* 0x044ff00000041840 */
[C---:B------:R-:W-:Y:S01]  /*3d90*/  HMMA.16816.F32.BF16 R72, R12.reuse, R46, R60 ;  /* 0x0000002e0c48723c */ /* 0x040fe2000004183c */
[----:B------:R-:W-:Y:S04]  /*3da0*/  LDSM.16.M88.4 R60, [R224+0x4000] ;  /* 0x00400000e03c783b */ /* 0x000fe80000000200 */
[----:B------:R-:W2:Y:S03]  /*3db0*/  LDSM.16.M88.4 R44, [R223+0x4000] ;  /* 0x00400000df2c783b */ /* 0x000ea60000000200 */
[C---:B----4-:R-:W-:Y:S08]  /*3dc0*/  HMMA.16816.F32.BF16 R56, R12.reuse, R40, R56 ;  /* 0x000000280c38723c */ /* 0x050ff00000041838 */
[----:B------:R-:W-:Y:S01]  /*3dd0*/  HMMA.16816.F32.BF16 R68, R12, R42, R68 ;  /* 0x0000002a0c44723c */ /* 0x000fe20000041844 */
[----:B------:R-:W4:Y:S04]  /*3de0*/  LDSM.16.M88.4 R12, [R223+0x4800] ;  /* 0x00480000df0c783b */ /* 0x000f280000000200 */
[----:B------:R-:W-:Y:S03]  /*3df0*/  LDSM.16.M88.4 R40, [R222+0x4000] ;  /* 0x00400000de28783b */ /* 0x000fe60000000200 */
[C---:B---3--:R-:W-:Y:S08]  /*3e00*/  HMMA.16816.F32.BF16 R28, R36.reuse, R32, R28 ;  /* 0x00000020241c723c */ /* 0x048ff0000004181c */
[C---:B------:R-:W-:Y:S01]  /*3e10*/  HMMA.16816.F32.BF16 R24, R36.reuse, R34, R24 ;  /* 0x000000222418723c */ /* 0x040fe20000041818 */
[----:B------:R-:W3:Y:S07]  /*3e20*/  LDSM.16.M88.4 R32, [R223+0x5000] ;  /* 0x00500000df20783b */ /* 0x000eee0000000200 */
[C---:B-1----:R-:W-:Y:S08]  /*3e30*/  HMMA.16816.F32.BF16 R20, R36.reuse, R8, R20 ;  /* 0x000000082414723c */ /* 0x042ff00000041814 */
[C---:B------:R-:W-:Y:S01]  /*3e40*/  HMMA.16816.F32.BF16 R16, R36.reuse, R10, R16 ;  /* 0x0000000a2410723c */ /* 0x040fe20000041810 */
[----:B------:R-:W1:Y:S07]  /*3e50*/  LDSM.16.M88.4 R8, [R223+0x5800] ;  /* 0x00580000df08783b */ /* 0x000e6e0000000200 */
[C---:B-----5:R-:W-:Y:S08]  /*3e60*/  HMMA.16816.F32.BF16 R64, R36.reuse, R52, R64 ;  /* 0x000000342440723c */ /* 0x060ff00000041840 */
[C---:B------:R-:W-:Y:S01]  /*3e70*/  HMMA.16816.F32.BF16 R72, R36.reuse, R54, R72 ;  /* 0x000000362448723c */ /* 0x040fe20000041848 */
[----:B------:R-:W-:Y:S07]  /*3e80*/  LDSM.16.M88.4 R52, [R221+0x4000] ;  /* 0x00400000dd34783b */ /* 0x000fee0000000200 */
[C---:B------:R-:W-:Y:S08]  /*3e90*/  HMMA.16816.F32.BF16 R56, R36.reuse, R48, R56 ;  /* 0x000000302438723c */ /* 0x040ff00000041838 */
[----:B------:R-:W-:Y:S01]  /*3ea0*/  HMMA.16816.F32.BF16 R68, R36, R50, R68 ;  /* 0x000000322444723c */ /* 0x000fe20000041844 */
[----:B------:R-:W5:Y:S04]  /*3eb0*/  LDSM.16.M88.4 R36, [R219+0xc000] ;  /* 0x00c00000db24783b */ /* 0x000f680000000200 */
[----:B------:R-:W-:Y:S03]  /*3ec0*/  LDSM.16.M88.4 R48, [R219+0xd000] ;  /* 0x00d00000db30783b */ /* 0x000fe60000000200 */
        /* <DEDUP_REMOVED lines=9> */
[C---:B-1----:R-:W-:Y:S08]  /*3f60*/  HMMA.16816.F32.BF16 R56, R60.reuse, R8, R56 ;  /* 0x000000083c38723c */ /* 0x042ff00000041838 */
[----:B------:R-:W-:Y:S01]  /*3f70*/  HMMA.16816.F32.BF16 R68, R60, R10, R68 ;  /* 0x0000000a3c44723c */ /* 0x000fe20000041844 */
[----:B------:R-:W1:Y:S04]  /*3f80*/  LDSM.16.M88.4 R8, [R212+0x4800] ;  /* 0x00480000d408783b */ /* 0x000e680000000200 */
[----:B------:R-:W-:Y:S03]  /*3f90*/  LDSM.16.M88.4 R60, [R225+0xf000] ;  /* 0x00f00000e13c783b */ /* 0x000fe60000000200 */
[C---:B-----5:R-:W-:Y:S08]  /*3fa0*/  HMMA.16816.F32.BF16 R28, R40.reuse, R36, R28 ;  /* 0x00000024281c723c */ /* 0x060ff0000004181c */
[C---:B------:R-:W-:Y:S01]  /*3fb0*/  HMMA.16816.F32.BF16 R24, R40.reuse, R38, R24 ;  /* 0x000000262818723c */ /* 0x040fe20000041818 */
[----:B------:R-:W5:Y:S07]  /*3fc0*/  LDSM.16.M88.4 R36, [R212+0x5000] ;  /* 0x00500000d424783b */ /* 0x000f6e0000000200 */
[C---:B--2---:R-:W-:Y:S08]  /*3fd0*/  HMMA.16816.F32.BF16 R20, R40.reuse, R44, R20 ;  /* 0x0000002c2814723c */ /* 0x044ff00000041814 */
[C---:B------:R-:W-:Y:S01]  /*3fe0*/  HMMA.16816.F32.BF16 R16, R40.reuse, R46, R16 ;  /* 0x0000002e2810723c */ /* 0x040fe20000041810 */
[----:B------:R-:W2:Y:S07]  /*3ff0*/  LDSM.16.M88.4 R44, [R212+0x5800] ;  /* 0x00580000d42c783b */ /* 0x000eae0000000200 */
[C---:B------:R-:W-:Y:S08]  /*4000*/  HMMA.16816.F32.BF16 R64, R40.reuse, R48, R64 ;  /* 0x000000302840723c */ /* 0x040ff00000041840 */
[C---:B------:R-:W-:Y:S01]  /*4010*/  HMMA.16816.F32.BF16 R72, R40.reuse, R50, R72 ;  /* 0x000000322848723c */ /* 0x040fe20000041848 */
[----:B------:R-:W-:Y:S07]  /*4020*/  LDSM.16.M88.4 R48, [R225+0xe800] ;  /* 0x00e80000e130783b */ /* 0x000fee0000000200 */
[C---:B----4-:R-:W-:Y:S08]  /*4030*/  HMMA.16816.F32.BF16 R56, R40.reuse, R12, R56 ;  /* 0x0000000c2838723c */ /* 0x050ff00000041838 */
[----:B------:R-:W-:Y:S01]  /*4040*/  HMMA.16816.F32.BF16 R68, R40, R14, R68 ;  /* 0x0000000e2844723c */ /* 0x000fe20000041844 */
[----:B------:R-:W-:Y:S04]  /*4050*/  LDSM.16.M88.4 R40, [R226+0x6000] ;  /* 0x00600000e228783b */ /* 0x000fe80000000200 */
[----:B------:R-:W4:Y:S03]  /*4060*/  LDSM.16.M88.4 R12, [R225+0xe000] ;  /* 0x00e00000e10c783b */ /* 0x000f260000000200 */
[C---:B---3--:R-:W-:Y:S08]  /*4070*/  HMMA.16816.F32.BF16 R28, R52.reuse, R32, R28 ;  /* 0x00000020341c723c */ /* 0x048ff0000004181c */
[C---:B------:R-:W-:Y:S01]  /*4080*/  HMMA.16816.F32.BF16 R24, R52.reuse, R34, R24 ;  /* 0x000000223418723c */ /* 0x040fe20000041818 */
[----:B------:R-:W3:Y:S07]  /*4090*/  LDSM.16.M88.4 R32, [R225+0xf800] ;  /* 0x00f80000e120783b */ /* 0x000eee0000000200 */
[C---:B-1----:R-:W-:Y:S08]  /*40a0*/  HMMA.16816.F32.BF16 R20, R52.reuse, R8, R20 ;  /* 0x000000083414723c */ /* 0x042ff00000041814 */
[C---:B------:R-:W-:Y:S01]  /*40b0*/  HMMA.16816.F32.BF16 R16, R52.reuse, R10, R16 ;  /* 0x0000000a3410723c */ /* 0x040fe20000041810 */
[----:B------:R-:W-:Y:S07]  /*40c0*/  LDSM.16.M88.4 R8, [R223+0x6000] ;  /* 0x00600000df08783b */ /* 0x000fee0000000200 */
[C---:B-----5:R-:W-:Y:S08]  /*40d0*/  HMMA.16816.F32.BF16 R64, R52.reuse, R36, R64 ;  /* 0x000000243440723c */ /* 0x060ff00000041840 */
[C---:B------:R-:W-:Y:S01]  /*40e0*/  HMMA.16816.F32.BF16 R72, R52.reuse, R38, R72 ;  /* 0x000000263448723c */ /* 0x040fe20000041848 */
[----:B------:R-:W1:Y:S07]  /*40f0*/  LDSM.16.M88.4 R36, [R224+0x6000] ;  /* 0x00600000e024783b */ /* 0x000e6e0000000200 */
[C---:B--2---:R-:W-:Y:S08]  /*4100*/  HMMA.16816.F32.BF16 R56, R52.reuse, R44, R56 ;  /* 0x0000002c3438723c */ /* 0x044ff00000041838 */
[----:B------:R-:W-:Y:S01]  /*4110*/  HMMA.16816.F32.BF16 R68, R52, R46, R68 ;  /* 0x0000002e3444723c */ /* 0x000fe20000041844 */
[----:B------:R-:W-:Y:S04]  /*4120*/  LDSM.16.M88.4 R44, [R223+0x7000] ;  /* 0x00700000df2c783b */ /* 0x000fe80000000200 */
[----:B------:R-:W-:Y:S03]  /*4130*/  LDSM.16.M88.4 R52, [R219+0xe800] ;  /* 0x00e80000db34783b */ /* 0x000fe60000000200 */
[C---:B----4-:R-:W-:Y:S08]  /*4140*/  HMMA.16816.F32.BF16 R28, R40.reuse, R12, R28 ;  /* 0x0000000c281c723c */ /* 0x050ff0000004181c */
[C---:B------:R-:W-:Y:S01]  /*4150*/  HMMA.16816.F32.BF16 R24, R40.reuse, R14, R24 ;  /* 0x0000000e2818723c */ /* 0x040fe20000041818 */
[----:B------:R-:W2:Y:S07]  /*4160*/  LDSM.16.M88.4 R12, [R223+0x6800] ;  /* 0x00680000df0c783b */ /* 0x000eae0000000200 */
[C---:B------:R-:W-:Y:S08]  /*4170*/  HMMA.16816.F32.BF16 R20, R40.reuse, R48, R20 ;  /* 0x000000302814723c */ /* 0x040ff00000041814 */
[C---:B------:R-:W-:Y:S01]  /*4180*/  HMMA.16816.F32.BF16 R16, R40.reuse, R50, R16 ;  /* 0x000000322810723c */ /* 0x040fe20000041810 */
[----:B------:R-:W-:Y:S07]  /*4190*/  LDSM.16.M88.4 R48, [R223+0x7800] ;  /* 0x00780000df30783b */ /* 0x000fee0000000200 */
[C---:B------:R-:W-:Y:S08]  /*41a0*/  HMMA.16816.F32.BF16 R64, R40.reuse, R60, R64 ;  /* 0x0000003c2840723c */ /* 0x040ff00000041840 */
[C---:B------:R-:W-:Y:S01]  /*41b0*/  HMMA.16816.F32.BF16 R72, R40.reuse, R62, R72 ;  /* 0x0000003e2848723c */ /* 0x040fe20000041848 */
[----:B------:R-:W-:Y:S07]  /*41c0*/  LDSM.16.M88.4 R60, [R212+0x6000] ;  /* 0x00600000d43c783b */ /* 0x000fee0000000200 */
[C---:B---3--:R-:W-:Y:S08]  /*41d0*/  HMMA.16816.F32.BF16 R56, R40.reuse, R32, R56 ;  /* 0x000000202838723c */ /* 0x048ff00000041838 */
[----:B------:R-:W-:Y:S01]  /*41e0*/  HMMA.16816.F32.BF16 R68, R40, R34, R68 ;  /* 0x000000222844723c */ /* 0x000fe20000041844 */
[----:B------:R-:W-:Y:S04]  /*41f0*/  LDSM.16.M88.4 R32, [R222+0x6000] ;  /* 0x00600000de20783b */ /* 0x000fe80000000200 */
[----:B------:R-:W3:Y:S03]  /*4200*/  LDSM.16.M88.4 R40, [R219+0xe000] ;  /* 0x00e00000db28783b */ /* 0x000ee60000000200 */
[C---:B-1----:R-:W-:Y:S08]  /*4210*/  HMMA.16816.F32.BF16 R28, R36.reuse, R8, R28 ;  /* 0x00000008241c723c */ /* 0x042ff0000004181c */
[C---:B------:R-:W-:Y:S01]  /*4220*/  HMMA.16816.F32.BF16 R24, R36.reuse, R10, R24 ;  /* 0x0000000a2418723c */ /* 0x040fe20000041818 */
[----:B------:R-:W1:Y:S07]  /*4230*/  LDSM.16.M88.4 R8, [R219+0xf000] ;  /* 0x00f00000db08783b */ /* 0x000e6e0000000200 */
[C---:B--2---:R-:W-:Y:S01]  /*4240*/  HMMA.16816.F32.BF16 R76, R36.reuse, R12, R20 ;  /* 0x0000000c244c723c */ /* 0x044fe20000041814 */
[----:B------:R-:W2:Y:S07]  /*4250*/  LDSM.16.M88.4 R20, [R221+0x6000] ;  /* 0x00600000dd14783b */ /* 0x000eae0000000200 */
[C---:B------:R-:W-:Y:S01]  /*4260*/  HMMA.16816.F32.BF16 R16, R36.reuse, R14, R16 ;  /* 0x0000000e2410723c */ /* 0x040fe20000041810 */
[----:B------:R-:W4:Y:S07]  /*4270*/  LDSM.16.M88.4 R12, [R212+0x6800] ;  /* 0x00680000d40c783b */ /* 0x000f2e0000000200 */
[----:B------:R-:W-:Y:S08]  /*4280*/  HMMA.16816.F32.BF16 R64, R36, R44, R64 ;  /* 0x0000002c2440723c */ /* 0x000ff00000041840 */
[C---:B---3--:R-:W-:Y:S07]  /*4290*/  HMMA.16816.F32.BF16 R28, R32.reuse, R40, R28 ;  /* 0x00000028201c723c */ /* 0x048fee000004181c */
[----:B------:R-:W-:Y:S01]  /*42a0*/  IMAD.U32 R40, RZ, RZ, UR30 ;  /* 0x0000001eff287e24 */ /* 0x000fe2000f8e00ff */
[----:B------:R-:W-:Y:S03]  /*42b0*/  HMMA.16816.F32.BF16 R24, R32, R42, R24 ;  /* 0x0000002a2018723c */ /* 0x000fe60000041818 */
[----:B------:R-:W-:-:S04]  /*42c0*/  IMAD R40, R40, 0x40, R227 ;  /* 0x0000004028287824 */ /* 0x000fc800078e02e3 */
[----:B------:R-:W-:Y:S01]  /*42d0*/  I2F R3, R40 ;  /* 0x0000002800037306 */ /* 0x000fe20000201400 */
[----:B------:R-:W-:Y:S01]  /*42e0*/  HMMA.16816.F32.BF16 R76, R32, R52, R76 ;  /* 0x00000034204c723c */ /* 0x000fe2000004184c */
[C---:B------:R-:W-:Y:S02]  /*42f0*/  IADD3 R42, R40.reuse, 0x8, RZ ;  /* 0x00000008282a7810 */ /* 0x040fe40007ffe0ff */
[C---:B------:R-:W-:Y:S02]  /*4300*/  IADD3 R43, R40.reuse, 0x9, RZ ;  /* 0x00000009282b7810 */ /* 0x040fe40007ffe0ff */
[C---:B------:R-:W-:Y:S02]  /*4310*/  IADD3 R44, R40.reuse, 0x10, RZ ;  /* 0x00000010282c7810 */ /* 0x040fe40007ffe0ff */
[----:B------:R-:W-:Y:S01]  /*4320*/  I2F R41, R42 ;  /* 0x0000002a00297306 */ /* 0x000fe20000201400 */
[----:B------:R-:W-:Y:S08]  /*4330*/  HMMA.16816.F32.BF16 R72, R36, R46, R72 ;  /* 0x0000002e2448723c */ /* 0x000ff00000041848 */
[----:B-1----:R-:W-:Y:S07]  /*4340*/  HMMA.16816.F32.BF16 R64, R32, R8, R64 ;  /* 0x000000082040723c */ /* 0x002fee0000041840 */
[----:B------:R-:W-:Y:S01]  /*4350*/  IMAD.U32 R9, RZ, RZ, UR18 ;  /* 0x00000012ff097e24 */ /* 0x000fe2000f8e00ff */
[----:B--2---:R-:W-:Y:S01]  /*4360*/  HMMA.16816.F32.BF16 R28, R20, R60, R28 ;  /* 0x0000003c141c723c */ /* 0x004fe2000004181c */
[----:B------:R-:W-:-:S03]  /*4370*/  IADD3 R8, R40, 0x1, RZ ;  /* 0x0000000128087810 */ /* 0x000fc60007ffe0ff */
[----:B------:R-:W-:Y:S01]  /*4380*/  IADD3 R7, R9, -UR19, R7 ;  /* 0x8000001309077c10 */ /* 0x000fe2000fffe007 */
[----:B------:R-:W1:Y:S03]  /*4390*/  I2F R6, R8 ;  /* 0x0000000800067306 */ /* 0x000e660000201400 */
[----:B------:R-:W-:Y:S01]  /*43a0*/  HMMA.16816.F32.BF16 R16, R32, R54, R16 ;  /* 0x000000362010723c */ /* 0x000fe20000041810 */
[----:B------:R-:W-:-:S04]  /*43b0*/  IADD3 R238, R7, c[0x0][0x2e8], RZ ;  /* 0x0000ba0007ee7a10 */ /* 0x000fc80007ffe0ff */
[C---:B------:R-:W-:Y:S01]  /*43c0*/  IADD3 R165, R238.reuse, 0x8, RZ ;  /* 0x00000008eea57810 */ /* 0x040fe20007ffe0ff */
[----:B------:R-:W2:Y:S01]  /*43d0*/  I2F R7, R43 ;  /* 0x0000002b00077306 */ /* 0x000ea20000201400 */
[----:B------:R-:W-:Y:S01]  /*43e0*/  IMNMX R238, R238, UR18, PT ;  /* 0x00000012eeee7c17 */ /* 0x000fe2000b800200 */
[----:B------:R-:W-:Y:S01]  /*43f0*/  HMMA.16816.F32.BF16 R24, R20, R62, R24 ;  /* 0x0000003e1418723c */ /* 0x000fe20000041818 */
[----:B------:R-:W-:Y:S02]  /*4400*/  IMNMX R165, R165, UR18, PT ;  /* 0x00000012a5a57c17 */ /* 0x000fe4000b800200 */
[CC--:B------:R-:W-:Y:S02]  /*4410*/  ISETP.GE.AND P6, PT, R8.reuse, R238.reuse, PT ;  /* 0x000000ee0800720c */ /* 0x0c0fe40003fc6270 */
[-C--:B------:R-:W-:Y:S02]  /*4420*/  ISETP.GE.AND P3, PT, R8, R165.reuse, PT ;  /* 0x000000a50800720c */ /* 0x080fe40003f66270 */
[----:B------:R-:W-:Y:S01]  /*4430*/  ISETP.GE.AND P1, PT, R42, R165, PT ;  /* 0x000000a52a00720c */ /* 0x000fe20003f26270 */
[----:B------:R-:W-:Y:S01]  /*4440*/  HMMA.16816.F32.BF16 R56, R36, R48, R56 ;  /* 0x000000302438723c */ /* 0x000fe20000041838 */
[C---:B-1----:R-:W-:Y:S01]  /*4450*/  FFMA.FTZ R31, R6.reuse, UR4, R31 ;  /* 0x00000004061f7c23 */ /* 0x042fe2000801001f */
[-C--:B------:R-:W-:Y:S01]  /*4460*/  ISETP.GE.AND P0, PT, R43, R238.reuse, PT ;  /* 0x000000ee2b00720c */ /* 0x080fe20003f06270 */
[----:B------:R-:W-:Y:S01]  /*4470*/  FFMA.FTZ R29, R6, UR4, R29 ;  /* 0x00000004061d7c23 */ /* 0x000fe2000801001d */
[----:B------:R-:W-:Y:S01]  /*4480*/  ISETP.GE.AND P4, PT, R42, R238, PT ;  /* 0x000000ee2a00720c */ /* 0x000fe20003f86270 */
[----:B------:R-:W-:Y:S01]  /*4490*/  FFMA.FTZ R28, R3, UR4, R28 ;  /* 0x00000004031c7c23 */ /* 0x000fe2000801001c */
[----:B------:R-:W-:-:S02]  /*44a0*/  IADD3 R6, R40, 0x18, RZ ;  /* 0x0000001828067810 */ /* 0x000fc40007ffe0ff */
[----:B------:R-:W-:Y:S01]  /*44b0*/  HMMA.16816.F32.BF16 R68, R36, R50, R68 ;  /* 0x000000322444723c */ /* 0x000fe20000041844 */
[----:B------:R-:W1:Y:S01]  /*44c0*/  LDSM.16.M88.4 R36, [R219+0xf800] ;  /* 0x00f80000db24783b */ /* 0x000e620000000200 */
[-C--:B------:R-:W-:Y:S01]  /*44d0*/  ISETP.GE.AND P5, PT, R43, R165.reuse, PT ;  /* 0x000000a52b00720c */ /* 0x080fe20003fa6270 */
[----:B------:R-:W-:Y:S01]  /*44e0*/  I2F R42, R6 ;  /* 0x00000006002a7306 */ /* 0x000fe20000201400 */
[C---:B------:R-:W-:Y:S02]  /*44f0*/  ISETP.GE.AND P2, PT, R44.reuse, R238, PT ;  /* 0x000000ee2c00720c */ /* 0x040fe40003f46270 */
[----:B------:R-:W-:Y:S02]  /*4500*/  FSEL R29, R29, -INF , !P6 ;  /* 0xff8000001d1d7808 */ /* 0x000fe40007000000 */
[----:B----4-:R-:W-:Y:S01]  /*4510*/  HMMA.16816.F32.BF16 R76, R20, R12, R76 ;  /* 0x0000000c144c723c */ /* 0x010fe2000004184c */
[----:B------:R-:W-:Y:S01]  /*4520*/  FFMA.FTZ R24, R41, UR4, R24 ;  /* 0x0000000429187c23 */ /* 0x000fe20008010018 */
[----:B------:R-:W-:Y:S01]  /*4530*/  ISETP.GE.AND P6, PT, R44, R165, PT ;  /* 0x000000a52c00720c */ /* 0x000fe20003fc6270 */
[----:B------:R3:W4:Y:S01]  /*4540*/  I2F R12, R44 ;  /* 0x0000002c000c7306 */ /* 0x0007220000201400 */
[----:B--2---:R-:W-:-:S03]  /*4550*/  FFMA.FTZ R27, R7, UR4, R27 ;  /* 0x00000004071b7c23 */ /* 0x004fc6000801001b */
[C---:B------:R-:W-:Y:S01]  /*4560*/  IADD3 R13, R40.reuse, 0x11, RZ ;  /* 0x00000011280d7810 */ /* 0x040fe20007ffe0ff */
[----:B------:R-:W-:Y:S01]  /*4570*/  HMMA.16816.F32.BF16 R72, R32, R10, R72 ;  /* 0x0000000a2048723c */ /* 0x000fe20000041848 */
[----:B------:R-:W2:Y:S01]  /*4580*/  LDSM.16.M88.4 R8, [R212+0x7000] ;  /* 0x00700000d408783b */ /* 0x000ea20000000200 */
[----:B------:R-:W-:Y:S01]  /*4590*/  FSEL R27, R27, -INF , !P5 ;  /* 0xff8000001b1b7808 */ /* 0x000fe20006800000 */
[----:B------:R5:W1:Y:S05]  /*45a0*/  I2F R43, R13 ;  /* 0x0000000d002b7306 */ /* 0x000a6a0000201400 */
[----:B------:R-:W-:Y:S01]  /*45b0*/  HMMA.16816.F32.BF16 R16, R20, R14, R16 ;  /* 0x0000000e1410723c */ /* 0x000fe20000041810 */
[----:B---3--:R-:W-:-:S06]  /*45c0*/  IADD3 R44, R40, 0x21, RZ ;  /* 0x00000021282c7810 */ /* 0x008fcc0007ffe0ff */
[----:B------:R-:W-:Y:S01]  /*45d0*/  FFMA.FTZ R14, R41, UR4, R26 ;  /* 0x00000004290e7c23 */ /* 0x000fe2000801001a */
[----:B------:R-:W-:Y:S01]  /*45e0*/  FSEL R26, R31, -INF , !P3 ;  /* 0xff8000001f1a7808 */ /* 0x000fe20005800000 */
[----:B------:R-:W-:Y:S01]  /*45f0*/  FFMA.FTZ R31, R7, UR4, R25 ;  /* 0x00000004071f7c23 */ /* 0x000fe20008010019 */
[----:B------:R-:W-:Y:S01]  /*4600*/  FSEL R41, R24, -INF , !P4 ;  /* 0xff80000018297808 */ /* 0x000fe20006000000 */
[----:B----4-:R-:W-:Y:S01]  /*4610*/  FFMA.FTZ R78, R12, UR4, R78 ;  /* 0x000000040c4e7c23 */ /* 0x010fe2000801004e */
[----:B------:R-:W-:Y:S02]  /*4620*/  FSEL R25, R14, -INF , !P1 ;  /* 0xff8000000e197808 */ /* 0x000fe40004800000 */
[----:B------:R-:W-:Y:S02]  /*4630*/  FSEL R31, R31, -INF , !P0 ;  /* 0xff8000001f1f7808 */ /* 0x000fe40004000000 */
[CC--:B------:R-:W-:Y:S01]  /*4640*/  ISETP.GE.AND P1, PT, R6.reuse, R238.reuse, PT ;  /* 0x000000ee0600720c */ /* 0x0c0fe20003f26270 */
[----:B-1----:R-:W-:Y:S01]  /*4650*/  HMMA.16816.F32.BF16 R56, R32, R36, R56 ;  /* 0x000000242038723c */ /* 0x002fe20000041838 */
[----:B------:R-:W-:Y:S01]  /*4660*/  ISETP.GE.AND P0, PT, R6, R165, PT ;  /* 0x000000a50600720c */ /* 0x000fe20003f06270 */
[----:B------:R-:W-:Y:S01]  /*4670*/  FFMA.FTZ R6, R12, UR4, R76 ;  /* 0x000000040c067c23 */ /* 0x000fe2000801004c */
[----:B------:R-:W-:-:S02]  /*4680*/  ISETP.GE.AND P3, PT, R13, R238, PT ;  /* 0x000000ee0d00720c */ /* 0x000fc40003f66270 */
[----:B------:R-:W-:Y:S02]  /*4690*/  ISETP.GE.AND P4, PT, R13, R165, PT ;  /* 0x000000a50d00720c */ /* 0x000fe40003f86270 */
[----:B-----5:R-:W1:Y:S01]  /*46a0*/  LDSM.16.M88.4 R12, [R212+0x7800] ;  /* 0x00780000d40c783b */ /* 0x020e620000000200 */
[----:B------:R-:W-:Y:S01]  /*46b0*/  IADD3 R7, R40, 0x19, RZ ;  /* 0x0000001928077810 */ /* 0x000fe20007ffe0ff */
[----:B------:R-:W-:Y:S01]  /*46c0*/  HMMA.16816.F32.BF16 R68, R32, R38, R68 ;  /* 0x000000262044723c */ /* 0x000fe20000041844 */
[----:B------:R-:W-:Y:S01]  /*46d0*/  FSEL R6, R6, -INF , !P2 ;  /* 0xff80000006067808 */ /* 0x000fe20005000000 */
[----:B------:R-:W-:Y:S01]  /*46e0*/  I2F R32, R44 ;  /* 0x0000002c00207306 */ /* 0x000fe20000201400 */
[----:B------:R-:W-:Y:S01]  /*46f0*/  ISETP.GE.AND P5, PT, R7, R238, PT ;  /* 0x000000ee0700720c */ /* 0x000fe20003fa6270 */
[----:B------:R-:W-:-:S04]  /*4700*/  DEPBAR.LE SB0, 0x0 ;  /* 0x000080000000791a */ /* 0x000fc80000000000 */
[----:B--2---:R-:W-:Y:S01]  /*4710*/  HMMA.16816.F32.BF16 R64, R20, R8, R64 ;  /* 0x000000081440723c */ /* 0x004fe20000041840 */
[----:B------:R-:W-:Y:S01]  /*4720*/  ISETP.GE.AND P2, PT, R7, R165, PT ;  /* 0x000000a50700720c */ /* 0x000fe20003f46270 */
[----:B------:R2:W3:Y:S01]  /*4730*/  I2F R36, R7 ;  /* 0x0000000700247306 */ /* 0x0004e20000201400 */
[----:B------:R-:W-:-:S04]  /*4740*/  IADD3 R24, R40, 0x20, RZ ;  /* 0x0000002028187810 */ /* 0x000fc80007ffe0ff */
[----:B------:R-:W-:Y:S01]  /*4750*/  FSEL R8, R78, -INF , !P6 ;  /* 0xff8000004e087808 */ /* 0x000fe20007000000 */
[----:B------:R-:W-:Y:S01]  /*4760*/  HMMA.16816.F32.BF16 R72, R20, R10, R72 ;  /* 0x0000000a1448723c */ /* 0x000fe20000041848 */
[----:B------:R-:W-:Y:S01]  /*4770*/  ISETP.GE.AND P6, PT, R24, R238, PT ;  /* 0x000000ee1800720c */ /* 0x000fe20003fc6270 */
[----:B------:R4:W5:Y:S01]  /*4780*/  I2F R37, R24 ;  /* 0x0000001800257306 */ /* 0x0009620000201400 */
[----:B------:R-:W-:-:S04]  /*4790*/  FFMA.FTZ R9, R43, UR4, R79 ;  /* 0x000000042b097c23 */ /* 0x000fc8000801004f */
[----:B------:R-:W-:Y:S01]  /*47a0*/  FFMA.FTZ R10, R42, UR4, R18 ;  /* 0x000000042a0a7c23 */ /* 0x000fe20008010012 */
[----:B------:R-:W-:Y:S01]  /*47b0*/  FSEL R9, R9, -INF , !P4 ;  /* 0xff80000009097808 */ /* 0x000fe20006000000 */
[----:B--2---:R-:W-:Y:S01]  /*47c0*/  FFMA.FTZ R7, R43, UR4, R77 ;  /* 0x000000042b077c23 */ /* 0x004fe2000801004d */
[-C--:B------:R-:W-:Y:S01]  /*47d0*/  ISETP.GE.AND P4, PT, R44, R238.reuse, PT ;  /* 0x000000ee2c00720c */ /* 0x080fe20003f86270 */
[----:B---3--:R-:W-:Y:S01]  /*47e0*/  FFMA.FTZ R11, R36, UR4, R17 ;  /* 0x00000004240b7c23 */ /* 0x008fe20008010011 */
[----:B------:R-:W-:Y:S01]  /*47f0*/  FSEL R10, R10, -INF , !P0 ;  /* 0xff8000000a0a7808 */ /* 0x000fe20004000000 */
[----:B------:R-:W-:Y:S01]  /*4800*/  FFMA.FTZ R36, R36, UR4, R19 ;  /* 0x0000000424247c23 */ /* 0x000fe20008010013 */
[----:B------:R-:W-:Y:S02]  /*4810*/  FSEL R7, R7, -INF , !P3 ;  /* 0xff80000007077808 */ /* 0x000fe40005800000 */
[----:B------:R-:W-:Y:S01]  /*4820*/  FFMA.FTZ R67, R32, UR4, R67 ;  /* 0x0000000420437c23 */ /* 0x000fe20008010043 */
[-C--:B------:R-:W-:Y:S01]  /*4830*/  ISETP.GE.AND P3, PT, R24, R165.reuse, PT ;  /* 0x000000a51800720c */ /* 0x080fe20003f66270 */
[----:B----4-:R-:W-:Y:S01]  /*4840*/  FFMA.FTZ R24, R42, UR4, R16 ;  /* 0x000000042a187c23 */ /* 0x010fe20008010010 */
[C---:B------:R-:W-:Y:S01]  /*4850*/  IADD3 R16, R40.reuse, 0x28, RZ ;  /* 0x0000002828107810 */ /* 0x040fe20007ffe0ff */
[----:B-----5:R-:W-:Y:S01]  /*4860*/  FFMA.FTZ R64, R37, UR4, R64 ;  /* 0x0000000425407c23 */ /* 0x020fe20008010040 */
[----:B------:R-:W-:Y:S01]  /*4870*/  IADD3 R19, R40, 0x29, RZ ;  /* 0x0000002928137810 */ /* 0x000fe20007ffe0ff */
[----:B-1----:R-:W-:Y:S01]  /*4880*/  HMMA.16816.F32.BF16 R56, R20, R12, R56 ;  /* 0x0000000c1438723c */ /* 0x002fe20000041838 */
[----:B------:R1:W2:Y:S01]  /*4890*/  I2F R18, R16 ;  /* 0x0000001000127306 */ /* 0x0002a20000201400 */
[----:B------:R-:W-:Y:S01]  /*48a0*/  FSEL R11, R11, -INF , !P5 ;  /* 0xff8000000b0b7808 */ /* 0x000fe20006800000 */
[----:B------:R-:W-:Y:S01]  /*48b0*/  FFMA.FTZ R66, R37, UR4, R66 ;  /* 0x0000000425427c23 */ /* 0x000fe20008010042 */
[----:B------:R-:W-:Y:S01]  /*48c0*/  ISETP.GE.AND P0, PT, R16, R238, PT ;  /* 0x000000ee1000720c */ /* 0x000fe20003f06270 */
[----:B------:R-:W-:Y:S01]  /*48d0*/  FFMA.FTZ R65, R32, UR4, R65 ;  /* 0x0000000420417c23 */ /* 0x000fe20008010041 */
[----:B------:R-:W-:-:S02]  /*48e0*/  ISETP.GE.AND P5, PT, R16, R165, PT ;  /* 0x000000a51000720c */ /* 0x000fc40003fa6270 */
[----:B------:R-:W-:Y:S01]  /*48f0*/  IADD3 R13, R40, 0x31, RZ ;  /* 0x00000031280d7810 */ /* 0x000fe20007ffe0ff */
[----:B------:R-:W3:Y:S01]  /*4900*/  I2F R17, R19 ;  /* 0x0000001300117306 */ /* 0x000ee20000201400 */
[----:B------:R-:W-:Y:S01]  /*4910*/  HMMA.16816.F32.BF16 R68, R20, R14, R68 ;  /* 0x0000000e1444723c */ /* 0x000fe20000041844 */
[----:B------:R-:W-:Y:S02]  /*4920*/  FSEL R182, R64, -INF , !P6 ;  /* 0xff80000040b67808 */ /* 0x000fe40007000000 */
[CC--:B------:R-:W-:Y:S02]  /*4930*/  ISETP.GE.AND P6, PT, R19.reuse, R165.reuse, PT ;  /* 0x000000a51300720c */ /* 0x0c0fe40003fc6270 */
[----:B------:R-:W-:Y:S02]  /*4940*/  FSEL R24, R24, -INF , !P1 ;  /* 0xff80000018187808 */ /* 0x000fe40004800000 */
[----:B------:R-:W4:Y:S01]  /*4950*/  I2F R14, R13 ;  /* 0x0000000d000e7306 */ /* 0x000f220000201400 */
[----:B-1----:R-:W-:Y:S01]  /*4960*/  FSEL R16, R36, -INF , !P2 ;  /* 0xff80000024107808 */ /* 0x002fe20005000000 */
[C---:B--2---:R-:W-:Y:S01]  /*4970*/  FFMA.FTZ R72, R18.reuse, UR4, R72 ;  /* 0x0000000412487c23 */ /* 0x044fe20008010048 */
[----:B------:R-:W-:Y:S01]  /*4980*/  ISETP.GE.AND P2, PT, R19, R238, PT ;  /* 0x000000ee1300720c */ /* 0x000fe20003f46270 */
[----:B------:R-:W-:Y:S01]  /*4990*/  FFMA.FTZ R74, R18, UR4, R74 ;  /* 0x00000004124a7c23 */ /* 0x000fe2000801004a */
[----:B------:R-:W-:-:S02]  /*49a0*/  ISETP.GE.AND P1, PT, R44, R165, PT ;  /* 0x000000a52c00720c */ /* 0x000fc40003f26270 */
[C---:B------:R-:W-:Y:S01]  /*49b0*/  IADD3 R15, R40.reuse, 0x38, RZ ;  /* 0x00000038280f7810 */ /* 0x040fe20007ffe0ff */
[C---:B---3--:R-:W-:Y:S01]  /*49c0*/  FFMA.FTZ R73, R17.reuse, UR4, R73 ;  /* 0x0000000411497c23 */ /* 0x048fe20008010049 */
[C---:B------:R-:W-:Y:S01]  /*49d0*/  IADD3 R19, R40.reuse, 0x30, RZ ;  /* 0x0000003028137810 */ /* 0x040fe20007ffe0ff */
[----:B------:R-:W-:Y:S01]  /*49e0*/  FFMA.FTZ R75, R17, UR4, R75 ;  /* 0x00000004114b7c23 */ /* 0x000fe2000801004b */
[----:B------:R-:W-:Y:S02]  /*49f0*/  IADD3 R17, R40, 0x39, RZ ;  /* 0x0000003928117810 */ /* 0x000fe40007ffe0ff */
[----:B------:R-:W1:Y:S01]  /*4a00*/  I2F R12, R19 ;  /* 0x00000013000c7306 */ /* 0x000e620000201400 */
[----:B------:R-:W-:Y:S02]  /*4a10*/  FSEL R191, R67, -INF , !P1 ;  /* 0xff80000043bf7808 */ /* 0x000fe40004800000 */
[----:B------:R-:W-:Y:S01]  /*4a20*/  FSEL R184, R72, -INF , !P0 ;  /* 0xff80000048b87808 */ /* 0x000fe20004000000 */
[C---:B----4-:R-:W-:Y:S01]  /*4a30*/  FFMA.FTZ R59, R14.reuse, UR4, R59 ;  /* 0x000000040e3b7c23 */ /* 0x050fe2000801003b */
[C---:B------:R-:W-:Y:S01]  /*4a40*/  ISETP.GE.AND P1, PT, R13.reuse, R238, PT ;  /* 0x000000ee0d00720c */ /* 0x040fe20003f26270 */
[----:B------:R-:W-:Y:S01]  /*4a50*/  FFMA.FTZ R57, R14, UR4, R57 ;  /* 0x000000040e397c23 */ /* 0x000fe20008010039 */
[----:B------:R-:W-:-:S02]  /*4a60*/  ISETP.GE.AND P0, PT, R13, R165, PT ;  /* 0x000000a50d00720c */ /* 0x000fc40003f06270 */
[----:B------:R-:W-:Y:S01]  /*4a70*/  FSEL R192, R74, -INF , !P5 ;  /* 0xff8000004ac07808 */ /* 0x000fe20006800000 */
[----:B------:R-:W2:Y:S01]  /*4a80*/  I2F R13, R15 ;  /* 0x0000000f000d7306 */ /* 0x000ea20000201400 */
[----:B------:R-:W-:Y:S02]  /*4a90*/  FSEL R185, R73, -INF , !P2 ;  /* 0xff80000049b97808 */ /* 0x000fe40005000000 */
[C---:B------:R-:W-:Y:S02]  /*4aa0*/  ISETP.GE.AND P5, PT, R15.reuse, R238, PT ;  /* 0x000000ee0f00720c */ /* 0x040fe40003fa6270 */
[----:B------:R-:W-:Y:S01]  /*4ab0*/  ISETP.GE.AND P2, PT, R15, R165, PT ;  /* 0x000000a50f00720c */ /* 0x000fe20003f46270 */
[C---:B-1----:R-:W-:Y:S01]  /*4ac0*/  FFMA.FTZ R56, R12.reuse, UR4, R56 ;  /* 0x000000040c387c23 */ /* 0x042fe20008010038 */
[----:B------:R-:W-:Y:S01]  /*4ad0*/  FSEL R190, R59, -INF , !P0 ;  /* 0xff8000003bbe7808 */ /* 0x000fe20004000000 */
[----:B------:R-:W1:Y:S01]  /*4ae0*/  I2F R15, R17 ;  /* 0x00000011000f7306 */ /* 0x000e620000201400 */
[----:B------:R-:W-:Y:S01]  /*4af0*/  PLOP3.LUT P0, PT, PT, PT, UP0, 0x80, 0x0 ;  /* 0x000000000000781c */ /* 0x000fe20003f0f008 */
[----:B------:R-:W-:Y:S01]  /*4b00*/  FFMA.FTZ R32, R12, UR4, R58 ;  /* 0x000000040c207c23 */ /* 0x000fe2000801003a */
[----:B------:R-:W-:Y:S01]  /*4b10*/  FSEL R189, R66, -INF , !P3 ;  /* 0xff80000042bd7808 */ /* 0x000fe20005800000 */
[----:B------:R-:W-:Y:S01]  /*4b20*/  FFMA.FTZ R12, R3, UR4, R30 ;  /* 0x00000004030c7c23 */ /* 0x000fe2000801001e */
[----:B------:R-:W-:-:S02]  /*4b30*/  FSEL R183, R65, -INF , !P4 ;  /* 0xff80000041b77808 */ /* 0x000fc40006000000 */
[-C--:B------:R-:W-:Y:S01]  /*4b40*/  ISETP.GE.AND P3, PT, R19, R238.reuse, PT ;  /* 0x000000ee1300720c */ /* 0x080fe20003f66270 */
[----:B--2---:R-:W-:Y:S01]  /*4b50*/  FFMA.FTZ R35, R13, UR4, R68 ;  /* 0x000000040d237c23 */ /* 0x004fe20008010044 */
[----:B------:R-:W-:Y:S01]  /*4b60*/  ISETP.GE.AND P4, PT, R19, R165, PT ;  /* 0x000000a51300720c */ /* 0x000fe20003f86270 */
[----:B------:R-:W-:Y:S01]  /*4b70*/  FFMA.FTZ R70, R13, UR4, R70 ;  /* 0x000000040d467c23 */ /* 0x000fe20008010046 */
[----:B------:R-:W-:Y:S02]  /*4b80*/  FSEL R193, R75, -INF , !P6 ;  /* 0xff8000004bc17808 */ /* 0x000fe40007000000 */
[----:B------:R-:W-:Y:S02]  /*4b90*/  FSEL R195, R56, -INF , !P3 ;  /* 0xff80000038c37808 */ /* 0x000fe40005800000 */
[----:B------:R-:W-:Y:S01]  /*4ba0*/  FSEL R32, R32, -INF , !P4 ;  /* 0xff80000020207808 */ /* 0x000fe20006000000 */
[----:B-1----:R-:W-:Y:S01]  /*4bb0*/  FFMA.FTZ R33, R15, UR4, R69 ;  /* 0x000000040f217c23 */ /* 0x002fe20008010045 */
[----:B------:R-:W-:Y:S01]  /*4bc0*/  FSEL R194, R57, -INF , !P1 ;  /* 0xff80000039c27808 */ /* 0x000fe20004800000 */
[----:B------:R-:W-:Y:S01]  /*4bd0*/  FFMA.FTZ R71, R15, UR4, R71 ;  /* 0x000000040f477c23 */ /* 0x000fe20008010047 */
[----:B------:R-:W-:Y:S01]  /*4be0*/  BAR.SYNC.DEFER_BLOCKING 0x0 ;  /* 0x0000000000007b1d */ /* 0x000fe20000010000 */
[----:B------:R-:W-:-:S02]  /*4bf0*/  ISETP.GE.AND P6, PT, R40, R238, PT ;  /* 0x000000ee2800720c */ /* 0x000fc40003fc6270 */
[-C--:B------:R-:W-:Y:S02]  /*4c00*/  ISETP.GE.AND P3, PT, R40, R165.reuse, PT ;  /* 0x000000a52800720c */ /* 0x080fe40003f66270 */
[C---:B------:R-:W-:Y:S02]  /*4c10*/  ISETP.GE.AND P4, PT, R17.reuse, R238, PT ;  /* 0x000000ee1100720c */ /* 0x040fe40003f86270 */
[----:B------:R-:W-:Y:S02]  /*4c20*/  ISETP.GE.AND P1, PT, R17, R165, PT ;  /* 0x000000a51100720c */ /* 0x000fe40003f26270 */
[----:B------:R-:W-:Y:S02]  /*4c30*/  FSEL R35, R35, -INF , !P5 ;  /* 0xff80000023237808 */ /* 0x000fe40006800000 */
[----:B------:R-:W-:Y:S02]  /*4c40*/  FSEL R187, R70, -INF , !P2 ;  /* 0xff80000046bb7808 */ /* 0x000fe40005000000 */
[----:B------:R-:W-:-:S02]  /*4c50*/  FSEL R28, R28, -INF , !P6 ;  /* 0xff8000001c1c7808 */ /* 0x000fc40007000000 */
[----:B------:R-:W-:Y:S02]  /*4c60*/  FSEL R12, R12, -INF , !P3 ;  /* 0xff8000000c0c7808 */ /* 0x000fe40005800000 */
[----:B------:R-:W-:Y:S02]  /*4c70*/  FSEL R33, R33, -INF , !P4 ;  /* 0xff80000021217808 */ /* 0x000fe40006000000 */
        /* <DEDUP_REMOVED lines=10> */
[----:B------:R-:W-:-:S02]  /*4d20*/  ISETP.GE.AND P3, PT, R229, c[0x0][0x220], PT ;  /* 0x00008800e5007a0c */ /* 0x000fc40003f66270 */
        /* <DEDUP_REMOVED lines=21> */
[----:B------:R-:W-:-:S03]  /*4e80*/  IADD3.X R5, R5, UR28, RZ, P2, !PT ;  /* 0x0000001c05057c10 */ /* 0x000fc600097fe4ff */
        /* <DEDUP_REMOVED lines=26> */
[----:B------:R1:W-:Y:S01]  /*5030*/  @P4 STS.128 [R228+0xc800], RZ ;  /* 0x00c800ffe4004388 */ /* 0x0003e20000000c00 */
[----:B------:R-:W-:-:S03]  /*5040*/  IADD3 R13, P1, R3, UR27, RZ ;  /* 0x0000001b030d7c10 */ /* 0x000fc6000ff3e0ff */
[----:B------:R-:W-:Y:S01]  /*5050*/  @!PT LDS RZ, [RZ] ;  /* 0x00000000fffff984 */ /* 0x000fe20000000800 */
[----:B------:R-:W-:Y:S01]  /*5060*/  @!PT LDS RZ, [RZ] ;  /* 0x00000000fffff984 */ /* 0x000fe20000000800 */
[----:B------:R-:W-:Y:S01]  /*5070*/  @!PT LDS RZ, [RZ] ;  /* 0x00000000fffff984 */ /* 0x000fe20000000800 */
[----:B------:R5:W-:Y:S04]  /*5080*/  @!P4 LDGSTS.E.BYPASS.LTC128B.128 [R228+0xc800], [R18.64+0x100] ;  /* 0x0c80010012e4cfae */ /* 0x000be8000b901d54 */
[----:B------:R1:W-:Y:S01]  /*5090*/  @P3 STS.128 [R228+0xe800], RZ ;  /* 0x00e800ffe4003388 */ /* 0x0003e20000000c00 */
[----:B---3--:R-:W-:-:S04]  /*50a0*/  @!P3 LEA R14, P2, R3, c[0x0][0x168], 0x1 ;  /* 0x00005a00030eba11 */ /* 0x008fc800078408ff */
[----:B------:R-:W-:Y:S02]  /*50b0*/  @!P3 LEA.HI.X R15, R3, c[0x0][0x16c], R5, 0x1, P2 ;  /* 0x00005b00030fba11 */ /* 0x000fe400010f0c05 */
[----:B------:R-:W-:Y:S02]  /*50c0*/  @!P6 LEA R22, P2, R13, c[0x0][0x168], 0x1 ;  /* 0x00005a000d16ea11 */ /* 0x000fe400078408ff */
[----:B------:R-:W-:Y:S01]  /*50d0*/  IADD3.X R5, R5, UR28, RZ, P1, !PT ;  /* 0x0000001c05057c10 */ /* 0x000fe20008ffe4ff */
[----:B------:R-:W-:Y:S01]  /*50e0*/  @!PT LDS RZ, [RZ] ;  /* 0x00000000fffff984 */ /* 0x000fe20000000800 */
[----:B------:R-:W-:Y:S01]  /*50f0*/  @!PT LDS RZ, [RZ] ;  /* 0x00000000fffff984 */ /* 0x000fe20000000800 */
[----:B------:R-:W-:Y:S01]  /*5100*/  @!PT LDS RZ, [RZ] ;  /* 0x00000000fffff984 */ /* 0x000fe20000000800 */
[----:B------:R3:W-:Y:S01]  /*5110*/  @!P3 LDGSTS.E.BYPASS.LTC128B.128 [R228+0xe800], [R14.64+0x180] ;  /* 0x0e8001800ee4bfae */ /* 0x0007e2000b901d54 */
[C---:B----4-:R-:W-:Y:S02]  /*5120*/  @!P5 LEA R20, P1, R13.reuse, c[0x0][0x168], 0x1 ;  /* 0x00005a000d14da11 */ /* 0x050fe400078208ff */
[C-C-:B------:R-:W-:Y:S01]  /*5130*/  @!P6 LEA.HI.X R23, R13.reuse, c[0x0][0x16c], R5.reuse, 0x1, P2 ;  /* 0x00005b000d17ea11 */ /* 0x140fe200010f0c05 */
[----:B------:R1:W-:Y:S01]  /*5140*/  @P6 STS.128 [R228+0x9000], RZ ;  /* 0x009000ffe4006388 */ /* 0x0003e20000000c00 */
[----:B------:R-:W-:-:S02]  /*5150*/  @!P5 LEA.HI.X R21, R13, c[0x0][0x16c], R5, 0x1, P1 ;  /* 0x00005b000d15da11 */ /* 0x000fc400008f0c05 */
[C---:B-----5:R-:W-:Y:S01]  /*5160*/  @!P4 LEA R18, P2, R13.reuse, c[0x0][0x168], 0x1 ;  /* 0x00005a000d12ca11 */ /* 0x060fe200078408ff */
[----:B------:R-:W-:Y:S01]  /*5170*/  @!PT LDS RZ, [RZ] ;  /* 0x00000000fffff984 */ /* 0x000fe20000000800 */
[----:B------:R-:W-:Y:S01]  /*5180*/  @!PT LDS RZ, [RZ] ;  /* 0x00000000fffff984 */ /* 0x000fe20000000800 */
[----:B------:R-:W-:Y:S01]  /*5190*/  @!PT LDS RZ, [RZ] ;  /* 0x00000000fffff984 */ /* 0x000fe20000000800 */
[----:B------:R4:W-:Y:S03]  /*51a0*/  @!P6 LDGSTS.E.BYPASS.LTC128B.128 [R228+0x9000], [R22.64] ;  /* 0x0900000016e4efae */ /* 0x0009e6000b901d54 */
[C---:B------:R-:W-:Y:S01]  /*51b0*/  @!P4 LEA.HI.X R19, R13.reuse, c[0x0][0x16c], R5, 0x1, P2 ;  /* 0x00005b000d13ca11 */ /* 0x040fe200010f0c05 */
[----:B------:R1:W-:Y:S01]  /*51c0*/  @P5 STS.128 [R228+0xb000], RZ ;  /* 0x00b000ffe4005388 */ /* 0x0003e20000000c00 */
[----:B------:R-:W-:-:S03]  /*51d0*/  IADD3 R3, P2, R13, UR27, RZ ;  /* 0x0000001b0d037c10 */ /* 0x000fc6000ff5e0ff */
        /* <DEDUP_REMOVED lines=9> */
[----:B---3--:R-:W-:-:S03]  /*5270*/  @!P3 LEA R14, P1, R13, c[0x0][0x168], 0x1 ;  /* 0x00005a000d0eba11 */ /* 0x008fc600078208ff */
[----:B------:R1:W-:Y:S01]  /*5280*/  @P3 STS.128 [R228+0xf000], RZ ;  /* 0x00f000ffe4003388 */ /* 0x0003e20000000c00 */
[----:B------:R-:W-:Y:S02]  /*5290*/  @!P3 LEA.HI.X R15, R13, c[0x0][0x16c], R5, 0x1, P1 ;  /* 0x00005b000d0fba11 */ /* 0x000fe400008f0c05 */
[----:B------:R-:W-:Y:S02]  /*52a0*/  IADD3.X R5, R5, UR28, RZ, P2, !PT ;  /* 0x0000001c05057c10 */ /* 0x000fe400097fe4ff */
[C---:B----4-:R-:W-:Y:S01]  /*52b0*/  @!P6 LEA R22, P1, R3.reuse, c[0x0][0x168], 0x1 ;  /* 0x00005a000316ea11 */ /* 0x050fe200078208ff */
[----:B------:R-:W-:Y:S01]  /*52c0*/  @!PT LDS RZ, [RZ] ;  /* 0x00000000fffff984 */ /* 0x000fe20000000800 */
[----:B------:R-:W-:Y:S01]  /*52d0*/  @!PT LDS RZ, [RZ] ;  /* 0x00000000fffff984 */ /* 0x000fe20000000800 */
[----:B------:R-:W-:Y:S01]  /*52e0*/  @!PT LDS RZ, [RZ] ;  /* 0x00000000fffff984 */ /* 0x000fe20000000800 */
[----:B------:R1:W-:Y:S01]  /*52f0*/  @!P3 LDGSTS.E.BYPASS.LTC128B.128 [R228+0xf000], [R14.64+0x180] ;  /* 0x0f0001800ee4bfae */ /* 0x0003e2000b901d54 */
[C---:B--2---:R-:W-:Y:S02]  /*5300*/  @!P5 LEA R36, P2, R3.reuse, c[0x0][0x168], 0x1 ;  /* 0x00005a000324da11 */ /* 0x044fe400078408ff */
        /* <DEDUP_REMOVED lines=27> */
.L_x_119:
[----:B------:R-:W-:Y:S05]  /*54c0*/  BSYNC B0 ;  /* 0x0000000000007941 */ /* 0x000fea0003800000 */
.L_x_118:
[----:B------:R-:W0:Y:S02]  /*54d0*/  LDGDEPBAR ;  /* 0x00000000000079af */ /* 0x000e240000000000 */
.L_x_117:
[----:B-1----:R-:W-:Y:S02]  /*54e0*/  FMNMX.FTZ R14, R28, R29, !PT ;  /* 0x0000001d1c0e7209 */ /* 0x002fe40007810000 */
        /* <DEDUP_REMOVED lines=44> */
[----:B------:R-:W-:Y:S04]  /*57b0*/  LDSM.16.MT88.4 R80, [R217+0x12000] ;  /* 0x01200000d950783b */ /* 0x000fe80000004200 */
[----:B------:R-:W-:Y:S04]  /*57c0*/  LDSM.16.MT88.4 R88, [R216+0x12000] ;  /* 0x01200000d858783b */ /* 0x000fe80000004200 */
[----:B------:R-:W-:Y:S04]  /*57d0*/  LDSM.16.MT88.4 R96, [R220+0x14000] ;  /* 0x01400000dc60783b */ /* 0x000fe80000004200 */
[----:B------:R-:W-:Y:S01]  /*57e0*/  LDSM.16.MT88.4 R104, [R218+0x14000] ;  /* 0x01400000da68783b */ /* 0x000fe20000004200 */
[----:B-1----:R-:W-:-:S03]  /*57f0*/  FMNMX.FTZ R164, R13, R164, !PT ;  /* 0x000000a40da47209 */ /* 0x002fc60007810000 */
[----:B------:R-:W-:Y:S01]  /*5800*/  LDSM.16.MT88.4 R112, [R217+0x14000] ;  /* 0x01400000d970783b */ /* 0x000fe20000004200 */
[C---:B------:R-:W-:Y:S01]  /*5810*/  FSETP.NEU.FTZ.AND P1, PT, R164.reuse, -INF , PT ;  /* 0xff800000a400780b */ /* 0x040fe20003f3d000 */
[----:B------:R-:W-:Y:S01]  /*5820*/  FMUL.FTZ R34, R164, c[0x0][0x23c] ;  /* 0x00008f00a4227a20 */ /* 0x000fe20000410000 */
[----:B--2---:R-:W-:Y:S01]  /*5830*/  FMNMX.FTZ R3, R5, R3, !PT ;  /* 0x0000000305037209 */ /* 0x004fe20007810000 */
[----:B------:R-:W-:Y:S03]  /*5840*/  LDSM.16.MT88.4 R120, [R216+0x14000] ;  /* 0x01400000d878783b */ /* 0x000fe60000004200 */
[----:B------:R-:W-:Y:S01]  /*5850*/  FSEL R34, R34, RZ, P1 ;  /* 0x000000ff22227208 */ /* 0x000fe20000800000 */
[C---:B------:R-:W-:Y:S01]  /*5860*/  FMUL.FTZ R188, R3.reuse, c[0x0][0x23c] ;  /* 0x00008f0003bc7a20 */ /* 0x040fe20000410000 */
[----:B------:R-:W-:Y:S01]  /*5870*/  FSETP.NEU.FTZ.AND P1, PT, R3, -INF , PT ;  /* 0xff8000000300780b */ /* 0x000fe20003f3d000 */
[----:B------:R-:W-:Y:S02]  /*5880*/  LDSM.16.MT88.4 R128, [R220+0x16000] ;  /* 0x01600000dc80783b */ /* 0x000fe40000004200 */
[--C-:B------:R-:W-:Y:S01]  /*5890*/  FFMA.FTZ R176, R41, c[0x0][0x23c], -R34.reuse ;  /* 0x00008f0029b07a23 */ /* 0x100fe20000010822 */
[----:B------:R-:W-:Y:S01]  /*58a0*/  FSEL R188, R188, RZ, P1 ;  /* 0x000000ffbcbc7208 */ /* 0x000fe20000800000 */
[----:B------:R-:W1:Y:S01]  /*58b0*/  LDSM.16.MT88.4 R40, [R218+0x10000] ;  /* 0x01000000da28783b */ /* 0x000e620000004200 */
[----:B------:R-:W-:-:S02]  /*58c0*/  FFMA.FTZ R178, R28, c[0x0][0x23c], -R34 ;  /* 0x00008f001cb27a23 */ /* 0x000fc40000010822 */
[--C-:B------:R-:W-:Y:S01]  /*58d0*/  FFMA.FTZ R177, R29, c[0x0][0x23c], -R34.reuse ;  /* 0x00008f001db17a23 */ /* 0x100fe20000010822 */
[----:B------:R-:W2:Y:S01]  /*58e0*/  LDSM.16.MT88.4 R136, [R218+0x16000] ;  /* 0x01600000da88783b */ /* 0x000ea20000004200 */
[----:B------:R-:W-:Y:S01]  /*58f0*/  FFMA.FTZ R172, R31, c[0x0][0x23c], -R34 ;  /* 0x00008f001fac7a23 */ /* 0x000fe20000010822 */
[----:B------:R-:W-:Y:S01]  /*5900*/  MUFU.EX2 R176, R176 ;  /* 0x000000b000b07308 */ /* 0x000fe20000000800 */
[--C-:B------:R-:W-:Y:S01]  /*5910*/  FFMA.FTZ R179, R12, c[0x0][0x23c], -R188.reuse ;  /* 0x00008f000cb37a23 */ /* 0x100fe200000108bc */
[----:B------:R-:W3:Y:S01]  /*5920*/  LDSM.16.MT88.4 R152, [R217+0x16000] ;  /* 0x01600000d998783b */ /* 0x000ee20000004200 */
[--C-:B------:R-:W-:Y:S02]  /*5930*/  FFMA.FTZ R181, R26, c[0x0][0x23c], -R188.reuse ;  /* 0x00008f001ab57a23 */ /* 0x100fe400000108bc */
[--C-:B------:R-:W-:Y:S01]  /*5940*/  FFMA.FTZ R180, R25, c[0x0][0x23c], -R188.reuse ;  /* 0x00008f0019b47a23 */ /* 0x100fe200000108bc */
[----:B------:R-:W-:Y:S01]  /*5950*/  LDSM.16.MT88.4 R12, [R220+0x10800] ;  /* 0x01080000dc0c783b */ /* 0x000fe20000004200 */
[----:B------:R-:W-:Y:S01]  /*5960*/  FFMA.FTZ R173, R27, c[0x0][0x23c], -R188 ;  /* 0x00008f001bad7a23 */ /* 0x000fe200000108bc */
[----:B------:R-:W-:Y:S01]  /*5970*/  MUFU.EX2 R178, R178 ;  /* 0x000000b200b27308 */ /* 0x000fe20000000800 */
[--C-:B------:R-:W-:Y:S01]  /*5980*/  FFMA.FTZ R175, R6, c[0x0][0x23c], -R34.reuse ;  /* 0x00008f0006af7a23 */ /* 0x100fe20000010822 */
[----:B------:R-:W-:Y:S01]  /*5990*/  LDSM.16.MT88.4 R20, [R220+0x12800] ;  /* 0x01280000dc14783b */ /* 0x000fe20000004200 */
[----:B------:R-:W-:-:S02]  /*59a0*/  FFMA.FTZ R171, R7, c[0x0][0x23c], -R34 ;  /* 0x00008f0007ab7a23 */ /* 0x000fc40000010822 */
[----:B------:R-:W-:Y:S01]  /*59b0*/  FFMA.FTZ R2, R11, c[0x0][0x23c], -R34 ;  /* 0x00008f000b027a23 */ /* 0x000fe20000010822 */
[----:B------:R-:W4:Y:S01]  /*59c0*/  LDSM.16.MT88.4 R4, [R216+0x16000] ;  /* 0x01600000d804783b */ /* 0x000f220000004200 */
[--C-:B------:R-:W-:Y:S01]  /*59d0*/  FFMA.FTZ R174, R8, c[0x0][0x23c], -R188.reuse ;  /* 0x00008f0008ae7a23 */ /* 0x100fe200000108bc */
[----:B------:R-:W5:Y:S01]  /*59e0*/  MUFU.EX2 R177, R177 ;  /* 0x000000b100b17308 */ /* 0x000f620000000800 */
[--C-:B------:R-:W-:Y:S01]  /*59f0*/  FFMA.FTZ R169, R9, c[0x0][0x23c], -R188.reuse ;  /* 0x00008f0009a97a23 */ /* 0x100fe200000108bc */
[----:B------:R-:W-:Y:S01]  /*5a00*/  LDSM.16.MT88.4 R28, [R216+0x12800] ;  /* 0x01280000d81c783b */ /* 0x000fe20000004200 */
[----:B------:R-:W-:Y:S02]  /*5a10*/  FFMA.FTZ R168, R10, c[0x0][0x23c], -R188 ;  /* 0x00008f000aa87a23 */ /* 0x000fe400000108bc */
[----:B------:R-:W-:Y:S01]  /*5a20*/  FFMA.FTZ R170, R24, c[0x0][0x23c], -R34 ;  /* 0x00008f0018aa7a23 */ /* 0x000fe20000010822 */
[----:B------:R-:W1:Y:S01]  /*5a30*/  LDSM.16.MT88.4 R8, [R218+0x10800] ;  /* 0x01080000da08783b */ /* 0x000e620000004200 */
[----:B------:R-:W-:Y:S01]  /*5a40*/  FFMA.FTZ R0, R16, c[0x0][0x23c], -R188 ;  /* 0x00008f0010007a23 */ /* 0x000fe200000108bc */
[----:B------:R-:W2:Y:S01]  /*5a50*/  MUFU.EX2 R172, R172 ;  /* 0x000000ac00ac7308 */ /* 0x000ea20000000800 */
[--C-:B------:R-:W-:Y:S01]  /*5a60*/  FFMA.FTZ R182, R182, c[0x0][0x23c], -R34.reuse ;  /* 0x00008f00b6b67a23 */ /* 0x100fe20000010822 */
[----:B------:R-:W1:Y:S01]  /*5a70*/  LDSM.16.MT88.4 R16, [R216+0x10800] ;  /* 0x01080000d810783b */ /* 0x000e620000004200 */
[----:B------:R-:W-:-:S02]  /*5a80*/  FFMA.FTZ R183, R183, c[0x0][0x23c], -R34 ;  /* 0x00008f00b7b77a23 */ /* 0x000fc40000010822 */
[--C-:B------:R-:W-:Y:S01]  /*5a90*/  FFMA.FTZ R184, R184, c[0x0][0x23c], -R34.reuse ;  /* 0x00008f00b8b87a23 */ /* 0x100fe20000010822 */
[----:B------:R-:W1:Y:S01]  /*5aa0*/  LDSM.16.MT88.4 R24, [R217+0x10800] ;  /* 0x01080000d918783b */ /* 0x000e620000004200 */
[----:B------:R-:W-:Y:S01]  /*5ab0*/  FFMA.FTZ R185, R185, c[0x0][0x23c], -R34 ;  /* 0x00008f00b9b97a23 */ /* 0x000fe20000010822 */
[----:B------:R-:W-:Y:S01]  /*5ac0*/  MUFU.EX2 R179, R179 ;  /* 0x000000b300b37308 */ /* 0x000fe20000000800 */
[----:B-----5:R-:W-:Y:S01]  /*5ad0*/  F2FP.BF16.PACK_AB R144, R177, R178 ;  /* 0x000000b2b190723e */ /* 0x020fe200000010ff */
[--C-:B------:R-:W-:Y:S02]  /*5ae0*/  FFMA.FTZ R189, R189, c[0x0][0x23c], -R188.reuse ;  /* 0x00008f00bdbd7a23 */ /* 0x100fe400000108bc */
[--C-:B------:R-:W-:Y:S02]  /*5af0*/  FFMA.FTZ R191, R191, c[0x0][0x23c], -R188.reuse ;  /* 0x00008f00bfbf7a23 */ /* 0x100fe400000108bc */
[--C-:B------:R-:W-:Y:S02]  /*5b00*/  FFMA.FTZ R192, R192, c[0x0][0x23c], -R188.reuse ;  /* 0x00008f00c0c07a23 */ /* 0x100fe400000108bc */
[----:B------:R-:W5:Y:S01]  /*5b10*/  MUFU.EX2 R181, R181 ;  /* 0x000000b500b57308 */ /* 0x000f620000000800 */
[----:B--2---:R-:W-:Y:S01]  /*5b20*/  F2FP.BF16.PACK_AB R146, R172, R176 ;  /* 0x000000b0ac92723e */ /* 0x004fe200000010ff */
[----:B------:R-:W-:-:S02]  /*5b30*/  FFMA.FTZ R193, R193, c[0x0][0x23c], -R188 ;  /* 0x00008f00c1c17a23 */ /* 0x000fc400000108bc */
[--C-:B------:R-:W-:Y:S02]  /*5b40*/  FFMA.FTZ R195, R195, c[0x0][0x23c], -R34.reuse ;  /* 0x00008f00c3c37a23 */ /* 0x100fe40000010822 */
[--C-:B------:R-:W-:Y:S02]  /*5b50*/  FFMA.FTZ R194, R194, c[0x0][0x23c], -R34.reuse ;  /* 0x00008f00c2c27a23 */ /* 0x100fe40000010822 */
[----:B------:R-:W-:Y:S01]  /*5b60*/  MUFU.EX2 R180, R180 ;  /* 0x000000b400b47308 */ /* 0x000fe20000000800 */
[--C-:B------:R-:W-:Y:S02]  /*5b70*/  FFMA.FTZ R196, R35, c[0x0][0x23c], -R34.reuse ;  /* 0x00008f0023c47a23 */ /* 0x100fe40000010822 */
[----:B------:R-:W-:Y:S02]  /*5b80*/  FFMA.FTZ R243, R33, c[0x0][0x23c], -R34 ;  /* 0x00008f0021f37a23 */ /* 0x000fe40000010822 */
[--C-:B------:R-:W-:Y:S02]  /*5b90*/  FFMA.FTZ R197, R32, c[0x0][0x23c], -R188.reuse ;  /* 0x00008f0020c57a23 */ /* 0x100fe400000108bc */
[--C-:B------:R-:W-:Y:S01]  /*5ba0*/  FFMA.FTZ R190, R190, c[0x0][0x23c], -R188.reuse ;  /* 0x00008f00bebe7a23 */ /* 0x100fe200000108bc */
[----:B------:R-:W2:Y:S01]  /*5bb0*/  MUFU.EX2 R173, R173 ;  /* 0x000000ad00ad7308 */ /* 0x000ea20000000800 */
[----:B-----5:R-:W-:Y:S01]  /*5bc0*/  F2FP.BF16.PACK_AB R145, R181, R179 ;  /* 0x000000b3b591723e */ /* 0x020fe200000010ff */
[--C-:B------:R-:W-:Y:S01]  /*5bd0*/  FFMA.FTZ R187, R187, c[0x0][0x23c], -R188.reuse ;  /* 0x00008f00bbbb7a23 */ /* 0x100fe200000108bc */
[----:B------:R-:W-:Y:S01]  /*5be0*/  LDSM.16.MT88.4 R32, [R220+0x11800] ;  /* 0x01180000dc20783b */ /* 0x000fe20000004200 */
[----:B------:R-:W-:-:S02]  /*5bf0*/  FFMA.FTZ R242, R186, c[0x0][0x23c], -R188 ;  /* 0x00008f00baf27a23 */ /* 0x000fc400000108bc */
[----:B------:R-:W-:Y:S02]  /*5c00*/  FADD.FTZ R177, R178, R177 ;  /* 0x000000b1b2b17221 */ /* 0x000fe40000010000 */
[----:B------:R-:W-:Y:S01]  /*5c10*/  MUFU.EX2 R175, R175 ;  /* 0x000000af00af7308 */ /* 0x000fe20000000800 */
[----:B------:R-:W-:Y:S02]  /*5c20*/  FADD.FTZ R179, R179, R181 ;  /* 0x000000b5b3b37221 */ /* 0x000fe40000010000 */
[----:B------:R-:W-:-:S04]  /*5c30*/  FADD.FTZ R176, R176, R177 ;  /* 0x000000b1b0b07221 */ /* 0x000fc80000010000 */
[----:B------:R-:W-:Y:S01]  /*5c40*/  FADD.FTZ R176, R172, R176 ;  /* 0x000000b0acb07221 */ /* 0x000fe20000010000 */
[----:B--2---:R-:W-:Y:S01]  /*5c50*/  F2FP.BF16.PACK_AB R147, R173, R180 ;  /* 0x000000b4ad93723e */ /* 0x004fe200000010ff */
[----:B------:R-:W2:Y:S01]  /*5c60*/  MUFU.EX2 R171, R171 ;  /* 0x000000ab00ab7308 */ /* 0x000ea20000000800 */
[----:B------:R-:W-:-:S04]  /*5c70*/  FADD.FTZ R180, R180, R179 ;  /* 0x000000b3b4b47221 */ /* 0x000fc80000010000 */
[----:B------:R-:W-:Y:S01]  /*5c80*/  FADD.FTZ R180, R173, R180 ;  /* 0x000000b4adb47221 */ /* 0x000fe20000010000 */
[C---:B------:R-:W-:Y:S02]  /*5c90*/  HMMA.16816.F32.BF16 R160, R144.reuse, R156, RZ ;  /* 0x0000009c90a0723c */ /* 0x040fe400000418ff */
[----:B------:R-:W-:Y:S06]  /*5ca0*/  MUFU.EX2 R170, R170 ;  /* 0x000000aa00aa7308 */ /* 0x000fec0000000800 */
[C---:B-1----:R-:W-:Y:S02]  /*5cb0*/  HMMA.16816.F32.BF16 R36, R144.reuse, R40, RZ ;  /* 0x000000289024723c */ /* 0x042fe400000418ff */
        /* <DEDUP_REMOVED lines=26> */
[----:B------:R-:W1:Y:S06]  /*5e60*/  MUFU.EX2 R195, R195 ;  /* 0x000000c300c37308 */ /* 0x000e6c0000000800 */
[C---:B------:R-:W-:Y:S02]  /*5e70*/  HMMA.16816.F32.BF16 R132, R144.reuse, R136, RZ ;  /* 0x000000889084723c */ /* 0x040fe400000418ff */
[----:B------:R-:W-:Y:S06]  /*5e80*/  MUFU.EX2 R194, R194 ;  /* 0x000000c200c27308 */ /* 0x000fec0000000800 */
[C---:B---3--:R-:W-:Y:S02]  /*5e90*/  HMMA.16816.F32.BF16 R140, R144.reuse, R152, RZ ;  /* 0x00000098908c723c */ /* 0x048fe400000418ff */
[----:B------:R-:W-:Y:S06]  /*5ea0*/  MUFU.EX2 R196, R196 ;  /* 0x000000c400c47308 */ /* 0x000fec0000000800 */
[C---:B------:R-:W-:Y:S02]  /*5eb0*/  HMMA.16816.F32.BF16 R48, R144.reuse, R50, RZ ;  /* 0x000000329030723c */ /* 0x040fe400000418ff */
[----:B------:R-:W-:Y:S06]  /*5ec0*/  MUFU.EX2 R243, R243 ;  /* 0x000000f300f37308 */ /* 0x000fec0000000800 */
[C---:B------:R-:W-:Y:S02]  /*5ed0*/  HMMA.16816.F32.BF16 R56, R144.reuse, R58, RZ ;  /* 0x0000003a9038723c */ /* 0x040fe400000418ff */
[----:B------:R-:W3:Y:S06]  /*5ee0*/  MUFU.EX2 R197, R197 ;  /* 0x000000c500c57308 */ /* 0x000eec0000000800 */
        /* <DEDUP_REMOVED lines=14> */
[C---:B----4-:R-:W-:Y:S07]  /*5fd0*/  HMMA.16816.F32.BF16 R148, R144.reuse, R4, RZ ;  /* 0x000000049094723c */ /* 0x050fee00000418ff */
[----:B--2---:R-:W-:Y:S01]  /*5fe0*/  F2FP.BF16.PACK_AB R4, R171, R175 ;  /* 0x000000afab04723e */ /* 0x004fe200000010ff */
[----:B------:R-:W-:Y:S01]  /*5ff0*/  HMMA.16816.F32.BF16 R144, R144, R6, RZ ;  /* 0x000000069090723c */ /* 0x000fe200000418ff */
[----:B-1----:R-:W-:Y:S01]  /*6000*/  F2FP.BF16.PACK_AB R5, R169, R174 ;  /* 0x000000aea905723e */ /* 0x002fe200000010ff */
[----:B------:R-:W-:-:S02]  /*6010*/  FADD.FTZ R175, R175, R176 ;  /* 0x000000b0afaf7221 */ /* 0x000fc40000010000 */
[----:B------:R-:W-:Y:S02]  /*6020*/  FADD.FTZ R174, R174, R180 ;  /* 0x000000b4aeae7221 */ /* 0x000fe40000010000 */
[----:B------:R-:W-:Y:S01]  /*6030*/  FADD.FTZ R175, R171, R175 ;  /* 0x000000afabaf7221 */ /* 0x000fe20000010000 */
[----:B------:R-:W-:Y:S01]  /*6040*/  F2FP.BF16.PACK_AB R6, R2, R170 ;  /* 0x000000aa0206723e */ /* 0x000fe200000010ff */
[----:B------:R-:W-:Y:S01]  /*6050*/  FADD.FTZ R174, R169, R174 ;  /* 0x000000aea9ae7221 */ /* 0x000fe20000010000 */
[----:B-----5:R-:W-:Y:S01]  /*6060*/  F2FP.BF16.PACK_AB R7, R0, R168 ;  /* 0x000000a80007723e */ /* 0x020fe200000010ff */
[----:B------:R-:W-:Y:S02]  /*6070*/  FADD.FTZ R170, R170, R175 ;  /* 0x000000afaaaa7221 */ /* 0x000fe40000010000 */
[----:B------:R-:W-:Y:S02]  /*6080*/  FADD.FTZ R168, R168, R174 ;  /* 0x000000aea8a87221 */ /* 0x000fe40000010000 */
[----:B------:R-:W-:-:S02]  /*6090*/  FADD.FTZ R170, R2, R170 ;  /* 0x000000aa02aa7221 */ /* 0x000fc40000010000 */
[----:B------:R-:W-:Y:S01]  /*60a0*/  HMMA.16816.F32.BF16 R160, R4, R12, R160 ;  /* 0x0000000c04a0723c */ /* 0x000fe200000418a0 */
[----:B------:R-:W-:-:S07]  /*60b0*/  FADD.FTZ R168, R0, R168 ;  /* 0x000000a800a87221 */ /* 0x000fce0000010000 */
[C---:B------:R-:W-:Y:S01]  /*60c0*/  HMMA.16816.F32.BF16 R156, R4.reuse, R14, R156 ;  /* 0x0000000e049c723c */ /* 0x040fe2000004189c */
[----:B------:R-:W1:Y:S07]  /*60d0*/  LDSM.16.MT88.4 R12, [R218+0x12800] ;  /* 0x01280000da0c783b */ /* 0x000e6e0000004200 */
[C---:B------:R-:W-:Y:S08]  /*60e0*/  HMMA.16816.F32.BF16 R36, R4.reuse, R8, R36 ;  /* 0x000000080424723c */ /* 0x040ff00000041824 */
[C---:B------:R-:W-:Y:S01]  /*60f0*/  HMMA.16816.F32.BF16 R40, R4.reuse, R10, R40 ;  /* 0x0000000a0428723c */ /* 0x040fe20000041828 */
[----:B------:R-:W2:Y:S07]  /*6100*/  LDSM.16.MT88.4 R8, [R217+0x12800] ;  /* 0x01280000d908783b */ /* 0x000eae0000004200 */
[C---:B------:R-:W-:Y:S08]  /*6110*/  HMMA.16816.F32.BF16 R52, R4.reuse, R16, R52 ;  /* 0x000000100434723c */ /* 0x040ff00000041834 */
[C---:B------:R-:W-:Y:S01]  /*6120*/  HMMA.16816.F32.BF16 R56, R4.reuse, R18, R56 ;  /* 0x000000120438723c */ /* 0x040fe20000041838 */
[----:B------:R-:W-:Y:S07]  /*6130*/  LDSM.16.MT88.4 R16, [R220+0x14800] ;  /* 0x01480000dc10783b */ /* 0x000fee0000004200 */
[C---:B------:R-:W-:Y:S08]  /*6140*/  HMMA.16816.F32.BF16 R44, R4.reuse, R24, R44 ;  /* 0x00000018042c723c */ /* 0x040ff0000004182c */
[C---:B-1----:R-:W-:Y:S08]  /*6150*/  HMMA.16816.F32.BF16 R68, R4.reuse, R12, R68 ;  /* 0x0000000c0444723c */ /* 0x042ff00000041844 */
[C---:B------:R-:W-:Y:S01]  /*6160*/  HMMA.16816.F32.BF16 R72, R4.reuse, R14, R72 ;  /* 0x0000000e0448723c */ /* 0x040fe20000041848 */
[----:B------:R-:W1:Y:S07]  /*6170*/  LDSM.16.MT88.4 R12, [R217+0x14800] ;  /* 0x01480000d90c783b */ /* 0x000e6e0000004200 */
[C---:B--2---:R-:W-:Y:S08]  /*6180*/  HMMA.16816.F32.BF16 R76, R4.reuse, R8, R76 ;  /* 0x00000008044c723c */ /* 0x044ff0000004184c */
[C---:B------:R-:W-:Y:S01]  /*6190*/  HMMA.16816.F32.BF16 R80, R4.reuse, R10, R80 ;  /* 0x0000000a0450723c */ /* 0x040fe20000041850 */
[----:B------:R-:W2:Y:S07]  /*61a0*/  LDSM.16.MT88.4 R8, [R216+0x14800] ;  /* 0x01480000d808783b */ /* 0x000eae0000004200 */
        /* <DEDUP_REMOVED lines=26> */
[C---:B------:R-:W-:Y:S08]  /*6350*/  HMMA.16816.F32.BF16 R124, R4.reuse, R20, R124 ;  /* 0x00000014047c723c */ /* 0x040ff0000004187c */
[C---:B------:R-:W-:Y:S01]  /*6360*/  HMMA.16816.F32.BF16 R128, R4.reuse, R22, R128 ;  /* 0x000000160480723c */ /* 0x040fe20000041880 */
[----:B------:R-:W5:Y:S07]  /*6370*/  LDSM.16.MT88.4 R20, [R218+0x11000] ;  /* 0x01100000da14783b */ /* 0x000f6e0000004200 */
        /* <DEDUP_REMOVED lines=13> */
[C---:B-1----:R-:W-:Y:S01]  /*6450*/  HMMA.16816.F32.BF16 R60, R4.reuse, R12, R60 ;  /* 0x0000000c043c723c */ /* 0x042fe2000004183c */
[----:B------:R-:W-:Y:S02]  /*6460*/  FADD.FTZ R184, R185, R184 ;  /* 0x000000b8b9b87221 */ /* 0x000fe40000010000 */
[----:B------:R-:W-:Y:S02]  /*6470*/  FADD.FTZ R192, R193, R192 ;  /* 0x000000c0c1c07221 */ /* 0x000fe40000010000 */
[----:B------:R-:W-:Y:S02]  /*6480*/  FADD.FTZ R184, R195, R184 ;  /* 0x000000b8c3b87221 */ /* 0x000fe40000010000 */
[----:B---3--:R-:W-:Y:S01]  /*6490*/  FADD.FTZ R192, R197, R192 ;  /* 0x000000c0c5c07221 */ /* 0x008fe20000010000 */
[----:B------:R-:W-:Y:S01]  /*64a0*/  HMMA.16816.F32.BF16 R64, R4, R14, R64 ;  /* 0x0000000e0440723c */ /* 0x000fe20000041840 */
[----:B------:R-:W1:Y:S01]  /*64b0*/  LDSM.16.MT88.4 R12, [R217+0x15000] ;  /* 0x01500000d90c783b */ /* 0x000e620000004200 */
[----:B------:R-:W-:-:S02]  /*64c0*/  FADD.FTZ R184, R194, R184 ;  /* 0x000000b8c2b87221 */ /* 0x000fc40000010000 */
[----:B------:R-:W-:Y:S02]  /*64d0*/  FADD.FTZ R192, R190, R192 ;  /* 0x000000c0bec07221 */ /* 0x000fe40000010000 */
[----:B------:R-:W-:Y:S02]  /*64e0*/  FADD.FTZ R184, R196, R184 ;  /* 0x000000b8c4b87221 */ /* 0x000fe40000010000 */
[----:B--2---:R-:W-:Y:S01]  /*64f0*/  HMMA.16816.F32.BF16 R68, R4, R8, R68 ;  /* 0x000000080444723c */ /* 0x004fe20000041844 */
[----:B------:R-:W-:-:S07]  /*6500*/  FADD.FTZ R192, R187, R192 ;  /* 0x000000c0bbc07221 */ /* 0x000fce0000010000 */
[C---:B------:R-:W-:Y:S01]  /*6510*/  HMMA.16816.F32.BF16 R72, R4.reuse, R10, R72 ;  /* 0x0000000a0448723c */ /* 0x040fe20000041848 */
[----:B------:R-:W2:Y:S07]  /*6520*/  LDSM.16.MT88.4 R8, [R216+0x15000] ;  /* 0x01500000d808783b */ /* 0x000eae0000004200 */
[C---:B-----5:R-:W-:Y:S08]  /*6530*/  HMMA.16816.F32.BF16 R36, R4.reuse, R20, R36 ;  /* 0x000000140424723c */ /* 0x060ff00000041824 */
        /* <DEDUP_REMOVED lines=224> */
[----:B-1----:R-:W3:Y:S04]  /*7340*/  LDSM.16.M88.4 R24, [R225+0x8000] ;  /* 0x00800000e118783b */ /* 0x002ee80000000200 */
[----:B-----5:R-:W4:Y:S04]  /*7350*/  LDSM.16.M88.4 R16, [R225+0x8800] ;  /* 0x00880000e110783b */ /* 0x020f280000000200 */
[----:B------:R-:W1:Y:S04]  /*7360*/  LDSM.16.M88.4 R176, [R225+0x9000] ;  /* 0x00900000e1b0783b */ /* 0x000e680000000200 */
[----:B--2---:R-:W2:Y:S04]  /*7370*/  LDSM.16.M88.4 R28, [R225+0x9800] ;  /* 0x00980000e11c783b */ /* 0x004ea80000000200 */
[----:B------:R-:W-:Y:S04]  /*7380*/  LDSM.16.M88.4 R12, [R224] ;  /* 0x00000000e00c783b */ /* 0x000fe80000000200 */
[----:B------:R-:W5:Y:S04]  /*7390*/  LDSM.16.M88.4 R8, [R223] ;  /* 0x00000000df08783b */ /* 0x000f680000000200 */
[----:B------:R-:W1:Y:S04]  /*73a0*/  LDSM.16.M88.4 R192, [R215] ;  /* 0x00000000d7c0783b */ /* 0x000e680000000200 */
[----:B------:R-:W2:Y:S04]  /*73b0*/  LDSM.16.M88.4 R188, [R214] ;  /* 0x00000000d6bc783b */ /* 0x000ea80000000200 */
[----:B------:R-:W2:Y:S04]  /*73c0*/  LDSM.16.M88.4 R32, [R213] ;  /* 0x00000000d520783b */ /* 0x000ea80000000200 */
[----:B------:R-:W-:Y:S01]  /*73d0*/  LDSM.16.M88.4 R184, [R219+0x8000] ;  /* 0x00800000dbb8783b */ /* 0x000fe20000000200 */
[C---:B---3--:R-:W-:Y:S03]  /*73e0*/  HMMA.16816.F32.BF16 R4, R168.reuse, R24, RZ ;  /* 0x00000018a804723c */ /* 0x048fe600000418ff */
[----:B------:R-:W-:Y:S04]  /*73f0*/  LDSM.16.M88.4 R196, [R219+0x9000] ;  /* 0x00900000dbc4783b */ /* 0x000fe80000000200 */
[----:B------:R-:W-:Y:S01]  /*7400*/  LDSM.16.M88.4 R244, [R202] ;  /* 0x00000000caf4783b */ /* 0x000fe20000000200 */
[C---:B------:R-:W-:Y:S03]  /*7410*/  HMMA.16816.F32.BF16 R24, R168.reuse, R26, RZ ;  /* 0x0000001aa818723c */ /* 0x040fe600000418ff */
[----:B------:R-:W0:Y:S05]  /*7420*/  LDGDEPBAR ;  /* 0x00000000000079af */ /* 0x000e2a0000000000 */
[C---:B----4-:R-:W-:Y:S08]  /*7430*/  HMMA.16816.F32.BF16 R20, R168.reuse, R16, RZ ;  /* 0x00000010a814723c */ /* 0x050ff000000418ff */
[C---:B-1----:R-:W-:Y:S08]  /*7440*/  HMMA.16816.F32.BF16 R180, R168.reuse, R176, RZ ;  /* 0x000000b0a8b4723c */ /* 0x042ff000000418ff */
[C---:B------:R-:W-:Y:S08]  /*7450*/  HMMA.16816.F32.BF16 R16, R168.reuse, R18, RZ ;  /* 0x00000012a810723c */ /* 0x040ff000000418ff */
[C---:B------:R-:W-:Y:S08]  /*7460*/  HMMA.16816.F32.BF16 R176, R168.reuse, R178, RZ ;  /* 0x000000b2a8b0723c */ /* 0x040ff000000418ff */
[C---:B--2---:R-:W-:Y:S08]  /*7470*/  HMMA.16816.F32.BF16 R172, R168.reuse, R28, RZ ;  /* 0x0000001ca8ac723c */ /* 0x044ff000000418ff */
[----:B------:R-:W-:Y:S01]  /*7480*/  HMMA.16816.F32.BF16 R168, R168, R30, RZ ;  /* 0x0000001ea8a8723c */ /* 0x000fe200000418ff */
[----:B------:R-:W-:Y:S07]  /*7490*/  LDSM.16.M88.4 R28, [R219+0x8800] ;  /* 0x00880000db1c783b */ /* 0x000fee0000000200 */
[C---:B-----5:R-:W-:Y:S08]  /*74a0*/  HMMA.16816.F32.BF16 R4, R12.reuse, R8, R4 ;  /* 0x000000080c04723c */ /* 0x060ff00000041804 */
[C---:B------:R-:W-:Y:S01]  /*74b0*/  HMMA.16816.F32.BF16 R24, R12.reuse, R10, R24 ;  /* 0x0000000a0c18723c */ /* 0x040fe20000041818 */
[----:B------:R-:W1:Y:S07]  /*74c0*/  LDSM.16.M88.4 R8, [R222] ;  /* 0x00000000de08783b */ /* 0x000e6e0000000200 */
[C---:B------:R-:W-:Y:S08]  /*74d0*/  HMMA.16816.F32.BF16 R20, R12.reuse, R192, R20 ;  /* 0x000000c00c14723c */ /* 0x040ff00000041814 */
[C---:B------:R-:W-:Y:S01]  /*74e0*/  HMMA.16816.F32.BF16 R16, R12.reuse, R194, R16 ;  /* 0x000000c20c10723c */ /* 0x040fe20000041810 */
[----:B------:R-:W-:Y:S07]  /*74f0*/  LDSM.16.M88.4 R192, [R212+0x800] ;  /* 0x00080000d4c0783b */ /* 0x000fee0000000200 */
[C---:B------:R-:W-:Y:S08]  /*7500*/  HMMA.16816.F32.BF16 R180, R12.reuse, R188, R180 ;  /* 0x000000bc0cb4723c */ /* 0x040ff000000418b4 */
[C---:B------:R-:W-:Y:S01]  /*7510*/  HMMA.16816.F32.BF16 R176, R12.reuse, R190, R176 ;  /* 0x000000be0cb0723c */ /* 0x040fe200000418b0 */
[----:B------:R-:W2:Y:S07]  /*7520*/  LDSM.16.M88.4 R188, [R219+0x9800] ;  /* 0x00980000dbbc783b */ /* 0x000eae0000000200 */
[C---:B------:R-:W-:Y:S08]  /*7530*/  HMMA.16816.F32.BF16 R172, R12.reuse, R32, R172 ;  /* 0x000000200cac723c */ /* 0x040ff000000418ac */
[----:B------:R-:W-:Y:S01]  /*7540*/  HMMA.16816.F32.BF16 R168, R12, R34, R168 ;  /* 0x000000220ca8723c */ /* 0x000fe200000418a8 */
[----:B------:R-:W-:Y:S04]  /*7550*/  LDSM.16.M88.4 R12, [R221] ;  /* 0x00000000dd0c783b */ /* 0x000fe80000000200 */
[----:B------:R-:W3:Y:S03]  /*7560*/  LDSM.16.M88.4 R32, [R212] ;  /* 0x00000000d420783b */ /* 0x000ee60000000200 */
[C---:B-1----:R-:W-:Y:S08]  /*7570*/  HMMA.16816.F32.BF16 R4, R8.reuse, R184, R4 ;  /* 0x000000b80804723c */ /* 0x042ff00000041804 */
[C---:B------:R-:W-:Y:S01]  /*7580*/  HMMA.16816.F32.BF16 R24, R8.reuse, R186, R24 ;  /* 0x000000ba0818723c */ /* 0x040fe20000041818 */
[----:B------:R-:W1:Y:S07]  /*7590*/  LDSM.16.M88.4 R184, [R212+0x1000] ;  /* 0x00100000d4b8783b */ /* 0x000e6e0000000200 */
[C---:B------:R-:W-:Y:S08]  /*75a0*/  HMMA.16816.F32.BF16 R20, R8.reuse, R28, R20 ;  /* 0x0000001c0814723c */ /* 0x040ff00000041814 */
[C---:B------:R-:W-:Y:S01]  /*75b0*/  HMMA.16816.F32.BF16 R16, R8.reuse, R30, R16 ;  /* 0x0000001e0810723c */ /* 0x040fe20000041810 */
[----:B------:R-:W4:Y:S07]  /*75c0*/  LDSM.16.M88.4 R28, [R212+0x1800] ;  /* 0x00180000d41c783b */ /* 0x000f2e0000000200 */
[C---:B------:R-:W-:Y:S08]  /*75d0*/  HMMA.16816.F32.BF16 R180, R8.reuse, R196, R180 ;  /* 0x000000c408b4723c */ /* 0x040ff000000418b4 */
[C---:B------:R-:W-:Y:S01]  /*75e0*/  HMMA.16816.F32.BF16 R176, R8.reuse, R198, R176 ;  /* 0x000000c608b0723c */ /* 0x040fe200000418b0 */
[----:B------:R-:W-:Y:S07]  /*75f0*/  LDSM.16.M88.4 R196, [R212+0x3000] ;  /* 0x00300000d4c4783b */ /* 0x000fee0000000200 */
[C---:B--2---:R-:W-:Y:S08]  /*7600*/  HMMA.16816.F32.BF16 R172, R8.reuse, R188, R172 ;  /* 0x000000bc08ac723c */ /* 0x044ff000000418ac */
[----:B------:R-:W-:Y:S01]  /*7610*/  HMMA.16816.F32.BF16 R168, R8, R190, R168 ;  /* 0x000000be08a8723c */ /* 0x000fe200000418a8 */
[----:B------:R-:W-:Y:S04]  /*7620*/  LDSM.16.M88.4 R8, [R226+0x2000] ;  /* 0x00200000e208783b */ /* 0x000fe80000000200 */
[----:B------:R-:W2:Y:S03]  /*7630*/  LDSM.16.M88.4 R188, [R225+0xa000] ;  /* 0x00a00000e1bc783b */ /* 0x000ea60000000200 */
[C---:B---3--:R-:W-:Y:S08]  /*7640*/  HMMA.16816.F32.BF16 R4, R12.reuse, R32, R4 ;  /* 0x000000200c04723c */ /* 0x048ff00000041804 */
[C---:B------:R-:W-:Y:S01]  /*7650*/  HMMA.16816.F32.BF16 R24, R12.reuse, R34, R24 ;  /* 0x000000220c18723c */ /* 0x040fe20000041818 */
[----:B------:R-:W3:Y:S07]  /*7660*/  LDSM.16.M88.4 R32, [R225+0xa800] ;  /* 0x00a80000e120783b */ /* 0x000eee0000000200 */
[C---:B------:R-:W-:Y:S08]  /*7670*/  HMMA.16816.F32.BF16 R20, R12.reuse, R192, R20 ;  /* 0x000000c00c14723c */ /* 0x040ff00000041814 */
[C---:B------:R-:W-:Y:S01]  /*7680*/  HMMA.16816.F32.BF16 R16, R12.reuse, R194, R16 ;  /* 0x000000c20c10723c */ /* 0x040fe20000041810 */
[----:B------:R-:W-:Y:S07]  /*7690*/  LDSM.16.M88.4 R192, [R211] ;  /* 0x00000000d3c0783b */ /* 0x000fee0000000200 */
[C---:B-1----:R-:W-:Y:S08]  /*76a0*/  HMMA.16816.F32.BF16 R180, R12.reuse, R184, R180 ;  /* 0x000000b80cb4723c */ /* 0x042ff000000418b4 */
[C---:B------:R-:W-:Y:S01]  /*76b0*/  HMMA.16816.F32.BF16 R176, R12.reuse, R186, R176 ;  /* 0x000000ba0cb0723c */ /* 0x040fe200000418b0 */
[----:B------:R-:W1:Y:S07]  /*76c0*/  LDSM.16.M88.4 R184, [R225+0xb000] ;  /* 0x00b00000e1b8783b */ /* 0x000e6e0000000200 */
[C---:B----4-:R-:W-:Y:S08]  /*76d0*/  HMMA.16816.F32.BF16 R172, R12.reuse, R28, R172 ;  /* 0x0000001c0cac723c */ /* 0x050ff000000418ac */
[----:B------:R-:W-:Y:S01]  /*76e0*/  HMMA.16816.F32.BF16 R168, R12, R30, R168 ;  /* 0x0000001e0ca8723c */ /* 0x000fe200000418a8 */
[----:B------:R-:W4:Y:S04]  /*76f0*/  LDSM.16.M88.4 R28, [R225+0xb800] ;  /* 0x00b80000e11c783b */ /* 0x000f280000000200 */
[----:B------:R-:W5:Y:S03]  /*7700*/  LDSM.16.M88.4 R12, [R224+0x2000] ;  /* 0x00200000e00c783b */ /* 0x000f660000000200 */
[C---:B--2---:R-:W-:Y:S08]  /*7710*/  HMMA.16816.F32.BF16 R4, R8.reuse, R188, R4 ;  /* 0x000000bc0804723c */ /* 0x044ff00000041804 */
[C---:B------:R-:W-:Y:S01]  /*7720*/  HMMA.16816.F32.BF16 R24, R8.reuse, R190, R24 ;  /* 0x000000be0818723c */ /* 0x040fe20000041818 */
[----:B------:R-:W2:Y:S07]  /*7730*/  LDSM.16.M88.4 R188, [R210] ;  /* 0x00000000d2bc783b */ /* 0x000eae0000000200 */
[C---:B---3--:R-:W-:Y:S08]  /*7740*/  HMMA.16816.F32.BF16 R20, R8.reuse, R32, R20 ;  /* 0x000000200814723c */ /* 0x048ff00000041814 */
[C---:B------:R-:W-:Y:S01]  /*7750*/  HMMA.16816.F32.BF16 R16, R8.reuse, R34, R16 ;  /* 0x000000220810723c */ /* 0x040fe20000041810 */
[----:B------:R-:W3:Y:S07]  /*7760*/  LDSM.16.M88.4 R32, [R209] ;  /* 0x00000000d120783b */ /* 0x000eee0000000200 */
[C---:B-1----:R-:W-:Y:S08]  /*7770*/  HMMA.16816.F32.BF16 R180, R8.reuse, R184, R180 ;  /* 0x000000b808b4723c */ /* 0x042ff000000418b4 */
[C---:B------:R-:W-:Y:S01]  /*7780*/  HMMA.16816.F32.BF16 R176, R8.reuse, R186, R176 ;  /* 0x000000ba08b0723c */ /* 0x040fe200000418b0 */
[----:B------:R-:W1:Y:S07]  /*7790*/  LDSM.16.M88.4 R184, [R208] ;  /* 0x00000000d0b8783b */ /* 0x000e6e0000000200 */
[C---:B----4-:R-:W-:Y:S08]  /*77a0*/  HMMA.16816.F32.BF16 R172, R8.reuse, R28, R172 ;  /* 0x0000001c08ac723c */ /* 0x050ff000000418ac */
[----:B------:R-:W-:Y:S01]  /*77b0*/  HMMA.16816.F32.BF16 R168, R8, R30, R168 ;  /* 0x0000001e08a8723c */ /* 0x000fe200000418a8 */
[----:B------:R-:W-:Y:S04]  /*77c0*/  LDSM.16.M88.4 R28, [R222+0x2000] ;  /* 0x00200000de1c783b */ /* 0x000fe80000000200 */
[----:B------:R-:W4:Y:S03]  /*77d0*/  LDSM.16.M88.4 R8, [R219+0xa000] ;  /* 0x00a00000db08783b */ /* 0x000f260000000200 */
[C---:B-----5:R-:W-:Y:S08]  /*77e0*/  HMMA.16816.F32.BF16 R4, R12.reuse, R192, R4 ;  /* 0x000000c00c04723c */ /* 0x060ff00000041804 */
[C---:B------:R-:W-:Y:S01]  /*77f0*/  HMMA.16816.F32.BF16 R24, R12.reuse, R194, R24 ;  /* 0x000000c20c18723c */ /* 0x040fe20000041818 */
[----:B------:R-:W5:Y:S07]  /*7800*/  LDSM.16.M88.4 R192, [R219+0xa800] ;  /* 0x00a80000dbc0783b */ /* 0x000f6e0000000200 */
[C---:B--2---:R-:W-:Y:S08]  /*7810*/  HMMA.16816.F32.BF16 R20, R12.reuse, R188, R20 ;  /* 0x000000bc0c14723c */ /* 0x044ff00000041814 */
[C---:B------:R-:W-:Y:S01]  /*7820*/  HMMA.16816.F32.BF16 R16, R12.reuse, R190, R16 ;  /* 0x000000be0c10723c */ /* 0x040fe20000041810 */
[----:B------:R-:W2:Y:S07]  /*7830*/  LDSM.16.M88.4 R188, [R219+0xb000] ;  /* 0x00b00000dbbc783b */ /* 0x000eae0000000200 */
[C---:B---3--:R-:W-:Y:S08]  /*7840*/  HMMA.16816.F32.BF16 R180, R12.reuse, R32, R180 ;  /* 0x000000200cb4723c */ /* 0x048ff000000418b4 */
[C---:B------:R-:W-:Y:S01]  /*7850*/  HMMA.16816.F32.BF16 R176, R12.reuse, R34, R176 ;  /* 0x000000220cb0723c */ /* 0x040fe200000418b0 */
[----:B------:R-:W3:Y:S07]  /*7860*/  LDSM.16.M88.4 R32, [R219+0xb800] ;  /* 0x00b80000db20783b */ /* 0x000eee0000000200 */
[C---:B-1----:R-:W-:Y:S08]  /*7870*/  HMMA.16816.F32.BF16 R172, R12.reuse, R184, R172 ;  /* 0x000000b80cac723c */ /* 0x042ff000000418ac */
[----:B------:R-:W-:Y:S01]  /*7880*/  HMMA.16816.F32.BF16 R168, R12, R186, R168 ;  /* 0x000000ba0ca8723c */ /* 0x000fe200000418a8 */
[----:B------:R-:W-:Y:S04]  /*7890*/  LDSM.16.M88.4 R184, [R212+0x2000] ;  /* 0x00200000d4b8783b */ /* 0x000fe80000000200 */
[----:B------:R-:W-:Y:S03]  /*78a0*/  LDSM.16.M88.4 R12, [R212+0x2800] ;  /* 0x00280000d40c783b */ /* 0x000fe60000000200 */
[C---:B----4-:R-:W-:Y:S08]  /*78b0*/  HMMA.16816.F32.BF16 R4, R28.reuse, R8, R4 ;  /* 0x000000081c04723c */ /* 0x050ff00000041804 */
[C---:B------:R-:W-:Y:S01]  /*78c0*/  HMMA.16816.F32.BF16 R24, R28.reuse, R10, R24 ;  /* 0x0000000a1c18723c */ /* 0x040fe20000041818 */
[----:B------:R-:W1:Y:S07]  /*78d0*/  LDSM.16.M88.4 R8, [R221+0x2000] ;  /* 0x00200000dd08783b */ /* 0x000e6e0000000200 */
[C---:B-----5:R-:W-:Y:S08]  /*78e0*/  HMMA.16816.F32.BF16 R20, R28.reuse, R192, R20 ;  /* 0x000000c01c14723c */ /* 0x060ff00000041814 */
[C---:B------:R-:W-:Y:S01]  /*78f0*/  HMMA.16816.F32.BF16 R16, R28.reuse, R194, R16 ;  /* 0x000000c21c10723c */ /* 0x040fe20000041810 */
[----:B------:R-:W-:Y:S07]  /*7900*/  LDSM.16.M88.4 R192, [R225+0xd800] ;  /* 0x00d80000e1c0783b */ /* 0x000fee0000000200 */
[C---:B--2---:R-:W-:Y:S08]  /*7910*/  HMMA.16816.F32.BF16 R180, R28.reuse, R188, R180 ;  /* 0x000000bc1cb4723c */ /* 0x044ff000000418b4 */
[C---:B------:R-:W-:Y:S01]  /*7920*/  HMMA.16816.F32.BF16 R176, R28.reuse, R190, R176 ;  /* 0x000000be1cb0723c */ /* 0x040fe200000418b0 */
[----:B------:R-:W2:Y:S07]  /*7930*/  LDSM.16.M88.4 R188, [R212+0x3800] ;  /* 0x00380000d4bc783b */ /* 0x000eae0000000200 */
[C---:B---3--:R-:W-:Y:S08]  /*7940*/  HMMA.16816.F32.BF16 R172, R28.reuse, R32, R172 ;  /* 0x000000201cac723c */ /* 0x048ff000000418ac */
[----:B------:R-:W-:Y:S01]  /*7950*/  HMMA.16816.F32.BF16 R168, R28, R34, R168 ;  /* 0x000000221ca8723c */ /* 0x000fe200000418a8 */
[----:B------:R-:W-:Y:S04]  /*7960*/  LDSM.16.M88.4 R32, [R226+0x4000] ;  /* 0x00400000e220783b */ /* 0x000fe80000000200 */
[----:B------:R-:W3:Y:S03]  /*7970*/  LDSM.16.M88.4 R28, [R225+0xc000] ;  /* 0x00c00000e11c783b */ /* 0x000ee60000000200 */
        /* <DEDUP_REMOVED lines=12> */
[----:B------:R-:W-:Y:S03]  /*7a40*/  LDSM.16.M88.4 R188, [R207] ;  /* 0x00000000cfbc783b */ /* 0x000fe60000000200 */
[C---:B---3--:R-:W-:Y:S08]  /*7a50*/  HMMA.16816.F32.BF16 R4, R32.reuse, R28, R4 ;  /* 0x0000001c2004723c */ /* 0x048ff00000041804 */
[C---:B------:R-:W-:Y:S01]  /*7a60*/  HMMA.16816.F32.BF16 R24, R32.reuse, R30, R24 ;  /* 0x0000001e2018723c */ /* 0x040fe20000041818 */
[----:B------:R-:W2:Y:S07]  /*7a70*/  LDSM.16.M88.4 R28, [R206] ;  /* 0x00000000ce1c783b */ /* 0x000eae0000000200 */
[C---:B-1----:R-:W-:Y:S08]  /*7a80*/  HMMA.16816.F32.BF16 R20, R32.reuse, R184, R20 ;  /* 0x000000b82014723c */ /* 0x042ff00000041814 */
[C---:B------:R-:W-:Y:S01]  /*7a90*/  HMMA.16816.F32.BF16 R16, R32.reuse, R186, R16 ;  /* 0x000000ba2010723c */ /* 0x040fe20000041810 */
[----:B------:R-:W1:Y:S07]  /*7aa0*/  LDSM.16.M88.4 R184, [R205] ;  /* 0x00000000cdb8783b */ /* 0x000e6e0000000200 */
[C---:B----4-:R-:W-:Y:S08]  /*7ab0*/  HMMA.16816.F32.BF16 R180, R32.reuse, R12, R180 ;  /* 0x0000000c20b4723c */ /* 0x050ff000000418b4 */
[C---:B------:R-:W-:Y:S01]  /*7ac0*/  HMMA.16816.F32.BF16 R176, R32.reuse, R14, R176 ;  /* 0x0000000e20b0723c */ /* 0x040fe200000418b0 */
[----:B------:R-:W3:Y:S07]  /*7ad0*/  LDSM.16.M88.4 R12, [R204] ;  /* 0x00000000cc0c783b */ /* 0x000eee0000000200 */
[C---:B------:R-:W-:Y:S08]  /*7ae0*/  HMMA.16816.F32.BF16 R172, R32.reuse, R192, R172 ;  /* 0x000000c020ac723c */ /* 0x040ff000000418ac */
[----:B------:R-:W-:Y:S01]  /*7af0*/  HMMA.16816.F32.BF16 R168, R32, R194, R168 ;  /* 0x000000c220a8723c */ /* 0x000fe200000418a8 */
[----:B------:R-:W4:Y:S04]  /*7b00*/  LDSM.16.M88.4 R32, [R222+0x4000] ;  /* 0x00400000de20783b */ /* 0x000f280000000200 */
[----:B------:R-:W5:Y:S03]  /*7b10*/  LDSM.16.M88.4 R192, [R219+0xc800] ;  /* 0x00c80000dbc0783b */ /* 0x000f660000000200 */
[C---:B--2---:R-:W-:Y:S08]  /*7b20*/  HMMA.16816.F32.BF16 R20, R8.reuse, R28, R20 ;  /* 0x0000001c0814723c */ /* 0x044ff00000041814 */
[C---:B------:R-:W-:Y:S01]  /*7b30*/  HMMA.16816.F32.BF16 R16, R8.reuse, R30, R16 ;  /* 0x0000001e0810723c */ /* 0x040fe20000041810 */
[----:B------:R-:W2:Y:S07]  /*7b40*/  LDSM.16.M88.4 R28, [R219+0xd000] ;  /* 0x00d00000db1c783b */ /* 0x000eae0000000200 */
[C---:B------:R-:W-:Y:S08]  /*7b50*/  HMMA.16816.F32.BF16 R4, R8.reuse, R188, R4 ;  /* 0x000000bc0804723c */ /* 0x040ff00000041804 */
[C---:B------:R-:W-:Y:S01]  /*7b60*/  HMMA.16816.F32.BF16 R24, R8.reuse, R190, R24 ;  /* 0x000000be0818723c */ /* 0x040fe20000041818 */
[----:B------:R-:W2:Y:S07]  /*7b70*/  LDSM.16.M88.4 R188, [R219+0xd800] ;  /* 0x00d80000dbbc783b */ /* 0x000eae0000000200 */
[C---:B-1----:R-:W-:Y:S08]  /*7b80*/  HMMA.16816.F32.BF16 R180, R8.reuse, R184, R180 ;  /* 0x000000b808b4723c */ /* 0x042ff000000418b4 */
[C---:B------:R-:W-:Y:S01]  /*7b90*/  HMMA.16816.F32.BF16 R176, R8.reuse, R186, R176 ;  /* 0x000000ba08b0723c */ /* 0x040fe200000418b0 */
[----:B------:R-:W-:Y:S07]  /*7ba0*/  LDSM.16.M88.4 R184, [R212+0x4800] ;  /* 0x00480000d4b8783b */ /* 0x000fee0000000200 */
[C---:B---3--:R-:W-:Y:S08]  /*7bb0*/  HMMA.16816.F32.BF16 R172, R8.reuse, R12, R172 ;  /* 0x0000000c08ac723c */ /* 0x048ff000000418ac */
[----:B------:R-:W-:Y:S01]  /*7bc0*/  HMMA.16816.F32.BF16 R168, R8, R14, R168 ;  /* 0x0000000e08a8723c */ /* 0x000fe200000418a8 */
[----:B------:R-:W-:Y:S04]  /*7bd0*/  LDSM.16.M88.4 R8, [R221+0x4000] ;  /* 0x00400000dd08783b */ /* 0x000fe80000000200 */
[----:B------:R-:W1:Y:S03]  /*7be0*/  LDSM.16.M88.4 R12, [R212+0x4000] ;  /* 0x00400000d40c783b */ /* 0x000e660000000200 */
[C---:B----4-:R-:W-:Y:S08]  /*7bf0*/  HMMA.16816.F32.BF16 R4, R32.reuse, R196, R4 ;  /* 0x000000c42004723c */ /* 0x050ff00000041804 */
[C---:B------:R-:W-:Y:S01]  /*7c00*/  HMMA.16816.F32.BF16 R24, R32.reuse, R198, R24 ;  /* 0x000000c62018723c */ /* 0x040fe20000041818 */
[----:B------:R-:W-:Y:S07]  /*7c10*/  LDSM.16.M88.4 R196, [R219+0xe000] ;  /* 0x00e00000dbc4783b */ /* 0x000fee0000000200 */
[C---:B-----5:R-:W-:Y:S08]  /*7c20*/  HMMA.16816.F32.BF16 R20, R32.reuse, R192, R20 ;  /* 0x000000c02014723c */ /* 0x060ff00000041814 */
        /* <DEDUP_REMOVED lines=12> */
[C---:B------:R-:W-:Y:S08]  /*7cf0*/  HMMA.16816.F32.BF16 R20, R8.reuse, R184, R20 ;  /* 0x000000b80814723c */ /* 0x040ff00000041814 */
[C---:B------:R-:W-:Y:S01]  /*7d00*/  HMMA.16816.F32.BF16 R16, R8.reuse, R186, R16 ;  /* 0x000000ba0810723c */ /* 0x040fe20000041810 */
[----:B------:R-:W4:Y:S07]  /*7d10*/  LDSM.16.M88.4 R184, [R225+0xf000] ;  /* 0x00f00000e1b8783b */ /* 0x000f2e0000000200 */
[C---:B---3--:R-:W-:Y:S08]  /*7d20*/  HMMA.16816.F32.BF16 R180, R8.reuse, R192, R180 ;  /* 0x000000c008b4723c */ /* 0x048ff000000418b4 */
[C---:B------:R-:W-:Y:S01]  /*7d30*/  HMMA.16816.F32.BF16 R176, R8.reuse, R194, R176 ;  /* 0x000000c208b0723c */ /* 0x040fe200000418b0 */
[----:B------:R-:W-:Y:S07]  /*7d40*/  LDSM.16.M88.4 R192, [R224+0x6000] ;  /* 0x00600000e0c0783b */ /* 0x000fee0000000200 */
[C---:B--2---:R-:W-:Y:S08]  /*7d50*/  HMMA.16816.F32.BF16 R172, R8.reuse, R28, R172 ;  /* 0x0000001c08ac723c */ /* 0x044ff000000418ac */
[----:B------:R-:W-:Y:S01]  /*7d60*/  HMMA.16816.F32.BF16 R168, R8, R30, R168 ;  /* 0x0000001e08a8723c */ /* 0x000fe200000418a8 */
[----:B------:R-:W2:Y:S04]  /*7d70*/  LDSM.16.M88.4 R8, [R203] ;  /* 0x00000000cb08783b */ /* 0x000ea80000000200 */
[----:B------:R-:W3:Y:S03]  /*7d80*/  LDSM.16.M88.4 R28, [R225+0xf800] ;  /* 0x00f80000e11c783b */ /* 0x000ee60000000200 */
[C---:B-1----:R-:W-:Y:S08]  /*7d90*/  HMMA.16816.F32.BF16 R4, R12.reuse, R188, R4 ;  /* 0x000000bc0c04723c */ /* 0x042ff00000041804 */
[C---:B------:R-:W-:Y:S01]  /*7da0*/  HMMA.16816.F32.BF16 R24, R12.reuse, R190, R24 ;  /* 0x000000be0c18723c */ /* 0x040fe20000041818 */
[----:B------:R-:W-:Y:S07]  /*7db0*/  LDSM.16.M88.4 R188, [R201] ;  /* 0x00000000c9bc783b */ /* 0x000fee0000000200 */
[C---:B------:R-:W-:Y:S08]  /*7dc0*/  HMMA.16816.F32.BF16 R20, R12.reuse, R32, R20 ;  /* 0x000000200c14723c */ /* 0x040ff00000041814 */
[C---:B------:R-:W-:Y:S01]  /*7dd0*/  HMMA.16816.F32.BF16 R16, R12.reuse, R34, R16 ;  /* 0x000000220c10723c */ /* 0x040fe20000041810 */
[----:B------:R-:W1:Y:S07]  /*7de0*/  LDSM.16.M88.4 R32, [R222+0x6000] ;  /* 0x00600000de20783b */ /* 0x000e6e0000000200 */
[C---:B----4-:R-:W-:Y:S08]  /*7df0*/  HMMA.16816.F32.BF16 R180, R12.reuse, R184, R180 ;  /* 0x000000b80cb4723c */ /* 0x050ff000000418b4 */
[----:B------:R-:W-:Y:S01]  /*7e00*/  HMMA.16816.F32.BF16 R176, R12, R186, R176 ;  /* 0x000000ba0cb0723c */ /* 0x000fe200000418b0 */
[----:B------:R-:W4:Y:S07]  /*7e10*/  LDSM.16.M88.4 R184, [R200] ;  /* 0x00000000c8b8783b */ /* 0x000f2e0000000200 */
[----:B--2---:R-:W-:Y:S08]  /*7e20*/  HMMA.16816.F32.BF16 R4, R192, R8, R4 ;  /* 0x00000008c004723c */ /* 0x004ff00000041804 */
[C---:B---3--:R-:W-:Y:S08]  /*7e30*/  HMMA.16816.F32.BF16 R172, R12.reuse, R28, R172 ;  /* 0x0000001c0cac723c */ /* 0x048ff000000418ac */
[----:B------:R-:W-:Y:S01]  /*7e40*/  HMMA.16816.F32.BF16 R168, R12, R30, R168 ;  /* 0x0000001e0ca8723c */ /* 0x000fe200000418a8 */
[----:B------:R-:W-:Y:S04]  /*7e50*/  LDSM.16.M88.4 R12, [R221+0x6000] ;  /* 0x00600000dd0c783b */ /* 0x000fe80000000200 */
[----:B------:R-:W-:Y:S03]  /*7e60*/  LDSM.16.M88.4 R28, [R219+0xe800] ;  /* 0x00e80000db1c783b */ /* 0x000fe60000000200 */
[----:B------:R-:W-:Y:S01]  /*7e70*/  HMMA.16816.F32.BF16 R24, R192, R10, R24 ;  /* 0x0000000ac018723c */ /* 0x000fe20000041818 */
[----:B------:R-:W2:Y:S07]  /*7e80*/  LDSM.16.M88.4 R8, [R212+0x6000] ;  /* 0x00600000d408783b */ /* 0x000eae0000000200 */
[----:B-1----:R-:W-:Y:S08]  /*7e90*/  HMMA.16816.F32.BF16 R4, R32, R196, R4 ;  /* 0x000000c42004723c */ /* 0x002ff00000041804 */
[C---:B------:R-:W-:Y:S08]  /*7ea0*/  HMMA.16816.F32.BF16 R20, R192.reuse, R244, R20 ;  /* 0x000000f4c014723c */ /* 0x040ff00000041814 */
[C---:B----4-:R-:W-:Y:S08]  /*7eb0*/  HMMA.16816.F32.BF16 R172, R192.reuse, R184, R172 ;  /* 0x000000b8c0ac723c */ /* 0x050ff000000418ac */
[----:B------:R-:W-:Y:S01]  /*7ec0*/  HMMA.16816.F32.BF16 R168, R192, R186, R168 ;  /* 0x000000bac0a8723c */ /* 0x000fe200000418a8 */
[----:B------:R-:W1:Y:S07]  /*7ed0*/  LDSM.16.M88.4 R184, [R212+0x6800] ;  /* 0x00680000d4b8783b */ /* 0x000e6e0000000200 */
[----:B------:R-:W-:Y:S08]  /*7ee0*/  HMMA.16816.F32.BF16 R24, R32, R198, R24 ;  /* 0x000000c62018723c */ /* 0x000ff00000041818 */
[----:B------:R-:W-:Y:S08]  /*7ef0*/  HMMA.16816.F32.BF16 R16, R192, R246, R16 ;  /* 0x000000f6c010723c */ /* 0x000ff00000041810 */
[----:B--2---:R-:W-:Y:S08]  /*7f00*/  HMMA.16816.F32.BF16 R4, R12, R8, R4 ;  /* 0x000000080c04723c */ /* 0x004ff00000041804 */
[C---:B------:R-:W-:Y:S08]  /*7f10*/  HMMA.16816.F32.BF16 R180, R192.reuse, R188, R180 ;  /* 0x000000bcc0b4723c */ /* 0x040ff000000418b4 */
[----:B------:R-:W-:Y:S01]  /*7f20*/  HMMA.16816.F32.BF16 R176, R192, R190, R176 ;  /* 0x000000bec0b0723c */ /* 0x000fe200000418b0 */
[----:B------:R-:W2:Y:S06]  /*7f30*/  LDSM.16.M88.4 R188, [R219+0xf000] ;  /* 0x00f00000dbbc783b */ /* 0x000eac0000000200 */
[C---:B------:R-:W-:Y:S01]  /*7f40*/  IADD3 R193, R0.reuse, 0x9, RZ ;  /* 0x0000000900c17810 */ /* 0x040fe20007ffe0ff */
[----:B------:R-:W-:Y:S01]  /*7f50*/  HMMA.16816.F32.BF16 R20, R32, R28, R20 ;  /* 0x0000001c2014723c */ /* 0x000fe20000041814 */
[----:B------:R-:W-:-:S06]  /*7f60*/  IADD3 R194, R0, 0x10, RZ ;  /* 0x0000001000c27810 */ /* 0x000fcc0007ffe0ff */
[C---:B------:R-:W-:Y:S01]  /*7f70*/  IADD3 R29, R0.reuse, 0x1, RZ ;  /* 0x00000001001d7810 */ /* 0x040fe20007ffe0ff */
[----:B------:R-:W-:Y:S01]  /*7f80*/  HMMA.16816.F32.BF16 R24, R12, R10, R24 ;  /* 0x0000000a0c18723c */ /* 0x000fe20000041818 */
[----:B------:R-:W-:Y:S01]  /*7f90*/  IADD3 R28, R0, 0x8, RZ ;  /* 0x00000008001c7810 */ /* 0x000fe20007ffe0ff */
[----:B------:R-:W3:Y:S01]  /*7fa0*/  LDSM.16.M88.4 R8, [R212+0x7000] ;  /* 0x00700000d408783b */ /* 0x000ee20000000200 */
[----:B------:R-:W4:Y:S01]  /*7fb0*/  I2F R2, R29 ;  /* 0x0000001d00027306 */ /* 0x000f220000201400 */
[CC--:B------:R-:W-:Y:S02]  /*7fc0*/  ISETP.GE.AND P0, PT, R29.reuse, R238.reuse, PT ;  /* 0x000000ee1d00720c */ /* 0x0c0fe40003f06270 */
[----:B------:R-:W-:Y:S02]  /*7fd0*/  ISETP.GE.AND P2, PT, R29, R165, PT ;  /* 0x000000a51d00720c */ /* 0x000fe40003f46270 */
[----:B------:R-:W-:Y:S01]  /*7fe0*/  HMMA.16816.F32.BF16 R16, R32, R30, R16 ;  /* 0x0000001e2010723c */ /* 0x000fe20000041810 */
[----:B------:R-:W-:-:S02]  /*7ff0*/  ISETP.GE.AND P1, PT, R28, R238, PT ;  /* 0x000000ee1c00720c */ /* 0x000fc40003f26270 */
[----:B------:R-:W5:Y:S05]  /*8000*/  I2F R192, R28 ;  /* 0x0000001c00c07306 */ /* 0x000f6a0000201400 */
[----:B-1----:R-:W-:Y:S01]  /*8010*/  HMMA.16816.F32.BF16 R20, R12, R184, R20 ;  /* 0x000000b80c14723c */ /* 0x002fe20000041814 */
[C---:B----4-:R-:W-:Y:S02]  /*8020*/  FFMA.FTZ R5, R2.reuse, UR4, R5 ;  /* 0x0000000402057c23 */ /* 0x050fe40008010005 */
[----:B------:R-:W1:Y:S01]  /*8030*/  I2F R184, R193 ;  /* 0x000000c100b87306 */ /* 0x000e620000201400 */
[----:B------:R-:W-:Y:S01]  /*8040*/  FFMA.FTZ R7, R2, UR4, R7 ;  /* 0x0000000402077c23 */ /* 0x000fe20008010007 */
[----:B------:R-:W-:-:S02]  /*8050*/  IADD3 R2, R0, 0x11, RZ ;  /* 0x0000001100027810 */ /* 0x000fc40007ffe0ff */
[----:B------:R-:W-:Y:S01]  /*8060*/  FSEL R5, R5, -INF , !P0 ;  /* 0xff80000005057808 */ /* 0x000fe20004000000 */
[----:B--2---:R-:W-:Y:S01]  /*8070*/  HMMA.16816.F32.BF16 R180, R32, R188, R180 ;  /* 0x000000bc20b4723c */ /* 0x004fe200000418b4 */
[----:B------:R-:W-:Y:S01]  /*8080*/  ISETP.GE.AND P0, PT, R28, R165, PT ;  /* 0x000000a51c00720c */ /* 0x000fe20003f06270 */
[C---:B-----5:R-:W-:Y:S01]  /*8090*/  FFMA.FTZ R24, R192.reuse, UR4, R24 ;  /* 0x00000004c0187c23 */ /* 0x060fe20008010018 */
[----:B------:R-:W2:Y:S01]  /*80a0*/  LDSM.16.M88.4 R28, [R219+0xf800] ;  /* 0x00f80000db1c783b */ /* 0x000ea20000000200 */
[----:B------:R-:W4:Y:S01]  /*80b0*/  I2F R185, R194 ;  /* 0x000000c200b97306 */ /* 0x000f220000201400 */
[----:B------:R-:W-:Y:S01]  /*80c0*/  FSEL R7, R7, -INF , !P2 ;  /* 0xff80000007077808 */ /* 0x000fe20005000000 */
[----:B------:R-:W-:Y:S01]  /*80d0*/  FFMA.FTZ R26, R192, UR4, R26 ;  /* 0x00000004c01a7c23 */ /* 0x000fe2000801001a */
[----:B------:R-:W-:Y:S01]  /*80e0*/  FSEL R188, R24, -INF , !P1 ;  /* 0xff80000018bc7808 */ /* 0x000fe20004800000 */
[----:B------:R-:W-:Y:S01]  /*80f0*/  HMMA.16816.F32.BF16 R16, R12, R186, R16 ;  /* 0x000000ba0c10723c */ /* 0x000fe20000041810 */
[----:B------:R-:W-:Y:S01]  /*8100*/  ISETP.GE.AND P2, PT, R193, R238, PT ;  /* 0x000000eec100720c */ /* 0x000fe20003f46270 */
[----:B-1----:R-:W-:-:S02]  /*8110*/  FFMA.FTZ R25, R184, UR4, R25 ;  /* 0x00000004b8197c23 */ /* 0x002fc40008010019 */
[----:B------:R-:W1:Y:S01]  /*8120*/  I2F R189, R2 ;  /* 0x0000000200bd7306 */ /* 0x000e620000201400 */
[----:B------:R-:W-:Y:S01]  /*8130*/  FFMA.FTZ R27, R184, UR4, R27 ;  /* 0x00000004b81b7c23 */ /* 0x000fe2000801001b */
[----:B------:R-:W-:Y:S02]  /*8140*/  ISETP.GE.AND P1, PT, R193, R165, PT ;  /* 0x000000a5c100720c */ /* 0x000fe40003f26270 */
[----:B------:R-:W-:Y:S01]  /*8150*/  HMMA.16816.F32.BF16 R176, R32, R190, R176 ;  /* 0x000000be20b0723c */ /* 0x000fe200000418b0 */
[----:B------:R-:W-:Y:S02]  /*8160*/  IADD3 R186, R0, 0x18, RZ ;  /* 0x0000001800ba7810 */ /* 0x000fe40007ffe0ff */
[----:B------:R-:W-:Y:S01]  /*8170*/  FSEL R187, R26, -INF , !P0 ;  /* 0xff8000001abb7808 */ /* 0x000fe20004000000 */
[----:B----4-:R-:W-:Y:S01]  /*8180*/  FFMA.FTZ R184, R185, UR4, R20 ;  /* 0x00000004b9b87c23 */ /* 0x010fe20008010014 */
[----:B------:R-:W-:Y:S01]  /*8190*/  FSEL R198, R25, -INF , !P2 ;  /* 0xff80000019c67808 */ /* 0x000fe20005000000 */
[----:B------:R-:W4:Y:S01]  /*81a0*/  I2F R190, R186 ;  /* 0x000000ba00be7306 */ /* 0x000f220000201400 */
[----:B------:R-:W-:Y:S01]  /*81b0*/  FSEL R197, R27, -INF , !P1 ;  /* 0xff8000001bc57808 */ /* 0x000fe20004800000 */
[----:B------:R-:W-:Y:S01]  /*81c0*/  FFMA.FTZ R185, R185, UR4, R22 ;  /* 0x00000004b9b97c23 */ /* 0x000fe20008010016 */
[----:B------:R-:W5:Y:S01]  /*81d0*/  LDSM.16.M88.4 R24, [R212+0x7800] ;  /* 0x00780000d418783b */ /* 0x000f620000000200 */
[----:B------:R-:W-:Y:S01]  /*81e0*/  ISETP.GE.AND P0, PT, R194, R238, PT ;  /* 0x000000eec200720c */ /* 0x000fe20003f06270 */
[----:B---3--:R-:W-:Y:S01]  /*81f0*/  HMMA.16816.F32.BF16 R180, R12, R8, R180 ;  /* 0x000000080cb4723c */ /* 0x008fe200000418b4 */
[----:B------:R-:W-:Y:S01]  /*8200*/  IADD3 R20, R0, 0x19, RZ ;  /* 0x0000001900147810 */ /* 0x000fe20007ffe0ff */
[----:B-1----:R-:W-:Y:S01]  /*8210*/  FFMA.FTZ R21, R189, UR4, R21 ;  /* 0x00000004bd157c23 */ /* 0x002fe20008010015 */
[----:B------:R-:W-:Y:S01]  /*8220*/  FSEL R184, R184, -INF , !P0 ;  /* 0xff800000b8b87808 */ /* 0x000fe20004000000 */
[----:B------:R-:W-:-:S04]  /*8230*/  DEPBAR.LE SB0, 0x0 ;  /* 0x000080000000791a */ /* 0x000fc80000000000 */
[CC--:B------:R-:W-:Y:S02]  /*8240*/  ISETP.GE.AND P1, PT, R2.reuse, R238.reuse, PT ;  /* 0x000000ee0200720c */ /* 0x0c0fe40003f26270 */
[-C--:B------:R-:W-:Y:S01]  /*8250*/  ISETP.GE.AND P0, PT, R2, R165.reuse, PT ;  /* 0x000000a50200720c */ /* 0x080fe20003f06270 */
[----:B----4-:R-:W-:Y:S01]  /*8260*/  FFMA.FTZ R16, R190, UR4, R16 ;  /* 0x00000004be107c23 */ /* 0x010fe20008010010 */
[----:B------:R-:W1:Y:S01]  /*8270*/  I2F R2, R20 ;  /* 0x0000001400027306 */ /* 0x000e620000201400 */
[----:B------:R-:W-:Y:S01]  /*8280*/  ISETP.GE.AND P2, PT, R194, R165, PT ;  /* 0x000000a5c200720c */ /* 0x000fe20003f46270 */
[----:B------:R-:W-:Y:S01]  /*8290*/  HMMA.16816.F32.BF16 R176, R12, R10, R176 ;  /* 0x0000000a0cb0723c */ /* 0x000fe200000418b0 */
[----:B------:R-:W-:Y:S01]  /*82a0*/  FSEL R22, R21, -INF , !P1 ;  /* 0xff80000015167808 */ /* 0x000fe20004800000 */
[----:B------:R-:W-:Y:S01]  /*82b0*/  FFMA.FTZ R18, R190, UR4, R18 ;  /* 0x00000004be127c23 */ /* 0x000fe20008010012 */
[----:B------:R-:W-:Y:S02]  /*82c0*/  FSEL R185, R185, -INF , !P2 ;  /* 0xff800000b9b97808 */ /* 0x000fe40005000000 */
[----:B------:R-:W-:-:S02]  /*82d0*/  ISETP.GE.AND P2, PT, R186, R238, PT ;  /* 0x000000eeba00720c */ /* 0x000fc40003f46270 */
[----:B------:R-:W-:Y:S01]  /*82e0*/  ISETP.GE.AND P1, PT, R186, R165, PT ;  /* 0x000000a5ba00720c */ /* 0x000fe20003f26270 */
[----:B------:R-:W-:Y:S01]  /*82f0*/  FFMA.FTZ R186, R189, UR4, R23 ;  /* 0x00000004bdba7c23 */ /* 0x000fe20008010017 */
[C---:B------:R-:W-:Y:S01]  /*8300*/  IADD3 R9, R0.reuse, 0x20, RZ ;  /* 0x0000002000097810 */ /* 0x040fe20007ffe0ff */
[C---:B--2---:R-:W-:Y:S01]  /*8310*/  HMMA.16816.F32.BF16 R172, R32.reuse, R28, R172 ;  /* 0x0000001c20ac723c */ /* 0x044fe200000418ac */
[----:B------:R-:W-:Y:S02]  /*8320*/  IADD3 R23, R0, 0x21, RZ ;  /* 0x0000002100177810 */ /* 0x000fe40007ffe0ff */
[----:B------:R-:W2:Y:S01]  /*8330*/  I2F R8, R9 ;  /* 0x0000000900087306 */ /* 0x000ea20000201400 */
[----:B------:R-:W-:Y:S01]  /*8340*/  FSEL R21, R16, -INF , !P2 ;  /* 0xff80000010157808 */ /* 0x000fe20005000000 */
[----:B-1----:R-:W-:Y:S01]  /*8350*/  FFMA.FTZ R17, R2, UR4, R17 ;  /* 0x0000000402117c23 */ /* 0x002fe20008010011 */
[----:B------:R-:W-:Y:S01]  /*8360*/  IADD3 R10, R0, 0x28, RZ ;  /* 0x00000028000a7810 */ /* 0x000fe20007ffe0ff */
[----:B------:R-:W-:Y:S01]  /*8370*/  FFMA.FTZ R19, R2, UR4, R19 ;  /* 0x0000000402137c23 */ /* 0x000fe20008010013 */
[----:B------:R-:W-:Y:S01]  /*8380*/  HMMA.16816.F32.BF16 R168, R32, R30, R168 ;  /* 0x0000001e20a8723c */ /* 0x000fe200000418a8 */
[----:B------:R-:W-:-:S02]  /*8390*/  FSEL R186, R186, -INF , !P0 ;  /* 0xff800000baba7808 */ /* 0x000fc40004000000 */
[----:B------:R-:W1:Y:S01]  /*83a0*/  I2F R16, R23 ;  /* 0x0000001700107306 */ /* 0x000e620000201400 */
[-C--:B------:R-:W-:Y:S02]  /*83b0*/  ISETP.GE.AND P0, PT, R20, R238.reuse, PT ;  /* 0x000000ee1400720c */ /* 0x080fe40003f06270 */
[----:B------:R-:W-:Y:S02]  /*83c0*/  IADD3 R11, R0, 0x29, RZ ;  /* 0x00000029000b7810 */ /* 0x000fe40007ffe0ff */
[-C--:B------:R-:W-:Y:S02]  /*83d0*/  ISETP.GE.AND P2, PT, R20, R165.reuse, PT ;  /* 0x000000a51400720c */ /* 0x080fe40003f46270 */
[----:B------:R-:W-:Y:S01]  /*83e0*/  FSEL R29, R18, -INF , !P1 ;  /* 0xff800000121d7808 */ /* 0x000fe20004800000 */
[----:B------:R-:W3:Y:S01]  /*83f0*/  I2F R2, R10 ;  /* 0x0000000a00027306 */ /* 0x000ee20000201400 */
[----:B------:R-:W-:Y:S01]  /*8400*/  FSEL R20, R17, -INF , !P0 ;  /* 0xff80000011147808 */ /* 0x000fe20004000000 */
[C---:B--2---:R-:W-:Y:S01]  /*8410*/  FFMA.FTZ R180, R8.reuse, UR4, R180 ;  /* 0x0000000408b47c23 */ /* 0x044fe200080100b4 */
[CC--:B------:R-:W-:Y:S01]  /*8420*/  ISETP.GE.AND P1, PT, R9.reuse, R238.reuse, PT ;  /* 0x000000ee0900720c */ /* 0x0c0fe20003f26270 */
[----:B------:R-:W-:Y:S01]  /*8430*/  FFMA.FTZ R182, R8, UR4, R182 ;  /* 0x0000000408b67c23 */ /* 0x000fe200080100b6 */
[----:B------:R-:W-:Y:S01]  /*8440*/  ISETP.GE.AND P0, PT, R9, R165, PT ;  /* 0x000000a50900720c */ /* 0x000fe20003f06270 */
[----:B-----5:R-:W-:Y:S01]  /*8450*/  HMMA.16816.F32.BF16 R172, R12, R24, R172 ;  /* 0x000000180cac723c */ /* 0x020fe200000418ac */
[----:B------:R-:W-:Y:S01]  /*8460*/  FSEL R28, R19, -INF , !P2 ;  /* 0xff800000131c7808 */ /* 0x000fe20005000000 */
[----:B------:R-:W2:Y:S01]  /*8470*/  I2F R9, R11 ;  /* 0x0000000b00097306 */ /* 0x000ea20000201400 */
[C---:B-1----:R-:W-:Y:S01]  /*8480*/  FFMA.FTZ R181, R16.reuse, UR4, R181 ;  /* 0x0000000410b57c23 */ /* 0x042fe200080100b5 */
[----:B------:R-:W-:Y:S01]  /*8490*/  ISETP.GE.AND P2, PT, R23, R238, PT ;  /* 0x000000ee1700720c */ /* 0x000fe20003f46270 */
[----:B------:R-:W-:Y:S01]  /*84a0*/  FFMA.FTZ R183, R16, UR4, R183 ;  /* 0x0000000410b77c23 */ /* 0x000fe200080100b7 */
[----:B------:R-:W-:-:S02]  /*84b0*/  FSEL R194, R180, -INF , !P1 ;  /* 0xff800000b4c27808 */ /* 0x000fc40004800000 */
[----:B------:R-:W-:Y:S01]  /*84c0*/  FSEL R192, R182, -INF , !P0 ;  /* 0xff800000b6c07808 */ /* 0x000fe20004000000 */
[----:B------:R-:W-:Y:S01]  /*84d0*/  HMMA.16816.F32.BF16 R168, R12, R26, R168 ;  /* 0x0000001a0ca8723c */ /* 0x000fe200000418a8 */
[C---:B---3--:R-:W-:Y:S01]  /*84e0*/  FFMA.FTZ R176, R2.reuse, UR4, R176 ;  /* 0x0000000402b07c23 */ /* 0x048fe200080100b0 */
[----:B------:R-:W-:Y:S01]  /*84f0*/  BAR.SYNC.DEFER_BLOCKING 0x0 ;  /* 0x0000000000007b1d */ /* 0x000fe20000010000 */
[-C--:B------:R-:W-:Y:S01]  /*8500*/  ISETP.GE.AND P1, PT, R23, R165.reuse, PT ;  /* 0x000000a51700720c */ /* 0x080fe20003f26270 */
[----:B------:R-:W-:Y:S01]  /*8510*/  FFMA.FTZ R178, R2, UR4, R178 ;  /* 0x0000000402b27c23 */ /* 0x000fe200080100b2 */
[C---:B------:R-:W-:Y:S02]  /*8520*/  ISETP.GE.AND P0, PT, R10.reuse, R238, PT ;  /* 0x000000ee0a00720c */ /* 0x040fe40003f06270 */
[----:B------:R-:W-:Y:S02]  /*8530*/  FSEL R195, R181, -INF , !P2 ;  /* 0xff800000b5c37808 */ /* 0x000fe40005000000 */
[----:B------:R-:W-:Y:S01]  /*8540*/  ISETP.GE.AND P2, PT, R10, R165, PT ;  /* 0x000000a50a00720c */ /* 0x000fe20003f46270 */
[C---:B--2---:R-:W-:Y:S01]  /*8550*/  FFMA.FTZ R177, R9.reuse, UR4, R177 ;  /* 0x0000000409b17c23 */ /* 0x044fe200080100b1 */
[C---:B------:R-:W-:Y:S01]  /*8560*/  IADD3 R8, R0.reuse, 0x30, RZ ;  /* 0x0000003000087810 */ /* 0x040fe20007ffe0ff */
[----:B------:R-:W-:Y:S01]  /*8570*/  FFMA.FTZ R179, R9, UR4, R179 ;  /* 0x0000000409b37c23 */ /* 0x000fe200080100b3 */
[----:B------:R-:W-:-:S02]  /*8580*/  IADD3 R10, R0, 0x31, RZ ;  /* 0x00000031000a7810 */ /* 0x000fc40007ffe0ff */
[----:B------:R-:W-:Y:S01]  /*8590*/  FSEL R189, R183, -INF , !P1 ;  /* 0xff800000b7bd7808 */ /* 0x000fe20004800000 */
[----:B------:R-:W1:Y:S01]  /*85a0*/  I2F R16, R8 ;  /* 0x0000000800107306 */ /* 0x000e620000201400 */
[----:B------:R-:W-:Y:S02]  /*85b0*/  FSEL R193, R176, -INF , !P0 ;  /* 0xff800000b0c17808 */ /* 0x000fe40004000000 */
[C---:B------:R-:W-:Y:S02]  /*85c0*/  ISETP.GE.AND P1, PT, R11.reuse, R238, PT ;  /* 0x000000ee0b00720c */ /* 0x040fe40003f26270 */
[----:B------:R-:W-:Y:S02]  /*85d0*/  ISETP.GE.AND P0, PT, R11, R165, PT ;  /* 0x000000a50b00720c */ /* 0x000fe40003f06270 */
[----:B------:R-:W-:Y:S01]  /*85e0*/  IADD3 R2, R0, 0x38, RZ ;  /* 0x0000003800027810 */ /* 0x000fe20007ffe0ff */
[----:B------:R-:W2:Y:S01]  /*85f0*/  I2F R11, R10 ;  /* 0x0000000a000b7306 */ /* 0x000ea20000201400 */
[----:B------:R-:W-:-:S02]  /*8600*/  FSEL R190, R178, -INF , !P2 ;  /* 0xff800000b2be7808 */ /* 0x000fc40005000000 */
[----:B------:R-:W-:Y:S02]  /*8610*/  FSEL R196, R177, -INF , !P1 ;  /* 0xff800000b1c47808 */ /* 0x000fe40004800000 */
[CC--:B------:R-:W-:Y:S02]  /*8620*/  ISETP.GE.AND P2, PT, R8.reuse, R238.reuse, PT ;  /* 0x000000ee0800720c */ /* 0x0c0fe40003f46270 */
[----:B------:R-:W-:Y:S01]  /*8630*/  ISETP.GE.AND P1, PT, R8, R165, PT ;  /* 0x000000a50800720c */ /* 0x000fe20003f26270 */
[----:B------:R-:W3:Y:S01]  /*8640*/  I2F R9, R2 ;  /* 0x0000000200097306 */ /* 0x000ee20000201400 */
[C---:B-1----:R-:W-:Y:S01]  /*8650*/  FFMA.FTZ R32, R16.reuse, UR4, R174 ;  /* 0x0000000410207c23 */ /* 0x042fe200080100ae */
[----:B------:R-:W-:Y:S01]  /*8660*/  FSEL R191, R179, -INF , !P0 ;  /* 0xff800000b3bf7808 */ /* 0x000fe20004000000 */
[----:B------:R-:W-:Y:S01]  /*8670*/  FFMA.FTZ R172, R16, UR4, R172 ;  /* 0x0000000410ac7c23 */ /* 0x000fe200080100ac */
[----:B------:R-:W-:Y:S02]  /*8680*/  ISETP.GE.AND P0, PT, R10, R238, PT ;  /* 0x000000ee0a00720c */ /* 0x000fe40003f06270 */
[----:B------:R-:W-:-:S02]  /*8690*/  FSEL R32, R32, -INF , !P1 ;  /* 0xff80000020207808 */ /* 0x000fc40004800000 */
[----:B------:R1:W4:Y:S01]  /*86a0*/  I2F R8, R0 ;  /* 0x0000000000087306 */ /* 0x0003220000201400 */
[C---:B--2---:R-:W-:Y:S01]  /*86b0*/  FFMA.FTZ R173, R11.reuse, UR4, R173 ;  /* 0x000000040bad7c23 */ /* 0x044fe200080100ad */
[----:B------:R-:W-:Y:S01]  /*86c0*/  ISETP.GE.AND P1, PT, R0, R238, PT ;  /* 0x000000ee0000720c */ /* 0x000fe20003f26270 */
[----:B------:R-:W-:Y:S01]  /*86d0*/  FFMA.FTZ R175, R11, UR4, R175 ;  /* 0x000000040baf7c23 */ /* 0x000fe200080100af */
[----:B------:R-:W-:Y:S02]  /*86e0*/  FSEL R181, R172, -INF , !P2 ;  /* 0xff800000acb57808 */ /* 0x000fe40005000000 */
[----:B------:R-:W-:Y:S02]  /*86f0*/  FSEL R180, R173, -INF , !P0 ;  /* 0xff800000adb47808 */ /* 0x000fe40004000000 */
[-C--:B------:R-:W-:Y:S01]  /*8700*/  ISETP.GE.AND P0, PT, R0, R165.reuse, PT ;  /* 0x000000a50000720c */ /* 0x080fe20003f06270 */
[C---:B---3--:R-:W-:Y:S01]  /*8710*/  FFMA.FTZ R35, R9.reuse, UR4, R168 ;  /* 0x0000000409237c23 */ /* 0x048fe200080100a8 */
[----:B------:R-:W-:Y:S01]  /*8720*/  ISETP.GE.AND P2, PT, R10, R165, PT ;  /* 0x000000a50a00720c */ /* 0x000fe20003f46270 */
[----:B------:R-:W-:-:S03]  /*8730*/  FFMA.FTZ R170, R9, UR4, R170 ;  /* 0x0000000409aa7c23 */ /* 0x000fc600080100aa */
[----:B------:R-:W-:Y:S02]  /*8740*/  FSEL R177, R175, -INF , !P2 ;  /* 0xff800000afb17808 */ /* 0x000fe40005000000 */
[----:B-1----:R-:W-:Y:S01]  /*8750*/  IADD3 R0, R0, 0x39, RZ ;  /* 0x0000003900007810 */ /* 0x002fe20007ffe0ff */
[----:B----4-:R-:W-:Y:S01]  /*8760*/  FFMA.FTZ R4, R8, UR4, R4 ;  /* 0x0000000408047c23 */ /* 0x010fe20008010004 */
[----:B------:R-:W-:Y:S01]  /*8770*/  ISETP.GE.AND P2, PT, R2, R238, PT ;  /* 0x000000ee0200720c */ /* 0x000fe20003f46270 */
[----:B------:R-:W-:Y:S01]  /*8780*/  FFMA.FTZ R8, R8, UR4, R6 ;  /* 0x0000000408087c23 */ /* 0x000fe20008010006 */
[----:B------:R-:W1:Y:S02]  /*8790*/  I2F R9, R0 ;  /* 0x0000000000097306 */ /* 0x000e640000201400 */
[----:B------:R-:W-:Y:S02]  /*87a0*/  FSEL R6, R4, -INF , !P1 ;  /* 0xff80000004067808 */ /* 0x000fe40004800000 */
[----:B------:R-:W-:-:S02]  /*87b0*/  FSEL R4, R8, -INF , !P0 ;  /* 0xff80000008047808 */ /* 0x000fc40004000000 */
[----:B------:R-:W-:Y:S02]  /*87c0*/  PLOP3.LUT P0, PT, PT, PT, UP0, 0x80, 0x0 ;  /* 0x000000000000781c */ /* 0x000fe40003f0f008 */
[----:B------:R-:W-:Y:S02]  /*87d0*/  FSEL R35, R35, -INF , !P2 ;  /* 0xff80000023237808 */ /* 0x000fe40005000000 */
[-C--:B------:R-:W-:Y:S02]  /*87e0*/  ISETP.GE.AND P2, PT, R2, R165.reuse, PT ;  /* 0x000000a50200720c */ /* 0x080fe40003f46270 */
[----:B------:R-:W-:Y:S02]  /*87f0*/  ISETP.GE.AND P1, PT, R0, R165, PT ;  /* 0x000000a50000720c */ /* 0x000fe40003f26270 */
[----:B------:R-:W-:Y:S01]  /*8800*/  FSEL R175, R170, -INF , !P2 ;  /* 0xff800000aaaf7808 */ /* 0x000fe20005000000 */
[C---:B-1----:R-:W-:Y:S01]  /*8810*/  FFMA.FTZ R33, R9.reuse, UR4, R169 ;  /* 0x0000000409217c23 */ /* 0x042fe200080100a9 */
[----:B------:R-:W-:Y:S01]  /*8820*/  ISETP.GE.AND P2, PT, R0, R238, PT ;  /* 0x000000ee0000720c */ /* 0x000fe20003f46270 */
[----:B------:R-:W-:-:S03]  /*8830*/  FFMA.FTZ R171, R9, UR4, R171 ;  /* 0x0000000409ab7c23 */ /* 0x000fc600080100ab */
[----:B------:R-:W-:Y:S02]  /*8840*/  FSEL R33, R33, -INF , !P2 ;  /* 0xff80000021217808 */ /* 0x000fe40005000000 */
[----:B------:R-:W-:Y:S01]  /*8850*/  FSEL R176, R171, -INF , !P1 ;  /* 0xff800000abb07808 */ /* 0x000fe20004800000 */
[----:B------:R-:W-:Y:S05]  /*8860*/  @!P0 BRA `(.L_x_121) ;  /* 0x0000086000008947 */ /* 0x000fea0003800000 */
[----:B------:R-:W-:Y:S01]  /*8870*/  UIADD3 UR18, UR9, -0x3, URZ ;  /* 0xfffffffd09127890 */ /* 0x000fe2000fffe03f */
[----:B------:R1:W-:Y:S01]  /*8880*/  @P6 STS.128 [R228+0x8000], RZ ;  /* 0x008000ffe4006388 */ /* 0x0003e20000000c00 */
[----:B------:R-:W-:Y:S01]  /*8890*/  ULDC.64 UR6, c[0x0][0x198] ;  /* 0x0000660000067ab9 */ /* 0x000fe20000000a00 */
[----:B------:R-:W-:Y:S01]  /*88a0*/  BSSY B0, `(.L_x_122) ;  /* 0x0000081000007945 */ /* 0x000fe20003800000 */
        /* <DEDUP_REMOVED lines=128> */
.L_x_123:
[----:B------:R-:W-:Y:S05]  /*90b0*/  BSYNC B0 ;  /* 0x0000000000007941 */ /* 0x000fea0003800000 */
.L_x_122:
[----:B------:R-:W0:Y:S02]  /*90c0*/  LDGDEPBAR ;  /* 0x00000000000079af */ /* 0x000e240000000000 */
.L_x_121:
        /* <DEDUP_REMOVED lines=42> */
[----:B-1----:R-:W-:Y:S02]  /*9370*/  FMNMX.FTZ R2, R9, R2, !PT ;  /* 0x0000000209027209 */ /* 0x002fe40007810000 */
[----:B--2---:R-:W-:-:S03]  /*9380*/  FMNMX.FTZ R0, R8, R0, !PT ;  /* 0x0000000008007209 */ /* 0x004fc60007810000 */
[C---:B------:R-:W-:Y:S01]  /*9390*/  FMUL.FTZ R34, R2.reuse, c[0x0][0x23c] ;  /* 0x00008f0002227a20 */ /* 0x040fe20000410000 */
[----:B------:R-:W-:Y:S01]  /*93a0*/  FSETP.NEU.FTZ.AND P2, PT, R2, -INF , PT ;  /* 0xff8000000200780b */ /* 0x000fe20003f5d000 */
[----:B------:R-:W1:Y:S01]  /*93b0*/  LDSM.16.MT88.4 R8, [R217+0x10000] ;  /* 0x01000000d908783b */ /* 0x000e620000004200 */
[C---:B------:R-:W-:Y:S01]  /*93c0*/  FSETP.NEU.FTZ.AND P1, PT, R0.reuse, -INF , PT ;  /* 0xff8000000000780b */ /* 0x040fe20003f3d000 */
[----:B------:R-:W-:Y:S01]  /*93d0*/  FMUL.FTZ R178, R0, c[0x0][0x23c] ;  /* 0x00008f0000b27a20 */ /* 0x000fe20000410000 */
[----:B------:R-:W-:-:S04]  /*93e0*/  FSEL R34, R34, RZ, P2 ;  /* 0x000000ff22227208 */ /* 0x000fc80001000000 */
[----:B------:R-:W-:Y:S01]  /*93f0*/  FSEL R178, R178, RZ, P1 ;  /* 0x000000ffb2b27208 */ /* 0x000fe20000800000 */
[--C-:B------:R-:W-:Y:S01]  /*9400*/  FFMA.FTZ R172, R5, c[0x0][0x23c], -R34.reuse ;  /* 0x00008f0005ac7a23 */ /* 0x100fe20000010822 */
[----:B------:R-:W-:Y:S01]  /*9410*/  FSEL R5, R0, RZ, P1 ;  /* 0x000000ff00057208 */ /* 0x000fe20000800000 */
[----:B------:R-:W-:Y:S02]  /*9420*/  FFMA.FTZ R173, R6, c[0x0][0x23c], -R34 ;  /* 0x00008f0006ad7a23 */ /* 0x000fe40000010822 */
[----:B------:R-:W-:Y:S01]  /*9430*/  FFMA.FTZ R169, R4, c[0x0][0x23c], -R178 ;  /* 0x00008f0004a97a23 */ /* 0x000fe200000108b2 */
[----:B------:R-:W-:Y:S01]  /*9440*/  FSEL R4, R2, RZ, P2 ;  /* 0x000000ff02047208 */ /* 0x000fe20001000000 */
[----:B------:R-:W-:Y:S01]  /*9450*/  FADD.FTZ R5, R3, -R5 ;  /* 0x8000000503057221 */ /* 0x000fe20000010000 */
[----:B------:R-:W-:Y:S01]  /*9460*/  MUFU.EX2 R172, R172 ;  /* 0x000000ac00ac7308 */ /* 0x000fe20000000800 */
[----:B------:R-:W-:Y:S02]  /*9470*/  FFMA.FTZ R171, R188, c[0x0][0x23c], -R34 ;  /* 0x00008f00bcab7a23 */ /* 0x000fe40000010822 */
[----:B------:R-:W-:-:S02]  /*9480*/  FADD.FTZ R4, R164, -R4 ;  /* 0x80000004a4047221 */ /* 0x000fc40000010000 */
[----:B------:R-:W-:Y:S02]  /*9490*/  FFMA.FTZ R170, R198, c[0x0][0x23c], -R34 ;  /* 0x00008f00c6aa7a23 */ /* 0x000fe40000010822 */
[--C-:B------:R-:W-:Y:S01]  /*94a0*/  FFMA.FTZ R168, R7, c[0x0][0x23c], -R178.reuse ;  /* 0x00008f0007a87a23 */ /* 0x100fe200000108b2 */
[----:B------:R-:W-:Y:S01]  /*94b0*/  MUFU.EX2 R173, R173 ;  /* 0x000000ad00ad7308 */ /* 0x000fe20000000800 */
[--C-:B------:R-:W-:Y:S02]  /*94c0*/  FFMA.FTZ R165, R187, c[0x0][0x23c], -R178.reuse ;  /* 0x00008f00bba57a23 */ /* 0x100fe400000108b2 */
        /* <DEDUP_REMOVED lines=8> */
[----:B------:R-:W2:Y:S01]  /*9550*/  MUFU.EX2 R170, R170 ;  /* 0x000000aa00aa7308 */ /* 0x000ea20000000800 */
[----:B------:R-:W-:Y:S01]  /*9560*/  LDSM.16.MT88.4 R20, [R216+0x16000] ;  /* 0x01600000d814783b */ /* 0x000fe20000004200 */
[--C-:B------:R-:W-:Y:S02]  /*9570*/  FFMA.FTZ R185, R185, c[0x0][0x23c], -R178.reuse ;  /* 0x00008f00b9b97a23 */ /* 0x100fe400000108b2 */
[--C-:B------:R-:W-:Y:S02]  /*9580*/  FFMA.FTZ R186, R186, c[0x0][0x23c], -R178.reuse ;  /* 0x00008f00baba7a23 */ /* 0x100fe400000108b2 */
[----:B------:R-:W-:-:S02]  /*9590*/  FFMA.FTZ R187, R29, c[0x0][0x23c], -R178 ;  /* 0x00008f001dbb7a23 */ /* 0x000fc400000108b2 */
[----:B------:R-:W-:Y:S01]  /*95a0*/  MUFU.EX2 R169, R169 ;  /* 0x000000a900a97308 */ /* 0x000fe20000000800 */
[----:B------:R-:W-:Y:S02]  /*95b0*/  FFMA.FTZ R188, R28, c[0x0][0x23c], -R178 ;  /* 0x00008f001cbc7a23 */ /* 0x000fe400000108b2 */
[----:B------:R-:W-:Y:S01]  /*95c0*/  LDSM.16.MT88.4 R28, [R220+0x14800] ;  /* 0x01480000dc1c783b */ /* 0x000fe20000004200 */
[--C-:B------:R-:W-:Y:S02]  /*95d0*/  FFMA.FTZ R194, R194, c[0x0][0x23c], -R34.reuse ;  /* 0x00008f00c2c27a23 */ /* 0x100fe40000010822 */
[--C-:B------:R-:W-:Y:S02]  /*95e0*/  FFMA.FTZ R195, R195, c[0x0][0x23c], -R34.reuse ;  /* 0x00008f00c3c37a23 */ /* 0x100fe40000010822 */
[----:B------:R-:W3:Y:S01]  /*95f0*/  MUFU.EX2 R168, R168 ;  /* 0x000000a800a87308 */ /* 0x000ee20000000800 */
[----:B--2---:R-:W-:Y:S01]  /*9600*/  F2FP.BF16.PACK_AB R6, R170, R171 ;  /* 0x000000abaa06723e */ /* 0x004fe200000010ff */
[----:B------:R-:W-:-:S02]  /*9610*/  FFMA.FTZ R193, R193, c[0x0][0x23c], -R34 ;  /* 0x00008f00c1c17a23 */ /* 0x000fc40000010822 */
[----:B------:R-:W-:Y:S02]  /*9620*/  FFMA.FTZ R196, R196, c[0x0][0x23c], -R34 ;  /* 0x00008f00c4c47a23 */ /* 0x000fe40000010822 */
[--C-:B------:R-:W-:Y:S02]  /*9630*/  FFMA.FTZ R192, R192, c[0x0][0x23c], -R178.reuse ;  /* 0x00008f00c0c07a23 */ /* 0x100fe400000108b2 */
[----:B------:R-:W-:Y:S01]  /*9640*/  MUFU.EX2 R165, R165 ;  /* 0x000000a500a57308 */ /* 0x000fe20000000800 */
[--C-:B------:R-:W-:Y:S02]  /*9650*/  FFMA.FTZ R189, R189, c[0x0][0x23c], -R178.reuse ;  /* 0x00008f00bdbd7a23 */ /* 0x100fe400000108b2 */
[--C-:B------:R-:W-:Y:S02]  /*9660*/  FFMA.FTZ R190, R190, c[0x0][0x23c], -R178.reuse ;  /* 0x00008f00bebe7a23 */ /* 0x100fe400000108b2 */
[----:B------:R-:W-:Y:S02]  /*9670*/  FFMA.FTZ R191, R191, c[0x0][0x23c], -R178 ;  /* 0x00008f00bfbf7a23 */ /* 0x000fe400000108b2 */
[--C-:B------:R-:W-:Y:S01]  /*9680*/  FFMA.FTZ R181, R181, c[0x0][0x23c], -R34.reuse ;  /* 0x00008f00b5b57a23 */ /* 0x100fe20000010822 */
[----:B------:R-:W2:Y:S01]  /*9690*/  MUFU.EX2 R164, R164 ;  /* 0x000000a400a47308 */ /* 0x000ea20000000800 */
[----:B---3--:R-:W-:Y:S01]  /*96a0*/  F2FP.BF16.PACK_AB R5, R168, R169 ;  /* 0x000000a9a805723e */ /* 0x008fe200000010ff */
[----:B------:R-:W-:-:S02]  /*96b0*/  FFMA.FTZ R180, R180, c[0x0][0x23c], -R34 ;  /* 0x00008f00b4b47a23 */ /* 0x000fc40000010822 */
[--C-:B------:R-:W-:Y:S02]  /*96c0*/  FFMA.FTZ R197, R35, c[0x0][0x23c], -R34.reuse ;  /* 0x00008f0023c57a23 */ /* 0x100fe40000010822 */
[----:B------:R-:W-:Y:S02]  /*96d0*/  FFMA.FTZ R198, R33, c[0x0][0x23c], -R34 ;  /* 0x00008f0021c67a23 */ /* 0x000fe40000010822 */
[----:B------:R3:W4:Y:S01]  /*96e0*/  MUFU.EX2 R174, R4 ;  /* 0x0000000400ae7308 */ /* 0x0007220000000800 */
[--C-:B------:R-:W-:Y:S02]  /*96f0*/  FFMA.FTZ R199, R32, c[0x0][0x23c], -R178.reuse ;  /* 0x00008f0020c77a23 */ /* 0x100fe400000108b2 */
[--C-:B------:R-:W-:Y:S01]  /*9700*/  FFMA.FTZ R177, R177, c[0x0][0x23c], -R178.reuse ;  /* 0x00008f00b1b17a23 */ /* 0x100fe200000108b2 */
[----:B------:R-:W-:Y:S01]  /*9710*/  LDSM.16.MT88.4 R32, [R220+0x11800] ;  /* 0x01180000dc20783b */ /* 0x000fe20000004200 */
[--C-:B------:R-:W-:Y:S02]  /*9720*/  FFMA.FTZ R175, R175, c[0x0][0x23c], -R178.reuse ;  /* 0x00008f00afaf7a23 */ /* 0x100fe400000108b2 */
[----:B------:R-:W-:Y:S01]  /*9730*/  FFMA.FTZ R176, R176, c[0x0][0x23c], -R178 ;  /* 0x00008f00b0b07a23 */ /* 0x000fe200000108b2 */
[----:B------:R-:W5:Y:S01]  /*9740*/  MUFU.EX2 R3, R3 ;  /* 0x0000000300037308 */ /* 0x000f620000000800 */
[----:B--2---:R-:W-:-:S02]  /*9750*/  F2FP.BF16.PACK_AB R7, R164, R165 ;  /* 0x000000a5a407723e */ /* 0x004fc400000010ff */
[----:B---3--:R-:W-:Y:S01]  /*9760*/  F2FP.BF16.PACK_AB R4, R172, R173 ;  /* 0x000000adac04723e */ /* 0x008fe200000010ff */
[----:B----4-:R-:W-:-:S04]  /*9770*/  FMUL.FTZ R160, R160, R174 ;  /* 0x000000aea0a07220 */ /* 0x010fc80000410000 */
[----:B------:R-:W2:Y:S01]  /*9780*/  MUFU.EX2 R179, R179 ;  /* 0x000000b300b37308 */ /* 0x000ea20000000800 */
[-C--:B------:R-:W-:Y:S02]  /*9790*/  FMUL.FTZ R161, R161, R174.reuse ;  /* 0x000000aea1a17220 */ /* 0x080fe40000410000 */
[-C--:B------:R-:W-:Y:S02]  /*97a0*/  FMUL.FTZ R156, R156, R174.reuse ;  /* 0x000000ae9c9c7220 */ /* 0x080fe40000410000 */
[----:B------:R-:W-:Y:S02]  /*97b0*/  FMUL.FTZ R157, R157, R174 ;  /* 0x000000ae9d9d7220 */ /* 0x000fe40000410000 */
[-C--:B-----5:R-:W-:Y:S01]  /*97c0*/  FMUL.FTZ R162, R162, R3.reuse ;  /* 0x00000003a2a27220 */ /* 0x0a0fe20000410000 */
[----:B------:R-:W3:Y:S01]  /*97d0*/  MUFU.EX2 R182, R182 ;  /* 0x000000b600b67308 */ /* 0x000ee20000000800 */
        /* <DEDUP_REMOVED lines=27> */
[----:B------:R-:W2:Y:S01]  /*9990*/  MUFU.EX2 R186, R186 ;  /* 0x000000ba00ba7308 */ /* 0x000ea20000000800 */
[----:B------:R-:W-:-:S02]  /*99a0*/  FMUL.FTZ R51, R51, R3 ;  /* 0x0000000333337220 */ /* 0x000fc40000410000 */
[-C--:B------:R-:W-:Y:S01]  /*99b0*/  FMUL.FTZ R52, R52, R174.reuse ;  /* 0x000000ae34347220 */ /* 0x080fe20000410000 */
[C---:B-1----:R-:W-:Y:S01]  /*99c0*/  HMMA.16816.F32.BF16 R44, R4.reuse, R8, R44 ;  /* 0x00000008042c723c */ /* 0x042fe2000004182c */
[-C--:B------:R-:W-:Y:S02]  /*99d0*/  FMUL.FTZ R53, R53, R174.reuse ;  /* 0x000000ae35357220 */ /* 0x080fe40000410000 */
        /* <DEDUP_REMOVED lines=10> */
[C---:B----4-:R-:W-:Y:S01]  /*9a80*/  HMMA.16816.F32.BF16 R52, R4.reuse, R16, R52 ;  /* 0x000000100434723c */ /* 0x050fe20000041834 */
[-C--:B------:R-:W-:Y:S02]  /*9a90*/  FMUL.FTZ R60, R60, R174.reuse ;  /* 0x000000ae3c3c7220 */ /* 0x080fe40000410000 */
[-C--:B------:R-:W-:Y:S02]  /*9aa0*/  FMUL.FTZ R61, R61, R174.reuse ;  /* 0x000000ae3d3d7220 */ /* 0x080fe40000410000 */
[-C--:B------:R-:W-:Y:S01]  /*9ab0*/  FMUL.FTZ R62, R62, R3.reuse ;  /* 0x000000033e3e7220 */ /* 0x080fe20000410000 */
[----:B------:R-:W4:Y:S01]  /*9ac0*/  MUFU.EX2 R194, R194 ;  /* 0x000000c200c27308 */ /* 0x000f220000000800 */
[----:B------:R-:W-:Y:S01]  /*9ad0*/  FMUL.FTZ R63, R63, R3 ;  /* 0x000000033f3f7220 */ /* 0x000fe20000410000 */
[----:B------:R-:W-:Y:S01]  /*9ae0*/  HMMA.16816.F32.BF16 R56, R4, R18, R56 ;  /* 0x000000120438723c */ /* 0x000fe20000041838 */
[----:B------:R-:W2:Y:S01]  /*9af0*/  LDSM.16.MT88.4 R16, [R217+0x12000] ;  /* 0x01200000d910783b */ /* 0x000ea20000004200 */
[----:B------:R-:W-:-:S02]  /*9b00*/  FMUL.FTZ R64, R64, R174 ;  /* 0x000000ae40407220 */ /* 0x000fc40000410000 */
[-C--:B------:R-:W-:Y:S02]  /*9b10*/  FMUL.FTZ R65, R65, R174.reuse ;  /* 0x000000ae41417220 */ /* 0x080fe40000410000 */
[-C--:B------:R-:W-:Y:S01]  /*9b20*/  FMUL.FTZ R66, R66, R3.reuse ;  /* 0x0000000342427220 */ /* 0x080fe20000410000 */
[----:B------:R-:W1:Y:S01]  /*9b30*/  MUFU.EX2 R195, R195 ;  /* 0x000000c300c37308 */ /* 0x000e620000000800 */
[-C--:B------:R-:W-:Y:S02]  /*9b40*/  FMUL.FTZ R67, R67, R3.reuse ;  /* 0x0000000343437220 */ /* 0x080fe40000410000 */
[-C--:B------:R-:W-:Y:S01]  /*9b50*/  FMUL.FTZ R68, R68, R174.reuse ;  /* 0x000000ae44447220 */ /* 0x080fe20000410000 */
[----:B-----5:R-:W-:Y:S01]  /*9b60*/  HMMA.16816.F32.BF16 R60, R4, R12, R60 ;  /* 0x0000000c043c723c */ /* 0x020fe2000004183c */
[----:B------:R-:W-:Y:S02]  /*9b70*/  FMUL.FTZ R69, R69, R174 ;  /* 0x000000ae45457220 */ /* 0x000fe40000410000 */
[-C--:B------:R-:W-:Y:S01]  /*9b80*/  FMUL.FTZ R70, R70, R3.reuse ;  /* 0x0000000346467220 */ /* 0x080fe20000410000 */
[----:B------:R-:W-:Y:S01]  /*9b90*/  MUFU.EX2 R193, R193 ;  /* 0x000000c100c17308 */ /* 0x000fe20000000800 */
[----:B------:R-:W-:-:S02]  /*9ba0*/  FMUL.FTZ R71, R71, R3 ;  /* 0x0000000347477220 */ /* 0x000fc40000410000 */
[-C--:B------:R-:W-:Y:S01]  /*9bb0*/  FMUL.FTZ R72, R72, R174.reuse ;  /* 0x000000ae48487220 */ /* 0x080fe20000410000 */
[C---:B------:R-:W-:Y:S01]  /*9bc0*/  HMMA.16816.F32.BF16 R64, R4.reuse, R14, R64 ;  /* 0x0000000e0440723c */ /* 0x040fe20000041840 */
[-C--:B------:R-:W-:Y:S01]  /*9bd0*/  FMUL.FTZ R73, R73, R174.reuse ;  /* 0x000000ae49497220 */ /* 0x080fe20000410000 */
[----:B------:R-:W5:Y:S01]  /*9be0*/  LDSM.16.MT88.4 R12, [R216+0x12000] ;  /* 0x01200000d80c783b */ /* 0x000f620000004200 */
[-C--:B------:R-:W-:Y:S01]  /*9bf0*/  FMUL.FTZ R74, R74, R3.reuse ;  /* 0x000000034a4a7220 */ /* 0x080fe20000410000 */
[----:B------:R-:W-:Y:S01]  /*9c00*/  MUFU.EX2 R196, R196 ;  /* 0x000000c400c47308 */ /* 0x000fe20000000800 */
[----:B------:R-:W-:Y:S02]  /*9c10*/  FMUL.FTZ R75, R75, R3 ;  /* 0x000000034b4b7220 */ /* 0x000fe40000410000 */
[-C--:B------:R-:W-:Y:S01]  /*9c20*/  FMUL.FTZ R76, R76, R174.reuse ;  /* 0x000000ae4c4c7220 */ /* 0x080fe20000410000 */
[----:B-1----:R-:W-:Y:S01]  /*9c30*/  HMMA.16816.F32.BF16 R68, R4, R8, R68 ;  /* 0x000000080444723c */ /* 0x002fe20000041844 */
[----:B------:R-:W-:-:S02]  /*9c40*/  FMUL.FTZ R77, R77, R174 ;  /* 0x000000ae4d4d7220 */ /* 0x000fc40000410000 */
[-C--:B------:R-:W-:Y:S01]  /*9c50*/  FMUL.FTZ R78, R78, R3.reuse ;  /* 0x000000034e4e7220 */ /* 0x080fe20000410000 */
[----:B------:R-:W-:Y:S01]  /*9c60*/  MUFU.EX2 R192, R192 ;  /* 0x000000c000c07308 */ /* 0x000fe20000000800 */
[-C--:B------:R-:W-:Y:S02]  /*9c70*/  FMUL.FTZ R79, R79, R3.reuse ;  /* 0x000000034f4f7220 */ /* 0x080fe40000410000 */
[-C--:B------:R-:W-:Y:S01]  /*9c80*/  FMUL.FTZ R80, R80, R174.reuse ;  /* 0x000000ae50507220 */ /* 0x080fe20000410000 */
[----:B------:R-:W-:Y:S01]  /*9c90*/  HMMA.16816.F32.BF16 R72, R4, R10, R72 ;  /* 0x0000000a0448723c */ /* 0x000fe20000041848 */
[----:B------:R-:W-:Y:S01]  /*9ca0*/  FMUL.FTZ R81, R81, R174 ;  /* 0x000000ae51517220 */ /* 0x000fe20000410000 */
[----:B------:R-:W1:Y:S01]  /*9cb0*/  LDSM.16.MT88.4 R8, [R220+0x14000] ;  /* 0x01400000dc08783b */ /* 0x000e620000004200 */
        /* <DEDUP_REMOVED lines=20> */
[----:B------:R-:W5:Y:S01]  /*9e00*/  MUFU.EX2 R181, R181 ;  /* 0x000000b500b57308 */ /* 0x000f620000000800 */
[----:B------:R-:W-:-:S02]  /*9e10*/  FMUL.FTZ R95, R95, R3 ;  /* 0x000000035f5f7220 */ /* 0x000fc40000410000 */
[-C--:B------:R-:W-:Y:S02]  /*9e20*/  FMUL.FTZ R96, R96, R174.reuse ;  /* 0x000000ae60607220 */ /* 0x080fe40000410000 */
[-C--:B------:R-:W-:Y:S01]  /*9e30*/  FMUL.FTZ R97, R97, R174.reuse ;  /* 0x000000ae61617220 */ /* 0x080fe20000410000 */
[C---:B------:R-:W-:Y:S01]  /*9e40*/  HMMA.16816.F32.BF16 R88, R4.reuse, R14, R88 ;  /* 0x0000000e0458723c */ /* 0x040fe20000041858 */
[-C--:B------:R-:W-:Y:S01]  /*9e50*/  FMUL.FTZ R98, R98, R3.reuse ;  /* 0x0000000362627220 */ /* 0x080fe20000410000 */
[----:B------:R-:W3:Y:S01]  /*9e60*/  LDSM.16.MT88.4 R12, [R217+0x14000] ;  /* 0x01400000d90c783b */ /* 0x000ee20000004200 */
[-C--:B------:R-:W-:Y:S01]  /*9e70*/  FMUL.FTZ R99, R99, R3.reuse ;  /* 0x0000000363637220 */ /* 0x080fe20000410000 */
[----:B------:R-:W2:Y:S01]  /*9e80*/  MUFU.EX2 R180, R180 ;  /* 0x000000b400b47308 */ /* 0x000ea20000000800 */
[-C--:B------:R-:W-:Y:S02]  /*9e90*/  FMUL.FTZ R100, R100, R174.reuse ;  /* 0x000000ae64647220 */ /* 0x080fe40000410000 */
[----:B------:R-:W-:Y:S01]  /*9ea0*/  FMUL.FTZ R101, R101, R174 ;  /* 0x000000ae65657220 */ /* 0x000fe20000410000 */
[----:B-1----:R-:W-:Y:S01]  /*9eb0*/  HMMA.16816.F32.BF16 R92, R4, R8, R92 ;  /* 0x00000008045c723c */ /* 0x002fe2000004185c */
[----:B------:R-:W-:-:S02]  /*9ec0*/  FMUL.FTZ R102, R102, R3 ;  /* 0x0000000366667220 */ /* 0x000fc40000410000 */
[-C--:B------:R-:W-:Y:S01]  /*9ed0*/  FMUL.FTZ R103, R103, R3.reuse ;  /* 0x0000000367677220 */ /* 0x080fe20000410000 */
[----:B------:R-:W-:Y:S01]  /*9ee0*/  MUFU.EX2 R197, R197 ;  /* 0x000000c500c57308 */ /* 0x000fe20000000800 */
[-C--:B------:R-:W-:Y:S02]  /*9ef0*/  FMUL.FTZ R104, R104, R174.reuse ;  /* 0x000000ae68687220 */ /* 0x080fe40000410000 */
[-C--:B------:R-:W-:Y:S01]  /*9f00*/  FMUL.FTZ R105, R105, R174.reuse ;  /* 0x000000ae69697220 */ /* 0x080fe20000410000 */
[----:B------:R-:W-:Y:S01]  /*9f10*/  HMMA.16816.F32.BF16 R96, R4, R10, R96 ;  /* 0x0000000a0460723c */ /* 0x000fe20000041860 */
[----:B------:R-:W1:Y:S01]  /*9f20*/  LDSM.16.MT88.4 R8, [R216+0x14000] ;  /* 0x01400000d808783b */ /* 0x000e620000004200 */
[-C--:B------:R-:W-:Y:S02]  /*9f30*/  FMUL.FTZ R106, R106, R3.reuse ;  /* 0x000000036a6a7220 */ /* 0x080fe40000410000 */
[----:B------:R-:W-:Y:S01]  /*9f40*/  FMUL.FTZ R107, R107, R3 ;  /* 0x000000036b6b7220 */ /* 0x000fe20000410000 */
[----:B------:R-:W-:Y:S01]  /*9f50*/  MUFU.EX2 R198, R198 ;  /* 0x000000c600c67308 */ /* 0x000fe20000000800 */
[----:B------:R-:W-:-:S02]  /*9f60*/  FMUL.FTZ R108, R108, R174 ;  /* 0x000000ae6c6c7220 */ /* 0x000fc40000410000 */
[C---:B--2---:R-:W-:Y:S01]  /*9f70*/  HMMA.16816.F32.BF16 R100, R4.reuse, R16, R100 ;  /* 0x000000100464723c */ /* 0x044fe20000041864 */
[-C--:B------:R-:W-:Y:S02]  /*9f80*/  FMUL.FTZ R109, R109, R174.reuse ;  /* 0x000000ae6d6d7220 */ /* 0x080fe40000410000 */
[-C--:B------:R-:W-:Y:S02]  /*9f90*/  FMUL.FTZ R110, R110, R3.reuse ;  /* 0x000000036e6e7220 */ /* 0x080fe40000410000 */
[----:B------:R-:W-:Y:S01]  /*9fa0*/  FMUL.FTZ R111, R111, R3 ;  /* 0x000000036f6f7220 */ /* 0x000fe20000410000 */
[----:B------:R-:W2:Y:S01]  /*9fb0*/  MUFU.EX2 R199, R199 ;  /* 0x000000c700c77308 */ /* 0x000ea20000000800 */
[-C--:B------:R-:W-:Y:S01]  /*9fc0*/  FMUL.FTZ R112, R112, R174.reuse ;  /* 0x000000ae70707220 */ /* 0x080fe20000410000 */
        /* <DEDUP_REMOVED lines=8> */
[----:B---3--:R-:W-:Y:S01]  /*a050*/  HMMA.16816.F32.BF16 R108, R4, R12, R108 ;  /* 0x0000000c046c723c */ /* 0x008fe2000004186c */
[-C--:B------:R-:W-:Y:S02]  /*a060*/  FMUL.FTZ R118, R118, R3.reuse ;  /* 0x0000000376767220 */ /* 0x080fe40000410000 */
[----:B------:R-:W-:Y:S01]  /*a070*/  FMUL.FTZ R119, R119, R3 ;  /* 0x0000000377777220 */ /* 0x000fe20000410000 */
[----:B------:R-:W3:Y:S01]  /*a080*/  MUFU.EX2 R175, R175 ;  /* 0x000000af00af7308 */ /* 0x000ee20000000800 */
[----:B------:R-:W-:-:S02]  /*a090*/  FMUL.FTZ R120, R120, R174 ;  /* 0x000000ae78787220 */ /* 0x000fc40000410000 */
        /* <DEDUP_REMOVED lines=10> */
[-C--:B------:R-:W-:Y:S02]  /*a140*/  FMUL.FTZ R127, R127, R3.reuse ;  /* 0x000000037f7f7220 */ /* 0x080fe40000410000 */
[-C--:B------:R-:W-:Y:S02]  /*a150*/  FMUL.FTZ R128, R128, R174.reuse ;  /* 0x000000ae80807220 */ /* 0x080fe40000410000 */
[-C--:B------:R-:W-:Y:S01]  /*a160*/  FMUL.FTZ R129, R129, R174.reuse ;  /* 0x000000ae81817220 */ /* 0x080fe20000410000 */
[----:B------:R-:W-:Y:S01]  /*a170*/  HMMA.16816.F32.BF16 R120, R4, R10, R120 ;  /* 0x0000000a0478723c */ /* 0x000fe20000041878 */
[-C--:B------:R-:W-:Y:S01]  /*a180*/  FMUL.FTZ R130, R130, R3.reuse ;  /* 0x0000000382827220 */ /* 0x080fe20000410000 */
[----:B------:R-:W1:Y:S01]  /*a190*/  LDSM.16.MT88.4 R8, [R217+0x16000] ;  /* 0x01600000d908783b */ /* 0x000e620000004200 */
[----:B------:R-:W-:Y:S02]  /*a1a0*/  FMUL.FTZ R131, R131, R3 ;  /* 0x0000000383837220 */ /* 0x000fe40000410000 */
[----:B------:R-:W-:-:S02]  /*a1b0*/  FMUL.FTZ R132, R132, R174 ;  /* 0x000000ae84847220 */ /* 0x000fc40000410000 */
[-C--:B------:R-:W-:Y:S01]  /*a1c0*/  FMUL.FTZ R133, R133, R174.reuse ;  /* 0x000000ae85857220 */ /* 0x080fe20000410000 */
[C---:B--2---:R-:W-:Y:S01]  /*a1d0*/  HMMA.16816.F32.BF16 R124, R4.reuse, R16, R124 ;  /* 0x00000010047c723c */ /* 0x044fe2000004187c */
[-C--:B------:R-:W-:Y:S02]  /*a1e0*/  FMUL.FTZ R134, R134, R3.reuse ;  /* 0x0000000386867220 */ /* 0x080fe40000410000 */
[-C--:B------:R-:W-:Y:S02]  /*a1f0*/  FMUL.FTZ R135, R135, R3.reuse ;  /* 0x0000000387877220 */ /* 0x080fe40000410000 */
[-C--:B------:R-:W-:Y:S02]  /*a200*/  FMUL.FTZ R136, R136, R174.reuse ;  /* 0x000000ae88887220 */ /* 0x080fe40000410000 */
[----:B------:R-:W-:Y:S01]  /*a210*/  FMUL.FTZ R137, R137, R174 ;  /* 0x000000ae89897220 */ /* 0x000fe20000410000 */
[----:B------:R-:W-:Y:S01]  /*a220*/  HMMA.16816.F32.BF16 R128, R4, R18, R128 ;  /* 0x000000120480723c */ /* 0x000fe20000041880 */
[----:B------:R-:W2:Y:S01]  /*a230*/  LDSM.16.MT88.4 R16, [R220+0x10800] ;  /* 0x01080000dc10783b */ /* 0x000ea20000004200 */
        /* <DEDUP_REMOVED lines=24> */
[----:B------:R-:W-:Y:S02]  /*a3c0*/  FFMA.FTZ R173, R243, R174, R173 ;  /* 0x000000aef3ad7223 */ /* 0x000fe400000100ad */
[----:B------:R-:W-:-:S02]  /*a3d0*/  FFMA.FTZ R3, R242, R3, R169 ;  /* 0x00000003f2037223 */ /* 0x000fc400000100a9 */
[----:B------:R-:W-:Y:S01]  /*a3e0*/  FADD.FTZ R172, R172, R173 ;  /* 0x000000adacac7221 */ /* 0x000fe20000010000 */
[C---:B------:R-:W-:Y:S01]  /*a3f0*/  HMMA.16816.F32.BF16 R148, R4.reuse, R20, R148 ;  /* 0x000000140494723c */ /* 0x040fe20000041894 */
[----:B------:R-:W-:Y:S02]  /*a400*/  FADD.FTZ R3, R168, R3 ;  /* 0x00000003a8037221 */ /* 0x000fe40000010000 */
[----:B------:R-:W-:Y:S02]  /*a410*/  FADD.FTZ R172, R171, R172 ;  /* 0x000000acabac7221 */ /* 0x000fe40000010000 */
[----:B------:R-:W-:Y:S01]  /*a420*/  FADD.FTZ R165, R165, R3 ;  /* 0x00000003a5a57221 */ /* 0x000fe20000010000 */
[----:B------:R-:W-:Y:S01]  /*a430*/  MOV R3, R0 ;  /* 0x0000000000037202 */ /* 0x000fe20000000f00 */
[----:B------:R-:W-:Y:S01]  /*a440*/  FADD.FTZ R170, R170, R172 ;  /* 0x000000acaaaa7221 */ /* 0x000fe20000010000 */
[----:B------:R-:W-:Y:S01]  /*a450*/  HMMA.16816.F32.BF16 R144, R4, R22, R144 ;  /* 0x000000160490723c */ /* 0x000fe20000041890 */
[----:B------:R-:W1:Y:S01]  /*a460*/  LDSM.16.MT88.4 R20, [R220+0x12800] ;  /* 0x01280000dc14783b */ /* 0x000e620000004200 */
[----:B------:R-:W-:Y:S01]  /*a470*/  FADD.FTZ R165, R164, R165 ;  /* 0x000000a5a4a57221 */ /* 0x000fe20000010000 */
[----:B------:R-:W-:Y:S01]  /*a480*/  MOV R164, R2 ;  /* 0x0000000200a47202 */ /* 0x000fe20000000f00 */
[----:B------:R-:W-:Y:S01]  /*a490*/  FADD.FTZ R170, R179, R170 ;  /* 0x000000aab3aa7221 */ /* 0x000fe20000010000 */
[----:B------:R-:W-:-:S02]  /*a4a0*/  @P0 MOV R3, R0 ;  /* 0x0000000000030202 */ /* 0x000fc40000000f00 */
[C---:B------:R-:W-:Y:S01]  /*a4b0*/  F2FP.BF16.PACK_AB R4, R182.reuse, R179 ;  /* 0x000000b3b604723e */ /* 0x040fe200000010ff */
[----:B------:R-:W-:Y:S01]  /*a4c0*/  FADD.FTZ R182, R182, R170 ;  /* 0x000000aab6b67221 */ /* 0x000fe20000010000 */
[----:B------:R-:W-:Y:S01]  /*a4d0*/  F2FP.BF16.PACK_AB R5, R186, R185 ;  /* 0x000000b9ba05723e */ /* 0x000fe200000010ff */
[----:B------:R-:W-:Y:S01]  /*a4e0*/  FADD.FTZ R185, R185, R165 ;  /* 0x000000a5b9b97221 */ /* 0x000fe20000010000 */
[----:B------:R-:W-:Y:S01]  /*a4f0*/  F2FP.BF16.PACK_AB R6, R184, R183 ;  /* 0x000000b7b806723e */ /* 0x000fe200000010ff */
[----:B------:R-:W-:Y:S01]  /*a500*/  FADD.FTZ R182, R183, R182 ;  /* 0x000000b6b7b67221 */ /* 0x000fe20000010000 */
[----:B------:R-:W-:Y:S01]  /*a510*/  F2FP.BF16.PACK_AB R7, R188, R187 ;  /* 0x000000bbbc07723e */ /* 0x000fe200000010ff */
[----:B------:R-:W-:Y:S01]  /*a520*/  FADD.FTZ R185, R186, R185 ;  /* 0x000000b9bab97221 */ /* 0x000fe20000010000 */
[----:B------:R-:W-:Y:S01]  /*a530*/  @P0 MOV R164, R2 ;  /* 0x0000000200a40202 */ /* 0x000fe20000000f00 */
[----:B------:R-:W-:Y:S02]  /*a540*/  FADD.FTZ R184, R184, R182 ;  /* 0x000000b6b8b87221 */ /* 0x000fe40000010000 */
[----:B------:R-:W-:-:S02]  /*a550*/  FADD.FTZ R187, R187, R185 ;  /* 0x000000b9bbbb7221 */ /* 0x000fc40000010000 */
[----:B--2---:R-:W-:Y:S01]  /*a560*/  HMMA.16816.F32.BF16 R160, R4, R16, R160 ;  /* 0x0000001004a0723c */ /* 0x004fe200000418a0 */
[----:B----4-:R-:W-:Y:S02]  /*a570*/  FADD.FTZ R184, R194, R184 ;  /* 0x000000b8c2b87221 */ /* 0x010fe40000010000 */
[----:B------:R-:W-:-:S05]  /*a580*/  FADD.FTZ R187, R188, R187 ;  /* 0x000000bbbcbb7221 */ /* 0x000fca0000010000 */
[C---:B------:R-:W-:Y:S01]  /*a590*/  HMMA.16816.F32.BF16 R156, R4.reuse, R18, R156 ;  /* 0x00000012049c723c */ /* 0x040fe2000004189c */
[----:B------:R-:W2:Y:S07]  /*a5a0*/  LDSM.16.MT88.4 R16, [R218+0x12800] ;  /* 0x01280000da10783b */ /* 0x000eae0000004200 */
[C---:B---3--:R-:W-:Y:S08]  /*a5b0*/  HMMA.16816.F32.BF16 R44, R4.reuse, R12, R44 ;  /* 0x0000000c042c723c */ /* 0x048ff0000004182c */
[C---:B------:R-:W-:Y:S01]  /*a5c0*/  HMMA.16816.F32.BF16 R48, R4.reuse, R14, R48 ;  /* 0x0000000e0430723c */ /* 0x040fe20000041830 */
[----:B------:R-:W3:Y:S07]  /*a5d0*/  LDSM.16.MT88.4 R12, [R216+0x12800] ;  /* 0x01280000d80c783b */ /* 0x000eee0000004200 */
[C---:B-1----:R-:W-:Y:S08]  /*a5e0*/  HMMA.16816.F32.BF16 R36, R4.reuse, R8, R36 ;  /* 0x000000080424723c */ /* 0x042ff00000041824 */
[C---:B------:R-:W-:Y:S01]  /*a5f0*/  HMMA.16816.F32.BF16 R40, R4.reuse, R10, R40 ;  /* 0x0000000a0428723c */ /* 0x040fe20000041828 */
[----:B------:R-:W-:Y:S07]  /*a600*/  LDSM.16.MT88.4 R8, [R217+0x12800] ;  /* 0x01280000d908783b */ /* 0x000fee0000004200 */
[C---:B------:R-:W-:Y:S08]  /*a610*/  HMMA.16816.F32.BF16 R60, R4.reuse, R20, R60 ;  /* 0x00000014043c723c */ /* 0x040ff0000004183c */
[C---:B--2---:R-:W-:Y:S08]  /*a620*/  HMMA.16816.F32.BF16 R68, R4.reuse, R16, R68 ;  /* 0x000000100444723c */ /* 0x044ff00000041844 */
        /* <DEDUP_REMOVED lines=47> */
[C---:B---3--:R-:W-:Y:S01]  /*a920*/  HMMA.16816.F32.BF16 R36, R4.reuse, R12, R36 ;  /* 0x0000000c0424723c */ /* 0x048fe20000041824 */
[----:B-----5:R-:W-:Y:S02]  /*a930*/  FADD.FTZ R196, R181, R196 ;  /* 0x000000c4b5c47221 */ /* 0x020fe40000010000 */
[----:B------:R-:W-:Y:S02]  /*a940*/  FADD.FTZ R190, R191, R190 ;  /* 0x000000bebfbe7221 */ /* 0x000fe40000010000 */
[----:B------:R-:W-:Y:S02]  /*a950*/  FADD.FTZ R196, R180, R196 ;  /* 0x000000c4b4c47221 */ /* 0x000fe40000010000 */
[----:B------:R-:W-:Y:S01]  /*a960*/  FADD.FTZ R190, R199, R190 ;  /* 0x000000bec7be7221 */ /* 0x000fe20000010000 */
[----:B------:R-:W-:Y:S01]  /*a970*/  HMMA.16816.F32.BF16 R40, R4, R14, R40 ;  /* 0x0000000e0428723c */ /* 0x000fe20000041828 */
[----:B------:R-:W3:Y:S01]  /*a980*/  LDSM.16.MT88.4 R12, [R217+0x13000] ;  /* 0x01300000d90c783b */ /* 0x000ee20000004200 */
[----:B------:R-:W-:-:S02]  /*a990*/  FADD.FTZ R196, R197, R196 ;  /* 0x000000c4c5c47221 */ /* 0x000fc40000010000 */
[----:B------:R-:W-:Y:S02]  /*a9a0*/  FADD.FTZ R190, R177, R190 ;  /* 0x000000beb1be7221 */ /* 0x000fe40000010000 */
[----:B------:R-:W-:Y:S02]  /*a9b0*/  FADD.FTZ R243, R198, R196 ;  /* 0x000000c4c6f37221 */ /* 0x000fe40000010000 */
[----:B-1----:R-:W-:Y:S01]  /*a9c0*/  HMMA.16816.F32.BF16 R60, R4, R16, R60 ;  /* 0x00000010043c723c */ /* 0x002fe2000004183c */
[----:B------:R-:W-:-:S04]  /*a9d0*/  FADD.FTZ R190, R175, R190 ;  /* 0x000000beafbe7221 */ /* 0x000fc80000010000 */
[----:B------:R-:W-:-:S03]  /*a9e0*/  FADD.FTZ R242, R176, R190 ;  /* 0x000000beb0f27221 */ /* 0x000fc60000010000 */
        /* <DEDUP_REMOVED lines=44> */
[----:B------:R-:W-:-:S02]  /*acb0*/  F2FP.BF16.PACK_AB R4, R180, R181 ;  /* 0x000000b5b404723e */ /* 0x000fc400000010ff */
[----:B------:R-:W-:Y:S02]  /*acc0*/  F2FP.BF16.PACK_AB R5, R177, R199 ;  /* 0x000000c7b105723e */ /* 0x000fe400000010ff */
[----:B------:R-:W-:Y:S02]  /*acd0*/  F2FP.BF16.PACK_AB R6, R198, R197 ;  /* 0x000000c5c606723e */ /* 0x000fe400000010ff */
[----:B------:R-:W-:-:S07]  /*ace0*/  F2FP.BF16.PACK_AB R7, R176, R175 ;  /* 0x000000afb007723e */ /* 0x000fce00000010ff */
        /* <DEDUP_REMOVED lines=42> */
.L_x_120:
[----:B------:R-:W-:-:S12]  /*af90*/  UIADD3 UR9, UR30, -0x1, URZ ;  /* 0xffffffff1e097890 */ /* 0x000fd8000fffe03f */
.L_x_124:
[----:B------:R-:W-:-:S13]  /*afa0*/  ISETP.LE.AND P0, PT, RZ, UR9, PT ;  /* 0x00000009ff007c0c */ /* 0x000fda000bf03270 */
[----:B------:R-:W-:Y:S05]  /*afb0*/  @!P0 BRA `(.L_x_125) ;  /* 0x0000451000008947 */ /* 0x000fea0003800000 */
[----:B------:R-:W1:Y:S01]  /*afc0*/  S2R R4, SR_TID.X ;  /* 0x0000000000047919 */ /* 0x000e620000002100 */
[----:B------:R-:W-:Y:S02]  /*afd0*/  IMAD.U32 R8, RZ, RZ, UR8 ;  /* 0x00000008ff087e24 */ /* 0x000fe4000f8e00ff */
[----:B------:R-:W-:Y:S02]  /*afe0*/  IMAD.MOV.U32 R6, RZ, RZ, R236 ;  /* 0x000000ffff067224 */ /* 0x000fe400078e00ec */
[----:B------:R-:W-:Y:S02]  /*aff0*/  IMAD.MOV.U32 R7, RZ, RZ, R237 ;  /* 0x000000ffff077224 */ /* 0x000fe400078e00ed */
[----:B------:R-:W-:Y:S02]  /*b000*/  IMAD.U32 R0, RZ, RZ, UR8 ;  /* 0x00000008ff007e24 */ /* 0x000fe4000f8e00ff */
        /* <DEDUP_REMOVED lines=8> */
[----:B------:R-:W-:Y:S01]  /*b090*/  LEA R241, P1, R2, c[0x0][0x168], 0x1 ;  /* 0x00005a0002f17a11 */ /* 0x000fe200078208ff */
[----:B------:R-:W-:Y:S01]  /*b0a0*/  UMOV UR13, URZ ;  /* 0x0000003f000d7c82 */ /* 0x000fe20008000000 */
        /* <DEDUP_REMOVED lines=17> */
[----:B------:R-:W-:-:S03]  /*b1c0*/  IMAD.X R249, RZ, RZ, R247, P1 ;  /* 0x000000fffff97224 */ /* 0x000fc600008e06f7 */
[----:B-1----:R-:W2:Y:S01]  /*b1d0*/  LDL.LU.64 R10, [R1+0x8] ;  /* 0x00000800010a7983 */ /* 0x002ea20000300a00 */
[----:B------:R-:W-:Y:S02]  /*b1e0*/  ISETP.GE.AND P5, PT, R231, c[0x0][0x220], PT ;  /* 0x00008800e7007a0c */ /* 0x000fe40003fa6270 */
[----:B------:R-:W-:Y:S02]  /*b1f0*/  ISETP.GE.AND P4, PT, R230, c[0x0][0x220], PT ;  /* 0x00008800e6007a0c */ /* 0x000fe40003f86270 */
[----:B------:R-:W-:Y:S01]  /*b200*/  ISETP.GE.AND P3, PT, R229, c[0x0][0x220], PT ;  /* 0x00008800e5007a0c */ /* 0x000fe20003f66270 */
[----:B--2---:R-:W-:Y:S01]  /*b210*/  IMAD.MOV.U32 R245, RZ, RZ, R11 ;  /* 0x000000fffff57224 */ /* 0x004fe200078e000b */
[----:B------:R-:W-:Y:S05]  /*b220*/  BRA `(.L_x_126) ;  /* 0x000006b000007947 */ /* 0x000fea0003800000 */
.L_x_128:
        /* <DEDUP_REMOVED lines=107> */
.L_x_126:
[----:B------:R1:W-:Y:S01]  /*b8e0*/  STL.64 [R1+0x10], R36 ;  /* 0x0000102401007387 */ /* 0x0003e20000100a00 */
[----:B------:R-:W-:Y:S01]  /*b8f0*/  UIADD3 UR8, -UR13, UR9, URZ ;  /* 0x000000090d087290 */ /* 0x000fe2000fffe13f */
[----:B------:R-:W-:Y:S04]  /*b900*/  DEPBAR.LE SB0, 0x0 ;  /* 0x000080000000791a */ /* 0x000fe80000000000 */
[----:B------:R-:W-:Y:S01]  /*b910*/  BAR.SYNC.DEFER_BLOCKING 0x0 ;  /* 0x0000000000007b1d */ /* 0x000fe20000010000 */
[----:B------:R-:W-:Y:S01]  /*b920*/  USHF.R.S32.HI UR7, URZ, 0x1f, UR8 ;  /* 0x0000001f3f077899 */ /* 0x000fe20008011408 */
[----:B------:R-:W-:Y:S01]  /*b930*/  IMAD.U32 R3, RZ, RZ, UR8 ;  /* 0x00000008ff037e24 */ /* 0x000fe2000f8e00ff */
[----:B------:R-:W-:Y:S01]  /*b940*/  UIMAD UR6, UR31, UR8, URZ ;  /* 0x000000081f0672a4 */ /* 0x000fe2000f8e023f */
[----:B------:R-:W-:Y:S01]  /*b950*/  IMAD.U32 R6, RZ, RZ, UR8 ;  /* 0x00000008ff067e24 */ /* 0x000fe2000f8e00ff */
[----:B------:R-:W-:Y:S01]  /*b960*/  UIADD3 UR11, UR9, -0x1, URZ ;  /* 0xffffffff090b7890 */ /* 0x000fe2000fffe03f */
[----:B------:R-:W-:Y:S01]  /*b970*/  IMAD.WIDE.U32 R8, R3, UR5, R244 ;  /* 0x0000000503087c25 */ /* 0x000fe2000f8e00f4 */
[----:B------:R-:W-:Y:S02]  /*b980*/  UIMAD UR6, UR7, UR5, UR6 ;  /* 0x00000005070672a4 */ /* 0x000fe4000f8e0206 */
[----:B------:R-:W-:Y:S01]  /*b990*/  LEA R6, P0, R6, R246, 0x6 ;  /* 0x000000f606067211 */ /* 0x000fe200078030ff */
[----:B------:R-:W-:Y:S01]  /*b9a0*/  UIADD3 UR11, UR11, -UR13, URZ ;  /* 0x8000000d0b0b7290 */ /* 0x000fe2000fffe03f */
[----:B------:R-:W-:Y:S02]  /*b9b0*/  IADD3 R5, P1, R8, UR24, RZ ;  /* 0x0000001808057c10 */ /* 0x000fe4000ff3e0ff */
[----:B------:R-:W-:Y:S01]  /*b9c0*/  IADD3 R4, R9, UR6, RZ ;  /* 0x0000000609047c10 */ /* 0x000fe2000fffe0ff */
[----:B------:R-:W-:Y:S01]  /*b9d0*/  IMAD.WIDE.U32 R18, R6, c[0x0][0x1a0], RZ ;  /* 0x0000680006127a25 */ /* 0x000fe200078e00ff */
[----:B------:R-:W-:Y:S02]  /*b9e0*/  LEA.HI.X.SX32 R7, R3, R247, 0x6, P0 ;  /* 0x000000f703077211 */ /* 0x000fe400000f36ff */
[----:B------:R-:W-:Y:S02]  /*b9f0*/  @!P6 LEA R16, P2, R8, c[0x0][0x170], 0x1 ;  /* 0x00005c000810ea11 */ /* 0x000fe400078408ff */
[C---:B------:R-:W-:Y:S02]  /*ba00*/  @!P6 LEA R14, P0, R5.reuse, c[0x0][0x170], 0x1 ;  /* 0x00005c00050eea11 */ /* 0x040fe400078008ff */
[----:B------:R-:W-:Y:S02]  /*ba10*/  IADD3.X R3, R4, UR10, RZ, P1, !PT ;  /* 0x0000000a04037c10 */ /* 0x000fe40008ffe4ff */
[----:B------:R-:W-:Y:S01]  /*ba20*/  @!P6 LEA.HI.X R17, R8, c[0x0][0x174], R4, 0x1, P2 ;  /* 0x00005d000811ea11 */ /* 0x000fe200010f0c04 */
[----:B-1----:R-:W2:Y:S01]  /*ba30*/  LDL.64 R36, [R1] ;  /* 0x0000000001247983 */ /* 0x002ea20000100a00 */
        /* <DEDUP_REMOVED lines=18> */
[C---:B------:R-:W-:Y:S01]  /*bb60*/  @!P6 LEA R10, P0, R7.reuse, c[0x0][0x170], 0x1 ;  /* 0x00005c00070aea11 */ /* 0x040fe200078008ff */
        /* <DEDUP_REMOVED lines=106> */
[----:B---3--:R-:W3:Y:S04]  /*c210*/  LDSM.16.M88.4 R8, [R225+0x8000] ;  /* 0x00800000e108783b */ /* 0x008ee80000000200 */
[----:B-1----:R-:W4:Y:S04]  /*c220*/  LDSM.16.M88.4 R16, [R225+0x8800] ;  /* 0x00880000e110783b */ /* 0x002f280000000200 */
[----:B--2---:R-:W1:Y:S04]  /*c230*/  LDSM.16.M88.4 R24, [R225+0x9000] ;  /* 0x00900000e118783b */ /* 0x004e680000000200 */
[----:B------:R-:W0:Y:S04]  /*c240*/  LDGDEPBAR ;  /* 0x00000000000079af */ /* 0x000e280000000000 */
[----:B------:R-:W2:Y:S04]  /*c250*/  LDSM.16.M88.4 R164, [R225+0x9800] ;  /* 0x00980000e1a4783b */ /* 0x000ea80000000200 */
[----:B------:R-:W-:Y:S04]  /*c260*/  LDSM.16.M88.4 R168, [R224] ;  /* 0x00000000e0a8783b */ /* 0x000fe80000000200 */
[----:B------:R-:W1:Y:S04]  /*c270*/  LDSM.16.M88.4 R172, [R223] ;  /* 0x00000000dfac783b */ /* 0x000e680000000200 */
[----:B------:R-:W1:Y:S04]  /*c280*/  LDSM.16.M88.4 R176, [R215] ;  /* 0x00000000d7b0783b */ /* 0x000e680000000200 */
[----:B------:R-:W1:Y:S04]  /*c290*/  LDSM.16.M88.4 R180, [R214] ;  /* 0x00000000d6b4783b */ /* 0x000e680000000200 */
[----:B------:R-:W-:Y:S01]  /*c2a0*/  LDSM.16.M88.4 R184, [R222] ;  /* 0x00000000deb8783b */ /* 0x000fe20000000200 */
[C---:B---3--:R-:W-:Y:S03]  /*c2b0*/  HMMA.16816.F32.BF16 R4, R32.reuse, R8, RZ ;  /* 0x000000082004723c */ /* 0x048fe600000418ff */
[----:B------:R-:W-:Y:S04]  /*c2c0*/  LDSM.16.M88.4 R188, [R219+0x8000] ;  /* 0x00800000dbbc783b */ /* 0x000fe80000000200 */
[----:B------:R-:W-:Y:S01]  /*c2d0*/  LDSM.16.M88.4 R192, [R219+0x8800] ;  /* 0x00880000dbc0783b */ /* 0x000fe20000000200 */
[C---:B------:R-:W-:Y:S03]  /*c2e0*/  HMMA.16816.F32.BF16 R8, R32.reuse, R10, RZ ;  /* 0x0000000a2008723c */ /* 0x040fe600000418ff */
[----:B------:R-:W-:Y:S05]  /*c2f0*/  LDSM.16.M88.4 R196, [R219+0x9800] ;  /* 0x00980000dbc4783b */ /* 0x000fea0000000200 */
[C---:B----4-:R-:W-:Y:S08]  /*c300*/  HMMA.16816.F32.BF16 R12, R32.reuse, R16, RZ ;  /* 0x00000010200c723c */ /* 0x050ff000000418ff */
[C---:B------:R-:W-:Y:S08]  /*c310*/  HMMA.16816.F32.BF16 R16, R32.reuse, R18, RZ ;  /* 0x000000122010723c */ /* 0x040ff000000418ff */
[C---:B-1----:R-:W-:Y:S08]  /*c320*/  HMMA.16816.F32.BF16 R20, R32.reuse, R24, RZ ;  /* 0x000000182014723c */ /* 0x042ff000000418ff */
[C---:B------:R-:W-:Y:S08]  /*c330*/  HMMA.16816.F32.BF16 R24, R32.reuse, R26, RZ ;  /* 0x0000001a2018723c */ /* 0x040ff000000418ff */
[C---:B--2---:R-:W-:Y:S08]  /*c340*/  HMMA.16816.F32.BF16 R28, R32.reuse, R164, RZ ;  /* 0x000000a4201c723c */ /* 0x044ff000000418ff */
[----:B------:R-:W-:Y:S01]  /*c350*/  HMMA.16816.F32.BF16 R32, R32, R166, RZ ;  /* 0x000000a62020723c */ /* 0x000fe200000418ff */
[----:B------:R-:W1:Y:S07]  /*c360*/  LDSM.16.M88.4 R164, [R213] ;  /* 0x00000000d5a4783b */ /* 0x000e6e0000000200 */
[C---:B------:R-:W-:Y:S08]  /*c370*/  HMMA.16816.F32.BF16 R4, R168.reuse, R172, R4 ;  /* 0x000000aca804723c */ /* 0x040ff00000041804 */
        /* <DEDUP_REMOVED lines=10> */
[----:B------:R-:W-:Y:S04]  /*c420*/  LDSM.16.M88.4 R164, [R221] ;  /* 0x00000000dda4783b */ /* 0x000fe80000000200 */
[----:B------:R-:W1:Y:S03]  /*c430*/  LDSM.16.M88.4 R168, [R212] ;  /* 0x00000000d4a8783b */ /* 0x000e660000000200 */
[C---:B------:R-:W-:Y:S08]  /*c440*/  HMMA.16816.F32.BF16 R4, R184.reuse, R188, R4 ;  /* 0x000000bcb804723c */ /* 0x040ff00000041804 */
[C---:B------:R-:W-:Y:S01]  /*c450*/  HMMA.16816.F32.BF16 R8, R184.reuse, R190, R8 ;  /* 0x000000beb808723c */ /* 0x040fe20000041808 */
[----:B------:R-:W-:Y:S07]  /*c460*/  LDSM.16.M88.4 R188, [R226+0x2000] ;  /* 0x00200000e2bc783b */ /* 0x000fee0000000200 */
[C---:B------:R-:W-:Y:S08]  /*c470*/  HMMA.16816.F32.BF16 R12, R184.reuse, R192, R12 ;  /* 0x000000c0b80c723c */ /* 0x040ff0000004180c */
[C---:B------:R-:W-:Y:S01]  /*c480*/  HMMA.16816.F32.BF16 R16, R184.reuse, R194, R16 ;  /* 0x000000c2b810723c */ /* 0x040fe20000041810 */
[----:B------:R-:W-:Y:S07]  /*c490*/  LDSM.16.M88.4 R192, [R225+0xa000] ;  /* 0x00a00000e1c0783b */ /* 0x000fee0000000200 */
[C---:B--2---:R-:W-:Y:S08]  /*c4a0*/  HMMA.16816.F32.BF16 R20, R184.reuse, R172, R20 ;  /* 0x000000acb814723c */ /* 0x044ff00000041814 */
[C---:B------:R-:W-:Y:S01]  /*c4b0*/  HMMA.16816.F32.BF16 R24, R184.reuse, R174, R24 ;  /* 0x000000aeb818723c */ /* 0x040fe20000041818 */
[----:B------:R-:W2:Y:S07]  /*c4c0*/  LDSM.16.M88.4 R172, [R212+0x1000] ;  /* 0x00100000d4ac783b */ /* 0x000eae0000000200 */
        /* <DEDUP_REMOVED lines=9> */
[----:B------:R-:W-:Y:S07]  /*c560*/  LDSM.16.M88.4 R176, [R210] ;  /* 0x00000000d2b0783b */ /* 0x000fee0000000200 */
[C---:B--2---:R-:W-:Y:S08]  /*c570*/  HMMA.16816.F32.BF16 R20, R164.reuse, R172, R20 ;  /* 0x000000aca414723c */ /* 0x044ff00000041814 */
[C---:B------:R-:W-:Y:S01]  /*c580*/  HMMA.16816.F32.BF16 R24, R164.reuse, R174, R24 ;  /* 0x000000aea418723c */ /* 0x040fe20000041818 */
[----:B------:R-:W-:Y:S07]  /*c590*/  LDSM.16.M88.4 R172, [R211] ;  /* 0x00000000d3ac783b */ /* 0x000fee0000000200 */
[C---:B------:R-:W-:Y:S08]  /*c5a0*/  HMMA.16816.F32.BF16 R28, R164.reuse, R180, R28 ;  /* 0x000000b4a41c723c */ /* 0x040ff0000004181c */
[----:B------:R-:W-:Y:S01]  /*c5b0*/  HMMA.16816.F32.BF16 R32, R164, R182, R32 ;  /* 0x000000b6a420723c */ /* 0x000fe20000041820 */
[----:B------:R-:W2:Y:S04]  /*c5c0*/  LDSM.16.M88.4 R164, [R224+0x2000] ;  /* 0x00200000e0a4783b */ /* 0x000ea80000000200 */
[----:B------:R-:W4:Y:S03]  /*c5d0*/  LDSM.16.M88.4 R180, [R209] ;  /* 0x00000000d1b4783b */ /* 0x000f260000000200 */
[C---:B------:R-:W-:Y:S08]  /*c5e0*/  HMMA.16816.F32.BF16 R4, R188.reuse, R192, R4 ;  /* 0x000000c0bc04723c */ /* 0x040ff00000041804 */
[C---:B------:R-:W-:Y:S01]  /*c5f0*/  HMMA.16816.F32.BF16 R8, R188.reuse, R194, R8 ;  /* 0x000000c2bc08723c */ /* 0x040fe20000041808 */
[----:B------:R-:W2:Y:S07]  /*c600*/  LDSM.16.M88.4 R192, [R208] ;  /* 0x00000000d0c0783b */ /* 0x000eae0000000200 */
[C---:B---3--:R-:W-:Y:S08]  /*c610*/  HMMA.16816.F32.BF16 R12, R188.reuse, R184, R12 ;  /* 0x000000b8bc0c723c */ /* 0x048ff0000004180c */
[C---:B------:R-:W-:Y:S01]  /*c620*/  HMMA.16816.F32.BF16 R16, R188.reuse, R186, R16 ;  /* 0x000000babc10723c */ /* 0x040fe20000041810 */
[----:B------:R-:W-:Y:S07]  /*c630*/  LDSM.16.M88.4 R184, [R219+0xa000] ;  /* 0x00a00000dbb8783b */ /* 0x000fee0000000200 */
[C---:B-1----:R-:W-:Y:S08]  /*c640*/  HMMA.16816.F32.BF16 R20, R188.reuse, R168, R20 ;  /* 0x000000a8bc14723c */ /* 0x042ff00000041814 */
[C---:B------:R-:W-:Y:S01]  /*c650*/  HMMA.16816.F32.BF16 R24, R188.reuse, R170, R24 ;  /* 0x000000aabc18723c */ /* 0x040fe20000041818 */
[----:B------:R-:W1:Y:S07]  /*c660*/  LDSM.16.M88.4 R168, [R222+0x2000] ;  /* 0x00200000dea8783b */ /* 0x000e6e0000000200 */
[C---:B------:R-:W-:Y:S08]  /*c670*/  HMMA.16816.F32.BF16 R28, R188.reuse, R196, R28 ;  /* 0x000000c4bc1c723c */ /* 0x040ff0000004181c */
[----:B------:R-:W-:Y:S01]  /*c680*/  HMMA.16816.F32.BF16 R32, R188, R198, R32 ;  /* 0x000000c6bc20723c */ /* 0x000fe20000041820 */
[----:B------:R-:W-:Y:S04]  /*c690*/  LDSM.16.M88.4 R188, [R212+0x2000] ;  /* 0x00200000d4bc783b */ /* 0x000fe80000000200 */
[----:B------:R-:W-:Y:S03]  /*c6a0*/  LDSM.16.M88.4 R196, [R212+0x3800] ;  /* 0x00380000d4c4783b */ /* 0x000fe60000000200 */
[C---:B--2---:R-:W-:Y:S08]  /*c6b0*/  HMMA.16816.F32.BF16 R4, R164.reuse, R172, R4 ;  /* 0x000000aca404723c */ /* 0x044ff00000041804 */
[C---:B------:R-:W-:Y:S01]  /*c6c0*/  HMMA.16816.F32.BF16 R8, R164.reuse, R174, R8 ;  /* 0x000000aea408723c */ /* 0x040fe20000041808 */
[----:B------:R-:W2:Y:S07]  /*c6d0*/  LDSM.16.M88.4 R172, [R219+0xa800] ;  /* 0x00a80000dbac783b */ /* 0x000eae0000000200 */
[C---:B------:R-:W-:Y:S08]  /*c6e0*/  HMMA.16816.F32.BF16 R12, R164.reuse, R176, R12 ;  /* 0x000000b0a40c723c */ /* 0x040ff0000004180c */
[C---:B------:R-:W-:Y:S01]  /*c6f0*/  HMMA.16816.F32.BF16 R16, R164.reuse, R178, R16 ;  /* 0x000000b2a410723c */ /* 0x040fe20000041810 */
[----:B------:R-:W3:Y:S07]  /*c700*/  LDSM.16.M88.4 R176, [R219+0xb000] ;  /* 0x00b00000dbb0783b */ /* 0x000eee0000000200 */
[C---:B----4-:R-:W-:Y:S08]  /*c710*/  HMMA.16816.F32.BF16 R20, R164.reuse, R180, R20 ;  /* 0x000000b4a414723c */ /* 0x050ff00000041814 */
[C---:B------:R-:W-:Y:S01]  /*c720*/  HMMA.16816.F32.BF16 R24, R164.reuse, R182, R24 ;  /* 0x000000b6a418723c */ /* 0x040fe20000041818 */
[----:B------:R-:W-:Y:S07]  /*c730*/  LDSM.16.M88.4 R180, [R221+0x2000] ;  /* 0x00200000ddb4783b */ /* 0x000fee0000000200 */
[C---:B------:R-:W-:Y:S08]  /*c740*/  HMMA.16816.F32.BF16 R28, R164.reuse, R192, R28 ;  /* 0x000000c0a41c723c */ /* 0x040ff0000004181c */
[----:B------:R-:W-:Y:S01]  /*c750*/  HMMA.16816.F32.BF16 R32, R164, R194, R32 ;  /* 0x000000c2a420723c */ /* 0x000fe20000041820 */
[----:B------:R-:W4:Y:S04]  /*c760*/  LDSM.16.M88.4 R164, [R219+0xb800] ;  /* 0x00b80000dba4783b */ /* 0x000f280000000200 */
[----:B------:R-:W4:Y:S03]  /*c770*/  LDSM.16.M88.4 R192, [R212+0x2800] ;  /* 0x00280000d4c0783b */ /* 0x000f260000000200 */
[C---:B-1----:R-:W-:Y:S08]  /*c780*/  HMMA.16816.F32.BF16 R4, R168.reuse, R184, R4 ;  /* 0x000000b8a804723c */ /* 0x042ff00000041804 */
[C---:B------:R-:W-:Y:S01]  /*c790*/  HMMA.16816.F32.BF16 R8, R168.reuse, R186, R8 ;  /* 0x000000baa808723c */ /* 0x040fe20000041808 */
[----:B------:R-:W1:Y:S07]  /*c7a0*/  LDSM.16.M88.4 R184, [R212+0x3000] ;  /* 0x00300000d4b8783b */ /* 0x000e6e0000000200 */
[C---:B--2---:R-:W-:Y:S08]  /*c7b0*/  HMMA.16816.F32.BF16 R12, R168.reuse, R172, R12 ;  /* 0x000000aca80c723c */ /* 0x044ff0000004180c */
[C---:B------:R-:W-:Y:S01]  /*c7c0*/  HMMA.16816.F32.BF16 R16, R168.reuse, R174, R16 ;  /* 0x000000aea810723c */ /* 0x040fe20000041810 */
[----:B------:R-:W-:Y:S07]  /*c7d0*/  LDSM.16.M88.4 R172, [R225+0xc800] ;  /* 0x00c80000e1ac783b */ /* 0x000fee0000000200 */
[C---:B---3--:R-:W-:Y:S08]  /*c7e0*/  HMMA.16816.F32.BF16 R20, R168.reuse, R176, R20 ;  /* 0x000000b0a814723c */ /* 0x048ff00000041814 */
[C---:B------:R-:W-:Y:S01]  /*c7f0*/  HMMA.16816.F32.BF16 R24, R168.reuse, R178, R24 ;  /* 0x000000b2a818723c */ /* 0x040fe20000041818 */
[----:B------:R-:W-:Y:S07]  /*c800*/  LDSM.16.M88.4 R176, [R225+0xd000] ;  /* 0x00d00000e1b0783b */ /* 0x000fee0000000200 */
[C---:B----4-:R-:W-:Y:S08]  /*c810*/  HMMA.16816.F32.BF16 R28, R168.reuse, R164, R28 ;  /* 0x000000a4a81c723c */ /* 0x050ff0000004181c */
[----:B------:R-:W-:Y:S01]  /*c820*/  HMMA.16816.F32.BF16 R32, R168, R166, R32 ;  /* 0x000000a6a820723c */ /* 0x000fe20000041820 */
[----:B------:R-:W-:Y:S04]  /*c830*/  LDSM.16.M88.4 R164, [R226+0x4000] ;  /* 0x00400000e2a4783b */ /* 0x000fe80000000200 */
[----:B------:R-:W2:Y:S03]  /*c840*/  LDSM.16.M88.4 R168, [R225+0xc000] ;  /* 0x00c00000e1a8783b */ /* 0x000ea60000000200 */
[C---:B------:R-:W-:Y:S08]  /*c850*/  HMMA.16816.F32.BF16 R4, R180.reuse, R188, R4 ;  /* 0x000000bcb404723c */ /* 0x040ff00000041804 */
        /* <DEDUP_REMOVED lines=8> */
[C---:B------:R-:W-:Y:S08]  /*c8e0*/  HMMA.16816.F32.BF16 R28, R180.reuse, R196, R28 ;  /* 0x000000c4b41c723c */ /* 0x040ff0000004181c */
[----:B------:R-:W-:Y:S01]  /*c8f0*/  HMMA.16816.F32.BF16 R32, R180, R198, R32 ;  /* 0x000000c6b420723c */ /* 0x000fe20000041820 */
[----:B------:R-:W4:Y:S04]  /*c900*/  LDSM.16.M88.4 R180, [R206] ;  /* 0x00000000ceb4783b */ /* 0x000f280000000200 */
[----:B------:R-:W-:Y:S03]  /*c910*/  LDSM.16.M88.4 R196, [R219+0xc000] ;  /* 0x00c00000dbc4783b */ /* 0x000fe60000000200 */
[C---:B--2---:R-:W-:Y:S08]  /*c920*/  HMMA.16816.F32.BF16 R4, R164.reuse, R168, R4 ;  /* 0x000000a8a404723c */ /* 0x044ff00000041804 */
[C---:B------:R-:W-:Y:S01]  /*c930*/  HMMA.16816.F32.BF16 R8, R164.reuse, R170, R8 ;  /* 0x000000aaa408723c */ /* 0x040fe20000041808 */
[----:B------:R-:W2:Y:S07]  /*c940*/  LDSM.16.M88.4 R168, [R205] ;  /* 0x00000000cda8783b */ /* 0x000eae0000000200 */
[C---:B------:R-:W-:Y:S08]  /*c950*/  HMMA.16816.F32.BF16 R12, R164.reuse, R172, R12 ;  /* 0x000000aca40c723c */ /* 0x040ff0000004180c */
[C---:B------:R-:W-:Y:S01]  /*c960*/  HMMA.16816.F32.BF16 R16, R164.reuse, R174, R16 ;  /* 0x000000aea410723c */ /* 0x040fe20000041810 */
[----:B------:R-:W2:Y:S07]  /*c970*/  LDSM.16.M88.4 R172, [R204] ;  /* 0x00000000ccac783b */ /* 0x000eae0000000200 */
[C---:B------:R-:W-:Y:S08]  /*c980*/  HMMA.16816.F32.BF16 R20, R164.reuse, R176, R20 ;  /* 0x000000b0a414723c */ /* 0x040ff00000041814 */
[C---:B------:R-:W-:Y:S01]  /*c990*/  HMMA.16816.F32.BF16 R24, R164.reuse, R178, R24 ;  /* 0x000000b2a418723c */ /* 0x040fe20000041818 */
[----:B------:R-:W2:Y:S07]  /*c9a0*/  LDSM.16.M88.4 R176, [R222+0x4000] ;  /* 0x00400000deb0783b */ /* 0x000eae0000000200 */
[C---:B---3--:R-:W-:Y:S08]  /*c9b0*/  HMMA.16816.F32.BF16 R28, R164.reuse, R188, R28 ;  /* 0x000000bca41c723c */ /* 0x048ff0000004181c */
[----:B------:R-:W-:Y:S01]  /*c9c0*/  HMMA.16816.F32.BF16 R32, R164, R190, R32 ;  /* 0x000000bea420723c */ /* 0x000fe20000041820 */
[----:B------:R-:W3:Y:S04]  /*c9d0*/  LDSM.16.M88.4 R164, [R219+0xc800] ;  /* 0x00c80000dba4783b */ /* 0x000ee80000000200 */
[----:B------:R-:W3:Y:S03]  /*c9e0*/  LDSM.16.M88.4 R188, [R219+0xd000] ;  /* 0x00d00000dbbc783b */ /* 0x000ee60000000200 */
[C---:B-1----:R-:W-:Y:S08]  /*c9f0*/  HMMA.16816.F32.BF16 R4, R184.reuse, R192, R4 ;  /* 0x000000c0b804723c */ /* 0x042ff00000041804 */
[C---:B------:R-:W-:Y:S01]  /*ca00*/  HMMA.16816.F32.BF16 R8, R184.reuse, R194, R8 ;  /* 0x000000c2b808723c */ /* 0x040fe20000041808 */
[----:B------:R-:W1:Y:S07]  /*ca10*/  LDSM.16.M88.4 R192, [R219+0xd800] ;  /* 0x00d80000dbc0783b */ /* 0x000e6e0000000200 */
[C---:B----4-:R-:W-:Y:S08]  /*ca20*/  HMMA.16816.F32.BF16 R12, R184.reuse, R180, R12 ;  /* 0x000000b4b80c723c */ /* 0x050ff0000004180c */
[C---:B------:R-:W-:Y:S01]  /*ca30*/  HMMA.16816.F32.BF16 R16, R184.reuse, R182, R16 ;  /* 0x000000b6b810723c */ /* 0x040fe20000041810 */
[----:B------:R-:W-:Y:S07]  /*ca40*/  LDSM.16.M88.4 R180, [R212+0x4800] ;  /* 0x00480000d4b4783b */ /* 0x000fee0000000200 */
[C---:B--2---:R-:W-:Y:S08]  /*ca50*/  HMMA.16816.F32.BF16 R20, R184.reuse, R168, R20 ;  /* 0x000000a8b814723c */ /* 0x044ff00000041814 */
[C---:B------:R-:W-:Y:S01]  /*ca60*/  HMMA.16816.F32.BF16 R24, R184.reuse, R170, R24 ;  /* 0x000000aab818723c */ /* 0x040fe20000041818 */
[----:B------:R-:W-:Y:S07]  /*ca70*/  LDSM.16.M88.4 R168, [R221+0x4000] ;  /* 0x00400000dda8783b */ /* 0x000fee0000000200 */
[C---:B------:R-:W-:Y:S08]  /*ca80*/  HMMA.16816.F32.BF16 R28, R184.reuse, R172, R28 ;  /* 0x000000acb81c723c */ /* 0x040ff0000004181c */
[----:B------:R-:W-:Y:S01]  /*ca90*/  HMMA.16816.F32.BF16 R32, R184, R174, R32 ;  /* 0x000000aeb820723c */ /* 0x000fe20000041820 */
[----:B------:R-:W2:Y:S04]  /*caa0*/  LDSM.16.M88.4 R172, [R212+0x4000] ;  /* 0x00400000d4ac783b */ /* 0x000ea80000000200 */
[----:B------:R-:W4:Y:S03]  /*cab0*/  LDSM.16.M88.4 R184, [R212+0x5000] ;  /* 0x00500000d4b8783b */ /* 0x000f260000000200 */
[C---:B------:R-:W-:Y:S08]  /*cac0*/  HMMA.16816.F32.BF16 R4, R176.reuse, R196, R4 ;  /* 0x000000c4b004723c */ /* 0x040ff00000041804 */
[C---:B------:R-:W-:Y:S01]  /*cad0*/  HMMA.16816.F32.BF16 R8, R176.reuse, R198, R8 ;  /* 0x000000c6b008723c */ /* 0x040fe20000041808 */
[----:B------:R-:W-:Y:S07]  /*cae0*/  LDSM.16.M88.4 R196, [R225+0xe000] ;  /* 0x00e00000e1c4783b */ /* 0x000fee0000000200 */
[C---:B---3--:R-:W-:Y:S08]  /*caf0*/  HMMA.16816.F32.BF16 R12, R176.reuse, R164, R12 ;  /* 0x000000a4b00c723c */ /* 0x048ff0000004180c */
[C---:B------:R-:W-:Y:S01]  /*cb00*/  HMMA.16816.F32.BF16 R16, R176.reuse, R166, R16 ;  /* 0x000000a6b010723c */ /* 0x040fe20000041810 */
[----:B------:R-:W3:Y:S07]  /*cb10*/  LDSM.16.M88.4 R164, [R212+0x5800] ;  /* 0x00580000d4a4783b */ /* 0x000eee0000000200 */
[C---:B------:R-:W-:Y:S08]  /*cb20*/  HMMA.16816.F32.BF16 R20, R176.reuse, R188, R20 ;  /* 0x000000bcb014723c */ /* 0x040ff00000041814 */
[C---:B------:R-:W-:Y:S01]  /*cb30*/  HMMA.16816.F32.BF16 R24, R176.reuse, R190, R24 ;  /* 0x000000beb018723c */ /* 0x040fe20000041818 */
[----:B------:R-:W3:Y:S07]  /*cb40*/  LDSM.16.M88.4 R188, [R226+0x6000] ;  /* 0x00600000e2bc783b */ /* 0x000eee0000000200 */
[C---:B-1----:R-:W-:Y:S08]  /*cb50*/  HMMA.16816.F32.BF16 R28, R176.reuse, R192, R28 ;  /* 0x000000c0b01c723c */ /* 0x042ff0000004181c */
[----:B------:R-:W-:Y:S01]  /*cb60*/  HMMA.16816.F32.BF16 R32, R176, R194, R32 ;  /* 0x000000c2b020723c */ /* 0x000fe20000041820 */
[----:B------:R-:W1:Y:S04]  /*cb70*/  LDSM.16.M88.4 R176, [R225+0xe800] ;  /* 0x00e80000e1b0783b */ /* 0x000e680000000200 */
[----:B------:R-:W1:Y:S03]  /*cb80*/  LDSM.16.M88.4 R192, [R225+0xf000] ;  /* 0x00f00000e1c0783b */ /* 0x000e660000000200 */
[C---:B--2---:R-:W-:Y:S08]  /*cb90*/  HMMA.16816.F32.BF16 R4, R168.reuse, R172, R4 ;  /* 0x000000aca804723c */ /* 0x044ff00000041804 */
[C---:B------:R-:W-:Y:S01]  /*cba0*/  HMMA.16816.F32.BF16 R8, R168.reuse, R174, R8 ;  /* 0x000000aea808723c */ /* 0x040fe20000041808 */
[----:B------:R-:W2:Y:S07]  /*cbb0*/  LDSM.16.M88.4 R172, [R225+0xf800] ;  /* 0x00f80000e1ac783b */ /* 0x000eae0000000200 */
[C---:B------:R-:W-:Y:S08]  /*cbc0*/  HMMA.16816.F32.BF16 R12, R168.reuse, R180, R12 ;  /* 0x000000b4a80c723c */ /* 0x040ff0000004180c */
[C---:B------:R-:W-:Y:S01]  /*cbd0*/  HMMA.16816.F32.BF16 R16, R168.reuse, R182, R16 ;  /* 0x000000b6a810723c */ /* 0x040fe20000041810 */
[----:B------:R-:W-:Y:S07]  /*cbe0*/  LDSM.16.M88.4 R180, [R201] ;  /* 0x00000000c9b4783b */ /* 0x000fee0000000200 */
[C---:B----4-:R-:W-:Y:S08]  /*cbf0*/  HMMA.16816.F32.BF16 R20, R168.reuse, R184, R20 ;  /* 0x000000b8a814723c */ /* 0x050ff00000041814 */
[C---:B------:R-:W-:Y:S01]  /*cc00*/  HMMA.16816.F32.BF16 R24, R168.reuse, R186, R24 ;  /* 0x000000baa818723c */ /* 0x040fe20000041818 */
[----:B------:R-:W-:Y:S07]  /*cc10*/  LDSM.16.M88.4 R184, [R200] ;  /* 0x00000000c8b8783b */ /* 0x000fee0000000200 */
[C---:B---3--:R-:W-:Y:S08]  /*cc20*/  HMMA.16816.F32.BF16 R28, R168.reuse, R164, R28 ;  /* 0x000000a4a81c723c */ /* 0x048ff0000004181c */
[----:B------:R-:W-:Y:S01]  /*cc30*/  HMMA.16816.F32.BF16 R32, R168, R166, R32 ;  /* 0x000000a6a820723c */ /* 0x000fe20000041820 */
[----:B------:R-:W-:Y:S04]  /*cc40*/  LDSM.16.M88.4 R164, [R224+0x6000] ;  /* 0x00600000e0a4783b */ /* 0x000fe80000000200 */
[----:B------:R-:W3:Y:S03]  /*cc50*/  LDSM.16.M88.4 R168, [R203] ;  /* 0x00000000cba8783b */ /* 0x000ee60000000200 */
[C---:B------:R-:W-:Y:S08]  /*cc60*/  HMMA.16816.F32.BF16 R4, R188.reuse, R196, R4 ;  /* 0x000000c4bc04723c */ /* 0x040ff00000041804 */
[C---:B------:R-:W-:Y:S01]  /*cc70*/  HMMA.16816.F32.BF16 R8, R188.reuse, R198, R8 ;  /* 0x000000c6bc08723c */ /* 0x040fe20000041808 */
[----:B------:R-:W-:Y:S07]  /*cc80*/  LDSM.16.M88.4 R196, [R219+0xe000] ;  /* 0x00e00000dbc4783b */ /* 0x000fee0000000200 */
[C---:B-1----:R-:W-:Y:S08]  /*cc90*/  HMMA.16816.F32.BF16 R12, R188.reuse, R176, R12 ;  /* 0x000000b0bc0c723c */ /* 0x042ff0000004180c */
[C---:B------:R-:W-:Y:S01]  /*cca0*/  HMMA.16816.F32.BF16 R16, R188.reuse, R178, R16 ;  /* 0x000000b2bc10723c */ /* 0x040fe20000041810 */
[----:B------:R-:W1:Y:S07]  /*ccb0*/  LDSM.16.M88.4 R176, [R202] ;  /* 0x00000000cab0783b */ /* 0x000e6e0000000200 */
[C---:B------:R-:W-:Y:S08]  /*ccc0*/  HMMA.16816.F32.BF16 R20, R188.reuse, R192, R20 ;  /* 0x000000c0bc14723c */ /* 0x040ff00000041814 */
[C---:B------:R-:W-:Y:S01]  /*ccd0*/  HMMA.16816.F32.BF16 R24, R188.reuse, R194, R24 ;  /* 0x000000c2bc18723c */ /* 0x040fe20000041818 */
[----:B------:R-:W4:Y:S07]  /*cce0*/  LDSM.16.M88.4 R192, [R222+0x6000] ;  /* 0x00600000dec0783b */ /* 0x000f2e0000000200 */
[C---:B--2---:R-:W-:Y:S08]  /*ccf0*/  HMMA.16816.F32.BF16 R28, R188.reuse, R172, R28 ;  /* 0x000000acbc1c723c */ /* 0x044ff0000004181c */
[----:B------:R-:W-:Y:S01]  /*cd00*/  HMMA.16816.F32.BF16 R32, R188, R174, R32 ;  /* 0x000000aebc20723c */ /* 0x000fe20000041820 */
[----:B------:R-:W2:Y:S04]  /*cd10*/  LDSM.16.M88.4 R172, [R219+0xe800] ;  /* 0x00e80000dbac783b */ /* 0x000ea80000000200 */
[----:B------:R-:W-:Y:S03]  /*cd20*/  LDSM.16.M88.4 R188, [R212+0x7000] ;  /* 0x00700000d4bc783b */ /* 0x000fe60000000200 */
[C---:B---3--:R-:W-:Y:S08]  /*cd30*/  HMMA.16816.F32.BF16 R4, R164.reuse, R168, R4 ;  /* 0x000000a8a404723c */ /* 0x048ff00000041804 */
[C---:B------:R-:W-:Y:S01]  /*cd40*/  HMMA.16816.F32.BF16 R8, R164.reuse, R170, R8 ;  /* 0x000000aaa408723c */ /* 0x040fe20000041808 */
[----:B------:R-:W-:Y:S07]  /*cd50*/  LDSM.16.M88.4 R168, [R219+0xf800] ;  /* 0x00f80000dba8783b */ /* 0x000fee0000000200 */
        /* <DEDUP_REMOVED lines=8> */
[----:B------:R-:W1:Y:S04]  /*cde0*/  LDSM.16.M88.4 R164, [R219+0xf000] ;  /* 0x00f00000dba4783b */ /* 0x000e680000000200 */
[----:B------:R-:W3:Y:S03]  /*cdf0*/  LDSM.16.M88.4 R184, [R212+0x6800] ;  /* 0x00680000d4b8783b */ /* 0x000ee60000000200 */
[C---:B----4-:R-:W-:Y:S08]  /*ce00*/  HMMA.16816.F32.BF16 R4, R192.reuse, R196, R4 ;  /* 0x000000c4c004723c */ /* 0x050ff00000041804 */
[C---:B------:R-:W-:Y:S08]  /*ce10*/  HMMA.16816.F32.BF16 R8, R192.reuse, R198, R8 ;  /* 0x000000c6c008723c */ /* 0x040ff00000041808 */
[C---:B--2---:R-:W-:Y:S08]  /*ce20*/  HMMA.16816.F32.BF16 R12, R192.reuse, R172, R12 ;  /* 0x000000acc00c723c */ /* 0x044ff0000004180c */
[C---:B------:R-:W-:Y:S01]  /*ce30*/  HMMA.16816.F32.BF16 R16, R192.reuse, R174, R16 ;  /* 0x000000aec010723c */ /* 0x040fe20000041810 */
[----:B------:R-:W2:Y:S01]  /*ce40*/  LDSM.16.M88.4 R172, [R212+0x7800] ;  /* 0x00780000d4ac783b */ /* 0x000ea20000000200 */
[----:B------:R-:W-:Y:S04]  /*ce50*/  DEPBAR.LE SB0, 0x0 ;  /* 0x000080000000791a */ /* 0x000fe80000000000 */
[----:B------:R-:W-:Y:S02]  /*ce60*/  BAR.SYNC.DEFER_BLOCKING 0x0 ;  /* 0x0000000000007b1d */ /* 0x000fe40000010000 */
[C---:B-1----:R-:W-:Y:S07]  /*ce70*/  HMMA.16816.F32.BF16 R20, R192.reuse, R164, R20 ;  /* 0x000000a4c014723c */ /* 0x042fee0000041814 */
[----:B------:R-:W-:Y:S01]  /*ce80*/  IMAD.U32 R164, RZ, RZ, UR11 ;  /* 0x0000000bffa47e24 */ /* 0x000fe2000f8e00ff */
[C---:B------:R-:W-:Y:S01]  /*ce90*/  HMMA.16816.F32.BF16 R24, R192.reuse, R166, R24 ;  /* 0x000000a6c018723c */ /* 0x040fe20000041818 */
[----:B------:R-:W-:Y:S06]  /*cea0*/  IMAD.U32 R165, RZ, RZ, UR11 ;  /* 0x0000000bffa57e24 */ /* 0x000fec000f8e00ff */
[----:B------:R-:W-:Y:S01]  /*ceb0*/  IMAD.U32 R167, RZ, RZ, UR11 ;  /* 0x0000000bffa77e24 */ /* 0x000fe2000f8e00ff */
[C---:B------:R-:W-:Y:S01]  /*cec0*/  HMMA.16816.F32.BF16 R28, R192.reuse, R168, R28 ;  /* 0x000000a8c01c723c */ /* 0x040fe2000004181c */
[----:B------:R-:W-:Y:S06]  /*ced0*/  IMAD.U32 R166, RZ, RZ, UR11 ;  /* 0x0000000bffa67e24 */ /* 0x000fec000f8e00ff */
[----:B------:R-:W-:Y:S01]  /*cee0*/  IMAD.U32 R168, RZ, RZ, UR11 ;  /* 0x0000000bffa87e24 */ /* 0x000fe2000f8e00ff */
[----:B------:R-:W-:Y:S01]  /*cef0*/  HMMA.16816.F32.BF16 R32, R192, R170, R32 ;  /* 0x000000aac020723c */ /* 0x000fe20000041820 */
[----:B------:R-:W-:Y:S06]  /*cf00*/  IMAD.U32 R169, RZ, RZ, UR11 ;  /* 0x0000000bffa97e24 */ /* 0x000fec000f8e00ff */
[----:B------:R-:W-:Y:S01]  /*cf10*/  LEA R170, P0, R164, R246, 0x6 ;  /* 0x000000f6a4aa7211 */ /* 0x000fe200078030ff */
[C---:B------:R-:W-:Y:S05]  /*cf20*/  HMMA.16816.F32.BF16 R4, R176.reuse, R180, R4 ;  /* 0x000000b4b004723c */ /* 0x040fea0000041804 */
[----:B------:R-:W-:Y:S02]  /*cf30*/  LEA.HI.X.SX32 R171, R169, R247, 0x6, P0 ;  /* 0x000000f7a9ab7211 */ /* 0x000fe400000f36ff */
[----:B------:R-:W-:Y:S01]  /*cf40*/  LEA R180, P1, R167, R250, 0x6 ;  /* 0x000000faa7b47211 */ /* 0x000fe200078230ff */
[C---:B------:R-:W-:Y:S04]  /*cf50*/  HMMA.16816.F32.BF16 R8, R176.reuse, R182, R8 ;  /* 0x000000b6b008723c */ /* 0x040fe80000041808 */
[----:B------:R-:W-:Y:S03]  /*cf60*/  LEA.HI.X.SX32 R181, R166, R251, 0x6, P1 ;  /* 0x000000fba6b57211 */ /* 0x000fe600008f36ff */
[----:B------:R-:W-:Y:S01]  /*cf70*/  LEA R182, P0, R165, R248, 0x6 ;  /* 0x000000f8a5b67211 */ /* 0x000fe200078030ff */
[C---:B---3--:R-:W-:Y:S04]  /*cf80*/  HMMA.16816.F32.BF16 R12, R176.reuse, R184, R12 ;  /* 0x000000b8b00c723c */ /* 0x048fe8000004180c */
        /* <DEDUP_REMOVED lines=8> */
[C---:B--2---:R-:W-:Y:S07]  /*d010*/  HMMA.16816.F32.BF16 R28, R176.reuse, R172, R28 ;  /* 0x000000acb01c723c */ /* 0x044fee000004181c */
        /* <DEDUP_REMOVED lines=26> */
.L_x_127:
[----:B------:R-:W-:Y:S01]  /*d1c0*/  MOV R164, UR8 ;  /* 0x0000000800a47c02 */ /* 0x000fe20008000f00 */
[----:B-1----:R-:W-:Y:S01]  /*d1d0*/  LDSM.16.MT88.4 R180, [R218+0x14800] ;  /* 0x01480000dab4783b */ /* 0x002fe20000004200 */
[----:B------:R-:W-:Y:S02]  /*d1e0*/  UIADD3 UR13, UR13, 0x1, URZ ;  /* 0x000000010d0d7890 */ /* 0x000fe4000fffe03f */
[----:B------:R-:W-:Y:S04]  /*d1f0*/  LEA R164, R164, R227, 0x6 ;  /* 0x000000e3a4a47211 */ /* 0x000fe800078e30ff */
[C---:B------:R-:W-:Y:S01]  /*d200*/  IADD3 R173, R164.reuse, 0x9, RZ ;  /* 0x00000009a4ad7810 */ /* 0x040fe20007ffe0ff */
[----:B------:R-:W-:Y:S01]  /*d210*/  I2F R176, R164 ;  /* 0x000000a400b07306 */ /* 0x000fe20000201400 */
[C---:B------:R-:W-:Y:S02]  /*d220*/  IADD3 R168, R164.reuse, 0x10, RZ ;  /* 0x00000010a4a87810 */ /* 0x040fe40007ffe0ff */
[C---:B------:R-:W-:Y:S02]  /*d230*/  IADD3 R175, R164.reuse, 0x1, RZ ;  /* 0x00000001a4af7810 */ /* 0x040fe40007ffe0ff */
[C---:B------:R-:W-:Y:S02]  /*d240*/  IADD3 R174, R164.reuse, 0x8, RZ ;  /* 0x00000008a4ae7810 */ /* 0x040fe40007ffe0ff */
[C---:B------:R-:W-:Y:S02]  /*d250*/  IADD3 R172, R164.reuse, 0x11, RZ ;  /* 0x00000011a4ac7810 */ /* 0x040fe40007ffe0ff */
        /* <DEDUP_REMOVED lines=8> */
[C---:B------:R-:W-:Y:S09]  /*d2e0*/  IADD3 R165, R164.reuse, 0x30, RZ ;  /* 0x00000030a4a57810 */ /* 0x040ff20007ffe0ff */
[----:B------:R-:W-:Y:S10]  /*d2f0*/  I2F R175, R175 ;  /* 0x000000af00af7306 */ /* 0x000ff40000201400 */
        /* <DEDUP_REMOVED lines=8> */
[----:B------:R-:W1:Y:S02]  /*d380*/  I2F R165, R165 ;  /* 0x000000a500a57306 */ /* 0x000e640000201400 */
[----:B-1----:R-:W-:Y:S02]  /*d390*/  FFMA.FTZ R30, R165, UR4, R30 ;  /* 0x00000004a51e7c23 */ /* 0x002fe4000801001e */
[C---:B------:R-:W-:Y:S02]  /*d3a0*/  FFMA.FTZ R11, R173.reuse, UR4, R11 ;  /* 0x00000004ad0b7c23 */ /* 0x040fe4000801000b */
[----:B------:R-:W-:Y:S01]  /*d3b0*/  FFMA.FTZ R9, R173, UR4, R9 ;  /* 0x00000004ad097c23 */ /* 0x000fe20008010009 */
[----:B------:R-:W-:Y:S01]  /*d3c0*/  IADD3 R173, R164, 0x31, RZ ;  /* 0x00000031a4ad7810 */ /* 0x000fe20007ffe0ff */
[C---:B------:R-:W-:Y:S02]  /*d3d0*/  FFMA.FTZ R14, R168.reuse, UR4, R14 ;  /* 0x00000004a80e7c23 */ /* 0x040fe4000801000e */
[----:B------:R-:W-:Y:S02]  /*d3e0*/  FFMA.FTZ R12, R168, UR4, R12 ;  /* 0x00000004a80c7c23 */ /* 0x000fe4000801000c */
[----:B------:R1:W2:Y:S01]  /*d3f0*/  I2F R168, R173 ;  /* 0x000000ad00a87306 */ /* 0x0002a20000201400 */
[C---:B------:R-:W-:Y:S02]  /*d400*/  FFMA.FTZ R6, R176.reuse, UR4, R6 ;  /* 0x00000004b0067c23 */ /* 0x040fe40008010006 */
[----:B------:R-:W-:Y:S02]  /*d410*/  FFMA.FTZ R4, R176, UR4, R4 ;  /* 0x00000004b0047c23 */ /* 0x000fe40008010004 */
[C---:B------:R-:W-:Y:S01]  /*d420*/  FFMA.FTZ R7, R175.reuse, UR4, R7 ;  /* 0x00000004af077c23 */ /* 0x040fe20008010007 */
[----:B------:R-:W-:Y:S01]  /*d430*/  LDSM.16.MT88.4 R176, [R217+0x10000] ;  /* 0x01000000d9b0783b */ /* 0x000fe20000004200 */
[C---:B------:R-:W-:Y:S02]  /*d440*/  FFMA.FTZ R10, R174.reuse, UR4, R10 ;  /* 0x00000004ae0a7c23 */ /* 0x040fe4000801000a */
[----:B------:R-:W-:Y:S01]  /*d450*/  FFMA.FTZ R8, R174, UR4, R8 ;  /* 0x00000004ae087c23 */ /* 0x000fe20008010008 */
[----:B------:R-:W-:Y:S01]  /*d460*/  FMNMX.FTZ R174, R6, R0, !PT ;  /* 0x0000000006ae7209 */ /* 0x000fe20007810000 */
[----:B------:R-:W-:Y:S02]  /*d470*/  FFMA.FTZ R5, R175, UR4, R5 ;  /* 0x00000004af057c23 */ /* 0x000fe40008010005 */
[C---:B------:R-:W-:Y:S01]  /*d480*/  FFMA.FTZ R15, R172.reuse, UR4, R15 ;  /* 0x00000004ac0f7c23 */ /* 0x040fe2000801000f */
[----:B------:R-:W-:Y:S01]  /*d490*/  FMNMX.FTZ R174, R7, R174, !PT ;  /* 0x000000ae07ae7209 */ /* 0x000fe20007810000 */
[----:B------:R-:W-:Y:S02]  /*d4a0*/  FFMA.FTZ R13, R172, UR4, R13 ;  /* 0x00000004ac0d7c23 */ /* 0x000fe4000801000d */
[----:B------:R-:W-:Y:S01]  /*d4b0*/  FFMA.FTZ R18, R169, UR4, R18 ;  /* 0x00000004a9127c23 */ /* 0x000fe20008010012 */
[----:B------:R-:W-:Y:S01]  /*d4c0*/  FMNMX.FTZ R174, R10, R174, !PT ;  /* 0x000000ae0aae7209 */ /* 0x000fe20007810000 */
[----:B------:R-:W-:Y:S02]  /*d4d0*/  FFMA.FTZ R19, R171, UR4, R19 ;  /* 0x00000004ab137c23 */ /* 0x000fe40008010013 */
[----:B------:R-:W-:Y:S01]  /*d4e0*/  FFMA.FTZ R16, R169, UR4, R16 ;  /* 0x00000004a9107c23 */ /* 0x000fe20008010010 */
[----:B------:R-:W-:Y:S01]  /*d4f0*/  FMNMX.FTZ R172, R11, R174, !PT ;  /* 0x000000ae0bac7209 */ /* 0x000fe20007810000 */
[----:B------:R-:W-:Y:S01]  /*d500*/  FFMA.FTZ R17, R171, UR4, R17 ;  /* 0x00000004ab117c23 */ /* 0x000fe20008010011 */
[----:B-1----:R-:W-:Y:S01]  /*d510*/  FMNMX.FTZ R173, R4, R2, !PT ;  /* 0x0000000204ad7209 */ /* 0x002fe20007810000 */
[----:B------:R-:W-:Y:S01]  /*d520*/  FFMA.FTZ R22, R170, UR4, R22 ;  /* 0x00000004aa167c23 */ /* 0x000fe20008010016 */
[----:B------:R-:W-:Y:S01]  /*d530*/  FMNMX.FTZ R172, R14, R172, !PT ;  /* 0x000000ac0eac7209 */ /* 0x000fe20007810000 */
[----:B------:R-:W-:Y:S01]  /*d540*/  FFMA.FTZ R20, R170, UR4, R20 ;  /* 0x00000004aa147c23 */ /* 0x000fe20008010014 */
[----:B------:R-:W-:Y:S01]  /*d550*/  FMNMX.FTZ R173, R5, R173, !PT ;  /* 0x000000ad05ad7209 */ /* 0x000fe20007810000 */
[----:B------:R-:W-:Y:S01]  /*d560*/  FFMA.FTZ R23, R167, UR4, R23 ;  /* 0x00000004a7177c23 */ /* 0x000fe20008010017 */
[----:B------:R-:W-:Y:S01]  /*d570*/  FMNMX.FTZ R172, R15, R172, !PT ;  /* 0x000000ac0fac7209 */ /* 0x000fe20007810000 */
[----:B------:R-:W-:Y:S01]  /*d580*/  FFMA.FTZ R26, R166, UR4, R26 ;  /* 0x00000004a61a7c23 */ /* 0x000fe2000801001a */
[----:B------:R-:W-:Y:S01]  /*d590*/  FMNMX.FTZ R173, R8, R173, !PT ;  /* 0x000000ad08ad7209 */ /* 0x000fe20007810000 */
[----:B------:R-:W-:Y:S01]  /*d5a0*/  FFMA.FTZ R21, R167, UR4, R21 ;  /* 0x00000004a7157c23 */ /* 0x000fe20008010015 */
[----:B------:R-:W-:Y:S01]  /*d5b0*/  IADD3 R174, R164, 0x38, RZ ;  /* 0x00000038a4ae7810 */ /* 0x000fe20007ffe0ff */
[----:B------:R-:W-:Y:S01]  /*d5c0*/  FFMA.FTZ R27, R3, UR4, R27 ;  /* 0x00000004031b7c23 */ /* 0x000fe2000801001b */
[----:B------:R-:W-:Y:S01]  /*d5d0*/  FMNMX.FTZ R173, R9, R173, !PT ;  /* 0x000000ad09ad7209 */ /* 0x000fe20007810000 */
[----:B------:R-:W-:Y:S01]  /*d5e0*/  FFMA.FTZ R24, R166, UR4, R24 ;  /* 0x00000004a6187c23 */ /* 0x000fe20008010018 */
[----:B------:R-:W-:Y:S01]  /*d5f0*/  FMNMX.FTZ R172, R18, R172, !PT ;  /* 0x000000ac12ac7209 */ /* 0x000fe20007810000 */
[----:B------:R-:W1:Y:S01]  /*d600*/  I2F R169, R174 ;  /* 0x000000ae00a97306 */ /* 0x000e620000201400 */
[----:B------:R-:W-:Y:S01]  /*d610*/  FMNMX.FTZ R173, R12, R173, !PT ;  /* 0x000000ad0cad7209 */ /* 0x000fe20007810000 */
[----:B------:R-:W-:Y:S01]  /*d620*/  FFMA.FTZ R25, R3, UR4, R25 ;  /* 0x0000000403197c23 */ /* 0x000fe20008010019 */
[----:B------:R-:W-:Y:S01]  /*d630*/  IADD3 R164, R164, 0x39, RZ ;  /* 0x00000039a4a47810 */ /* 0x000fe20007ffe0ff */
[C---:B--2---:R-:W-:Y:S01]  /*d640*/  FFMA.FTZ R31, R168.reuse, UR4, R31 ;  /* 0x00000004a81f7c23 */ /* 0x044fe2000801001f */
[----:B------:R-:W-:Y:S01]  /*d650*/  FMNMX.FTZ R173, R13, R173, !PT ;  /* 0x000000ad0dad7209 */ /* 0x000fe20007810000 */
[----:B------:R-:W-:Y:S01]  /*d660*/  FFMA.FTZ R28, R165, UR4, R28 ;  /* 0x00000004a51c7c23 */ /* 0x000fe2000801001c */
[----:B------:R-:W-:Y:S01]  /*d670*/  FMNMX.FTZ R172, R19, R172, !PT ;  /* 0x000000ac13ac7209 */ /* 0x000fe20007810000 */
[----:B------:R-:W-:Y:S01]  /*d680*/  FFMA.FTZ R29, R168, UR4, R29 ;  /* 0x00000004a81d7c23 */ /* 0x000fe2000801001d */
[----:B------:R-:W-:Y:S01]  /*d690*/  FMNMX.FTZ R173, R16, R173, !PT ;  /* 0x000000ad10ad7209 */ /* 0x000fe20007810000 */
[----:B------:R-:W2:Y:S01]  /*d6a0*/  I2F R164, R164 ;  /* 0x000000a400a47306 */ /* 0x000ea20000201400 */
[----:B------:R-:W-:Y:S02]  /*d6b0*/  FMNMX.FTZ R172, R22, R172, !PT ;  /* 0x000000ac16ac7209 */ /* 0x000fe40007810000 */
[----:B------:R-:W-:Y:S02]  /*d6c0*/  FMNMX.FTZ R173, R17, R173, !PT ;  /* 0x000000ad11ad7209 */ /* 0x000fe40007810000 */
[----:B------:R-:W-:Y:S02]  /*d6d0*/  FMNMX.FTZ R172, R23, R172, !PT ;  /* 0x000000ac17ac7209 */ /* 0x000fe40007810000 */
[----:B------:R-:W-:Y:S02]  /*d6e0*/  FMNMX.FTZ R173, R20, R173, !PT ;  /* 0x000000ad14ad7209 */ /* 0x000fe40007810000 */
[----:B------:R-:W-:Y:S02]  /*d6f0*/  FMNMX.FTZ R172, R26, R172, !PT ;  /* 0x000000ac1aac7209 */ /* 0x000fe40007810000 */
[----:B------:R-:W-:Y:S02]  /*d700*/  FMNMX.FTZ R173, R21, R173, !PT ;  /* 0x000000ad15ad7209 */ /* 0x000fe40007810000 */
[----:B------:R-:W-:Y:S01]  /*d710*/  FMNMX.FTZ R172, R27, R172, !PT ;  /* 0x000000ac1bac7209 */ /* 0x000fe20007810000 */
[C---:B-1----:R-:W-:Y:S01]  /*d720*/  FFMA.FTZ R34, R169.reuse, UR4, R34 ;  /* 0x00000004a9227c23 */ /* 0x042fe20008010022 */
[----:B------:R-:W-:Y:S01]  /*d730*/  FMNMX.FTZ R173, R24, R173, !PT ;  /* 0x000000ad18ad7209 */ /* 0x000fe20007810000 */
[----:B------:R-:W-:Y:S01]  /*d740*/  FFMA.FTZ R32, R169, UR4, R32 ;  /* 0x00000004a9207c23 */ /* 0x000fe20008010020 */
[----:B------:R-:W-:Y:S01]  /*d750*/  FMNMX.FTZ R3, R30, R172, !PT ;  /* 0x000000ac1e037209 */ /* 0x000fe20007810000 */
[----:B------:R-:W-:Y:S01]  /*d760*/  LDSM.16.MT88.4 R168, [R220+0x10000] ;  /* 0x01000000dca8783b */ /* 0x000fe20000004200 */
[----:B------:R-:W-:Y:S02]  /*d770*/  FMNMX.FTZ R173, R25, R173, !PT ;  /* 0x000000ad19ad7209 */ /* 0x000fe40007810000 */
[----:B------:R-:W-:Y:S02]  /*d780*/  FMNMX.FTZ R3, R31, R3, !PT ;  /* 0x000000031f037209 */ /* 0x000fe40007810000 */
[----:B------:R-:W-:Y:S01]  /*d790*/  FMNMX.FTZ R173, R28, R173, !PT ;  /* 0x000000ad1cad7209 */ /* 0x000fe20007810000 */
[----:B--2---:R-:W-:Y:S01]  /*d7a0*/  FFMA.FTZ R35, R164, UR4, R35 ;  /* 0x00000004a4237c23 */ /* 0x004fe20008010023 */
[----:B------:R-:W-:Y:S01]  /*d7b0*/  FMNMX.FTZ R3, R34, R3, !PT ;  /* 0x0000000322037209 */ /* 0x000fe20007810000 */
[----:B------:R-:W-:Y:S01]  /*d7c0*/  FFMA.FTZ R33, R164, UR4, R33 ;  /* 0x00000004a4217c23 */ /* 0x000fe20008010021 */
[----:B------:R-:W-:Y:S02]  /*d7d0*/  FMNMX.FTZ R173, R29, R173, !PT ;  /* 0x000000ad1dad7209 */ /* 0x000fe40007810000 */
[----:B------:R-:W-:Y:S02]  /*d7e0*/  FMNMX.FTZ R3, R35, R3, !PT ;  /* 0x0000000323037209 */ /* 0x000fe40007810000 */
[----:B------:R-:W-:Y:S02]  /*d7f0*/  FMNMX.FTZ R165, R32, R173, !PT ;  /* 0x000000ad20a57209 */ /* 0x000fe40007810000 */
[----:B------:R-:W-:Y:S02]  /*d800*/  LDSM.16.MT88.4 R172, [R218+0x10000] ;  /* 0x01000000daac783b */ /* 0x000fe40000004200 */
[----:B------:R-:W-:Y:S06]  /*d810*/  FMNMX.FTZ R165, R33, R165, !PT ;  /* 0x000000a521a57209 */ /* 0x000fec0007810000 */
[----:B------:R-:W1:Y:S08]  /*d820*/  SHFL.BFLY PT, R164, R3, 0x2, 0x1f ;  /* 0x0c401f0003a47f89 */ /* 0x000e7000000e0000 */
[----:B------:R-:W2:Y:S01]  /*d830*/  SHFL.BFLY PT, R166, R165, 0x2, 0x1f ;  /* 0x0c401f00a5a67f89 */ /* 0x000ea200000e0000 */
[----:B-1----:R-:W-:Y:S07]  /*d840*/  FMNMX.FTZ R164, R3, R164, !PT ;  /* 0x000000a403a47209 */ /* 0x002fee0007810000 */
[----:B------:R-:W1:Y:S01]  /*d850*/  SHFL.BFLY PT, R3, R164, 0x1, 0x1f ;  /* 0x0c201f00a4037f89 */ /* 0x000e6200000e0000 */
[----:B--2---:R-:W-:Y:S07]  /*d860*/  FMNMX.FTZ R166, R165, R166, !PT ;  /* 0x000000a6a5a67209 */ /* 0x004fee0007810000 */
[----:B------:R-:W2:Y:S01]  /*d870*/  SHFL.BFLY PT, R165, R166, 0x1, 0x1f ;  /* 0x0c201f00a6a57f89 */ /* 0x000ea200000e0000 */
[----:B-1----:R-:W-:Y:S04]  /*d880*/  FMNMX.FTZ R3, R164, R3, !PT ;  /* 0x00000003a4037209 */ /* 0x002fe80007810000 */
[C---:B------:R-:W-:Y:S01]  /*d890*/  FSETP.NEU.FTZ.AND P1, PT, R3.reuse, -INF , PT ;  /* 0xff8000000300780b */ /* 0x040fe20003f3d000 */
[C---:B------:R-:W-:Y:S02]  /*d8a0*/  FMUL.FTZ R190, R3.reuse, c[0x0][0x23c] ;  /* 0x00008f0003be7a20 */ /* 0x040fe40000410000 */
[----:B------:R-:W-:Y:S01]  /*d8b0*/  FADD.FTZ R0, -R3, R0 ;  /* 0x0000000003007221 */ /* 0x000fe20000010100 */
[----:B--2---:R-:W-:Y:S02]  /*d8c0*/  FMNMX.FTZ R164, R166, R165, !PT ;  /* 0x000000a5a6a47209 */ /* 0x004fe40007810000 */
[----:B------:R-:W-:Y:S01]  /*d8d0*/  FSEL R190, R190, RZ, P1 ;  /* 0x000000ffbebe7208 */ /* 0x000fe20000800000 */
[----:B------:R-:W-:Y:S01]  /*d8e0*/  FMUL.FTZ R0, R0, c[0x0][0x23c] ;  /* 0x00008f0000007a20 */ /* 0x000fe20000410000 */
[C---:B------:R-:W-:Y:S01]  /*d8f0*/  FSETP.NEU.FTZ.AND P1, PT, R164.reuse, -INF , PT ;  /* 0xff800000a400780b */ /* 0x040fe20003f3d000 */
[C---:B------:R-:W-:Y:S02]  /*d900*/  FMUL.FTZ R189, R164.reuse, c[0x0][0x23c] ;  /* 0x00008f00a4bd7a20 */ /* 0x040fe40000410000 */
[----:B------:R-:W-:Y:S02]  /*d910*/  FADD.FTZ R2, -R164, R2 ;  /* 0x00000002a4027221 */ /* 0x000fe40000010100 */
[--C-:B------:R-:W-:Y:S01]  /*d920*/  FFMA.FTZ R184, R6, c[0x0][0x23c], -R190.reuse ;  /* 0x00008f0006b87a23 */ /* 0x100fe200000108be */
[----:B------:R-:W-:Y:S01]  /*d930*/  FSEL R189, R189, RZ, P1 ;  /* 0x000000ffbdbd7208 */ /* 0x000fe20000800000 */
[--C-:B------:R-:W-:Y:S01]  /*d940*/  FFMA.FTZ R167, R7, c[0x0][0x23c], -R190.reuse ;  /* 0x00008f0007a77a23 */ /* 0x100fe200000108be */
[----:B------:R-:W1:Y:S01]  /*d950*/  MUFU.EX2 R0, R0 ;  /* 0x0000000000007308 */ /* 0x000e620000000800 */
[--C-:B------:R-:W-:Y:S02]  /*d960*/  FFMA.FTZ R166, R10, c[0x0][0x23c], -R190.reuse ;  /* 0x00008f000aa67a23 */ /* 0x100fe400000108be */
[--C-:B------:R-:W-:Y:S02]  /*d970*/  FFMA.FTZ R165, R11, c[0x0][0x23c], -R190.reuse ;  /* 0x00008f000ba57a23 */ /* 0x100fe400000108be */
[--C-:B------:R-:W-:Y:S02]  /*d980*/  FFMA.FTZ R188, R4, c[0x0][0x23c], -R189.reuse ;  /* 0x00008f0004bc7a23 */ /* 0x100fe400000108bd */
[--C-:B------:R-:W-:Y:S02]  /*d990*/  FFMA.FTZ R187, R5, c[0x0][0x23c], -R189.reuse ;  /* 0x00008f0005bb7a23 */ /* 0x100fe400000108bd */
[--C-:B------:R-:W-:Y:S01]  /*d9a0*/  FFMA.FTZ R186, R8, c[0x0][0x23c], -R189.reuse ;  /* 0x00008f0008ba7a23 */ /* 0x100fe200000108bd */
[----:B------:R-:W-:Y:S01]  /*d9b0*/  MUFU.EX2 R184, R184 ;  /* 0x000000b800b87308 */ /* 0x000fe20000000800 */
[--C-:B------:R-:W-:Y:S02]  /*d9c0*/  FFMA.FTZ R185, R9, c[0x0][0x23c], -R189.reuse ;  /* 0x00008f0009b97a23 */ /* 0x100fe400000108bd */
[----:B------:R-:W-:Y:S02]  /*d9d0*/  FMUL.FTZ R2, R2, c[0x0][0x23c] ;  /* 0x00008f0002027a20 */ /* 0x000fe40000410000 */
[--C-:B------:R-:W-:Y:S02]  /*d9e0*/  FFMA.FTZ R28, R28, c[0x0][0x23c], -R189.reuse ;  /* 0x00008f001c1c7a23 */ /* 0x100fe400000108bd */
[--C-:B------:R-:W-:Y:S02]  /*d9f0*/  FFMA.FTZ R29, R29, c[0x0][0x23c], -R189.reuse ;  /* 0x00008f001d1d7a23 */ /* 0x100fe400000108bd */
[--C-:B------:R-:W-:Y:S01]  /*da00*/  FFMA.FTZ R34, R34, c[0x0][0x23c], -R190.reuse ;  /* 0x00008f0022227a23 */ /* 0x100fe200000108be */
[----:B------:R-:W2:Y:S01]  /*da10*/  MUFU.EX2 R2, R2 ;  /* 0x0000000200027308 */ /* 0x000ea20000000800 */
[--C-:B------:R-:W-:Y:S02]  /*da20*/  FFMA.FTZ R32, R32, c[0x0][0x23c], -R189.reuse ;  /* 0x00008f0020207a23 */ /* 0x100fe400000108bd */
[--C-:B------:R-:W-:Y:S02]  /*da30*/  FFMA.FTZ R199, R30, c[0x0][0x23c], -R190.reuse ;  /* 0x00008f001ec77a23 */ /* 0x100fe400000108be */
[C---:B-1----:R-:W-:Y:S02]  /*da40*/  FMUL.FTZ R6, R0.reuse, R162 ;  /* 0x000000a200067220 */ /* 0x042fe40000410000 */
[C---:B------:R-:W-:Y:S02]  /*da50*/  FMUL.FTZ R7, R0.reuse, R163 ;  /* 0x000000a300077220 */ /* 0x040fe40000410000 */
[C---:B------:R-:W-:Y:S01]  /*da60*/  FMUL.FTZ R10, R0.reuse, R158 ;  /* 0x0000009e000a7220 */ /* 0x040fe20000410000 */
[----:B------:R-:W1:Y:S01]  /*da70*/  MUFU.EX2 R167, R167 ;  /* 0x000000a700a77308 */ /* 0x000e620000000800 */
[C---:B------:R-:W-:Y:S02]  /*da80*/  FMUL.FTZ R11, R0.reuse, R159 ;  /* 0x0000009f000b7220 */ /* 0x040fe40000410000 */
[C---:B------:R-:W-:Y:S02]  /*da90*/  FMUL.FTZ R38, R0.reuse, R38 ;  /* 0x0000002600267220 */ /* 0x040fe40000410000 */
[C---:B------:R-:W-:Y:S02]  /*daa0*/  FMUL.FTZ R39, R0.reuse, R39 ;  /* 0x0000002700277220 */ /* 0x040fe40000410000 */
[C---:B------:R-:W-:Y:S02]  /*dab0*/  FMUL.FTZ R42, R0.reuse, R42 ;  /* 0x0000002a002a7220 */ /* 0x040fe40000410000 */
[C---:B------:R-:W-:Y:S01]  /*dac0*/  FMUL.FTZ R43, R0.reuse, R43 ;  /* 0x0000002b002b7220 */ /* 0x040fe20000410000 */
[----:B------:R-:W-:Y:S01]  /*dad0*/  MUFU.EX2 R166, R166 ;  /* 0x000000a600a67308 */ /* 0x000fe20000000800 */
[--C-:B------:R-:W-:Y:S02]  /*dae0*/  FFMA.FTZ R252, R31, c[0x0][0x23c], -R190.reuse ;  /* 0x00008f001ffc7a23 */ /* 0x100fe400000108be */
[----:B------:R-:W-:Y:S02]  /*daf0*/  FMUL.FTZ R46, R0, R46 ;  /* 0x0000002e002e7220 */ /* 0x000fe40000410000 */
[C---:B--2---:R-:W-:Y:S02]  /*db00*/  FMUL.FTZ R4, R2.reuse, R160 ;  /* 0x000000a002047220 */ /* 0x044fe40000410000 */
[C---:B------:R-:W-:Y:S02]  /*db10*/  FMUL.FTZ R5, R2.reuse, R161 ;  /* 0x000000a102057220 */ /* 0x040fe40000410000 */
[C---:B------:R-:W-:Y:S01]  /*db20*/  FMUL.FTZ R8, R2.reuse, R156 ;  /* 0x0000009c02087220 */ /* 0x040fe20000410000 */
[----:B------:R-:W2:Y:S01]  /*db30*/  MUFU.EX2 R165, R165 ;  /* 0x000000a500a57308 */ /* 0x000ea20000000800 */
[C---:B------:R-:W-:Y:S02]  /*db40*/  FMUL.FTZ R9, R2.reuse, R157 ;  /* 0x0000009d02097220 */ /* 0x040fe40000410000 */
[----:B------:R-:W3:Y:S01]  /*db50*/  LDSM.16.MT88.4 R156, [R216+0x10000] ;  /* 0x01000000d89c783b */ /* 0x000ee20000004200 */
[----:B-1----:R-:W-:Y:S01]  /*db60*/  F2FP.BF16.PACK_AB R161, R167, R184 ;  /* 0x000000b8a7a1723e */ /* 0x002fe200000010ff */
[C---:B------:R-:W-:Y:S02]  /*db70*/  FMUL.FTZ R36, R2.reuse, R36 ;  /* 0x0000002402247220 */ /* 0x040fe40000410000 */
        /* <DEDUP_REMOVED lines=8> */
[----:B------:R-:W1:Y:S01]  /*dc00*/  MUFU.EX2 R187, R187 ;  /* 0x000000bb00bb7308 */ /* 0x000e620000000800 */
[----:B------:R-:W-:Y:S02]  /*dc10*/  FMUL.FTZ R51, R0, R51 ;  /* 0x0000003300337220 */ /* 0x000fe40000410000 */
[C---:B------:R-:W-:Y:S01]  /*dc20*/  FMUL.FTZ R48, R2.reuse, R48 ;  /* 0x0000003002307220 */ /* 0x040fe20000410000 */
[----:B--2---:R-:W-:Y:S01]  /*dc30*/  F2FP.BF16.PACK_AB R163, R165, R166 ;  /* 0x000000a6a5a3723e */ /* 0x004fe200000010ff */
[----:B------:R-:W-:Y:S02]  /*dc40*/  FMUL.FTZ R49, R2, R49 ;  /* 0x0000003102317220 */ /* 0x000fe40000410000 */
[C---:B------:R-:W-:Y:S02]  /*dc50*/  FMUL.FTZ R54, R0.reuse, R54 ;  /* 0x0000003600367220 */ /* 0x040fe40000410000 */
[----:B------:R-:W-:Y:S01]  /*dc60*/  FMUL.FTZ R55, R0, R55 ;  /* 0x0000003700377220 */ /* 0x000fe20000410000 */
[----:B------:R-:W-:Y:S01]  /*dc70*/  MUFU.EX2 R186, R186 ;  /* 0x000000ba00ba7308 */ /* 0x000fe20000000800 */
[C---:B------:R-:W-:Y:S02]  /*dc80*/  FMUL.FTZ R52, R2.reuse, R52 ;  /* 0x0000003402347220 */ /* 0x040fe40000410000 */
[----:B------:R-:W-:Y:S02]  /*dc90*/  FMUL.FTZ R53, R2, R53 ;  /* 0x0000003502357220 */ /* 0x000fe40000410000 */
[C---:B------:R-:W-:Y:S02]  /*dca0*/  FMUL.FTZ R58, R0.reuse, R58 ;  /* 0x0000003a003a7220 */ /* 0x040fe40000410000 */
[----:B------:R-:W-:Y:S02]  /*dcb0*/  FMUL.FTZ R59, R0, R59 ;  /* 0x0000003b003b7220 */ /* 0x000fe40000410000 */
[C---:B------:R-:W-:Y:S01]  /*dcc0*/  FMUL.FTZ R56, R2.reuse, R56 ;  /* 0x0000003802387220 */ /* 0x040fe20000410000 */
[----:B------:R-:W2:Y:S01]  /*dcd0*/  MUFU.EX2 R185, R185 ;  /* 0x000000b900b97308 */ /* 0x000ea20000000800 */
[----:B------:R-:W-:Y:S02]  /*dce0*/  FMUL.FTZ R57, R2, R57 ;  /* 0x0000003902397220 */ /* 0x000fe40000410000 */
[C---:B------:R-:W-:Y:S01]  /*dcf0*/  FMUL.FTZ R62, R0.reuse, R62 ;  /* 0x0000003e003e7220 */ /* 0x040fe20000410000 */
[----:B-1----:R-:W-:Y:S01]  /*dd00*/  F2FP.BF16.PACK_AB R160, R187, R188 ;  /* 0x000000bcbba0723e */ /* 0x002fe200000010ff */
        /* <DEDUP_REMOVED lines=9> */
[----:B------:R-:W-:Y:S01]  /*dda0*/  MUFU.EX2 R252, R252 ;  /* 0x000000fc00fc7308 */ /* 0x000fe20000000800 */
[----:B------:R-:W-:Y:S02]  /*ddb0*/  FMUL.FTZ R71, R0, R71 ;  /* 0x0000004700477220 */ /* 0x000fe40000410000 */
[C---:B------:R-:W-:Y:S01]  /*ddc0*/  FMUL.FTZ R68, R2.reuse, R68 ;  /* 0x0000004402447220 */ /* 0x040fe20000410000 */
[----:B--2---:R-:W-:Y:S01]  /*ddd0*/  F2FP.BF16.PACK_AB R162, R185, R186 ;  /* 0x000000bab9a2723e */ /* 0x004fe200000010ff */
[----:B------:R-:W-:Y:S02]  /*dde0*/  FMUL.FTZ R69, R2, R69 ;  /* 0x0000004502457220 */ /* 0x000fe40000410000 */
[C---:B------:R-:W-:Y:S02]  /*ddf0*/  FMUL.FTZ R74, R0.reuse, R74 ;  /* 0x0000004a004a7220 */ /* 0x040fe40000410000 */
[----:B------:R-:W-:Y:S02]  /*de00*/  FMUL.FTZ R75, R0, R75 ;  /* 0x0000004b004b7220 */ /* 0x000fe40000410000 */
[C---:B------:R-:W-:Y:S05]  /*de10*/  HMMA.16816.F32.BF16 R4, R160.reuse, R168, R4 ;  /* 0x000000a8a004723c */ /* 0x040fea0000041804 */
[C---:B------:R-:W-:Y:S02]  /*de20*/  FMUL.FTZ R72, R2.reuse, R72 ;  /* 0x0000004802487220 */ /* 0x040fe40000410000 */
[----:B------:R-:W-:Y:S01]  /*de30*/  FMUL.FTZ R73, R2, R73 ;  /* 0x0000004902497220 */ /* 0x000fe20000410000 */
[C---:B------:R-:W-:Y:S01]  /*de40*/  HMMA.16816.F32.BF16 R8, R160.reuse, R170, R8 ;  /* 0x000000aaa008723c */ /* 0x040fe20000041808 */
[----:B------:R-:W1:Y:S03]  /*de50*/  LDSM.16.MT88.4 R168, [R220+0x12000] ;  /* 0x01200000dca8783b */ /* 0x000e660000004200 */
[C---:B------:R-:W-:Y:S02]  /*de60*/  FMUL.FTZ R78, R0.reuse, R78 ;  /* 0x0000004e004e7220 */ /* 0x040fe40000410000 */
[----:B------:R-:W-:Y:S02]  /*de70*/  FMUL.FTZ R79, R0, R79 ;  /* 0x0000004f004f7220 */ /* 0x000fe40000410000 */
[C---:B------:R-:W-:Y:S04]  /*de80*/  HMMA.16816.F32.BF16 R36, R160.reuse, R172, R36 ;  /* 0x000000aca024723c */ /* 0x040fe80000041824 */
[C---:B------:R-:W-:Y:S02]  /*de90*/  FMUL.FTZ R76, R2.reuse, R76 ;  /* 0x0000004c024c7220 */ /* 0x040fe40000410000 */
[----:B------:R-:W-:Y:S02]  /*dea0*/  FMUL.FTZ R77, R2, R77 ;  /* 0x0000004d024d7220 */ /* 0x000fe40000410000 */
[C---:B------:R-:W-:Y:S01]  /*deb0*/  HMMA.16816.F32.BF16 R40, R160.reuse, R174, R40 ;  /* 0x000000aea028723c */ /* 0x040fe20000041828 */
[----:B------:R-:W2:Y:S03]  /*dec0*/  LDSM.16.MT88.4 R172, [R218+0x12000] ;  /* 0x01200000daac783b */ /* 0x000ea60000004200 */
[C---:B------:R-:W-:Y:S02]  /*ded0*/  FMUL.FTZ R82, R0.reuse, R82 ;  /* 0x0000005200527220 */ /* 0x040fe40000410000 */
[----:B------:R-:W-:Y:S02]  /*dee0*/  FMUL.FTZ R83, R0, R83 ;  /* 0x0000005300537220 */ /* 0x000fe40000410000 */
[C---:B------:R-:W-:Y:S04]  /*def0*/  HMMA.16816.F32.BF16 R44, R160.reuse, R176, R44 ;  /* 0x000000b0a02c723c */ /* 0x040fe8000004182c */
[C---:B------:R-:W-:Y:S02]  /*df00*/  FMUL.FTZ R80, R2.reuse, R80 ;  /* 0x0000005002507220 */ /* 0x040fe40000410000 */
[----:B------:R-:W-:Y:S02]  /*df10*/  FMUL.FTZ R81, R2, R81 ;  /* 0x0000005102517220 */ /* 0x000fe40000410000 */
[C---:B------:R-:W-:Y:S01]  /*df20*/  HMMA.16816.F32.BF16 R48, R160.reuse, R178, R48 ;  /* 0x000000b2a030723c */ /* 0x040fe20000041830 */
[----:B------:R-:W-:Y:S03]  /*df30*/  LDSM.16.MT88.4 R176, [R218+0x12800] ;  /* 0x01280000dab0783b */ /* 0x000fe60000004200 */
[C---:B------:R-:W-:Y:S02]  /*df40*/  FMUL.FTZ R86, R0.reuse, R86 ;  /* 0x0000005600567220 */ /* 0x040fe40000410000 */
[----:B------:R-:W-:Y:S02]  /*df50*/  FMUL.FTZ R87, R0, R87 ;  /* 0x0000005700577220 */ /* 0x000fe40000410000 */
[C---:B---3--:R-:W-:Y:S04]  /*df60*/  HMMA.16816.F32.BF16 R52, R160.reuse, R156, R52 ;  /* 0x0000009ca034723c */ /* 0x048fe80000041834 */
[C---:B------:R-:W-:Y:S02]  /*df70*/  FMUL.FTZ R84, R2.reuse, R84 ;  /* 0x0000005402547220 */ /* 0x040fe40000410000 */
[----:B------:R-:W-:Y:S02]  /*df80*/  FMUL.FTZ R85, R2, R85 ;  /* 0x0000005502557220 */ /* 0x000fe40000410000 */
[C---:B------:R-:W-:Y:S01]  /*df90*/  HMMA.16816.F32.BF16 R56, R160.reuse, R158, R56 ;  /* 0x0000009ea038723c */ /* 0x040fe20000041838 */
[----:B------:R-:W3:Y:S03]  /*dfa0*/  LDSM.16.MT88.4 R156, [R217+0x12000] ;  /* 0x01200000d99c783b */ /* 0x000ee60000004200 */
[C---:B------:R-:W-:Y:S02]  /*dfb0*/  FMUL.FTZ R90, R0.reuse, R90 ;  /* 0x0000005a005a7220 */ /* 0x040fe40000410000 */
[----:B------:R-:W-:Y:S02]  /*dfc0*/  FMUL.FTZ R91, R0, R91 ;  /* 0x0000005b005b7220 */ /* 0x000fe40000410000 */
[C---:B-1----:R-:W-:Y:S04]  /*dfd0*/  HMMA.16816.F32.BF16 R60, R160.reuse, R168, R60 ;  /* 0x000000a8a03c723c */ /* 0x042fe8000004183c */
[C---:B------:R-:W-:Y:S02]  /*dfe0*/  FMUL.FTZ R88, R2.reuse, R88 ;  /* 0x0000005802587220 */ /* 0x040fe40000410000 */
[----:B------:R-:W-:Y:S02]  /*dff0*/  FMUL.FTZ R89, R2, R89 ;  /* 0x0000005902597220 */ /* 0x000fe40000410000 */
[C---:B------:R-:W-:Y:S01]  /*e000*/  HMMA.16816.F32.BF16 R64, R160.reuse, R170, R64 ;  /* 0x000000aaa040723c */ /* 0x040fe20000041840 */
[----:B------:R-:W1:Y:S03]  /*e010*/  LDSM.16.MT88.4 R168, [R216+0x12000] ;  /* 0x01200000d8a8783b */ /* 0x000e660000004200 */
[C---:B------:R-:W-:Y:S02]  /*e020*/  FMUL.FTZ R94, R0.reuse, R94 ;  /* 0x0000005e005e7220 */ /* 0x040fe40000410000 */
[----:B------:R-:W-:Y:S02]  /*e030*/  FMUL.FTZ R95, R0, R95 ;  /* 0x0000005f005f7220 */ /* 0x000fe40000410000 */
[C---:B--2---:R-:W-:Y:S04]  /*e040*/  HMMA.16816.F32.BF16 R68, R160.reuse, R172, R68 ;  /* 0x000000aca044723c */ /* 0x044fe80000041844 */
[C---:B------:R-:W-:Y:S02]  /*e050*/  FMUL.FTZ R92, R2.reuse, R92 ;  /* 0x0000005c025c7220 */ /* 0x040fe40000410000 */
[----:B------:R-:W-:Y:S02]  /*e060*/  FMUL.FTZ R93, R2, R93 ;  /* 0x0000005d025d7220 */ /* 0x000fe40000410000 */
[C---:B------:R-:W-:Y:S01]  /*e070*/  HMMA.16816.F32.BF16 R72, R160.reuse, R174, R72 ;  /* 0x000000aea048723c */ /* 0x040fe20000041848 */
[----:B------:R-:W2:Y:S03]  /*e080*/  LDSM.16.MT88.4 R172, [R220+0x14000] ;  /* 0x01400000dcac783b */ /* 0x000ea60000004200 */
[C---:B------:R-:W-:Y:S02]  /*e090*/  FMUL.FTZ R98, R0.reuse, R98 ;  /* 0x0000006200627220 */ /* 0x040fe40000410000 */
[----:B------:R-:W-:Y:S02]  /*e0a0*/  FMUL.FTZ R99, R0, R99 ;  /* 0x0000006300637220 */ /* 0x000fe40000410000 */
[C---:B------:R-:W-:Y:S01]  /*e0b0*/  FMUL.FTZ R96, R2.reuse, R96 ;  /* 0x0000006002607220 */ /* 0x040fe20000410000 */
[C---:B---3--:R-:W-:Y:S03]  /*e0c0*/  HMMA.16816.F32.BF16 R76, R160.reuse, R156, R76 ;  /* 0x0000009ca04c723c */ /* 0x048fe6000004184c */
[----:B------:R-:W-:Y:S02]  /*e0d0*/  FMUL.FTZ R97, R2, R97 ;  /* 0x0000006102617220 */ /* 0x000fe40000410000 */
[C---:B------:R-:W-:Y:S02]  /*e0e0*/  FMUL.FTZ R102, R0.reuse, R102 ;  /* 0x0000006600667220 */ /* 0x040fe40000410000 */
[----:B------:R-:W-:Y:S01]  /*e0f0*/  FMUL.FTZ R103, R0, R103 ;  /* 0x0000006700677220 */ /* 0x000fe20000410000 */
        /* <DEDUP_REMOVED lines=37> */
[C---:B------:R-:W-:Y:S04]  /*e350*/  FMUL.FTZ R126, R0.reuse, R126 ;  /* 0x0000007e007e7220 */ /* 0x040fe80000410000 */
[----:B------:R-:W-:Y:S01]  /*e360*/  FMUL.FTZ R127, R0, R127 ;  /* 0x0000007f007f7220 */ /* 0x000fe20000410000 */
[C---:B------:R-:W-:Y:S01]  /*e370*/  HMMA.16816.F32.BF16 R120, R160.reuse, R174, R120 ;  /* 0x000000aea078723c */ /* 0x040fe20000041878 */
[----:B------:R-:W2:Y:S02]  /*e380*/  LDSM.16.MT88.4 R172, [R217+0x16000] ;  /* 0x01600000d9ac783b */ /* 0x000ea40000004200 */
[C---:B------:R-:W-:Y:S02]  /*e390*/  FMUL.FTZ R124, R2.reuse, R124 ;  /* 0x0000007c027c7220 */ /* 0x040fe40000410000 */
[----:B------:R-:W-:Y:S02]  /*e3a0*/  FMUL.FTZ R125, R2, R125 ;  /* 0x0000007d027d7220 */ /* 0x000fe40000410000 */
[C---:B------:R-:W-:Y:S02]  /*e3b0*/  FMUL.FTZ R130, R0.reuse, R130 ;  /* 0x0000008200827220 */ /* 0x040fe40000410000 */
[----:B------:R-:W-:Y:S03]  /*e3c0*/  FMUL.FTZ R131, R0, R131 ;  /* 0x0000008300837220 */ /* 0x000fe60000410000 */
[C---:B---3--:R-:W-:Y:S03]  /*e3d0*/  HMMA.16816.F32.BF16 R124, R160.reuse, R156, R124 ;  /* 0x0000009ca07c723c */ /* 0x048fe6000004187c */
[C---:B------:R-:W-:Y:S02]  /*e3e0*/  FMUL.FTZ R128, R2.reuse, R128 ;  /* 0x0000008002807220 */ /* 0x040fe40000410000 */
        /* <DEDUP_REMOVED lines=9> */
[C---:B-1----:R-:W-:Y:S03]  /*e480*/  HMMA.16816.F32.BF16 R132, R160.reuse, R168, R132 ;  /* 0x000000a8a084723c */ /* 0x042fe60000041884 */
[C---:B------:R-:W-:Y:S02]  /*e490*/  FMUL.FTZ R136, R2.reuse, R136 ;  /* 0x0000008802887220 */ /* 0x040fe40000410000 */
[----:B------:R-:W-:Y:S02]  /*e4a0*/  FMUL.FTZ R137, R2, R137 ;  /* 0x0000008902897220 */ /* 0x000fe40000410000 */
[--C-:B------:R-:W-:Y:S02]  /*e4b0*/  FFMA.FTZ R191, R14, c[0x0][0x23c], -R190.reuse ;  /* 0x00008f000ebf7a23 */ /* 0x100fe400000108be */
[C---:B------:R-:W-:Y:S03]  /*e4c0*/  FMUL.FTZ R14, R0.reuse, R154 ;  /* 0x0000009a000e7220 */ /* 0x040fe60000410000 */
[C---:B------:R-:W-:Y:S01]  /*e4d0*/  HMMA.16816.F32.BF16 R136, R160.reuse, R170, R136 ;  /* 0x000000aaa088723c */ /* 0x040fe20000041888 */
[----:B------:R-:W-:Y:S01]  /*e4e0*/  MUFU.EX2 R191, R191 ;  /* 0x000000bf00bf7308 */ /* 0x000fe20000000800 */
[----:B------:R-:W-:Y:S01]  /*e4f0*/  LDSM.16.MT88.4 R168, [R218+0x10800] ;  /* 0x01080000daa8783b */ /* 0x000fe20000004200 */
[--C-:B------:R-:W-:Y:S02]  /*e500*/  FFMA.FTZ R192, R15, c[0x0][0x23c], -R190.reuse ;  /* 0x00008f000fc07a23 */ /* 0x100fe400000108be */
[----:B------:R-:W-:Y:S02]  /*e510*/  FMUL.FTZ R15, R0, R155 ;  /* 0x0000009b000f7220 */ /* 0x000fe40000410000 */
[--C-:B------:R-:W-:Y:S02]  /*e520*/  FFMA.FTZ R195, R12, c[0x0][0x23c], -R189.reuse ;  /* 0x00008f000cc37a23 */ /* 0x100fe400000108bd */
[C---:B------:R-:W-:Y:S02]  /*e530*/  FMUL.FTZ R12, R2.reuse, R152 ;  /* 0x00000098020c7220 */ /* 0x040fe40000410000 */
[----:B------:R-:W1:Y:S01]  /*e540*/  MUFU.EX2 R192, R192 ;  /* 0x000000c000c07308 */ /* 0x000e620000000800 */
[--C-:B------:R-:W-:Y:S02]  /*e550*/  FFMA.FTZ R196, R13, c[0x0][0x23c], -R189.reuse ;  /* 0x00008f000dc47a23 */ /* 0x100fe400000108bd */
[----:B------:R-:W-:Y:S02]  /*e560*/  FMUL.FTZ R13, R2, R153 ;  /* 0x00000099020d7220 */ /* 0x000fe40000410000 */
[----:B------:R-:W4:Y:S01]  /*e570*/  LDSM.16.MT88.4 R152, [R220+0x10800] ;  /* 0x01080000dc98783b */ /* 0x000f220000004200 */
[C---:B------:R-:W-:Y:S02]  /*e580*/  FMUL.FTZ R142, R0.reuse, R142 ;  /* 0x0000008e008e7220 */ /* 0x040fe40000410000 */
[----:B------:R-:W-:Y:S02]  /*e590*/  FMUL.FTZ R143, R0, R143 ;  /* 0x0000008f008f7220 */ /* 0x000fe40000410000 */
[C---:B------:R-:W-:Y:S01]  /*e5a0*/  FMUL.FTZ R140, R2.reuse, R140 ;  /* 0x0000008c028c7220 */ /* 0x040fe20000410000 */
[----:B------:R-:W-:Y:S01]  /*e5b0*/  MUFU.EX2 R195, R195 ;  /* 0x000000c300c37308 */ /* 0x000fe20000000800 */
[----:B------:R-:W-:Y:S02]  /*e5c0*/  FMUL.FTZ R141, R2, R141 ;  /* 0x0000008d028d7220 */ /* 0x000fe40000410000 */
[--C-:B------:R-:W-:Y:S02]  /*e5d0*/  FFMA.FTZ R193, R18, c[0x0][0x23c], -R190.reuse ;  /* 0x00008f0012c17a23 */ /* 0x100fe400000108be */
[----:B------:R-:W-:Y:S02]  /*e5e0*/  FFMA.FTZ R194, R19, c[0x0][0x23c], -R190 ;  /* 0x00008f0013c27a23 */ /* 0x000fe400000108be */
[--C-:B------:R-:W-:Y:S01]  /*e5f0*/  FFMA.FTZ R197, R16, c[0x0][0x23c], -R189.reuse ;  /* 0x00008f0010c57a23 */ /* 0x100fe200000108bd */
[C---:B--2---:R-:W-:Y:S02]  /*e600*/  HMMA.16816.F32.BF16 R140, R160.reuse, R172, R140 ;  /* 0x000000aca08c723c */ /* 0x044fe4000004188c */
[----:B------:R-:W-:Y:S01]  /*e610*/  MUFU.EX2 R193, R193 ;  /* 0x000000c100c17308 */ /* 0x000fe20000000800 */
[----:B------:R-:W-:Y:S02]  /*e620*/  FFMA.FTZ R198, R17, c[0x0][0x23c], -R189 ;  /* 0x00008f0011c67a23 */ /* 0x000fe400000108bd */
[C---:B------:R-:W-:Y:S02]  /*e630*/  FMUL.FTZ R18, R0.reuse, R150 ;  /* 0x0000009600127220 */ /* 0x040fe40000410000 */
[----:B------:R-:W-:Y:S01]  /*e640*/  FMUL.FTZ R19, R0, R151 ;  /* 0x0000009700137220 */ /* 0x000fe20000410000 */
[C---:B------:R-:W-:Y:S01]  /*e650*/  HMMA.16816.F32.BF16 R12, R160.reuse, R174, R12 ;  /* 0x000000aea00c723c */ /* 0x040fe2000004180c */
[----:B------:R-:W2:Y:S03]  /*e660*/  LDSM.16.MT88.4 R172, [R217+0x10800] ;  /* 0x01080000d9ac783b */ /* 0x000ea60000004200 */
[----:B------:R-:W5:Y:S01]  /*e670*/  MUFU.EX2 R194, R194 ;  /* 0x000000c200c27308 */ /* 0x000f620000000800 */
[C---:B------:R-:W-:Y:S02]  /*e680*/  FMUL.FTZ R16, R2.reuse, R148 ;  /* 0x0000009402107220 */ /* 0x040fe40000410000 */
[----:B------:R-:W-:Y:S01]  /*e690*/  FMUL.FTZ R17, R2, R149 ;  /* 0x0000009502117220 */ /* 0x000fe20000410000 */
[----:B-1----:R-:W-:Y:S01]  /*e6a0*/  F2FP.BF16.PACK_AB R149, R192, R191 ;  /* 0x000000bfc095723e */ /* 0x002fe200000010ff */
[C---:B------:R-:W-:Y:S03]  /*e6b0*/  FMUL.FTZ R146, R0.reuse, R146 ;  /* 0x0000009200927220 */ /* 0x040fe60000410000 */
[----:B------:R-:W-:Y:S02]  /*e6c0*/  FMUL.FTZ R147, R0, R147 ;  /* 0x0000009300937220 */ /* 0x000fe40000410000 */
[C---:B---3--:R-:W-:Y:S01]  /*e6d0*/  HMMA.16816.F32.BF16 R16, R160.reuse, R156, R16 ;  /* 0x0000009ca010723c */ /* 0x048fe20000041810 */
[----:B------:R-:W1:Y:S02]  /*e6e0*/  MUFU.EX2 R196, R196 ;  /* 0x000000c400c47308 */ /* 0x000e640000000800 */
[C---:B------:R-:W-:Y:S02]  /*e6f0*/  FMUL.FTZ R144, R2.reuse, R144 ;  /* 0x0000009002907220 */ /* 0x040fe40000410000 */
[----:B------:R-:W-:Y:S02]  /*e700*/  FMUL.FTZ R145, R2, R145 ;  /* 0x0000009102917220 */ /* 0x000fe40000410000 */
[----:B------:R-:W-:Y:S01]  /*e710*/  FFMA.FTZ R184, R0, R242, R184 ;  /* 0x000000f200b87223 */ /* 0x000fe200000100b8 */
[----:B------:R-:W-:Y:S01]  /*e720*/  MOV R0, R3 ;  /* 0x0000000300007202 */ /* 0x000fe20000000f00 */
[----:B------:R-:W-:Y:S02]  /*e730*/  FFMA.FTZ R188, R2, R243, R188 ;  /* 0x000000f302bc7223 */ /* 0x000fe400000100bc */
[----:B------:R-:W3:Y:S01]  /*e740*/  MUFU.EX2 R197, R197 ;  /* 0x000000c500c57308 */ /* 0x000ee20000000800 */
[----:B------:R-:W-:Y:S01]  /*e750*/  HMMA.16816.F32.BF16 R144, R160, R158, R144 ;  /* 0x0000009ea090723c */ /* 0x000fe20000041890 */
[----:B------:R-:W2:Y:S02]  /*e760*/  LDSM.16.MT88.4 R156, [R216+0x10800] ;  /* 0x01080000d89c783b */ /* 0x000ea40000004200 */
[----:B-----5:R-:W-:Y:S01]  /*e770*/  F2FP.BF16.PACK_AB R151, R194, R193 ;  /* 0x000000c1c297723e */ /* 0x020fe200000010ff */
[----:B------:R-:W-:Y:S01]  /*e780*/  FADD.FTZ R184, R167, R184 ;  /* 0x000000b8a7b87221 */ /* 0x000fe20000010000 */
[----:B------:R-:W-:Y:S01]  /*e790*/  MOV R2, R164 ;  /* 0x000000a400027202 */ /* 0x000fe20000000f00 */
[----:B------:R-:W-:Y:S02]  /*e7a0*/  FADD.FTZ R188, R187, R188 ;  /* 0x000000bcbbbc7221 */ /* 0x000fe40000010000 */
[----:B------:R-:W-:Y:S01]  /*e7b0*/  FADD.FTZ R184, R166, R184 ;  /* 0x000000b8a6b87221 */ /* 0x000fe20000010000 */
[----:B------:R-:W5:Y:S01]  /*e7c0*/  MUFU.EX2 R198, R198 ;  /* 0x000000c600c67308 */ /* 0x000f620000000800 */
[----:B------:R-:W2:Y:S02]  /*e7d0*/  LDSM.16.MT88.4 R160, [R220+0x12800] ;  /* 0x01280000dca0783b */ /* 0x000ea40000004200 */
[----:B------:R-:W-:Y:S01]  /*e7e0*/  FADD.FTZ R188, R186, R188 ;  /* 0x000000bcbabc7221 */ /* 0x000fe20000010000 */
[----:B-1----:R-:W-:Y:S01]  /*e7f0*/  F2FP.BF16.PACK_AB R148, R196, R195 ;  /* 0x000000c3c494723e */ /* 0x002fe200000010ff */
[----:B------:R-:W-:Y:S02]  /*e800*/  FADD.FTZ R165, R165, R184 ;  /* 0x000000b8a5a57221 */ /* 0x000fe40000010000 */
[----:B------:R-:W-:Y:S02]  /*e810*/  FADD.FTZ R185, R185, R188 ;  /* 0x000000bcb9b97221 */ /* 0x000fe40000010000 */
[----:B------:R-:W-:Y:S02]  /*e820*/  FADD.FTZ R165, R191, R165 ;  /* 0x000000a5bfa57221 */ /* 0x000fe40000010000 */
[----:B------:R-:W-:Y:S02]  /*e830*/  FADD.FTZ R185, R195, R185 ;  /* 0x000000b9c3b97221 */ /* 0x000fe40000010000 */
[----:B------:R-:W-:Y:S02]  /*e840*/  FADD.FTZ R192, R192, R165 ;  /* 0x000000a5c0c07221 */ /* 0x000fe40000010000 */
[----:B------:R-:W-:Y:S02]  /*e850*/  FADD.FTZ R196, R196, R185 ;  /* 0x000000b9c4c47221 */ /* 0x000fe40000010000 */
[----:B------:R-:W-:Y:S02]  /*e860*/  FADD.FTZ R192, R193, R192 ;  /* 0x000000c0c1c07221 */ /* 0x000fe40000010000 */
[----:B---3--:R-:W-:Y:S02]  /*e870*/  FADD.FTZ R196, R197, R196 ;  /* 0x000000c4c5c47221 */ /* 0x008fe40000010000 */
[----:B------:R-:W-:Y:S01]  /*e880*/  FADD.FTZ R194, R194, R192 ;  /* 0x000000c0c2c27221 */ /* 0x000fe20000010000 */
[C---:B-----5:R-:W-:Y:S01]  /*e890*/  F2FP.BF16.PACK_AB R150, R198.reuse, R197 ;  /* 0x000000c5c696723e */ /* 0x060fe200000010ff */
[----:B------:R-:W-:Y:S06]  /*e8a0*/  FADD.FTZ R198, R198, R196 ;  /* 0x000000c4c6c67221 */ /* 0x000fec0000010000 */
[C---:B----4-:R-:W-:Y:S08]  /*e8b0*/  HMMA.16816.F32.BF16 R4, R148.reuse, R152, R4 ;  /* 0x000000989404723c */ /* 0x050ff00000041804 */
[C---:B------:R-:W-:Y:S01]  /*e8c0*/  HMMA.16816.F32.BF16 R8, R148.reuse, R154, R8 ;  /* 0x0000009a9408723c */ /* 0x040fe20000041808 */
[----:B------:R-:W1:Y:S07]  /*e8d0*/  LDSM.16.MT88.4 R152, [R217+0x12800] ;  /* 0x01280000d998783b */ /* 0x000e6e0000004200 */
[C---:B------:R-:W-:Y:S08]  /*e8e0*/  HMMA.16816.F32.BF16 R36, R148.reuse, R168, R36 ;  /* 0x000000a89424723c */ /* 0x040ff00000041824 */
        /* <DEDUP_REMOVED lines=10> */
[----:B------:R-:W-:Y:S07]  /*e990*/  LDSM.16.MT88.4 R160, [R220+0x16800] ;  /* 0x01680000dca0783b */ /* 0x000fee0000004200 */
[C---:B------:R-:W-:Y:S07]  /*e9a0*/  HMMA.16816.F32.BF16 R68, R148.reuse, R176, R68 ;  /* 0x000000b09444723c */ /* 0x040fee0000041844 */
[--C-:B------:R-:W-:Y:S01]  /*e9b0*/  FFMA.FTZ R176, R22, c[0x0][0x23c], -R190.reuse ;  /* 0x00008f0016b07a23 */ /* 0x100fe200000108be */
[C---:B------:R-:W-:Y:S04]  /*e9c0*/  HMMA.16816.F32.BF16 R72, R148.reuse, R178, R72 ;  /* 0x000000b29448723c */ /* 0x040fe80000041848 */
[--C-:B------:R-:W-:Y:S01]  /*e9d0*/  FFMA.FTZ R177, R23, c[0x0][0x23c], -R190.reuse ;  /* 0x00008f0017b17a23 */ /* 0x100fe200000108be */
[----:B------:R-:W5:Y:S02]  /*e9e0*/  MUFU.EX2 R176, R176 ;  /* 0x000000b000b07308 */ /* 0x000f640000000800 */
[--C-:B------:R-:W-:Y:S01]  /*e9f0*/  FFMA.FTZ R178, R26, c[0x0][0x23c], -R190.reuse ;  /* 0x00008f001ab27a23 */ /* 0x100fe200000108be */
[C---:B-1----:R-:W-:Y:S04]  /*ea00*/  HMMA.16816.F32.BF16 R76, R148.reuse, R152, R76 ;  /* 0x00000098944c723c */ /* 0x042fe8000004184c */
[--C-:B------:R-:W-:Y:S02]  /*ea10*/  FFMA.FTZ R179, R27, c[0x0][0x23c], -R190.reuse ;  /* 0x00008f001bb37a23 */ /* 0x100fe400000108be */
[----:B------:R-:W-:Y:S01]  /*ea20*/  FFMA.FTZ R190, R35, c[0x0][0x23c], -R190 ;  /* 0x00008f0023be7a23 */ /* 0x000fe200000108be */
[----:B------:R-:W1:Y:S01]  /*ea30*/  MUFU.EX2 R177, R177 ;  /* 0x000000b100b17308 */ /* 0x000e620000000800 */
[C---:B------:R-:W-:Y:S01]  /*ea40*/  HMMA.16816.F32.BF16 R80, R148.reuse, R154, R80 ;  /* 0x0000009a9450723c */ /* 0x040fe20000041850 */
[----:B------:R-:W1:Y:S07]  /*ea50*/  LDSM.16.MT88.4 R152, [R216+0x14800] ;  /* 0x01480000d898783b */ /* 0x000e6e0000004200 */
[C---:B---3--:R-:W-:Y:S01]  /*ea60*/  HMMA.16816.F32.BF16 R84, R148.reuse, R168, R84 ;  /* 0x000000a89454723c */ /* 0x048fe20000041854 */
[----:B------:R-:W-:Y:S03]  /*ea70*/  MUFU.EX2 R190, R190 ;  /* 0x000000be00be7308 */ /* 0x000fe60000000800 */
[----:B-----5:R-:W-:Y:S04]  /*ea80*/  FADD.FTZ R194, R176, R194 ;  /* 0x000000c2b0c27221 */ /* 0x020fe80000010000 */
[C---:B------:R-:W-:Y:S01]  /*ea90*/  HMMA.16816.F32.BF16 R88, R148.reuse, R170, R88 ;  /* 0x000000aa9458723c */ /* 0x040fe20000041858 */
[----:B------:R-:W3:Y:S02]  /*eaa0*/  LDSM.16.MT88.4 R168, [R218+0x16800] ;  /* 0x01680000daa8783b */ /* 0x000ee40000004200 */
[----:B------:R-:W-:Y:S05]  /*eab0*/  MUFU.EX2 R178, R178 ;  /* 0x000000b200b27308 */ /* 0x000fea0000000800 */
[C---:B--2---:R-:W-:Y:S05]  /*eac0*/  HMMA.16816.F32.BF16 R92, R148.reuse, R172, R92 ;  /* 0x000000ac945c723c */ /* 0x044fea000004185c */
[----:B------:R-:W2:Y:S03]  /*ead0*/  MUFU.EX2 R179, R179 ;  /* 0x000000b300b37308 */ /* 0x000ea60000000800 */
[C---:B------:R-:W-:Y:S01]  /*eae0*/  HMMA.16816.F32.BF16 R96, R148.reuse, R174, R96 ;  /* 0x000000ae9460723c */ /* 0x040fe20000041860 */
[----:B------:R-:W-:Y:S07]  /*eaf0*/  LDSM.16.MT88.4 R172, [R218+0x11000] ;  /* 0x01100000daac783b */ /* 0x000fee0000004200 */
[C---:B------:R-:W-:Y:S07]  /*eb00*/  HMMA.16816.F32.BF16 R100, R148.reuse, R180, R100 ;  /* 0x000000b49464723c */ /* 0x040fee0000041864 */
[--C-:B------:R-:W-:Y:S01]  /*eb10*/  FFMA.FTZ R180, R20, c[0x0][0x23c], -R189.reuse ;  /* 0x00008f0014b47a23 */ /* 0x100fe200000108bd */
[C---:B------:R-:W-:Y:S04]  /*eb20*/  HMMA.16816.F32.BF16 R104, R148.reuse, R182, R104 ;  /* 0x000000b69468723c */ /* 0x040fe80000041868 */
[--C-:B------:R-:W-:Y:S01]  /*eb30*/  FFMA.FTZ R181, R21, c[0x0][0x23c], -R189.reuse ;  /* 0x00008f0015b57a23 */ /* 0x100fe200000108bd */
[----:B-1----:R-:W-:Y:S01]  /*eb40*/  F2FP.BF16.PACK_AB R21, R177, R176 ;  /* 0x000000b0b115723e */ /* 0x002fe200000010ff */
[----:B------:R-:W1:Y:S01]  /*eb50*/  MUFU.EX2 R180, R180 ;  /* 0x000000b400b47308 */ /* 0x000e620000000800 */
[--C-:B------:R-:W-:Y:S01]  /*eb60*/  FFMA.FTZ R182, R24, c[0x0][0x23c], -R189.reuse ;  /* 0x00008f0018b67a23 */ /* 0x100fe200000108bd */
[C---:B----4-:R-:W-:Y:S04]  /*eb70*/  HMMA.16816.F32.BF16 R108, R148.reuse, R156, R108 ;  /* 0x0000009c946c723c */ /* 0x050fe8000004186c */
[--C-:B------:R-:W-:Y:S01]  /*eb80*/  FFMA.FTZ R183, R25, c[0x0][0x23c], -R189.reuse ;  /* 0x00008f0019b77a23 */ /* 0x100fe200000108bd */
[----:B--2---:R-:W-:Y:S01]  /*eb90*/  F2FP.BF16.PACK_AB R23, R179, R178 ;  /* 0x000000b2b317723e */ /* 0x004fe200000010ff */
[----:B------:R-:W-:Y:S01]  /*eba0*/  LDSM.16.MT88.4 R24, [R217+0x11000] ;  /* 0x01100000d918783b */ /* 0x000fe20000004200 */
[----:B------:R-:W-:Y:S01]  /*ebb0*/  FFMA.FTZ R189, R33, c[0x0][0x23c], -R189 ;  /* 0x00008f0021bd7a23 */ /* 0x000fe200000108bd */
[C---:B------:R-:W-:Y:S01]  /*ebc0*/  HMMA.16816.F32.BF16 R112, R148.reuse, R158, R112 ;  /* 0x0000009e9470723c */ /* 0x040fe20000041870 */
[----:B------:R-:W2:Y:S03]  /*ebd0*/  MUFU.EX2 R181, R181 ;  /* 0x000000b500b57308 */ /* 0x000ea60000000800 */
[----:B------:R-:W-:Y:S02]  /*ebe0*/  FADD.FTZ R177, R177, R194 ;  /* 0x000000c2b1b17221 */ /* 0x000fe40000010000 */
[----:B------:R-:W4:Y:S02]  /*ebf0*/  LDSM.16.MT88.4 R156, [R217+0x16800] ;  /* 0x01680000d99c783b */ /* 0x000f240000004200 */
[C---:B------:R-:W-:Y:S03]  /*ec00*/  HMMA.16816.F32.BF16 R116, R148.reuse, R152, R116 ;  /* 0x000000989474723c */ /* 0x040fe60000041874 */
[----:B------:R-:W-:Y:S01]  /*ec10*/  MUFU.EX2 R189, R189 ;  /* 0x000000bd00bd7308 */ /* 0x000fe20000000800 */
[----:B------:R-:W-:Y:S02]  /*ec20*/  FADD.FTZ R177, R178, R177 ;  /* 0x000000b1b2b17221 */ /* 0x000fe40000010000 */
[----:B-1----:R-:W-:Y:S02]  /*ec30*/  FADD.FTZ R198, R180, R198 ;  /* 0x000000c6b4c67221 */ /* 0x002fe40000010000 */
[C---:B------:R-:W-:Y:S01]  /*ec40*/  HMMA.16816.F32.BF16 R120, R148.reuse, R154, R120 ;  /* 0x0000009a9478723c */ /* 0x040fe20000041878 */
[----:B------:R-:W1:Y:S03]  /*ec50*/  LDSM.16.MT88.4 R152, [R216+0x16800] ;  /* 0x01680000d898783b */ /* 0x000e660000004200 */
[----:B------:R-:W-:Y:S01]  /*ec60*/  FADD.FTZ R179, R179, R177 ;  /* 0x000000b1b3b37221 */ /* 0x000fe20000010000 */
[----:B------:R-:W5:Y:S03]  /*ec70*/  MUFU.EX2 R182, R182 ;  /* 0x000000b600b67308 */ /* 0x000f660000000800 */
[C---:B------:R-:W-:Y:S04]  /*ec80*/  HMMA.16816.F32.BF16 R124, R148.reuse, R160, R124 ;  /* 0x000000a0947c723c */ /* 0x040fe8000004187c */
[C---:B--2---:R-:W-:Y:S01]  /*ec90*/  F2FP.BF16.PACK_AB R20, R181.reuse, R180 ;  /* 0x000000b4b514723e */ /* 0x044fe200000010ff */
[----:B------:R-:W-:Y:S02]  /*eca0*/  FADD.FTZ R181, R181, R198 ;  /* 0x000000c6b5b57221 */ /* 0x000fe40000010000 */
[----:B------:R-:W2:Y:S01]  /*ecb0*/  MUFU.EX2 R183, R183 ;  /* 0x000000b700b77308 */ /* 0x000ea20000000800 */
[C---:B------:R-:W-:Y:S01]  /*ecc0*/  HMMA.16816.F32.BF16 R128, R148.reuse, R162, R128 ;  /* 0x000000a29480723c */ /* 0x040fe20000041880 */
[----:B------:R-:W1:Y:S03]  /*ecd0*/  LDSM.16.MT88.4 R160, [R220+0x11000] ;  /* 0x01100000dca0783b */ /* 0x000e660000004200 */
[----:B------:R-:W-:Y:S04]  /*ece0*/  FADD.FTZ R179, R199, R179 ;  /* 0x000000b3c7b37221 */ /* 0x000fe80000010000 */
[C---:B---3--:R-:W-:Y:S04]  /*ecf0*/  HMMA.16816.F32.BF16 R132, R148.reuse, R168, R132 ;  /* 0x000000a89484723c */ /* 0x048fe80000041884 */
[----:B------:R-:W-:Y:S02]  /*ed00*/  FADD.FTZ R179, R252, R179 ;  /* 0x000000b3fcb37221 */ /* 0x000fe40000010000 */
[----:B-----5:R-:W-:Y:S02]  /*ed10*/  FADD.FTZ R181, R182, R181 ;  /* 0x000000b5b6b57221 */ /* 0x020fe40000010000 */
[C---:B------:R-:W-:Y:S01]  /*ed20*/  HMMA.16816.F32.BF16 R136, R148.reuse, R170, R136 ;  /* 0x000000aa9488723c */ /* 0x040fe20000041888 */
[----:B------:R-:W-:Y:S03]  /*ed30*/  LDSM.16.MT88.4 R168, [R216+0x13000] ;  /* 0x01300000d8a8783b */ /* 0x000fe60000004200 */
[C---:B--2---:R-:W-:Y:S04]  /*ed40*/  F2FP.BF16.PACK_AB R22, R183.reuse, R182 ;  /* 0x000000b6b716723e */ /* 0x044fe800000010ff */
[C---:B----4-:R-:W-:Y:S04]  /*ed50*/  HMMA.16816.F32.BF16 R140, R148.reuse, R156, R140 ;  /* 0x0000009c948c723c */ /* 0x050fe8000004188c */
[----:B------:R-:W-:Y:S04]  /*ed60*/  FADD.FTZ R183, R183, R181 ;  /* 0x000000b5b7b77221 */ /* 0x000fe80000010000 */
[C---:B------:R-:W-:Y:S01]  /*ed70*/  HMMA.16816.F32.BF16 R12, R148.reuse, R158, R12 ;  /* 0x0000009e940c723c */ /* 0x040fe2000004180c */
[----:B------:R-:W2:Y:S07]  /*ed80*/  LDSM.16.MT88.4 R156, [R216+0x11000] ;  /* 0x01100000d89c783b */ /* 0x000eae0000004200 */
[C---:B-1----:R-:W-:Y:S08]  /*ed90*/  HMMA.16816.F32.BF16 R16, R148.reuse, R152, R16 ;  /* 0x000000989410723c */ /* 0x042ff00000041810 */
[----:B------:R-:W-:Y:S01]  /*eda0*/  HMMA.16816.F32.BF16 R144, R148, R154, R144 ;  /* 0x0000009a9490723c */ /* 0x000fe20000041890 */
[----:B------:R-:W1:Y:S07]  /*edb0*/  LDSM.16.MT88.4 R148, [R220+0x13000] ;  /* 0x01300000dc94783b */ /* 0x000e6e0000004200 */
[C---:B------:R-:W-:Y:S01]  /*edc0*/  HMMA.16816.F32.BF16 R4, R20.reuse, R160, R4 ;  /* 0x000000a01404723c */ /* 0x040fe20000041804 */
[----:B------:R-:W3:Y:S07]  /*edd0*/  LDSM.16.MT88.4 R152, [R218+0x13000] ;  /* 0x01300000da98783b */ /* 0x000eee0000004200 */
[C---:B------:R-:W-:Y:S01]  /*ede0*/  HMMA.16816.F32.BF16 R8, R20.reuse, R162, R8 ;  /* 0x000000a21408723c */ /* 0x040fe20000041808 */
[----:B------:R-:W4:Y:S07]  /*edf0*/  LDSM.16.MT88.4 R160, [R217+0x13000] ;  /* 0x01300000d9a0783b */ /* 0x000f2e0000004200 */
        /* <DEDUP_REMOVED lines=15> */
[C---:B----4-:R-:W-:Y:S01]  /*eef0*/  HMMA.16816.F32.BF16 R76, R20.reuse, R160, R76 ;  /* 0x000000a0144c723c */ /* 0x050fe2000004184c */
[----:B------:R-:W-:Y:S07]  /*ef00*/  MUFU.EX2 R161, R34 ;  /* 0x0000002200a17308 */ /* 0x000fee0000000800 */
[C---:B------:R-:W-:Y:S03]  /*ef10*/  HMMA.16816.F32.BF16 R80, R20.reuse, R162, R80 ;  /* 0x000000a21450723c */ /* 0x040fe60000041850 */
[----:B------:R-:W-:Y:S05]  /*ef20*/  MUFU.EX2 R163, R28 ;  /* 0x0000001c00a37308 */ /* 0x000fea0000000800 */
[C---:B------:R-:W-:Y:S05]  /*ef30*/  HMMA.16816.F32.BF16 R84, R20.reuse, R168, R84 ;  /* 0x000000a81454723c */ /* 0x040fea0000041854 */
[----:B------:R4:W1:Y:S03]  /*ef40*/  MUFU.EX2 R162, R29 ;  /* 0x0000001d00a27308 */ /* 0x0008660000000800 */
[C---:B------:R-:W-:Y:S01]  /*ef50*/  HMMA.16816.F32.BF16 R88, R20.reuse, R170, R88 ;  /* 0x000000aa1458723c */ /* 0x040fe20000041858 */
[----:B------:R-:W-:Y:S06]  /*ef60*/  LDSM.16.MT88.4 R168, [R216+0x11800] ;  /* 0x01180000d8a8783b */ /* 0x000fec0000004200 */
[----:B------:R1:W1:Y:S01]  /*ef70*/  MUFU.EX2 R160, R32 ;  /* 0x0000002000a07308 */ /* 0x0002620000000800 */
[C---:B-----5:R-:W-:Y:S08]  /*ef80*/  HMMA.16816.F32.BF16 R92, R20.reuse, R24, R92 ;  /* 0x00000018145c723c */ /* 0x060ff0000004185c */
[C---:B------:R-:W-:Y:S01]  /*ef90*/  HMMA.16816.F32.BF16 R96, R20.reuse, R26, R96 ;  /* 0x0000001a1460723c */ /* 0x040fe20000041860 */
[----:B------:R-:W5:Y:S07]  /*efa0*/  LDSM.16.MT88.4 R24, [R220+0x17000] ;  /* 0x01700000dc18783b */ /* 0x000f6e0000004200 */
[C---:B--2---:R-:W-:Y:S01]  /*efb0*/  HMMA.16816.F32.BF16 R100, R20.reuse, R156, R100 ;  /* 0x0000009c1464723c */ /* 0x044fe20000041864 */
[----:B----4-:R-:W-:Y:S07]  /*efc0*/  LDSM.16.MT88.4 R28, [R218+0x11800] ;  /* 0x01180000da1c783b */ /* 0x010fee0000004200 */
[C---:B------:R-:W-:Y:S01]  /*efd0*/  HMMA.16816.F32.BF16 R104, R20.reuse, R158, R104 ;  /* 0x0000009e1468723c */ /* 0x040fe20000041868 */
[----:B------:R-:W2:Y:S07]  /*efe0*/  LDSM.16.MT88.4 R156, [R218+0x17000] ;  /* 0x01700000da9c783b */ /* 0x000eae0000004200 */
[C---:B-1----:R-:W-:Y:S01]  /*eff0*/  HMMA.16816.F32.BF16 R108, R20.reuse, R148, R108 ;  /* 0x00000094146c723c */ /* 0x042fe2000004186c */
[----:B------:R-:W-:Y:S07]  /*f000*/  LDSM.16.MT88.4 R32, [R217+0x11800] ;  /* 0x01180000d920783b */ /* 0x000fee0000004200 */
[C---:B------:R-:W-:Y:S01]  /*f010*/  HMMA.16816.F32.BF16 R112, R20.reuse, R150, R112 ;  /* 0x000000961470723c */ /* 0x040fe20000041870 */
[----:B------:R-:W1:Y:S07]  /*f020*/  LDSM.16.MT88.4 R148, [R217+0x17000] ;  /* 0x01700000d994783b */ /* 0x000e6e0000004200 */
[C---:B---3--:R-:W-:Y:S08]  /*f030*/  HMMA.16816.F32.BF16 R116, R20.reuse, R152, R116 ;  /* 0x000000981474723c */ /* 0x048ff00000041874 */
[C---:B------:R-:W-:Y:S01]  /*f040*/  HMMA.16816.F32.BF16 R120, R20.reuse, R154, R120 ;  /* 0x0000009a1478723c */ /* 0x040fe20000041878 */
[----:B------:R-:W3:Y:S07]  /*f050*/  LDSM.16.MT88.4 R152, [R216+0x17000] ;  /* 0x01700000d898783b */ /* 0x000eee0000004200 */
[C---:B-----5:R-:W-:Y:S08]  /*f060*/  HMMA.16816.F32.BF16 R124, R20.reuse, R24, R124 ;  /* 0x00000018147c723c */ /* 0x060ff0000004187c */
[C---:B------:R-:W-:Y:S01]  /*f070*/  HMMA.16816.F32.BF16 R128, R20.reuse, R26, R128 ;  /* 0x0000001a1480723c */ /* 0x040fe20000041880 */
[----:B------:R-:W4:Y:S07]  /*f080*/  LDSM.16.MT88.4 R24, [R220+0x11800] ;  /* 0x01180000dc18783b */ /* 0x000f2e0000004200 */
[C---:B--2---:R-:W-:Y:S08]  /*f090*/  HMMA.16816.F32.BF16 R132, R20.reuse, R156, R132 ;  /* 0x0000009c1484723c */ /* 0x044ff00000041884 */
[C---:B------:R-:W-:Y:S08]  /*f0a0*/  HMMA.16816.F32.BF16 R136, R20.reuse, R158, R136 ;  /* 0x0000009e1488723c */ /* 0x040ff00000041888 */
[C---:B-1----:R-:W-:Y:S08]  /*f0b0*/  HMMA.16816.F32.BF16 R140, R20.reuse, R148, R140 ;  /* 0x00000094148c723c */ /* 0x042ff0000004188c */
[C---:B------:R-:W-:Y:S01]  /*f0c0*/  HMMA.16816.F32.BF16 R12, R20.reuse, R150, R12 ;  /* 0x00000096140c723c */ /* 0x040fe2000004180c */
[----:B------:R-:W1:Y:S07]  /*f0d0*/  LDSM.16.MT88.4 R148, [R218+0x13800] ;  /* 0x01380000da94783b */ /* 0x000e6e0000004200 */
[C---:B---3--:R-:W-:Y:S07]  /*f0e0*/  HMMA.16816.F32.BF16 R16, R20.reuse, R152, R16 ;  /* 0x000000981410723c */ /* 0x048fee0000041810 */
[----:B------:R-:W-:Y:S01]  /*f0f0*/  MOV R152, R162 ;  /* 0x000000a200987202 */ /* 0x000fe20000000f00 */
[----:B------:R-:W-:Y:S04]  /*f100*/  HMMA.16816.F32.BF16 R144, R20, R154, R144 ;  /* 0x0000009a1490723c */ /* 0x000fe80000041890 */
[----:B------:R-:W-:Y:S03]  /*f110*/  MOV R153, R163 ;  /* 0x000000a300997202 */ /* 0x000fe60000000f00 */
[----:B------:R-:W-:Y:S02]  /*f120*/  MOV R154, R160 ;  /* 0x000000a0009a7202 */ /* 0x000fe40000000f00 */
[----:B------:R-:W-:Y:S03]  /*f130*/  MOV R155, R161 ;  /* 0x000000a1009b7202 */ /* 0x000fe60000000f00 */
[----:B------:R-:W-:Y:S02]  /*f140*/  F2FP.BF16.PACK_AB R20, R152, R153 ;  /* 0x000000999814723e */ /* 0x000fe400000010ff */
[----:B------:R-:W-:Y:S02]  /*f150*/  F2FP.BF16.PACK_AB R23, R190, R155 ;  /* 0x0000009bbe17723e */ /* 0x000fe400000010ff */
[-C--:B------:R-:W-:Y:S02]  /*f160*/  F2FP.BF16.PACK_AB R22, R189, R154.reuse ;  /* 0x0000009abd16723e */ /* 0x080fe400000010ff */
[----:B------:R-:W-:Y:S07]  /*f170*/  F2FP.BF16.PACK_AB R21, R252, R199 ;  /* 0x000000c7fc15723e */ /* 0x000fee00000010ff */
[C---:B----4-:R-:W-:Y:S01]  /*f180*/  HMMA.16816.F32.BF16 R160, R20.reuse, R24, R4 ;  /* 0x0000001814a0723c */ /* 0x050fe20000041804 */
[----:B------:R-:W2:Y:S07]  /*f190*/  LDSM.16.MT88.4 R4, [R217+0x13800] ;  /* 0x01380000d904783b */ /* 0x000eae0000004200 */
[C---:B------:R-:W-:Y:S01]  /*f1a0*/  HMMA.16816.F32.BF16 R156, R20.reuse, R26, R8 ;  /* 0x0000001a149c723c */ /* 0x040fe20000041808 */
[----:B------:R-:W3:Y:S07]  /*f1b0*/  LDSM.16.MT88.4 R8, [R216+0x13800] ;  /* 0x01380000d808783b */ /* 0x000eee0000004200 */
[C---:B------:R-:W-:Y:S01]  /*f1c0*/  HMMA.16816.F32.BF16 R36, R20.reuse, R28, R36 ;  /* 0x0000001c1424723c */ /* 0x040fe20000041824 */
[----:B------:R-:W4:Y:S07]  /*f1d0*/  LDSM.16.MT88.4 R24, [R220+0x15800] ;  /* 0x01580000dc18783b */ /* 0x000f2e0000004200 */
[C---:B------:R-:W-:Y:S01]  /*f1e0*/  HMMA.16816.F32.BF16 R40, R20.reuse, R30, R40 ;  /* 0x0000001e1428723c */ /* 0x040fe20000041828 */
[----:B------:R-:W5:Y:S07]  /*f1f0*/  LDSM.16.MT88.4 R28, [R218+0x15800] ;  /* 0x01580000da1c783b */ /* 0x000f6e0000004200 */
[C---:B------:R-:W-:Y:S08]  /*f200*/  HMMA.16816.F32.BF16 R44, R20.reuse, R32, R44 ;  /* 0x00000020142c723c */ /* 0x040ff0000004182c */
[C---:B------:R-:W-:Y:S01]  /*f210*/  HMMA.16816.F32.BF16 R48, R20.reuse, R34, R48 ;  /* 0x000000221430723c */ /* 0x040fe20000041830 */
[----:B------:R-:W2:Y:S07]  /*f220*/  LDSM.16.MT88.4 R32, [R217+0x15800] ;  /* 0x01580000d920783b */ /* 0x000eae0000004200 */
[C---:B------:R-:W-:Y:S07]  /*f230*/  HMMA.16816.F32.BF16 R52, R20.reuse, R168, R52 ;  /* 0x000000a81434723c */ /* 0x040fee0000041834 */
[----:B------:R-:W-:Y:S01]  /*f240*/  MOV R169, R154 ;  /* 0x0000009a00a97202 */ /* 0x000fe20000000f00 */
[C---:B------:R-:W-:Y:S04]  /*f250*/  HMMA.16816.F32.BF16 R56, R20.reuse, R170, R56 ;  /* 0x000000aa1438723c */ /* 0x040fe80000041838 */
[----:B------:R-:W-:Y:S03]  /*f260*/  MOV R168, R155 ;  /* 0x0000009b00a87202 */ /* 0x000fe60000000f00 */
[----:B------:R-:W-:Y:S01]  /*f270*/  MOV R171, R152 ;  /* 0x0000009800ab7202 */ /* 0x000fe20000000f00 */
[C---:B------:R-:W-:Y:S04]  /*f280*/  HMMA.16816.F32.BF16 R60, R20.reuse, R172, R60 ;  /* 0x000000ac143c723c */ /* 0x040fe8000004183c */
[----:B------:R-:W-:Y:S01]  /*f290*/  MOV R170, R153 ;  /* 0x0000009900aa7202 */ /* 0x000fe20000000f00 */
[----:B------:R-:W-:Y:S01]  /*f2a0*/  FADD.FTZ R179, R168, R179 ;  /* 0x000000b3a8b37221 */ /* 0x000fe20000010000 */
[----:B------:R-:W3:Y:S02]  /*f2b0*/  LDSM.16.MT88.4 R152, [R216+0x15800] ;  /* 0x01580000d898783b */ /* 0x000ee40000004200 */
[C---:B------:R-:W-:Y:S04]  /*f2c0*/  HMMA.16816.F32.BF16 R64, R20.reuse, R174, R64 ;  /* 0x000000ae1440723c */ /* 0x040fe80000041840 */
[----:B------:R-:W-:Y:S02]  /*f2d0*/  FADD.FTZ R183, R170, R183 ;  /* 0x000000b7aab77221 */ /* 0x000fe40000010000 */
[----:B------:R-:W-:Y:S02]  /*f2e0*/  FADD.FTZ R242, R190, R179 ;  /* 0x000000b3bef27221 */ /* 0x000fe40000010000 */
[C---:B-1----:R-:W-:Y:S04]  /*f2f0*/  HMMA.16816.F32.BF16 R68, R20.reuse, R148, R68 ;  /* 0x000000941444723c */ /* 0x042fe80000041844 */
[----:B------:R-:W-:Y:S04]  /*f300*/  FADD.FTZ R183, R171, R183 ;  /* 0x000000b7abb77221 */ /* 0x000fe80000010000 */
[C---:B------:R-:W-:Y:S01]  /*f310*/  HMMA.16816.F32.BF16 R72, R20.reuse, R150, R72 ;  /* 0x000000961448723c */ /* 0x040fe20000041848 */
[----:B------:R-:W1:Y:S03]  /*f320*/  LDSM.16.MT88.4 R148, [R220+0x17800] ;  /* 0x01780000dc94783b */ /* 0x000e660000004200 */
[----:B------:R-:W-:Y:S04]  /*f330*/  FADD.FTZ R183, R169, R183 ;  /* 0x000000b7a9b77221 */ /* 0x000fe80000010000 */
[C---:B--2---:R-:W-:Y:S04]  /*f340*/  HMMA.16816.F32.BF16 R76, R20.reuse, R4, R76 ;  /* 0x00000004144c723c */ /* 0x044fe8000004184c */
[----:B------:R-:W-:Y:S04]  /*f350*/  FADD.FTZ R243, R189, R183 ;  /* 0x000000b7bdf37221 */ /* 0x000fe80000010000 */
        /* <DEDUP_REMOVED lines=10> */
[C---:B------:R-:W-:Y:S08]  /*f400*/  HMMA.16816.F32.BF16 R108, R20.reuse, R32, R108 ;  /* 0x00000020146c723c */ /* 0x040ff0000004186c */
[C---:B------:R-:W-:Y:S08]  /*f410*/  HMMA.16816.F32.BF16 R112, R20.reuse, R34, R112 ;  /* 0x000000221470723c */ /* 0x040ff00000041870 */
[C---:B------:R-:W-:Y:S08]  /*f420*/  HMMA.16816.F32.BF16 R116, R20.reuse, R152, R116 ;  /* 0x000000981474723c */ /* 0x040ff00000041874 */
[C---:B------:R-:W-:Y:S08]  /*f430*/  HMMA.16816.F32.BF16 R120, R20.reuse, R154, R120 ;  /* 0x0000009a1478723c */ /* 0x040ff00000041878 */
[C---:B-1----:R-:W-:Y:S08]  /*f440*/  HMMA.16816.F32.BF16 R124, R20.reuse, R148, R124 ;  /* 0x00000094147c723c */ /* 0x042ff0000004187c */
        /* <DEDUP_REMOVED lines=8> */
.L_x_125:
        /* <DEDUP_REMOVED lines=406> */
.L_x_130:
[----:B---34-:R-:W-:Y:S05]  /*10e30*/  BSYNC B0 ;  /* 0x0000000000007941 */ /* 0x018fea0003800000 */
.L_x_129:
        /* <DEDUP_REMOVED lines=25> */
[----:B------:R-:W-:Y:S01]  /*10fd0*/  IMAD R0, R8, c[0x0][0x1ec], R0 ;  /* 0x00007b0008007a24 */ /* 0x000fe200078e0200 */
        /* <DEDUP_REMOVED lines=10> */
.L_x_132:
[----:B------:R-:W-:Y:S05]  /*11080*/  BSYNC B0 ;  /* 0x0000000000007941 */ /* 0x000fea0003800000 */
.L_x_131:
        /* <DEDUP_REMOVED lines=22> */
.L_x_134:
[----:B------:R-:W-:Y:S05]  /*111f0*/  BSYNC B0 ;  /* 0x0000000000007941 */ /* 0x000fea0003800000 */
.L_x_133:
        /* <DEDUP_REMOVED lines=22> */
.L_x_136:
[----:B------:R-:W-:Y:S05]  /*11360*/  BSYNC B0 ;  /* 0x0000000000007941 */ /* 0x000fea0003800000 */
.L_x_135:
        /* <DEDUP_REMOVED lines=23> */
.L_x_90:
        /* <DEDUP_REMOVED lines=10> */
[----:B------:R-:W-:Y:S01]  /*11580*/  USHF.R.S32.HI UR11, URZ, 0x1f, UR26 ;  /* 0x0000001f3f0b7899 */ /* 0x000fe2000801141a */
[----:B------:R-:W-:Y:S01]  /*11590*/  SHF.R.S32.HI R14, RZ, 0x3, R14 ;  /* 0x00000003ff0e7819 */ /* 0x000fe2000001140e */
[----:B------:R-:W-:Y:S01]  /*115a0*/  @!UP4 USHF.R.S32.HI UR14, URZ, 0x1f, UR24 ;  /* 0x0000001f3f0ec899 */ /* 0x000fe20008011418 */
[----:B------:R-:W-:Y:S01]  /*115b0*/  BSSY B0, `(.L_x_137) ;  /* 0x0000043000007945 */ /* 0x000fe20003800000 */
[----:B------:R-:W-:Y:S01]  /*115c0*/  @UP4 UIMAD.WIDE.U32 UR8, UR15, UR6, URZ ;  /* 0x000000060f0842a5 */ /* 0x000fe2000f8e003f */
[----:B------:R-:W-:Y:S01]  /*115d0*/  IMAD.IADD R8, R6, 0x1, -R8 ;  /* 0x0000000106087824 */ /* 0x000fe200078e0a08 */
[----:B------:R-:W-:Y:S01]  /*115e0*/  @!UP4 UIMAD UR14, UR14, UR4, URZ ;  /* 0x000000040e0ec2a4 */ /* 0x000fe2000f8e023f */
[----:B------:R-:W-:Y:S01]  /*115f0*/  SHF.R.S32.HI R15, RZ, 0x1f, R14 ;  /* 0x0000001fff0f7819 */ /* 0x000fe2000001140e */
[----:B------:R-:W-:Y:S01]  /*11600*/  ULDC.U8 UR13, c[0x0][0x328] ;  /* 0x0000ca00000d7ab9 */ /* 0x000fe20000000000 */
[----:B------:R-:W-:Y:S01]  /*11610*/  IMAD.SHL.U32 R7, R8, 0x8, RZ ;  /* 0x0000000808077824 */ /* 0x000fe200078e00ff */
[----:B------:R-:W-:-:S02]  /*11620*/  @!UP4 UIMAD.WIDE.U32 UR22, UR24, UR4, URZ ;  /* 0x000000041816c2a5 */ /* 0x000fc4000f8e003f */
[----:B------:R-:W-:Y:S01]  /*11630*/  @!UP4 UIMAD UR14, UR24, UR5, UR14 ;  /* 0x00000005180ec2a4 */ /* 0x000fe2000f8e020e */
[----:B------:R-:W-:Y:S01]  /*11640*/  IMAD.WIDE R16, R16, 0x40, R14 ;  /* 0x0000004010107825 */ /* 0x000fe200078e020e */
[----:B------:R-:W-:Y:S01]  /*11650*/  UISETP.NE.AND UP3, UPT, UR13, URZ, UPT ;  /* 0x0000003f0d00728c */ /* 0x000fe2000bf65270 */
[C---:B------:R-:W-:Y:S01]  /*11660*/  IADD3 R6, R7.reuse, 0x40, RZ ;  /* 0x0000004007067810 */ /* 0x040fe20007ffe0ff */
[----:B------:R-:W-:Y:S01]  /*11670*/  ULDC.64 UR4, c[0x0][0x1f0] ;  /* 0x00007c0000047ab9 */ /* 0x000fe20000000a00 */
[C---:B------:R-:W-:Y:S01]  /*11680*/  IADD3 R5, R7.reuse, 0x80, RZ ;  /* 0x0000008007057810 */ /* 0x040fe20007ffe0ff */
[----:B------:R-:W-:Y:S01]  /*11690*/  UIMAD UR4, UR11, UR4, URZ ;  /* 0x000000040b0472a4 */ /* 0x000fe2000f8e023f */
[----:B------:R-:W-:Y:S01]  /*116a0*/  IADD3 R4, R7, 0xc0, RZ ;  /* 0x000000c007047810 */ /* 0x000fe20007ffe0ff */
[----:B------:R-:W-:Y:S02]  /*116b0*/  @UP4 UIMAD UR7, UR15, UR7, UR9 ;  /* 0x000000070f0742a4 */ /* 0x000fe4000f8e0209 */
[----:B------:R-:W-:-:S02]  /*116c0*/  ULDC UR10, c[0x0][0x214] ;  /* 0x00008500000a7ab9 */ /* 0x000fc40000000800 */
[----:B------:R-:W-:Y:S02]  /*116d0*/  UISETP.NE.OR UP2, UPT, UR12, URZ, !UP3 ;  /* 0x0000003f0c00728c */ /* 0x000fe4000df45670 */
[----:B------:R-:W-:Y:S02]  /*116e0*/  @UP1 ULDC UR11, c[0x0][0x210] ;  /* 0x00008400000b1ab9 */ /* 0x000fe40000000800 */
[----:B------:R-:W-:Y:S02]  /*116f0*/  ULDC UR9, c[0x0][0x234] ;  /* 0x00008d0000097ab9 */ /* 0x000fe40000000800 */
[----:B------:R-:W-:Y:S02]  /*11700*/  @UP1 UIMAD UR11, UR11, UR10, URZ ;  /* 0x0000000a0b0b12a4 */ /* 0x000fe4000f8e023f */
[----:B------:R-:W-:Y:S02]  /*11710*/  @!UP1 USEL UR11, UR10, UR9, !UP3 ;  /* 0x000000090a0b9287 */ /* 0x000fe4000d800000 */
[----:B------:R-:W-:-:S02]  /*11720*/  UISETP.NE.OR UP0, UPT, UR15, -0x1, UP2 ;  /* 0xffffffff0f00788c */ /* 0x000fc40009705670 */
        /* <DEDUP_REMOVED lines=10> */
[----:B------:R-:W-:Y:S01]  /*117d0*/  USEL UR12, UR12, URZ, UP2 ;  /* 0x0000003f0c0c7287 */ /* 0x000fe20009000000 */
[----:B------:R-:W-:Y:S01]  /*117e0*/  ISETP.GE.AND P0, PT, R14, UR19, PT ;  /* 0x000000130e007c0c */ /* 0x000fe2000bf06270 */
[----:B------:R-:W-:Y:S02]  /*117f0*/  @UP1 ULDC UR13, c[0x0][0x210] ;  /* 0x00008400000d1ab9 */ /* 0x000fe40000000800 */
[----:B------:R-:W-:Y:S01]  /*11800*/  @!UP1 UMOV UR13, 0x1 ;  /* 0x00000001000d9882 */ /* 0x000fe20000000000 */
[----:B-1----:R-:W-:Y:S01]  /*11810*/  IMAD.WIDE.U32 R12, R12, c[0x0][0x1f0], R2 ;  /* 0x00007c000c0c7a25 */ /* 0x002fe200078e0002 */
[----:B------:R-:W-:-:S02]  /*11820*/  UIMAD UR11, UR26, UR11, UR12 ;  /* 0x0000000b1a0b72a4 */ /* 0x000fc4000f8e020c */
[----:B------:R-:W-:Y:S02]  /*11830*/  UIMAD UR17, UR17, UR13, URZ ;  /* 0x0000000d111172a4 */ /* 0x000fe4000f8e023f */
        /* <DEDUP_REMOVED lines=26> */
.L_x_138:
[----:B------:R-:W-:Y:S05]  /*119e0*/  BSYNC B0 ;  /* 0x0000000000007941 */ /* 0x000fea0003800000 */
.L_x_137:
        /* <DEDUP_REMOVED lines=22> */
.L_x_140:
[----:B------:R-:W-:Y:S05]  /*11b50*/  BSYNC B0 ;  /* 0x0000000000007941 */ /* 0x000fea0003800000 */
.L_x_139:
        /* <DEDUP_REMOVED lines=22> */
.L_x_142:
[----:B------:R-:W-:Y:S05]  /*11cc0*/  BSYNC B0 ;  /* 0x0000000000007941 */ /* 0x000fea0003800000 */
.L_x_141:
        /* <DEDUP_REMOVED lines=21> */
.L_x_144:
[----:B------:R-:W-:Y:S05]  /*11e20*/  BSYNC B0 ;  /* 0x0000000000007941 */ /* 0x000fea0003800000 */
.L_x_143:
        /* <DEDUP_REMOVED lines=35> */
.L_x_145:
        /* <DEDUP_REMOVED lines=10> */
.L_x_1073:


//--------------------- .text._ZN5flash16flash_fwd_kernelI23Flash_fwd_kernel_traitsILi256ELi128ELi64ELi8ELb0ELb0EN7cutlass10bfloat16_tE19Flash_kernel_traitsILi256ELi128ELi64ELi8ES3_EELb0ELb1ELb0ELb0ELb0ELb1ELb0ELb0EEEvNS_16Flash_fwd_paramsE --------------------------
	.section	.text._ZN5flash16flash_fwd_kernelI23Flash_fwd_kernel_traitsILi256ELi128ELi64ELi8ELb0ELb0EN7cutlass10bfloat16_tE19Flash_kernel_traitsILi256ELi128ELi64ELi8ES3_EELb0ELb1ELb0ELb0ELb0ELb1ELb0ELb0EEEvNS_16Flash_fwd_paramsE,"ax",@progbits
	.sectioninfo	@"SHI_REGISTERS=254"
	.align	128
        .global         _ZN5flash16flash_fwd_kernelI23Flash_fwd_kernel_traitsILi256ELi128ELi64ELi8ELb0ELb0EN7cutlass10bfloat16_tE19Flash_kernel_traitsILi256ELi128ELi64ELi8ES3_EELb0ELb1ELb0ELb0ELb0ELb1ELb0ELb0EEEvNS_16Flash_fwd_paramsE
        .type           _ZN5flash16flash_fwd_kernelI23Flash_fwd_kernel_traitsILi256ELi128ELi64ELi8ELb0ELb0EN7cutlass10bfloat16_tE19Flash_kernel_traitsILi256ELi128ELi64ELi8ES3_EELb0ELb1ELb0ELb0ELb0ELb1ELb0ELb0EEEvNS_16Flash_fwd_paramsE,@function
        .size           _ZN5flash16flash_fwd_kernelI23Flash_fwd_kernel_traitsILi256ELi128ELi64ELi8ELb0ELb0EN7cutlass10bfloat16_tE19Flash_kernel_traitsILi256ELi128ELi64ELi8ES3_EELb0ELb1ELb0ELb0ELb0ELb1ELb0ELb0EEEvNS_16Flash_fwd_paramsE,(.L_x_1074 - _ZN5flash16flash_fwd_kernelI23Flash_fwd_kernel_traitsILi256ELi128ELi64ELi8ELb0ELb0EN7cutlass10bfloat16_tE19Flash_kernel_traitsILi256ELi128ELi64ELi8ES3_EELb0ELb1ELb0ELb0ELb0ELb1ELb0ELb0EEEvNS_16Flash_fwd_paramsE)
        .other          _ZN5flash16flash_fwd_kernelI23Flash_fwd_kernel_traitsILi256ELi128ELi64ELi8ELb0ELb0EN7cutlass10bfloat16_tE19Flash_kernel_traitsILi256ELi128ELi64ELi8ES3_EELb0ELb1ELb0ELb0ELb0ELb1ELb0ELb0EEEvNS_16Flash_fwd_paramsE,@"STO_CUDA_ENTRY STV_DEFAULT"
_ZN5flash16flash_fwd_kernelI23Flash_fwd_kernel_traitsILi256ELi128ELi64ELi8ELb0ELb0EN7cutlass10bfloat16_tE19Flash_kernel_traitsILi256ELi128ELi64ELi8ES3_EELb0ELb1ELb0ELb0ELb0ELb1ELb0ELb0EEEvNS_16Flash_fwd_paramsE:
.text._ZN5flash16flash_fwd_kernelI23Flash_fwd_kernel_traitsILi256ELi128ELi64ELi8ELb0ELb0EN7cutlass10bfloat16_tE19Flash_kernel_traitsILi256ELi128ELi64ELi8ES3_EELb0ELb1ELb0ELb0ELb0ELb1ELb0ELb0EEEvNS_16Flash_fwd_paramsE:
        /* <DEDUP_REMOVED lines=56> */
.L_x_146:
[----:B------:R-:W-:Y:S02]  /*0380*/  ULDC UR6, c[0x0][0x218] ;  /* 0x0000860000067ab9 */ /* 0x000fe40000000800 */
.L_x_147:
        /* <DEDUP_REMOVED lines=69> */
.L_x_149:
[----:B------:R-:W-:Y:S01]  /*07e0*/  IABS R4, c[0x0][0x1c8] ;  /* 0x0000720000047a13 */ /* 0x000fe20000000000 */
[----:B------:R-:W1:Y:S01]  /*07f0*/  S2R R0, SR_CTAID.Z ;  /* 0x0000000000007919 */ /* 0x000e620000002700 */
[----:B------:R-:W-:Y:S02]  /*0800*/  ULDC UR4, c[0x0][0x1c8] ;  /* 0x0000720000047ab9 */ /* 0x000fe40000000800 */
[----:B------:R-:W2:Y:S01]  /*0810*/  I2F.RP R5, R4 ;  /* 0x0000000400057306 */ /* 0x000ea20000209400 */
[----:B------:R-:W-:Y:S02]  /*0820*/  ULOP3.LUT UR4, UR11, UR4, URZ, 0x3c, !UPT ;  /* 0x000000040b047292 */ /* 0x000fe4000f8e3c3f */
[----:B------:R-:W-:-:S04]  /*0830*/  @UP0 UIADD3 UR19, UR14, UR19, URZ ;  /* 0x000000130e130290 */ /* 0x000fc8000fffe03f */
[----:B------:R-:W-:Y:S01]  /*0840*/  ISETP.LE.AND P1, PT, RZ, UR4, PT ;  /* 0x00000004ff007c0c */ /* 0x000fe2000bf23270 */
[----:B------:R-:W-:Y:S02]  /*0850*/  ULDC.64 UR4, c[0x0][0x1a0] ;  /* 0x0000680000047ab9 */ /* 0x000fe40000000a00 */
[----:B------:R-:W-:-:S04]  /*0860*/  @UP0 UIMAD.WIDE.U32 UR22, UR19, UR4, URZ ;  /* 0x00000004131602a5 */ /* 0x000fc8000f8e003f */
[----:B------:R-:W-:Y:S01]  /*0870*/  @UP0 UIMAD UR21, UR19, UR5, UR23 ;  /* 0x00000005131502a4 */ /* 0x000fe2000f8e0217 */
[----:B--2---:R-:W2:Y:S01]  /*0880*/  MUFU.RCP R6, R5 ;  /* 0x0000000500067308 */ /* 0x004ea20000001000 */
[----:B------:R-:W-:Y:S01]  /*0890*/  USHF.R.S32.HI UR19, URZ, 0x1f, UR11 ;  /* 0x0000001f3f137899 */ /* 0x000fe2000801140b */
[----:B-1----:R-:W-:Y:S02]  /*08a0*/  IABS R0, R0 ;  /* 0x0000000000007213 */ /* 0x002fe40000000000 */
[----:B--2---:R-:W-:-:S04]  /*08b0*/  IADD3 R6, R6, 0xffffffe, RZ ;  /* 0x0ffffffe06067810 */ /* 0x004fc80007ffe0ff */
        /* <DEDUP_REMOVED lines=29> */
.L_x_150:
[----:B------:R-:W-:Y:S01]  /*0a90*/  SHF.R.S32.HI R11, RZ, 0x1f, R2 ;  /* 0x0000001fff0b7819 */ /* 0x000fe20000011402 */
[----:B------:R-:W1:Y:S01]  /*0aa0*/  S2R R247, SR_CTAID.X ;  /* 0x0000000000f77919 */ /* 0x000e620000002500 */
[----:B------:R-:W-:Y:S01]  /*0ab0*/  UIADD3 UR10, -UR12, UR15, URZ ;  /* 0x0000000f0c0a7290 */ /* 0x000fe2000fffe13f */
[----:B------:R-:W-:Y:S01]  /*0ac0*/  SHF.R.S32.HI R241, RZ, 0x1f, R8 ;  /* 0x0000001ffff17819 */ /* 0x000fe20000011408 */
[----:B------:R-:W-:Y:S01]  /*0ad0*/  ULDC.64 UR4, c[0x0][0x1a8] ;  /* 0x00006a0000047ab9 */ /* 0x000fe20000000a00 */
[CC--:B------:R-:W-:Y:S01]  /*0ae0*/  LEA.HI R3, R11.reuse, R2.reuse, RZ, 0x3 ;  /* 0x000000020b037211 */ /* 0x0c0fe200078f18ff */
[----:B------:R-:W2:Y:S01]  /*0af0*/  S2R R24, SR_CTAID.Z ;  /* 0x0000000000187919 */ /* 0x000ea20000002700 */
[----:B------:R-:W-:Y:S01]  /*0b00*/  UIMAD UR4, UR19, UR4, URZ ;  /* 0x00000004130472a4 */ /* 0x000fe2000f8e023f */
[----:B------:R-:W-:Y:S01]  /*0b10*/  LEA.HI R233, R11, R2, RZ, 0x4 ;  /* 0x000000020be97211 */ /* 0x000fe200078f20ff */
[----:B------:R-:W-:Y:S01]  /*0b20*/  IMAD R243, R241, c[0x0][0x1b0], RZ ;  /* 0x00006c00f1f37a24 */ /* 0x000fe200078e02ff */
[----:B------:R-:W-:Y:S01]  /*0b30*/  SHF.R.S32.HI R12, RZ, 0x3, R3 ;  /* 0x00000003ff0c7819 */ /* 0x000fe20000011403 */
[----:B------:R-:W-:Y:S01]  /*0b40*/  UIMAD UR4, UR11, UR5, UR4 ;  /* 0x000000050b0472a4 */ /* 0x000fe2000f8e0204 */
[----:B------:R-:W-:Y:S01]  /*0b50*/  LOP3.LUT R3, R3, 0xfffffff8, RZ, 0xc0, !PT ;  /* 0xfffffff803037812 */ /* 0x000fe200078ec0ff */
[----:B------:R-:W-:Y:S01]  /*0b60*/  UIADD3 UR11, UR8, -0x1, URZ ;  /* 0xffffffff080b7890 */ /* 0x000fe2000fffe03f */
[----:B------:R-:W-:Y:S01]  /*0b70*/  IADD3 R6, R12, 0x20, RZ ;  /* 0x000000200c067810 */ /* 0x000fe20007ffe0ff */
[----:B------:R-:W-:Y:S01]  /*0b80*/  UMOV UR14, 0x6 ;  /* 0x00000006000e7882 */ /* 0x000fe20000000000 */
[--C-:B------:R-:W-:Y:S01]  /*0b90*/  SHF.R.S32.HI R13, RZ, 0x1f, R12.reuse ;  /* 0x0000001fff0d7819 */ /* 0x100fe2000001140c */
[----:B------:R-:W-:Y:S01]  /*0ba0*/  IMAD.IADD R0, R2, 0x1, -R3 ;  /* 0x0000000102007824 */ /* 0x000fe200078e0a03 */
[----:B------:R-:W-:Y:S01]  /*0bb0*/  ISETP.GE.AND P2, PT, R6, UR10, PT ;  /* 0x0000000a06007c0c */ /* 0x000fe2000bf46270 */
[----:B------:R-:W-:Y:S01]  /*0bc0*/  IMAD R243, R8, c[0x0][0x1b4], R243 ;  /* 0x00006d0008f37a24 */ /* 0x000fe200078e02f3 */
[----:B------:R-:W-:Y:S01]  /*0bd0*/  IADD3 R3, R12, 0x40, RZ ;  /* 0x000000400c037810 */ /* 0x000fe20007ffe0ff */
[----:B------:R-:W-:Y:S01]  /*0be0*/  IMAD.SHL.U32 R244, R0, 0x8, RZ ;  /* 0x0000000800f47824 */ /* 0x000fe200078e00ff */
[----:B------:R-:W-:Y:S01]  /*0bf0*/  ISETP.GE.AND P3, PT, R12, UR10, PT ;  /* 0x0000000a0c007c0c */ /* 0x000fe2000bf66270 */
[----:B------:R-:W-:Y:S01]  /*0c00*/  UMOV UR19, 0x5 ;  /* 0x0000000500137882 */ /* 0x000fe20000000000 */
[----:B------:R-:W-:Y:S01]  /*0c10*/  ISETP.GE.AND P1, PT, R3, UR10, PT ;  /* 0x0000000a03007c0c */ /* 0x000fe2000bf26270 */
[----:B-1----:R-:W-:Y:S01]  /*0c20*/  IMAD.WIDE R246, R247, 0x80, R12 ;  /* 0x00000080f7f67825 */ /* 0x002fe200078e020c */
[----:B------:R-:W-:Y:S01]  /*0c30*/  SHF.R.S32.HI R245, RZ, 0x1f, R244 ;  /* 0x0000001ffff57819 */ /* 0x000fe200000114f4 */
[----:B------:R-:W-:Y:S01]  /*0c40*/  UISETP.GE.AND UP0, UPT, UR8, 0x2, UPT ;  /* 0x000000020800788c */ /* 0x000fe2000bf06270 */
[----:B------:R-:W-:Y:S01]  /*0c50*/  IADD3 R14, P0, R244, UR6, RZ ;  /* 0x00000006f40e7c10 */ /* 0x000fe2000ff1e0ff */
[----:B------:R-:W-:Y:S01]  /*0c60*/  UIMAD UR6, UR11, -0x40, UR13 ;  /* 0xffffffc00b0678a4 */ /* 0x000fe2000f8e020d */
[----:B------:R-:W-:Y:S01]  /*0c70*/  IADD3 R235, R12, 0x60, RZ ;  /* 0x000000600ceb7810 */ /* 0x000fe20007ffe0ff */
[----:B------:R-:W-:Y:S01]  /*0c80*/  IMAD R241, R241, c[0x0][0x1b8], RZ ;  /* 0x00006e00f1f17a24 */ /* 0x000fe200078e02ff */
[----:B------:R-:W-:Y:S01]  /*0c90*/  IADD3.X R15, R245, UR18, RZ, P0, !PT ;  /* 0x00000012f50f7c10 */ /* 0x000fe200087fe4ff */
[----:B------:R-:W-:Y:S01]  /*0ca0*/  IMAD.MOV.U32 R165, RZ, RZ, 0x40 ;  /* 0x00000040ffa57424 */ /* 0x000fe200078e00ff */
[----:B------:R-:W-:Y:S01]  /*0cb0*/  @!P2 IADD3 R21, P0, R246, 0x20, RZ ;  /* 0x00000020f615a810 */ /* 0x000fe20007f1e0ff */
[----:B------:R-:W-:-:S02]  /*0cc0*/  @!P3 IMAD R7, R247, c[0x0][0x190], RZ ;  /* 0x00006400f707ba24 */ /* 0x000fc400078e02ff */
[----:B--2---:R-:W-:Y:S01]  /*0cd0*/  IMAD.WIDE.U32 R24, R24, c[0x0][0x1a8], R14 ;  /* 0x00006a0018187a25 */ /* 0x004fe200078e000e */
[----:B------:R-:W-:-:S03]  /*0ce0*/  @!P1 IADD3 R18, P4, R246, 0x40, RZ ;  /* 0x00000040f6129810 */ /* 0x000fc60007f9e0ff */
[----:B------:R-:W-:Y:S01]  /*0cf0*/  @!P2 IMAD.X R4, RZ, RZ, R247, P0 ;  /* 0x000000ffff04a224 */ /* 0x000fe200000e06f7 */
[----:B------:R-:W-:Y:S01]  /*0d00*/  IADD3 R15, R25, UR4, RZ ;  /* 0x00000004190f7c10 */ /* 0x000fe2000fffe0ff */
[----:B------:R-:W-:Y:S01]  /*0d10*/  @!P3 IMAD.MOV.U32 R26, RZ, RZ, R24 ;  /* 0x000000ffff1ab224 */ /* 0x000fe200078e0018 */
[----:B------:R-:W-:Y:S01]  /*0d20*/  ISETP.GE.AND P0, PT, R235, UR10, PT ;  /* 0x0000000aeb007c0c */ /* 0x000fe2000bf06270 */
[----:B------:R-:W-:Y:S01]  /*0d30*/  @!P2 IMAD R4, R4, c[0x0][0x190], RZ ;  /* 0x000064000404aa24 */ /* 0x000fe200078e02ff */
[----:B------:R-:W-:Y:S01]  /*0d40*/  ULDC.64 UR4, c[0x0][0x198] ;  /* 0x0000660000047ab9 */ /* 0x000fe20000000a00 */
[----:B------:R-:W-:Y:S01]  /*0d50*/  @!P3 IMAD.MOV.U32 R27, RZ, RZ, R15 ;  /* 0x000000ffff1bb224 */ /* 0x000fe200078e000f */
[----:B------:R-:W-:Y:S01]  /*0d60*/  USHF.L.U64.HI UR14, UR4, UR14, UR5 ;  /* 0x0000000e040e7299 */ /* 0x000fe20008010205 */
[----:B------:R-:W-:Y:S01]  /*0d70*/  @!P2 IMAD R5, R21, c[0x0][0x194], R4 ;  /* 0x000065001505aa24 */ /* 0x000fe200078e0204 */
[----:B------:R-:W-:Y:S01]  /*0d80*/  USHF.L.U32 UR18, UR4, 0x6, URZ ;  /* 0x0000000604127899 */ /* 0x000fe2000800063f */
[----:B------:R-:W-:Y:S01]  /*0d90*/  @!P2 IMAD.MOV.U32 R14, RZ, RZ, R24 ;  /* 0x000000ffff0ea224 */ /* 0x000fe200078e0018 */
[----:B------:R-:W-:Y:S01]  /*0da0*/  USHF.L.U64.HI UR19, UR4, UR19, UR5 ;  /* 0x0000001304137299 */ /* 0x000fe20008010205 */
[----:B------:R-:W-:-:S02]  /*0db0*/  @!P3 IMAD R4, R246, c[0x0][0x194], R7 ;  /* 0x00006500f604ba24 */ /* 0x000fc400078e0207 */
[----:B------:R-:W-:-:S04]  /*0dc0*/  @!P3 IMAD.WIDE.U32 R26, R246, c[0x0][0x190], R26 ;  /* 0x00006400f61aba25 */ /* 0x000fc800078e001a */
[----:B------:R-:W-:Y:S01]  /*0dd0*/  @!P1 IMAD.X R3, RZ, RZ, R247, P4 ;  /* 0x000000ffff039224 */ /* 0x000fe200020e06f7 */
[----:B------:R-:W-:Y:S01]  /*0de0*/  @!P3 LEA R16, P6, R26, c[0x0][0x160], 0x1 ;  /* 0x000058001a10ba11 */ /* 0x000fe200078c08ff */
[----:B------:R-:W-:Y:S01]  /*0df0*/  @!P2 IMAD.WIDE.U32 R20, R21, c[0x0][0x190], R14 ;  /* 0x000064001514aa25 */ /* 0x000fe200078e000e */
[----:B------:R-:W-:-:S03]  /*0e00*/  @!P0 IADD3 R14, P4, R246, 0x60, RZ ;  /* 0x00000060f60e8810 */ /* 0x000fc60007f9e0ff */
[----:B------:R-:W-:Y:S01]  /*0e10*/  @!P3 IMAD.IADD R4, R27, 0x1, R4 ;  /* 0x000000011b04b824 */ /* 0x000fe200078e0204 */
[----:B------:R-:W-:Y:S01]  /*0e20*/  @!P2 LEA R22, P5, R20, c[0x0][0x160], 0x1 ;  /* 0x000058001416aa11 */ /* 0x000fe200078a08ff */
[----:B------:R-:W-:Y:S02]  /*0e30*/  @!P2 IMAD.IADD R5, R21, 0x1, R5 ;  /* 0x000000011505a824 */ /* 0x000fe400078e0205 */
[----:B------:R-:W-:Y:S01]  /*0e40*/  @!P1 IMAD R3, R3, c[0x0][0x190], RZ ;  /* 0x0000640003039a24 */ /* 0x000fe200078e02ff */
[----:B------:R-:W-:Y:S01]  /*0e50*/  @!P3 LEA.HI.X R17, R26, c[0x0][0x164], R4, 0x1, P6 ;  /* 0x000059001a11ba11 */ /* 0x000fe200030f0c04 */
[----:B------:R-:W-:Y:S01]  /*0e60*/  @!P1 IMAD.MOV.U32 R25, RZ, RZ, R15 ;  /* 0x000000ffff199224 */ /* 0x000fe200078e000f */
[----:B------:R-:W-:Y:S01]  /*0e70*/  @!P2 LEA.HI.X R23, R20, c[0x0][0x164], R5, 0x1, P5 ;  /* 0x000059001417aa11 */ /* 0x000fe200028f0c05 */
[----:B------:R-:W-:Y:S01]  /*0e80*/  @!P0 IMAD.X R4, RZ, RZ, R247, P4 ;  /* 0x000000ffff048224 */ /* 0x000fe200020e06f7 */
[----:B------:R-:W-:Y:S01]  /*0e90*/  ISETP.GE.AND P5, PT, R6, UR6, PT ;  /* 0x0000000606007c0c */ /* 0x000fe2000bfa6270 */
[----:B------:R-:W-:Y:S01]  /*0ea0*/  @!P1 IMAD R3, R18, c[0x0][0x194], R3 ;  /* 0x0000650012039a24 */ /* 0x000fe200078e0203 */
[----:B------:R-:W-:Y:S01]  /*0eb0*/  ISETP.GE.AND P4, PT, R6, UR6, PT ;  /* 0x0000000606007c0c */ /* 0x000fe2000bf86270 */
[----:B------:R-:W-:Y:S01]  /*0ec0*/  @!P1 IMAD.WIDE.U32 R18, R18, c[0x0][0x190], R24 ;  /* 0x0000640012129a25 */ /* 0x000fe200078e0018 */
[----:B------:R-:W-:-:S03]  /*0ed0*/  LEA.HI R6, R11, R2, RZ, 0x6 ;  /* 0x000000020b067211 */ /* 0x000fc600078f30ff */
[----:B------:R-:W-:Y:S01]  /*0ee0*/  @!P0 IMAD R5, R4, c[0x0][0x190], RZ ;  /* 0x0000640004058a24 */ /* 0x000fe200078e02ff */
[----:B------:R-:W-:Y:S01]  /*0ef0*/  @!P1 LEA R20, P6, R18, c[0x0][0x160], 0x1 ;  /* 0x0000580012149a11 */ /* 0x000fe200078c08ff */
[----:B------:R-:W-:Y:S02]  /*0f00*/  @!P0 IMAD.MOV.U32 R25, RZ, RZ, R15 ;  /* 0x000000ffff198224 */ /* 0x000fe400078e000f */
[----:B------:R-:W-:Y:S02]  /*0f10*/  IMAD.SHL.U32 R7, R12, 0x40, RZ ;  /* 0x000000400c077824 */ /* 0x000fe400078e00ff */
[----:B------:R-:W-:Y:S02]  /*0f20*/  @!P1 IMAD.IADD R3, R19, 0x1, R3 ;  /* 0x0000000113039824 */ /* 0x000fe400078e0203 */
[C---:B------:R-:W-:Y:S01]  /*0f30*/  @!P0 IMAD R5, R14.reuse, c[0x0][0x194], R5 ;  /* 0x000065000e058a24 */ /* 0x040fe200078e0205 */
[----:B------:R-:W-:Y:S01]  /*0f40*/  LOP3.LUT R7, R7, 0x1c0, RZ, 0xc0, !PT ;  /* 0x000001c007077812 */ /* 0x000fe200078ec0ff */
[----:B------:R-:W-:Y:S01]  /*0f50*/  @!P0 IMAD.WIDE.U32 R14, R14, c[0x0][0x190], R24 ;  /* 0x000064000e0e8a25 */ /* 0x000fe200078e0018 */
[----:B------:R-:W-:-:S02]  /*0f60*/  @!P1 LEA.HI.X R21, R18, c[0x0][0x164], R3, 0x1, P6 ;  /* 0x0000590012159a11 */ /* 0x000fc400030f0c03 */
[----:B------:R-:W-:Y:S01]  /*0f70*/  SHF.R.U32.HI R4, RZ, 0x3, R7 ;  /* 0x00000003ff047819 */ /* 0x000fe20000011607 */
[----:B------:R-:W-:Y:S01]  /*0f80*/  @!P0 IMAD.IADD R5, R15, 0x1, R5 ;  /* 0x000000010f058824 */ /* 0x000fe200078e0205 */
[----:B------:R-:W-:Y:S01]  /*0f90*/  @!P0 LEA R18, P6, R14, c[0x0][0x160], 0x1 ;  /* 0x000058000e128a11 */ /* 0x000fe200078c08ff */
[----:B------:R-:W-:Y:S01]  /*0fa0*/  IMAD R3, R13, c[0x0][0x198], RZ ;  /* 0x000066000d037a24 */ /* 0x000fe200078e02ff */
[--C-:B------:R-:W-:Y:S01]  /*0fb0*/  LOP3.LUT R7, R7, 0x38, R244.reuse, 0xf8, !PT ;  /* 0x0000003807077812 */ /* 0x100fe200078ef8f4 */
[----:B------:R-:W-:Y:S01]  /*0fc0*/  IMAD.WIDE.U32 R24, R12, c[0x0][0x198], R244 ;  /* 0x000066000c187a25 */ /* 0x000fe200078e00f4 */
[----:B------:R-:W-:Y:S02]  /*0fd0*/  @!P0 LEA.HI.X R19, R14, c[0x0][0x164], R5, 0x1, P6 ;  /* 0x000059000e138a11 */ /* 0x000fe400030f0c05 */
[----:B------:R-:W-:Y:S01]  /*0fe0*/  LOP3.LUT R4, R7, R4, RZ, 0x3c, !PT ;  /* 0x0000000407047212 */ /* 0x000fe200078e3cff */
[----:B------:R-:W-:Y:S01]  /*0ff0*/  IMAD.SHL.U32 R5, R6, 0x8, RZ ;  /* 0x0000000806057824 */ /* 0x000fe200078e00ff */
[----:B------:R-:W-:Y:S01]  /*1000*/  IADD3 R238, P6, R24, UR20, RZ ;  /* 0x0000001418ee7c10 */ /* 0x000fe2000ffde0ff */
[----:B------:R-:W-:Y:S01]  /*1010*/  IMAD R3, R12, c[0x0][0x19c], R3 ;  /* 0x000067000c037a24 */ /* 0x000fe200078e0203 */
[----:B------:R-:W-:Y:S01]  /*1020*/  LOP3.LUT R7, R233, 0xfffffff0, RZ, 0xc0, !PT ;  /* 0xfffffff0e9077812 */ /* 0x000fe200078ec0ff */
[----:B------:R-:W-:Y:S01]  /*1030*/  UIMAD UR20, UR14, UR11, URZ ;  /* 0x0000000b0e1472a4 */ /* 0x000fe2000f8e023f */
[----:B------:R-:W-:Y:S01]  /*1040*/  LOP3.LUT R4, R4, 0xfffffe00, R5, 0xf8, !PT ;  /* 0xfffffe0004047812 */ /* 0x000fe200078ef805 */
[----:B------:R-:W-:Y:S01]  /*1050*/  IMAD.U32 R5, RZ, RZ, UR11 ;  /* 0x0000000bff057e24 */ /* 0x000fe2000f8e00ff */
[----:B------:R-:W-:Y:S01]  /*1060*/  IADD3.X R239, R25, UR7, R3, P6, !PT ;  /* 0x0000000719ef7c10 */ /* 0x000fe2000b7fe403 */
[----:B------:R-:W-:Y:S01]  /*1070*/  IMAD R3, R13, c[0x0][0x1a0], RZ ;  /* 0x000068000d037a24 */ /* 0x000fe200078e02ff */
[----:B------:R-:W-:Y:S01]  /*1080*/  ISETP.GE.AND P6, PT, R12, UR6, PT ;  /* 0x000000060c007c0c */ /* 0x000fe2000bfc6270 */
[----:B------:R-:W-:Y:S01]  /*1090*/  IMAD.SHL.U32 R236, R4, 0x2, RZ ;  /* 0x0000000204ec7824 */ /* 0x000fe200078e00ff */
[----:B------:R-:W-:Y:S01]  /*10a0*/  USHF.R.S32.HI UR7, URZ, 0x1f, UR11 ;  /* 0x0000001f3f077899 */ /* 0x000fe2000801140b */
[----:B------:R-:W-:Y:S01]  /*10b0*/  IMAD.WIDE.U32 R238, R8, c[0x0][0x1b0], R238 ;  /* 0x00006c0008ee7a25 */ /* 0x000fe200078e00ee */
[----:B------:R-:W-:-:S02]  /*10c0*/  SHF.R.S32.HI R14, RZ, 0x4, R233 ;  /* 0x00000004ff0e7819 */ /* 0x000fc400000114e9 */
[----:B------:R-:W-:Y:S01]  /*10d0*/  @!PT LDS RZ, [RZ] ;  /* 0x00000000fffff984 */ /* 0x000fe20000000800 */
[----:B------:R-:W-:Y:S01]  /*10e0*/  @!PT LDS RZ, [RZ] ;  /* 0x00000000fffff984 */ /* 0x000fe20000000800 */
[----:B------:R-:W-:Y:S01]  /*10f0*/  @!PT LDS RZ, [RZ] ;  /* 0x00000000fffff984 */ /* 0x000fe20000000800 */
[----:B------:R1:W-:Y:S01]  /*1100*/  @!P3 LDGSTS.E.BYPASS.LTC128B.128 [R236], [R16.64] ;  /* 0x0000000010ecbfae */ /* 0x0003e2000b901d50 */
[----:B------:R-:W-:Y:S01]  /*1110*/  IMAD.IADD R10, R2, 0x1, -R7 ;  /* 0x00000001020a7824 */ /* 0x000fe200078e0a07 */
[----:B------:R-:W-:Y:S01]  /*1120*/  UIMAD UR20, UR7, UR18, UR20 ;  /* 0x00000012071472a4 */ /* 0x000fe2000f8e0214 */
[----:B------:R-:W-:Y:S01]  /*1130*/  IMAD.IADD R243, R239, 0x1, R243 ;  /* 0x00000001eff37824 */ /* 0x000fe200078e02f3 */
[----:B------:R1:W-:Y:S01]  /*1140*/  @!P3 LDGSTS.E.BYPASS.LTC128B.128 [R236+0x4000], [R16.64+0x80] ;  /* 0x0400008010ecbfae */ /* 0x0003e2000b901d50 */
[----:B------:R-:W-:Y:S01]  /*1150*/  IMAD.MOV.U32 R242, RZ, RZ, R238 ;  /* 0x000000fffff27224 */ /* 0x000fe200078e00ee */
[----:B------:R-:W-:Y:S01]  /*1160*/  LEA.HI R233, R233, R14, RZ, 0x1 ;  /* 0x0000000ee9e97211 */ /* 0x000fe200078f08ff */
[----:B------:R-:W-:Y:S01]  /*1170*/  IMAD R4, R12, c[0x0][0x1a4], R3 ;  /* 0x000069000c047a24 */ /* 0x000fe200078e0203 */
[----:B------:R1:W-:Y:S01]  /*1180*/  @!P3 LDGSTS.E.BYPASS.LTC128B.128 [R236+0x8000], [R16.64+0x100] ;  /* 0x0800010010ecbfae */ /* 0x0003e2000b901d50 */
[----:B------:R-:W-:Y:S01]  /*1190*/  SHF.R.S32.HI R3, RZ, 0x1f, R10 ;  /* 0x0000001fff037819 */ /* 0x000fe2000001140a */
[----:B------:R-:W-:Y:S01]  /*11a0*/  IMAD.WIDE.U32 R6, R5, UR18, R242 ;  /* 0x0000001205067c25 */ /* 0x000fe2000f8e00f2 */
[----:B------:R-:W-:Y:S01]  /*11b0*/  LOP3.LUT R233, R233, 0xfffffffe, RZ, 0xc0, !PT ;  /* 0xfffffffee9e97812 */ /* 0x000fe200078ec0ff */
[----:B------:R1:W-:Y:S02]  /*11c0*/  @!P3 LDGSTS.E.BYPASS.LTC128B.128 [R236+0xc000], [R16.64+0x180] ;  /* 0x0c00018010ecbfae */ /* 0x0003e4000b901d50 */
[----:B------:R-:W-:-:S02]  /*11d0*/  IMAD R241, R8, c[0x0][0x1bc], R241 ;  /* 0x00006f0008f17a24 */ /* 0x000fc400078e02f1 */
[----:B------:R2:W-:Y:S01]  /*11e0*/  @!P2 LDGSTS.E.BYPASS.LTC128B.128 [R236+0x1000], [R22.64] ;  /* 0x0100000016ecafae */ /* 0x0005e2000b901d50 */
[----:B------:R-:W-:Y:S02]  /*11f0*/  IMAD.IADD R233, R14, 0x1, -R233 ;  /* 0x000000010ee97824 */ /* 0x000fe400078e0ae9 */
[----:B------:R-:W-:Y:S01]  /*1200*/  IMAD.MOV.U32 R5, RZ, RZ, 0x20 ;  /* 0x00000020ff057424 */ /* 0x000fe200078e00ff */
[----:B------:R2:W-:Y:S04]  /*1210*/  @!P2 LDGSTS.E.BYPASS.LTC128B.128 [R236+0x5000], [R22.64+0x80] ;  /* 0x0500008016ecafae */ /* 0x0005e8000b901d50 */
[----:B------:R2:W-:Y:S04]  /*1220*/  @!P2 LDGSTS.E.BYPASS.LTC128B.128 [R236+0x9000], [R22.64+0x100] ;  /* 0x0900010016ecafae */ /* 0x0005e8000b901d50 */
[----:B------:R2:W-:Y:S01]  /*1230*/  @!P2 LDGSTS.E.BYPASS.LTC128B.128 [R236+0xd000], [R22.64+0x180] ;  /* 0x0d00018016ecafae */ /* 0x0005e2000b901d50 */
[----:B------:R-:W-:-:S03]  /*1240*/  ISETP.GE.AND P2, PT, R12, UR6, PT ;  /* 0x000000060c007c0c */ /* 0x000fc6000bf46270 */
[----:B------:R2:W-:Y:S04]  /*1250*/  @!P1 LDGSTS.E.BYPASS.LTC128B.128 [R236+0x2000], [R20.64] ;  /* 0x0200000014ec9fae */ /* 0x0005e8000b901d50 */
[----:B------:R2:W-:Y:S01]  /*1260*/  @!P1 LDGSTS.E.BYPASS.LTC128B.128 [R236+0x6000], [R20.64+0x80] ;  /* 0x0600008014ec9fae */ /* 0x0005e2000b901d50 */
[----:B-1----:R-:W-:-:S03]  /*1270*/  IMAD.WIDE.U32 R16, R12, c[0x0][0x1a0], R244 ;  /* 0x000068000c107a25 */ /* 0x002fc600078e00f4 */
[----:B------:R2:W-:Y:S02]  /*1280*/  @!P1 LDGSTS.E.BYPASS.LTC128B.128 [R236+0xa000], [R20.64+0x100] ;  /* 0x0a00010014ec9fae */ /* 0x0005e4000b901d50 */
[----:B------:R-:W-:Y:S02]  /*1290*/  IADD3 R24, P3, R16, UR22, RZ ;  /* 0x0000001610187c10 */ /* 0x000fe4000ff7e0ff */
[----:B------:R2:W-:Y:S02]  /*12a0*/  @!P1 LDGSTS.E.BYPASS.LTC128B.128 [R236+0xe000], [R20.64+0x180] ;  /* 0x0e00018014ec9fae */ /* 0x0005e4000b901d50 */
[----:B------:R-:W-:Y:S01]  /*12b0*/  IADD3.X R25, R17, UR21, R4, P3, !PT ;  /* 0x0000001511197c10 */ /* 0x000fe20009ffe404 */
[----:B------:R-:W-:Y:S01]  /*12c0*/  USHF.L.U32 UR21, UR4, 0x5, URZ ;  /* 0x0000000504157899 */ /* 0x000fe2000800063f */
[----:B------:R-:W-:Y:S01]  /*12d0*/  LEA.HI R4, R3, R10, RZ, 0x3 ;  /* 0x0000000a03047211 */ /* 0x000fe200078f18ff */
[----:B------:R1:W-:Y:S01]  /*12e0*/  @!P0 LDGSTS.E.BYPASS.LTC128B.128 [R236+0x3000], [R18.64] ;  /* 0x0300000012ec8fae */ /* 0x0003e2000b901d50 */
[----:B------:R-:W-:Y:S01]  /*12f0*/  IADD3 R3, R7, UR20, RZ ;  /* 0x0000001407037c10 */ /* 0x000fe2000fffe0ff */
[----:B------:R-:W-:Y:S01]  /*1300*/  ULDC.64 UR4, c[0x0][0x1a0] ;  /* 0x0000680000047ab9 */ /* 0x000fe20000000a00 */
[----:B------:R-:W-:Y:S01]  /*1310*/  @!P6 LEA R16, P3, R6, c[0x0][0x168], 0x1 ;  /* 0x00005a000610ea11 */ /* 0x000fe200078608ff */
[----:B------:R1:W-:Y:S01]  /*1320*/  @!P0 LDGSTS.E.BYPASS.LTC128B.128 [R236+0x7000], [R18.64+0x80] ;  /* 0x0700008012ec8fae */ /* 0x0003e2000b901d50 */
[----:B------:R-:W-:Y:S01]  /*1330*/  LOP3.LUT R7, R4, 0xfffffff8, RZ, 0xc0, !PT ;  /* 0xfffffff804077812 */ /* 0x000fe200078ec0ff */
[----:B------:R-:W-:Y:S01]  /*1340*/  UIMAD.WIDE.U32 UR22, UR11, UR4, URZ ;  /* 0x000000040b1672a5 */ /* 0x000fe2000f8e003f */
[C---:B------:R-:W-:Y:S01]  /*1350*/  @!P6 LEA.HI.X R17, R6.reuse, c[0x0][0x16c], R3, 0x1, P3 ;  /* 0x00005b000611ea11 */ /* 0x040fe200018f0c03 */
[----:B------:R1:W-:Y:S01]  /*1360*/  @!P0 LDGSTS.E.BYPASS.LTC128B.128 [R236+0xb000], [R18.64+0x100] ;  /* 0x0b00010012ec8fae */ /* 0x0003e2000b901d50 */
[----:B------:R-:W-:Y:S01]  /*1370*/  @!P5 IADD3 R6, P3, R6, UR21, RZ ;  /* 0x000000150606dc10 */ /* 0x000fe2000ff7e0ff */
[----:B------:R-:W-:Y:S01]  /*1380*/  IMAD.IADD R7, R10, 0x1, -R7 ;  /* 0x000000010a077824 */ /* 0x000fe200078e0a07 */
[----:B------:R-:W-:Y:S01]  /*1390*/  UIMAD UR4, UR7, UR4, URZ ;  /* 0x00000004070472a4 */ /* 0x000fe2000f8e023f */
[----:B------:R1:W-:Y:S01]  /*13a0*/  @!P0 LDGSTS.E.BYPASS.LTC128B.128 [R236+0xf000], [R18.64+0x180] ;  /* 0x0f00018012ec8fae */ /* 0x0003e2000b901d50 */
[----:B------:R-:W-:Y:S01]  /*13b0*/  @!P5 IADD3.X R3, R3, UR19, RZ, P3, !PT ;  /* 0x000000130303dc10 */ /* 0x000fe20009ffe4ff */
[----:B------:R-:W-:Y:S01]  /*13c0*/  IMAD.WIDE.U32 R8, R8, c[0x0][0x1b8], R24 ;  /* 0x00006e0008087a25 */ /* 0x000fe200078e0018 */
[C---:B------:R-:W-:Y:S01]  /*13d0*/  @!P5 LEA R26, P3, R6.reuse, c[0x0][0x168], 0x1 ;  /* 0x00005a00061ada11 */ /* 0x040fe200078608ff */
[----:B------:R3:W-:Y:S01]  /*13e0*/  @!P6 LDGSTS.E.BYPASS.LTC128B.128 [R236+0x10000], [R16.64] ;  /* 0x1000000010ecefae */ /* 0x0007e2000b901d50 */
[----:B------:R-:W-:Y:S01]  /*13f0*/  UIMAD UR4, UR11, UR5, UR4 ;  /* 0x000000050b0472a4 */ /* 0x000fe2000f8e0204 */
[----:B------:R-:W-:Y:S01]  /*1400*/  IMAD.U32 R14, RZ, RZ, UR22 ;  /* 0x00000016ff0e7e24 */ /* 0x000fe2000f8e00ff */
[----:B------:R-:W-:Y:S01]  /*1410*/  @!P5 LEA.HI.X R27, R6, c[0x0][0x16c], R3, 0x1, P3 ;  /* 0x00005b00061bda11 */ /* 0x000fe200018f0c03 */
[----:B------:R3:W-:Y:S01]  /*1420*/  @!P6 LDGSTS.E.BYPASS.LTC128B.128 [R236+0x12000], [R16.64+0x80] ;  /* 0x1200008010ecefae */ /* 0x0007e2000b901d50 */
[----:B------:R-:W-:Y:S01]  /*1430*/  IMAD.SHL.U32 R6, R0, 0x40, RZ ;  /* 0x0000004000067824 */ /* 0x000fe200078e00ff */
[----:B------:R-:W-:Y:S01]  /*1440*/  UIADD3 UR4, UR23, UR4, URZ ;  /* 0x0000000417047290 */ /* 0x000fe2000fffe03f */
[----:B------:R-:W-:Y:S01]  /*1450*/  IMAD.SHL.U32 R3, R7, 0x40, RZ ;  /* 0x0000004007037824 */ /* 0x000fe200078e00ff */
[----:B------:R3:W-:Y:S01]  /*1460*/  @!P6 LDGSTS.E.BYPASS.LTC128B.128 [R236+0x14000], [R16.64+0x100] ;  /* 0x1400010010ecefae */ /* 0x0007e2000b901d50 */
[----:B------:R-:W-:Y:S01]  /*1470*/  IMAD.U32 R15, RZ, RZ, UR23 ;  /* 0x00000017ff0f7e24 */ /* 0x000fe2000f8e00ff */
[----:B------:R-:W-:Y:S01]  /*1480*/  LEA R13, P0, R14, R8, 0x6 ;  /* 0x000000080e0d7211 */ /* 0x000fe200078030ff */
[----:B------:R-:W-:Y:S01]  /*1490*/  IMAD.IADD R241, R9, 0x1, R241 ;  /* 0x0000000109f17824 */ /* 0x000fe200078e02f1 */
[----:B------:R3:W-:Y:S01]  /*14a0*/  @!P6 LDGSTS.E.BYPASS.LTC128B.128 [R236+0x16000], [R16.64+0x180] ;  /* 0x1600018010ecefae */ /* 0x0007e2000b901d50 */
[----:B------:R-:W-:Y:S01]  /*14b0*/  LOP3.LUT R3, R3, 0x1c0, RZ, 0xc0, !PT ;  /* 0x000001c003037812 */ /* 0x000fe200078ec0ff */
[----:B------:R-:W-:-:S02]  /*14c0*/  IMAD.U32 R15, RZ, RZ, UR4 ;  /* 0x00000004ff0f7e24 */ /* 0x000fc4000f8e00ff */
[----:B------:R4:W-:Y:S01]  /*14d0*/  @!P5 LDGSTS.E.BYPASS.LTC128B.128 [R236+0x11000], [R26.64] ;  /* 0x110000001aecdfae */ /* 0x0009e2000b901d50 */
[----:B------:R-:W-:Y:S02]  /*14e0*/  IMAD.SHL.U32 R4, R4, 0x40, RZ ;  /* 0x0000004004047824 */ /* 0x000fe400078e00ff */
[----:B------:R-:W-:Y:S01]  /*14f0*/  LEA.HI.X R10, R14, R241, R15, 0x6, P0 ;  /* 0x000000f10e0a7211 */ /* 0x000fe200000f340f */
[----:B------:R4:W-:Y:S01]  /*1500*/  @!P5 LDGSTS.E.BYPASS.LTC128B.128 [R236+0x13000], [R26.64+0x80] ;  /* 0x130000801aecdfae */ /* 0x0009e2000b901d50 */
[----:B------:R-:W-:Y:S01]  /*1510*/  IMAD R15, R5, c[0x0][0x1a4], RZ ;  /* 0x00006900050f7a24 */ /* 0x000fe200078e02ff */
[----:B------:R-:W-:Y:S02]  /*1520*/  LOP3.LUT R4, R4, 0xfffffe00, RZ, 0xc0, !PT ;  /* 0xfffffe0004047812 */ /* 0x000fe400078ec0ff */
[----:B------:R4:W-:Y:S04]  /*1530*/  @!P5 LDGSTS.E.BYPASS.LTC128B.128 [R236+0x15000], [R26.64+0x100] ;  /* 0x150001001aecdfae */ /* 0x0009e8000b901d50 */
[----:B------:R4:W-:Y:S04]  /*1540*/  @!P5 LDGSTS.E.BYPASS.LTC128B.128 [R236+0x17000], [R26.64+0x180] ;  /* 0x170001801aecdfae */ /* 0x0009e8000b901d50 */
[----:B------:R-:W0:Y:S01]  /*1550*/  LDGDEPBAR ;  /* 0x00000000000079af */ /* 0x000e220000000000 */
[----:B---3--:R-:W-:Y:S01]  /*1560*/  IMAD.SHL.U32 R17, R12, 0x8, RZ ;  /* 0x000000080c117824 */ /* 0x008fe200078e00ff */
[----:B------:R-:W-:Y:S01]  /*1570*/  LOP3.LUT R12, R6, 0x1c0, RZ, 0xc0, !PT ;  /* 0x000001c0060c7812 */ /* 0x000fe200078ec0ff */
[----:B------:R-:W-:-:S03]  /*1580*/  IMAD.SHL.U32 R6, R233, 0x8, RZ ;  /* 0x00000008e9067824 */ /* 0x000fc600078e00ff */
[----:B------:R-:W-:Y:S02]  /*1590*/  LOP3.LUT R17, R12, 0x8, R17, 0xf8, !PT ;  /* 0x000000080c117812 */ /* 0x000fe400078ef811 */
[----:B------:R-:W-:Y:S02]  /*15a0*/  SHF.R.U32.HI R12, RZ, 0x3, R12 ;  /* 0x00000003ff0c7819 */ /* 0x000fe4000001160c */
[----:B------:R-:W-:Y:S02]  /*15b0*/  LOP3.LUT R6, R3, 0x8, R6, 0xf8, !PT ;  /* 0x0000000803067812 */ /* 0x000fe400078ef806 */
[----:B------:R-:W-:Y:S02]  /*15c0*/  SHF.R.U32.HI R3, RZ, 0x3, R3 ;  /* 0x00000003ff037819 */ /* 0x000fe40000011603 */
[----:B------:R-:W-:Y:S01]  /*15d0*/  LOP3.LUT R12, R17, R12, RZ, 0x3c, !PT ;  /* 0x0000000c110c7212 */ /* 0x000fe200078e3cff */
[----:B------:R-:W-:Y:S01]  /*15e0*/  IMAD.WIDE.U32 R16, R5, c[0x0][0x1a0], RZ ;  /* 0x0000680005107a25 */ /* 0x000fe200078e00ff */
[----:B------:R-:W-:Y:S01]  /*15f0*/  LOP3.LUT R3, R6, R3, RZ, 0x3c, !PT ;  /* 0x0000000306037212 */ /* 0x000fe200078e3cff */
[----:B------:R-:W-:-:S04]  /*1600*/  DEPBAR.LE SB0, 0x0 ;  /* 0x000080000000791a */ /* 0x000fc80000000000 */
[----:B------:R-:W-:Y:S01]  /*1610*/  BAR.SYNC.DEFER_BLOCKING 0x0 ;  /* 0x0000000000007b1d */ /* 0x000fe20000010000 */
[----:B------:R-:W-:Y:S01]  /*1620*/  LEA.HI R6, R11, R2, RZ, 0x5 ;  /* 0x000000020b067211 */ /* 0x000fe200078f28ff */
[----:B------:R-:W-:Y:S01]  /*1630*/  IMAD R233, R233, 0x200, R12 ;  /* 0x00000200e9e97824 */ /* 0x000fe200078e020c */
[C---:B------:R-:W-:Y:S02]  /*1640*/  @!P4 IADD3 R14, P0, R13.reuse, R16, RZ ;  /* 0x000000100d0ec210 */ /* 0x040fe40007f1e0ff */
[----:B------:R-:W-:Y:S01]  /*1650*/  @!P2 LEA R16, P1, R13, c[0x0][0x170], 0x1 ;  /* 0x00005c000d10aa11 */ /* 0x000fe200078208ff */
[----:B------:R-:W-:Y:S01]  /*1660*/  IMAD.SHL.U32 R233, R233, 0x2, RZ ;  /* 0x00000002e9e97824 */ /* 0x000fe200078e00ff */
[----:B------:R-:W-:Y:S02]  /*1670*/  SHF.R.S32.HI R11, RZ, 0x5, R6 ;  /* 0x00000005ff0b7819 */ /* 0x000fe40000011406 */
[----:B------:R-:W-:Y:S02]  /*1680*/  @!P4 IADD3.X R15, R10, R17, R15, P0, !PT ;  /* 0x000000110a0fc210 */ /* 0x000fe400007fe40f */
[----:B------:R-:W-:Y:S01]  /*1690*/  @!P2 LEA.HI.X R17, R13, c[0x0][0x174], R10, 0x1, P1 ;  /* 0x00005d000d11aa11 */ /* 0x000fe200008f0c0a */
[----:B------:R-:W-:Y:S01]  /*16a0*/  IMAD R234, R11, 0x400, R4 ;  /* 0x000004000bea7824 */ /* 0x000fe200078e0204 */
[----:B------:R-:W-:-:S02]  /*16b0*/  @!P4 LEA R24, P0, R14, c[0x0][0x170], 0x1 ;  /* 0x00005c000e18ca11 */ /* 0x000fc400078008ff */
[----:B------:R-:W-:Y:S01]  /*16c0*/  IADD3 R231, R233, 0x10020, RZ ;  /* 0x00010020e9e77810 */ /* 0x000fe20007ffe0ff */
[----:B------:R-:W-:Y:S01]  /*16d0*/  IMAD.IADD R234, R3, 0x1, R234 ;  /* 0x0000000103ea7824 */ /* 0x000fe200078e02ea */
[----:B------:R-:W-:-:S03]  /*16e0*/  @!P4 LEA.HI.X R25, R14, c[0x0][0x174], R15, 0x1, P0 ;  /* 0x00005d000e19ca11 */ /* 0x000fc600000f0c0f */
        /* <DEDUP_REMOVED lines=30> */
[----:B------:R-:W-:Y:S02]  /*18d0*/  @P1 IADD3 R231, R0, -0x20, RZ ;  /* 0xffffffe000e71810 */ /* 0x000fe40007ffe0ff */
[----:B------:R-:W-:Y:S01]  /*18e0*/  SEL R0, R165, 0xffffffc0, !P2 ;  /* 0xffffffc0a5007807 */ /* 0x000fe20005000000 */
[----:B------:R4:W-:Y:S01]  /*18f0*/  @!P4 LDGSTS.E.BYPASS.LTC128B.128 [R236+0x1d000], [R24.64+0x100] ;  /* 0x1d00010018eccfae */ /* 0x0009e2000b901d50 */
[----:B------:R-:W-:-:S02]  /*1900*/  IADD3 R223, R231, 0x800, RZ ;  /* 0x00000800e7df7810 */ /* 0x000fc40007ffe0ff */
[----:B------:R-:W-:Y:S01]  /*1910*/  IADD3 R222, R231, 0x1000, RZ ;  /* 0x00001000e7de7810 */ /* 0x000fe20007ffe0ff */
[----:B------:R4:W-:Y:S01]  /*1920*/  @!P4 LDGSTS.E.BYPASS.LTC128B.128 [R236+0x1f000], [R24.64+0x180] ;  /* 0x1f00018018eccfae */ /* 0x0009e2000b901d50 */
[----:B------:R-:W-:Y:S01]  /*1930*/  IMAD.IADD R227, R233, 0x1, R0 ;  /* 0x00000001e9e37824 */ /* 0x000fe200078e0200 */
[C---:B------:R-:W-:Y:S01]  /*1940*/  IADD3 R221, R231.reuse, 0x1800, RZ ;  /* 0x00001800e7dd7810 */ /* 0x040fe20007ffe0ff */
[----:B------:R-:W-:Y:S01]  /*1950*/  IMAD.IADD R220, R0, 0x1, R231 ;  /* 0x0000000100dc7824 */ /* 0x000fe200078e02e7 */
[----:B------:R-:W-:Y:S01]  /*1960*/  LDSM.16.M88.4 R56, [R234] ;  /* 0x00000000ea38783b */ /* 0x000fe20000000200 */
[C---:B------:R-:W-:Y:S02]  /*1970*/  IADD3 R219, R231.reuse, 0x2000, RZ ;  /* 0x00002000e7db7810 */ /* 0x040fe40007ffe0ff */
[C---:B------:R-:W-:Y:S01]  /*1980*/  IADD3 R218, R231.reuse, 0x2800, RZ ;  /* 0x00002800e7da7810 */ /* 0x040fe20007ffe0ff */
[----:B--2---:R-:W4:Y:S01]  /*1990*/  LDSM.16.M88.4 R20, [R233+0x10800] ;  /* 0x01080000e914783b */ /* 0x004f220000000200 */
[----:B------:R-:W-:-:S02]  /*19a0*/  IADD3 R217, R231, 0x3000, RZ ;  /* 0x00003000e7d97810 */ /* 0x000fc40007ffe0ff */
[C---:B------:R-:W-:Y:S01]  /*19b0*/  IADD3 R216, R231.reuse, 0x3800, RZ ;  /* 0x00003800e7d87810 */ /* 0x040fe20007ffe0ff */
[----:B------:R-:W2:Y:S01]  /*19c0*/  LDSM.16.M88.4 R28, [R233+0x10000] ;  /* 0x01000000e91c783b */ /* 0x000ea20000000200 */
[C---:B------:R-:W-:Y:S02]  /*19d0*/  IADD3 R215, R231.reuse, 0x4000, RZ ;  /* 0x00004000e7d77810 */ /* 0x040fe40007ffe0ff */
[C---:B------:R-:W-:Y:S01]  /*19e0*/  IADD3 R214, R231.reuse, 0x4800, RZ ;  /* 0x00004800e7d67810 */ /* 0x040fe20007ffe0ff */
[----:B------:R-:W3:Y:S01]  /*19f0*/  LDSM.16.M88.4 R64, [R233+0x11000] ;  /* 0x01100000e940783b */ /* 0x000ee20000000200 */
[C---:B------:R-:W-:Y:S02]  /*1a00*/  IADD3 R213, R231.reuse, 0x5000, RZ ;  /* 0x00005000e7d57810 */ /* 0x040fe40007ffe0ff */
[C---:B------:R-:W-:Y:S01]  /*1a10*/  IADD3 R212, R231.reuse, 0x5800, RZ ;  /* 0x00005800e7d47810 */ /* 0x040fe20007ffe0ff */
[----:B-1----:R-:W1:Y:S01]  /*1a20*/  LDSM.16.M88.4 R16, [R233+0x11800] ;  /* 0x01180000e910783b */ /* 0x002e620000000200 */
[----:B------:R-:W-:-:S02]  /*1a30*/  IADD3 R211, R231, 0x6000, RZ ;  /* 0x00006000e7d37810 */ /* 0x000fc40007ffe0ff */
[C---:B------:R-:W-:Y:S01]  /*1a40*/  IADD3 R210, R231.reuse, 0x6800, RZ ;  /* 0x00006800e7d27810 */ /* 0x040fe20007ffe0ff */
[----:B------:R-:W-:Y:S01]  /*1a50*/  LDSM.16.M88.4 R12, [R232] ;  /* 0x00000000e80c783b */ /* 0x000fe20000000200 */
[C---:B------:R-:W-:Y:S02]  /*1a60*/  IADD3 R209, R231.reuse, 0x7000, RZ ;  /* 0x00007000e7d17810 */ /* 0x040fe40007ffe0ff */
[----:B------:R-:W-:Y:S01]  /*1a70*/  IADD3 R208, R231, 0x7800, RZ ;  /* 0x00007800e7d07810 */ /* 0x000fe20007ffe0ff */
[----:B------:R-:W5:Y:S04]  /*1a80*/  LDSM.16.M88.4 R44, [R231+0x800] ;  /* 0x00080000e72c783b */ /* 0x000f680000000200 */
[----:B------:R-:W1:Y:S04]  /*1a90*/  LDSM.16.M88.4 R48, [R231] ;  /* 0x00000000e730783b */ /* 0x000e680000000200 */
[----:B------:R-:W1:Y:S04]  /*1aa0*/  LDSM.16.M88.4 R40, [R231+0x1000] ;  /* 0x00100000e728783b */ /* 0x000e680000000200 */
[----:B------:R-:W1:Y:S04]  /*1ab0*/  LDSM.16.M88.4 R36, [R231+0x1800] ;  /* 0x00180000e724783b */ /* 0x000e680000000200 */
[----:B------:R-:W-:Y:S01]  /*1ac0*/  LDSM.16.M88.4 R72, [R227+0x10000] ;  /* 0x01000000e348783b */ /* 0x000fe20000000200 */
[C---:B----4-:R-:W-:Y:S03]  /*1ad0*/  HMMA.16816.F32.BF16 R24, R56.reuse, R20, RZ ;  /* 0x000000143818723c */ /* 0x050fe600000418ff */
[----:B------:R-:W-:Y:S04]  /*1ae0*/  LDSM.16.M88.4 R52, [R227+0x10800] ;  /* 0x01080000e334783b */ /* 0x000fe80000000200 */
[----:B------:R-:W-:Y:S01]  /*1af0*/  LDSM.16.M88.4 R80, [R220+0x1000] ;  /* 0x00100000dc50783b */ /* 0x000fe20000000200 */
[C---:B------:R-:W-:Y:S03]  /*1b00*/  HMMA.16816.F32.BF16 R20, R56.reuse, R22, RZ ;  /* 0x000000163814723c */ /* 0x040fe600000418ff */
[----:B------:R-:W-:Y:S04]  /*1b10*/  LDSM.16.M88.4 R76, [R233+0x12000] ;  /* 0x01200000e94c783b */ /* 0x000fe80000000200 */
[----:B------:R-:W0:Y:S01]  /*1b20*/  LDGDEPBAR ;  /* 0x00000000000079af */ /* 0x000e220000000000 */
[C---:B--2---:R-:W-:Y:S08]  /*1b30*/  HMMA.16816.F32.BF16 R32, R56.reuse, R28, RZ ;  /* 0x0000001c3820723c */ /* 0x044ff000000418ff */
[C---:B---3--:R-:W-:Y:S08]  /*1b40*/  HMMA.16816.F32.BF16 R68, R56.reuse, R64, RZ ;  /* 0x000000403844723c */ /* 0x048ff000000418ff */
[C---:B------:R-:W-:Y:S08]  /*1b50*/  HMMA.16816.F32.BF16 R28, R56.reuse, R30, RZ ;  /* 0x0000001e381c723c */ /* 0x040ff000000418ff */
[C---:B------:R-:W-:Y:S08]  /*1b60*/  HMMA.16816.F32.BF16 R64, R56.reuse, R66, RZ ;  /* 0x000000423840723c */ /* 0x040ff000000418ff */
[C---:B-1----:R-:W-:Y:S08]  /*1b70*/  HMMA.16816.F32.BF16 R60, R56.reuse, R16, RZ ;  /* 0x00000010383c723c */ /* 0x042ff000000418ff */
[----:B------:R-:W-:Y:S01]  /*1b80*/  HMMA.16816.F32.BF16 R56, R56, R18, RZ ;  /* 0x000000123838723c */ /* 0x000fe200000418ff */
[----:B------:R-:W-:Y:S07]  /*1b90*/  LDSM.16.M88.4 R16, [R230] ;  /* 0x00000000e610783b */ /* 0x000fee0000000200 */
[C---:B-----5:R-:W-:Y:S08]  /*1ba0*/  HMMA.16816.F32.BF16 R24, R12.reuse, R44, R24 ;  /* 0x0000002c0c18723c */ /* 0x060ff00000041818 */
[C---:B------:R-:W-:Y:S01]  /*1bb0*/  HMMA.16816.F32.BF16 R20, R12.reuse, R46, R20 ;  /* 0x0000002e0c14723c */ /* 0x040fe20000041814 */
[----:B------:R-:W1:Y:S07]  /*1bc0*/  LDSM.16.M88.4 R44, [R227+0x11000] ;  /* 0x01100000e32c783b */ /* 0x000e6e0000000200 */
[C---:B------:R-:W-:Y:S08]  /*1bd0*/  HMMA.16816.F32.BF16 R32, R12.reuse, R48, R32 ;  /* 0x000000300c20723c */ /* 0x040ff00000041820 */
[C---:B------:R-:W-:Y:S01]  /*1be0*/  HMMA.16816.F32.BF16 R28, R12.reuse, R50, R28 ;  /* 0x000000320c1c723c */ /* 0x040fe2000004181c */
[----:B------:R-:W2:Y:S07]  /*1bf0*/  LDSM.16.M88.4 R48, [R227+0x11800] ;  /* 0x01180000e330783b */ /* 0x000eae0000000200 */
[C---:B------:R-:W-:Y:S08]  /*1c00*/  HMMA.16816.F32.BF16 R68, R12.reuse, R40, R68 ;  /* 0x000000280c44723c */ /* 0x040ff00000041844 */
[C---:B------:R-:W-:Y:S01]  /*1c10*/  HMMA.16816.F32.BF16 R64, R12.reuse, R42, R64 ;  /* 0x0000002a0c40723c */ /* 0x040fe20000041840 */
[----:B------:R-:W-:Y:S07]  /*1c20*/  LDSM.16.M88.4 R40, [R220] ;  /* 0x00000000dc28783b */ /* 0x000fee0000000200 */
[C---:B------:R-:W-:Y:S08]  /*1c30*/  HMMA.16816.F32.BF16 R60, R12.reuse, R36, R60 ;  /* 0x000000240c3c723c */ /* 0x040ff0000004183c */
[----:B------:R-:W-:Y:S01]  /*1c40*/  HMMA.16816.F32.BF16 R56, R12, R38, R56 ;  /* 0x000000260c38723c */ /* 0x000fe20000041838 */
[----:B------:R-:W3:Y:S04]  /*1c50*/  LDSM.16.M88.4 R12, [R229] ;  /* 0x00000000e50c783b */ /* 0x000ee80000000200 */
[----:B------:R-:W4:Y:S03]  /*1c60*/  LDSM.16.M88.4 R36, [R220+0x800] ;  /* 0x00080000dc24783b */ /* 0x000f260000000200 */
[C---:B-1----:R-:W-:Y:S08]  /*1c70*/  HMMA.16816.F32.BF16 R68, R16.reuse, R44, R68 ;  /* 0x0000002c1044723c */ /* 0x042ff00000041844 */
[C---:B------:R-:W-:Y:S01]  /*1c80*/  HMMA.16816.F32.BF16 R64, R16.reuse, R46, R64 ;  /* 0x0000002e1040723c */ /* 0x040fe20000041840 */
[----:B------:R-:W1:Y:S07]  /*1c90*/  LDSM.16.M88.4 R44, [R220+0x1800] ;  /* 0x00180000dc2c783b */ /* 0x000e6e0000000200 */
[C---:B------:R-:W-:Y:S08]  /*1ca0*/  HMMA.16816.F32.BF16 R32, R16.reuse, R72, R32 ;  /* 0x000000481020723c */ /* 0x040ff00000041820 */
[C---:B------:R-:W-:Y:S01]  /*1cb0*/  HMMA.16816.F32.BF16 R28, R16.reuse, R74, R28 ;  /* 0x0000004a101c723c */ /* 0x040fe2000004181c */
[----:B------:R-:W-:Y:S07]  /*1cc0*/  LDSM.16.M88.4 R72, [R233+0x12800] ;  /* 0x01280000e948783b */ /* 0x000fee0000000200 */
[C---:B------:R-:W-:Y:S08]  /*1cd0*/  HMMA.16816.F32.BF16 R24, R16.reuse, R52, R24 ;  /* 0x000000341018723c */ /* 0x040ff00000041818 */
[C---:B------:R-:W-:Y:S01]  /*1ce0*/  HMMA.16816.F32.BF16 R20, R16.reuse, R54, R20 ;  /* 0x000000361014723c */ /* 0x040fe20000041814 */
[----:B------:R-:W-:Y:S07]  /*1cf0*/  LDSM.16.M88.4 R52, [R233+0x13800] ;  /* 0x01380000e934783b */ /* 0x000fee0000000200 */
        /* <DEDUP_REMOVED lines=20> */
[C---:B------:R-:W-:Y:S08]  /*1e40*/  HMMA.16816.F32.BF16 R32, R16.reuse, R76, R32 ;  /* 0x0000004c1020723c */ /* 0x040ff00000041820 */
[C---:B------:R-:W-:Y:S01]  /*1e50*/  HMMA.16816.F32.BF16 R28, R16.reuse, R78, R28 ;  /* 0x0000004e101c723c */ /* 0x040fe2000004181c */
[----:B------:R-:W-:Y:S07]  /*1e60*/  LDSM.16.M88.4 R76, [R227+0x13000] ;  /* 0x01300000e34c783b */ /* 0x000fee0000000200 */
[C---:B---3--:R-:W-:Y:S08]  /*1e70*/  HMMA.16816.F32.BF16 R68, R16.reuse, R40, R68 ;  /* 0x000000281044723c */ /* 0x048ff00000041844 */
        /* <DEDUP_REMOVED lines=89> */
[C---:B------:R-:W-:Y:S08]  /*2410*/  HMMA.16816.F32.BF16 R24, R52.reuse, R40, R24 ;  /* 0x000000283418723c */ /* 0x040ff00000041818 */
[C---:B------:R-:W-:Y:S01]  /*2420*/  HMMA.16816.F32.BF16 R20, R52.reuse, R42, R20 ;  /* 0x0000002a3414723c */ /* 0x040fe20000041814 */
[----:B------:R-:W3:Y:S07]  /*2430*/  LDSM.16.M88.4 R40, [R232+0xc000] ;  /* 0x00c00000e828783b */ /* 0x000eee0000000200 */
[C---:B--2---:R-:W-:Y:S08]  /*2440*/  HMMA.16816.F32.BF16 R60, R52.reuse, R36, R60 ;  /* 0x00000024343c723c */ /* 0x044ff0000004183c */
[----:B------:R-:W-:Y:S01]  /*2450*/  HMMA.16816.F32.BF16 R56, R52, R38, R56 ;  /* 0x000000263438723c */ /* 0x000fe20000041838 */
[----:B------:R-:W2:Y:S04]  /*2460*/  LDSM.16.M88.4 R52, [R231+0x6800] ;  /* 0x00680000e734783b */ /* 0x000ea80000000200 */
        /* <DEDUP_REMOVED lines=10> */
[C---:B------:R-:W-:Y:S08]  /*2510*/  HMMA.16816.F32.BF16 R60, R48.reuse, R76, R60 ;  /* 0x0000004c303c723c */ /* 0x040ff0000004183c */
[----:B------:R-:W-:Y:S01]  /*2520*/  HMMA.16816.F32.BF16 R76, R48, R78, R56 ;  /* 0x0000004e304c723c */ /* 0x000fe20000041838 */
[----:B------:R-:W5:Y:S04]  /*2530*/  LDSM.16.M88.4 R56, [R227+0x16000] ;  /* 0x01600000e338783b */ /* 0x000f680000000200 */
[----:B------:R-:W1:Y:S03]  /*2540*/  LDSM.16.M88.4 R48, [R227+0x16800] ;  /* 0x01680000e330783b */ /* 0x000e660000000200 */
[C---:B---3--:R-:W-:Y:S08]  /*2550*/  HMMA.16816.F32.BF16 R32, R40.reuse, R16, R32 ;  /* 0x000000102820723c */ /* 0x048ff00000041820 */
[C---:B------:R-:W-:Y:S01]  /*2560*/  HMMA.16816.F32.BF16 R28, R40.reuse, R18, R28 ;  /* 0x00000012281c723c */ /* 0x040fe2000004181c */
[----:B------:R-:W-:Y:S07]  /*2570*/  LDSM.16.M88.4 R16, [R229+0xc000] ;  /* 0x00c00000e510783b */ /* 0x000fee0000000200 */
[C---:B--2---:R-:W-:Y:S08]  /*2580*/  HMMA.16816.F32.BF16 R24, R40.reuse, R52, R24 ;  /* 0x000000342818723c */ /* 0x044ff00000041818 */
[C---:B------:R-:W-:Y:S01]  /*2590*/  HMMA.16816.F32.BF16 R20, R40.reuse, R54, R20 ;  /* 0x000000362814723c */ /* 0x040fe20000041814 */
[----:B------:R-:W2:Y:S07]  /*25a0*/  LDSM.16.M88.4 R52, [R227+0x17800] ;  /* 0x01780000e334783b */ /* 0x000eae0000000200 */
[C---:B----4-:R-:W-:Y:S08]  /*25b0*/  HMMA.16816.F32.BF16 R68, R40.reuse, R36, R68 ;  /* 0x000000242844723c */ /* 0x050ff00000041844 */
[C---:B------:R-:W-:Y:S01]  /*25c0*/  HMMA.16816.F32.BF16 R64, R40.reuse, R38, R64 ;  /* 0x000000262840723c */ /* 0x040fe20000041840 */
[----:B------:R-:W3:Y:S07]  /*25d0*/  LDSM.16.M88.4 R36, [R220+0x6000] ;  /* 0x00600000dc24783b */ /* 0x000eee0000000200 */
[C---:B-1----:R-:W-:Y:S07]  /*25e0*/  HMMA.16816.F32.BF16 R60, R40.reuse, R12, R60 ;  /* 0x0000000c283c723c */ /* 0x042fee000004183c */
[----:B------:R-:W-:Y:S01]  /*25f0*/  LOP3.LUT R13, R6, 0xffffffe0, RZ, 0xc0, !PT ;  /* 0xffffffe0060d7812 */ /* 0x000fe200078ec0ff */
[----:B------:R-:W-:Y:S01]  /*2600*/  HMMA.16816.F32.BF16 R76, R40, R14, R76 ;  /* 0x0000000e284c723c */ /* 0x000fe2000004184c */
[----:B------:R-:W-:-:S03]  /*2610*/  IMAD.U32 R6, RZ, RZ, UR13 ;  /* 0x0000000dff067e24 */ /* 0x000fc6000f8e00ff */
[----:B------:R-:W-:Y:S02]  /*2620*/  IMAD.IADD R0, R2, 0x1, -R13 ;  /* 0x0000000102007824 */ /* 0x000fe400078e0a0d */
[----:B------:R-:W1:Y:S02]  /*2630*/  LDSM.16.M88.4 R12, [R220+0x6800] ;  /* 0x00680000dc0c783b */ /* 0x000e640000000200 */
[----:B-----5:R-:W-:Y:S01]  /*2640*/  HMMA.16816.F32.BF16 R32, R44, R56, R32 ;  /* 0x000000382c20723c */ /* 0x020fe20000041820 */
[----:B------:R-:W-:-:S04]  /*2650*/  SHF.R.S32.HI R41, RZ, 0x1f, R0 ;  /* 0x0000001fff297819 */ /* 0x000fc80000011400 */
[----:B------:R-:W-:Y:S02]  /*2660*/  LEA.HI R41, R41, R0, RZ, 0x2 ;  /* 0x0000000029297211 */ /* 0x000fe400078f10ff */
[----:B------:R-:W-:Y:S01]  /*2670*/  LEA R0, R11, UR12, 0x4 ;  /* 0x0000000c0b007c11 */ /* 0x000fe2000f8e20ff */
[C---:B------:R-:W-:Y:S01]  /*2680*/  HMMA.16816.F32.BF16 R28, R44.reuse, R58, R28 ;  /* 0x0000003a2c1c723c */ /* 0x040fe2000004181c */
[----:B------:R-:W-:Y:S01]  /*2690*/  SHF.R.S32.HI R237, RZ, 0x2, R41 ;  /* 0x00000002ffed7819 */ /* 0x000fe20000011429 */
[----:B------:R-:W-:Y:S02]  /*26a0*/  IMAD.SHL.U32 R11, R2, 0x2, RZ ;  /* 0x00000002020b7824 */ /* 0x000fe400078e00ff */
[----:B------:R-:W-:Y:S01]  /*26b0*/  IMAD.U32 R2, RZ, RZ, UR11 ;  /* 0x0000000bff027e24 */ /* 0x000fe2000f8e00ff */
[----:B------:R-:W-:Y:S02]  /*26c0*/  IADD3 R41, R0, 0x1, R237 ;  /* 0x0000000100297810 */ /* 0x000fe40007ffe0ed */
[----:B------:R-:W-:Y:S01]  /*26d0*/  LOP3.LUT R11, R11, 0x6, RZ, 0xc0, !PT ;  /* 0x000000060b0b7812 */ /* 0x000fe200078ec0ff */
[----:B------:R-:W-:Y:S01]  /*26e0*/  HMMA.16816.F32.BF16 R24, R44, R48, R24 ;  /* 0x000000302c18723c */ /* 0x000fe20000041818 */
[----:B------:R-:W-:-:S02]  /*26f0*/  IADD3 R0, R6, -UR15, R41 ;  /* 0x8000000f06007c10 */ /* 0x000fc4000fffe029 */
[----:B------:R-:W4:Y:S02]  /*2700*/  LDSM.16.M88.4 R40, [R220+0x7000] ;  /* 0x00700000dc28783b */ /* 0x000f240000000200 */
[----:B------:R-:W-:-:S03]  /*2710*/  IADD3 R0, R0, c[0x0][0x2e8], RZ ;  /* 0x0000ba0000007a10 */ /* 0x000fc60007ffe0ff */
[----:B------:R-:W-:Y:S01]  /*2720*/  HMMA.16816.F32.BF16 R20, R44, R50, R20 ;  /* 0x000000322c14723c */ /* 0x000fe20000041814 */
[----:B------:R-:W-:-:S07]  /*2730*/  IMNMX R10, R0, UR13, PT ;  /* 0x0000000d000a7c17 */ /* 0x000fce000b800200 */
[C---:B------:R-:W-:Y:S08]  /*2740*/  HMMA.16816.F32.BF16 R68, R44.reuse, R72, R68 ;  /* 0x000000482c44723c */ /* 0x040ff00000041844 */
[C---:B------:R-:W-:Y:S08]  /*2750*/  HMMA.16816.F32.BF16 R64, R44.reuse, R74, R64 ;  /* 0x0000004a2c40723c */ /* 0x040ff00000041840 */
[C---:B--2---:R-:W-:Y:S08]  /*2760*/  HMMA.16816.F32.BF16 R60, R44.reuse, R52, R60 ;  /* 0x000000342c3c723c */ /* 0x044ff0000004183c */
[----:B------:R-:W-:Y:S07]  /*2770*/  HMMA.16816.F32.BF16 R76, R44, R54, R76 ;  /* 0x000000362c4c723c */ /* 0x000fee000004184c */
[----:B------:R-:W-:Y:S01]  /*2780*/  IMAD R47, R2, 0x40, R11 ;  /* 0x00000040022f7824 */ /* 0x000fe200078e020b */
[----:B------:R-:W-:Y:S01]  /*2790*/  IADD3 R2, R0, 0x8, RZ ;  /* 0x0000000800027810 */ /* 0x000fe20007ffe0ff */
[----:B---3--:R-:W-:Y:S01]  /*27a0*/  HMMA.16816.F32.BF16 R32, R16, R36, R32 ;  /* 0x000000241020723c */ /* 0x008fe20000041820 */
[----:B------:R-:W-:-:S02]  /*27b0*/  IMAD.IADD R0, R4, 0x1, R3 ;  /* 0x0000000104007824 */ /* 0x000fc400078e0203 */
[----:B------:R-:W-:Y:S02]  /*27c0*/  IMNMX R2, R2, UR13, PT ;  /* 0x0000000d02027c17 */ /* 0x000fe4000b800200 */
[C---:B------:R-:W-:Y:S02]  /*27d0*/  IADD3 R3, R47.reuse, 0x9, RZ ;  /* 0x000000092f037810 */ /* 0x040fe40007ffe0ff */
[----:B------:R-:W-:Y:S01]  /*27e0*/  IADD3 R37, R47, 0x1, RZ ;  /* 0x000000012f257810 */ /* 0x000fe20007ffe0ff */
[----:B------:R-:W-:Y:S01]  /*27f0*/  HMMA.16816.F32.BF16 R28, R16, R38, R28 ;  /* 0x00000026101c723c */ /* 0x000fe2000004181c */
[-C--:B------:R-:W-:Y:S02]  /*2800*/  ISETP.GE.AND P2, PT, R3, R10.reuse, PT ;  /* 0x0000000a0300720c */ /* 0x080fe40003f46270 */
[C---:B------:R-:W-:Y:S02]  /*2810*/  ISETP.GE.AND P0, PT, R37.reuse, R10, PT ;  /* 0x0000000a2500720c */ /* 0x040fe40003f06270 */
[----:B------:R-:W-:-:S02]  /*2820*/  ISETP.GE.AND P3, PT, R37, R2, PT ;  /* 0x000000022500720c */ /* 0x000fc40003f66270 */
[----:B------:R-:W-:Y:S01]  /*2830*/  IADD3 R39, R47, 0x8, RZ ;  /* 0x000000082f277810 */ /* 0x000fe20007ffe0ff */
[C---:B-1----:R-:W-:Y:S01]  /*2840*/  HMMA.16816.F32.BF16 R20, R16.reuse, R14, R20 ;  /* 0x0000000e1014723c */ /* 0x042fe20000041814 */
[----:B------:R-:W-:Y:S02]  /*2850*/  ISETP.GE.AND P5, PT, R3, R2, PT ;  /* 0x000000020300720c */ /* 0x000fe40003fa6270 */
[C---:B------:R-:W-:Y:S02]  /*2860*/  ISETP.GE.AND P4, PT, R39.reuse, R10, PT ;  /* 0x0000000a2700720c */ /* 0x040fe40003f86270 */
[----:B------:R-:W-:Y:S02]  /*2870*/  ISETP.GE.AND P6, PT, R39, R2, PT ;  /* 0x000000022700720c */ /* 0x000fe40003fc6270 */
[----:B------:R-:W-:Y:S01]  /*2880*/  IADD3 R3, R47, 0x11, RZ ;  /* 0x000000112f037810 */ /* 0x000fe20007ffe0ff */
[----:B------:R-:W-:Y:S01]  /*2890*/  HMMA.16816.F32.BF16 R36, R16, R12, R24 ;  /* 0x0000000c1024723c */ /* 0x000fe20000041818 */
[----:B------:R-:W1:Y:S01]  /*28a0*/  LDSM.16.M88.4 R24, [R220+0x7800] ;  /* 0x00780000dc18783b */ /* 0x000e620000000200 */
[----:B------:R-:W-:Y:S01]  /*28b0*/  FSEL R33, R33, -INF , !P0 ;  /* 0xff80000021217808 */ /* 0x000fe20004000000 */
[----:B------:R-:W-:-:S04]  /*28c0*/  DEPBAR.LE SB0, 0x0 ;  /* 0x000080000000791a */ /* 0x000fc80000000000 */
[----:B------:R-:W-:Y:S01]  /*28d0*/  IADD3 R13, R47, 0x10, RZ ;  /* 0x000000102f0d7810 */ /* 0x000fe20007ffe0ff */
[C---:B----4-:R-:W-:Y:S01]  /*28e0*/  HMMA.16816.F32.BF16 R68, R16.reuse, R40, R68 ;  /* 0x000000281044723c */ /* 0x050fe20000041844 */
[----:B------:R-:W-:Y:S02]  /*28f0*/  FSEL R4, R35, -INF , !P3 ;  /* 0xff80000023047808 */ /* 0x000fe40005800000 */
[----:B------:R-:W-:Y:S02]  /*2900*/  FSEL R45, R28, -INF , !P4 ;  /* 0xff8000001c2d7808 */ /* 0x000fe40006000000 */
[C---:B------:R-:W-:Y:S02]  /*2910*/  ISETP.GE.AND P1, PT, R13.reuse, R10, PT ;  /* 0x0000000a0d00720c */ /* 0x040fe40003f26270 */
[----:B------:R-:W-:Y:S01]  /*2920*/  ISETP.GE.AND P0, PT, R13, R2, PT ;  /* 0x000000020d00720c */ /* 0x000fe20003f06270 */
[----:B------:R-:W-:Y:S01]  /*2930*/  HMMA.16816.F32.BF16 R64, R16, R42, R64 ;  /* 0x0000002a1040723c */ /* 0x000fe20000041840 */
[----:B------:R-:W-:-:S02]  /*2940*/  ISETP.GE.AND P3, PT, R3, R10, PT ;  /* 0x0000000a0300720c */ /* 0x000fc40003f66270 */
[----:B------:R-:W-:Y:S02]  /*2950*/  ISETP.GE.AND P4, PT, R3, R2, PT ;  /* 0x000000020300720c */ /* 0x000fe40003f86270 */
[C---:B------:R-:W-:Y:S02]  /*2960*/  IADD3 R13, R47.reuse, 0x18, RZ ;  /* 0x000000182f0d7810 */ /* 0x040fe40007ffe0ff */
[----:B------:R-:W-:Y:S02]  /*2970*/  IADD3 R3, R47, 0x19, RZ ;  /* 0x000000192f037810 */ /* 0x000fe40007ffe0ff */
[----:B------:R-:W-:Y:S02]  /*2980*/  FSEL R6, R31, -INF , !P5 ;  /* 0xff8000001f067808 */ /* 0x000fe40006800000 */
[----:B------:R-:W-:Y:S02]  /*2990*/  FSEL R30, R30, -INF , !P6 ;  /* 0xff8000001e1e7808 */ /* 0x000fe40007000000 */
[----:B------:R-:W-:-:S02]  /*29a0*/  FSEL R35, R29, -INF , !P2 ;  /* 0xff8000001d237808 */ /* 0x000fc40005000000 */
[----:B------:R-:W-:Y:S02]  /*29b0*/  FSEL R31, R36, -INF , !P1 ;  /* 0xff800000241f7808 */ /* 0x000fe40004800000 */
[C---:B------:R-:W-:Y:S02]  /*29c0*/  ISETP.GE.AND P6, PT, R13.reuse, R10, PT ;  /* 0x0000000a0d00720c */ /* 0x040fe40003fc6270 */
[----:B------:R-:W-:Y:S02]  /*29d0*/  ISETP.GE.AND P2, PT, R13, R2, PT ;  /* 0x000000020d00720c */ /* 0x000fe40003f46270 */
        /* <DEDUP_REMOVED lines=8> */
[----:B------:R-:W-:Y:S01]  /*2a60*/  FSEL R29, R20, -INF , !P6 ;  /* 0xff800000141d7808 */ /* 0x000fe20007000000 */
[----:B------:R-:W-:Y:S01]  /*2a70*/  BAR.SYNC.DEFER_BLOCKING 0x0 ;  /* 0x0000000000007b1d */ /* 0x000fe20000010000 */
[----:B------:R-:W-:Y:S02]  /*2a80*/  ISETP.GE.AND P0, PT, R13, R10, PT ;  /* 0x0000000a0d00720c */ /* 0x000fe40003f06270 */
[----:B------:R-:W-:-:S02]  /*2a90*/  FSEL R15, R37, -INF , !P3 ;  /* 0xff800000250f7808 */ /* 0x000fc40005800000 */
[C---:B------:R-:W-:Y:S02]  /*2aa0*/  ISETP.GE.AND P4, PT, R3.reuse, R10, PT ;  /* 0x0000000a0300720c */ /* 0x040fe40003f86270 */
[-C--:B------:R-:W-:Y:S02]  /*2ab0*/  ISETP.GE.AND P6, PT, R3, R2.reuse, PT ;  /* 0x000000020300720c */ /* 0x080fe40003fc6270 */
[C---:B------:R-:W-:Y:S02]  /*2ac0*/  IADD3 R37, R47.reuse, 0x28, RZ ;  /* 0x000000282f257810 */ /* 0x040fe40007ffe0ff */
[----:B------:R-:W-:Y:S02]  /*2ad0*/  IADD3 R3, R47, 0x29, RZ ;  /* 0x000000292f037810 */ /* 0x000fe40007ffe0ff */
[----:B------:R-:W-:Y:S02]  /*2ae0*/  ISETP.GE.AND P3, PT, R13, R2, PT ;  /* 0x000000020d00720c */ /* 0x000fe40003f66270 */
[----:B------:R-:W-:-:S02]  /*2af0*/  FSEL R13, R21, -INF , !P5 ;  /* 0xff800000150d7808 */ /* 0x000fc40006800000 */
[----:B------:R-:W-:Y:S02]  /*2b00*/  FSEL R20, R23, -INF , !P1 ;  /* 0xff80000017147808 */ /* 0x000fe40004800000 */
[----:B------:R-:W-:Y:S02]  /*2b10*/  FSEL R195, R68, -INF , !P0 ;  /* 0xff80000044c37808 */ /* 0x000fe40004000000 */
[----:B------:R-:W-:Y:S02]  /*2b20*/  ISETP.GE.AND P5, PT, R37, R2, PT ;  /* 0x000000022500720c */ /* 0x000fe40003fa6270 */
[C---:B------:R-:W-:Y:S02]  /*2b30*/  ISETP.GE.AND P1, PT, R3.reuse, R10, PT ;  /* 0x0000000a0300720c */ /* 0x040fe40003f26270 */
[----:B------:R-:W-:Y:S02]  /*2b40*/  ISETP.GE.AND P0, PT, R3, R2, PT ;  /* 0x000000020300720c */ /* 0x000fe40003f06270 */
[----:B------:R-:W-:-:S02]  /*2b50*/  IADD3 R3, R47, 0x38, RZ ;  /* 0x000000382f037810 */ /* 0x000fc40007ffe0ff */
[----:B------:R-:W-:Y:S02]  /*2b60*/  FSEL R198, R66, -INF , !P5 ;  /* 0xff80000042c67808 */ /* 0x000fe40006800000 */
[----:B------:R-:W-:Y:S02]  /*2b70*/  FSEL R189, R65, -INF , !P1 ;  /* 0xff80000041bd7808 */ /* 0x000fe40004800000 */
[----:B------:R-:W-:Y:S02]  /*2b80*/  FSEL R196, R67, -INF , !P0 ;  /* 0xff80000043c47808 */ /* 0x000fe40004000000 */
[C---:B------:R-:W-:Y:S02]  /*2b90*/  ISETP.GE.AND P5, PT, R3.reuse, R10, PT ;  /* 0x0000000a0300720c */ /* 0x040fe40003fa6270 */
[----:B------:R-:W-:Y:S02]  /*2ba0*/  ISETP.GE.AND P1, PT, R3, R2, PT ;  /* 0x000000020300720c */ /* 0x000fe40003f26270 */
[----:B------:R-:W-:-:S02]  /*2bb0*/  ISETP.GE.AND P0, PT, R47, R10, PT ;  /* 0x0000000a2f00720c */ /* 0x000fc40003f06270 */
[----:B------:R-:W-:Y:S02]  /*2bc0*/  IADD3 R3, R47, 0x39, RZ ;  /* 0x000000392f037810 */ /* 0x000fe40007ffe0ff */
[----:B------:R-:W-:Y:S02]  /*2bd0*/  FSEL R32, R32, -INF , !P0 ;  /* 0xff80000020207808 */ /* 0x000fe40004000000 */
[----:B------:R-:W-:Y:S02]  /*2be0*/  ISETP.GE.AND P0, PT, R3, R2, PT ;  /* 0x000000020300720c */ /* 0x000fe40003f06270 */
[----:B------:R-:W-:Y:S02]  /*2bf0*/  IADD3 R21, R47, 0x30, RZ ;  /* 0x000000302f157810 */ /* 0x000fe40007ffe0ff */
[----:B------:R-:W-:Y:S02]  /*2c00*/  FSEL R188, R79, -INF , !P0 ;  /* 0xff8000004fbc7808 */ /* 0x000fe40004000000 */
[----:B------:R-:W-:-:S02]  /*2c10*/  PLOP3.LUT P0, PT, PT, PT, UP0, 0x80, 0x0 ;  /* 0x000000000000781c */ /* 0x000fc40003f0f008 */
[----:B------:R-:W-:Y:S02]  /*2c20*/  FSEL R12, R22, -INF , !P2 ;  /* 0xff800000160c7808 */ /* 0x000fe40005000000 */
[----:B------:R-:W-:Y:S02]  /*2c30*/  FSEL R200, R70, -INF , !P3 ;  /* 0xff80000046c87808 */ /* 0x000fe40005800000 */
[----:B------:R-:W-:Y:S02]  /*2c40*/  FSEL R187, R69, -INF , !P4 ;  /* 0xff80000045bb7808 */ /* 0x000fe40006000000 */
[-C--:B------:R-:W-:Y:S02]  /*2c50*/  ISETP.GE.AND P2, PT, R37, R10.reuse, PT ;  /* 0x0000000a2500720c */ /* 0x080fe40003f46270 */
[C---:B------:R-:W-:Y:S02]  /*2c60*/  ISETP.GE.AND P3, PT, R21.reuse, R10, PT ;  /* 0x0000000a1500720c */ /* 0x040fe40003f66270 */
[----:B------:R-:W-:-:S02]  /*2c70*/  ISETP.GE.AND P4, PT, R21, R2, PT ;  /* 0x000000021500720c */ /* 0x000fc40003f86270 */
[----:B------:R-:W-:Y:S02]  /*2c80*/  IADD3 R17, R47, 0x31, RZ ;  /* 0x000000312f117810 */ /* 0x000fe40007ffe0ff */
[----:B------:R-:W-:Y:S02]  /*2c90*/  FSEL R194, R71, -INF , !P6 ;  /* 0xff80000047c27808 */ /* 0x000fe40007000000 */
[----:B------:R-:W-:Y:S02]  /*2ca0*/  FSEL R193, R64, -INF , !P2 ;  /* 0xff80000040c17808 */ /* 0x000fe40005000000 */
[----:B------:R-:W-:Y:S02]  /*2cb0*/  FSEL R199, R60, -INF , !P3 ;  /* 0xff8000003cc77808 */ /* 0x000fe40005800000 */
[----:B------:R-:W-:Y:S02]  /*2cc0*/  FSEL R168, R62, -INF , !P4 ;  /* 0xff8000003ea87808 */ /* 0x000fe40006000000 */
[----:B------:R-:W-:-:S02]  /*2cd0*/  ISETP.GE.AND P6, PT, R17, R10, PT ;  /* 0x0000000a1100720c */ /* 0x000fc40003fc6270 */
[-C--:B------:R-:W-:Y:S02]  /*2ce0*/  ISETP.GE.AND P2, PT, R17, R2.reuse, PT ;  /* 0x000000021100720c */ /* 0x080fe40003f46270 */
[----:B------:R-:W-:Y:S02]  /*2cf0*/  ISETP.GE.AND P3, PT, R47, R2, PT ;  /* 0x000000022f00720c */ /* 0x000fe40003f66270 */
        /* <DEDUP_REMOVED lines=9> */
[----:B------:R-:W-:-:S03]  /*2d90*/  IMAD.U32 R16, RZ, RZ, UR21 ;  /* 0x00000015ff107e24 */ /* 0x000fc6000f8e00ff */
[----:B------:R-:W-:Y:S02]  /*2da0*/  USHF.R.S32.HI UR5, URZ, 0x1f, UR6 ;  /* 0x0000001f3f057899 */ /* 0x000fe40008011406 */
[----:B------:R-:W-:Y:S01]  /*2db0*/  UIMAD UR4, UR14, UR6, URZ ;  /* 0x000000060e0472a4 */ /* 0x000fe2000f8e023f */
[----:B------:R-:W-:-:S03]  /*2dc0*/  IMAD.U32 R3, RZ, RZ, UR6 ;  /* 0x00000006ff037e24 */ /* 0x000fc6000f8e00ff */
[----:B------:R-:W-:Y:S01]  /*2dd0*/  UIMAD UR4, UR5, UR18, UR4 ;  /* 0x00000012050472a4 */ /* 0x000fe2000f8e0204 */
[----:B------:R-:W-:-:S04]  /*2de0*/  IMAD.WIDE.U32 R18, R3, UR18, R242 ;  /* 0x0000001203127c25 */ /* 0x000fc8000f8e00f2 */
[----:B------:R-:W-:Y:S01]  /*2df0*/  IMAD.U32 R3, RZ, RZ, UR19 ;  /* 0x00000013ff037e24 */ /* 0x000fe2000f8e00ff */
[----:B------:R-:W-:Y:S02]  /*2e00*/  IADD3 R17, R19, UR4, RZ ;  /* 0x0000000413117c10 */ /* 0x000fe4000fffe0ff */
[----:B------:R-:W-:-:S04]  /*2e10*/  LEA R22, P1, R18, c[0x0][0x168], 0x1 ;  /* 0x00005a0012167a11 */ /* 0x000fc800078208ff */
[----:B------:R-:W-:Y:S02]  /*2e20*/  LEA.HI.X R23, R18, c[0x0][0x16c], R17, 0x1, P1 ;  /* 0x00005b0012177a11 */ /* 0x000fe400008f0c11 */
[----:B------:R-:W-:-:S03]  /*2e30*/  LEA R18, P1, R16, R22, 0x1 ;  /* 0x0000001610127211 */ /* 0x000fc600078208ff */
[----:B------:R-:W-:Y:S01]  /*2e40*/  @!PT LDS RZ, [RZ] ;  /* 0x00000000fffff984 */ /* 0x000fe20000000800 */
[----:B------:R-:W-:Y:S01]  /*2e50*/  @!PT LDS RZ, [RZ] ;  /* 0x00000000fffff984 */ /* 0x000fe20000000800 */
[----:B------:R-:W-:Y:S01]  /*2e60*/  @!PT LDS RZ, [RZ] ;  /* 0x00000000fffff984 */ /* 0x000fe20000000800 */
[----:B------:R1:W-:Y:S01]  /*2e70*/  LDGSTS.E.BYPASS.LTC128B.128 [R236+0x10000], [R22.64] ;  /* 0x1000000016ec7fae */ /* 0x0003e2000b901d50 */
[----:B------:R-:W-:-:S03]  /*2e80*/  LEA.HI.X R19, R16, R23, R3, 0x1, P1 ;  /* 0x0000001710137211 */ /* 0x000fc600008f0c03 */
        /* <DEDUP_REMOVED lines=8> */
.L_x_151:
        /* <DEDUP_REMOVED lines=65> */
[--C-:B------:R-:W-:Y:S01]  /*3320*/  FFMA.FTZ R175, R35, c[0x0][0x23c], -R170.reuse ;  /* 0x00008f0023af7a23 */ /* 0x100fe200000108aa */
        /* <DEDUP_REMOVED lines=9> */
[----:B------:R-:W4:Y:S01]  /*33c0*/  LDSM.16.MT88.4 R4, [R224+0x1e000] ;  /* 0x01e00000e004783b */ /* 0x000f220000004200 */
[----:B------:R-:W-:-:S02]  /*33d0*/  FFMA.FTZ R166, R13, c[0x0][0x23c], -R170 ;  /* 0x00008f000da67a23 */ /* 0x000fc400000108aa */
[--C-:B------:R-:W-:Y:S01]  /*33e0*/  FFMA.FTZ R172, R14, c[0x0][0x23c], -R191.reuse ;  /* 0x00008f000eac7a23 */ /* 0x100fe200000108bf */
[----:B------:R-:W-:Y:S01]  /*33f0*/  LDSM.16.MT88.4 R24, [R228+0x1a800] ;  /* 0x01a80000e418783b */ /* 0x000fe20000004200 */
[--C-:B------:R-:W-:Y:S01]  /*3400*/  FFMA.FTZ R167, R12, c[0x0][0x23c], -R191.reuse ;  /* 0x00008f000ca77a23 */ /* 0x100fe200000108bf */
[----:B------:R-:W5:Y:S01]  /*3410*/  MUFU.EX2 R180, R180 ;  /* 0x000000b400b47308 */ /* 0x000f620000000800 */
[--C-:B------:R-:W-:Y:S01]  /*3420*/  FFMA.FTZ R179, R31, c[0x0][0x23c], -R170.reuse ;  /* 0x00008f001fb37a23 */ /* 0x100fe200000108aa */
[----:B------:R-:W1:Y:S01]  /*3430*/  LDSM.16.MT88.4 R12, [R226+0x18800] ;  /* 0x01880000e20c783b */ /* 0x000e620000004200 */
[--C-:B------:R-:W-:Y:S02]  /*3440*/  FFMA.FTZ R173, R29, c[0x0][0x23c], -R170.reuse ;  /* 0x00008f001dad7a23 */ /* 0x100fe400000108aa */
[--C-:B------:R-:W-:Y:S01]  /*3450*/  FFMA.FTZ R177, R28, c[0x0][0x23c], -R191.reuse ;  /* 0x00008f001cb17a23 */ /* 0x100fe200000108bf */
[----:B------:R-:W-:Y:S01]  /*3460*/  LDSM.16.MT88.4 R32, [R224+0x1a800] ;  /* 0x01a80000e020783b */ /* 0x000fe20000004200 */
        /* <DEDUP_REMOVED lines=69> */
[C---:B---3--:R-:W-:Y:S02]  /*38c0*/  HMMA.16816.F32.BF16 R140, R148.reuse, R144, RZ ;  /* 0x00000090948c723c */ /* 0x048fe400000418ff */
[----:B------:R-:W-:Y:S06]  /*38d0*/  MUFU.EX2 R199, R199 ;  /* 0x000000c700c77308 */ /* 0x000fec0000000800 */
[C---:B------:R-:W-:Y:S02]  /*38e0*/  HMMA.16816.F32.BF16 R52, R148.reuse, R54, RZ ;  /* 0x000000369434723c */ /* 0x040fe400000418ff */
[----:B------:R-:W-:Y:S06]  /*38f0*/  MUFU.EX2 R200, R200 ;  /* 0x000000c800c87308 */ /* 0x000fec0000000800 */
[C---:B------:R-:W-:Y:S02]  /*3900*/  HMMA.16816.F32.BF16 R60, R148.reuse, R62, RZ ;  /* 0x0000003e943c723c */ /* 0x040fe400000418ff */
[----:B------:R-:W-:Y:S06]  /*3910*/  MUFU.EX2 R201, R201 ;  /* 0x000000c900c97308 */ /* 0x000fec0000000800 */
[C---:B------:R-:W-:Y:S02]  /*3920*/  HMMA.16816.F32.BF16 R68, R148.reuse, R70, RZ ;  /* 0x000000469444723c */ /* 0x040fe400000418ff */
[----:B------:R-:W3:Y:S06]  /*3930*/  MUFU.EX2 R192, R192 ;  /* 0x000000c000c07308 */ /* 0x000eec0000000800 */
        /* <DEDUP_REMOVED lines=84> */
[----:B-1----:R-:W-:Y:S01]  /*3e80*/  HMMA.16816.F32.BF16 R64, R4, R16, R64 ;  /* 0x000000100440723c */ /* 0x002fe20000041840 */
[----:B------:R-:W-:Y:S02]  /*3e90*/  FADD.FTZ R189, R189, R186 ;  /* 0x000000babdbd7221 */ /* 0x000fe40000010000 */
[----:B------:R-:W-:-:S05]  /*3ea0*/  FADD.FTZ R196, R196, R195 ;  /* 0x000000c3c4c47221 */ /* 0x000fca0000010000 */
        /* <DEDUP_REMOVED lines=20> */
[C---:B------:R-:W-:Y:S08]  /*3ff0*/  HMMA.16816.F32.BF16 R48, R4.reuse, R28, R48 ;  /* 0x0000001c0430723c */ /* 0x040ff00000041830 */
        /* <DEDUP_REMOVED lines=23> */
[C---:B----4-:R-:W-:Y:S08]  /*4170*/  HMMA.16816.F32.BF16 R136, R4.reuse, R20, R136 ;  /* 0x000000140488723c */ /* 0x050ff00000041888 */
[----:B------:R-:W-:Y:S01]  /*4180*/  HMMA.16816.F32.BF16 R156, R4, R22, R156 ;  /* 0x00000016049c723c */ /* 0x000fe2000004189c */
[----:B------:R-:W4:Y:S06]  /*4190*/  LDSM.16.MT88.4 R20, [R226+0x1b800] ;  /* 0x01b80000e214783b */ /* 0x000f2c0000004200 */
[----:B------:R-:W-:Y:S01]  /*41a0*/  F2FP.BF16.PACK_AB R4, R197, R198 ;  /* 0x000000c6c504723e */ /* 0x000fe200000010ff */
[----:B------:R-:W-:Y:S01]  /*41b0*/  FADD.FTZ R198, R198, R189 ;  /* 0x000000bdc6c67221 */ /* 0x000fe20000010000 */
[----:B---3--:R-:W-:Y:S01]  /*41c0*/  F2FP.BF16.PACK_AB R5, R192, R201 ;  /* 0x000000c9c005723e */ /* 0x008fe200000010ff */
        /* <DEDUP_REMOVED lines=15> */
[C---:B------:R-:W-:Y:S08]  /*42c0*/  HMMA.16816.F32.BF16 R160, R4.reuse, R168, R160 ;  /* 0x000000a804a0723c */ /* 0x040ff000000418a0 */
[C---:B------:R-:W-:Y:S01]  /*42d0*/  HMMA.16816.F32.BF16 R36, R4.reuse, R170, R36 ;  /* 0x000000aa0424723c */ /* 0x040fe20000041824 */
[----:B------:R-:W3:Y:S07]  /*42e0*/  LDSM.16.MT88.4 R168, [R224+0x1b800] ;  /* 0x01b80000e0a8783b */ /* 0x000eee0000004200 */
        /* <DEDUP_REMOVED lines=18> */
[C---:B---3--:R-:W-:Y:S08]  /*4410*/  HMMA.16816.F32.BF16 R88, R4.reuse, R168, R88 ;  /* 0x000000a80458723c */ /* 0x048ff00000041858 */
[C---:B------:R-:W-:Y:S08]  /*4420*/  HMMA.16816.F32.BF16 R92, R4.reuse, R170, R92 ;  /* 0x000000aa045c723c */ /* 0x040ff0000004185c */
[C---:B------:R-:W-:Y:S08]  /*4430*/  HMMA.16816.F32.BF16 R104, R4.reuse, R32, R104 ;  /* 0x000000200468723c */ /* 0x040ff00000041868 */
[C---:B------:R-:W-:Y:S08]  /*4440*/  HMMA.16816.F32.BF16 R108, R4.reuse, R34, R108 ;  /* 0x00000022046c723c */ /* 0x040ff0000004186c */
[C---:B------:R-:W-:Y:S08]  /*4450*/  HMMA.16816.F32.BF16 R112, R4.reuse, R28, R112 ;  /* 0x0000001c0470723c */ /* 0x040ff00000041870 */
[C---:B------:R-:W-:Y:S08]  /*4460*/  HMMA.16816.F32.BF16 R116, R4.reuse, R30, R116 ;  /* 0x0000001e0474723c */ /* 0x040ff00000041874 */
[C---:B-----5:R-:W-:Y:S08]  /*4470*/  HMMA.16816.F32.BF16 R120, R4.reuse, R24, R120 ;  /* 0x000000180478723c */ /* 0x060ff00000041878 */
        /* <DEDUP_REMOVED lines=9> */
[----:B------:R-:W-:-:S04]  /*4510*/  DEPBAR.LE SB0, 0x0 ;  /* 0x000080000000791a */ /* 0x000fc80000000000 */
[----:B------:R-:W-:Y:S01]  /*4520*/  USHF.R.S32.HI UR6, URZ, 0x1f, UR11 ;  /* 0x0000001f3f067899 */ /* 0x000fe2000801140b */
[C---:B------:R-:W-:Y:S01]  /*4530*/  IMAD.WIDE.U32 R6, R165.reuse, c[0x0][0x1a0], RZ ;  /* 0x00006800a5067a25 */ /* 0x040fe200078e00ff */
[----:B------:R-:W-:Y:S02]  /*4540*/  ULDC.64 UR4, c[0x0][0x1a0] ;  /* 0x0000680000047ab9 */ /* 0x000fe40000000a00 */
[----:B------:R-:W-:Y:S01]  /*4550*/  UIMAD UR6, UR6, UR4, URZ ;  /* 0x00000004060672a4 */ /* 0x000fe2000f8e023f */
[----:B------:R-:W-:Y:S01]  /*4560*/  IMAD R165, R165, c[0x0][0x1a4], RZ ;  /* 0x00006900a5a57a24 */ /* 0x000fe200078e02ff */
[----:B------:R-:W-:Y:S02]  /*4570*/  UIMAD.WIDE.U32 UR12, UR11, UR4, URZ ;  /* 0x000000040b0c72a5 */ /* 0x000fe4000f8e003f */
[----:B------:R-:W-:Y:S02]  /*4580*/  UIMAD UR5, UR11, UR5, UR6 ;  /* 0x000000050b0572a4 */ /* 0x000fe4000f8e0206 */
[----:B------:R-:W-:-:S02]  /*4590*/  UISETP.NE.AND UP0, UPT, UR8, 0x2, UPT ;  /* 0x000000020800788c */ /* 0x000fc4000bf05270 */
[----:B------:R-:W-:Y:S01]  /*45a0*/  UIADD3 UR5, UR13, UR5, URZ ;  /* 0x000000050d057290 */ /* 0x000fe2000fffe03f */
[----:B------:R-:W-:Y:S02]  /*45b0*/  IMAD.U32 R4, RZ, RZ, UR12 ;  /* 0x0000000cff047e24 */ /* 0x000fe4000f8e00ff */
[----:B------:R-:W-:-:S03]  /*45c0*/  IMAD.U32 R5, RZ, RZ, UR13 ;  /* 0x0000000dff057e24 */ /* 0x000fc6000f8e00ff */
[----:B------:R-:W-:Y:S01]  /*45d0*/  IMAD.U32 R5, RZ, RZ, UR5 ;  /* 0x00000005ff057e24 */ /* 0x000fe2000f8e00ff */
[----:B------:R-:W-:Y:S01]  /*45e0*/  BAR.SYNC.DEFER_BLOCKING 0x0 ;  /* 0x0000000000007b1d */ /* 0x000fe20000010000 */
[----:B------:R-:W-:-:S04]  /*45f0*/  LEA R0, P0, R4, R8, 0x6 ;  /* 0x0000000804007211 */ /* 0x000fc800078030ff */
[----:B------:R-:W-:Y:S02]  /*4600*/  LEA R12, P1, R0, c[0x0][0x170], 0x1 ;  /* 0x00005c00000c7a11 */ /* 0x000fe400078208ff */
[----:B------:R-:W-:Y:S02]  /*4610*/  LEA.HI.X R5, R4, R241, R5, 0x6, P0 ;  /* 0x000000f104057211 */ /* 0x000fe400000f3405 */
[----:B------:R-:W-:Y:S02]  /*4620*/  IADD3 R14, P0, R6, R12, RZ ;  /* 0x0000000c060e7210 */ /* 0x000fe40007f1e0ff */
[----:B------:R-:W-:Y:S01]  /*4630*/  LEA.HI.X R13, R0, c[0x0][0x174], R5, 0x1, P1 ;  /* 0x00005d00000d7a11 */ /* 0x000fe200008f0c05 */
[----:B------:R-:W-:-:S03]  /*4640*/  IMAD.U32 R0, RZ, RZ, UR11 ;  /* 0x0000000bff007e24 */ /* 0x000fc6000f8e00ff */
[----:B------:R-:W-:Y:S01]  /*4650*/  IADD3.X R15, R13, R7, R165, P0, !PT ;  /* 0x000000070d0f7210 */ /* 0x000fe200007fe4a5 */
        /* <DEDUP_REMOVED lines=12> */
[----:B------:R-:W1:Y:S04]  /*4720*/  LDSM.16.M88.4 R4, [R233+0x10000] ;  /* 0x01000000e904783b */ /* 0x000e680000000200 */
[----:B------:R-:W2:Y:S04]  /*4730*/  LDSM.16.M88.4 R176, [R233+0x10800] ;  /* 0x01080000e9b0783b */ /* 0x000ea80000000200 */
[----:B------:R-:W3:Y:S04]  /*4740*/  LDSM.16.M88.4 R168, [R233+0x11000] ;  /* 0x01100000e9a8783b */ /* 0x000ee80000000200 */
[----:B------:R-:W4:Y:S04]  /*4750*/  LDSM.16.M88.4 R20, [R233+0x11800] ;  /* 0x01180000e914783b */ /* 0x000f280000000200 */
[----:B------:R-:W-:Y:S04]  /*4760*/  LDSM.16.M88.4 R16, [R232] ;  /* 0x00000000e810783b */ /* 0x000fe80000000200 */
[----:B------:R-:W5:Y:S04]  /*4770*/  LDSM.16.M88.4 R192, [R231] ;  /* 0x00000000e7c0783b */ /* 0x000f680000000200 */
[----:B------:R-:W3:Y:S04]  /*4780*/  LDSM.16.M88.4 R188, [R223] ;  /* 0x00000000dfbc783b */ /* 0x000ee80000000200 */
[----:B------:R-:W3:Y:S04]  /*4790*/  LDSM.16.M88.4 R184, [R222] ;  /* 0x00000000deb8783b */ /* 0x000ee80000000200 */
[----:B------:R-:W3:Y:S04]  /*47a0*/  LDSM.16.M88.4 R24, [R221] ;  /* 0x00000000dd18783b */ /* 0x000ee80000000200 */
[----:B------:R-:W-:Y:S01]  /*47b0*/  LDSM.16.M88.4 R196, [R227+0x10000] ;  /* 0x01000000e3c4783b */ /* 0x000fe20000000200 */
[C---:B-1----:R-:W-:Y:S03]  /*47c0*/  HMMA.16816.F32.BF16 R12, R28.reuse, R4, RZ ;  /* 0x000000041c0c723c */ /* 0x042fe600000418ff */
[----:B------:R-:W-:Y:S04]  /*47d0*/  LDSM.16.M88.4 R200, [R233+0x13000] ;  /* 0x01300000e9c8783b */ /* 0x000fe80000000200 */
[----:B------:R-:W0:Y:S01]  /*47e0*/  LDGDEPBAR ;  /* 0x00000000000079af */ /* 0x000e220000000000 */
[C---:B--2---:R-:W-:Y:S08]  /*47f0*/  HMMA.16816.F32.BF16 R180, R28.reuse, R176, RZ ;  /* 0x000000b01cb4723c */ /* 0x044ff000000418ff */
[C---:B------:R-:W-:Y:S08]  /*4800*/  HMMA.16816.F32.BF16 R4, R28.reuse, R6, RZ ;  /* 0x000000061c04723c */ /* 0x040ff000000418ff */
[C---:B------:R-:W-:Y:S08]  /*4810*/  HMMA.16816.F32.BF16 R176, R28.reuse, R178, RZ ;  /* 0x000000b21cb0723c */ /* 0x040ff000000418ff */
[C---:B---3--:R-:W-:Y:S08]  /*4820*/  HMMA.16816.F32.BF16 R172, R28.reuse, R168, RZ ;  /* 0x000000a81cac723c */ /* 0x048ff000000418ff */
[C---:B------:R-:W-:Y:S08]  /*4830*/  HMMA.16816.F32.BF16 R168, R28.reuse, R170, RZ ;  /* 0x000000aa1ca8723c */ /* 0x040ff000000418ff */
[C---:B----4-:R-:W-:Y:S08]  /*4840*/  HMMA.16816.F32.BF16 R32, R28.reuse, R20, RZ ;  /* 0x000000141c20723c */ /* 0x050ff000000418ff */
        /* <DEDUP_REMOVED lines=10> */
[----:B------:R-:W4:Y:S07]  /*48f0*/  LDSM.16.M88.4 R184, [R227+0x11800] ;  /* 0x01180000e3b8783b */ /* 0x000f2e0000000200 */
[C---:B------:R-:W-:Y:S08]  /*4900*/  HMMA.16816.F32.BF16 R32, R16.reuse, R24, R32 ;  /* 0x000000181020723c */ /* 0x040ff00000041820 */
        /* <DEDUP_REMOVED lines=24> */
[----:B------:R-:W-:Y:S07]  /*4a90*/  LDSM.16.M88.4 R192, [R219] ;  /* 0x00000000dbc0783b */ /* 0x000fee0000000200 */
[C---:B---3--:R-:W-:Y:S08]  /*4aa0*/  HMMA.16816.F32.BF16 R32, R16.reuse, R188, R32 ;  /* 0x000000bc1020723c */ /* 0x048ff00000041820 */
[----:B------:R-:W-:Y:S01]  /*4ab0*/  HMMA.16816.F32.BF16 R28, R16, R190, R28 ;  /* 0x000000be101c723c */ /* 0x000fe2000004181c */
[----:B------:R-:W2:Y:S04]  /*4ac0*/  LDSM.16.M88.4 R16, [R232+0x4000] ;  /* 0x00400000e810783b */ /* 0x000ea80000000200 */
[----:B------:R-:W-:Y:S03]  /*4ad0*/  LDSM.16.M88.4 R188, [R216] ;  /* 0x00000000d8bc783b */ /* 0x000fe60000000200 */
[C---:B----4-:R-:W-:Y:S08]  /*4ae0*/  HMMA.16816.F32.BF16 R12, R20.reuse, R184, R12 ;  /* 0x000000b8140c723c */ /* 0x050ff0000004180c */
[C---:B------:R-:W-:Y:S01]  /*4af0*/  HMMA.16816.F32.BF16 R4, R20.reuse, R186, R4 ;  /* 0x000000ba1404723c */ /* 0x040fe20000041804 */
[----:B------:R-:W3:Y:S07]  /*4b00*/  LDSM.16.M88.4 R184, [R218] ;  /* 0x00000000dab8783b */ /* 0x000eee0000000200 */
[C---:B-----5:R-:W-:Y:S08]  /*4b10*/  HMMA.16816.F32.BF16 R180, R20.reuse, R24, R180 ;  /* 0x0000001814b4723c */ /* 0x060ff000000418b4 */
[C---:B------:R-:W-:Y:S01]  /*4b20*/  HMMA.16816.F32.BF16 R176, R20.reuse, R26, R176 ;  /* 0x0000001a14b0723c */ /* 0x040fe200000418b0 */
[----:B------:R-:W4:Y:S07]  /*4b30*/  LDSM.16.M88.4 R24, [R217] ;  /* 0x00000000d918783b */ /* 0x000f2e0000000200 */
        /* <DEDUP_REMOVED lines=10> */
[C---:B---3--:R-:W-:Y:S08]  /*4be0*/  HMMA.16816.F32.BF16 R180, R16.reuse, R184, R180 ;  /* 0x000000b810b4723c */ /* 0x048ff000000418b4 */
[C---:B------:R-:W-:Y:S01]  /*4bf0*/  HMMA.16816.F32.BF16 R176, R16.reuse, R186, R176 ;  /* 0x000000ba10b0723c */ /* 0x040fe200000418b0 */
[----:B------:R-:W3:Y:S07]  /*4c00*/  LDSM.16.M88.4 R184, [R227+0x13000] ;  /* 0x01300000e3b8783b */ /* 0x000eee0000000200 */
[C---:B----4-:R-:W-:Y:S08]  /*4c10*/  HMMA.16816.F32.BF16 R172, R16.reuse, R24, R172 ;  /* 0x0000001810ac723c */ /* 0x050ff000000418ac */
[C---:B------:R-:W-:Y:S01]  /*4c20*/  HMMA.16816.F32.BF16 R168, R16.reuse, R26, R168 ;  /* 0x0000001a10a8723c */ /* 0x040fe200000418a8 */
[----:B------:R-:W4:Y:S07]  /*4c30*/  LDSM.16.M88.4 R24, [R227+0x13800] ;  /* 0x01380000e318783b */ /* 0x000f2e0000000200 */
        /* <DEDUP_REMOVED lines=12> */
[----:B------:R-:W-:Y:S07]  /*4d00*/  LDSM.16.M88.4 R184, [R233+0x14000] ;  /* 0x01400000e9b8783b */ /* 0x000fee0000000200 */
[C---:B----4-:R-:W-:Y:S08]  /*4d10*/  HMMA.16816.F32.BF16 R32, R20.reuse, R24, R32 ;  /* 0x000000181420723c */ /* 0x050ff00000041820 */
        /* <DEDUP_REMOVED lines=97> */
[----:B-1----:R-:W-:Y:S08]  /*5330*/  HMMA.16816.F32.BF16 R4, R24, R22, R4 ;  /* 0x000000161804723c */ /* 0x002ff00000041804 */
[C---:B--2---:R-:W-:Y:S08]  /*5340*/  HMMA.16816.F32.BF16 R172, R196.reuse, R188, R172 ;  /* 0x000000bcc4ac723c */ /* 0x044ff000000418ac */
[C---:B------:R-:W-:Y:S01]  /*5350*/  HMMA.16816.F32.BF16 R168, R196.reuse, R190, R168 ;  /* 0x000000bec4a8723c */ /* 0x040fe200000418a8 */
[----:B------:R-:W1:Y:S07]  /*5360*/  LDSM.16.M88.4 R188, [R220+0x7000] ;  /* 0x00700000dcbc783b */ /* 0x000e6e0000000200 */
[----:B-----5:R-:W-:Y:S07]  /*5370*/  HMMA.16816.F32.BF16 R32, R196, R184, R32 ;  /* 0x000000b8c420723c */ /* 0x020fee0000041820 */
[----:B------:R-:W-:Y:S01]  /*5380*/  IMAD R185, R0, 0x40, R11 ;  /* 0x0000004000b97824 */ /* 0x000fe200078e020b */
[----:B------:R-:W-:Y:S04]  /*5390*/  HMMA.16816.F32.BF16 R180, R24, R16, R180 ;  /* 0x0000001018b4723c */ /* 0x000fe800000418b4 */
[----:B------:R-:W-:-:S02]  /*53a0*/  IADD3 R23, R185, 0x1, RZ ;  /* 0x00000001b9177810 */ /* 0x000fc40007ffe0ff */
[C---:B------:R-:W-:Y:S02]  /*53b0*/  IADD3 R165, R185.reuse, 0x11, RZ ;  /* 0x00000011b9a57810 */ /* 0x040fe40007ffe0ff */
        /* <DEDUP_REMOVED lines=11> */
[----:B------:R-:W-:Y:S01]  /*5470*/  ISETP.GE.AND P4, PT, R23, R2, PT ;  /* 0x000000021700720c */ /* 0x000fe20003f86270 */
[----:B-1----:R-:W-:Y:S01]  /*5480*/  HMMA.16816.F32.BF16 R172, R24, R188, R172 ;  /* 0x000000bc18ac723c */ /* 0x002fe200000418ac */
[----:B------:R-:W-:Y:S01]  /*5490*/  IADD3 R23, R185, 0x9, RZ ;  /* 0x00000009b9177810 */ /* 0x000fe20007ffe0ff */
[----:B------:R-:W-:-:S04]  /*54a0*/  DEPBAR.LE SB0, 0x0 ;  /* 0x000080000000791a */ /* 0x000fc80000000000 */
[----:B------:R-:W-:Y:S01]  /*54b0*/  BAR.SYNC.DEFER_BLOCKING 0x0 ;  /* 0x0000000000007b1d */ /* 0x000fe20000010000 */
[C---:B------:R-:W-:Y:S01]  /*54c0*/  ISETP.GE.AND P1, PT, R23.reuse, R10, PT ;  /* 0x0000000a1700720c */ /* 0x040fe20003f26270 */
[----:B------:R-:W-:Y:S01]  /*54d0*/  HMMA.16816.F32.BF16 R28, R196, R186, R28 ;  /* 0x000000bac41c723c */ /* 0x000fe2000004181c */
[----:B------:R-:W-:Y:S02]  /*54e0*/  ISETP.GE.AND P3, PT, R23, R2, PT ;  /* 0x000000021700720c */ /* 0x000fe40003f66270 */
[----:B------:R-:W-:Y:S02]  /*54f0*/  FSEL R23, R6, -INF , !P5 ;  /* 0xff80000006177808 */ /* 0x000fe40006800000 */
[----:B------:R-:W-:Y:S02]  /*5500*/  FSEL R4, R5, -INF , !P1 ;  /* 0xff80000005047808 */ /* 0x000fe40004800000 */
[C---:B------:R-:W-:Y:S01]  /*5510*/  ISETP.GE.AND P5, PT, R165.reuse, R10, PT ;  /* 0x0000000aa500720c */ /* 0x040fe20003fa6270 */
[----:B------:R-:W-:Y:S01]  /*5520*/  HMMA.16816.F32.BF16 R168, R24, R190, R168 ;  /* 0x000000be18a8723c */ /* 0x000fe200000418a8 */
[----:B------:R-:W-:-:S02]  /*5530*/  ISETP.GE.AND P1, PT, R165, R2, PT ;  /* 0x00000002a500720c */ /* 0x000fc40003f26270 */
[C---:B------:R-:W-:Y:S02]  /*5540*/  IADD3 R5, R185.reuse, 0x18, RZ ;  /* 0x00000018b9057810 */ /* 0x040fe40007ffe0ff */
[----:B------:R-:W-:Y:S02]  /*5550*/  IADD3 R165, R185, 0x19, RZ ;  /* 0x00000019b9a57810 */ /* 0x000fe40007ffe0ff */
[----:B------:R-:W-:Y:S01]  /*5560*/  FSEL R186, R180, -INF , !P0 ;  /* 0xff800000b4ba7808 */ /* 0x000fe20004000000 */
[----:B------:R-:W-:Y:S01]  /*5570*/  HMMA.16816.F32.BF16 R12, R24, R20, R12 ;  /* 0x00000014180c723c */ /* 0x000fe2000004180c */
[----:B------:R-:W-:Y:S02]  /*5580*/  FSEL R201, R182, -INF , !P2 ;  /* 0xff800000b6c97808 */ /* 0x000fe40005000000 */
[----:B------:R-:W-:Y:S02]  /*5590*/  FSEL R192, R181, -INF , !P5 ;  /* 0xff800000b5c07808 */ /* 0x000fe40006800000 */
[----:B------:R-:W-:-:S02]  /*55a0*/  ISETP.GE.AND P0, PT, R5, R2, PT ;  /* 0x000000020500720c */ /* 0x000fc40003f06270 */
[C---:B------:R-:W-:Y:S02]  /*55b0*/  ISETP.GE.AND P2, PT, R165.reuse, R10, PT ;  /* 0x0000000aa500720c */ /* 0x040fe40003f46270 */
[----:B------:R-:W-:Y:S02]  /*55c0*/  ISETP.GE.AND P5, PT, R165, R2, PT ;  /* 0x00000002a500720c */ /* 0x000fe40003fa6270 */
[----:B------:R-:W-:Y:S02]  /*55d0*/  IADD3 R165, R185, 0x21, RZ ;  /* 0x00000021b9a57810 */ /* 0x000fe40007ffe0ff */
[----:B------:R-:W-:Y:S01]  /*55e0*/  FSEL R199, R178, -INF , !P0 ;  /* 0xff800000b2c77808 */ /* 0x000fe20004000000 */
[----:B--2---:R-:W-:Y:S01]  /*55f0*/  HMMA.16816.F32.BF16 R32, R24, R16, R32 ;  /* 0x000000101820723c */ /* 0x004fe20000041820 */
[----:B------:R-:W-:Y:S02]  /*5600*/  ISETP.GE.AND P0, PT, R165, R10, PT ;  /* 0x0000000aa500720c */ /* 0x000fe40003f06270 */
[----:B------:R-:W-:-:S02]  /*5610*/  IADD3 R21, R185, 0x29, RZ ;  /* 0x00000029b9157810 */ /* 0x000fc40007ffe0ff */
[----:B------:R-:W-:Y:S02]  /*5620*/  FSEL R7, R7, -INF , !P3 ;  /* 0xff80000007077808 */ /* 0x000fe40005800000 */
[----:B------:R-:W-:Y:S01]  /*5630*/  FSEL R196, R173, -INF , !P0 ;  /* 0xff800000adc47808 */ /* 0x000fe20004000000 */
[----:B------:R-:W-:Y:S01]  /*5640*/  HMMA.16816.F32.BF16 R28, R24, R18, R28 ;  /* 0x00000012181c723c */ /* 0x000fe2000004181c */
[----:B------:R-:W-:Y:S02]  /*5650*/  ISETP.GE.AND P3, PT, R5, R10, PT ;  /* 0x0000000a0500720c */ /* 0x000fe40003f66270 */
[----:B------:R-:W-:Y:S02]  /*5660*/  ISETP.GE.AND P0, PT, R21, R2, PT ;  /* 0x000000021500720c */ /* 0x000fe40003f06270 */
[----:B------:R-:W-:Y:S02]  /*5670*/  IADD3 R5, R185, 0x20, RZ ;  /* 0x00000020b9057810 */ /* 0x000fe40007ffe0ff */
[----:B------:R-:W-:-:S02]  /*5680*/  FSEL R191, R183, -INF , !P1 ;  /* 0xff800000b7bf7808 */ /* 0x000fc40004800000 */
[----:B------:R-:W-:Y:S02]  /*5690*/  FSEL R188, R176, -INF , !P3 ;  /* 0xff800000b0bc7808 */ /* 0x000fe40005800000 */
[----:B------:R-:W-:Y:S02]  /*56a0*/  FSEL R197, R171, -INF , !P0 ;  /* 0xff800000abc57808 */ /* 0x000fe40004000000 */
[C---:B------:R-:W-:Y:S02]  /*56b0*/  ISETP.GE.AND P1, PT, R5.reuse, R10, PT ;  /* 0x0000000a0500720c */ /* 0x040fe40003f26270 */
[----:B------:R-:W-:Y:S02]  /*56c0*/  ISETP.GE.AND P3, PT, R5, R2, PT ;  /* 0x000000020500720c */ /* 0x000fe40003f66270 */
[C---:B------:R-:W-:Y:S02]  /*56d0*/  ISETP.GE.AND P0, PT, R185.reuse, R10, PT ;  /* 0x0000000ab900720c */ /* 0x040fe40003f06270 */
[----:B------:R-:W-:-:S02]  /*56e0*/  IADD3 R5, R185, 0x28, RZ ;  /* 0x00000028b9057810 */ /* 0x000fc40007ffe0ff */
[----:B------:R-:W-:Y:S02]  /*56f0*/  FSEL R190, R177, -INF , !P2 ;  /* 0xff800000b1be7808 */ /* 0x000fe40005000000 */
[----:B------:R-:W-:Y:S02]  /*5700*/  FSEL R193, R179, -INF , !P5 ;  /* 0xff800000b3c17808 */ /* 0x000fe40006800000 */
[----:B------:R-:W-:Y:S02]  /*5710*/  FSEL R198, R172, -INF , !P1 ;  /* 0xff800000acc67808 */ /* 0x000fe40004800000 */
[----:B------:R-:W-:Y:S02]  /*5720*/  FSEL R12, R12, -INF , !P0 ;  /* 0xff8000000c0c7808 */ /* 0x000fe40004000000 */
[----:B------:R-:W-:Y:S02]  /*5730*/  ISETP.GE.AND P2, PT, R165, R2, PT ;  /* 0x00000002a500720c */ /* 0x000fe40003f46270 */
[----:B------:R-:W-:-:S02]  /*5740*/  ISETP.GE.AND P5, PT, R5, R10, PT ;  /* 0x0000000a0500720c */ /* 0x000fc40003fa6270 */
[----:B------:R-:W-:Y:S02]  /*5750*/  ISETP.GE.AND P1, PT, R5, R2, PT ;  /* 0x000000020500720c */ /* 0x000fe40003f26270 */
[----:B------:R-:W-:Y:S02]  /*5760*/  PLOP3.LUT P0, PT, PT, PT, UP0, 0x80, 0x0 ;  /* 0x000000000000781c */ /* 0x000fe40003f0f008 */
[C---:B------:R-:W-:Y:S02]  /*5770*/  IADD3 R5, R185.reuse, 0x30, RZ ;  /* 0x00000030b9057810 */ /* 0x040fe40007ffe0ff */
[----:B------:R-:W-:Y:S02]  /*5780*/  IADD3 R17, R185, 0x31, RZ ;  /* 0x00000031b9117810 */ /* 0x000fe40007ffe0ff */
[----:B------:R-:W-:Y:S02]  /*5790*/  FSEL R167, R175, -INF , !P2 ;  /* 0xff800000afa77808 */ /* 0x000fe40005000000 */
[----:B------:R-:W-:-:S02]  /*57a0*/  FSEL R202, R168, -INF , !P5 ;  /* 0xff800000a8ca7808 */ /* 0x000fc40006800000 */
[----:B------:R-:W-:Y:S02]  /*57b0*/  FSEL R195, R174, -INF , !P3 ;  /* 0xff800000aec37808 */ /* 0x000fe40005800000 */
[C---:B------:R-:W-:Y:S02]  /*57c0*/  ISETP.GE.AND P2, PT, R5.reuse, R10, PT ;  /* 0x0000000a0500720c */ /* 0x040fe40003f46270 */
[----:B------:R-:W-:Y:S02]  /*57d0*/  ISETP.GE.AND P5, PT, R5, R2, PT ;  /* 0x000000020500720c */ /* 0x000fe40003fa6270 */
[----:B------:R-:W-:Y:S02]  /*57e0*/  FSEL R165, R170, -INF , !P1 ;  /* 0xff800000aaa57808 */ /* 0x000fe40004800000 */
[----:B------:R-:W-:Y:S02]  /*57f0*/  FSEL R15, R15, -INF , !P4 ;  /* 0xff8000000f0f7808 */ /* 0x000fe40006000000 */
[----:B------:R-:W-:-:S02]  /*5800*/  ISETP.GE.AND P3, PT, R21, R10, PT ;  /* 0x0000000a1500720c */ /* 0x000fc40003f66270 */
[----:B------:R-:W-:Y:S02]  /*5810*/  ISETP.GE.AND P1, PT, R17, R10, PT ;  /* 0x0000000a1100720c */ /* 0x000fe40003f26270 */
[C---:B------:R-:W-:Y:S02]  /*5820*/  ISETP.GE.AND P4, PT, R185.reuse, R2, PT ;  /* 0x00000002b900720c */ /* 0x040fe40003f86270 */
[C---:B------:R-:W-:Y:S02]  /*5830*/  IADD3 R5, R185.reuse, 0x38, RZ ;  /* 0x00000038b9057810 */ /* 0x040fe40007ffe0ff */
[----:B------:R-:W-:Y:S02]  /*5840*/  IADD3 R185, R185, 0x39, RZ ;  /* 0x00000039b9b97810 */ /* 0x000fe40007ffe0ff */
[----:B------:R-:W-:Y:S02]  /*5850*/  FSEL R194, R169, -INF , !P3 ;  /* 0xff800000a9c27808 */ /* 0x000fe40005800000 */
[----:B------:R-:W-:-:S02]  /*5860*/  FSEL R6, R13, -INF , !P6 ;  /* 0xff8000000d067808 */ /* 0x000fc40007000000 */
[----:B------:R-:W-:Y:S02]  /*5870*/  FSEL R184, R32, -INF , !P2 ;  /* 0xff80000020b87808 */ /* 0x000fe40005000000 */
[----:B------:R-:W-:Y:S02]  /*5880*/  FSEL R183, R34, -INF , !P5 ;  /* 0xff80000022b77808 */ /* 0x000fe40006800000 */
[----:B------:R-:W-:Y:S02]  /*5890*/  FSEL R182, R33, -INF , !P1 ;  /* 0xff80000021b67808 */ /* 0x000fe40004800000 */
[----:B------:R-:W-:Y:S02]  /*58a0*/  ISETP.GE.AND P3, PT, R17, R2, PT ;  /* 0x000000021100720c */ /* 0x000fe40003f66270 */
[C---:B------:R-:W-:Y:S02]  /*58b0*/  ISETP.GE.AND P6, PT, R5.reuse, R10, PT ;  /* 0x0000000a0500720c */ /* 0x040fe40003fc6270 */
[----:B------:R-:W-:-:S02]  /*58c0*/  ISETP.GE.AND P2, PT, R5, R2, PT ;  /* 0x000000020500720c */ /* 0x000fc40003f46270 */
[C---:B------:R-:W-:Y:S02]  /*58d0*/  ISETP.GE.AND P5, PT, R185.reuse, R10, PT ;  /* 0x0000000ab900720c */ /* 0x040fe40003fa6270 */
[----:B------:R-:W-:Y:S02]  /*58e0*/  ISETP.GE.AND P1, PT, R185, R2, PT ;  /* 0x00000002b900720c */ /* 0x000fe40003f26270 */
[----:B------:R-:W-:Y:S02]  /*58f0*/  FSEL R14, R14, -INF , !P4 ;  /* 0xff8000000e0e7808 */ /* 0x000fe40006000000 */
[----:B------:R-:W-:Y:S02]  /*5900*/  FSEL R181, R35, -INF , !P3 ;  /* 0xff80000023b57808 */ /* 0x000fe40005800000 */
[----:B------:R-:W-:Y:S02]  /*5910*/  FSEL R166, R28, -INF , !P6 ;  /* 0xff8000001ca67808 */ /* 0x000fe40007000000 */
[----:B------:R-:W-:-:S02]  /*5920*/  FSEL R179, R30, -INF , !P2 ;  /* 0xff8000001eb37808 */ /* 0x000fc40005000000 */
[----:B------:R-:W-:Y:S02]  /*5930*/  FSEL R180, R29, -INF , !P5 ;  /* 0xff8000001db47808 */ /* 0x000fe40006800000 */
        /* <DEDUP_REMOVED lines=13> */
[----:B------:R-:W-:-:S04]  /*5a10*/  LEA R16, P1, R0, c[0x0][0x168], 0x1 ;  /* 0x00005a0000107a11 */ /* 0x000fc800078208ff */
[----:B------:R-:W-:Y:S02]  /*5a20*/  LEA.HI.X R5, R18, R243, R5, 0x6, P0 ;  /* 0x000000f312057211 */ /* 0x000fe400000f3405 */
[----:B------:R-:W-:Y:S02]  /*5a30*/  IADD3 R18, P0, R16, UR18, RZ ;  /* 0x0000001210127c10 */ /* 0x000fe4000ff1e0ff */
[----:B------:R-:W-:-:S04]  /*5a40*/  LEA.HI.X R17, R0, c[0x0][0x16c], R5, 0x1, P1 ;  /* 0x00005b0000117a11 */ /* 0x000fc800008f0c05 */
        /* <DEDUP_REMOVED lines=13> */
.L_x_153:
[----:B------:R-:W-:Y:S01]  /*5b20*/  FMNMX.FTZ R5, R164, R12, !PT ;  /* 0x0000000ca4057209 */ /* 0x000fe20007810000 */
[----:B------:R-:W-:Y:S01]  /*5b30*/  LDSM.16.MT88.4 R28, [R225+0x18800] ;  /* 0x01880000e11c783b */ /* 0x000fe20000004200 */
[----:B-1----:R-:W-:Y:S01]  /*5b40*/  FMNMX.FTZ R16, R3, R14, !PT ;  /* 0x0000000e03107209 */ /* 0x002fe20007810000 */
        /* <DEDUP_REMOVED lines=76> */
[--C-:B------:R-:W-:Y:S01]  /*6010*/  FFMA.FTZ R193, R193, c[0x0][0x23c], -R178.reuse ;  /* 0x00008f00c1c17a23 */ /* 0x100fe200000108b2 */
[----:B------:R-:W-:Y:S01]  /*6020*/  MUFU.EX2 R170, R170 ;  /* 0x000000aa00aa7308 */ /* 0x000fe20000000800 */
[----:B---3--:R-:W-:Y:S01]  /*6030*/  F2FP.BF16.PACK_AB R4, R173, R174 ;  /* 0x000000aead04723e */ /* 0x008fe200000010ff */
[--C-:B------:R-:W-:Y:S02]  /*6040*/  FFMA.FTZ R199, R196, c[0x0][0x23c], -R185.reuse ;  /* 0x00008f00c4c77a23 */ /* 0x100fe400000108b9 */
[--C-:B------:R-:W-:Y:S02]  /*6050*/  FFMA.FTZ R201, R194, c[0x0][0x23c], -R185.reuse ;  /* 0x00008f00c2c97a23 */ /* 0x100fe400000108b9 */
[----:B------:R-:W-:Y:S02]  /*6060*/  FFMA.FTZ R196, R202, c[0x0][0x23c], -R185 ;  /* 0x00008f00cac47a23 */ /* 0x000fe400000108b9 */
[----:B------:R-:W3:Y:S01]  /*6070*/  MUFU.EX2 R169, R169 ;  /* 0x000000a900a97308 */ /* 0x000ee20000000800 */
[----:B----4-:R-:W-:Y:S01]  /*6080*/  F2FP.BF16.PACK_AB R6, R171, R172 ;  /* 0x000000acab06723e */ /* 0x010fe200000010ff */
        /* <DEDUP_REMOVED lines=8> */
[----:B------:R-:W4:Y:S01]  /*6110*/  MUFU.EX2 R175, R175 ;  /* 0x000000af00af7308 */ /* 0x000f220000000800 */
[----:B---3--:R-:W-:Y:S01]  /*6120*/  F2FP.BF16.PACK_AB R5, R169, R170 ;  /* 0x000000aaa905723e */ /* 0x008fe200000010ff */
[----:B------:R-:W-:Y:S01]  /*6130*/  LDSM.16.MT88.4 R164, [R225+0x1f000] ;  /* 0x01f00000e1a4783b */ /* 0x000fe20000004200 */
[----:B------:R-:W-:-:S02]  /*6140*/  FFMA.FTZ R184, R184, c[0x0][0x23c], -R185 ;  /* 0x00008f00b8b87a23 */ /* 0x000fc400000108b9 */
[----:B------:R-:W-:Y:S02]  /*6150*/  FFMA.FTZ R185, R180, c[0x0][0x23c], -R185 ;  /* 0x00008f00b4b97a23 */ /* 0x000fe400000108b9 */
[--C-:B------:R-:W-:Y:S01]  /*6160*/  FFMA.FTZ R180, R183, c[0x0][0x23c], -R178.reuse ;  /* 0x00008f00b7b47a23 */ /* 0x100fe200000108b2 */
[----:B------:R-:W3:Y:S01]  /*6170*/  MUFU.EX2 R176, R176 ;  /* 0x000000b000b07308 */ /* 0x000ee20000000800 */
[--C-:B------:R-:W-:Y:S02]  /*6180*/  FFMA.FTZ R181, R181, c[0x0][0x23c], -R178.reuse ;  /* 0x00008f00b5b57a23 */ /* 0x100fe400000108b2 */
[--C-:B------:R-:W-:Y:S02]  /*6190*/  FFMA.FTZ R179, R179, c[0x0][0x23c], -R178.reuse ;  /* 0x00008f00b3b37a23 */ /* 0x100fe400000108b2 */
[----:B------:R-:W-:-:S03]  /*61a0*/  FFMA.FTZ R178, R177, c[0x0][0x23c], -R178 ;  /* 0x00008f00b1b27a23 */ /* 0x000fc600000108b2 */
        /* <DEDUP_REMOVED lines=13> */
[C---:B-1----:R-:W-:Y:S01]  /*6280*/  HMMA.16816.F32.BF16 R160, R4.reuse, R20, R160 ;  /* 0x0000001404a0723c */ /* 0x042fe200000418a0 */
[-C--:B------:R-:W-:Y:S01]  /*6290*/  FMUL.FTZ R41, R41, R176.reuse ;  /* 0x000000b029297220 */ /* 0x080fe20000410000 */
[----:B------:R-:W-:Y:S01]  /*62a0*/  MUFU.EX2 R188, R188 ;  /* 0x000000bc00bc7308 */ /* 0x000fe20000000800 */
[-C--:B------:R-:W-:Y:S02]  /*62b0*/  FMUL.FTZ R42, R42, R3.reuse ;  /* 0x000000032a2a7220 */ /* 0x080fe40000410000 */
[-C--:B------:R-:W-:Y:S02]  /*62c0*/  FMUL.FTZ R43, R43, R3.reuse ;  /* 0x000000032b2b7220 */ /* 0x080fe40000410000 */
[-C--:B------:R-:W-:Y:S01]  /*62d0*/  FMUL.FTZ R44, R44, R176.reuse ;  /* 0x000000b02c2c7220 */ /* 0x080fe20000410000 */
[----:B------:R-:W-:Y:S01]  /*62e0*/  HMMA.16816.F32.BF16 R36, R4, R22, R36 ;  /* 0x000000160424723c */ /* 0x000fe20000041824 */
[----:B------:R-:W1:Y:S01]  /*62f0*/  LDSM.16.MT88.4 R20, [R224+0x18000] ;  /* 0x01800000e014783b */ /* 0x000e620000004200 */
        /* <DEDUP_REMOVED lines=29> */
[-C--:B------:R-:W-:Y:S02]  /*64d0*/  FMUL.FTZ R63, R63, R3.reuse ;  /* 0x000000033f3f7220 */ /* 0x080fe40000410000 */
[C---:B-1----:R-:W-:Y:S01]  /*64e0*/  HMMA.16816.F32.BF16 R56, R4.reuse, R20, R56 ;  /* 0x000000140438723c */ /* 0x042fe20000041838 */
[-C--:B------:R-:W-:Y:S02]  /*64f0*/  FMUL.FTZ R64, R64, R176.reuse ;  /* 0x000000b040407220 */ /* 0x080fe40000410000 */
[-C--:B------:R-:W-:Y:S02]  /*6500*/  FMUL.FTZ R65, R65, R176.reuse ;  /* 0x000000b041417220 */ /* 0x080fe40000410000 */
[-C--:B------:R-:W-:Y:S01]  /*6510*/  FMUL.FTZ R66, R66, R3.reuse ;  /* 0x0000000342427220 */ /* 0x080fe20000410000 */
[----:B------:R-:W-:Y:S01]  /*6520*/  MUFU.EX2 R198, R198 ;  /* 0x000000c600c67308 */ /* 0x000fe20000000800 */
[----:B------:R-:W-:Y:S01]  /*6530*/  FMUL.FTZ R67, R67, R3 ;  /* 0x0000000343437220 */ /* 0x000fe20000410000 */
        /* <DEDUP_REMOVED lines=15> */
[-C--:B------:R-:W-:Y:S01]  /*6630*/  FMUL.FTZ R77, R77, R176.reuse ;  /* 0x000000b04d4d7220 */ /* 0x080fe20000410000 */
        /* <DEDUP_REMOVED lines=32> */
[----:B----4-:R-:W-:Y:S01]  /*6840*/  HMMA.16816.F32.BF16 R88, R4, R16, R88 ;  /* 0x000000100458723c */ /* 0x010fe20000041858 */
[-C--:B------:R-:W-:Y:S01]  /*6850*/  FMUL.FTZ R98, R98, R3.reuse ;  /* 0x0000000362627220 */ /* 0x080fe20000410000 */
[----:B------:R-:W-:Y:S01]  /*6860*/  MUFU.EX2 R184, R184 ;  /* 0x000000b800b87308 */ /* 0x000fe20000000800 */
[----:B------:R-:W-:-:S02]  /*6870*/  FMUL.FTZ R99, R99, R3 ;  /* 0x0000000363637220 */ /* 0x000fc40000410000 */
[-C--:B------:R-:W-:Y:S02]  /*6880*/  FMUL.FTZ R100, R100, R176.reuse ;  /* 0x000000b064647220 */ /* 0x080fe40000410000 */
[-C--:B------:R-:W-:Y:S01]  /*6890*/  FMUL.FTZ R101, R101, R176.reuse ;  /* 0x000000b065657220 */ /* 0x080fe20000410000 */
[C---:B------:R-:W-:Y:S01]  /*68a0*/  HMMA.16816.F32.BF16 R92, R4.reuse, R18, R92 ;  /* 0x00000012045c723c */ /* 0x040fe2000004185c */
[-C--:B------:R-:W-:Y:S01]  /*68b0*/  FMUL.FTZ R102, R102, R3.reuse ;  /* 0x0000000366667220 */ /* 0x080fe20000410000 */
[----:B------:R-:W4:Y:S01]  /*68c0*/  LDSM.16.MT88.4 R16, [R225+0x1c000] ;  /* 0x01c00000e110783b */ /* 0x000f220000004200 */
[-C--:B------:R-:W-:Y:S01]  /*68d0*/  FMUL.FTZ R103, R103, R3.reuse ;  /* 0x0000000367677220 */ /* 0x080fe20000410000 */
[----:B------:R-:W1:Y:S01]  /*68e0*/  MUFU.EX2 R203, R203 ;  /* 0x000000cb00cb7308 */ /* 0x000e620000000800 */
        /* <DEDUP_REMOVED lines=12> */
[----:B------:R-:W-:Y:S01]  /*69b0*/  MUFU.EX2 R185, R185 ;  /* 0x000000b900b97308 */ /* 0x000fe20000000800 */
        /* <DEDUP_REMOVED lines=16> */
[-C--:B------:R-:W-:Y:S02]  /*6ac0*/  FMUL.FTZ R122, R122, R3.reuse ;  /* 0x000000037a7a7220 */ /* 0x080fe40000410000 */
[----:B------:R-:W-:Y:S01]  /*6ad0*/  FMUL.FTZ R123, R123, R3 ;  /* 0x000000037b7b7220 */ /* 0x000fe20000410000 */
[----:B------:R-:W-:Y:S01]  /*6ae0*/  MUFU.EX2 R179, R179 ;  /* 0x000000b300b37308 */ /* 0x000fe20000000800 */
[----:B------:R-:W-:-:S02]  /*6af0*/  FMUL.FTZ R124, R124, R176 ;  /* 0x000000b07c7c7220 */ /* 0x000fc40000410000 */
        /* <DEDUP_REMOVED lines=10> */
[-C--:B------:R-:W-:Y:S02]  /*6ba0*/  FMUL.FTZ R131, R131, R3.reuse ;  /* 0x0000000383837220 */ /* 0x080fe40000410000 */
[-C--:B------:R-:W-:Y:S02]  /*6bb0*/  FMUL.FTZ R132, R132, R176.reuse ;  /* 0x000000b084847220 */ /* 0x080fe40000410000 */
[-C--:B------:R-:W-:Y:S01]  /*6bc0*/  FMUL.FTZ R133, R133, R176.reuse ;  /* 0x000000b085857220 */ /* 0x080fe20000410000 */
[----:B------:R-:W-:Y:S01]  /*6bd0*/  HMMA.16816.F32.BF16 R124, R4, R14, R124 ;  /* 0x0000000e047c723c */ /* 0x000fe2000004187c */
[-C--:B------:R-:W-:Y:S01]  /*6be0*/  FMUL.FTZ R134, R134, R3.reuse ;  /* 0x0000000386867220 */ /* 0x080fe20000410000 */
[----:B------:R-:W2:Y:S01]  /*6bf0*/  LDSM.16.MT88.4 R12, [R225+0x1e000] ;  /* 0x01e00000e10c783b */ /* 0x000ea20000004200 */
[----:B------:R-:W-:Y:S02]  /*6c00*/  FMUL.FTZ R135, R135, R3 ;  /* 0x0000000387877220 */ /* 0x000fe40000410000 */
        /* <DEDUP_REMOVED lines=14> */
[----:B----4-:R-:W-:Y:S01]  /*6cf0*/  HMMA.16816.F32.BF16 R136, R4, R16, R136 ;  /* 0x000000100488723c */ /* 0x010fe20000041888 */
[----:B------:R-:W-:Y:S02]  /*6d00*/  FMUL.FTZ R143, R143, R3 ;  /* 0x000000038f8f7220 */ /* 0x000fe40000410000 */
[----:B------:R-:W-:-:S02]  /*6d10*/  FMUL.FTZ R144, R144, R176 ;  /* 0x000000b090907220 */ /* 0x000fc40000410000 */
[-C--:B------:R-:W-:Y:S02]  /*6d20*/  FMUL.FTZ R145, R145, R176.reuse ;  /* 0x000000b091917220 */ /* 0x080fe40000410000 */
[-C--:B------:R-:W-:Y:S01]  /*6d30*/  FMUL.FTZ R146, R146, R3.reuse ;  /* 0x0000000392927220 */ /* 0x080fe20000410000 */
[C---:B------:R-:W-:Y:S01]  /*6d40*/  HMMA.16816.F32.BF16 R156, R4.reuse, R18, R156 ;  /* 0x00000012049c723c */ /* 0x040fe2000004189c */
[-C--:B------:R-:W-:Y:S01]  /*6d50*/  FMUL.FTZ R147, R147, R3.reuse ;  /* 0x0000000393937220 */ /* 0x080fe20000410000 */
[----:B------:R-:W4:Y:S01]  /*6d60*/  LDSM.16.MT88.4 R16, [R228+0x18800] ;  /* 0x01880000e410783b */ /* 0x000f220000004200 */
        /* <DEDUP_REMOVED lines=8> */
[C---:B------:R-:W-:Y:S01]  /*6df0*/  HMMA.16816.F32.BF16 R144, R4.reuse, R14, R144 ;  /* 0x0000000e0490723c */ /* 0x040fe20000041890 */
[----:B------:R-:W2:Y:S01]  /*6e00*/  LDSM.16.MT88.4 R12, [R226+0x18800] ;  /* 0x01880000e20c783b */ /* 0x000ea20000004200 */
[-C--:B------:R-:W-:Y:S02]  /*6e10*/  FMUL.FTZ R151, R151, R3.reuse ;  /* 0x0000000397977220 */ /* 0x080fe40000410000 */
[----:B------:R-:W-:Y:S02]  /*6e20*/  FFMA.FTZ R174, R251, R176, R174 ;  /* 0x000000b0fbae7223 */ /* 0x000fe400000100ae */
[----:B------:R-:W-:Y:S01]  /*6e30*/  FFMA.FTZ R170, R249, R3, R170 ;  /* 0x00000003f9aa7223 */ /* 0x000fe200000100aa */
[----:B------:R-:W-:Y:S01]  /*6e40*/  MOV R3, R0 ;  /* 0x0000000000037202 */ /* 0x000fe20000000f00 */
[----:B-1----:R-:W-:Y:S01]  /*6e50*/  HMMA.16816.F32.BF16 R152, R4, R20, R152 ;  /* 0x000000140498723c */ /* 0x002fe20000041898 */
[----:B------:R-:W-:-:S02]  /*6e60*/  FADD.FTZ R173, R173, R174 ;  /* 0x000000aeadad7221 */ /* 0x000fc40000010000 */
[----:B------:R-:W-:Y:S02]  /*6e70*/  FADD.FTZ R169, R169, R170 ;  /* 0x000000aaa9a97221 */ /* 0x000fe40000010000 */
[----:B------:R-:W-:Y:S02]  /*6e80*/  FADD.FTZ R172, R172, R173 ;  /* 0x000000adacac7221 */ /* 0x000fe40000010000 */
[----:B------:R-:W-:Y:S01]  /*6e90*/  FADD.FTZ R168, R168, R169 ;  /* 0x000000a9a8a87221 */ /* 0x000fe20000010000 */
[----:B------:R-:W-:Y:S01]  /*6ea0*/  HMMA.16816.F32.BF16 R148, R4, R22, R148 ;  /* 0x000000160494723c */ /* 0x000fe20000041894 */
[----:B------:R-:W1:Y:S01]  /*6eb0*/  LDSM.16.MT88.4 R20, [R228+0x1a800] ;  /* 0x01a80000e414783b */ /* 0x000e620000004200 */
[----:B------:R-:W-:Y:S02]  /*6ec0*/  FADD.FTZ R171, R171, R172 ;  /* 0x000000acabab7221 */ /* 0x000fe40000010000 */
[----:B------:R-:W-:-:S03]  /*6ed0*/  FADD.FTZ R175, R175, R168 ;  /* 0x000000a8afaf7221 */ /* 0x000fc60000010000 */
[----:B---3--:R-:W-:Y:S01]  /*6ee0*/  F2FP.BF16.PACK_AB R4, R187, R186 ;  /* 0x000000babb04723e */ /* 0x008fe200000010ff */
[----:B------:R-:W-:Y:S01]  /*6ef0*/  FADD.FTZ R186, R186, R171 ;  /* 0x000000abbaba7221 */ /* 0x000fe20000010000 */
[----:B-----5:R-:W-:Y:S01]  /*6f00*/  F2FP.BF16.PACK_AB R5, R191, R190 ;  /* 0x000000bebf05723e */ /* 0x020fe200000010ff */
[----:B------:R-:W-:Y:S01]  /*6f10*/  FADD.FTZ R190, R190, R175 ;  /* 0x000000afbebe7221 */ /* 0x000fe20000010000 */
[----:B------:R-:W-:Y:S01]  /*6f20*/  F2FP.BF16.PACK_AB R6, R189, R188 ;  /* 0x000000bcbd06723e */ /* 0x000fe200000010ff */
[----:B------:R-:W-:Y:S01]  /*6f30*/  FADD.FTZ R187, R187, R186 ;  /* 0x000000babbbb7221 */ /* 0x000fe20000010000 */
[----:B------:R-:W-:Y:S01]  /*6f40*/  F2FP.BF16.PACK_AB R7, R193, R192 ;  /* 0x000000c0c107723e */ /* 0x000fe200000010ff */
[----:B------:R-:W-:Y:S02]  /*6f50*/  FADD.FTZ R191, R191, R190 ;  /* 0x000000bebfbf7221 */ /* 0x000fe40000010000 */
[----:B------:R-:W-:Y:S02]  /*6f60*/  FADD.FTZ R188, R188, R187 ;  /* 0x000000bbbcbc7221 */ /* 0x000fe40000010000 */
[----:B------:R-:W-:-:S02]  /*6f70*/  FADD.FTZ R192, R192, R191 ;  /* 0x000000bfc0c07221 */ /* 0x000fc40000010000 */
[----:B----4-:R-:W-:Y:S01]  /*6f80*/  HMMA.16816.F32.BF16 R160, R4, R16, R160 ;  /* 0x0000001004a0723c */ /* 0x010fe200000418a0 */
        /* <DEDUP_REMOVED lines=25> */
[C---:B-----5:R-:W-:Y:S08]  /*7120*/  HMMA.16816.F32.BF16 R96, R4.reuse, R24, R96 ;  /* 0x000000180460723c */ /* 0x060ff00000041860 */
        /* <DEDUP_REMOVED lines=20> */
[C---:B------:R-:W-:Y:S08]  /*7270*/  HMMA.16816.F32.BF16 R140, R4.reuse, R32, R140 ;  /* 0x00000020048c723c */ /* 0x040ff0000004188c */
[----:B------:R-:W-:Y:S01]  /*7280*/  HMMA.16816.F32.BF16 R144, R4, R34, R144 ;  /* 0x000000220490723c */ /* 0x000fe20000041890 */
[----:B------:R-:W-:Y:S06]  /*7290*/  LDSM.16.MT88.4 R32, [R226+0x1f000] ;  /* 0x01f00000e220783b */ /* 0x000fec0000004200 */
        /* <DEDUP_REMOVED lines=51> */
[C---:B------:R-:W-:Y:S08]  /*75d0*/  HMMA.16816.F32.BF16 R136, R4.reuse, R32, R136 ;  /* 0x000000200488723c */ /* 0x040ff00000041888 */
[C---:B------:R-:W-:Y:S01]  /*75e0*/  HMMA.16816.F32.BF16 R156, R4.reuse, R34, R156 ;  /* 0x00000022049c723c */ /* 0x040fe2000004189c */
[----:B------:R-:W-:Y:S07]  /*75f0*/  LDSM.16.MT88.4 R32, [R228+0x1b800] ;  /* 0x01b80000e420783b */ /* 0x000fee0000004200 */
[C---:B------:R-:W-:Y:S07]  /*7600*/  HMMA.16816.F32.BF16 R140, R4.reuse, R164, R140 ;  /* 0x000000a4048c723c */ /* 0x040fee000004188c */
[----:B------:R-:W-:Y:S01]  /*7610*/  MOV R164, R200 ;  /* 0x000000c800a47202 */ /* 0x000fe20000000f00 */
[C---:B------:R-:W-:Y:S08]  /*7620*/  HMMA.16816.F32.BF16 R144, R4.reuse, R166, R144 ;  /* 0x000000a60490723c */ /* 0x040ff00000041890 */
[C---:B-----5:R-:W-:Y:S08]  /*7630*/  HMMA.16816.F32.BF16 R152, R4.reuse, R24, R152 ;  /* 0x000000180498723c */ /* 0x060ff00000041898 */
        /* <DEDUP_REMOVED lines=24> */
[C---:B-1----:R-:W-:Y:S08]  /*77c0*/  HMMA.16816.F32.BF16 R80, R4.reuse, R20, R80 ;  /* 0x000000140450723c */ /* 0x042ff00000041850 */
[C---:B------:R-:W-:Y:S01]  /*77d0*/  HMMA.16816.F32.BF16 R84, R4.reuse, R22, R84 ;  /* 0x000000160454723c */ /* 0x040fe20000041854 */
[----:B------:R-:W1:Y:S07]  /*77e0*/  LDSM.16.MT88.4 R20, [R228+0x1f800] ;  /* 0x01f80000e414783b */ /* 0x000e6e0000004200 */
[C---:B------:R-:W-:Y:S01]  /*77f0*/  HMMA.16816.F32.BF16 R60, R4.reuse, R30, R60 ;  /* 0x0000001e043c723c */ /* 0x040fe2000004183c */
[----:B------:R-:W4:Y:S07]  /*7800*/  LDSM.16.MT88.4 R28, [R226+0x1d800] ;  /* 0x01d80000e21c783b */ /* 0x000f2e0000004200 */
[C---:B------:R-:W-:Y:S08]  /*7810*/  HMMA.16816.F32.BF16 R64, R4.reuse, R32, R64 ;  /* 0x000000200440723c */ /* 0x040ff00000041840 */
[C---:B------:R-:W-:Y:S01]  /*7820*/  HMMA.16816.F32.BF16 R68, R4.reuse, R34, R68 ;  /* 0x000000220444723c */ /* 0x040fe20000041844 */
[----:B------:R-:W5:Y:S07]  /*7830*/  LDSM.16.MT88.4 R32, [R225+0x1d800] ;  /* 0x01d80000e120783b */ /* 0x000f6e0000004200 */
[C---:B------:R-:W-:Y:S08]  /*7840*/  HMMA.16816.F32.BF16 R72, R4.reuse, R24, R72 ;  /* 0x000000180448723c */ /* 0x040ff00000041848 */
[C---:B------:R-:W-:Y:S01]  /*7850*/  HMMA.16816.F32.BF16 R76, R4.reuse, R26, R76 ;  /* 0x0000001a044c723c */ /* 0x040fe2000004184c */
[----:B------:R-:W4:Y:S07]  /*7860*/  LDSM.16.MT88.4 R24, [R224+0x1d800] ;  /* 0x01d80000e018783b */ /* 0x000f2e0000004200 */
[C---:B---3--:R-:W-:Y:S08]  /*7870*/  HMMA.16816.F32.BF16 R88, R4.reuse, R16, R88 ;  /* 0x000000100458723c */ /* 0x048ff00000041858 */
[C---:B------:R-:W-:Y:S01]  /*7880*/  HMMA.16816.F32.BF16 R92, R4.reuse, R18, R92 ;  /* 0x00000012045c723c */ /* 0x040fe2000004185c */
[----:B------:R-:W3:Y:S07]  /*7890*/  LDSM.16.MT88.4 R16, [R226+0x1f800] ;  /* 0x01f80000e210783b */ /* 0x000eee0000004200 */
[C---:B--2---:R-:W-:Y:S08]  /*78a0*/  HMMA.16816.F32.BF16 R96, R4.reuse, R12, R96 ;  /* 0x0000000c0460723c */ /* 0x044ff00000041860 */
[C---:B------:R-:W-:Y:S01]  /*78b0*/  HMMA.16816.F32.BF16 R100, R4.reuse, R14, R100 ;  /* 0x0000000e0464723c */ /* 0x040fe20000041864 */
[----:B------:R-:W2:Y:S07]  /*78c0*/  LDSM.16.MT88.4 R12, [R225+0x1f800] ;  /* 0x01f80000e10c783b */ /* 0x000eae0000004200 */
[C---:B-1----:R-:W-:Y:S08]  /*78d0*/  HMMA.16816.F32.BF16 R128, R4.reuse, R20, R128 ;  /* 0x000000140480723c */ /* 0x042ff00000041880 */
[C---:B------:R-:W-:Y:S01]  /*78e0*/  HMMA.16816.F32.BF16 R132, R4.reuse, R22, R132 ;  /* 0x000000160484723c */ /* 0x040fe20000041884 */
[----:B------:R-:W1:Y:S07]  /*78f0*/  LDSM.16.MT88.4 R20, [R224+0x1f800] ;  /* 0x01f80000e014783b */ /* 0x000e6e0000004200 */
[C---:B----4-:R-:W-:Y:S08]  /*7900*/  HMMA.16816.F32.BF16 R104, R4.reuse, R28, R104 ;  /* 0x0000001c0468723c */ /* 0x050ff00000041868 */
[C---:B------:R-:W-:Y:S08]  /*7910*/  HMMA.16816.F32.BF16 R108, R4.reuse, R30, R108 ;  /* 0x0000001e046c723c */ /* 0x040ff0000004186c */
[C---:B-----5:R-:W-:Y:S08]  /*7920*/  HMMA.16816.F32.BF16 R112, R4.reuse, R32, R112 ;  /* 0x000000200470723c */ /* 0x060ff00000041870 */
[C---:B------:R-:W-:Y:S08]  /*7930*/  HMMA.16816.F32.BF16 R116, R4.reuse, R34, R116 ;  /* 0x000000220474723c */ /* 0x040ff00000041874 */
[C---:B------:R-:W-:Y:S08]  /*7940*/  HMMA.16816.F32.BF16 R120, R4.reuse, R24, R120 ;  /* 0x000000180478723c */ /* 0x040ff00000041878 */
[C---:B------:R-:W-:Y:S08]  /*7950*/  HMMA.16816.F32.BF16 R124, R4.reuse, R26, R124 ;  /* 0x0000001a047c723c */ /* 0x040ff0000004187c */
[C---:B---3--:R-:W-:Y:S08]  /*7960*/  HMMA.16816.F32.BF16 R136, R4.reuse, R16, R136 ;  /* 0x000000100488723c */ /* 0x048ff00000041888 */
[C---:B------:R-:W-:Y:S08]  /*7970*/  HMMA.16816.F32.BF16 R156, R4.reuse, R18, R156 ;  /* 0x00000012049c723c */ /* 0x040ff0000004189c */
[C---:B--2---:R-:W-:Y:S08]  /*7980*/  HMMA.16816.F32.BF16 R140, R4.reuse, R12, R140 ;  /* 0x0000000c048c723c */ /* 0x044ff0000004188c */
[C---:B------:R-:W-:Y:S08]  /*7990*/  HMMA.16816.F32.BF16 R144, R4.reuse, R14, R144 ;  /* 0x0000000e0490723c */ /* 0x040ff00000041890 */
[C---:B-1----:R-:W-:Y:S08]  /*79a0*/  HMMA.16816.F32.BF16 R152, R4.reuse, R20, R152 ;  /* 0x000000140498723c */ /* 0x042ff00000041898 */
[----:B------:R-:W-:Y:S01]  /*79b0*/  HMMA.16816.F32.BF16 R148, R4, R22, R148 ;  /* 0x000000160494723c */ /* 0x000fe20000041894 */
[----:B------:R-:W-:Y:S11]  /*79c0*/  @!P0 BRA `(.L_x_152) ;  /* 0x000034c000008947 */ /* 0x000ff60003800000 */
[----:B------:R-:W-:Y:S01]  /*79d0*/  UIADD3 UR11, UR8, -0x3, URZ ;  /* 0xfffffffd080b7890 */ /* 0x000fe2000fffe03f */
[----:B------:R-:W-:-:S04]  /*79e0*/  DEPBAR.LE SB0, 0x0 ;  /* 0x000080000000791a */ /* 0x000fc80000000000 */
[----:B------:R-:W-:Y:S01]  /*79f0*/  USHF.R.S32.HI UR6, URZ, 0x1f, UR11 ;  /* 0x0000001f3f067899 */ /* 0x000fe2000801140b */
[----:B------:R-:W-:Y:S01]  /*7a00*/  IMAD.MOV.U32 R4, RZ, RZ, c[0x0][0x1a0] ;  /* 0x00006800ff047624 */ /* 0x000fe200078e00ff */
[----:B------:R-:W-:Y:S01]  /*7a10*/  ULDC.64 UR4, c[0x0][0x1a0] ;  /* 0x0000680000047ab9 */ /* 0x000fe20000000a00 */
[----:B------:R-:W-:Y:S01]  /*7a20*/  IMAD.MOV.U32 R3, RZ, RZ, c[0x0][0x1a4] ;  /* 0x00006900ff037624 */ /* 0x000fe200078e00ff */
[----:B------:R-:W-:Y:S02]  /*7a30*/  UIMAD UR6, UR6, UR4, URZ ;  /* 0x00000004060672a4 */ /* 0x000fe4000f8e023f */
        /* <DEDUP_REMOVED lines=11> */
[----:B------:R-:W-:Y:S02]  /*7af0*/  LEA R14, P0, R4, R12, 0x6 ;  /* 0x0000000c040e7211 */ /* 0x000fe400078030ff */
[----:B------:R-:W-:-:S04]  /*7b00*/  LEA.HI.X R13, R6, c[0x0][0x174], R5, 0x1, P1 ;  /* 0x00005d00060d7a11 */ /* 0x000fc800008f0c05 */
[----:B------:R-:W-:Y:S01]  /*7b10*/  LEA.HI.X R15, R4, R13, R3, 0x6, P0 ;  /* 0x0000000d040f7211 */ /* 0x000fe200000f3403 */
        /* <DEDUP_REMOVED lines=210> */
[C---:B------:R-:W-:Y:S01]  /*8840*/  IADD3 R11, R3.reuse, 0x1, RZ ;  /* 0x00000001030b7810 */ /* 0x040fe20007ffe0ff */
[----:B------:R-:W1:Y:S01]  /*8850*/  LDSM.16.M88.4 R184, [R220+0x7000] ;  /* 0x00700000dcb8783b */ /* 0x000e620000000200 */
[----:B------:R-:W-:Y:S02]  /*8860*/  IADD3 R23, R3, 0x11, RZ ;  /* 0x0000001103177810 */ /* 0x000fe40007ffe0ff */
[C---:B------:R-:W-:Y:S02]  /*8870*/  ISETP.GE.AND P6, PT, R11.reuse, R10, PT ;  /* 0x0000000a0b00720c */ /* 0x040fe40003fc6270 */
[----:B------:R-:W-:Y:S01]  /*8880*/  ISETP.GE.AND P4, PT, R11, R2, PT ;  /* 0x000000020b00720c */ /* 0x000fe20003f86270 */
[----:B-----5:R-:W-:Y:S01]  /*8890*/  HMMA.16816.F32.BF16 R176, R24, R16, R176 ;  /* 0x0000001018b0723c */ /* 0x020fe200000418b0 */
[----:B------:R-:W-:-:S04]  /*88a0*/  IADD3 R11, R3, 0x9, RZ ;  /* 0x00000009030b7810 */ /* 0x000fc80007ffe0ff */
[----:B------:R-:W-:Y:S02]  /*88b0*/  ISETP.GE.AND P1, PT, R11, R10, PT ;  /* 0x0000000a0b00720c */ /* 0x000fe40003f26270 */
[----:B------:R-:W-:Y:S01]  /*88c0*/  IADD3 R17, R3, 0x8, RZ ;  /* 0x0000000803117810 */ /* 0x000fe20007ffe0ff */
[----:B------:R-:W-:Y:S01]  /*88d0*/  HMMA.16816.F32.BF16 R172, R24, R18, R172 ;  /* 0x0000001218ac723c */ /* 0x000fe200000418ac */
[----:B------:R-:W-:Y:S02]  /*88e0*/  ISETP.GE.AND P3, PT, R11, R2, PT ;  /* 0x000000020b00720c */ /* 0x000fe40003f66270 */
[C---:B------:R-:W-:Y:S02]  /*88f0*/  ISETP.GE.AND P2, PT, R17.reuse, R10, PT ;  /* 0x0000000a1100720c */ /* 0x040fe40003f46270 */
[----:B------:R-:W-:Y:S02]  /*8900*/  ISETP.GE.AND P5, PT, R17, R2, PT ;  /* 0x000000021100720c */ /* 0x000fe40003fa6270 */
[----:B------:R-:W-:Y:S01]  /*8910*/  IADD3 R17, R3, 0x10, RZ ;  /* 0x0000001003117810 */ /* 0x000fe20007ffe0ff */
[----:B------:R-:W-:Y:S01]  /*8920*/  HMMA.16816.F32.BF16 R12, R192, R196, R12 ;  /* 0x000000c4c00c723c */ /* 0x000fe2000004180c */
[----:B------:R-:W-:-:S02]  /*8930*/  FSEL R11, R4, -INF , !P2 ;  /* 0xff800000040b7808 */ /* 0x000fc40005000000 */
[C---:B------:R-:W-:Y:S02]  /*8940*/  ISETP.GE.AND P0, PT, R17.reuse, R10, PT ;  /* 0x0000000a1100720c */ /* 0x040fe40003f06270 */
[----:B------:R-:W-:Y:S02]  /*8950*/  ISETP.GE.AND P2, PT, R17, R2, PT ;  /* 0x000000021100720c */ /* 0x000fe40003f46270 */
[----:B------:R-:W2:Y:S01]  /*8960*/  LDSM.16.M88.4 R16, [R220+0x7800] ;  /* 0x00780000dc10783b */ /* 0x000ea20000000200 */
[----:B------:R-:W-:Y:S01]  /*8970*/  HMMA.16816.F32.BF16 R32, R192, R180, R32 ;  /* 0x000000b4c020723c */ /* 0x000fe20000041820 */
[----:B------:R-:W-:Y:S01]  /*8980*/  FSEL R6, R6, -INF , !P5 ;  /* 0xff80000006067808 */ /* 0x000fe20006800000 */
[----:B------:R-:W-:-:S04]  /*8990*/  DEPBAR.LE SB0, 0x0 ;  /* 0x000080000000791a */ /* 0x000fc80000000000 */
[----:B------:R-:W-:Y:S02]  /*89a0*/  FSEL R5, R5, -INF , !P1 ;  /* 0xff80000005057808 */ /* 0x000fe40004800000 */
[----:B------:R-:W-:Y:S01]  /*89b0*/  HMMA.16816.F32.BF16 R28, R192, R182, R28 ;  /* 0x000000b6c01c723c */ /* 0x000fe2000004181c */
[C---:B------:R-:W-:Y:S02]  /*89c0*/  ISETP.GE.AND P5, PT, R23.reuse, R10, PT ;  /* 0x0000000a1700720c */ /* 0x040fe40003fa6270 */
[----:B------:R-:W-:Y:S02]  /*89d0*/  ISETP.GE.AND P1, PT, R23, R2, PT ;  /* 0x000000021700720c */ /* 0x000fe40003f26270 */
[----:B------:R-:W-:Y:S02]  /*89e0*/  FSEL R4, R7, -INF , !P3 ;  /* 0xff80000007047808 */ /* 0x000fe40005800000 */
[C---:B------:R-:W-:Y:S01]  /*89f0*/  IADD3 R23, R3.reuse, 0x18, RZ ;  /* 0x0000001803177810 */ /* 0x040fe20007ffe0ff */
[----:B-1----:R-:W-:Y:S01]  /*8a00*/  HMMA.16816.F32.BF16 R168, R24, R184, R168 ;  /* 0x000000b818a8723c */ /* 0x002fe200000418a8 */
[----:B------:R-:W-:-:S02]  /*8a10*/  IADD3 R7, R3, 0x19, RZ ;  /* 0x0000001903077810 */ /* 0x000fc40007ffe0ff */
[----:B------:R-:W-:Y:S02]  /*8a20*/  FSEL R189, R177, -INF , !P5 ;  /* 0xff800000b1bd7808 */ /* 0x000fe40006800000 */
[-C--:B------:R-:W-:Y:S02]  /*8a30*/  ISETP.GE.AND P3, PT, R23, R10.reuse, PT ;  /* 0x0000000a1700720c */ /* 0x080fe40003f66270 */
[----:B------:R-:W-:Y:S01]  /*8a40*/  FSEL R184, R178, -INF , !P2 ;  /* 0xff800000b2b87808 */ /* 0x000fe20005000000 */
[----:B------:R-:W-:Y:S01]  /*8a50*/  HMMA.16816.F32.BF16 R164, R24, R186, R164 ;  /* 0x000000ba18a4723c */ /* 0x000fe200000418a4 */
[----:B------:R-:W-:Y:S02]  /*8a60*/  FSEL R199, R176, -INF , !P0 ;  /* 0xff800000b0c77808 */ /* 0x000fe40004000000 */
[C---:B------:R-:W-:Y:S02]  /*8a70*/  ISETP.GE.AND P2, PT, R7.reuse, R10, PT ;  /* 0x0000000a0700720c */ /* 0x040fe40003f46270 */
[----:B------:R-:W-:-:S02]  /*8a80*/  ISETP.GE.AND P5, PT, R7, R2, PT ;  /* 0x000000020700720c */ /* 0x000fc40003fa6270 */
[----:B------:R-:W-:Y:S01]  /*8a90*/  ISETP.GE.AND P0, PT, R23, R2, PT ;  /* 0x000000021700720c */ /* 0x000fe20003f06270 */
[C---:B------:R-:W-:Y:S01]  /*8aa0*/  HMMA.16816.F32.BF16 R12, R24.reuse, R20, R12 ;  /* 0x00000014180c723c */ /* 0x040fe2000004180c */
[C---:B------:R-:W-:Y:S02]  /*8ab0*/  IADD3 R7, R3.reuse, 0x20, RZ ;  /* 0x0000002003077810 */ /* 0x040fe40007ffe0ff */
[----:B------:R-:W-:Y:S02]  /*8ac0*/  IADD3 R23, R3, 0x21, RZ ;  /* 0x0000002103177810 */ /* 0x000fe40007ffe0ff */
[----:B------:R-:W-:Y:S02]  /*8ad0*/  FSEL R198, R179, -INF , !P1 ;  /* 0xff800000b3c67808 */ /* 0x000fe40004800000 */
[----:B------:R-:W-:Y:S01]  /*8ae0*/  FSEL R187, R172, -INF , !P3 ;  /* 0xff800000acbb7808 */ /* 0x000fe20005800000 */
[----:B--2---:R-:W-:Y:S01]  /*8af0*/  HMMA.16816.F32.BF16 R32, R24, R16, R32 ;  /* 0x000000101820723c */ /* 0x004fe20000041820 */
[----:B------:R-:W-:-:S02]  /*8b00*/  ISETP.GE.AND P1, PT, R7, R10, PT ;  /* 0x0000000a0700720c */ /* 0x000fc40003f26270 */
[----:B------:R-:W-:Y:S02]  /*8b10*/  ISETP.GE.AND P3, PT, R7, R2, PT ;  /* 0x000000020700720c */ /* 0x000fe40003f66270 */
[----:B------:R-:W-:Y:S02]  /*8b20*/  FSEL R186, R174, -INF , !P0 ;  /* 0xff800000aeba7808 */ /* 0x000fe40004000000 */
[----:B------:R-:W-:Y:S01]  /*8b30*/  ISETP.GE.AND P0, PT, R23, R10, PT ;  /* 0x0000000a1700720c */ /* 0x000fe20003f06270 */
[----:B------:R-:W-:Y:S01]  /*8b40*/  HMMA.16816.F32.BF16 R28, R24, R18, R28 ;  /* 0x00000012181c723c */ /* 0x000fe2000004181c */
[C---:B------:R-:W-:Y:S02]  /*8b50*/  IADD3 R7, R3.reuse, 0x28, RZ ;  /* 0x0000002803077810 */ /* 0x040fe40007ffe0ff */
[----:B------:R-:W-:Y:S02]  /*8b60*/  IADD3 R21, R3, 0x29, RZ ;  /* 0x0000002903157810 */ /* 0x000fe40007ffe0ff */
[----:B------:R-:W-:-:S02]  /*8b70*/  FSEL R185, R173, -INF , !P2 ;  /* 0xff800000adb97808 */ /* 0x000fc40005000000 */
[----:B------:R-:W-:Y:S02]  /*8b80*/  FSEL R196, R175, -INF , !P5 ;  /* 0xff800000afc47808 */ /* 0x000fe40006800000 */
[----:B------:R-:W-:Y:S02]  /*8b90*/  FSEL R197, R168, -INF , !P1 ;  /* 0xff800000a8c57808 */ /* 0x000fe40004800000 */
[----:B------:R-:W-:Y:S02]  /*8ba0*/  ISETP.GE.AND P2, PT, R23, R2, PT ;  /* 0x000000021700720c */ /* 0x000fe40003f46270 */
[C---:B------:R-:W-:Y:S02]  /*8bb0*/  ISETP.GE.AND P5, PT, R7.reuse, R10, PT ;  /* 0x0000000a0700720c */ /* 0x040fe40003fa6270 */
[----:B------:R-:W-:Y:S02]  /*8bc0*/  ISETP.GE.AND P1, PT, R7, R2, PT ;  /* 0x000000020700720c */ /* 0x000fe40003f26270 */
[----:B------:R-:W-:-:S02]  /*8bd0*/  FSEL R191, R169, -INF , !P0 ;  /* 0xff800000a9bf7808 */ /* 0x000fc40004000000 */
[----:B------:R-:W-:Y:S02]  /*8be0*/  ISETP.GE.AND P0, PT, R21, R2, PT ;  /* 0x000000021500720c */ /* 0x000fe40003f06270 */
[C---:B------:R-:W-:Y:S02]  /*8bf0*/  IADD3 R7, R3.reuse, 0x30, RZ ;  /* 0x0000003003077810 */ /* 0x040fe40007ffe0ff */
[----:B------:R-:W-:Y:S02]  /*8c00*/  IADD3 R17, R3, 0x31, RZ ;  /* 0x0000003103117810 */ /* 0x000fe40007ffe0ff */
[----:B------:R-:W-:Y:S02]  /*8c10*/  FSEL R190, R171, -INF , !P2 ;  /* 0xff800000abbe7808 */ /* 0x000fe40005000000 */
[----:B------:R-:W-:Y:S01]  /*8c20*/  FSEL R195, R164, -INF , !P5 ;  /* 0xff800000a4c37808 */ /* 0x000fe20006800000 */
[----:B------:R-:W-:Y:S01]  /*8c30*/  BAR.SYNC.DEFER_BLOCKING 0x0 ;  /* 0x0000000000007b1d */ /* 0x000fe20000010000 */
[----:B------:R-:W-:-:S02]  /*8c40*/  ISETP.GE.AND P2, PT, R7, R10, PT ;  /* 0x0000000a0700720c */ /* 0x000fc40003f46270 */
[----:B------:R-:W-:Y:S02]  /*8c50*/  ISETP.GE.AND P5, PT, R7, R2, PT ;  /* 0x000000020700720c */ /* 0x000fe40003fa6270 */
[----:B------:R-:W-:Y:S02]  /*8c60*/  FSEL R188, R166, -INF , !P1 ;  /* 0xff800000a6bc7808 */ /* 0x000fe40004800000 */
[----:B------:R-:W-:Y:S02]  /*8c70*/  FSEL R194, R167, -INF , !P0 ;  /* 0xff800000a7c27808 */ /* 0x000fe40004000000 */
[----:B------:R-:W-:Y:S02]  /*8c80*/  FSEL R16, R15, -INF , !P4 ;  /* 0xff8000000f107808 */ /* 0x000fe40006000000 */
[-C--:B------:R-:W-:Y:S02]  /*8c90*/  ISETP.GE.AND P1, PT, R17, R10.reuse, PT ;  /* 0x0000000a1100720c */ /* 0x080fe40003f26270 */
[----:B------:R-:W-:-:S02]  /*8ca0*/  ISETP.GE.AND P0, PT, R3, R10, PT ;  /* 0x0000000a0300720c */ /* 0x000fc40003f06270 */
[C---:B------:R-:W-:Y:S02]  /*8cb0*/  ISETP.GE.AND P4, PT, R3.reuse, R2, PT ;  /* 0x000000020300720c */ /* 0x040fe40003f86270 */
[C---:B------:R-:W-:Y:S02]  /*8cc0*/  IADD3 R7, R3.reuse, 0x38, RZ ;  /* 0x0000003803077810 */ /* 0x040fe40007ffe0ff */
[----:B------:R-:W-:Y:S02]  /*8cd0*/  IADD3 R3, R3, 0x39, RZ ;  /* 0x0000003903037810 */ /* 0x000fe40007ffe0ff */
[----:B------:R-:W-:Y:S02]  /*8ce0*/  FSEL R168, R34, -INF , !P5 ;  /* 0xff80000022a87808 */ /* 0x000fe40006800000 */
[----:B------:R-:W-:Y:S02]  /*8cf0*/  FSEL R181, R33, -INF , !P1 ;  /* 0xff80000021b57808 */ /* 0x000fe40004800000 */
[----:B------:R-:W-:-:S02]  /*8d00*/  ISETP.GE.AND P5, PT, R3, R10, PT ;  /* 0x0000000a0300720c */ /* 0x000fc40003fa6270 */
[----:B------:R-:W-:Y:S02]  /*8d10*/  ISETP.GE.AND P1, PT, R3, R2, PT ;  /* 0x000000020300720c */ /* 0x000fe40003f26270 */
[----:B------:R-:W-:Y:S02]  /*8d20*/  FSEL R3, R12, -INF , !P0 ;  /* 0xff8000000c037808 */ /* 0x000fe40004000000 */
[----:B------:R-:W-:Y:S02]  /*8d30*/  PLOP3.LUT P0, PT, PT, PT, UP0, 0x80, 0x0 ;  /* 0x000000000000781c */ /* 0x000fe40003f0f008 */
[----:B------:R-:W-:Y:S02]  /*8d40*/  FSEL R192, R170, -INF , !P3 ;  /* 0xff800000aac07808 */ /* 0x000fe40005800000 */
[----:B------:R-:W-:Y:S02]  /*8d50*/  ISETP.GE.AND P3, PT, R21, R10, PT ;  /* 0x0000000a1500720c */ /* 0x000fe40003f66270 */
[----:B------:R-:W-:-:S02]  /*8d60*/  FSEL R13, R13, -INF , !P6 ;  /* 0xff8000000d0d7808 */ /* 0x000fc40007000000 */
[----:B------:R-:W-:Y:S02]  /*8d70*/  FSEL R193, R165, -INF , !P3 ;  /* 0xff800000a5c17808 */ /* 0x000fe40005800000 */
[----:B------:R-:W-:Y:S02]  /*8d80*/  FSEL R183, R32, -INF , !P2 ;  /* 0xff80000020b77808 */ /* 0x000fe40005000000 */
[----:B------:R-:W-:Y:S02]  /*8d90*/  ISETP.GE.AND P3, PT, R17, R2, PT ;  /* 0x000000021100720c */ /* 0x000fe40003f66270 */
[C---:B------:R-:W-:Y:S02]  /*8da0*/  ISETP.GE.AND P6, PT, R7.reuse, R10, PT ;  /* 0x0000000a0700720c */ /* 0x040fe40003fc6270 */
        /* <DEDUP_REMOVED lines=8> */
[----:B------:R-:W-:Y:S02]  /*8e30*/  UIADD3 UR7, UR8, -0x4, URZ ;  /* 0xfffffffc08077890 */ /* 0x000fe4000fffe03f */
[----:B------:R-:W-:-:S02]  /*8e40*/  ULDC.64 UR4, c[0x0][0x198] ;  /* 0x0000660000047ab9 */ /* 0x000fc40000000a00 */
        /* <DEDUP_REMOVED lines=26> */
.L_x_154:
        /* <DEDUP_REMOVED lines=46> */
[----:B------:R-:W-:-:S05]  /*92d0*/  FMUL.FTZ R170, R164, c[0x0][0x23c] ;  /* 0x00008f00a4aa7a20 */ /* 0x000fca0000410000 */
[----:B------:R-:W-:-:S05]  /*92e0*/  FSEL R170, R170, RZ, P1 ;  /* 0x000000ffaaaa7208 */ /* 0x000fca0000800000 */
[--C-:B------:R-:W-:Y:S01]  /*92f0*/  FFMA.FTZ R172, R3, c[0x0][0x23c], -R170.reuse ;  /* 0x00008f0003ac7a23 */ /* 0x100fe200000108aa */
[----:B--2---:R-:W-:Y:S01]  /*9300*/  FMNMX.FTZ R3, R7, R2, !PT ;  /* 0x0000000207037209 */ /* 0x004fe20007810000 */
[--C-:B------:R-:W-:Y:S01]  /*9310*/  FFMA.FTZ R165, R5, c[0x0][0x23c], -R170.reuse ;  /* 0x00008f0005a57a23 */ /* 0x100fe200000108aa */
[----:B------:R-:W-:Y:S01]  /*9320*/  FSEL R5, R164, RZ, P1 ;  /* 0x000000ffa4057208 */ /* 0x000fe20000800000 */
[--C-:B------:R-:W-:Y:S01]  /*9330*/  FFMA.FTZ R166, R11, c[0x0][0x23c], -R170.reuse ;  /* 0x00008f000ba67a23 */ /* 0x100fe200000108aa */
[C---:B------:R-:W-:Y:S01]  /*9340*/  FSETP.NEU.FTZ.AND P0, PT, R3.reuse, -INF , PT ;  /* 0xff8000000300780b */ /* 0x040fe20003f1d000 */
[C---:B------:R-:W-:Y:S01]  /*9350*/  FMUL.FTZ R177, R3.reuse, c[0x0][0x23c] ;  /* 0x00008f0003b17a20 */ /* 0x040fe20000410000 */
[----:B------:R-:W-:Y:S01]  /*9360*/  MUFU.EX2 R172, R172 ;  /* 0x000000ac00ac7308 */ /* 0x000fe20000000800 */
[----:B------:R-:W-:Y:S01]  /*9370*/  FADD.FTZ R5, R200, -R5 ;  /* 0x80000005c8057221 */ /* 0x000fe20000010000 */
[----:B------:R-:W-:Y:S01]  /*9380*/  FSEL R7, R3, RZ, P0 ;  /* 0x000000ff03077208 */ /* 0x000fe20000000000 */
[----:B------:R-:W-:Y:S01]  /*9390*/  FFMA.FTZ R167, R13, c[0x0][0x23c], -R170 ;  /* 0x00008f000da77a23 */ /* 0x000fe200000108aa */
[----:B------:R-:W-:Y:S01]  /*93a0*/  FSEL R177, R177, RZ, P0 ;  /* 0x000000ffb1b17208 */ /* 0x000fe20000000000 */
[----:B------:R-:W-:Y:S01]  /*93b0*/  FMUL.FTZ R174, R5, c[0x0][0x23c] ;  /* 0x00008f0005ae7a20 */ /* 0x000fe20000410000 */
[----:B------:R-:W-:Y:S01]  /*93c0*/  PLOP3.LUT P0, PT, PT, PT, UP0, 0x80, 0x0 ;  /* 0x000000000000781c */ /* 0x000fe20003f0f008 */
[----:B------:R-:W-:Y:S01]  /*93d0*/  FADD.FTZ R7, R0, -R7 ;  /* 0x8000000700077221 */ /* 0x000fe20000010000 */
[----:B------:R-:W-:Y:S01]  /*93e0*/  MUFU.EX2 R166, R166 ;  /* 0x000000a600a67308 */ /* 0x000fe20000000800 */
[----:B------:R-:W-:-:S02]  /*93f0*/  FFMA.FTZ R11, R14, c[0x0][0x23c], -R177 ;  /* 0x00008f000e0b7a23 */ /* 0x000fc400000108b1 */
[--C-:B------:R-:W-:Y:S01]  /*9400*/  FFMA.FTZ R10, R16, c[0x0][0x23c], -R177.reuse ;  /* 0x00008f00100a7a23 */ /* 0x100fe200000108b1 */
[----:B------:R-:W-:Y:S01]  /*9410*/  LDSM.16.MT88.4 R12, [R225+0x18000] ;  /* 0x01800000e10c783b */ /* 0x000fe20000004200 */
[--C-:B------:R-:W-:Y:S02]  /*9420*/  FFMA.FTZ R2, R6, c[0x0][0x23c], -R177.reuse ;  /* 0x00008f0006027a23 */ /* 0x100fe400000108b1 */
[----:B------:R-:W-:Y:S01]  /*9430*/  FFMA.FTZ R173, R4, c[0x0][0x23c], -R177 ;  /* 0x00008f0004ad7a23 */ /* 0x000fe200000108b1 */
[----:B------:R-:W1:Y:S01]  /*9440*/  MUFU.EX2 R167, R167 ;  /* 0x000000a700a77308 */ /* 0x000e620000000800 */
[----:B------:R-:W-:Y:S01]  /*9450*/  FMUL.FTZ R0, R7, c[0x0][0x23c] ;  /* 0x00008f0007007a20 */ /* 0x000fe20000410000 */
[----:B------:R-:W2:Y:S01]  /*9460*/  LDSM.16.MT88.4 R16, [R226+0x18000] ;  /* 0x01800000e210783b */ /* 0x000ea20000004200 */
[--C-:B------:R-:W-:Y:S02]  /*9470*/  FFMA.FTZ R180, R189, c[0x0][0x23c], -R170.reuse ;  /* 0x00008f00bdb47a23 */ /* 0x100fe400000108aa */
[----:B------:R-:W-:-:S02]  /*9480*/  FFMA.FTZ R182, R187, c[0x0][0x23c], -R170 ;  /* 0x00008f00bbb67a23 */ /* 0x000fc400000108aa */
[--C-:B------:R-:W-:Y:S01]  /*9490*/  FFMA.FTZ R179, R199, c[0x0][0x23c], -R170.reuse ;  /* 0x00008f00c7b37a23 */ /* 0x100fe200000108aa */
[----:B------:R-:W3:Y:S01]  /*94a0*/  MUFU.EX2 R165, R165 ;  /* 0x000000a500a57308 */ /* 0x000ee20000000800 */
[----:B------:R-:W-:Y:S02]  /*94b0*/  FFMA.FTZ R185, R185, c[0x0][0x23c], -R170 ;  /* 0x00008f00b9b97a23 */ /* 0x000fe400000108aa */
[--C-:B------:R-:W-:Y:S02]  /*94c0*/  FFMA.FTZ R184, R184, c[0x0][0x23c], -R177.reuse ;  /* 0x00008f00b8b87a23 */ /* 0x100fe400000108b1 */
[--C-:B------:R-:W-:Y:S02]  /*94d0*/  FFMA.FTZ R187, R198, c[0x0][0x23c], -R177.reuse ;  /* 0x00008f00c6bb7a23 */ /* 0x100fe400000108b1 */
[--C-:B------:R-:W-:Y:S01]  /*94e0*/  FFMA.FTZ R186, R186, c[0x0][0x23c], -R177.reuse ;  /* 0x00008f00baba7a23 */ /* 0x100fe200000108b1 */
[----:B------:R-:W-:Y:S01]  /*94f0*/  MUFU.EX2 R11, R11 ;  /* 0x0000000b000b7308 */ /* 0x000fe20000000800 */
[----:B-1----:R-:W-:Y:S01]  /*9500*/  F2FP.BF16.PACK_AB R4, R167, R172 ;  /* 0x000000aca704723e */ /* 0x002fe200000010ff */
[----:B------:R-:W-:-:S02]  /*9510*/  FFMA.FTZ R189, R196, c[0x0][0x23c], -R177 ;  /* 0x00008f00c4bd7a23 */ /* 0x000fc400000108b1 */
[--C-:B------:R-:W-:Y:S02]  /*9520*/  FFMA.FTZ R196, R197, c[0x0][0x23c], -R170.reuse ;  /* 0x00008f00c5c47a23 */ /* 0x100fe400000108aa */
[--C-:B------:R-:W-:Y:S02]  /*9530*/  FFMA.FTZ R198, R193, c[0x0][0x23c], -R170.reuse ;  /* 0x00008f00c1c67a23 */ /* 0x100fe400000108aa */
[----:B------:R-:W1:Y:S01]  /*9540*/  MUFU.EX2 R10, R10 ;  /* 0x0000000a000a7308 */ /* 0x000e620000000800 */
[----:B---3--:R-:W-:Y:S01]  /*9550*/  F2FP.BF16.PACK_AB R6, R165, R166 ;  /* 0x000000a6a506723e */ /* 0x008fe200000010ff */
[--C-:B------:R-:W-:Y:S02]  /*9560*/  FFMA.FTZ R191, R191, c[0x0][0x23c], -R170.reuse ;  /* 0x00008f00bfbf7a23 */ /* 0x100fe400000108aa */
[----:B------:R-:W-:Y:S02]  /*9570*/  FFMA.FTZ R195, R195, c[0x0][0x23c], -R170 ;  /* 0x00008f00c3c37a23 */ /* 0x000fe400000108aa */
[----:B------:R-:W-:-:S02]  /*9580*/  FFMA.FTZ R192, R192, c[0x0][0x23c], -R177 ;  /* 0x00008f00c0c07a23 */ /* 0x000fc400000108b1 */
[----:B------:R-:W-:Y:S01]  /*9590*/  MUFU.EX2 R2, R2 ;  /* 0x0000000200027308 */ /* 0x000fe20000000800 */
[--C-:B------:R-:W-:Y:S02]  /*95a0*/  FFMA.FTZ R193, R190, c[0x0][0x23c], -R177.reuse ;  /* 0x00008f00bec17a23 */ /* 0x100fe400000108b1 */
[--C-:B------:R-:W-:Y:S02]  /*95b0*/  FFMA.FTZ R188, R188, c[0x0][0x23c], -R177.reuse ;  /* 0x00008f00bcbc7a23 */ /* 0x100fe400000108b1 */
[----:B------:R-:W-:Y:S02]  /*95c0*/  FFMA.FTZ R197, R194, c[0x0][0x23c], -R177 ;  /* 0x00008f00c2c57a23 */ /* 0x000fe400000108b1 */
[--C-:B------:R-:W-:Y:S01]  /*95d0*/  FFMA.FTZ R190, R181, c[0x0][0x23c], -R170.reuse ;  /* 0x00008f00b5be7a23 */ /* 0x100fe200000108aa */
[----:B------:R-:W3:Y:S01]  /*95e0*/  MUFU.EX2 R173, R173 ;  /* 0x000000ad00ad7308 */ /* 0x000ee20000000800 */
[----:B-1----:R-:W-:Y:S01]  /*95f0*/  F2FP.BF16.PACK_AB R5, R10, R11 ;  /* 0x0000000b0a05723e */ /* 0x002fe200000010ff */
[----:B------:R-:W-:-:S02]  /*9600*/  FFMA.FTZ R183, R183, c[0x0][0x23c], -R170 ;  /* 0x00008f00b7b77a23 */ /* 0x000fc400000108aa */
[--C-:B------:R-:W-:Y:S02]  /*9610*/  FFMA.FTZ R181, R171, c[0x0][0x23c], -R170.reuse ;  /* 0x00008f00abb57a23 */ /* 0x100fe400000108aa */
[----:B------:R-:W-:Y:S02]  /*9620*/  FFMA.FTZ R194, R169, c[0x0][0x23c], -R170 ;  /* 0x00008f00a9c27a23 */ /* 0x000fe400000108aa */
[----:B------:R-:W1:Y:S01]  /*9630*/  MUFU.EX2 R174, R174 ;  /* 0x000000ae00ae7308 */ /* 0x000e620000000800 */
[--C-:B------:R-:W-:Y:S02]  /*9640*/  FFMA.FTZ R199, R168, c[0x0][0x23c], -R177.reuse ;  /* 0x00008f00a8c77a23 */ /* 0x100fe400000108b1 */
[--C-:B------:R-:W-:Y:S01]  /*9650*/  FFMA.FTZ R178, R178, c[0x0][0x23c], -R177.reuse ;  /* 0x00008f00b2b27a23 */ /* 0x100fe200000108b1 */
[----:B------:R-:W-:Y:S01]  /*9660*/  LDSM.16.MT88.4 R168, [R228+0x19800] ;  /* 0x01980000e4a8783b */ /* 0x000fe20000004200 */
[--C-:B------:R-:W-:Y:S02]  /*9670*/  FFMA.FTZ R176, R176, c[0x0][0x23c], -R177.reuse ;  /* 0x00008f00b0b07a23 */ /* 0x100fe400000108b1 */
[----:B------:R-:W-:Y:S01]  /*9680*/  FFMA.FTZ R175, R175, c[0x0][0x23c], -R177 ;  /* 0x00008f00afaf7a23 */ /* 0x000fe200000108b1 */
[----:B------:R-:W4:Y:S01]  /*9690*/  MUFU.EX2 R0, R0 ;  /* 0x0000000000007308 */ /* 0x000f220000000800 */
[----:B---3--:R-:W-:Y:S01]  /*96a0*/  F2FP.BF16.PACK_AB R7, R173, R2 ;  /* 0x00000002ad07723e */ /* 0x008fe200000010ff */
[----:B-1----:R-:W-:-:S06]  /*96b0*/  FMUL.FTZ R160, R160, R174 ;  /* 0x000000aea0a07220 */ /* 0x002fcc0000410000 */
[----:B------:R-:W1:Y:S01]  /*96c0*/  MUFU.EX2 R179, R179 ;  /* 0x000000b300b37308 */ /* 0x000e620000000800 */
[-C--:B------:R-:W-:Y:S02]  /*96d0*/  FMUL.FTZ R161, R161, R174.reuse ;  /* 0x000000aea1a17220 */ /* 0x080fe40000410000 */
[-C--:B------:R-:W-:Y:S02]  /*96e0*/  FMUL.FTZ R36, R36, R174.reuse ;  /* 0x000000ae24247220 */ /* 0x080fe40000410000 */
[----:B------:R-:W-:Y:S02]  /*96f0*/  FMUL.FTZ R37, R37, R174 ;  /* 0x000000ae25257220 */ /* 0x000fe40000410000 */
[-C--:B----4-:R-:W-:Y:S01]  /*9700*/  FMUL.FTZ R162, R162, R0.reuse ;  /* 0x00000000a2a27220 */ /* 0x090fe20000410000 */
[----:B------:R-:W3:Y:S01]  /*9710*/  MUFU.EX2 R180, R180 ;  /* 0x000000b400b47308 */ /* 0x000ee20000000800 */
[-C--:B------:R-:W-:Y:S02]  /*9720*/  FMUL.FTZ R163, R163, R0.reuse ;  /* 0x00000000a3a37220 */ /* 0x080fe40000410000 */
        /* <DEDUP_REMOVED lines=10> */
[----:B------:R-:W4:Y:S01]  /*97d0*/  LDSM.16.MT88.4 R20, [R224+0x18000] ;  /* 0x01800000e014783b */ /* 0x000f220000004200 */
[----:B------:R-:W-:Y:S01]  /*97e0*/  FMUL.FTZ R45, R45, R174 ;  /* 0x000000ae2d2d7220 */ /* 0x000fe20000410000 */
[----:B------:R-:W-:Y:S01]  /*97f0*/  MUFU.EX2 R185, R185 ;  /* 0x000000b900b97308 */ /* 0x000fe20000000800 */
[----:B------:R-:W-:-:S02]  /*9800*/  FMUL.FTZ R46, R46, R0 ;  /* 0x000000002e2e7220 */ /* 0x000fc40000410000 */
[----:B------:R-:W-:Y:S02]  /*9810*/  FMUL.FTZ R47, R47, R0 ;  /* 0x000000002f2f7220 */ /* 0x000fe40000410000 */
[-C--:B------:R-:W-:Y:S01]  /*9820*/  FMUL.FTZ R48, R48, R174.reuse ;  /* 0x000000ae30307220 */ /* 0x080fe20000410000 */
[C---:B--2---:R-:W-:Y:S01]  /*9830*/  HMMA.16816.F32.BF16 R40, R4.reuse, R16, R40 ;  /* 0x000000100428723c */ /* 0x044fe20000041828 */
[----:B------:R-:W-:Y:S01]  /*9840*/  FMUL.FTZ R49, R49, R174 ;  /* 0x000000ae31317220 */ /* 0x000fe20000410000 */
[----:B------:R-:W-:Y:S01]  /*9850*/  MUFU.EX2 R184, R184 ;  /* 0x000000b800b87308 */ /* 0x000fe20000000800 */
[-C--:B------:R-:W-:Y:S02]  /*9860*/  FMUL.FTZ R50, R50, R0.reuse ;  /* 0x0000000032327220 */ /* 0x080fe40000410000 */
[----:B------:R-:W-:Y:S02]  /*9870*/  FMUL.FTZ R51, R51, R0 ;  /* 0x0000000033337220 */ /* 0x000fe40000410000 */
[-C--:B------:R-:W-:Y:S01]  /*9880*/  FMUL.FTZ R52, R52, R174.reuse ;  /* 0x000000ae34347220 */ /* 0x080fe20000410000 */
[----:B------:R-:W-:Y:S01]  /*9890*/  HMMA.16816.F32.BF16 R44, R4, R18, R44 ;  /* 0x00000012042c723c */ /* 0x000fe2000004182c */
[----:B------:R-:W-:Y:S01]  /*98a0*/  FMUL.FTZ R53, R53, R174 ;  /* 0x000000ae35357220 */ /* 0x000fe20000410000 */
[----:B------:R-:W2:Y:S01]  /*98b0*/  LDSM.16.MT88.4 R16, [R228+0x1a000] ;  /* 0x01a00000e410783b */ /* 0x000ea20000004200 */
[-C--:B------:R-:W-:Y:S01]  /*98c0*/  FMUL.FTZ R54, R54, R0.reuse ;  /* 0x0000000036367220 */ /* 0x080fe20000410000 */
[----:B------:R-:W5:Y:S01]  /*98d0*/  MUFU.EX2 R187, R187 ;  /* 0x000000bb00bb7308 */ /* 0x000f620000000800 */
[----:B------:R-:W-:-:S02]  /*98e0*/  FMUL.FTZ R55, R55, R0 ;  /* 0x0000000037377220 */ /* 0x000fc40000410000 */
[-C--:B------:R-:W-:Y:S01]  /*98f0*/  FMUL.FTZ R56, R56, R174.reuse ;  /* 0x000000ae38387220 */ /* 0x080fe20000410000 */
[C---:B------:R-:W-:Y:S01]  /*9900*/  HMMA.16816.F32.BF16 R48, R4.reuse, R12, R48 ;  /* 0x0000000c0430723c */ /* 0x040fe20000041830 */
        /* <DEDUP_REMOVED lines=11> */
[C---:B----4-:R-:W-:Y:S01]  /*99c0*/  HMMA.16816.F32.BF16 R56, R4.reuse, R20, R56 ;  /* 0x000000140438723c */ /* 0x050fe20000041838 */
[-C--:B------:R-:W-:Y:S02]  /*99d0*/  FMUL.FTZ R64, R64, R174.reuse ;  /* 0x000000ae40407220 */ /* 0x080fe40000410000 */
[----:B------:R-:W-:Y:S02]  /*99e0*/  FMUL.FTZ R65, R65, R174 ;  /* 0x000000ae41417220 */ /* 0x000fe40000410000 */
[-C--:B------:R-:W-:Y:S01]  /*99f0*/  FMUL.FTZ R66, R66, R0.reuse ;  /* 0x0000000042427220 */ /* 0x080fe20000410000 */
[----:B------:R-:W4:Y:S01]  /*9a00*/  MUFU.EX2 R196, R196 ;  /* 0x000000c400c47308 */ /* 0x000f220000000800 */
[----:B------:R-:W-:Y:S01]  /*9a10*/  FMUL.FTZ R67, R67, R0 ;  /* 0x0000000043437220 */ /* 0x000fe20000410000 */
[----:B------:R-:W-:Y:S01]  /*9a20*/  HMMA.16816.F32.BF16 R60, R4, R22, R60 ;  /* 0x00000016043c723c */ /* 0x000fe2000004183c */
[----:B------:R-:W3:Y:S01]  /*9a30*/  LDSM.16.MT88.4 R20, [R225+0x1a000] ;  /* 0x01a00000e114783b */ /* 0x000ee20000004200 */
[----:B------:R-:W-:-:S02]  /*9a40*/  FMUL.FTZ R68, R68, R174 ;  /* 0x000000ae44447220 */ /* 0x000fc40000410000 */
[----:B------:R-:W-:Y:S02]  /*9a50*/  FMUL.FTZ R69, R69, R174 ;  /* 0x000000ae45457220 */ /* 0x000fe40000410000 */
[-C--:B------:R-:W-:Y:S01]  /*9a60*/  FMUL.FTZ R70, R70, R0.reuse ;  /* 0x0000000046467220 */ /* 0x080fe20000410000 */
[----:B------:R-:W1:Y:S01]  /*9a70*/  MUFU.EX2 R191, R191 ;  /* 0x000000bf00bf7308 */ /* 0x000e620000000800 */
[----:B------:R-:W-:Y:S02]  /*9a80*/  FMUL.FTZ R71, R71, R0 ;  /* 0x0000000047477220 */ /* 0x000fe40000410000 */
[-C--:B------:R-:W-:Y:S01]  /*9a90*/  FMUL.FTZ R72, R72, R174.reuse ;  /* 0x000000ae48487220 */ /* 0x080fe20000410000 */
[----:B--2---:R-:W-:Y:S01]  /*9aa0*/  HMMA.16816.F32.BF16 R64, R4, R16, R64 ;  /* 0x000000100440723c */ /* 0x004fe20000041840 */
[----:B------:R-:W-:Y:S02]  /*9ab0*/  FMUL.FTZ R73, R73, R174 ;  /* 0x000000ae49497220 */ /* 0x000fe40000410000 */
[-C--:B------:R-:W-:Y:S01]  /*9ac0*/  FMUL.FTZ R74, R74, R0.reuse ;  /* 0x000000004a4a7220 */ /* 0x080fe20000410000 */
[----:B------:R-:W-:Y:S01]  /*9ad0*/  MUFU.EX2 R195, R195 ;  /* 0x000000c300c37308 */ /* 0x000fe20000000800 */
[----:B------:R-:W-:-:S02]  /*9ae0*/  FMUL.FTZ R75, R75, R0 ;  /* 0x000000004b4b7220 */ /* 0x000fc40000410000 */
[-C--:B------:R-:W-:Y:S01]  /*9af0*/  FMUL.FTZ R76, R76, R174.reuse ;  /* 0x000000ae4c4c7220 */ /* 0x080fe20000410000 */
[C---:B------:R-:W-:Y:S01]  /*9b00*/  HMMA.16816.F32.BF16 R68, R4.reuse, R18, R68 ;  /* 0x000000120444723c */ /* 0x040fe20000041844 */
[----:B------:R-:W-:Y:S01]  /*9b10*/  FMUL.FTZ R77, R77, R174 ;  /* 0x000000ae4d4d7220 */ /* 0x000fe20000410000 */
[----:B------:R-:W2:Y:S01]  /*9b20*/  LDSM.16.MT88.4 R16, [R224+0x1a000] ;  /* 0x01a00000e010783b */ /* 0x000ea20000004200 */
        /* <DEDUP_REMOVED lines=8> */
[----:B------:R-:W-:Y:S02]  /*9bb0*/  FMUL.FTZ R83, R83, R0 ;  /* 0x0000000053537220 */ /* 0x000fe40000410000 */
        /* <DEDUP_REMOVED lines=8> */
[C---:B---3--:R-:W-:Y:S01]  /*9c40*/  HMMA.16816.F32.BF16 R80, R4.reuse, R20, R80 ;  /* 0x000000140450723c */ /* 0x048fe20000041850 */
[----:B------:R-:W-:Y:S02]  /*9c50*/  FMUL.FTZ R89, R89, R174 ;  /* 0x000000ae59597220 */ /* 0x000fe40000410000 */
[-C--:B------:R-:W-:Y:S01]  /*9c60*/  FMUL.FTZ R90, R90, R0.reuse ;  /* 0x000000005a5a7220 */ /* 0x080fe20000410000 */
[----:B------:R-:W-:Y:S01]  /*9c70*/  MUFU.EX2 R188, R188 ;  /* 0x000000bc00bc7308 */ /* 0x000fe20000000800 */
[----:B------:R-:W-:Y:S02]  /*9c80*/  FMUL.FTZ R91, R91, R0 ;  /* 0x000000005b5b7220 */ /* 0x000fe40000410000 */
[-C--:B------:R-:W-:Y:S01]  /*9c90*/  FMUL.FTZ R92, R92, R174.reuse ;  /* 0x000000ae5c5c7220 */ /* 0x080fe20000410000 */
[----:B------:R-:W-:Y:S01]  /*9ca0*/  HMMA.16816.F32.BF16 R84, R4, R22, R84 ;  /* 0x000000160454723c */ /* 0x000fe20000041854 */
[----:B------:R-:W3:Y:S01]  /*9cb0*/  LDSM.16.MT88.4 R20, [R226+0x1c000] ;  /* 0x01c00000e214783b */ /* 0x000ee20000004200 */
[----:B------:R-:W-:-:S02]  /*9cc0*/  FMUL.FTZ R93, R93, R174 ;  /* 0x000000ae5d5d7220 */ /* 0x000fc40000410000 */
[-C--:B------:R-:W-:Y:S01]  /*9cd0*/  FMUL.FTZ R94, R94, R0.reuse ;  /* 0x000000005e5e7220 */ /* 0x080fe20000410000 */
[----:B------:R-:W1:Y:S01]  /*9ce0*/  MUFU.EX2 R197, R197 ;  /* 0x000000c500c57308 */ /* 0x000e620000000800 */
[----:B------:R-:W-:Y:S02]  /*9cf0*/  FMUL.FTZ R95, R95, R0 ;  /* 0x000000005f5f7220 */ /* 0x000fe40000410000 */
[-C--:B------:R-:W-:Y:S02]  /*9d00*/  FMUL.FTZ R96, R96, R174.reuse ;  /* 0x000000ae60607220 */ /* 0x080fe40000410000 */
[----:B------:R-:W-:Y:S01]  /*9d10*/  FMUL.FTZ R97, R97, R174 ;  /* 0x000000ae61617220 */ /* 0x000fe20000410000 */
[----:B--2---:R-:W-:Y:S01]  /*9d20*/  HMMA.16816.F32.BF16 R88, R4, R16, R88 ;  /* 0x000000100458723c */ /* 0x004fe20000041858 */
[-C--:B------:R-:W-:Y:S01]  /*9d30*/  FMUL.FTZ R98, R98, R0.reuse ;  /* 0x0000000062627220 */ /* 0x080fe20000410000 */
[----:B------:R-:W-:Y:S01]  /*9d40*/  MUFU.EX2 R183, R183 ;  /* 0x000000b700b77308 */ /* 0x000fe20000000800 */
[----:B------:R-:W-:-:S02]  /*9d50*/  FMUL.FTZ R99, R99, R0 ;  /* 0x0000000063637220 */ /* 0x000fc40000410000 */
[-C--:B------:R-:W-:Y:S02]  /*9d60*/  FMUL.FTZ R100, R100, R174.reuse ;  /* 0x000000ae64647220 */ /* 0x080fe40000410000 */
[----:B------:R-:W-:Y:S01]  /*9d70*/  FMUL.FTZ R101, R101, R174 ;  /* 0x000000ae65657220 */ /* 0x000fe20000410000 */
[C---:B------:R-:W-:Y:S01]  /*9d80*/  HMMA.16816.F32.BF16 R92, R4.reuse, R18, R92 ;  /* 0x00000012045c723c */ /* 0x040fe2000004185c */
[-C--:B------:R-:W-:Y:S01]  /*9d90*/  FMUL.FTZ R102, R102, R0.reuse ;  /* 0x0000000066667220 */ /* 0x080fe20000410000 */
[----:B------:R-:W2:Y:S01]  /*9da0*/  LDSM.16.MT88.4 R16, [R225+0x1c000] ;  /* 0x01c00000e110783b */ /* 0x000ea20000004200 */
[----:B------:R-:W-:Y:S01]  /*9db0*/  FMUL.FTZ R103, R103, R0 ;  /* 0x0000000067677220 */ /* 0x000fe20000410000 */
[----:B------:R-:W2:Y:S01]  /*9dc0*/  MUFU.EX2 R190, R190 ;  /* 0x000000be00be7308 */ /* 0x000ea20000000800 */
[-C--:B------:R-:W-:Y:S02]  /*9dd0*/  FMUL.FTZ R104, R104, R174.reuse ;  /* 0x000000ae68687220 */ /* 0x080fe40000410000 */
[----:B------:R-:W-:Y:S01]  /*9de0*/  FMUL.FTZ R105, R105, R174 ;  /* 0x000000ae69697220 */ /* 0x000fe20000410000 */
[----:B-1----:R-:W-:Y:S01]  /*9df0*/  HMMA.16816.F32.BF16 R96, R4, R12, R96 ;  /* 0x0000000c0460723c */ /* 0x002fe20000041860 */
[----:B------:R-:W-:-:S02]  /*9e00*/  FMUL.FTZ R106, R106, R0 ;  /* 0x000000006a6a7220 */ /* 0x000fc40000410000 */
[----:B------:R-:W-:Y:S01]  /*9e10*/  FMUL.FTZ R107, R107, R0 ;  /* 0x000000006b6b7220 */ /* 0x000fe20000410000 */
[----:B------:R-:W-:Y:S01]  /*9e20*/  MUFU.EX2 R181, R181 ;  /* 0x000000b500b57308 */ /* 0x000fe20000000800 */
[-C--:B------:R-:W-:Y:S02]  /*9e30*/  FMUL.FTZ R108, R108, R174.reuse ;  /* 0x000000ae6c6c7220 */ /* 0x080fe40000410000 */
[----:B------:R-:W-:Y:S01]  /*9e40*/  FMUL.FTZ R109, R109, R174 ;  /* 0x000000ae6d6d7220 */ /* 0x000fe20000410000 */
[----:B------:R-:W-:Y:S01]  /*9e50*/  HMMA.16816.F32.BF16 R100, R4, R14, R100 ;  /* 0x0000000e0464723c */ /* 0x000fe20000041864 */
[----:B------:R-:W1:Y:S01]  /*9e60*/  LDSM.16.MT88.4 R12, [R224+0x1c000] ;  /* 0x01c00000e00c783b */ /* 0x000e620000004200 */
[-C--:B------:R-:W-:Y:S02]  /*9e70*/  FMUL.FTZ R110, R110, R0.reuse ;  /* 0x000000006e6e7220 */ /* 0x080fe40000410000 */
[----:B------:R-:W-:Y:S01]  /*9e80*/  FMUL.FTZ R111, R111, R0 ;  /* 0x000000006f6f7220 */ /* 0x000fe20000410000 */
[----:B------:R-:W-:Y:S01]  /*9e90*/  MUFU.EX2 R194, R194 ;  /* 0x000000c200c27308 */ /* 0x000fe20000000800 */
[----:B------:R-:W-:-:S02]  /*9ea0*/  FMUL.FTZ R112, R112, R174 ;  /* 0x000000ae70707220 */ /* 0x000fc40000410000 */
[C---:B---3--:R-:W-:Y:S01]  /*9eb0*/  HMMA.16816.F32.BF16 R104, R4.reuse, R20, R104 ;  /* 0x000000140468723c */ /* 0x048fe20000041868 */
[----:B------:R-:W-:Y:S02]  /*9ec0*/  FMUL.FTZ R113, R113, R174 ;  /* 0x000000ae71717220 */ /* 0x000fe40000410000 */
[-C--:B------:R-:W-:Y:S02]  /*9ed0*/  FMUL.FTZ R114, R114, R0.reuse ;  /* 0x0000000072727220 */ /* 0x080fe40000410000 */
[----:B------:R-:W-:Y:S01]  /*9ee0*/  FMUL.FTZ R115, R115, R0 ;  /* 0x0000000073737220 */ /* 0x000fe20000410000 */
[----:B------:R-:W-:Y:S01]  /*9ef0*/  MUFU.EX2 R199, R199 ;  /* 0x000000c700c77308 */ /* 0x000fe20000000800 */
[-C--:B------:R-:W-:Y:S01]  /*9f00*/  FMUL.FTZ R116, R116, R174.reuse ;  /* 0x000000ae74747220 */ /* 0x080fe20000410000 */
[----:B------:R-:W-:Y:S01]  /*9f10*/  HMMA.16816.F32.BF16 R108, R4, R22, R108 ;  /* 0x00000016046c723c */ /* 0x000fe2000004186c */
[----:B------:R-:W3:Y:S01]  /*9f20*/  LDSM.16.MT88.4 R20, [R228+0x1e000] ;  /* 0x01e00000e414783b */ /* 0x000ee20000004200 */
[----:B------:R-:W-:-:S02]  /*9f30*/  FMUL.FTZ R117, R117, R174 ;  /* 0x000000ae75757220 */ /* 0x000fc40000410000 */
[-C--:B------:R-:W-:Y:S02]  /*9f40*/  FMUL.FTZ R118, R118, R0.reuse ;  /* 0x0000000076767220 */ /* 0x080fe40000410000 */
[----:B------:R-:W-:Y:S01]  /*9f50*/  FMUL.FTZ R119, R119, R0 ;  /* 0x0000000077777220 */ /* 0x000fe20000410000 */
[----:B------:R-:W1:Y:S01]  /*9f60*/  MUFU.EX2 R178, R178 ;  /* 0x000000b200b27308 */ /* 0x000e620000000800 */
[-C--:B------:R-:W-:Y:S02]  /*9f70*/  FMUL.FTZ R120, R120, R174.reuse ;  /* 0x000000ae78787220 */ /* 0x080fe40000410000 */
[----:B------:R-:W-:Y:S01]  /*9f80*/  FMUL.FTZ R121, R121, R174 ;  /* 0x000000ae79797220 */ /* 0x000fe20000410000 */
[----:B--2---:R-:W-:Y:S01]  /*9f90*/  HMMA.16816.F32.BF16 R112, R4, R16, R112 ;  /* 0x000000100470723c */ /* 0x004fe20000041870 */
[-C--:B------:R-:W-:Y:S02]  /*9fa0*/  FMUL.FTZ R122, R122, R0.reuse ;  /* 0x000000007a7a7220 */ /* 0x080fe40000410000 */
[----:B------:R-:W-:Y:S01]  /*9fb0*/  FMUL.FTZ R123, R123, R0 ;  /* 0x000000007b7b7220 */ /* 0x000fe20000410000 */
[----:B------:R-:W-:Y:S01]  /*9fc0*/  MUFU.EX2 R176, R176 ;  /* 0x000000b000b07308 */ /* 0x000fe20000000800 */
[----:B------:R-:W-:-:S02]  /*9fd0*/  FMUL.FTZ R124, R124, R174 ;  /* 0x000000ae7c7c7220 */ /* 0x000fc40000410000 */
        /* <DEDUP_REMOVED lines=10> */
[----:B------:R-:W-:Y:S02]  /*a080*/  FMUL.FTZ R131, R131, R0 ;  /* 0x0000000083837220 */ /* 0x000fe40000410000 */
[-C--:B------:R-:W-:Y:S02]  /*a090*/  FMUL.FTZ R132, R132, R174.reuse ;  /* 0x000000ae84847220 */ /* 0x080fe40000410000 */
[----:B------:R-:W-:Y:S01]  /*a0a0*/  FMUL.FTZ R133, R133, R174 ;  /* 0x000000ae85857220 */ /* 0x000fe20000410000 */
[----:B------:R-:W-:Y:S01]  /*a0b0*/  HMMA.16816.F32.BF16 R124, R4, R14, R124 ;  /* 0x0000000e047c723c */ /* 0x000fe2000004187c */
[-C--:B------:R-:W-:Y:S01]  /*a0c0*/  FMUL.FTZ R134, R134, R0.reuse ;  /* 0x0000000086867220 */ /* 0x080fe20000410000 */
[----:B------:R-:W1:Y:S01]  /*a0d0*/  LDSM.16.MT88.4 R12, [R225+0x1e000] ;  /* 0x01e00000e10c783b */ /* 0x000e620000004200 */
[----:B------:R-:W-:Y:S02]  /*a0e0*/  FMUL.FTZ R135, R135, R0 ;  /* 0x0000000087877220 */ /* 0x000fe40000410000 */
[----:B------:R-:W-:-:S02]  /*a0f0*/  FMUL.FTZ R136, R136, R174 ;  /* 0x000000ae88887220 */ /* 0x000fc40000410000 */
[----:B------:R-:W-:Y:S01]  /*a100*/  FMUL.FTZ R137, R137, R174 ;  /* 0x000000ae89897220 */ /* 0x000fe20000410000 */
[C---:B---3--:R-:W-:Y:S01]  /*a110*/  HMMA.16816.F32.BF16 R128, R4.reuse, R20, R128 ;  /* 0x000000140480723c */ /* 0x048fe20000041880 */
[-C--:B------:R-:W-:Y:S02]  /*a120*/  FMUL.FTZ R138, R138, R0.reuse ;  /* 0x000000008a8a7220 */ /* 0x080fe40000410000 */
[----:B------:R-:W-:Y:S02]  /*a130*/  FMUL.FTZ R139, R139, R0 ;  /* 0x000000008b8b7220 */ /* 0x000fe40000410000 */
[-C--:B------:R-:W-:Y:S02]  /*a140*/  FMUL.FTZ R156, R156, R174.reuse ;  /* 0x000000ae9c9c7220 */ /* 0x080fe40000410000 */
[----:B------:R-:W-:Y:S01]  /*a150*/  FMUL.FTZ R157, R157, R174 ;  /* 0x000000ae9d9d7220 */ /* 0x000fe20000410000 */
[----:B------:R-:W-:Y:S01]  /*a160*/  HMMA.16816.F32.BF16 R132, R4, R22, R132 ;  /* 0x000000160484723c */ /* 0x000fe20000041884 */
[----:B------:R-:W3:Y:S01]  /*a170*/  LDSM.16.MT88.4 R20, [R228+0x18800] ;  /* 0x01880000e414783b */ /* 0x000ee20000004200 */
[----:B------:R-:W-:-:S02]  /*a180*/  FMUL.FTZ R158, R158, R0 ;  /* 0x000000009e9e7220 */ /* 0x000fc40000410000 */
[----:B------:R-:W-:Y:S02]  /*a190*/  FMUL.FTZ R159, R159, R0 ;  /* 0x000000009f9f7220 */ /* 0x000fe40000410000 */
[-C--:B------:R-:W-:Y:S02]  /*a1a0*/  FMUL.FTZ R140, R140, R174.reuse ;  /* 0x000000ae8c8c7220 */ /* 0x080fe40000410000 */
[----:B------:R-:W-:Y:S02]  /*a1b0*/  FMUL.FTZ R141, R141, R174 ;  /* 0x000000ae8d8d7220 */ /* 0x000fe40000410000 */
[-C--:B------:R-:W-:Y:S01]  /*a1c0*/  FMUL.FTZ R142, R142, R0.reuse ;  /* 0x000000008e8e7220 */ /* 0x080fe20000410000 */
[----:B--2---:R-:W-:Y:S01]  /*a1d0*/  HMMA.16816.F32.BF16 R136, R4, R16, R136 ;  /* 0x000000100488723c */ /* 0x004fe20000041888 */
[----:B------:R-:W-:Y:S02]  /*a1e0*/  FMUL.FTZ R143, R143, R0 ;  /* 0x000000008f8f7220 */ /* 0x000fe40000410000 */
[----:B------:R-:W-:-:S02]  /*a1f0*/  FMUL.FTZ R144, R144, R174 ;  /* 0x000000ae90907220 */ /* 0x000fc40000410000 */
[----:B------:R-:W-:Y:S02]  /*a200*/  FMUL.FTZ R145, R145, R174 ;  /* 0x000000ae91917220 */ /* 0x000fe40000410000 */
[-C--:B------:R-:W-:Y:S01]  /*a210*/  FMUL.FTZ R146, R146, R0.reuse ;  /* 0x0000000092927220 */ /* 0x080fe20000410000 */
[C---:B------:R-:W-:Y:S01]  /*a220*/  HMMA.16816.F32.BF16 R156, R4.reuse, R18, R156 ;  /* 0x00000012049c723c */ /* 0x040fe2000004189c */
[----:B------:R-:W-:Y:S01]  /*a230*/  FMUL.FTZ R147, R147, R0 ;  /* 0x0000000093937220 */ /* 0x000fe20000410000 */
[----:B------:R-:W2:Y:S01]  /*a240*/  LDSM.16.MT88.4 R16, [R225+0x18800] ;  /* 0x01880000e110783b */ /* 0x000ea20000004200 */
[-C--:B------:R-:W-:Y:S02]  /*a250*/  FMUL.FTZ R152, R152, R174.reuse ;  /* 0x000000ae98987220 */ /* 0x080fe40000410000 */
[----:B------:R-:W-:Y:S02]  /*a260*/  FMUL.FTZ R153, R153, R174 ;  /* 0x000000ae99997220 */ /* 0x000fe40000410000 */
[-C--:B------:R-:W-:Y:S01]  /*a270*/  FMUL.FTZ R154, R154, R0.reuse ;  /* 0x000000009a9a7220 */ /* 0x080fe20000410000 */
[----:B-1----:R-:W-:Y:S01]  /*a280*/  HMMA.16816.F32.BF16 R140, R4, R12, R140 ;  /* 0x0000000c048c723c */ /* 0x002fe2000004188c */
[----:B------:R-:W-:-:S02]  /*a290*/  FMUL.FTZ R155, R155, R0 ;  /* 0x000000009b9b7220 */ /* 0x000fc40000410000 */
[-C--:B------:R-:W-:Y:S02]  /*a2a0*/  FMUL.FTZ R148, R148, R174.reuse ;  /* 0x000000ae94947220 */ /* 0x080fe40000410000 */
[----:B------:R-:W-:Y:S02]  /*a2b0*/  FMUL.FTZ R149, R149, R174 ;  /* 0x000000ae95957220 */ /* 0x000fe40000410000 */
[-C--:B------:R-:W-:Y:S01]  /*a2c0*/  FMUL.FTZ R150, R150, R0.reuse ;  /* 0x0000000096967220 */ /* 0x080fe20000410000 */
[----:B------:R-:W-:Y:S01]  /*a2d0*/  HMMA.16816.F32.BF16 R144, R4, R14, R144 ;  /* 0x0000000e0490723c */ /* 0x000fe20000041890 */
[----:B------:R-:W-:Y:S01]  /*a2e0*/  FMUL.FTZ R151, R151, R0 ;  /* 0x0000000097977220 */ /* 0x000fe20000410000 */
[----:B------:R-:W1:Y:S01]  /*a2f0*/  LDSM.16.MT88.4 R12, [R226+0x18800] ;  /* 0x01880000e20c783b */ /* 0x000e620000004200 */
        /* <DEDUP_REMOVED lines=9> */
[----:B------:R-:W1:Y:S01]  /*a390*/  LDSM.16.MT88.4 R24, [R228+0x1a800] ;  /* 0x01a80000e418783b */ /* 0x000e620000004200 */
[----:B------:R-:W-:-:S02]  /*a3a0*/  FADD.FTZ R173, R173, R2 ;  /* 0x00000002adad7221 */ /* 0x000fc40000010000 */
[----:B------:R-:W-:-:S03]  /*a3b0*/  FADD.FTZ R11, R179, R0 ;  /* 0x00000000b30b7221 */ /* 0x000fc60000010000 */
[C---:B------:R-:W-:Y:S01]  /*a3c0*/  F2FP.BF16.PACK_AB R4, R180.reuse, R179 ;  /* 0x000000b3b404723e */ /* 0x040fe200000010ff */
        /* <DEDUP_REMOVED lines=9> */
[----:B---3--:R-:W-:Y:S01]  /*a460*/  HMMA.16816.F32.BF16 R160, R4, R20, R160 ;  /* 0x0000001404a0723c */ /* 0x008fe200000418a0 */
[----:B----4-:R-:W-:Y:S02]  /*a470*/  FADD.FTZ R0, R196, R185 ;  /* 0x000000b9c4007221 */ /* 0x010fe40000010000 */
[----:B------:R-:W-:Y:S02]  /*a480*/  FADD.FTZ R189, R189, R186 ;  /* 0x000000babdbd7221 */ /* 0x000fe40000010000 */
[----:B------:R-:W-:-:S03]  /*a490*/  FADD.FTZ R0, R191, R0 ;  /* 0x00000000bf007221 */ /* 0x000fc60000010000 */
[C---:B------:R-:W-:Y:S01]  /*a4a0*/  HMMA.16816.F32.BF16 R36, R4.reuse, R22, R36 ;  /* 0x000000160424723c */ /* 0x040fe20000041824 */
[----:B------:R-:W3:Y:S07]  /*a4b0*/  LDSM.16.MT88.4 R20, [R226+0x1a800] ;  /* 0x01a80000e214783b */ /* 0x000eee0000004200 */
[C---:B--2---:R-:W-:Y:S08]  /*a4c0*/  HMMA.16816.F32.BF16 R48, R4.reuse, R16, R48 ;  /* 0x000000100430723c */ /* 0x044ff00000041830 */
[C---:B------:R-:W-:Y:S01]  /*a4d0*/  HMMA.16816.F32.BF16 R52, R4.reuse, R18, R52 ;  /* 0x000000120434723c */ /* 0x040fe20000041834 */
[----:B------:R-:W2:Y:S07]  /*a4e0*/  LDSM.16.MT88.4 R16, [R224+0x1a800] ;  /* 0x01a80000e010783b */ /* 0x000eae0000004200 */
[C---:B-1----:R-:W-:Y:S08]  /*a4f0*/  HMMA.16816.F32.BF16 R40, R4.reuse, R12, R40 ;  /* 0x0000000c0428723c */ /* 0x042ff00000041828 */
[C---:B------:R-:W-:Y:S01]  /*a500*/  HMMA.16816.F32.BF16 R44, R4.reuse, R14, R44 ;  /* 0x0000000e042c723c */ /* 0x040fe2000004182c */
[----:B------:R-:W-:Y:S07]  /*a510*/  LDSM.16.MT88.4 R12, [R225+0x1a800] ;  /* 0x01a80000e10c783b */ /* 0x000fee0000004200 */
[C---:B------:R-:W-:Y:S08]  /*a520*/  HMMA.16816.F32.BF16 R64, R4.reuse, R24, R64 ;  /* 0x000000180440723c */ /* 0x040ff00000041840 */
[C---:B---3--:R-:W-:Y:S08]  /*a530*/  HMMA.16816.F32.BF16 R72, R4.reuse, R20, R72 ;  /* 0x000000140448723c */ /* 0x048ff00000041848 */
[C---:B------:R-:W-:Y:S01]  /*a540*/  HMMA.16816.F32.BF16 R76, R4.reuse, R22, R76 ;  /* 0x00000016044c723c */ /* 0x040fe2000004184c */
[----:B------:R-:W1:Y:S07]  /*a550*/  LDSM.16.MT88.4 R20, [R224+0x1c800] ;  /* 0x01c80000e014783b */ /* 0x000e6e0000004200 */
        /* <DEDUP_REMOVED lines=32> */
[C---:B---3--:R-:W-:Y:S08]  /*a760*/  HMMA.16816.F32.BF16 R140, R4.reuse, R24, R140 ;  /* 0x00000018048c723c */ /* 0x048ff0000004188c */
[----:B------:R-:W-:Y:S01]  /*a770*/  HMMA.16816.F32.BF16 R144, R4, R26, R144 ;  /* 0x0000001a0490723c */ /* 0x000fe20000041890 */
[----:B------:R-:W3:Y:S06]  /*a780*/  LDSM.16.MT88.4 R24, [R224+0x19000] ;  /* 0x01900000e018783b */ /* 0x000eec0000004200 */
[----:B------:R-:W-:-:S02]  /*a790*/  F2FP.BF16.PACK_AB R4, R191, R196 ;  /* 0x000000c4bf04723e */ /* 0x000fc400000010ff */
[----:B------:R-:W-:Y:S01]  /*a7a0*/  F2FP.BF16.PACK_AB R5, R193, R192 ;  /* 0x000000c0c105723e */ /* 0x000fe200000010ff */
[----:B------:R-:W-:Y:S01]  /*a7b0*/  FADD.FTZ R192, R192, R189 ;  /* 0x000000bdc0c07221 */ /* 0x000fe20000010000 */
[C---:B------:R-:W-:Y:S01]  /*a7c0*/  F2FP.BF16.PACK_AB R6, R198.reuse, R195 ;  /* 0x000000c3c606723e */ /* 0x040fe200000010ff */
[----:B------:R-:W-:Y:S01]  /*a7d0*/  FADD.FTZ R195, R195, R0 ;  /* 0x00000000c3c37221 */ /* 0x000fe20000010000 */
[----:B------:R-:W-:Y:S01]  /*a7e0*/  F2FP.BF16.PACK_AB R7, R197, R188 ;  /* 0x000000bcc507723e */ /* 0x000fe200000010ff */
[----:B------:R-:W-:Y:S02]  /*a7f0*/  FADD.FTZ R193, R193, R192 ;  /* 0x000000c0c1c17221 */ /* 0x000fe40000010000 */
[----:B------:R-:W-:Y:S02]  /*a800*/  FADD.FTZ R198, R198, R195 ;  /* 0x000000c3c6c67221 */ /* 0x000fe40000010000 */
[----:B------:R-:W-:Y:S02]  /*a810*/  FADD.FTZ R188, R188, R193 ;  /* 0x000000c1bcbc7221 */ /* 0x000fe40000010000 */
[----:B--2---:R-:W-:Y:S02]  /*a820*/  HMMA.16816.F32.BF16 R40, R4, R16, R40 ;  /* 0x000000100428723c */ /* 0x004fe40000041828 */
[----:B------:R-:W-:-:S06]  /*a830*/  FADD.FTZ R188, R197, R188 ;  /* 0x000000bcc5bc7221 */ /* 0x000fcc0000010000 */
        /* <DEDUP_REMOVED lines=23> */
[C---:B---3--:R-:W-:Y:S08]  /*a9b0*/  HMMA.16816.F32.BF16 R96, R4.reuse, R24, R96 ;  /* 0x000000180460723c */ /* 0x048ff00000041860 */
[C---:B------:R-:W-:Y:S01]  /*a9c0*/  HMMA.16816.F32.BF16 R100, R4.reuse, R26, R100 ;  /* 0x0000001a0464723c */ /* 0x040fe20000041864 */
[----:B------:R-:W3:Y:S07]  /*a9d0*/  LDSM.16.MT88.4 R24, [R226+0x1f000] ;  /* 0x01f00000e218783b */ /* 0x000eee0000004200 */
[C---:B----4-:R-:W-:Y:S08]  /*a9e0*/  HMMA.16816.F32.BF16 R120, R4.reuse, R12, R120 ;  /* 0x0000000c0478723c */ /* 0x050ff00000041878 */
        /* <DEDUP_REMOVED lines=30> */
[----:B--2---:R-:W-:Y:S01]  /*abd0*/  HMMA.16816.F32.BF16 R40, R4, R16, R40 ;  /* 0x000000100428723c */ /* 0x004fe20000041828 */
[----:B------:R-:W-:Y:S02]  /*abe0*/  FADD.FTZ R251, R194, R181 ;  /* 0x000000b5c2fb7221 */ /* 0x000fe40000010000 */
[----:B------:R-:W-:-:S05]  /*abf0*/  FADD.FTZ R249, R175, R176 ;  /* 0x000000b0aff97221 */ /* 0x000fca0000010000 */
[C---:B------:R-:W-:Y:S01]  /*ac00*/  HMMA.16816.F32.BF16 R44, R4.reuse, R18, R44 ;  /* 0x00000012042c723c */ /* 0x040fe2000004182c */
[----:B------:R-:W2:Y:S07]  /*ac10*/  LDSM.16.MT88.4 R16, [R224+0x1b800] ;  /* 0x01b80000e010783b */ /* 0x000eae0000004200 */
        /* <DEDUP_REMOVED lines=34> */
[C---:B--2---:R-:W-:Y:S08]  /*ae40*/  HMMA.16816.F32.BF16 R140, R4.reuse, R16, R140 ;  /* 0x00000010048c723c */ /* 0x044ff0000004188c */
[C---:B------:R-:W-:Y:S08]  /*ae50*/  HMMA.16816.F32.BF16 R144, R4.reuse, R18, R144 ;  /* 0x000000120490723c */ /* 0x040ff00000041890 */
[C---:B-1----:R-:W-:Y:S08]  /*ae60*/  HMMA.16816.F32.BF16 R152, R4.reuse, R20, R152 ;  /* 0x000000140498723c */ /* 0x042ff00000041898 */
[----:B------:R-:W-:Y:S01]  /*ae70*/  HMMA.16816.F32.BF16 R148, R4, R22, R148 ;  /* 0x000000160494723c */ /* 0x000fe20000041894 */
[----:B------:R-:W-:Y:S11]  /*ae80*/  @P0 BRA `(.L_x_155) ;  /* 0x0000001000000947 */ /* 0x000ff60003800000 */
.L_x_152:
[----:B------:R-:W-:-:S12]  /*ae90*/  UIADD3 UR8, UR11, -0x1, URZ ;  /* 0xffffffff0b087890 */ /* 0x000fd8000fffe03f */
.L_x_155:
[----:B------:R-:W-:-:S13]  /*aea0*/  ISETP.LE.AND P0, PT, RZ, UR8, PT ;  /* 0x00000008ff007c0c */ /* 0x000fda000bf03270 */
[----:B------:R-:W-:Y:S05]  /*aeb0*/  @!P0 BRA `(.L_x_156) ;  /* 0x00002fc000008947 */ /* 0x000fea0003800000 */
[----:B------:R-:W-:Y:S01]  /*aec0*/  ULDC.64 UR4, c[0x0][0x1a0] ;  /* 0x0000680000047ab9 */ /* 0x000fe20000000a00 */
[----:B------:R-:W-:Y:S01]  /*aed0*/  MOV R0, R3 ;  /* 0x0000000300007202 */ /* 0x000fe20000000f00 */
[----:B------:R-:W-:Y:S01]  /*aee0*/  USHF.L.U64.HI UR12, UR4, 0x5, UR5 ;  /* 0x00000005040c7899 */ /* 0x000fe20008010205 */
[----:B------:R-:W-:Y:S01]  /*aef0*/  MOV R165, R164 ;  /* 0x000000a400a57202 */ /* 0x000fe20000000f00 */
[----:B------:R-:W-:Y:S01]  /*af00*/  USHF.L.U32 UR13, UR4, 0x5, URZ ;  /* 0x00000005040d7899 */ /* 0x000fe2000800063f */
[----:B------:R-:W-:Y:S01]  /*af10*/  MOV R240, R8 ;  /* 0x0000000800f07202 */ /* 0x000fe20000000f00 */
[----:B------:R-:W-:Y:S02]  /*af20*/  USHF.L.U64.HI UR6, UR4, 0x6, UR5 ;  /* 0x0000000604067899 */ /* 0x000fe40008010205 */
[----:B------:R-:W-:Y:S02]  /*af30*/  USHF.L.U64.HI UR12, UR13, 0x1, UR12 ;  /* 0x000000010d0c7899 */ /* 0x000fe4000801020c */
[----:B------:R-:W-:-:S02]  /*af40*/  USHF.L.U32 UR11, UR4, 0x6, URZ ;  /* 0x00000006040b7899 */ /* 0x000fc4000800063f */
[----:B------:R-:W-:Y:S01]  /*af50*/  USHF.L.U32 UR13, UR13, 0x1, URZ ;  /* 0x000000010d0d7899 */ /* 0x000fe2000800063f */
[----:B------:R-:W-:Y:S05]  /*af60*/  BRA `(.L_x_157) ;  /* 0x000001d000007947 */ /* 0x000fea0003800000 */
.L_x_159:
        /* <DEDUP_REMOVED lines=14> */
[----:B------:R-:W-:Y:S04]  /*b050*/  LEA.HI.X R167, R2, c[0x0][0x16c], R3, 0x1, P2 ;  /* 0x00005b0002a77a11 */ /* 0x000fe800010f0c03 */
        /* <DEDUP_REMOVED lines=14> */
.L_x_157:
        /* <DEDUP_REMOVED lines=16> */
[----:B------:R-:W-:Y:S03]  /*b240*/  ISETP.LT.AND P0, PT, RZ, UR8, PT ;  /* 0x00000008ff007c0c */ /* 0x000fe6000bf01270 */
        /* <DEDUP_REMOVED lines=8> */
[----:B------:R-:W3:Y:S04]  /*b2d0*/  LDSM.16.M88.4 R172, [R233+0x10000] ;  /* 0x01000000e9ac783b */ /* 0x000ee80000000200 */
[----:B------:R-:W4:Y:S04]  /*b2e0*/  LDSM.16.M88.4 R176, [R233+0x10800] ;  /* 0x01080000e9b0783b */ /* 0x000f280000000200 */
[----:B------:R-:W1:Y:S04]  /*b2f0*/  LDSM.16.M88.4 R180, [R233+0x11000] ;  /* 0x01100000e9b4783b */ /* 0x000e680000000200 */
[----:B------:R-:W0:Y:S04]  /*b300*/  LDGDEPBAR ;  /* 0x00000000000079af */ /* 0x000e280000000000 */
[----:B------:R-:W5:Y:S04]  /*b310*/  LDSM.16.M88.4 R184, [R233+0x11800] ;  /* 0x01180000e9b8783b */ /* 0x000f680000000200 */
[----:B------:R-:W-:Y:S04]  /*b320*/  LDSM.16.M88.4 R188, [R232] ;  /* 0x00000000e8bc783b */ /* 0x000fe80000000200 */
[----:B------:R-:W1:Y:S04]  /*b330*/  LDSM.16.M88.4 R192, [R231] ;  /* 0x00000000e7c0783b */ /* 0x000e680000000200 */
[----:B------:R-:W1:Y:S04]  /*b340*/  LDSM.16.M88.4 R196, [R223] ;  /* 0x00000000dfc4783b */ /* 0x000e680000000200 */
[----:B------:R-:W1:Y:S04]  /*b350*/  LDSM.16.M88.4 R200, [R222] ;  /* 0x00000000dec8783b */ /* 0x000e680000000200 */
[----:B------:R-:W2:Y:S01]  /*b360*/  LDSM.16.M88.4 R204, [R221] ;  /* 0x00000000ddcc783b */ /* 0x000ea20000000200 */
[C---:B---3--:R-:W-:Y:S08]  /*b370*/  HMMA.16816.F32.BF16 R4, R168.reuse, R172, RZ ;  /* 0x000000aca804723c */ /* 0x048ff000000418ff */
[C---:B------:R-:W-:Y:S01]  /*b380*/  HMMA.16816.F32.BF16 R8, R168.reuse, R174, RZ ;  /* 0x000000aea808723c */ /* 0x040fe200000418ff */
[----:B------:R-:W-:Y:S07]  /*b390*/  LDSM.16.M88.4 R172, [R230] ;  /* 0x00000000e6ac783b */ /* 0x000fee0000000200 */
[C---:B----4-:R-:W-:Y:S08]  /*b3a0*/  HMMA.16816.F32.BF16 R12, R168.reuse, R176, RZ ;  /* 0x000000b0a80c723c */ /* 0x050ff000000418ff */
[C---:B------:R-:W-:Y:S01]  /*b3b0*/  HMMA.16816.F32.BF16 R16, R168.reuse, R178, RZ ;  /* 0x000000b2a810723c */ /* 0x040fe200000418ff */
[----:B------:R-:W3:Y:S07]  /*b3c0*/  LDSM.16.M88.4 R176, [R227+0x10000] ;  /* 0x01000000e3b0783b */ /* 0x000eee0000000200 */
[C---:B-1----:R-:W-:Y:S08]  /*b3d0*/  HMMA.16816.F32.BF16 R20, R168.reuse, R180, RZ ;  /* 0x000000b4a814723c */ /* 0x042ff000000418ff */
[C---:B------:R-:W-:Y:S01]  /*b3e0*/  HMMA.16816.F32.BF16 R24, R168.reuse, R182, RZ ;  /* 0x000000b6a818723c */ /* 0x040fe200000418ff */
[----:B------:R-:W1:Y:S07]  /*b3f0*/  LDSM.16.M88.4 R180, [R227+0x10800] ;  /* 0x01080000e3b4783b */ /* 0x000e6e0000000200 */
[C---:B-----5:R-:W-:Y:S08]  /*b400*/  HMMA.16816.F32.BF16 R28, R168.reuse, R184, RZ ;  /* 0x000000b8a81c723c */ /* 0x060ff000000418ff */
[----:B------:R-:W-:Y:S01]  /*b410*/  HMMA.16816.F32.BF16 R32, R168, R186, RZ ;  /* 0x000000baa820723c */ /* 0x000fe200000418ff */
[----:B------:R-:W4:Y:S04]  /*b420*/  LDSM.16.M88.4 R168, [R227+0x11000] ;  /* 0x01100000e3a8783b */ /* 0x000f280000000200 */
[----:B------:R-:W5:Y:S03]  /*b430*/  LDSM.16.M88.4 R184, [R227+0x11800] ;  /* 0x01180000e3b8783b */ /* 0x000f660000000200 */
[C---:B------:R-:W-:Y:S08]  /*b440*/  HMMA.16816.F32.BF16 R4, R188.reuse, R192, R4 ;  /* 0x000000c0bc04723c */ /* 0x040ff00000041804 */
[C---:B------:R-:W-:Y:S01]  /*b450*/  HMMA.16816.F32.BF16 R8, R188.reuse, R194, R8 ;  /* 0x000000c2bc08723c */ /* 0x040fe20000041808 */
[----:B------:R-:W-:Y:S07]  /*b460*/  LDSM.16.M88.4 R192, [R229] ;  /* 0x00000000e5c0783b */ /* 0x000fee0000000200 */
[C---:B------:R-:W-:Y:S08]  /*b470*/  HMMA.16816.F32.BF16 R12, R188.reuse, R196, R12 ;  /* 0x000000c4bc0c723c */ /* 0x040ff0000004180c */
        /* <DEDUP_REMOVED lines=14> */
[----:B------:R-:W-:Y:S07]  /*b560*/  LDSM.16.M88.4 R180, [R233+0x12800] ;  /* 0x01280000e9b4783b */ /* 0x000fee0000000200 */
[C---:B----4-:R-:W-:Y:S08]  /*b570*/  HMMA.16816.F32.BF16 R20, R172.reuse, R168, R20 ;  /* 0x000000a8ac14723c */ /* 0x050ff00000041814 */
[C---:B------:R-:W-:Y:S01]  /*b580*/  HMMA.16816.F32.BF16 R24, R172.reuse, R170, R24 ;  /* 0x000000aaac18723c */ /* 0x040fe20000041818 */
[----:B------:R-:W1:Y:S07]  /*b590*/  LDSM.16.M88.4 R168, [R234+0x4000] ;  /* 0x00400000eaa8783b */ /* 0x000e6e0000000200 */
[C---:B-----5:R-:W-:Y:S08]  /*b5a0*/  HMMA.16816.F32.BF16 R28, R172.reuse, R184, R28 ;  /* 0x000000b8ac1c723c */ /* 0x060ff0000004181c */
[----:B------:R-:W-:Y:S01]  /*b5b0*/  HMMA.16816.F32.BF16 R32, R172, R186, R32 ;  /* 0x000000baac20723c */ /* 0x000fe20000041820 */
[----:B------:R-:W3:Y:S04]  /*b5c0*/  LDSM.16.M88.4 R172, [R233+0x13000] ;  /* 0x01300000e9ac783b */ /* 0x000ee80000000200 */
[----:B------:R-:W4:Y:S03]  /*b5d0*/  LDSM.16.M88.4 R184, [R233+0x13800] ;  /* 0x01380000e9b8783b */ /* 0x000f260000000200 */
[C---:B------:R-:W-:Y:S08]  /*b5e0*/  HMMA.16816.F32.BF16 R4, R192.reuse, R196, R4 ;  /* 0x000000c4c004723c */ /* 0x040ff00000041804 */
[C---:B------:R-:W-:Y:S01]  /*b5f0*/  HMMA.16816.F32.BF16 R8, R192.reuse, R198, R8 ;  /* 0x000000c6c008723c */ /* 0x040fe20000041808 */
[----:B------:R-:W-:Y:S07]  /*b600*/  LDSM.16.M88.4 R196, [R219] ;  /* 0x00000000dbc4783b */ /* 0x000fee0000000200 */
[C---:B------:R-:W-:Y:S08]  /*b610*/  HMMA.16816.F32.BF16 R12, R192.reuse, R200, R12 ;  /* 0x000000c8c00c723c */ /* 0x040ff0000004180c */
[C---:B------:R-:W-:Y:S01]  /*b620*/  HMMA.16816.F32.BF16 R16, R192.reuse, R202, R16 ;  /* 0x000000cac010723c */ /* 0x040fe20000041810 */
[----:B------:R-:W-:Y:S07]  /*b630*/  LDSM.16.M88.4 R200, [R218] ;  /* 0x00000000dac8783b */ /* 0x000fee0000000200 */
[C---:B--2---:R-:W-:Y:S08]  /*b640*/  HMMA.16816.F32.BF16 R20, R192.reuse, R188, R20 ;  /* 0x000000bcc014723c */ /* 0x044ff00000041814 */
[C---:B------:R-:W-:Y:S01]  /*b650*/  HMMA.16816.F32.BF16 R24, R192.reuse, R190, R24 ;  /* 0x000000bec018723c */ /* 0x040fe20000041818 */
[----:B------:R-:W2:Y:S07]  /*b660*/  LDSM.16.M88.4 R188, [R232+0x4000] ;  /* 0x00400000e8bc783b */ /* 0x000eae0000000200 */
[C---:B------:R-:W-:Y:S08]  /*b670*/  HMMA.16816.F32.BF16 R28, R192.reuse, R204, R28 ;  /* 0x000000ccc01c723c */ /* 0x040ff0000004181c */
[----:B------:R-:W-:Y:S01]  /*b680*/  HMMA.16816.F32.BF16 R32, R192, R206, R32 ;  /* 0x000000cec020723c */ /* 0x000fe20000041820 */
[----:B------:R-:W5:Y:S04]  /*b690*/  LDSM.16.M88.4 R192, [R217] ;  /* 0x00000000d9c0783b */ /* 0x000f680000000200 */
[----:B------:R-:W2:Y:S03]  /*b6a0*/  LDSM.16.M88.4 R204, [R216] ;  /* 0x00000000d8cc783b */ /* 0x000ea60000000200 */
[C---:B-1----:R-:W-:Y:S08]  /*b6b0*/  HMMA.16816.F32.BF16 R4, R168.reuse, R176, R4 ;  /* 0x000000b0a804723c */ /* 0x042ff00000041804 */
[C---:B------:R-:W-:Y:S01]  /*b6c0*/  HMMA.16816.F32.BF16 R8, R168.reuse, R178, R8 ;  /* 0x000000b2a808723c */ /* 0x040fe20000041808 */
[----:B------:R-:W-:Y:S07]  /*b6d0*/  LDSM.16.M88.4 R176, [R227+0x12000] ;  /* 0x01200000e3b0783b */ /* 0x000fee0000000200 */
[C---:B------:R-:W-:Y:S08]  /*b6e0*/  HMMA.16816.F32.BF16 R12, R168.reuse, R180, R12 ;  /* 0x000000b4a80c723c */ /* 0x040ff0000004180c */
[C---:B------:R-:W-:Y:S01]  /*b6f0*/  HMMA.16816.F32.BF16 R16, R168.reuse, R182, R16 ;  /* 0x000000b6a810723c */ /* 0x040fe20000041810 */
[----:B------:R-:W-:Y:S07]  /*b700*/  LDSM.16.M88.4 R180, [R227+0x12800] ;  /* 0x01280000e3b4783b */ /* 0x000fee0000000200 */
[C---:B---3--:R-:W-:Y:S08]  /*b710*/  HMMA.16816.F32.BF16 R20, R168.reuse, R172, R20 ;  /* 0x000000aca814723c */ /* 0x048ff00000041814 */
[C---:B------:R-:W-:Y:S01]  /*b720*/  HMMA.16816.F32.BF16 R24, R168.reuse, R174, R24 ;  /* 0x000000aea818723c */ /* 0x040fe20000041818 */
[----:B------:R-:W1:Y:S07]  /*b730*/  LDSM.16.M88.4 R172, [R230+0x4000] ;  /* 0x00400000e6ac783b */ /* 0x000e6e0000000200 */
[C---:B----4-:R-:W-:Y:S08]  /*b740*/  HMMA.16816.F32.BF16 R28, R168.reuse, R184, R28 ;  /* 0x000000b8a81c723c */ /* 0x050ff0000004181c */
[----:B------:R-:W-:Y:S01]  /*b750*/  HMMA.16816.F32.BF16 R32, R168, R186, R32 ;  /* 0x000000baa820723c */ /* 0x000fe20000041820 */
[----:B------:R-:W3:Y:S04]  /*b760*/  LDSM.16.M88.4 R168, [R227+0x13000] ;  /* 0x01300000e3a8783b */ /* 0x000ee80000000200 */
[----:B------:R-:W4:Y:S03]  /*b770*/  LDSM.16.M88.4 R184, [R227+0x13800] ;  /* 0x01380000e3b8783b */ /* 0x000f260000000200 */
[C---:B--2---:R-:W-:Y:S08]  /*b780*/  HMMA.16816.F32.BF16 R4, R188.reuse, R196, R4 ;  /* 0x000000c4bc04723c */ /* 0x044ff00000041804 */
[C---:B------:R-:W-:Y:S01]  /*b790*/  HMMA.16816.F32.BF16 R8, R188.reuse, R198, R8 ;  /* 0x000000c6bc08723c */ /* 0x040fe20000041808 */
[----:B------:R-:W-:Y:S07]  /*b7a0*/  LDSM.16.M88.4 R196, [R220+0x2000] ;  /* 0x00200000dcc4783b */ /* 0x000fee0000000200 */
[C---:B------:R-:W-:Y:S08]  /*b7b0*/  HMMA.16816.F32.BF16 R12, R188.reuse, R200, R12 ;  /* 0x000000c8bc0c723c */ /* 0x040ff0000004180c */
[C---:B------:R-:W-:Y:S01]  /*b7c0*/  HMMA.16816.F32.BF16 R16, R188.reuse, R202, R16 ;  /* 0x000000cabc10723c */ /* 0x040fe20000041810 */
[----:B------:R-:W-:Y:S07]  /*b7d0*/  LDSM.16.M88.4 R200, [R220+0x2800] ;  /* 0x00280000dcc8783b */ /* 0x000fee0000000200 */
[C---:B-----5:R-:W-:Y:S08]  /*b7e0*/  HMMA.16816.F32.BF16 R20, R188.reuse, R192, R20 ;  /* 0x000000c0bc14723c */ /* 0x060ff00000041814 */
[C---:B------:R-:W-:Y:S01]  /*b7f0*/  HMMA.16816.F32.BF16 R24, R188.reuse, R194, R24 ;  /* 0x000000c2bc18723c */ /* 0x040fe20000041818 */
[----:B------:R-:W2:Y:S07]  /*b800*/  LDSM.16.M88.4 R192, [R229+0x4000] ;  /* 0x00400000e5c0783b */ /* 0x000eae0000000200 */
[C---:B------:R-:W-:Y:S08]  /*b810*/  HMMA.16816.F32.BF16 R28, R188.reuse, R204, R28 ;  /* 0x000000ccbc1c723c */ /* 0x040ff0000004181c */
[----:B------:R-:W-:Y:S01]  /*b820*/  HMMA.16816.F32.BF16 R32, R188, R206, R32 ;  /* 0x000000cebc20723c */ /* 0x000fe20000041820 */
[----:B------:R-:W5:Y:S04]  /*b830*/  LDSM.16.M88.4 R188, [R220+0x3000] ;  /* 0x00300000dcbc783b */ /* 0x000f680000000200 */
[----:B------:R-:W2:Y:S03]  /*b840*/  LDSM.16.M88.4 R204, [R220+0x3800] ;  /* 0x00380000dccc783b */ /* 0x000ea60000000200 */
        /* <DEDUP_REMOVED lines=15> */
[----:B------:R-:W-:Y:S07]  /*b940*/  LDSM.16.M88.4 R196, [R215] ;  /* 0x00000000d7c4783b */ /* 0x000fee0000000200 */
[C---:B------:R-:W-:Y:S08]  /*b950*/  HMMA.16816.F32.BF16 R12, R192.reuse, R200, R12 ;  /* 0x000000c8c00c723c */ /* 0x040ff0000004180c */
[C---:B------:R-:W-:Y:S01]  /*b960*/  HMMA.16816.F32.BF16 R16, R192.reuse, R202, R16 ;  /* 0x000000cac010723c */ /* 0x040fe20000041810 */
[----:B------:R-:W-:Y:S07]  /*b970*/  LDSM.16.M88.4 R200, [R214] ;  /* 0x00000000d6c8783b */ /* 0x000fee0000000200 */
[C---:B-----5:R-:W-:Y:S08]  /*b980*/  HMMA.16816.F32.BF16 R20, R192.reuse, R188, R20 ;  /* 0x000000bcc014723c */ /* 0x060ff00000041814 */
        /* <DEDUP_REMOVED lines=84> */
[C---:B-1----:R-:W-:Y:S01]  /*bed0*/  HMMA.16816.F32.BF16 R4, R172.reuse, R176, R4 ;  /* 0x000000b0ac04723c */ /* 0x042fe20000041804 */
[----:B------:R-:W-:Y:S04]  /*bee0*/  DEPBAR.LE SB0, 0x0 ;  /* 0x000080000000791a */ /* 0x000fe80000000000 */
[----:B------:R-:W-:Y:S03]  /*bef0*/  BAR.SYNC.DEFER_BLOCKING 0x0 ;  /* 0x0000000000007b1d */ /* 0x000fe60000010000 */
[C---:B------:R-:W-:Y:S08]  /*bf00*/  HMMA.16816.F32.BF16 R8, R172.reuse, R178, R8 ;  /* 0x000000b2ac08723c */ /* 0x040ff00000041808 */
[C---:B------:R-:W-:Y:S08]  /*bf10*/  HMMA.16816.F32.BF16 R12, R172.reuse, R180, R12 ;  /* 0x000000b4ac0c723c */ /* 0x040ff0000004180c */
[C---:B------:R-:W-:Y:S08]  /*bf20*/  HMMA.16816.F32.BF16 R16, R172.reuse, R182, R16 ;  /* 0x000000b6ac10723c */ /* 0x040ff00000041810 */
[C---:B---3--:R-:W-:Y:S08]  /*bf30*/  HMMA.16816.F32.BF16 R20, R172.reuse, R168, R20 ;  /* 0x000000a8ac14723c */ /* 0x048ff00000041814 */
[C---:B------:R-:W-:Y:S08]  /*bf40*/  HMMA.16816.F32.BF16 R24, R172.reuse, R170, R24 ;  /* 0x000000aaac18723c */ /* 0x040ff00000041818 */
[C---:B----4-:R-:W-:Y:S08]  /*bf50*/  HMMA.16816.F32.BF16 R28, R172.reuse, R184, R28 ;  /* 0x000000b8ac1c723c */ /* 0x050ff0000004181c */
[----:B------:R-:W-:Y:S08]  /*bf60*/  HMMA.16816.F32.BF16 R32, R172, R186, R32 ;  /* 0x000000baac20723c */ /* 0x000ff00000041820 */
[C---:B--2---:R-:W-:Y:S08]  /*bf70*/  HMMA.16816.F32.BF16 R4, R192.reuse, R196, R4 ;  /* 0x000000c4c004723c */ /* 0x044ff00000041804 */
        /* <DEDUP_REMOVED lines=8> */
.L_x_158:
[----:B------:R-:W-:Y:S01]  /*c000*/  FMNMX.FTZ R2, R4, R165, !PT ;  /* 0x000000a504027209 */ /* 0x000fe20007810000 */
[----:B------:R-:W-:Y:S01]  /*c010*/  LDSM.16.MT88.4 R172, [R226+0x18000] ;  /* 0x01800000e2ac783b */ /* 0x000fe20000004200 */
[----:B------:R-:W-:Y:S01]  /*c020*/  FMNMX.FTZ R164, R6, R0, !PT ;  /* 0x0000000006a47209 */ /* 0x000fe20007810000 */
[----:B------:R-:W-:Y:S01]  /*c030*/  UIADD3 UR8, UR8, -0x1, URZ ;  /* 0xffffffff08087890 */ /* 0x000fe2000fffe03f */
[----:B------:R-:W-:Y:S02]  /*c040*/  FMNMX.FTZ R3, R5, R2, !PT ;  /* 0x0000000205037209 */ /* 0x000fe40007810000 */
[----:B-1----:R-:W-:Y:S02]  /*c050*/  FMNMX.FTZ R167, R7, R164, !PT ;  /* 0x000000a407a77209 */ /* 0x002fe40007810000 */
        /* <DEDUP_REMOVED lines=482> */
.L_x_156:
        /* <DEDUP_REMOVED lines=398> */
.L_x_161:
[----:B---34-:R-:W-:Y:S05]  /*f760*/  BSYNC B0 ;  /* 0x0000000000007941 */ /* 0x018fea0003800000 */
.L_x_160:
        /* <DEDUP_REMOVED lines=27> */
.L_x_163:
[----:B------:R-:W-:Y:S05]  /*f920*/  BSYNC B0 ;  /* 0x0000000000007941 */ /* 0x000fea0003800000 */
.L_x_162:
        /* <DEDUP_REMOVED lines=18> */
.L_x_165:
[----:B------:R-:W-:Y:S05]  /*fa50*/  BSYNC B0 ;  /* 0x0000000000007941 */ /* 0x000fea0003800000 */
.L_x_164:
        /* <DEDUP_REMOVED lines=18> */
.L_x_167:
[----:B------:R-:W-:Y:S05]  /*fb80*/  BSYNC B0 ;  /* 0x0000000000007941 */ /* 0x000fea0003800000 */
.L_x_166:
        /* <DEDUP_REMOVED lines=16> */
.L_x_148:
        /* <DEDUP_REMOVED lines=73> */
.L_x_169:
[----:B------:R-:W-:Y:S05]  /*10120*/  BSYNC B0 ;  /* 0x0000000000007941 */ /* 0x000fea0003800000 */
.L_x_168:
        /* <DEDUP_REMOVED lines=18> */
.L_x_171:
[----:B------:R-:W-:Y:S05]  /*10250*/  BSYNC B0 ;  /* 0x0000000000007941 */ /* 0x000fea0003800000 */
.L_x_170:
        /* <DEDUP_REMOVED lines=18> */
.L_x_173:
[----:B------:R-:W-:Y:S05]  /*10380*/  BSYNC B0 ;  /* 0x0000000000007941 */ /* 0x000fea0003800000 */
.L_x_172:
        /* <DEDUP_REMOVED lines=17> */
.L_x_175:
[----:B------:R-:W-:Y:S05]  /*104a0*/  BSYNC B0 ;  /* 0x0000000000007941 */ /* 0x000fea0003800000 */
.L_x_174:
        /* <DEDUP_REMOVED lines=35> */
.L_x_176:
        /* <DEDUP_REMOVED lines=10> */
.L_x_1074:


//--------------------- .text._ZN5flash16flash_fwd_kernelI23Flash_fwd_kernel_traitsILi256ELi128ELi64ELi8ELb0ELb0EN7cutlass10bfloat16_tE19Flash_kernel_traitsILi256ELi128ELi64ELi8ES3_EELb0ELb1ELb0ELb0ELb0ELb0ELb0ELb0EEEvNS_16Flash_fwd_paramsE --------------------------
	.section	.text._ZN5flash16flash_fwd_kernelI23Flash_fwd_kernel_traitsILi256ELi128ELi64ELi8ELb0ELb0EN7cutlass10bfloat16_tE19Flash_kernel_traitsILi256ELi128ELi64ELi8ES3_EELb0ELb1ELb0ELb0ELb0ELb0ELb0ELb0EEEvNS_16Flash_fwd_paramsE,"ax",@progbits
	.sectioninfo	@"SHI_REGISTERS=254"
	.align	128
        .global         _ZN5flash16flash_fwd_kernelI23Flash_fwd_kernel_traitsILi256ELi128ELi64ELi8ELb0ELb0EN7cutlass10bfloat16_tE19Flash_kernel_traitsILi256ELi128ELi64ELi8ES3_EELb0ELb1ELb0ELb0ELb0ELb0ELb0ELb0EEEvNS_16Flash_fwd_paramsE
        .type           _ZN5flash16flash_fwd_kernelI23Flash_fwd_kernel_traitsILi256ELi128ELi64ELi8ELb0ELb0EN7cutlass10bfloat16_tE19Flash_kernel_traitsILi256ELi128ELi64ELi8ES3_EELb0ELb1ELb0ELb0ELb0ELb0ELb0ELb0EEEvNS_16Flash_fwd_paramsE,@function
        .size           _ZN5flash16flash_fwd_kernelI23Flash_fwd_kernel_traitsILi256ELi128ELi64ELi8ELb0ELb0EN7cutlass10bfloat16_tE19Flash_kernel_traitsILi256ELi128ELi64ELi8ES3_EELb0ELb1ELb0ELb0ELb0ELb0ELb0ELb0EEEvNS_16Flash_fwd_paramsE,(.L_x_1075 - _ZN5flash16flash_fwd_kernelI23Flash_fwd_kernel_traitsILi256ELi128ELi64ELi8ELb0ELb0EN7cutlass10bfloat16_tE19Flash_kernel_traitsILi256ELi128ELi64ELi8ES3_EELb0ELb1ELb0ELb0ELb0ELb0ELb0ELb0EEEvNS_16Flash_fwd_paramsE)
        .other          _ZN5flash16flash_fwd_kernelI23Flash_fwd_kernel_traitsILi256ELi128ELi64ELi8ELb0ELb0EN7cutlass10bfloat16_tE19Flash_kernel_traitsILi256ELi128ELi64ELi8ES3_EELb0ELb1ELb0ELb0ELb0ELb0ELb0ELb0EEEvNS_16Flash_fwd_paramsE,@"STO_CUDA_ENTRY STV_DEFAULT"
_ZN5flash16flash_fwd_kernelI23Flash_fwd_kernel_traitsILi256ELi128ELi64ELi8ELb0ELb0EN7cutlass10bfloat16_tE19Flash_kernel_traitsILi256ELi128ELi64ELi8ES3_EELb0ELb1ELb0ELb0ELb0ELb0ELb0ELb0EEEvNS_16Flash_fwd_paramsE:
.text._ZN5flash16flash_fwd_kernelI23Flash_fwd_kernel_traitsILi256ELi128ELi64ELi8ELb0ELb0EN7cutlass10bfloat16_tE19Flash_kernel_traitsILi256ELi128ELi64ELi8ES3_EELb0ELb1ELb0ELb0ELb0ELb0ELb0ELb0EEEvNS_16Flash_fwd_paramsE:
        /* <DEDUP_REMOVED lines=56> */
.L_x_177:
[----:B------:R-:W-:Y:S02]  /*0380*/  ULDC UR6, c[0x0][0x218] ;  /* 0x0000860000067ab9 */ /* 0x000fe40000000800 */
.L_x_178:
        /* <DEDUP_REMOVED lines=51> */
[----:B------:R-:W-:Y:S02]  /*06c0*/  @UP1 UMOV UR6, UR28 ;  /* 0x0000001c00061c82 */ /* 0x000fe40008000000 */
[----:B------:R-:W-:Y:S02]  /*06d0*/  @UP0 UIMAD UR10, UR11, UR5, UR31 ;  /* 0x000000050b0a02a4 */ /* 0x000fe4000f8e021f */
        /* <DEDUP_REMOVED lines=12> */
[----:B------:R-:W-:Y:S02]  /*07a0*/  UMOV UR10, UR20 ;  /* 0x00000014000a7c82 */ /* 0x000fe40008000000 */
[----:B------:R-:W-:Y:S02]  /*07b0*/  UIMAD UR7, UR7, UR4, URZ ;  /* 0x00000004070772a4 */ /* 0x000fe4000f8e023f */
[----:B------:R-:W-:-:S02]  /*07c0*/  UIMAD.WIDE.U32 UR20, UR23, UR4, UR10 ;  /* 0x00000004171472a5 */ /* 0x000fc4000f8e000a */
[----:B------:R-:W-:-:S04]  /*07d0*/  UIMAD UR5, UR23, UR5, UR7 ;  /* 0x00000005170572a4 */ /* 0x000fc8000f8e0207 */
[----:B------:R-:W-:Y:S02]  /*07e0*/  UIADD3 UR10, UR21, UR5, URZ ;  /* 0x00000005150a7290 */ /* 0x000fe4000fffe03f */
[----:B------:R-:W-:Y:S02]  /*07f0*/  UMOV UR12, UR20 ;  /* 0x00000014000c7c82 */ /* 0x000fe40008000000 */
.L_x_180:
        /* <DEDUP_REMOVED lines=16> */
[----:B------:R-:W-:Y:S02]  /*0900*/  @UP0 UIADD3 UR11, UR26, UR8, URZ ;  /* 0x000000081a0b0290 */ /* 0x000fe4000fffe03f */
[----:B------:R-:W-:Y:S02]  /*0910*/  UIADD3 UR4, -UR21, URZ, URZ ;  /* 0x0000003f15047290 */ /* 0x000fe4000fffe13f */
[----:B------:R-:W-:Y:S02]  /*0920*/  USHF.R.S32.HI UR20, URZ, 0x1f, UR17 ;  /* 0x0000001f3f147899 */ /* 0x000fe40008011411 */
        /* <DEDUP_REMOVED lines=27> */
[----:B------:R-:W-:Y:S02]  /*0ae0*/  UMOV UR26, UR28 ;  /* 0x0000001c001a7c82 */ /* 0x000fe40008000000 */
[----:B------:R-:W-:Y:S02]  /*0af0*/  UIMAD UR7, UR7, UR4, URZ ;  /* 0x00000004070772a4 */ /* 0x000fe4000f8e023f */
[----:B------:R-:W-:Y:S02]  /*0b00*/  UIMAD.WIDE.U32 UR26, UR23, UR4, UR26 ;  /* 0x00000004171a72a5 */ /* 0x000fe4000f8e001a */
[----:B------:R-:W-:-:S04]  /*0b10*/  UIMAD UR5, UR23, UR5, UR7 ;  /* 0x00000005170572a4 */ /* 0x000fc8000f8e0207 */
[----:B------:R-:W-:Y:S02]  /*0b20*/  UIADD3 UR11, UR27, UR5, URZ ;  /* 0x000000051b0b7290 */ /* 0x000fe4000fffe03f */
[----:B------:R-:W-:Y:S02]  /*0b30*/  UMOV UR14, UR26 ;  /* 0x0000001a000e7c82 */ /* 0x000fe40008000000 */
.L_x_181:
[----:B------:R-:W-:Y:S01]  /*0b40*/  SHF.R.S32.HI R7, RZ, 0x1f, R6 ;  /* 0x0000001fff077819 */ /* 0x000fe20000011406 */
[----:B------:R-:W1:Y:S01]  /*0b50*/  S2R R14, SR_CTAID.Z ;  /* 0x00000000000e7919 */ /* 0x000e620000002700 */
[----:B------:R-:W-:Y:S01]  /*0b60*/  ULDC.64 UR4, c[0x0][0x1b0] ;  /* 0x00006c0000047ab9 */ /* 0x000fe20000000a00 */
[----:B------:R-:W-:Y:S01]  /*0b70*/  IMAD.U32 R18, RZ, RZ, UR15 ;  /* 0x0000000fff127e24 */ /* 0x000fe2000f8e00ff */
[CC--:B------:R-:W-:Y:S01]  /*0b80*/  LEA.HI R3, R7.reuse, R6.reuse, RZ, 0x3 ;  /* 0x0000000607037211 */ /* 0x0c0fe200078f18ff */
[----:B------:R-:W-:Y:S01]  /*0b90*/  UIMAD UR4, UR21, UR4, URZ ;  /* 0x00000004150472a4 */ /* 0x000fe2000f8e023f */
[----:B------:R-:W-:Y:S01]  /*0ba0*/  LEA.HI R229, R7, R6, RZ, 0x4 ;  /* 0x0000000607e57211 */ /* 0x000fe200078f20ff */
[----:B------:R-:W-:Y:S01]  /*0bb0*/  BSSY B0, `(.L_x_182) ;  /* 0x0000074000007945 */ /* 0x000fe20003800000 */
[----:B------:R-:W-:-:S02]  /*0bc0*/  SHF.R.S32.HI R242, RZ, 0x3, R3 ;  /* 0x00000003fff27819 */ /* 0x000fc40000011403 */
[----:B------:R-:W-:Y:S02]  /*0bd0*/  LOP3.LUT R3, R3, 0xfffffff8, RZ, 0xc0, !PT ;  /* 0xfffffff803037812 */ /* 0x000fe400078ec0ff */
[C---:B------:R-:W-:Y:S01]  /*0be0*/  LOP3.LUT R4, R229.reuse, 0xfffffff0, RZ, 0xc0, !PT ;  /* 0xfffffff0e5047812 */ /* 0x040fe200078ec0ff */
[----:B------:R-:W-:Y:S01]  /*0bf0*/  IMAD.SHL.U32 R232, R242, 0x40, RZ ;  /* 0x00000040f2e87824 */ /* 0x000fe200078e00ff */
[----:B------:R-:W-:Y:S01]  /*0c00*/  SHF.R.S32.HI R5, RZ, 0x4, R229 ;  /* 0x00000004ff057819 */ /* 0x000fe200000114e5 */
[C---:B------:R-:W-:Y:S01]  /*0c10*/  IMAD.IADD R3, R6.reuse, 0x1, -R3 ;  /* 0x0000000106037824 */ /* 0x040fe200078e0a03 */
[----:B------:R-:W-:Y:S01]  /*0c20*/  SHF.R.S32.HI R243, RZ, 0x1f, R242 ;  /* 0x0000001ffff37819 */ /* 0x000fe200000114f2 */
[----:B------:R-:W-:Y:S01]  /*0c30*/  IMAD.IADD R4, R6, 0x1, -R4 ;  /* 0x0000000106047824 */ /* 0x000fe200078e0a04 */
[----:B------:R-:W-:Y:S01]  /*0c40*/  LEA.HI R229, R229, R5, RZ, 0x1 ;  /* 0x00000005e5e57211 */ /* 0x000fe200078f08ff */
[----:B------:R-:W-:Y:S01]  /*0c50*/  IMAD.SHL.U32 R240, R3, 0x8, RZ ;  /* 0x0000000803f07824 */ /* 0x000fe200078e00ff */
[----:B------:R-:W-:Y:S01]  /*0c60*/  LOP3.LUT R232, R232, 0x1c0, RZ, 0xc0, !PT ;  /* 0x000001c0e8e87812 */ /* 0x000fe200078ec0ff */
[----:B------:R-:W-:Y:S01]  /*0c70*/  IMAD.WIDE R18, R18, 0x80, R242 ;  /* 0x0000008012127825 */ /* 0x000fe200078e02f2 */
[----:B------:R-:W-:-:S02]  /*0c80*/  SHF.R.S32.HI R0, RZ, 0x1f, R4 ;  /* 0x0000001fff007819 */ /* 0x000fc40000011404 */
[----:B------:R-:W-:Y:S02]  /*0c90*/  LOP3.LUT R229, R229, 0xfffffffe, RZ, 0xc0, !PT ;  /* 0xfffffffee5e57812 */ /* 0x000fe400078ec0ff */
[----:B------:R-:W-:Y:S02]  /*0ca0*/  LOP3.LUT R2, R232, 0x38, R240, 0xf8, !PT ;  /* 0x00000038e8027812 */ /* 0x000fe400078ef8f0 */
[----:B------:R-:W-:Y:S01]  /*0cb0*/  LEA.HI R0, R0, R4, RZ, 0x3 ;  /* 0x0000000400007211 */ /* 0x000fe200078f18ff */
[----:B------:R-:W-:Y:S01]  /*0cc0*/  IMAD.IADD R229, R5, 0x1, -R229 ;  /* 0x0000000105e57824 */ /* 0x000fe200078e0ae5 */
[----:B------:R-:W-:Y:S02]  /*0cd0*/  SHF.R.U32.HI R232, RZ, 0x3, R232 ;  /* 0x00000003ffe87819 */ /* 0x000fe400000116e8 */
[C---:B------:R-:W-:Y:S01]  /*0ce0*/  LOP3.LUT R5, R0.reuse, 0xfffffff8, RZ, 0xc0, !PT ;  /* 0xfffffff800057812 */ /* 0x040fe200078ec0ff */
[----:B------:R-:W-:Y:S01]  /*0cf0*/  IMAD.SHL.U32 R0, R0, 0x40, RZ ;  /* 0x0000004000007824 */ /* 0x000fe200078e00ff */
[----:B------:R-:W-:-:S02]  /*0d00*/  LOP3.LUT R232, R2, R232, RZ, 0x3c, !PT ;  /* 0x000000e802e87212 */ /* 0x000fc400078e3cff */
[-C--:B------:R-:W-:Y:S01]  /*0d10*/  LEA.HI R2, R7, R6.reuse, RZ, 0x6 ;  /* 0x0000000607027211 */ /* 0x080fe200078f30ff */
[----:B------:R-:W-:Y:S01]  /*0d20*/  IMAD.IADD R5, R4, 0x1, -R5 ;  /* 0x0000000104057824 */ /* 0x000fe200078e0a05 */
[--C-:B------:R-:W-:Y:S01]  /*0d30*/  SHF.R.S32.HI R241, RZ, 0x1f, R240.reuse ;  /* 0x0000001ffff17819 */ /* 0x100fe200000114f0 */
[----:B------:R-:W-:Y:S01]  /*0d40*/  IMAD R4, R243, c[0x0][0x198], RZ ;  /* 0x00006600f3047a24 */ /* 0x000fe200078e02ff */
[----:B------:R-:W-:Y:S01]  /*0d50*/  IADD3 R8, P0, R240, UR6, RZ ;  /* 0x00000006f0087c10 */ /* 0x000fe2000ff1e0ff */
[----:B------:R-:W-:Y:S01]  /*0d60*/  IMAD.SHL.U32 R2, R2, 0x8, RZ ;  /* 0x0000000802027824 */ /* 0x000fe200078e00ff */
[----:B------:R-:W-:Y:S01]  /*0d70*/  LOP3.LUT P3, RZ, R5, 0x4, RZ, 0xc0, !PT ;  /* 0x0000000405ff7812 */ /* 0x000fe2000786c0ff */
[----:B------:R-:W-:Y:S01]  /*0d80*/  IMAD.WIDE.U32 R10, R242, c[0x0][0x1a0], R240 ;  /* 0x00006800f20a7a25 */ /* 0x000fe200078e00f0 */
[----:B------:R-:W-:Y:S01]  /*0d90*/  IADD3.X R9, R241, UR22, RZ, P0, !PT ;  /* 0x00000016f1097c10 */ /* 0x000fe200087fe4ff */
[----:B------:R-:W-:Y:S01]  /*0da0*/  UIMAD UR22, UR8, UR5, UR4 ;  /* 0x00000005081672a4 */ /* 0x000fe2000f8e0204 */
[C---:B------:R-:W-:Y:S01]  /*0db0*/  LOP3.LUT P2, RZ, R5.reuse, 0x2, RZ, 0xc0, !PT ;  /* 0x0000000205ff7812 */ /* 0x040fe2000784c0ff */
[----:B------:R-:W-:Y:S01]  /*0dc0*/  IMAD.SHL.U32 R5, R5, 0x40, RZ ;  /* 0x0000004005057824 */ /* 0x000fe200078e00ff */
[----:B------:R-:W-:Y:S01]  /*0dd0*/  ULDC.64 UR4, c[0x0][0x1a8] ;  /* 0x00006a0000047ab9 */ /* 0x000fe20000000a00 */
[----:B------:R-:W-:Y:S01]  /*0de0*/  LOP3.LUT R232, R232, 0xfffffe00, R2, 0xf8, !PT ;  /* 0xfffffe00e8e87812 */ /* 0x000fe200078ef802 */
[----:B------:R-:W-:Y:S01]  /*0df0*/  UIMAD UR4, UR20, UR4, URZ ;  /* 0x00000004140472a4 */ /* 0x000fe2000f8e023f */
[----:B------:R-:W-:Y:S01]  /*0e00*/  IMAD R2, R243, c[0x0][0x1a0], RZ ;  /* 0x00006800f3027a24 */ /* 0x000fe200078e02ff */
[----:B------:R-:W-:Y:S01]  /*0e10*/  LOP3.LUT R5, R5, 0x1c0, RZ, 0xc0, !PT ;  /* 0x000001c005057812 */ /* 0x000fe200078ec0ff */
[----:B-1----:R-:W-:Y:S01]  /*0e20*/  IMAD.WIDE.U32 R14, R14, c[0x0][0x1a8], R8 ;  /* 0x00006a000e0e7a25 */ /* 0x002fe200078e0008 */
[----:B------:R-:W-:Y:S01]  /*0e30*/  UIMAD UR4, UR17, UR5, UR4 ;  /* 0x00000005110472a4 */ /* 0x000fe2000f8e0204 */
[----:B------:R-:W-:Y:S01]  /*0e40*/  IADD3 R10, P0, R10, UR14, RZ ;  /* 0x0000000e0a0a7c10 */ /* 0x000fe2000ff1e0ff */
[----:B------:R-:W-:Y:S01]  /*0e50*/  UIADD3 UR17, -UR24, UR16, URZ ;  /* 0x0000001018117290 */ /* 0x000fe2000fffe13f */
[----:B------:R-:W-:Y:S01]  /*0e60*/  IMAD.WIDE.U32 R12, R242, c[0x0][0x198], R240 ;  /* 0x00006600f20c7a25 */ /* 0x000fe200078e00f0 */
[----:B------:R-:W-:Y:S01]  /*0e70*/  ULDC.64 UR6, c[0x0][0x1b8] ;  /* 0x00006e0000067ab9 */ /* 0x000fe20000000a00 */
[----:B------:R-:W-:Y:S01]  /*0e80*/  LEA.HI R7, R7, R6, RZ, 0x5 ;  /* 0x0000000607077211 */ /* 0x000fe200078f28ff */
[----:B------:R-:W-:Y:S01]  /*0e90*/  UIMAD UR6, UR21, UR6, URZ ;  /* 0x00000006150672a4 */ /* 0x000fe2000f8e023f */
[----:B------:R-:W-:Y:S01]  /*0ea0*/  IMAD.SHL.U32 R8, R229, 0x8, RZ ;  /* 0x00000008e5087824 */ /* 0x000fe200078e00ff */
[----:B------:R-:W-:Y:S01]  /*0eb0*/  IADD3 R236, P1, R12, UR12, RZ ;  /* 0x0000000c0cec7c10 */ /* 0x000fe2000ff3e0ff */
[C---:B------:R-:W-:Y:S01]  /*0ec0*/  IMAD R2, R242.reuse, c[0x0][0x1a4], R2 ;  /* 0x00006900f2027a24 */ /* 0x040fe200078e0202 */
[----:B------:R-:W-:Y:S01]  /*0ed0*/  UIMAD UR6, UR8, UR7, UR6 ;  /* 0x00000007080672a4 */ /* 0x000fe2000f8e0206 */
[----:B------:R-:W-:Y:S01]  /*0ee0*/  IMAD R4, R242, c[0x0][0x19c], R4 ;  /* 0x00006700f2047a24 */ /* 0x000fe200078e0204 */
[----:B------:R-:W-:Y:S01]  /*0ef0*/  LOP3.LUT R8, R5, 0x8, R8, 0xf8, !PT ;  /* 0x0000000805087812 */ /* 0x000fe200078ef808 */
[----:B------:R-:W-:Y:S01]  /*0f00*/  IMAD.SHL.U32 R232, R232, 0x2, RZ ;  /* 0x00000002e8e87824 */ /* 0x000fe200078e00ff */
[----:B------:R-:W-:-:S02]  /*0f10*/  SHF.R.U32.HI R5, RZ, 0x3, R5 ;  /* 0x00000003ff057819 */ /* 0x000fc40000011605 */
[----:B------:R-:W-:Y:S01]  /*0f20*/  IADD3.X R11, R11, UR11, R2, P0, !PT ;  /* 0x0000000b0b0b7c10 */ /* 0x000fe200087fe402 */
[----:B------:R-:W-:Y:S01]  /*0f30*/  IMAD.U32 R2, RZ, RZ, UR8 ;  /* 0x00000008ff027e24 */ /* 0x000fe2000f8e00ff */
[----:B------:R-:W-:Y:S02]  /*0f40*/  ISETP.GE.AND P0, PT, R242, UR17, PT ;  /* 0x00000011f2007c0c */ /* 0x000fe4000bf06270 */
[----:B------:R-:W-:Y:S02]  /*0f50*/  IADD3.X R237, R13, UR10, R4, P1, !PT ;  /* 0x0000000a0ded7c10 */ /* 0x000fe40008ffe404 */
[----:B------:R-:W-:Y:S01]  /*0f60*/  LOP3.LUT R4, R8, R5, RZ, 0x3c, !PT ;  /* 0x0000000508047212 */ /* 0x000fe200078e3cff */
[----:B------:R-:W-:Y:S01]  /*0f70*/  IMAD.U32 R8, RZ, RZ, UR8 ;  /* 0x00000008ff087e24 */ /* 0x000fe2000f8e00ff */
[----:B------:R-:W-:Y:S01]  /*0f80*/  IADD3 R17, R15, UR4, RZ ;  /* 0x000000040f117c10 */ /* 0x000fe2000fffe0ff */
[----:B------:R-:W-:Y:S01]  /*0f90*/  IMAD.WIDE.U32 R236, R2, c[0x0][0x1b0], R236 ;  /* 0x00006c0002ec7a25 */ /* 0x000fe200078e00ec */
[----:B------:R-:W-:-:S02]  /*0fa0*/  LOP3.LUT R4, R4, 0xfffffe00, R0, 0xf8, !PT ;  /* 0xfffffe0004047812 */ /* 0x000fc400078ef800 */
[----:B------:R-:W-:Y:S01]  /*0fb0*/  IADD3 R235, R240, 0x40, RZ ;  /* 0x00000040f0eb7810 */ /* 0x000fe20007ffe0ff */
[----:B------:R-:W-:Y:S01]  /*0fc0*/  IMAD.WIDE.U32 R8, R8, c[0x0][0x1b8], R10 ;  /* 0x00006e0008087a25 */ /* 0x000fe200078e000a */
[----:B------:R-:W-:Y:S02]  /*0fd0*/  LOP3.LUT R10, R7, 0xffffffe0, RZ, 0xc0, !PT ;  /* 0xffffffe0070a7812 */ /* 0x000fe400078ec0ff */
[----:B------:R-:W-:Y:S01]  /*0fe0*/  IADD3 R239, R237, UR22, RZ ;  /* 0x00000016edef7c10 */ /* 0x000fe2000fffe0ff */
[----:B------:R-:W-:Y:S01]  /*0ff0*/  IMAD.MOV.U32 R2, RZ, RZ, 0x10 ;  /* 0x00000010ff027424 */ /* 0x000fe200078e00ff */
[----:B------:R-:W-:Y:S01]  /*1000*/  IADD3 R11, R9, UR6, RZ ;  /* 0x00000006090b7c10 */ /* 0x000fe2000fffe0ff */
[----:B------:R-:W-:Y:S01]  /*1010*/  IMAD.MOV.U32 R0, RZ, RZ, 0x20 ;  /* 0x00000020ff007424 */ /* 0x000fe200078e00ff */
[----:B------:R-:W-:Y:S01]  /*1020*/  SHF.R.S32.HI R7, RZ, 0x5, R7 ;  /* 0x00000005ff077819 */ /* 0x000fe20000011407 */
[----:B------:R-:W-:Y:S01]  /*1030*/  IMAD.IADD R10, R6, 0x1, -R10 ;  /* 0x00000001060a7824 */ /* 0x000fe200078e0a0a */
[----:B------:R-:W-:-:S02]  /*1040*/  IADD3 R234, R240, 0x80, RZ ;  /* 0x00000080f0ea7810 */ /* 0x000fc40007ffe0ff */
[----:B------:R-:W-:Y:S02]  /*1050*/  IADD3 R233, R240, 0xc0, RZ ;  /* 0x000000c0f0e97810 */ /* 0x000fe40007ffe0ff */
[----:B------:R-:W-:Y:S02]  /*1060*/  SEL R2, R2, 0xfffffff0, !P2 ;  /* 0xfffffff002027807 */ /* 0x000fe40005000000 */
[----:B------:R-:W-:Y:S01]  /*1070*/  SEL R0, R0, 0xffffffe0, !P3 ;  /* 0xffffffe000007807 */ /* 0x000fe20005800000 */
        /* <DEDUP_REMOVED lines=39> */
.L_x_183:
[----:B------:R-:W-:Y:S05]  /*12f0*/  BSYNC B0 ;  /* 0x0000000000007941 */ /* 0x000fea0003800000 */
.L_x_182:
        /* <DEDUP_REMOVED lines=45> */
.L_x_185:
[----:B------:R-:W-:Y:S05]  /*15d0*/  BSYNC B0 ;  /* 0x0000000000007941 */ /* 0x000fea0003800000 */
.L_x_184:
        /* <DEDUP_REMOVED lines=45> */
.L_x_187:
[----:B------:R-:W-:Y:S05]  /*18b0*/  BSYNC B0 ;  /* 0x0000000000007941 */ /* 0x000fea0003800000 */
.L_x_186:
        /* <DEDUP_REMOVED lines=20> */
[C---:B-1----:R-:W-:Y:S01]  /*1a00*/  @!P4 LEA R20, P3, R14.reuse, c[0x0][0x160], 0x1 ;  /* 0x000058000e14ca11 */ /* 0x042fe200078608ff */
        /* <DEDUP_REMOVED lines=27> */
.L_x_189:
[----:B------:R-:W-:Y:S05]  /*1bc0*/  BSYNC B0 ;  /* 0x0000000000007941 */ /* 0x000fea0003800000 */
.L_x_188:
        /* <DEDUP_REMOVED lines=45> */
.L_x_191:
[----:B------:R-:W-:Y:S05]  /*1ea0*/  BSYNC B0 ;  /* 0x0000000000007941 */ /* 0x000fea0003800000 */
.L_x_190:
[----:B------:R-:W-:Y:S01]  /*1eb0*/  ISETP.GE.AND P0, PT, R12, UR22, PT ;  /* 0x000000160c007c0c */ /* 0x000fe2000bf06270 */
[----:B------:R-:W-:Y:S01]  /*1ec0*/  UMOV UR23, 0x5 ;  /* 0x0000000500177882 */ /* 0x000fe20000000000 */
[----:B------:R-:W-:Y:S01]  /*1ed0*/  BSSY B0, `(.L_x_192) ;  /* 0x000002b000007945 */ /* 0x000fe20003800000 */
[----:B------:R-:W-:Y:S02]  /*1ee0*/  ULDC UR21, c[0x0][0x19c] ;  /* 0x0000670000157ab9 */ /* 0x000fe40000000800 */
[----:B------:R-:W-:Y:S02]  /*1ef0*/  USHF.L.U32 UR7, UR6, 0x5, URZ ;  /* 0x0000000506077899 */ /* 0x000fe4000800063f */
[----:B------:R-:W-:Y:S02]  /*1f00*/  ULDC.64 UR4, c[0x0][0x1a0] ;  /* 0x0000680000047ab9 */ /* 0x000fe40000000a00 */
[----:B------:R-:W-:Y:S02]  /*1f10*/  USHF.L.U64.HI UR6, UR6, UR23, UR21 ;  /* 0x0000001706067299 */ /* 0x000fe40008010215 */
[----:B------:R-:W-:-:S02]  /*1f20*/  USHF.L.U64.HI UR20, UR4, UR20, UR5 ;  /* 0x0000001404147299 */ /* 0x000fc40008010205 */
[----:B------:R-:W-:Y:S01]  /*1f30*/  USHF.L.U32 UR21, UR4, 0x6, URZ ;  /* 0x0000000604157899 */ /* 0x000fe2000800063f */
[----:B------:R-:W-:Y:S06]  /*1f40*/  @P0 BRA `(.L_x_193) ;  /* 0x0000023000000947 */ /* 0x000fec0003800000 */
        /* <DEDUP_REMOVED lines=35> */
.L_x_193:
[----:B------:R-:W-:Y:S05]  /*2180*/  BSYNC B0 ;  /* 0x0000000000007941 */ /* 0x000fea0003800000 */
.L_x_192:
[----:B------:R-:W0:Y:S01]  /*2190*/  LDGDEPBAR ;  /* 0x00000000000079af */ /* 0x000e220000000000 */
[----:B------:R-:W-:Y:S01]  /*21a0*/  ISETP.GE.AND P0, PT, R242, UR22, PT ;  /* 0x00000016f2007c0c */ /* 0x000fe2000bf06270 */
[----:B------:R-:W-:Y:S01]  /*21b0*/  UIMAD UR5, UR20, UR26, URZ ;  /* 0x0000001a140572a4 */ /* 0x000fe2000f8e023f */
[----:B------:R-:W-:Y:S01]  /*21c0*/  SHF.R.S32.HI R13, RZ, 0x1f, R10 ;  /* 0x0000001fff0d7819 */ /* 0x000fe2000001140a */
[----:B------:R-:W-:Y:S01]  /*21d0*/  IMAD.U32 R231, RZ, RZ, UR21 ;  /* 0x00000015ffe77e24 */ /* 0x000fe2000f8e00ff */
[----:B------:R-:W-:Y:S01]  /*21e0*/  BSSY B0, `(.L_x_194) ;  /* 0x0000031000007945 */ /* 0x000fe20003800000 */
[----:B------:R-:W-:Y:S01]  /*21f0*/  UIMAD UR5, UR29, UR21, UR5 ;  /* 0x000000151d0572a4 */ /* 0x000fe2000f8e0205 */
[----:B------:R-:W-:Y:S01]  /*2200*/  LEA.HI R13, R13, R10, RZ, 0x2 ;  /* 0x0000000a0d0d7211 */ /* 0x000fe200078f10ff */
[----:B------:R-:W-:Y:S02]  /*2210*/  IMAD.MOV.U32 R10, RZ, RZ, R8 ;  /* 0x000000ffff0a7224 */ /* 0x000fe400078e0008 */
[----:B------:R-:W-:Y:S01]  /*2220*/  IMAD.SHL.U32 R165, R6, 0x2, RZ ;  /* 0x0000000206a57824 */ /* 0x000fe200078e00ff */
[----:B------:R-:W-:Y:S01]  /*2230*/  SHF.R.S32.HI R6, RZ, 0x2, R13 ;  /* 0x00000002ff067819 */ /* 0x000fe2000001140d */
[----:B-1----:R-:W-:-:S03]  /*2240*/  IMAD.WIDE.U32 R14, R231, UR26, R10 ;  /* 0x0000001ae70e7c25 */ /* 0x002fc6000f8e000a */
        /* <DEDUP_REMOVED lines=42> */
.L_x_195:
[----:B------:R-:W-:Y:S05]  /*24f0*/  BSYNC B0 ;  /* 0x0000000000007941 */ /* 0x000fea0003800000 */
.L_x_194:
        /* <DEDUP_REMOVED lines=45> */
.L_x_197:
[----:B------:R-:W-:Y:S05]  /*27d0*/  BSYNC B0 ;  /* 0x0000000000007941 */ /* 0x000fea0003800000 */
.L_x_196:
        /* <DEDUP_REMOVED lines=14> */
[C---:B------:R-:W-:Y:S01]  /*28c0*/  IMAD R226, R0.reuse, 0x2, R230 ;  /* 0x0000000200e27824 */ /* 0x040fe200078e02e6 */
        /* <DEDUP_REMOVED lines=9> */
[----:B--2---:R-:W2:Y:S01]  /*2960*/  LDSM.16.M88.4 R20, [R229+0x10000] ;  /* 0x01000000e514783b */ /* 0x004ea20000000200 */
[C---:B------:R-:W-:Y:S02]  /*2970*/  IADD3 R3, R229.reuse, 0x10000, RZ ;  /* 0x00010000e5037810 */ /* 0x040fe40007ffe0ff */
[----:B------:R-:W-:Y:S01]  /*2980*/  IADD3 R227, R229, 0x10020, RZ ;  /* 0x00010020e5e37810 */ /* 0x000fe20007ffe0ff */
[----:B----4-:R-:W4:Y:S01]  /*2990*/  LDSM.16.M88.4 R12, [R229+0x10800] ;  /* 0x01080000e50c783b */ /* 0x010f220000000200 */
[----:B------:R-:W-:Y:S01]  /*29a0*/  @P1 IADD3 R227, R3, -0x20, RZ ;  /* 0xffffffe003e31810 */ /* 0x000fe20007ffe0ff */
[----:B------:R-:W-:Y:S01]  /*29b0*/  IMAD.MOV.U32 R3, RZ, RZ, 0x40 ;  /* 0x00000040ff037424 */ /* 0x000fe200078e00ff */
[C---:B------:R-:W-:Y:S01]  /*29c0*/  IADD3 R200, R201.reuse, 0x8, RZ ;  /* 0x00000008c9c87810 */ /* 0x040fe20007ffe0ff */
[----:B------:R-:W5:Y:S01]  /*29d0*/  LDSM.16.M88.4 R76, [R229+0x11000] ;  /* 0x01100000e54c783b */ /* 0x000f620000000200 */
[----:B------:R-:W-:Y:S02]  /*29e0*/  IMNMX R201, R201, UR25, PT ;  /* 0x00000019c9c97c17 */ /* 0x000fe4000b800200 */
[----:B------:R-:W-:Y:S01]  /*29f0*/  SEL R3, R3, 0xffffffc0, !P2 ;  /* 0xffffffc003037807 */ /* 0x000fe20005000000 */
[----:B------:R-:W1:Y:S01]  /*2a00*/  LDSM.16.M88.4 R68, [R227] ;  /* 0x00000000e344783b */ /* 0x000e620000000200 */
[----:B------:R-:W-:-:S02]  /*2a10*/  IMNMX R200, R200, UR25, PT ;  /* 0x00000019c8c87c17 */ /* 0x000fc4000b800200 */
[----:B------:R-:W-:Y:S01]  /*2a20*/  IADD3 R219, R227, 0x800, RZ ;  /* 0x00000800e3db7810 */ /* 0x000fe20007ffe0ff */
[----:B------:R-:W3:Y:S01]  /*2a30*/  LDSM.16.M88.4 R72, [R229+0x11800] ;  /* 0x01180000e548783b */ /* 0x000ee20000000200 */
[----:B------:R-:W-:Y:S01]  /*2a40*/  IMAD.IADD R223, R229, 0x1, R3 ;  /* 0x00000001e5df7824 */ /* 0x000fe200078e0203 */
[----:B------:R-:W-:Y:S01]  /*2a50*/  IADD3 R218, R227, 0x1000, RZ ;  /* 0x00001000e3da7810 */ /* 0x000fe20007ffe0ff */
[----:B------:R-:W-:Y:S01]  /*2a60*/  IMAD.IADD R216, R3, 0x1, R227 ;  /* 0x0000000103d87824 */ /* 0x000fe200078e02e3 */
[----:B------:R-:W1:Y:S01]  /*2a70*/  LDSM.16.M88.4 R64, [R227+0x800] ;  /* 0x00080000e340783b */ /* 0x000e620000000200 */
[----:B------:R-:W-:Y:S01]  /*2a80*/  IMAD.U32 R3, RZ, RZ, UR26 ;  /* 0x0000001aff037e24 */ /* 0x000fe2000f8e00ff */
[----:B------:R-:W-:Y:S02]  /*2a90*/  IADD3 R217, R227, 0x1800, RZ ;  /* 0x00001800e3d97810 */ /* 0x000fe40007ffe0ff */
[----:B------:R-:W1:Y:S01]  /*2aa0*/  LDSM.16.M88.4 R60, [R227+0x1000] ;  /* 0x00100000e33c783b */ /* 0x000e620000000200 */
[----:B------:R-:W-:Y:S01]  /*2ab0*/  IMAD R3, R3, 0x40, R165 ;  /* 0x0000004003037824 */ /* 0x000fe200078e02a5 */
[----:B------:R-:W-:-:S02]  /*2ac0*/  IADD3 R215, R227, 0x2000, RZ ;  /* 0x00002000e3d77810 */ /* 0x000fc40007ffe0ff */
[----:B------:R-:W1:Y:S01]  /*2ad0*/  LDSM.16.M88.4 R36, [R223+0x10000] ;  /* 0x01000000df24783b */ /* 0x000e620000000200 */
[----:B------:R-:W-:Y:S02]  /*2ae0*/  IADD3 R214, R227, 0x2800, RZ ;  /* 0x00002800e3d67810 */ /* 0x000fe40007ffe0ff */
[C---:B------:R-:W-:Y:S01]  /*2af0*/  IADD3 R6, R3.reuse, 0x1, RZ ;  /* 0x0000000103067810 */ /* 0x040fe20007ffe0ff */
[----:B------:R-:W1:Y:S01]  /*2b00*/  LDSM.16.M88.4 R52, [R227+0x1800] ;  /* 0x00180000e334783b */ /* 0x000e620000000200 */
[C---:B------:R-:W-:Y:S02]  /*2b10*/  IADD3 R7, R3.reuse, 0x8, RZ ;  /* 0x0000000803077810 */ /* 0x040fe40007ffe0ff */
[CC--:B------:R-:W-:Y:S01]  /*2b20*/  ISETP.GE.AND P0, PT, R6.reuse, R201.reuse, PT ;  /* 0x000000c90600720c */ /* 0x0c0fe20003f06270 */
[----:B------:R-:W1:Y:S01]  /*2b30*/  LDSM.16.M88.4 R32, [R223+0x10800] ;  /* 0x01080000df20783b */ /* 0x000e620000000200 */
[----:B------:R-:W-:Y:S02]  /*2b40*/  ISETP.GE.AND P3, PT, R6, R200, PT ;  /* 0x000000c80600720c */ /* 0x000fe40003f66270 */
[----:B------:R-:W-:Y:S01]  /*2b50*/  IADD3 R6, R3, 0x9, RZ ;  /* 0x0000000903067810 */ /* 0x000fe20007ffe0ff */
[----:B--2---:R-:W-:Y:S01]  /*2b60*/  HMMA.16816.F32.BF16 R24, R44, R20, RZ ;  /* 0x000000142c18723c */ /* 0x004fe200000418ff */
[----:B------:R-:W2:Y:S01]  /*2b70*/  LDSM.16.M88.4 R28, [R223+0x11000] ;  /* 0x01100000df1c783b */ /* 0x000ea20000000200 */
        /* <DEDUP_REMOVED lines=9> */
[----:B----4-:R-:W-:Y:S01]  /*2c10*/  HMMA.16816.F32.BF16 R16, R44, R12, RZ ;  /* 0x0000000c2c10723c */ /* 0x010fe200000418ff */
        /* <DEDUP_REMOVED lines=9> */
[----:B-----5:R-:W-:Y:S01]  /*2cb0*/  HMMA.16816.F32.BF16 R80, R44, R76, RZ ;  /* 0x0000004c2c50723c */ /* 0x020fe200000418ff */
[C---:B------:R-:W-:Y:S02]  /*2cc0*/  IADD3 R205, R227.reuse, 0x7000, RZ ;  /* 0x00007000e3cd7810 */ /* 0x040fe40007ffe0ff */
[----:B------:R-:W-:-:S05]  /*2cd0*/  IADD3 R204, R227, 0x7800, RZ ;  /* 0x00007800e3cc7810 */ /* 0x000fca0007ffe0ff */
[----:B------:R-:W-:Y:S08]  /*2ce0*/  HMMA.16816.F32.BF16 R76, R44, R78, RZ ;  /* 0x0000004e2c4c723c */ /* 0x000ff000000418ff */
[C---:B-1----:R-:W-:Y:S08]  /*2cf0*/  HMMA.16816.F32.BF16 R24, R56.reuse, R68, R24 ;  /* 0x000000443818723c */ /* 0x042ff00000041818 */
[----:B------:R-:W-:Y:S01]  /*2d00*/  HMMA.16816.F32.BF16 R20, R56, R70, R20 ;  /* 0x000000463814723c */ /* 0x000fe20000041814 */
[----:B------:R-:W-:Y:S07]  /*2d10*/  LDSM.16.M88.4 R68, [R216] ;  /* 0x00000000d844783b */ /* 0x000fee0000000200 */
[C---:B---3--:R-:W-:Y:S08]  /*2d20*/  HMMA.16816.F32.BF16 R48, R44.reuse, R72, RZ ;  /* 0x000000482c30723c */ /* 0x048ff000000418ff */
[----:B------:R-:W-:Y:S01]  /*2d30*/  HMMA.16816.F32.BF16 R44, R44, R74, RZ ;  /* 0x0000004a2c2c723c */ /* 0x000fe200000418ff */
[----:B------:R-:W1:Y:S07]  /*2d40*/  LDSM.16.M88.4 R72, [R225] ;  /* 0x00000000e148783b */ /* 0x000e6e0000000200 */
        /* <DEDUP_REMOVED lines=16> */
[C---:B--2---:R-:W-:Y:S08]  /*2e50*/  HMMA.16816.F32.BF16 R80, R40.reuse, R28, R80 ;  /* 0x0000001c2850723c */ /* 0x044ff00000041850 */
[----:B------:R-:W-:Y:S01]  /*2e60*/  HMMA.16816.F32.BF16 R76, R40, R30, R76 ;  /* 0x0000001e284c723c */ /* 0x000fe2000004184c */
[----:B------:R-:W2:Y:S07]  /*2e70*/  LDSM.16.M88.4 R28, [R229+0x13000] ;  /* 0x01300000e51c783b */ /* 0x000eae0000000200 */
[C---:B-1----:R-:W-:Y:S08]  /*2e80*/  HMMA.16816.F32.BF16 R24, R72.reuse, R68, R24 ;  /* 0x000000444818723c */ /* 0x042ff00000041818 */
        /* <DEDUP_REMOVED lines=8> */
[----:B------:R-:W1:Y:S07]  /*2f10*/  LDSM.16.M88.4 R64, [R228+0x4000] ;  /* 0x00400000e440783b */ /* 0x000e6e0000000200 */
        /* <DEDUP_REMOVED lines=21> */
[----:B------:R-:W1:Y:S04]  /*3070*/  LDSM.16.M88.4 R52, [R223+0x13000] ;  /* 0x01300000df34783b */ /* 0x000e680000000200 */
        /* <DEDUP_REMOVED lines=13> */
[C---:B--2---:R-:W-:Y:S08]  /*3150*/  HMMA.16816.F32.BF16 R16, R56.reuse, R28, R16 ;  /* 0x0000001c3810723c */ /* 0x044ff00000041810 */
[C---:B------:R-:W-:Y:S01]  /*3160*/  HMMA.16816.F32.BF16 R12, R56.reuse, R30, R12 ;  /* 0x0000001e380c723c */ /* 0x040fe2000004180c */
[----:B------:R-:W2:Y:S07]  /*3170*/  LDSM.16.M88.4 R28, [R216+0x3800] ;  /* 0x00380000d81c783b */ /* 0x000eae0000000200 */
[C---:B-1----:R-:W-:Y:S08]  /*3180*/  HMMA.16816.F32.BF16 R80, R56.reuse, R52, R80 ;  /* 0x000000343850723c */ /* 0x042ff00000041850 */
[C---:B------:R-:W-:Y:S01]  /*3190*/  HMMA.16816.F32.BF16 R76, R56.reuse, R54, R76 ;  /* 0x00000036384c723c */ /* 0x040fe2000004184c */
[----:B------:R-:W1:Y:S07]  /*31a0*/  LDSM.16.M88.4 R52, [R229+0x14000] ;  /* 0x01400000e534783b */ /* 0x000e6e0000000200 */
        /* <DEDUP_REMOVED lines=14> */
[C---:B--2---:R-:W-:Y:S08]  /*3290*/  HMMA.16816.F32.BF16 R72, R60.reuse, R28, R72 ;  /* 0x0000001c3c48723c */ /* 0x044ff00000041848 */
[----:B------:R-:W-:Y:S01]  /*32a0*/  HMMA.16816.F32.BF16 R44, R60, R30, R44 ;  /* 0x0000001e3c2c723c */ /* 0x000fe2000004182c */
[----:B------:R-:W2:Y:S04]  /*32b0*/  LDSM.16.M88.4 R28, [R227+0x4000] ;  /* 0x00400000e31c783b */ /* 0x000ea80000000200 */
[----:B------:R-:W-:Y:S03]  /*32c0*/  LDSM.16.M88.4 R60, [R223+0x14800] ;  /* 0x01480000df3c783b */ /* 0x000fe60000000200 */
[C---:B-1----:R-:W-:Y:S08]  /*32d0*/  HMMA.16816.F32.BF16 R24, R68.reuse, R52, R24 ;  /* 0x000000344418723c */ /* 0x042ff00000041818 */
[C---:B------:R-:W-:Y:S01]  /*32e0*/  HMMA.16816.F32.BF16 R20, R68.reuse, R54, R20 ;  /* 0x000000364414723c */ /* 0x040fe20000041814 */
[----:B------:R-:W1:Y:S07]  /*32f0*/  LDSM.16.M88.4 R52, [R227+0x4800] ;  /* 0x00480000e334783b */ /* 0x000e6e0000000200 */
        /* <DEDUP_REMOVED lines=10> */
[C---:B--2---:R-:W-:Y:S08]  /*33a0*/  HMMA.16816.F32.BF16 R24, R40.reuse, R28, R24 ;  /* 0x0000001c2818723c */ /* 0x044ff00000041818 */
[C---:B------:R-:W-:Y:S01]  /*33b0*/  HMMA.16816.F32.BF16 R20, R40.reuse, R30, R20 ;  /* 0x0000001e2814723c */ /* 0x040fe20000041814 */
[----:B------:R-:W-:Y:S07]  /*33c0*/  LDSM.16.M88.4 R28, [R223+0x15800] ;  /* 0x01580000df1c783b */ /* 0x000fee0000000200 */
[C---:B-1----:R-:W-:Y:S08]  /*33d0*/  HMMA.16816.F32.BF16 R16, R40.reuse, R52, R16 ;  /* 0x000000342810723c */ /* 0x042ff00000041810 */
        /* <DEDUP_REMOVED lines=177> */
[----:B------:R-:W-:Y:S02]  /*3ef0*/  @!P6 LEA R18, P1, R5, c[0x0][0x168], 0x1 ;  /* 0x00005a000512ea11 */ /* 0x000fe400078208ff */
[----:B------:R-:W-:Y:S01]  /*3f00*/  IADD3.X R3, R3, UR6, RZ, P2, !PT ;  /* 0x0000000603037c10 */ /* 0x000fe200097fe4ff */
        /* <DEDUP_REMOVED lines=18> */
[----:B---3--:R-:W-:-:S03]  /*4030*/  @!P4 LEA R32, P1, R5, c[0x0][0x168], 0x1 ;  /* 0x00005a000520ca11 */ /* 0x008fc600078208ff */
        /* <DEDUP_REMOVED lines=19> */
.L_x_200:
[----:B------:R-:W-:Y:S05]  /*4170*/  BSYNC B0 ;  /* 0x0000000000007941 */ /* 0x000fea0003800000 */
.L_x_199:
[----:B------:R-:W0:Y:S02]  /*4180*/  LDGDEPBAR ;  /* 0x00000000000079af */ /* 0x000e240000000000 */
.L_x_198:
        /* <DEDUP_REMOVED lines=351> */
[----:B------:R-:W-:-:S04]  /*5780*/  DEPBAR.LE SB0, 0x0 ;  /* 0x000080000000791a */ /* 0x000fc80000000000 */
[----:B------:R-:W-:Y:S01]  /*5790*/  UIADD3 UR26, UR9, -0x2, URZ ;  /* 0xfffffffe091a7890 */ /* 0x000fe2000fffe03f */
[----:B------:R-:W-:Y:S01]  /*57a0*/  ISETP.GE.AND P6, PT, R240, c[0x0][0x220], PT ;  /* 0x00008800f0007a0c */ /* 0x000fe20003fc6270 */
[----:B------:R-:W-:Y:S01]  /*57b0*/  BAR.SYNC.DEFER_BLOCKING 0x0 ;  /* 0x0000000000007b1d */ /* 0x000fe20000010000 */
[----:B------:R-:W-:Y:S01]  /*57c0*/  ISETP.GE.AND P5, PT, R235, c[0x0][0x220], PT ;  /* 0x00008800eb007a0c */ /* 0x000fe20003fa6270 */
[----:B------:R-:W-:Y:S01]  /*57d0*/  USHF.R.S32.HI UR5, URZ, 0x1f, UR26 ;  /* 0x0000001f3f057899 */ /* 0x000fe2000801141a */
[----:B------:R-:W-:Y:S01]  /*57e0*/  ISETP.GE.AND P4, PT, R234, c[0x0][0x220], PT ;  /* 0x00008800ea007a0c */ /* 0x000fe20003f86270 */
[----:B------:R-:W-:Y:S01]  /*57f0*/  UIMAD UR4, UR20, UR26, URZ ;  /* 0x0000001a140472a4 */ /* 0x000fe2000f8e023f */
[----:B------:R-:W-:Y:S01]  /*5800*/  IMAD.MOV.U32 R20, RZ, RZ, R8 ;  /* 0x000000ffff147224 */ /* 0x000fe200078e0008 */
[----:B------:R-:W-:Y:S01]  /*5810*/  ISETP.GE.AND P3, PT, R233, c[0x0][0x220], PT ;  /* 0x00008800e9007a0c */ /* 0x000fe20003f66270 */
[----:B------:R-:W-:Y:S01]  /*5820*/  IMAD.MOV.U32 R21, RZ, RZ, R11 ;  /* 0x000000ffff157224 */ /* 0x000fe200078e000b */
[----:B------:R-:W-:-:S02]  /*5830*/  UIMAD UR4, UR5, UR21, UR4 ;  /* 0x00000015050472a4 */ /* 0x000fc4000f8e0204 */
[----:B------:R-:W-:Y:S01]  /*5840*/  UISETP.GE.AND UP0, UPT, UR9, 0x3, UPT ;  /* 0x000000030900788c */ /* 0x000fe2000bf06270 */
[----:B------:R-:W-:-:S05]  /*5850*/  IMAD.WIDE.U32 R20, R231, UR26, R20 ;  /* 0x0000001ae7147c25 */ /* 0x000fca000f8e0014 */
[C---:B------:R-:W-:Y:S02]  /*5860*/  @!P6 LEA R18, P2, R20.reuse, c[0x0][0x170], 0x1 ;  /* 0x00005c001412ea11 */ /* 0x040fe400078408ff */
[----:B------:R-:W-:Y:S02]  /*5870*/  IADD3 R4, R21, UR4, RZ ;  /* 0x0000000415047c10 */ /* 0x000fe4000fffe0ff */
[C---:B------:R-:W-:Y:S02]  /*5880*/  @!P5 LEA R14, P1, R20.reuse, c[0x0][0x170], 0x1 ;  /* 0x00005c00140eda11 */ /* 0x040fe400078208ff */
[C---:B------:R-:W-:Y:S02]  /*5890*/  @!P4 LEA R12, P0, R20.reuse, c[0x0][0x170], 0x1 ;  /* 0x00005c00140cca11 */ /* 0x040fe400078008ff */
[C---:B------:R-:W-:Y:S01]  /*58a0*/  @!P6 LEA.HI.X R19, R20.reuse, c[0x0][0x174], R4, 0x1, P2 ;  /* 0x00005d001413ea11 */ /* 0x040fe200010f0c04 */
[----:B------:R-:W-:Y:S01]  /*58b0*/  @P6 STS.128 [R232+0x18000], RZ ;  /* 0x018000ffe8006388 */ /* 0x000fe20000000c00 */
[----:B------:R-:W-:-:S02]  /*58c0*/  IADD3 R2, P2, R20, UR22, RZ ;  /* 0x0000001614027c10 */ /* 0x000fc4000ff5e0ff */
[C-C-:B------:R-:W-:Y:S01]  /*58d0*/  @!P5 LEA.HI.X R15, R20.reuse, c[0x0][0x174], R4.reuse, 0x1, P1 ;  /* 0x00005d00140fda11 */ /* 0x140fe200008f0c04 */
[----:B------:R-:W-:Y:S01]  /*58e0*/  @!PT LDS RZ, [RZ] ;  /* 0x00000000fffff984 */ /* 0x000fe20000000800 */
[----:B------:R-:W-:Y:S01]  /*58f0*/  @!PT LDS RZ, [RZ] ;  /* 0x00000000fffff984 */ /* 0x000fe20000000800 */
[----:B------:R-:W-:Y:S01]  /*5900*/  @!PT LDS RZ, [RZ] ;  /* 0x00000000fffff984 */ /* 0x000fe20000000800 */
[----:B------:R1:W-:Y:S01]  /*5910*/  @!P6 LDGSTS.E.BYPASS.LTC128B.128 [R232+0x18000], [R18.64] ;  /* 0x1800000012e8efae */ /* 0x0003e2000b901d52 */
[C---:B------:R-:W-:Y:S02]  /*5920*/  @!P3 LEA R6, P1, R20.reuse, c[0x0][0x170], 0x1 ;  /* 0x00005c001406ba11 */ /* 0x040fe400078208ff */
[--C-:B------:R-:W-:Y:S01]  /*5930*/  @!P4 LEA.HI.X R13, R20, c[0x0][0x174], R4.reuse, 0x1, P0 ;  /* 0x00005d00140dca11 */ /* 0x100fe200000f0c04 */
[----:B------:R-:W-:Y:S01]  /*5940*/  @P5 STS.128 [R232+0x1a000], RZ ;  /* 0x01a000ffe8005388 */ /* 0x000fe20000000c00 */
[----:B------:R-:W-:Y:S02]  /*5950*/  @!P6 LEA R16, P0, R2, c[0x0][0x170], 0x1 ;  /* 0x00005c000210ea11 */ /* 0x000fe400078008ff */
[----:B------:R-:W-:Y:S01]  /*5960*/  IADD3.X R0, R4, UR23, RZ, P2, !PT ;  /* 0x0000001704007c10 */ /* 0x000fe200097fe4ff */
[----:B------:R-:W-:Y:S01]  /*5970*/  @!PT LDS RZ, [RZ] ;  /* 0x00000000fffff984 */ /* 0x000fe20000000800 */
[----:B------:R-:W-:Y:S01]  /*5980*/  @!PT LDS RZ, [RZ] ;  /* 0x00000000fffff984 */ /* 0x000fe20000000800 */
[----:B------:R-:W-:Y:S01]  /*5990*/  @!PT LDS RZ, [RZ] ;  /* 0x00000000fffff984 */ /* 0x000fe20000000800 */
[----:B------:R2:W-:Y:S01]  /*59a0*/  @!P5 LDGSTS.E.BYPASS.LTC128B.128 [R232+0x1a000], [R14.64+0x80] ;  /* 0x1a0000800ee8dfae */ /* 0x0005e2000b901d52 */
[----:B------:R-:W-:-:S02]  /*59b0*/  @!P3 LEA.HI.X R7, R20, c[0x0][0x174], R4, 0x1, P1 ;  /* 0x00005d001407ba11 */ /* 0x000fc400008f0c04 */
[C---:B------:R-:W-:Y:S01]  /*59c0*/  @!P5 LEA R22, P2, R2.reuse, c[0x0][0x170], 0x1 ;  /* 0x00005c000216da11 */ /* 0x040fe200078408ff */
[----:B------:R-:W-:Y:S01]  /*59d0*/  @P4 STS.128 [R232+0x1c000], RZ ;  /* 0x01c000ffe8004388 */ /* 0x000fe20000000c00 */
[C---:B------:R-:W-:Y:S02]  /*59e0*/  @!P4 LEA R20, P1, R2.reuse, c[0x0][0x170], 0x1 ;  /* 0x00005c000214ca11 */ /* 0x040fe400078208ff */
[C-C-:B------:R-:W-:Y:S01]  /*59f0*/  @!P6 LEA.HI.X R17, R2.reuse, c[0x0][0x174], R0.reuse, 0x1, P0 ;  /* 0x00005d000211ea11 */ /* 0x140fe200000f0c00 */
[----:B------:R-:W-:Y:S01]  /*5a00*/  @!PT LDS RZ, [RZ] ;  /* 0x00000000fffff984 */ /* 0x000fe20000000800 */
[----:B------:R-:W-:Y:S01]  /*5a10*/  @!PT LDS RZ, [RZ] ;  /* 0x00000000fffff984 */ /* 0x000fe20000000800 */
[----:B------:R-:W-:Y:S01]  /*5a20*/  @!PT LDS RZ, [RZ] ;  /* 0x00000000fffff984 */ /* 0x000fe20000000800 */
[----:B------:R2:W-:Y:S01]  /*5a30*/  @!P4 LDGSTS.E.BYPASS.LTC128B.128 [R232+0x1c000], [R12.64+0x100] ;  /* 0x1c0001000ce8cfae */ /* 0x0005e2000b901d52 */
[C---:B------:R-:W-:Y:S02]  /*5a40*/  @!P3 LEA R4, P0, R2.reuse, c[0x0][0x170], 0x1 ;  /* 0x00005c000204ba11 */ /* 0x040fe400078008ff */
[C-C-:B------:R-:W-:Y:S01]  /*5a50*/  @!P5 LEA.HI.X R23, R2.reuse, c[0x0][0x174], R0.reuse, 0x1, P2 ;  /* 0x00005d000217da11 */ /* 0x140fe200010f0c00 */
[----:B------:R-:W-:Y:S01]  /*5a60*/  @P3 STS.128 [R232+0x1e000], RZ ;  /* 0x01e000ffe8003388 */ /* 0x000fe20000000c00 */
[----:B------:R-:W-:-:S02]  /*5a70*/  @!P4 LEA.HI.X R21, R2, c[0x0][0x174], R0, 0x1, P1 ;  /* 0x00005d000215ca11 */ /* 0x000fc400008f0c00 */
[----:B------:R-:W-:Y:S01]  /*5a80*/  @!P3 LEA.HI.X R5, R2, c[0x0][0x174], R0, 0x1, P0 ;  /* 0x00005d000205ba11 */ /* 0x000fe200000f0c00 */
[----:B------:R-:W-:Y:S01]  /*5a90*/  @!PT LDS RZ, [RZ] ;  /* 0x00000000fffff984 */ /* 0x000fe20000000800 */
[----:B------:R-:W-:Y:S01]  /*5aa0*/  @!PT LDS RZ, [RZ] ;  /* 0x00000000fffff984 */ /* 0x000fe20000000800 */
[----:B------:R-:W-:Y:S01]  /*5ab0*/  @!PT LDS RZ, [RZ] ;  /* 0x00000000fffff984 */ /* 0x000fe20000000800 */
[----:B------:R3:W-:Y:S01]  /*5ac0*/  @!P3 LDGSTS.E.BYPASS.LTC128B.128 [R232+0x1e000], [R6.64+0x180] ;  /* 0x1e00018006e8bfae */ /* 0x0007e2000b901d52 */
[----:B------:R-:W-:-:S03]  /*5ad0*/  IMAD.U32 R0, RZ, RZ, UR26 ;  /* 0x0000001aff007e24 */ /* 0x000fc6000f8e00ff */
[----:B------:R-:W-:Y:S01]  /*5ae0*/  @P6 STS.128 [R232+0x19000], RZ ;  /* 0x019000ffe8006388 */ /* 0x000fe20000000c00 */
[----:B------:R-:W-:-:S03]  /*5af0*/  IMAD R0, R0, 0x40, R165 ;  /* 0x0000004000007824 */ /* 0x000fc600078e02a5 */
[----:B------:R-:W-:Y:S01]  /*5b00*/  @!PT LDS RZ, [RZ] ;  /* 0x00000000fffff984 */ /* 0x000fe20000000800 */
[----:B------:R-:W-:Y:S01]  /*5b10*/  @!PT LDS RZ, [RZ] ;  /* 0x00000000fffff984 */ /* 0x000fe20000000800 */
[----:B------:R-:W-:Y:S01]  /*5b20*/  @!PT LDS RZ, [RZ] ;  /* 0x00000000fffff984 */ /* 0x000fe20000000800 */
[----:B------:R1:W-:Y:S02]  /*5b30*/  @!P6 LDGSTS.E.BYPASS.LTC128B.128 [R232+0x19000], [R16.64] ;  /* 0x1900000010e8efae */ /* 0x0003e4000b901d52 */
[----:B------:R-:W-:Y:S02]  /*5b40*/  IADD3 R2, R0, 0x1, RZ ;  /* 0x0000000100027810 */ /* 0x000fe40007ffe0ff */
[----:B------:R-:W-:Y:S02]  /*5b50*/  @P5 STS.128 [R232+0x1b000], RZ ;  /* 0x01b000ffe8005388 */ /* 0x000fe40000000c00 */
[C---:B------:R-:W-:Y:S02]  /*5b60*/  ISETP.GE.AND P2, PT, R2.reuse, R201, PT ;  /* 0x000000c90200720c */ /* 0x040fe40003f46270 */
[----:B------:R-:W-:Y:S01]  /*5b70*/  @!PT LDS RZ, [RZ] ;  /* 0x00000000fffff984 */ /* 0x000fe20000000800 */
[----:B------:R-:W-:Y:S01]  /*5b80*/  @!PT LDS RZ, [RZ] ;  /* 0x00000000fffff984 */ /* 0x000fe20000000800 */
[----:B------:R-:W-:Y:S01]  /*5b90*/  @!PT LDS RZ, [RZ] ;  /* 0x00000000fffff984 */ /* 0x000fe20000000800 */
[----:B------:R4:W-:Y:S01]  /*5ba0*/  @!P5 LDGSTS.E.BYPASS.LTC128B.128 [R232+0x1b000], [R22.64+0x80] ;  /* 0x1b00008016e8dfae */ /* 0x0009e2000b901d52 */
[----:B------:R-:W-:Y:S02]  /*5bb0*/  ISETP.GE.AND P1, PT, R2, R200, PT ;  /* 0x000000c80200720c */ /* 0x000fe40003f26270 */
[----:B------:R-:W-:Y:S01]  /*5bc0*/  IADD3 R2, R0, 0x9, RZ ;  /* 0x0000000900027810 */ /* 0x000fe20007ffe0ff */
        /* <DEDUP_REMOVED lines=11> */
[----:B------:R-:W5:Y:S04]  /*5c80*/  LDSM.16.M88.4 R176, [R229+0x10800] ;  /* 0x01080000e5b0783b */ /* 0x000f680000000200 */
[----:B------:R-:W2:Y:S04]  /*5c90*/  LDSM.16.M88.4 R168, [R229+0x11000] ;  /* 0x01100000e5a8783b */ /* 0x000ea80000000200 */
[----:B------:R-:W-:Y:S04]  /*5ca0*/  LDSM.16.M88.4 R24, [R229+0x11800] ;  /* 0x01180000e518783b */ /* 0x000fe80000000200 */
[----:B-1----:R-:W-:Y:S04]  /*5cb0*/  LDSM.16.M88.4 R16, [R228] ;  /* 0x00000000e410783b */ /* 0x002fe80000000200 */
[----:B------:R-:W-:Y:S04]  /*5cc0*/  LDSM.16.M88.4 R196, [R227] ;  /* 0x00000000e3c4783b */ /* 0x000fe80000000200 */
[----:B---3--:R-:W1:Y:S04]  /*5cd0*/  LDSM.16.M88.4 R4, [R229+0x10000] ;  /* 0x01000000e504783b */ /* 0x008e680000000200 */
[----:B------:R-:W3:Y:S04]  /*5ce0*/  LDSM.16.M88.4 R192, [R219] ;  /* 0x00000000dbc0783b */ /* 0x000ee80000000200 */
[----:B------:R-:W3:Y:S04]  /*5cf0*/  LDSM.16.M88.4 R188, [R218] ;  /* 0x00000000dabc783b */ /* 0x000ee80000000200 */
[----:B----4-:R-:W4:Y:S04]  /*5d00*/  LDSM.16.M88.4 R20, [R217] ;  /* 0x00000000d914783b */ /* 0x010f280000000200 */
[----:B------:R-:W-:Y:S01]  /*5d10*/  LDSM.16.M88.4 R184, [R223+0x10000] ;  /* 0x01000000dfb8783b */ /* 0x000fe20000000200 */
[C---:B-----5:R-:W-:Y:S03]  /*5d20*/  HMMA.16816.F32.BF16 R180, R28.reuse, R176, RZ ;  /* 0x000000b01cb4723c */ /* 0x060fe600000418ff */
[----:B------:R-:W0:Y:S05]  /*5d30*/  LDGDEPBAR ;  /* 0x00000000000079af */ /* 0x000e2a0000000000 */
[C---:B--2---:R-:W-:Y:S08]  /*5d40*/  HMMA.16816.F32.BF16 R172, R28.reuse, R168, RZ ;  /* 0x000000a81cac723c */ /* 0x044ff000000418ff */
[C---:B------:R-:W-:Y:S08]  /*5d50*/  HMMA.16816.F32.BF16 R176, R28.reuse, R178, RZ ;  /* 0x000000b21cb0723c */ /* 0x040ff000000418ff */
[C---:B-1----:R-:W-:Y:S08]  /*5d60*/  HMMA.16816.F32.BF16 R12, R28.reuse, R4, RZ ;  /* 0x000000041c0c723c */ /* 0x042ff000000418ff */
        /* <DEDUP_REMOVED lines=8> */
[C---:B---3--:R-:W-:Y:S08]  /*5df0*/  HMMA.16816.F32.BF16 R180, R16.reuse, R192, R180 ;  /* 0x000000c010b4723c */ /* 0x048ff000000418b4 */
[C---:B------:R-:W-:Y:S01]  /*5e00*/  HMMA.16816.F32.BF16 R176, R16.reuse, R194, R176 ;  /* 0x000000c210b0723c */ /* 0x040fe200000418b0 */
[----:B------:R-:W3:Y:S07]  /*5e10*/  LDSM.16.M88.4 R192, [R223+0x11000] ;  /* 0x01100000dfc0783b */ /* 0x000eee0000000200 */
[C---:B------:R-:W-:Y:S08]  /*5e20*/  HMMA.16816.F32.BF16 R172, R16.reuse, R188, R172 ;  /* 0x000000bc10ac723c */ /* 0x040ff000000418ac */
[C---:B------:R-:W-:Y:S01]  /*5e30*/  HMMA.16816.F32.BF16 R168, R16.reuse, R190, R168 ;  /* 0x000000be10a8723c */ /* 0x040fe200000418a8 */
[----:B------:R-:W5:Y:S07]  /*5e40*/  LDSM.16.M88.4 R188, [R223+0x11800] ;  /* 0x01180000dfbc783b */ /* 0x000f6e0000000200 */
[C---:B----4-:R-:W-:Y:S08]  /*5e50*/  HMMA.16816.F32.BF16 R32, R16.reuse, R20, R32 ;  /* 0x000000141020723c */ /* 0x050ff00000041820 */
[----:B------:R-:W-:Y:S01]  /*5e60*/  HMMA.16816.F32.BF16 R28, R16, R22, R28 ;  /* 0x00000016101c723c */ /* 0x000fe2000004181c */
[----:B------:R-:W-:Y:S04]  /*5e70*/  LDSM.16.M88.4 R20, [R225] ;  /* 0x00000000e114783b */ /* 0x000fe80000000200 */
[----:B------:R-:W4:Y:S03]  /*5e80*/  LDSM.16.M88.4 R16, [R216] ;  /* 0x00000000d810783b */ /* 0x000f260000000200 */
        /* <DEDUP_REMOVED lines=9> */
[C---:B-----5:R-:W-:Y:S08]  /*5f20*/  HMMA.16816.F32.BF16 R32, R24.reuse, R188, R32 ;  /* 0x000000bc1820723c */ /* 0x060ff00000041820 */
[----:B------:R-:W-:Y:S01]  /*5f30*/  HMMA.16816.F32.BF16 R28, R24, R190, R28 ;  /* 0x000000be181c723c */ /* 0x000fe2000004181c */
[----:B------:R-:W3:Y:S04]  /*5f40*/  LDSM.16.M88.4 R188, [R216+0x1800] ;  /* 0x00180000d8bc783b */ /* 0x000ee80000000200 */
[----:B------:R-:W-:Y:S03]  /*5f50*/  LDSM.16.M88.4 R24, [R230+0x4000] ;  /* 0x00400000e618783b */ /* 0x000fe60000000200 */
[C---:B----4-:R-:W-:Y:S08]  /*5f60*/  HMMA.16816.F32.BF16 R12, R20.reuse, R16, R12 ;  /* 0x00000010140c723c */ /* 0x050ff0000004180c */
[C---:B------:R-:W-:Y:S01]  /*5f70*/  HMMA.16816.F32.BF16 R4, R20.reuse, R18, R4 ;  /* 0x000000121404723c */ /* 0x040fe20000041804 */
[----:B------:R-:W4:Y:S07]  /*5f80*/  LDSM.16.M88.4 R16, [R229+0x12000] ;  /* 0x01200000e510783b */ /* 0x000f2e0000000200 */
        /* <DEDUP_REMOVED lines=12> */
[----:B------:R-:W3:Y:S07]  /*6050*/  LDSM.16.M88.4 R16, [R228+0x4000] ;  /* 0x00400000e410783b */ /* 0x000eee0000000200 */
[C---:B------:R-:W-:Y:S08]  /*6060*/  HMMA.16816.F32.BF16 R180, R24.reuse, R192, R180 ;  /* 0x000000c018b4723c */ /* 0x040ff000000418b4 */
[C---:B------:R-:W-:Y:S01]  /*6070*/  HMMA.16816.F32.BF16 R176, R24.reuse, R194, R176 ;  /* 0x000000c218b0723c */ /* 0x040fe200000418b0 */
[----:B------:R-:W4:Y:S07]  /*6080*/  LDSM.16.M88.4 R192, [R213] ;  /* 0x00000000d5c0783b */ /* 0x000f2e0000000200 */
        /* <DEDUP_REMOVED lines=36> */
[C---:B--2---:R-:W-:Y:S08]  /*62d0*/  HMMA.16816.F32.BF16 R180, R192.reuse, R188, R180 ;  /* 0x000000bcc0b4723c */ /* 0x044ff000000418b4 */
[C---:B------:R-:W-:Y:S01]  /*62e0*/  HMMA.16816.F32.BF16 R176, R192.reuse, R190, R176 ;  /* 0x000000bec0b0723c */ /* 0x040fe200000418b0 */
[----:B------:R-:W2:Y:S07]  /*62f0*/  LDSM.16.M88.4 R188, [R229+0x15000] ;  /* 0x01500000e5bc783b */ /* 0x000eae0000000200 */
[C---:B-----5:R-:W-:Y:S08]  /*6300*/  HMMA.16816.F32.BF16 R172, R192.reuse, R24, R172 ;  /* 0x00000018c0ac723c */ /* 0x060ff000000418ac */
[C---:B------:R-:W-:Y:S01]  /*6310*/  HMMA.16816.F32.BF16 R168, R192.reuse, R26, R168 ;  /* 0x0000001ac0a8723c */ /* 0x040fe200000418a8 */
[----:B------:R-:W4:Y:S07]  /*6320*/  LDSM.16.M88.4 R24, [R229+0x15800] ;  /* 0x01580000e518783b */ /* 0x000f2e0000000200 */
[C---:B---3--:R-:W-:Y:S08]  /*6330*/  HMMA.16816.F32.BF16 R32, R192.reuse, R196, R32 ;  /* 0x000000c4c020723c */ /* 0x048ff00000041820 */
[----:B------:R-:W-:Y:S01]  /*6340*/  HMMA.16816.F32.BF16 R28, R192, R198, R28 ;  /* 0x000000c6c01c723c */ /* 0x000fe2000004181c */
[----:B------:R-:W-:Y:S04]  /*6350*/  LDSM.16.M88.4 R196, [R211] ;  /* 0x00000000d3c4783b */ /* 0x000fe80000000200 */
[----:B------:R-:W-:Y:S03]  /*6360*/  LDSM.16.M88.4 R192, [R210] ;  /* 0x00000000d2c0783b */ /* 0x000fe60000000200 */
[C---:B-1----:R-:W-:Y:S08]  /*6370*/  HMMA.16816.F32.BF16 R12, R16.reuse, R20, R12 ;  /* 0x00000014100c723c */ /* 0x042ff0000004180c */
[C---:B------:R-:W-:Y:S01]  /*6380*/  HMMA.16816.F32.BF16 R4, R16.reuse, R22, R4 ;  /* 0x000000161004723c */ /* 0x040fe20000041804 */
[----:B------:R-:W1:Y:S07]  /*6390*/  LDSM.16.M88.4 R20, [R228+0x8000] ;  /* 0x00800000e414783b */ /* 0x000e6e0000000200 */
[C---:B------:R-:W-:Y:S08]  /*63a0*/  HMMA.16816.F32.BF16 R180, R16.reuse, R184, R180 ;  /* 0x000000b810b4723c */ /* 0x040ff000000418b4 */
[C---:B------:R-:W-:Y:S01]  /*63b0*/  HMMA.16816.F32.BF16 R176, R16.reuse, R186, R176 ;  /* 0x000000ba10b0723c */ /* 0x040fe200000418b0 */
[----:B------:R-:W3:Y:S07]  /*63c0*/  LDSM.16.M88.4 R184, [R209] ;  /* 0x00000000d1b8783b */ /* 0x000eee0000000200 */
[C---:B--2---:R-:W-:Y:S08]  /*63d0*/  HMMA.16816.F32.BF16 R172, R16.reuse, R188, R172 ;  /* 0x000000bc10ac723c */ /* 0x044ff000000418ac */
[C---:B------:R-:W-:Y:S01]  /*63e0*/  HMMA.16816.F32.BF16 R168, R16.reuse, R190, R168 ;  /* 0x000000be10a8723c */ /* 0x040fe200000418a8 */
[----:B------:R-:W2:Y:S07]  /*63f0*/  LDSM.16.M88.4 R188, [R208] ;  /* 0x00000000d0bc783b */ /* 0x000eae0000000200 */
[C---:B----4-:R-:W-:Y:S08]  /*6400*/  HMMA.16816.F32.BF16 R32, R16.reuse, R24, R32 ;  /* 0x000000181020723c */ /* 0x050ff00000041820 */
[----:B------:R-:W-:Y:S01]  /*6410*/  HMMA.16816.F32.BF16 R28, R16, R26, R28 ;  /* 0x0000001a101c723c */ /* 0x000fe2000004181c */
[----:B------:R-:W-:Y:S04]  /*6420*/  LDSM.16.M88.4 R24, [R226+0x8000] ;  /* 0x00800000e218783b */ /* 0x000fe80000000200 */
[----:B------:R-:W4:Y:S03]  /*6430*/  LDSM.16.M88.4 R16, [R223+0x14000] ;  /* 0x01400000df10783b */ /* 0x000f260000000200 */
[C---:B-1----:R-:W-:Y:S08]  /*6440*/  HMMA.16816.F32.BF16 R12, R20.reuse, R196, R12 ;  /* 0x000000c4140c723c */ /* 0x042ff0000004180c */
[C---:B------:R-:W-:Y:S01]  /*6450*/  HMMA.16816.F32.BF16 R4, R20.reuse, R198, R4 ;  /* 0x000000c61404723c */ /* 0x040fe20000041804 */
[----:B------:R-:W1:Y:S07]  /*6460*/  LDSM.16.M88.4 R196, [R223+0x14800] ;  /* 0x01480000dfc4783b */ /* 0x000e6e0000000200 */
[C---:B------:R-:W-:Y:S08]  /*6470*/  HMMA.16816.F32.BF16 R180, R20.reuse, R192, R180 ;  /* 0x000000c014b4723c */ /* 0x040ff000000418b4 */
[C---:B------:R-:W-:Y:S01]  /*6480*/  HMMA.16816.F32.BF16 R176, R20.reuse, R194, R176 ;  /* 0x000000c214b0723c */ /* 0x040fe200000418b0 */
[----:B------:R-:W5:Y:S07]  /*6490*/  LDSM.16.M88.4 R192, [R223+0x15000] ;  /* 0x01500000dfc0783b */ /* 0x000f6e0000000200 */
[C---:B---3--:R-:W-:Y:S08]  /*64a0*/  HMMA.16816.F32.BF16 R172, R20.reuse, R184, R172 ;  /* 0x000000b814ac723c */ /* 0x048ff000000418ac */
[C---:B------:R-:W-:Y:S01]  /*64b0*/  HMMA.16816.F32.BF16 R168, R20.reuse, R186, R168 ;  /* 0x000000ba14a8723c */ /* 0x040fe200000418a8 */
[----:B------:R-:W-:Y:S07]  /*64c0*/  LDSM.16.M88.4 R184, [R223+0x15800] ;  /* 0x01580000dfb8783b */ /* 0x000fee0000000200 */
[C---:B--2---:R-:W-:Y:S08]  /*64d0*/  HMMA.16816.F32.BF16 R32, R20.reuse, R188, R32 ;  /* 0x000000bc1420723c */ /* 0x044ff00000041820 */
[----:B------:R-:W-:Y:S01]  /*64e0*/  HMMA.16816.F32.BF16 R28, R20, R190, R28 ;  /* 0x000000be141c723c */ /* 0x000fe2000004181c */
[----:B------:R-:W-:Y:S04]  /*64f0*/  LDSM.16.M88.4 R188, [R225+0x8000] ;  /* 0x00800000e1bc783b */ /* 0x000fe80000000200 */
[----:B------:R-:W2:Y:S03]  /*6500*/  LDSM.16.M88.4 R20, [R216+0x4800] ;  /* 0x00480000d814783b */ /* 0x000ea60000000200 */
[C---:B----4-:R-:W-:Y:S08]  /*6510*/  HMMA.16816.F32.BF16 R12, R24.reuse, R16, R12 ;  /* 0x00000010180c723c */ /* 0x050ff0000004180c */
[C---:B------:R-:W-:Y:S01]  /*6520*/  HMMA.16816.F32.BF16 R4, R24.reuse, R18, R4 ;  /* 0x000000121804723c */ /* 0x040fe20000041804 */
[----:B------:R-:W3:Y:S07]  /*6530*/  LDSM.16.M88.4 R16, [R216+0x4000] ;  /* 0x00400000d810783b */ /* 0x000eee0000000200 */
[C---:B-1----:R-:W-:Y:S08]  /*6540*/  HMMA.16816.F32.BF16 R180, R24.reuse, R196, R180 ;  /* 0x000000c418b4723c */ /* 0x042ff000000418b4 */
[C---:B------:R-:W-:Y:S01]  /*6550*/  HMMA.16816.F32.BF16 R176, R24.reuse, R198, R176 ;  /* 0x000000c618b0723c */ /* 0x040fe200000418b0 */
[----:B------:R-:W1:Y:S07]  /*6560*/  LDSM.16.M88.4 R196, [R216+0x5000] ;  /* 0x00500000d8c4783b */ /* 0x000e6e0000000200 */
[C---:B-----5:R-:W-:Y:S08]  /*6570*/  HMMA.16816.F32.BF16 R172, R24.reuse, R192, R172 ;  /* 0x000000c018ac723c */ /* 0x060ff000000418ac */
[----:B------:R-:W-:Y:S01]  /*6580*/  HMMA.16816.F32.BF16 R168, R24, R194, R168 ;  /* 0x000000c218a8723c */ /* 0x000fe200000418a8 */
[----:B------:R-:W4:Y:S07]  /*6590*/  LDSM.16.M88.4 R192, [R216+0x5800] ;  /* 0x00580000d8c0783b */ /* 0x000f2e0000000200 */
[C---:B--2---:R-:W-:Y:S08]  /*65a0*/  HMMA.16816.F32.BF16 R180, R188.reuse, R20, R180 ;  /* 0x00000014bcb4723c */ /* 0x044ff000000418b4 */
[C---:B---3--:R-:W-:Y:S08]  /*65b0*/  HMMA.16816.F32.BF16 R12, R188.reuse, R16, R12 ;  /* 0x00000010bc0c723c */ /* 0x048ff0000004180c */
[C---:B------:R-:W-:Y:S01]  /*65c0*/  HMMA.16816.F32.BF16 R4, R188.reuse, R18, R4 ;  /* 0x00000012bc04723c */ /* 0x040fe20000041804 */
[----:B------:R-:W-:Y:S07]  /*65d0*/  LDSM.16.M88.4 R16, [R230+0xc000] ;  /* 0x00c00000e610783b */ /* 0x000fee0000000200 */
[----:B------:R-:W-:Y:S01]  /*65e0*/  HMMA.16816.F32.BF16 R176, R188, R22, R176 ;  /* 0x00000016bcb0723c */ /* 0x000fe200000418b0 */
[----:B------:R-:W2:Y:S07]  /*65f0*/  LDSM.16.M88.4 R20, [R229+0x16800] ;  /* 0x01680000e514783b */ /* 0x000eae0000000200 */
[C---:B------:R-:W-:Y:S08]  /*6600*/  HMMA.16816.F32.BF16 R32, R24.reuse, R184, R32 ;  /* 0x000000b81820723c */ /* 0x040ff00000041820 */
[----:B------:R-:W-:Y:S01]  /*6610*/  HMMA.16816.F32.BF16 R28, R24, R186, R28 ;  /* 0x000000ba181c723c */ /* 0x000fe2000004181c */
[----:B------:R-:W3:Y:S04]  /*6620*/  LDSM.16.M88.4 R184, [R229+0x16000] ;  /* 0x01600000e5b8783b */ /* 0x000ee80000000200 */
[----:B------:R-:W5:Y:S03]  /*6630*/  LDSM.16.M88.4 R24, [R229+0x17000] ;  /* 0x01700000e518783b */ /* 0x000f660000000200 */
[C---:B-1----:R-:W-:Y:S08]  /*6640*/  HMMA.16816.F32.BF16 R172, R188.reuse, R196, R172 ;  /* 0x000000c4bcac723c */ /* 0x042ff000000418ac */
[C---:B------:R-:W-:Y:S01]  /*6650*/  HMMA.16816.F32.BF16 R168, R188.reuse, R198, R168 ;  /* 0x000000c6bca8723c */ /* 0x040fe200000418a8 */
[----:B------:R-:W1:Y:S07]  /*6660*/  LDSM.16.M88.4 R196, [R229+0x17800] ;  /* 0x01780000e5c4783b */ /* 0x000e6e0000000200 */
[C---:B----4-:R-:W-:Y:S08]  /*6670*/  HMMA.16816.F32.BF16 R32, R188.reuse, R192, R32 ;  /* 0x000000c0bc20723c */ /* 0x050ff00000041820 */
[----:B------:R-:W-:Y:S01]  /*6680*/  HMMA.16816.F32.BF16 R28, R188, R194, R28 ;  /* 0x000000c2bc1c723c */ /* 0x000fe2000004181c */
[----:B------:R-:W-:Y:S04]  /*6690*/  LDSM.16.M88.4 R188, [R206] ;  /* 0x00000000cebc783b */ /* 0x000fe80000000200 */
[----:B------:R-:W-:Y:S03]  /*66a0*/  LDSM.16.M88.4 R192, [R207] ;  /* 0x00000000cfc0783b */ /* 0x000fe60000000200 */
[C---:B--2---:R-:W-:Y:S08]  /*66b0*/  HMMA.16816.F32.BF16 R180, R16.reuse, R20, R180 ;  /* 0x0000001410b4723c */ /* 0x044ff000000418b4 */
[C---:B------:R-:W-:Y:S01]  /*66c0*/  HMMA.16816.F32.BF16 R176, R16.reuse, R22, R176 ;  /* 0x0000001610b0723c */ /* 0x040fe200000418b0 */
[----:B------:R-:W2:Y:S07]  /*66d0*/  LDSM.16.M88.4 R20, [R228+0xc000] ;  /* 0x00c00000e414783b */ /* 0x000eae0000000200 */
[C---:B---3--:R-:W-:Y:S08]  /*66e0*/  HMMA.16816.F32.BF16 R12, R16.reuse, R184, R12 ;  /* 0x000000b8100c723c */ /* 0x048ff0000004180c */
[C---:B------:R-:W-:Y:S01]  /*66f0*/  HMMA.16816.F32.BF16 R4, R16.reuse, R186, R4 ;  /* 0x000000ba1004723c */ /* 0x040fe20000041804 */
[----:B------:R-:W3:Y:S07]  /*6700*/  LDSM.16.M88.4 R184, [R205] ;  /* 0x00000000cdb8783b */ /* 0x000eee0000000200 */
[C---:B-----5:R-:W-:Y:S08]  /*6710*/  HMMA.16816.F32.BF16 R172, R16.reuse, R24, R172 ;  /* 0x0000001810ac723c */ /* 0x060ff000000418ac */
[C---:B------:R-:W-:Y:S01]  /*6720*/  HMMA.16816.F32.BF16 R168, R16.reuse, R26, R168 ;  /* 0x0000001a10a8723c */ /* 0x040fe200000418a8 */
[----:B------:R-:W4:Y:S07]  /*6730*/  LDSM.16.M88.4 R24, [R204] ;  /* 0x00000000cc18783b */ /* 0x000f2e0000000200 */
        /* <DEDUP_REMOVED lines=12> */
[----:B------:R-:W-:Y:S07]  /*6800*/  LDSM.16.M88.4 R184, [R223+0x17800] ;  /* 0x01780000dfb8783b */ /* 0x000fee0000000200 */
[C---:B----4-:R-:W-:Y:S08]  /*6810*/  HMMA.16816.F32.BF16 R32, R20.reuse, R24, R32 ;  /* 0x000000181420723c */ /* 0x050ff00000041820 */
[----:B------:R-:W-:Y:S01]  /*6820*/  HMMA.16816.F32.BF16 R28, R20, R26, R28 ;  /* 0x0000001a141c723c */ /* 0x000fe2000004181c */
[----:B------:R-:W-:Y:S04]  /*6830*/  LDSM.16.M88.4 R24, [R225+0xc000] ;  /* 0x00c00000e118783b */ /* 0x000fe80000000200 */
[----:B------:R-:W3:Y:S03]  /*6840*/  LDSM.16.M88.4 R20, [R216+0x6000] ;  /* 0x00600000d814783b */ /* 0x000ee60000000200 */
[C---:B-1----:R-:W-:Y:S08]  /*6850*/  HMMA.16816.F32.BF16 R12, R196.reuse, R16, R12 ;  /* 0x00000010c40c723c */ /* 0x042ff0000004180c */
[C---:B------:R-:W-:Y:S01]  /*6860*/  HMMA.16816.F32.BF16 R4, R196.reuse, R18, R4 ;  /* 0x00000012c404723c */ /* 0x040fe20000041804 */
[----:B------:R-:W1:Y:S07]  /*6870*/  LDSM.16.M88.4 R16, [R216+0x6800] ;  /* 0x00680000d810783b */ /* 0x000e6e0000000200 */
[C---:B--2---:R-:W-:Y:S08]  /*6880*/  HMMA.16816.F32.BF16 R172, R196.reuse, R188, R172 ;  /* 0x000000bcc4ac723c */ /* 0x044ff000000418ac */
[C---:B------:R-:W-:Y:S01]  /*6890*/  HMMA.16816.F32.BF16 R168, R196.reuse, R190, R168 ;  /* 0x000000bec4a8723c */ /* 0x040fe200000418a8 */
[----:B------:R-:W2:Y:S07]  /*68a0*/  LDSM.16.M88.4 R188, [R216+0x7000] ;  /* 0x00700000d8bc783b */ /* 0x000eae0000000200 */
[C---:B-----5:R-:W-:Y:S08]  /*68b0*/  HMMA.16816.F32.BF16 R180, R196.reuse, R192, R180 ;  /* 0x000000c0c4b4723c */ /* 0x060ff000000418b4 */
[----:B------:R-:W-:Y:S08]  /*68c0*/  HMMA.16816.F32.BF16 R176, R196, R194, R176 ;  /* 0x000000c2c4b0723c */ /* 0x000ff000000418b0 */
[C---:B---3--:R-:W-:Y:S08]  /*68d0*/  HMMA.16816.F32.BF16 R12, R24.reuse, R20, R12 ;  /* 0x00000014180c723c */ /* 0x048ff0000004180c */
[----:B------:R-:W-:Y:S01]  /*68e0*/  HMMA.16816.F32.BF16 R4, R24, R22, R4 ;  /* 0x000000161804723c */ /* 0x000fe20000041804 */
[----:B------:R-:W3:Y:S01]  /*68f0*/  LDSM.16.M88.4 R20, [R216+0x7800] ;  /* 0x00780000d814783b */ /* 0x000ee20000000200 */
[----:B------:R-:W-:-:S06]  /*6900*/  DEPBAR.LE SB0, 0x0 ;  /* 0x000080000000791a */ /* 0x000fcc0000000000 */
[----:B-1----:R-:W-:Y:S07]  /*6910*/  HMMA.16816.F32.BF16 R180, R24, R16, R180 ;  /* 0x0000001018b4723c */ /* 0x002fee00000418b4 */
[----:B------:R-:W-:Y:S01]  /*6920*/  IADD3 R16, R0, 0x8, RZ ;  /* 0x0000000800107810 */ /* 0x000fe20007ffe0ff */
[----:B------:R-:W-:Y:S01]  /*6930*/  HMMA.16816.F32.BF16 R32, R196, R184, R32 ;  /* 0x000000b8c420723c */ /* 0x000fe20000041820 */
[----:B------:R-:W-:Y:S02]  /*6940*/  FSEL R13, R13, -INF , !P2 ;  /* 0xff8000000d0d7808 */ /* 0x000fe40005000000 */
[----:B------:R-:W-:-:S02]  /*6950*/  ISETP.GE.AND P0, PT, R16, R201, PT ;  /* 0x000000c91000720c */ /* 0x000fc40003f06270 */
[----:B------:R-:W-:Y:S02]  /*6960*/  FSEL R15, R15, -INF , !P1 ;  /* 0xff8000000f0f7808 */ /* 0x000fe40004800000 */
[-C--:B------:R-:W-:Y:S01]  /*6970*/  ISETP.GE.AND P2, PT, R16, R200.reuse, PT ;  /* 0x000000c81000720c */ /* 0x080fe20003f46270 */
[----:B------:R-:W-:Y:S01]  /*6980*/  HMMA.16816.F32.BF16 R176, R24, R18, R176 ;  /* 0x0000001218b0723c */ /* 0x000fe200000418b0 */
[----:B------:R-:W-:Y:S02]  /*6990*/  FSEL R4, R4, -INF , !P0 ;  /* 0xff80000004047808 */ /* 0x000fe40004000000 */
[C---:B------:R-:W-:Y:S02]  /*69a0*/  ISETP.GE.AND P1, PT, R2.reuse, R201, PT ;  /* 0x000000c90200720c */ /* 0x040fe40003f26270 */
[----:B------:R-:W-:Y:S02]  /*69b0*/  ISETP.GE.AND P0, PT, R2, R200, PT ;  /* 0x000000c80200720c */ /* 0x000fe40003f06270 */
[C---:B------:R-:W-:Y:S01]  /*69c0*/  IADD3 R16, R0.reuse, 0x10, RZ ;  /* 0x0000001000107810 */ /* 0x040fe20007ffe0ff */
[----:B------:R-:W-:Y:S01]  /*69d0*/  HMMA.16816.F32.BF16 R28, R196, R186, R28 ;  /* 0x000000bac41c723c */ /* 0x000fe2000004181c */
[----:B------:R-:W-:-:S02]  /*69e0*/  IADD3 R2, R0, 0x11, RZ ;  /* 0x0000001100027810 */ /* 0x000fc40007ffe0ff */
[----:B------:R-:W-:Y:S02]  /*69f0*/  FSEL R6, R6, -INF , !P2 ;  /* 0xff80000006067808 */ /* 0x000fe40005000000 */
[----:B------:R-:W-:Y:S02]  /*6a00*/  FSEL R5, R5, -INF , !P1 ;  /* 0xff80000005057808 */ /* 0x000fe40004800000 */
[----:B------:R-:W-:Y:S01]  /*6a10*/  FSEL R7, R7, -INF , !P0 ;  /* 0xff80000007077808 */ /* 0x000fe20004000000 */
[----:B--2---:R-:W-:Y:S01]  /*6a20*/  HMMA.16816.F32.BF16 R172, R24, R188, R172 ;  /* 0x000000bc18ac723c */ /* 0x004fe200000418ac */
[----:B------:R-:W-:Y:S01]  /*6a30*/  BAR.SYNC.DEFER_BLOCKING 0x0 ;  /* 0x0000000000007b1d */ /* 0x000fe20000010000 */
[CC--:B------:R-:W-:Y:S02]  /*6a40*/  ISETP.GE.AND P2, PT, R16.reuse, R201.reuse, PT ;  /* 0x000000c91000720c */ /* 0x0c0fe40003f46270 */
[----:B------:R-:W-:Y:S02]  /*6a50*/  ISETP.GE.AND P1, PT, R16, R200, PT ;  /* 0x000000c81000720c */ /* 0x000fe40003f26270 */
[----:B------:R-:W-:-:S02]  /*6a60*/  ISETP.GE.AND P0, PT, R2, R201, PT ;  /* 0x000000c90200720c */ /* 0x000fc40003f06270 */
[C---:B------:R-:W-:Y:S01]  /*6a70*/  HMMA.16816.F32.BF16 R168, R24.reuse, R190, R168 ;  /* 0x000000be18a8723c */ /* 0x040fe200000418a8 */
[----:B------:R-:W-:Y:S02]  /*6a80*/  IADD3 R16, R0, 0x18, RZ ;  /* 0x0000001800107810 */ /* 0x000fe40007ffe0ff */
[----:B------:R-:W-:Y:S02]  /*6a90*/  FSEL R184, R180, -INF , !P2 ;  /* 0xff800000b4b87808 */ /* 0x000fe40005000000 */
[----:B------:R-:W-:Y:S02]  /*6aa0*/  FSEL R188, R182, -INF , !P1 ;  /* 0xff800000b6bc7808 */ /* 0x000fe40004800000 */
[----:B------:R-:W-:Y:S01]  /*6ab0*/  FSEL R185, R181, -INF , !P0 ;  /* 0xff800000b5b97808 */ /* 0x000fe20004000000 */
[----:B---3--:R-:W-:Y:S01]  /*6ac0*/  HMMA.16816.F32.BF16 R32, R24, R20, R32 ;  /* 0x000000141820723c */ /* 0x008fe20000041820 */
[----:B------:R-:W-:Y:S02]  /*6ad0*/  ISETP.GE.AND P2, PT, R2, R200, PT ;  /* 0x000000c80200720c */ /* 0x000fe40003f46270 */
[----:B------:R-:W-:-:S02]  /*6ae0*/  ISETP.GE.AND P1, PT, R16, R201, PT ;  /* 0x000000c91000720c */ /* 0x000fc40003f26270 */
[----:B------:R-:W-:Y:S02]  /*6af0*/  ISETP.GE.AND P0, PT, R16, R200, PT ;  /* 0x000000c81000720c */ /* 0x000fe40003f06270 */
[C---:B------:R-:W-:Y:S01]  /*6b00*/  IADD3 R2, R0.reuse, 0x19, RZ ;  /* 0x0000001900027810 */ /* 0x040fe20007ffe0ff */
[----:B------:R-:W-:Y:S01]  /*6b10*/  HMMA.16816.F32.BF16 R28, R24, R22, R28 ;  /* 0x00000016181c723c */ /* 0x000fe2000004181c */
[----:B------:R-:W-:Y:S02]  /*6b20*/  IADD3 R16, R0, 0x20, RZ ;  /* 0x0000002000107810 */ /* 0x000fe40007ffe0ff */
[----:B------:R-:W-:Y:S02]  /*6b30*/  FSEL R189, R183, -INF , !P2 ;  /* 0xff800000b7bd7808 */ /* 0x000fe40005000000 */
[----:B------:R-:W-:Y:S02]  /*6b40*/  FSEL R186, R176, -INF , !P1 ;  /* 0xff800000b0ba7808 */ /* 0x000fe40004800000 */
[----:B------:R-:W-:-:S02]  /*6b50*/  FSEL R190, R178, -INF , !P0 ;  /* 0xff800000b2be7808 */ /* 0x000fc40004000000 */
[CC--:B------:R-:W-:Y:S02]  /*6b60*/  ISETP.GE.AND P2, PT, R2.reuse, R201.reuse, PT ;  /* 0x000000c90200720c */ /* 0x0c0fe40003f46270 */
[----:B------:R-:W-:Y:S02]  /*6b70*/  ISETP.GE.AND P1, PT, R2, R200, PT ;  /* 0x000000c80200720c */ /* 0x000fe40003f26270 */
[----:B------:R-:W-:Y:S02]  /*6b80*/  ISETP.GE.AND P0, PT, R16, R201, PT ;  /* 0x000000c91000720c */ /* 0x000fe40003f06270 */
[----:B------:R-:W-:Y:S02]  /*6b90*/  IADD3 R2, R0, 0x21, RZ ;  /* 0x0000002100027810 */ /* 0x000fe40007ffe0ff */
[----:B------:R-:W-:Y:S02]  /*6ba0*/  FSEL R187, R177, -INF , !P2 ;  /* 0xff800000b1bb7808 */ /* 0x000fe40005000000 */
[----:B------:R-:W-:-:S02]  /*6bb0*/  FSEL R191, R179, -INF , !P1 ;  /* 0xff800000b3bf7808 */ /* 0x000fc40004800000 */
[----:B------:R-:W-:Y:S02]  /*6bc0*/  FSEL R198, R172, -INF , !P0 ;  /* 0xff800000acc67808 */ /* 0x000fe40004000000 */
        /* <DEDUP_REMOVED lines=18> */
[----:B------:R-:W-:Y:S02]  /*6cf0*/  ISETP.GE.AND P0, PT, R16, R201, PT ;  /* 0x000000c91000720c */ /* 0x000fe40003f06270 */
[----:B------:R-:W-:Y:S02]  /*6d00*/  FSEL R199, R168, -INF , !P2 ;  /* 0xff800000a8c77808 */ /* 0x000fe40005000000 */
[----:B------:R-:W-:Y:S02]  /*6d10*/  FSEL R165, R28, -INF , !P0 ;  /* 0xff8000001ca57808 */ /* 0x000fe40004000000 */
[-C--:B------:R-:W-:Y:S02]  /*6d20*/  ISETP.GE.AND P0, PT, R0, R200.reuse, PT ;  /* 0x000000c80000720c */ /* 0x080fe40003f06270 */
[----:B------:R-:W-:-:S02]  /*6d30*/  ISETP.GE.AND P2, PT, R2, R200, PT ;  /* 0x000000c80200720c */ /* 0x000fc40003f46270 */
[----:B------:R-:W-:Y:S02]  /*6d40*/  IADD3 R2, R0, 0x31, RZ ;  /* 0x0000003100027810 */ /* 0x000fe40007ffe0ff */
[----:B------:R-:W-:Y:S02]  /*6d50*/  FSEL R14, R14, -INF , !P0 ;  /* 0xff8000000e0e7808 */ /* 0x000fe40004000000 */
[----:B------:R-:W-:Y:S02]  /*6d60*/  FSEL R194, R171, -INF , !P2 ;  /* 0xff800000abc27808 */ /* 0x000fe40005000000 */
[----:B------:R-:W-:Y:S02]  /*6d70*/  FSEL R167, R32, -INF , !P1 ;  /* 0xff80000020a77808 */ /* 0x000fe40004800000 */
[----:B------:R-:W-:Y:S02]  /*6d80*/  PLOP3.LUT P0, PT, PT, PT, UP0, 0x80, 0x0 ;  /* 0x000000000000781c */ /* 0x000fe40003f0f008 */
[----:B------:R-:W-:-:S02]  /*6d90*/  ISETP.GE.AND P2, PT, R2, R201, PT ;  /* 0x000000c90200720c */ /* 0x000fc40003f46270 */
[-C--:B------:R-:W-:Y:S02]  /*6da0*/  ISETP.GE.AND P1, PT, R2, R200.reuse, PT ;  /* 0x000000c80200720c */ /* 0x080fe40003f26270 */
[----:B------:R-:W-:Y:S02]  /*6db0*/  FSEL R166, R33, -INF , !P2 ;  /* 0xff80000021a67808 */ /* 0x000fe40005000000 */
[----:B------:R-:W-:Y:S02]  /*6dc0*/  FSEL R180, R35, -INF , !P1 ;  /* 0xff80000023b47808 */ /* 0x000fe40004800000 */
[----:B------:R-:W-:Y:S02]  /*6dd0*/  ISETP.GE.AND P2, PT, R16, R200, PT ;  /* 0x000000c81000720c */ /* 0x000fe40003f46270 */
[C---:B------:R-:W-:Y:S02]  /*6de0*/  ISETP.GE.AND P1, PT, R0.reuse, R201, PT ;  /* 0x000000c90000720c */ /* 0x040fe40003f26270 */
[----:B------:R-:W-:-:S02]  /*6df0*/  IADD3 R2, R0, 0x39, RZ ;  /* 0x0000003900027810 */ /* 0x000fc40007ffe0ff */
[----:B------:R-:W-:Y:S02]  /*6e00*/  FSEL R179, R30, -INF , !P2 ;  /* 0xff8000001eb37808 */ /* 0x000fe40005000000 */
[----:B------:R-:W-:Y:S02]  /*6e10*/  FSEL R12, R12, -INF , !P1 ;  /* 0xff8000000c0c7808 */ /* 0x000fe40004800000 */
[C---:B------:R-:W-:Y:S02]  /*6e20*/  ISETP.GE.AND P2, PT, R2.reuse, R201, PT ;  /* 0x000000c90200720c */ /* 0x040fe40003f46270 */
        /* <DEDUP_REMOVED lines=76> */
.L_x_204:
[----:B------:R-:W-:Y:S05]  /*72f0*/  BSYNC B0 ;  /* 0x0000000000007941 */ /* 0x000fea0003800000 */
.L_x_203:
[----:B------:R-:W0:Y:S02]  /*7300*/  LDGDEPBAR ;  /* 0x00000000000079af */ /* 0x000e240000000000 */
.L_x_202:
[----:B------:R-:W-:Y:S01]  /*7310*/  FMNMX.FTZ R2, R164, R12, !PT ;  /* 0x0000000ca4027209 */ /* 0x000fe20007810000 */
[----:B-1----:R-:W-:Y:S01]  /*7320*/  LDSM.16.MT88.4 R20, [R224+0x18000] ;  /* 0x01800000e014783b */ /* 0x002fe20000004200 */
[----:B------:R-:W-:Y:S02]  /*7330*/  FMNMX.FTZ R0, R3, R14, !PT ;  /* 0x0000000e03007209 */ /* 0x000fe40007810000 */
        /* <DEDUP_REMOVED lines=83> */
[--C-:B------:R-:W-:Y:S02]  /*7870*/  FFMA.FTZ R195, R195, c[0x0][0x23c], -R178.reuse ;  /* 0x00008f00c3c37a23 */ /* 0x100fe400000108b2 */
[--C-:B------:R-:W-:Y:S02]  /*7880*/  FFMA.FTZ R193, R193, c[0x0][0x23c], -R178.reuse ;  /* 0x00008f00c1c17a23 */ /* 0x100fe400000108b2 */
[----:B------:R-:W-:Y:S01]  /*7890*/  MUFU.EX2 R168, R168 ;  /* 0x000000a800a87308 */ /* 0x000fe20000000800 */
[----:B------:R-:W-:Y:S02]  /*78a0*/  FFMA.FTZ R194, R194, c[0x0][0x23c], -R178 ;  /* 0x00008f00c2c27a23 */ /* 0x000fe400000108b2 */
[--C-:B------:R-:W-:Y:S02]  /*78b0*/  FFMA.FTZ R202, R167, c[0x0][0x23c], -R183.reuse ;  /* 0x00008f00a7ca7a23 */ /* 0x100fe400000108b7 */
[--C-:B------:R-:W-:Y:S02]  /*78c0*/  FFMA.FTZ R203, R166, c[0x0][0x23c], -R183.reuse ;  /* 0x00008f00a6cb7a23 */ /* 0x100fe400000108b7 */
[--C-:B------:R-:W-:Y:S01]  /*78d0*/  FFMA.FTZ R244, R165, c[0x0][0x23c], -R183.reuse ;  /* 0x00008f00a5f47a23 */ /* 0x100fe200000108b7 */
[----:B------:R-:W3:Y:S01]  /*78e0*/  MUFU.EX2 R175, R175 ;  /* 0x000000af00af7308 */ /* 0x000ee20000000800 */
[----:B----4-:R-:W-:Y:S01]  /*78f0*/  F2FP.BF16.PACK_AB R5, R169, R170 ;  /* 0x000000aaa905723e */ /* 0x010fe200000010ff */
[----:B------:R-:W-:Y:S01]  /*7900*/  LDSM.16.MT88.4 R164, [R221+0x1f000] ;  /* 0x01f00000dda4783b */ /* 0x000fe20000004200 */
[----:B------:R-:W-:-:S02]  /*7910*/  FFMA.FTZ R182, R182, c[0x0][0x23c], -R183 ;  /* 0x00008f00b6b67a23 */ /* 0x000fc400000108b7 */
[--C-:B------:R-:W-:Y:S02]  /*7920*/  FFMA.FTZ R181, R181, c[0x0][0x23c], -R178.reuse ;  /* 0x00008f00b5b57a23 */ /* 0x100fe400000108b2 */
[--C-:B------:R-:W-:Y:S01]  /*7930*/  FFMA.FTZ R180, R180, c[0x0][0x23c], -R178.reuse ;  /* 0x00008f00b4b47a23 */ /* 0x100fe200000108b2 */
[----:B------:R4:W5:Y:S01]  /*7940*/  MUFU.EX2 R176, R4 ;  /* 0x0000000400b07308 */ /* 0x0009620000000800 */
[--C-:B------:R-:W-:Y:S02]  /*7950*/  FFMA.FTZ R179, R179, c[0x0][0x23c], -R178.reuse ;  /* 0x00008f00b3b37a23 */ /* 0x100fe400000108b2 */
[----:B------:R-:W-:-:S05]  /*7960*/  FFMA.FTZ R177, R177, c[0x0][0x23c], -R178 ;  /* 0x00008f00b1b17a23 */ /* 0x000fca00000108b2 */
        /* <DEDUP_REMOVED lines=29> */
[----:B------:R-:W5:Y:S01]  /*7b40*/  MUFU.EX2 R188, R188 ;  /* 0x000000bc00bc7308 */ /* 0x000f620000000800 */
[-C--:B------:R-:W-:Y:S02]  /*7b50*/  FMUL.FTZ R46, R46, R3.reuse ;  /* 0x000000032e2e7220 */ /* 0x080fe40000410000 */
        /* <DEDUP_REMOVED lines=28> */
[----:B------:R-:W3:Y:S01]  /*7d20*/  LDSM.16.MT88.4 R20, [R221+0x1a000] ;  /* 0x01a00000dd14783b */ /* 0x000ee20000004200 */
[----:B------:R-:W-:-:S02]  /*7d30*/  FMUL.FTZ R64, R64, R176 ;  /* 0x000000b040407220 */ /* 0x000fc40000410000 */
[-C--:B------:R-:W-:Y:S02]  /*7d40*/  FMUL.FTZ R65, R65, R176.reuse ;  /* 0x000000b041417220 */ /* 0x080fe40000410000 */
[-C--:B------:R-:W-:Y:S01]  /*7d50*/  FMUL.FTZ R66, R66, R3.reuse ;  /* 0x0000000342427220 */ /* 0x080fe20000410000 */
[----:B------:R-:W-:Y:S01]  /*7d60*/  MUFU.EX2 R196, R196 ;  /* 0x000000c400c47308 */ /* 0x000fe20000000800 */
[-C--:B------:R-:W-:Y:S02]  /*7d70*/  FMUL.FTZ R67, R67, R3.reuse ;  /* 0x0000000343437220 */ /* 0x080fe40000410000 */
[-C--:B------:R-:W-:Y:S01]  /*7d80*/  FMUL.FTZ R68, R68, R176.reuse ;  /* 0x000000b044447220 */ /* 0x080fe20000410000 */
[----:B-1----:R-:W-:Y:S01]  /*7d90*/  HMMA.16816.F32.BF16 R60, R4, R16, R60 ;  /* 0x00000010043c723c */ /* 0x002fe2000004183c */
[----:B------:R-:W-:Y:S02]  /*7da0*/  FMUL.FTZ R69, R69, R176 ;  /* 0x000000b045457220 */ /* 0x000fe40000410000 */
[-C--:B------:R-:W-:Y:S01]  /*7db0*/  FMUL.FTZ R70, R70, R3.reuse ;  /* 0x0000000346467220 */ /* 0x080fe20000410000 */
[----:B------:R-:W-:Y:S01]  /*7dc0*/  MUFU.EX2 R199, R199 ;  /* 0x000000c700c77308 */ /* 0x000fe20000000800 */
[----:B------:R-:W-:-:S02]  /*7dd0*/  FMUL.FTZ R71, R71, R3 ;  /* 0x0000000347477220 */ /* 0x000fc40000410000 */
[-C--:B------:R-:W-:Y:S01]  /*7de0*/  FMUL.FTZ R72, R72, R176.reuse ;  /* 0x000000b048487220 */ /* 0x080fe20000410000 */
[C---:B------:R-:W-:Y:S01]  /*7df0*/  HMMA.16816.F32.BF16 R64, R4.reuse, R18, R64 ;  /* 0x000000120440723c */ /* 0x040fe20000041840 */
[-C--:B------:R-:W-:Y:S01]  /*7e00*/  FMUL.FTZ R73, R73, R176.reuse ;  /* 0x000000b049497220 */ /* 0x080fe20000410000 */
[----:B------:R-:W1:Y:S01]  /*7e10*/  LDSM.16.MT88.4 R16, [R220+0x1a000] ;  /* 0x01a00000dc10783b */ /* 0x000e620000004200 */
[-C--:B------:R-:W-:Y:S01]  /*7e20*/  FMUL.FTZ R74, R74, R3.reuse ;  /* 0x000000034a4a7220 */ /* 0x080fe20000410000 */
[----:B------:R-:W-:Y:S01]  /*7e30*/  MUFU.EX2 R197, R197 ;  /* 0x000000c500c57308 */ /* 0x000fe20000000800 */
[----:B------:R-:W-:Y:S02]  /*7e40*/  FMUL.FTZ R75, R75, R3 ;  /* 0x000000034b4b7220 */ /* 0x000fe40000410000 */
[-C--:B------:R-:W-:Y:S01]  /*7e50*/  FMUL.FTZ R76, R76, R176.reuse ;  /* 0x000000b04c4c7220 */ /* 0x080fe20000410000 */
[----:B--2---:R-:W-:Y:S01]  /*7e60*/  HMMA.16816.F32.BF16 R68, R4, R12, R68 ;  /* 0x0000000c0444723c */ /* 0x004fe20000041844 */
[----:B------:R-:W-:-:S02]  /*7e70*/  FMUL.FTZ R77, R77, R176 ;  /* 0x000000b04d4d7220 */ /* 0x000fc40000410000 */
[-C--:B------:R-:W-:Y:S01]  /*7e80*/  FMUL.FTZ R78, R78, R3.reuse ;  /* 0x000000034e4e7220 */ /* 0x080fe20000410000 */
[----:B------:R-:W2:Y:S01]  /*7e90*/  MUFU.EX2 R192, R192 ;  /* 0x000000c000c07308 */ /* 0x000ea20000000800 */
        /* <DEDUP_REMOVED lines=9> */
[C---:B---3--:R-:W-:Y:S01]  /*7f30*/  HMMA.16816.F32.BF16 R76, R4.reuse, R20, R76 ;  /* 0x00000014044c723c */ /* 0x048fe2000004184c */
[-C--:B------:R-:W-:Y:S02]  /*7f40*/  FMUL.FTZ R85, R85, R176.reuse ;  /* 0x000000b055557220 */ /* 0x080fe40000410000 */
        /* <DEDUP_REMOVED lines=8> */
[----:B------:R-:W2:Y:S01]  /*7fd0*/  MUFU.EX2 R194, R194 ;  /* 0x000000c200c27308 */ /* 0x000ea20000000800 */
[-C--:B------:R-:W-:Y:S02]  /*7fe0*/  FMUL.FTZ R91, R91, R3.reuse ;  /* 0x000000035b5b7220 */ /* 0x080fe40000410000 */
[-C--:B------:R-:W-:Y:S02]  /*7ff0*/  FMUL.FTZ R92, R92, R176.reuse ;  /* 0x000000b05c5c7220 */ /* 0x080fe40000410000 */
[----:B------:R-:W-:Y:S01]  /*8000*/  FMUL.FTZ R93, R93, R176 ;  /* 0x000000b05d5d7220 */ /* 0x000fe20000410000 */
[----:B-1----:R-:W-:Y:S01]  /*8010*/  HMMA.16816.F32.BF16 R84, R4, R16, R84 ;  /* 0x000000100454723c */ /* 0x002fe20000041854 */
[-C--:B------:R-:W-:Y:S01]  /*8020*/  FMUL.FTZ R94, R94, R3.reuse ;  /* 0x000000035e5e7220 */ /* 0x080fe20000410000 */
[----:B------:R-:W1:Y:S01]  /*8030*/  MUFU.EX2 R202, R202 ;  /* 0x000000ca00ca7308 */ /* 0x000e620000000800 */
[----:B------:R-:W-:-:S02]  /*8040*/  FMUL.FTZ R95, R95, R3 ;  /* 0x000000035f5f7220 */ /* 0x000fc40000410000 */
[-C--:B------:R-:W-:Y:S02]  /*8050*/  FMUL.FTZ R96, R96, R176.reuse ;  /* 0x000000b060607220 */ /* 0x080fe40000410000 */
[-C--:B------:R-:W-:Y:S01]  /*8060*/  FMUL.FTZ R97, R97, R176.reuse ;  /* 0x000000b061617220 */ /* 0x080fe20000410000 */
[C---:B------:R-:W-:Y:S01]  /*8070*/  HMMA.16816.F32.BF16 R88, R4.reuse, R18, R88 ;  /* 0x000000120458723c */ /* 0x040fe20000041858 */
[-C--:B------:R-:W-:Y:S01]  /*8080*/  FMUL.FTZ R98, R98, R3.reuse ;  /* 0x0000000362627220 */ /* 0x080fe20000410000 */
[----:B------:R-:W1:Y:S01]  /*8090*/  LDSM.16.MT88.4 R16, [R221+0x1c000] ;  /* 0x01c00000dd10783b */ /* 0x000e620000004200 */
        /* <DEDUP_REMOVED lines=16> */
[C---:B---3--:R-:W-:Y:S01]  /*81a0*/  HMMA.16816.F32.BF16 R100, R4.reuse, R20, R100 ;  /* 0x000000140464723c */ /* 0x048fe20000041864 */
[-C--:B------:R-:W-:Y:S02]  /*81b0*/  FMUL.FTZ R109, R109, R176.reuse ;  /* 0x000000b06d6d7220 */ /* 0x080fe40000410000 */
[-C--:B------:R-:W-:Y:S02]  /*81c0*/  FMUL.FTZ R110, R110, R3.reuse ;  /* 0x000000036e6e7220 */ /* 0x080fe40000410000 */
[----:B------:R-:W-:Y:S01]  /*81d0*/  FMUL.FTZ R111, R111, R3 ;  /* 0x000000036f6f7220 */ /* 0x000fe20000410000 */
[----:B------:R-:W3:Y:S01]  /*81e0*/  MUFU.EX2 R181, R181 ;  /* 0x000000b500b57308 */ /* 0x000ee20000000800 */
[-C--:B------:R-:W-:Y:S01]  /*81f0*/  FMUL.FTZ R112, R112, R176.reuse ;  /* 0x000000b070707220 */ /* 0x080fe20000410000 */
[----:B------:R-:W-:Y:S01]  /*8200*/  HMMA.16816.F32.BF16 R104, R4, R22, R104 ;  /* 0x000000160468723c */ /* 0x000fe20000041868 */
[----:B------:R-:W3:Y:S01]  /*8210*/  LDSM.16.MT88.4 R20, [R224+0x1e000] ;  /* 0x01e00000e014783b */ /* 0x000ee20000004200 */
[----:B------:R-:W-:-:S02]  /*8220*/  FMUL.FTZ R113, R113, R176 ;  /* 0x000000b071717220 */ /* 0x000fc40000410000 */
[-C--:B------:R-:W-:Y:S02]  /*8230*/  FMUL.FTZ R114, R114, R3.reuse ;  /* 0x0000000372727220 */ /* 0x080fe40000410000 */
[-C--:B------:R-:W-:Y:S01]  /*8240*/  FMUL.FTZ R115, R115, R3.reuse ;  /* 0x0000000373737220 */ /* 0x080fe20000410000 */
[----:B------:R-:W2:Y:S01]  /*8250*/  MUFU.EX2 R180, R180 ;  /* 0x000000b400b47308 */ /* 0x000ea20000000800 */
[-C--:B------:R-:W-:Y:S02]  /*8260*/  FMUL.FTZ R116, R116, R176.reuse ;  /* 0x000000b074747220 */ /* 0x080fe40000410000 */
[-C--:B------:R-:W-:Y:S01]  /*8270*/  FMUL.FTZ R117, R117, R176.reuse ;  /* 0x000000b075757220 */ /* 0x080fe20000410000 */
[----:B-1----:R-:W-:Y:S01]  /*8280*/  HMMA.16816.F32.BF16 R108, R4, R16, R108 ;  /* 0x00000010046c723c */ /* 0x002fe2000004186c */
[-C--:B------:R-:W-:Y:S02]  /*8290*/  FMUL.FTZ R118, R118, R3.reuse ;  /* 0x0000000376767220 */ /* 0x080fe40000410000 */
[----:B------:R-:W-:Y:S01]  /*82a0*/  FMUL.FTZ R119, R119, R3 ;  /* 0x0000000377777220 */ /* 0x000fe20000410000 */
[----:B------:R-:W1:Y:S01]  /*82b0*/  MUFU.EX2 R179, R179 ;  /* 0x000000b300b37308 */ /* 0x000e620000000800 */
[----:B------:R-:W-:-:S02]  /*82c0*/  FMUL.FTZ R120, R120, R176 ;  /* 0x000000b078787220 */ /* 0x000fc40000410000 */
[-C--:B------:R-:W-:Y:S01]  /*82d0*/  FMUL.FTZ R121, R121, R176.reuse ;  /* 0x000000b079797220 */ /* 0x080fe20000410000 */
[C---:B------:R-:W-:Y:S01]  /*82e0*/  HMMA.16816.F32.BF16 R112, R4.reuse, R18, R112 ;  /* 0x000000120470723c */ /* 0x040fe20000041870 */
[-C--:B------:R-:W-:Y:S01]  /*82f0*/  FMUL.FTZ R122, R122, R3.reuse ;  /* 0x000000037a7a7220 */ /* 0x080fe20000410000 */
[----:B------:R-:W1:Y:S01]  /*8300*/  LDSM.16.MT88.4 R16, [R222+0x1e000] ;  /* 0x01e00000de10783b */ /* 0x000e620000004200 */
        /* <DEDUP_REMOVED lines=15> */
[C---:B---3--:R-:W-:Y:S01]  /*8400*/  HMMA.16816.F32.BF16 R124, R4.reuse, R20, R124 ;  /* 0x00000014047c723c */ /* 0x048fe2000004187c */
[-C--:B------:R-:W-:Y:S02]  /*8410*/  FMUL.FTZ R134, R134, R3.reuse ;  /* 0x0000000386867220 */ /* 0x080fe40000410000 */
[-C--:B------:R-:W-:Y:S02]  /*8420*/  FMUL.FTZ R135, R135, R3.reuse ;  /* 0x0000000387877220 */ /* 0x080fe40000410000 */
[-C--:B------:R-:W-:Y:S02]  /*8430*/  FMUL.FTZ R152, R152, R176.reuse ;  /* 0x000000b098987220 */ /* 0x080fe40000410000 */
[----:B------:R-:W-:Y:S01]  /*8440*/  FMUL.FTZ R153, R153, R176 ;  /* 0x000000b099997220 */ /* 0x000fe20000410000 */
[----:B------:R-:W-:Y:S01]  /*8450*/  HMMA.16816.F32.BF16 R128, R4, R22, R128 ;  /* 0x000000160480723c */ /* 0x000fe20000041880 */
[----:B------:R-:W3:Y:S01]  /*8460*/  LDSM.16.MT88.4 R20, [R220+0x1e000] ;  /* 0x01e00000dc14783b */ /* 0x000ee20000004200 */
[----:B------:R-:W-:-:S02]  /*8470*/  FMUL.FTZ R154, R154, R3 ;  /* 0x000000039a9a7220 */ /* 0x000fc40000410000 */
[-C--:B------:R-:W-:Y:S02]  /*8480*/  FMUL.FTZ R155, R155, R3.reuse ;  /* 0x000000039b9b7220 */ /* 0x080fe40000410000 */
[-C--:B------:R-:W-:Y:S02]  /*8490*/  FMUL.FTZ R136, R136, R176.reuse ;  /* 0x000000b088887220 */ /* 0x080fe40000410000 */
[-C--:B------:R-:W-:Y:S02]  /*84a0*/  FMUL.FTZ R137, R137, R176.reuse ;  /* 0x000000b089897220 */ /* 0x080fe40000410000 */
[-C--:B------:R-:W-:Y:S01]  /*84b0*/  FMUL.FTZ R138, R138, R3.reuse ;  /* 0x000000038a8a7220 */ /* 0x080fe20000410000 */
[----:B-1----:R-:W-:Y:S01]  /*84c0*/  HMMA.16816.F32.BF16 R132, R4, R16, R132 ;  /* 0x000000100484723c */ /* 0x002fe20000041884 */
[----:B------:R-:W-:Y:S02]  /*84d0*/  FMUL.FTZ R139, R139, R3 ;  /* 0x000000038b8b7220 */ /* 0x000fe40000410000 */
[----:B------:R-:W-:-:S02]  /*84e0*/  FMUL.FTZ R140, R140, R176 ;  /* 0x000000b08c8c7220 */ /* 0x000fc40000410000 */
[-C--:B------:R-:W-:Y:S02]  /*84f0*/  FMUL.FTZ R141, R141, R176.reuse ;  /* 0x000000b08d8d7220 */ /* 0x080fe40000410000 */
[-C--:B------:R-:W-:Y:S01]  /*8500*/  FMUL.FTZ R142, R142, R3.reuse ;  /* 0x000000038e8e7220 */ /* 0x080fe20000410000 */
[C---:B------:R-:W-:Y:S01]  /*8510*/  HMMA.16816.F32.BF16 R152, R4.reuse, R18, R152 ;  /* 0x000000120498723c */ /* 0x040fe20000041898 */
[-C--:B------:R-:W-:Y:S01]  /*8520*/  FMUL.FTZ R143, R143, R3.reuse ;  /* 0x000000038f8f7220 */ /* 0x080fe20000410000 */
[----:B------:R-:W1:Y:S01]  /*8530*/  LDSM.16.MT88.4 R16, [R224+0x18800] ;  /* 0x01880000e010783b */ /* 0x000e620000004200 */
        /* <DEDUP_REMOVED lines=13> */
[C---:B---3--:R-:W-:Y:S01]  /*8610*/  HMMA.16816.F32.BF16 R148, R4.reuse, R20, R148 ;  /* 0x000000140494723c */ /* 0x048fe20000041894 */
[----:B------:R-:W-:Y:S02]  /*8620*/  FADD.FTZ R173, R173, R174 ;  /* 0x000000aeadad7221 */ /* 0x000fe40000010000 */
[----:B------:R-:W-:Y:S01]  /*8630*/  FADD.FTZ R169, R169, R3 ;  /* 0x00000003a9a97221 */ /* 0x000fe20000010000 */
[----:B------:R-:W-:Y:S01]  /*8640*/  MOV R3, R0 ;  /* 0x0000000000037202 */ /* 0x000fe20000000f00 */
[----:B------:R-:W-:Y:S02]  /*8650*/  FADD.FTZ R173, R172, R173 ;  /* 0x000000adacad7221 */ /* 0x000fe40000010000 */
[----:B------:R-:W-:Y:S01]  /*8660*/  FADD.FTZ R169, R168, R169 ;  /* 0x000000a9a8a97221 */ /* 0x000fe20000010000 */
[----:B------:R-:W-:Y:S01]  /*8670*/  HMMA.16816.F32.BF16 R144, R4, R22, R144 ;  /* 0x000000160490723c */ /* 0x000fe20000041890 */
[----:B------:R-:W3:Y:S01]  /*8680*/  LDSM.16.MT88.4 R20, [R224+0x1a800] ;  /* 0x01a80000e014783b */ /* 0x000ee20000004200 */
[----:B------:R-:W-:-:S02]  /*8690*/  FADD.FTZ R171, R171, R173 ;  /* 0x000000adabab7221 */ /* 0x000fc40000010000 */
[----:B------:R-:W-:Y:S02]  /*86a0*/  FADD.FTZ R175, R175, R169 ;  /* 0x000000a9afaf7221 */ /* 0x000fe40000010000 */
[----:B------:R-:W-:Y:S01]  /*86b0*/  FADD.FTZ R171, R184, R171 ;  /* 0x000000abb8ab7221 */ /* 0x000fe20000010000 */
[----:B------:R-:W-:Y:S01]  /*86c0*/  F2FP.BF16.PACK_AB R4, R185, R184 ;  /* 0x000000b8b904723e */ /* 0x000fe200000010ff */
[----:B-----5:R-:W-:Y:S01]  /*86d0*/  FADD.FTZ R175, R188, R175 ;  /* 0x000000afbcaf7221 */ /* 0x020fe20000010000 */
        /* <DEDUP_REMOVED lines=10> */
[----:B----4-:R-:W-:Y:S02]  /*8780*/  FADD.FTZ R187, R198, R187 ;  /* 0x000000bbc6bb7221 */ /* 0x010fe40000010000 */
        /* <DEDUP_REMOVED lines=45> */
[C---:B------:R-:W-:Y:S08]  /*8a60*/  HMMA.16816.F32.BF16 R136, R4.reuse, R32, R136 ;  /* 0x000000200488723c */ /* 0x040ff00000041888 */
[----:B------:R-:W-:Y:S01]  /*8a70*/  HMMA.16816.F32.BF16 R140, R4, R34, R140 ;  /* 0x00000022048c723c */ /* 0x000fe2000004188c */
[----:B------:R-:W-:Y:S06]  /*8a80*/  LDSM.16.MT88.4 R32, [R222+0x1f000] ;  /* 0x01f00000de20783b */ /* 0x000fec0000004200 */
[C---:B------:R-:W-:Y:S01]  /*8a90*/  F2FP.BF16.PACK_AB R4, R196.reuse, R198 ;  /* 0x000000c6c404723e */ /* 0x040fe200000010ff */
[----:B------:R-:W-:Y:S01]  /*8aa0*/  FADD.FTZ R196, R196, R187 ;  /* 0x000000bbc4c47221 */ /* 0x000fe20000010000 */
[C---:B------:R-:W-:Y:S01]  /*8ab0*/  F2FP.BF16.PACK_AB R5, R195.reuse, R192 ;  /* 0x000000c0c305723e */ /* 0x040fe200000010ff */
        /* <DEDUP_REMOVED lines=77> */
[C---:B---3--:R-:W-:Y:S08]  /*8f90*/  HMMA.16816.F32.BF16 R76, R4.reuse, R20, R76 ;  /* 0x00000014044c723c */ /* 0x048ff0000004184c */
[C---:B------:R-:W-:Y:S01]  /*8fa0*/  HMMA.16816.F32.BF16 R80, R4.reuse, R22, R80 ;  /* 0x000000160450723c */ /* 0x040fe20000041850 */
[----:B------:R-:W3:Y:S07]  /*8fb0*/  LDSM.16.MT88.4 R20, [R224+0x1f800] ;  /* 0x01f80000e014783b */ /* 0x000eee0000004200 */
        /* <DEDUP_REMOVED lines=18> */
[C---:B------:R-:W-:Y:S08]  /*90e0*/  HMMA.16816.F32.BF16 R104, R4.reuse, R30, R104 ;  /* 0x0000001e0468723c */ /* 0x040ff00000041868 */
[C---:B-----5:R-:W-:Y:S08]  /*90f0*/  HMMA.16816.F32.BF16 R108, R4.reuse, R32, R108 ;  /* 0x00000020046c723c */ /* 0x060ff0000004186c */
        /* <DEDUP_REMOVED lines=8> */
[----:B------:R-:W-:Y:S01]  /*9180*/  HMMA.16816.F32.BF16 R144, R4, R22, R144 ;  /* 0x000000160490723c */ /* 0x000fe20000041890 */
[----:B------:R-:W-:Y:S11]  /*9190*/  @!P0 BRA `(.L_x_201) ;  /* 0x00003a4000008947 */ /* 0x000ff60003800000 */
[----:B------:R-:W-:Y:S01]  /*91a0*/  UIADD3 UR26, UR9, -0x3, URZ ;  /* 0xfffffffd091a7890 */ /* 0x000fe2000fffe03f */
[----:B------:R-:W-:-:S04]  /*91b0*/  DEPBAR.LE SB0, 0x0 ;  /* 0x000080000000791a */ /* 0x000fc80000000000 */
[----:B------:R-:W-:Y:S01]  /*91c0*/  USHF.R.S32.HI UR24, URZ, 0x1f, UR26 ;  /* 0x0000001f3f187899 */ /* 0x000fe2000801141a */
[----:B------:R-:W-:Y:S01]  /*91d0*/  BAR.SYNC.DEFER_BLOCKING 0x0 ;  /* 0x0000000000007b1d */ /* 0x000fe20000010000 */
[----:B------:R-:W-:-:S05]  /*91e0*/  UISETP.GE.AND UP0, UPT, UR9, 0x4, UPT ;  /* 0x000000040900788c */ /* 0x000fca000bf06270 */
[----:B------:R-:W-:Y:S02]  /*91f0*/  ULDC.64 UR4, c[0x0][0x1a0] ;  /* 0x0000680000047ab9 */ /* 0x000fe40000000a00 */
[----:B------:R-:W-:Y:S02]  /*9200*/  UIMAD UR24, UR24, UR4, URZ ;  /* 0x00000004181872a4 */ /* 0x000fe4000f8e023f */
[----:B------:R-:W-:Y:S02]  /*9210*/  UIMAD.WIDE.U32 UR28, UR26, UR4, URZ ;  /* 0x000000041a1c72a5 */ /* 0x000fe4000f8e003f */
[----:B------:R-:W-:-:S04]  /*9220*/  UIMAD UR5, UR26, UR5, UR24 ;  /* 0x000000051a0572a4 */ /* 0x000fc8000f8e0218 */
[----:B------:R-:W-:Y:S01]  /*9230*/  UIADD3 UR5, UR29, UR5, URZ ;  /* 0x000000051d057290 */ /* 0x000fe2000fffe03f */
[----:B------:R-:W-:Y:S02]  /*9240*/  IMAD.U32 R4, RZ, RZ, UR28 ;  /* 0x0000001cff047e24 */ /* 0x000fe4000f8e00ff */
[----:B------:R-:W-:-:S03]  /*9250*/  IMAD.U32 R5, RZ, RZ, UR29 ;  /* 0x0000001dff057e24 */ /* 0x000fc6000f8e00ff */
[----:B------:R-:W-:Y:S01]  /*9260*/  IMAD.U32 R5, RZ, RZ, UR5 ;  /* 0x00000005ff057e24 */ /* 0x000fe2000f8e00ff */
[----:B------:R-:W-:Y:S01]  /*9270*/  LEA R6, P0, R4, R8, 0x6 ;  /* 0x0000000804067211 */ /* 0x000fe200078030ff */
[----:B------:R-:W-:Y:S03]  /*9280*/  @P6 STS.128 [R232+0x18000], RZ ;  /* 0x018000ffe8006388 */ /* 0x000fe60000000c00 */
[----:B------:R-:W-:Y:S02]  /*9290*/  @!P6 LEA R12, P2, R6, c[0x0][0x170], 0x1 ;  /* 0x00005c00060cea11 */ /* 0x000fe400078408ff */
[----:B------:R-:W-:Y:S02]  /*92a0*/  LEA.HI.X R5, R4, R11, R5, 0x6, P0 ;  /* 0x0000000b04057211 */ /* 0x000fe400000f3405 */
[C---:B------:R-:W-:Y:S02]  /*92b0*/  @!P5 LEA R18, P1, R6.reuse, c[0x0][0x170], 0x1 ;  /* 0x00005c000612da11 */ /* 0x040fe400078208ff */
[----:B------:R-:W-:-:S02]  /*92c0*/  @!P4 LEA R16, P0, R6, c[0x0][0x170], 0x1 ;  /* 0x00005c000610ca11 */ /* 0x000fc400078008ff */
[C-C-:B------:R-:W-:Y:S02]  /*92d0*/  @!P6 LEA.HI.X R13, R6.reuse, c[0x0][0x174], R5.reuse, 0x1, P2 ;  /* 0x00005d00060dea11 */ /* 0x140fe400010f0c05 */
[C---:B------:R-:W-:Y:S02]  /*92e0*/  IADD3 R4, P2, R6.reuse, UR22, RZ ;  /* 0x0000001606047c10 */ /* 0x040fe4000ff5e0ff */
[C-C-:B------:R-:W-:Y:S01]  /*92f0*/  @!P5 LEA.HI.X R19, R6.reuse, c[0x0][0x174], R5.reuse, 0x1, P1 ;  /* 0x00005d000613da11 */ /* 0x140fe200008f0c05 */
[----:B------:R-:W-:Y:S01]  /*9300*/  @!PT LDS RZ, [RZ] ;  /* 0x00000000fffff984 */ /* 0x000fe20000000800 */
[----:B------:R-:W-:Y:S01]  /*9310*/  @!PT LDS RZ, [RZ] ;  /* 0x00000000fffff984 */ /* 0x000fe20000000800 */
[----:B------:R-:W-:Y:S01]  /*9320*/  @!PT LDS RZ, [RZ] ;  /* 0x00000000fffff984 */ /* 0x000fe20000000800 */
[----:B------:R1:W-:Y:S01]  /*9330*/  @!P6 LDGSTS.E.BYPASS.LTC128B.128 [R232+0x18000], [R12.64] ;  /* 0x180000000ce8efae */ /* 0x0003e2000b901d52 */
[C---:B------:R-:W-:Y:S02]  /*9340*/  @!P3 LEA R14, P1, R6.reuse, c[0x0][0x170], 0x1 ;  /* 0x00005c00060eba11 */ /* 0x040fe400078208ff */
[----:B------:R-:W-:Y:S01]  /*9350*/  @!P4 LEA.HI.X R17, R6, c[0x0][0x174], R5, 0x1, P0 ;  /* 0x00005d000611ca11 */ /* 0x000fe200000f0c05 */
[----:B------:R-:W-:Y:S01]  /*9360*/  @P5 STS.128 [R232+0x1a000], RZ ;  /* 0x01a000ffe8005388 */ /* 0x000fe20000000c00 */
[----:B------:R-:W-:-:S02]  /*9370*/  @!P6 LEA R20, P0, R4, c[0x0][0x170], 0x1 ;  /* 0x00005c000414ea11 */ /* 0x000fc400078008ff */
[----:B------:R-:W-:Y:S01]  /*9380*/  IADD3.X R3, R5, UR23, RZ, P2, !PT ;  /* 0x0000001705037c10 */ /* 0x000fe200097fe4ff */
[----:B------:R-:W-:Y:S01]  /*9390*/  @!PT LDS RZ, [RZ] ;  /* 0x00000000fffff984 */ /* 0x000fe20000000800 */
[----:B------:R-:W-:Y:S01]  /*93a0*/  @!PT LDS RZ, [RZ] ;  /* 0x00000000fffff984 */ /* 0x000fe20000000800 */
[----:B------:R-:W-:Y:S01]  /*93b0*/  @!PT LDS RZ, [RZ] ;  /* 0x00000000fffff984 */ /* 0x000fe20000000800 */
[----:B------:R2:W-:Y:S01]  /*93c0*/  @!P5 LDGSTS.E.BYPASS.LTC128B.128 [R232+0x1a000], [R18.64+0x80] ;  /* 0x1a00008012e8dfae */ /* 0x0005e2000b901d52 */
[----:B------:R-:W-:Y:S02]  /*93d0*/  @!P3 LEA.HI.X R15, R6, c[0x0][0x174], R5, 0x1, P1 ;  /* 0x00005d00060fba11 */ /* 0x000fe400008f0c05 */
[C---:B------:R-:W-:Y:S01]  /*93e0*/  @!P5 LEA R24, P2, R4.reuse, c[0x0][0x170], 0x1 ;  /* 0x00005c000418da11 */ /* 0x040fe200078408ff */
[----:B------:R-:W-:Y:S01]  /*93f0*/  @P4 STS.128 [R232+0x1c000], RZ ;  /* 0x01c000ffe8004388 */ /* 0x000fe20000000c00 */
[C---:B------:R-:W-:Y:S02]  /*9400*/  @!P4 LEA R22, P1, R4.reuse, c[0x0][0x170], 0x1 ;  /* 0x00005c000416ca11 */ /* 0x040fe400078208ff */
[C---:B------:R-:W-:Y:S01]  /*9410*/  @!P6 LEA.HI.X R21, R4.reuse, c[0x0][0x174], R3, 0x1, P0 ;  /* 0x00005d000415ea11 */ /* 0x040fe200000f0c03 */
[----:B------:R-:W-:Y:S01]  /*9420*/  @!PT LDS RZ, [RZ] ;  /* 0x00000000fffff984 */ /* 0x000fe20000000800 */
[----:B------:R-:W-:Y:S01]  /*9430*/  @!PT LDS RZ, [RZ] ;  /* 0x00000000fffff984 */ /* 0x000fe20000000800 */
[----:B------:R-:W-:Y:S01]  /*9440*/  @!PT LDS RZ, [RZ] ;  /* 0x00000000fffff984 */ /* 0x000fe20000000800 */
[----:B------:R2:W-:Y:S01]  /*9450*/  @!P4 LDGSTS.E.BYPASS.LTC128B.128 [R232+0x1c000], [R16.64+0x100] ;  /* 0x1c00010010e8cfae */ /* 0x0005e2000b901d52 */
[----:B------:R-:W-:-:S02]  /*9460*/  @!P3 LEA R6, P0, R4, c[0x0][0x170], 0x1 ;  /* 0x00005c000406ba11 */ /* 0x000fc400078008ff */
[C-C-:B------:R-:W-:Y:S01]  /*9470*/  @!P5 LEA.HI.X R25, R4.reuse, c[0x0][0x174], R3.reuse, 0x1, P2 ;  /* 0x00005d000419da11 */ /* 0x140fe200010f0c03 */
[----:B------:R-:W-:Y:S01]  /*9480*/  @P3 STS.128 [R232+0x1e000], RZ ;  /* 0x01e000ffe8003388 */ /* 0x000fe20000000c00 */
[C-C-:B------:R-:W-:Y:S02]  /*9490*/  @!P4 LEA.HI.X R23, R4.reuse, c[0x0][0x174], R3.reuse, 0x1, P1 ;  /* 0x00005d000417ca11 */ /* 0x140fe400008f0c03 */
[----:B------:R-:W-:Y:S01]  /*94a0*/  @!P3 LEA.HI.X R7, R4, c[0x0][0x174], R3, 0x1, P0 ;  /* 0x00005d000407ba11 */ /* 0x000fe200000f0c03 */
        /* <DEDUP_REMOVED lines=25> */
[----:B------:R-:W1:Y:S04]  /*9640*/  LDSM.16.M88.4 R172, [R229+0x10800] ;  /* 0x01080000e5ac783b */ /* 0x000e680000000200 */
[----:B------:R-:W1:Y:S04]  /*9650*/  LDSM.16.M88.4 R164, [R229+0x11000] ;  /* 0x01100000e5a4783b */ /* 0x000e680000000200 */
[----:B--2---:R-:W-:Y:S04]  /*9660*/  LDSM.16.M88.4 R16, [R228] ;  /* 0x00000000e410783b */ /* 0x004fe80000000200 */
[----:B---3--:R-:W-:Y:S04]  /*9670*/  LDSM.16.M88.4 R20, [R229+0x11800] ;  /* 0x01180000e514783b */ /* 0x008fe80000000200 */
[----:B------:R-:W-:Y:S04]  /*9680*/  LDSM.16.M88.4 R192, [R227] ;  /* 0x00000000e3c0783b */ /* 0x000fe80000000200 */
[----:B-----5:R-:W2:Y:S04]  /*9690*/  LDSM.16.M88.4 R4, [R229+0x10000] ;  /* 0x01000000e504783b */ /* 0x020ea80000000200 */
[----:B------:R-:W3:Y:S04]  /*96a0*/  LDSM.16.M88.4 R188, [R219] ;  /* 0x00000000dbbc783b */ /* 0x000ee80000000200 */
[----:B------:R-:W5:Y:S04]  /*96b0*/  LDSM.16.M88.4 R184, [R218] ;  /* 0x00000000dab8783b */ /* 0x000f680000000200 */
[----:B------:R-:W3:Y:S04]  /*96c0*/  LDSM.16.M88.4 R180, [R217] ;  /* 0x00000000d9b4783b */ /* 0x000ee80000000200 */
[----:B----4-:R-:W-:Y:S01]  /*96d0*/  LDSM.16.M88.4 R24, [R223+0x10000] ;  /* 0x01000000df18783b */ /* 0x010fe20000000200 */
[C---:B-1----:R-:W-:Y:S03]  /*96e0*/  HMMA.16816.F32.BF16 R176, R28.reuse, R172, RZ ;  /* 0x000000ac1cb0723c */ /* 0x042fe600000418ff */
[----:B------:R-:W-:Y:S04]  /*96f0*/  LDSM.16.M88.4 R196, [R216+0x1000] ;  /* 0x00100000d8c4783b */ /* 0x000fe80000000200 */
[----:B------:R-:W1:Y:S01]  /*9700*/  S2R R3, SR_TID.X ;  /* 0x0000000000037919 */ /* 0x000e620000002100 */
[C---:B------:R-:W-:Y:S03]  /*9710*/  HMMA.16816.F32.BF16 R168, R28.reuse, R164, RZ ;  /* 0x000000a41ca8723c */ /* 0x040fe600000418ff */
[----:B------:R-:W0:Y:S05]  /*9720*/  LDGDEPBAR ;  /* 0x00000000000079af */ /* 0x000e2a0000000000 */
[C---:B------:R-:W-:Y:S08]  /*9730*/  HMMA.16816.F32.BF16 R172, R28.reuse, R174, RZ ;  /* 0x000000ae1cac723c */ /* 0x040ff000000418ff */
[C---:B--2---:R-:W-:Y:S08]  /*9740*/  HMMA.16816.F32.BF16 R12, R28.reuse, R4, RZ ;  /* 0x000000041c0c723c */ /* 0x044ff000000418ff */
[C---:B------:R-:W-:Y:S08]  /*9750*/  HMMA.16816.F32.BF16 R4, R28.reuse, R6, RZ ;  /* 0x000000061c04723c */ /* 0x040ff000000418ff */
[C---:B------:R-:W-:Y:S08]  /*9760*/  HMMA.16816.F32.BF16 R164, R28.reuse, R166, RZ ;  /* 0x000000a61ca4723c */ /* 0x040ff000000418ff */
[C---:B------:R-:W-:Y:S08]  /*9770*/  HMMA.16816.F32.BF16 R32, R28.reuse, R20, RZ ;  /* 0x000000141c20723c */ /* 0x040ff000000418ff */
[----:B------:R-:W-:Y:S01]  /*9780*/  HMMA.16816.F32.BF16 R28, R28, R22, RZ ;  /* 0x000000161c1c723c */ /* 0x000fe200000418ff */
[----:B------:R-:W2:Y:S07]  /*9790*/  LDSM.16.M88.4 R20, [R226] ;  /* 0x00000000e214783b */ /* 0x000eae0000000200 */
[C---:B------:R-:W-:Y:S08]  /*97a0*/  HMMA.16816.F32.BF16 R12, R16.reuse, R192, R12 ;  /* 0x000000c0100c723c */ /* 0x040ff0000004180c */
[C---:B------:R-:W-:Y:S01]  /*97b0*/  HMMA.16816.F32.BF16 R4, R16.reuse, R194, R4 ;  /* 0x000000c21004723c */ /* 0x040fe20000041804 */
[----:B------:R-:W4:Y:S07]  /*97c0*/  LDSM.16.M88.4 R192, [R223+0x10800] ;  /* 0x01080000dfc0783b */ /* 0x000f2e0000000200 */
[C---:B---3--:R-:W-:Y:S08]  /*97d0*/  HMMA.16816.F32.BF16 R176, R16.reuse, R188, R176 ;  /* 0x000000bc10b0723c */ /* 0x048ff000000418b0 */
[C---:B------:R-:W-:Y:S01]  /*97e0*/  HMMA.16816.F32.BF16 R172, R16.reuse, R190, R172 ;  /* 0x000000be10ac723c */ /* 0x040fe200000418ac */
[----:B------:R-:W3:Y:S07]  /*97f0*/  LDSM.16.M88.4 R188, [R223+0x11000] ;  /* 0x01100000dfbc783b */ /* 0x000eee0000000200 */
[C---:B-----5:R-:W-:Y:S08]  /*9800*/  HMMA.16816.F32.BF16 R168, R16.reuse, R184, R168 ;  /* 0x000000b810a8723c */ /* 0x060ff000000418a8 */
[C---:B------:R-:W-:Y:S01]  /*9810*/  HMMA.16816.F32.BF16 R164, R16.reuse, R186, R164 ;  /* 0x000000ba10a4723c */ /* 0x040fe200000418a4 */
[----:B------:R-:W5:Y:S07]  /*9820*/  LDSM.16.M88.4 R184, [R223+0x11800] ;  /* 0x01180000dfb8783b */ /* 0x000f6e0000000200 */
[C---:B------:R-:W-:Y:S08]  /*9830*/  HMMA.16816.F32.BF16 R32, R16.reuse, R180, R32 ;  /* 0x000000b41020723c */ /* 0x040ff00000041820 */
[----:B------:R-:W-:Y:S01]  /*9840*/  HMMA.16816.F32.BF16 R28, R16, R182, R28 ;  /* 0x000000b6101c723c */ /* 0x000fe2000004181c */
[----:B------:R-:W-:Y:S04]  /*9850*/  LDSM.16.M88.4 R16, [R225] ;  /* 0x00000000e110783b */ /* 0x000fe80000000200 */
[----:B------:R-:W1:Y:S03]  /*9860*/  LDSM.16.M88.4 R180, [R216] ;  /* 0x00000000d8b4783b */ /* 0x000e660000000200 */
        /* <DEDUP_REMOVED lines=12> */
[----:B------:R-:W5:Y:S03]  /*9930*/  LDSM.16.M88.4 R184, [R229+0x12800] ;  /* 0x01280000e5b8783b */ /* 0x000f660000000200 */
[C---:B-1----:R-:W-:Y:S08]  /*9940*/  HMMA.16816.F32.BF16 R12, R16.reuse, R180, R12 ;  /* 0x000000b4100c723c */ /* 0x042ff0000004180c */
[C---:B------:R-:W-:Y:S01]  /*9950*/  HMMA.16816.F32.BF16 R4, R16.reuse, R182, R4 ;  /* 0x000000b61004723c */ /* 0x040fe20000041804 */
[----:B------:R-:W1:Y:S07]  /*9960*/  LDSM.16.M88.4 R180, [R229+0x13000] ;  /* 0x01300000e5b4783b */ /* 0x000e6e0000000200 */
        /* <DEDUP_REMOVED lines=9> */
[----:B------:R-:W4:Y:S03]  /*9a00*/  LDSM.16.M88.4 R192, [R215] ;  /* 0x00000000d7c0783b */ /* 0x000f260000000200 */
[C---:B---3--:R-:W-:Y:S08]  /*9a10*/  HMMA.16816.F32.BF16 R12, R20.reuse, R188, R12 ;  /* 0x000000bc140c723c */ /* 0x048ff0000004180c */
[C---:B------:R-:W-:Y:S01]  /*9a20*/  HMMA.16816.F32.BF16 R4, R20.reuse, R190, R4 ;  /* 0x000000be1404723c */ /* 0x040fe20000041804 */
[----:B------:R-:W3:Y:S07]  /*9a30*/  LDSM.16.M88.4 R188, [R214] ;  /* 0x00000000d6bc783b */ /* 0x000eee0000000200 */
        /* <DEDUP_REMOVED lines=9> */
[----:B------:R-:W2:Y:S03]  /*9ad0*/  LDSM.16.M88.4 R24, [R223+0x12000] ;  /* 0x01200000df18783b */ /* 0x000ea60000000200 */
[C---:B----4-:R-:W-:Y:S08]  /*9ae0*/  HMMA.16816.F32.BF16 R12, R16.reuse, R192, R12 ;  /* 0x000000c0100c723c */ /* 0x050ff0000004180c */
[C---:B------:R-:W-:Y:S01]  /*9af0*/  HMMA.16816.F32.BF16 R4, R16.reuse, R194, R4 ;  /* 0x000000c21004723c */ /* 0x040fe20000041804 */
[----:B------:R-:W-:Y:S07]  /*9b00*/  LDSM.16.M88.4 R192, [R216+0x2800] ;  /* 0x00280000d8c0783b */ /* 0x000fee0000000200 */
[C---:B---3--:R-:W-:Y:S08]  /*9b10*/  HMMA.16816.F32.BF16 R176, R16.reuse, R188, R176 ;  /* 0x000000bc10b0723c */ /* 0x048ff000000418b0 */
[C---:B------:R-:W-:Y:S01]  /*9b20*/  HMMA.16816.F32.BF16 R172, R16.reuse, R190, R172 ;  /* 0x000000be10ac723c */ /* 0x040fe200000418ac */
[----:B------:R-:W3:Y:S07]  /*9b30*/  LDSM.16.M88.4 R188, [R223+0x13000] ;  /* 0x01300000dfbc783b */ /* 0x000eee0000000200 */
[C---:B-----5:R-:W-:Y:S08]  /*9b40*/  HMMA.16816.F32.BF16 R168, R16.reuse, R184, R168 ;  /* 0x000000b810a8723c */ /* 0x060ff000000418a8 */
        /* <DEDUP_REMOVED lines=9> */
[C---:B---3--:R-:W-:Y:S08]  /*9be0*/  HMMA.16816.F32.BF16 R168, R20.reuse, R188, R168 ;  /* 0x000000bc14a8723c */ /* 0x048ff000000418a8 */
[C---:B------:R-:W-:Y:S01]  /*9bf0*/  HMMA.16816.F32.BF16 R164, R20.reuse, R190, R164 ;  /* 0x000000be14a4723c */ /* 0x040fe200000418a4 */
[----:B------:R-:W3:Y:S07]  /*9c00*/  LDSM.16.M88.4 R188, [R216+0x3800] ;  /* 0x00380000d8bc783b */ /* 0x000eee0000000200 */
[C---:B------:R-:W-:Y:S08]  /*9c10*/  HMMA.16816.F32.BF16 R176, R20.reuse, R196, R176 ;  /* 0x000000c414b0723c */ /* 0x040ff000000418b0 */
[C---:B------:R-:W-:Y:S01]  /*9c20*/  HMMA.16816.F32.BF16 R172, R20.reuse, R198, R172 ;  /* 0x000000c614ac723c */ /* 0x040fe200000418ac */
[----:B------:R-:W-:Y:S07]  /*9c30*/  LDSM.16.M88.4 R196, [R229+0x17000] ;  /* 0x01700000e5c4783b */ /* 0x000fee0000000200 */
        /* <DEDUP_REMOVED lines=10> */
[C---:B------:R-:W-:Y:S08]  /*9ce0*/  HMMA.16816.F32.BF16 R176, R184.reuse, R192, R176 ;  /* 0x000000c0b8b0723c */ /* 0x040ff000000418b0 */
        /* <DEDUP_REMOVED lines=30> */
[----:B------:R-:W2:Y:S04]  /*9ed0*/  LDSM.16.M88.4 R24, [R223+0x15800] ;  /* 0x01580000df18783b */ /* 0x000ea80000000200 */
[----:B------:R-:W3:Y:S03]  /*9ee0*/  LDSM.16.M88.4 R16, [R216+0x4000] ;  /* 0x00400000d810783b */ /* 0x000ee60000000200 */
[C---:B----4-:R-:W-:Y:S08]  /*9ef0*/  HMMA.16816.F32.BF16 R12, R20.reuse, R192, R12 ;  /* 0x000000c0140c723c */ /* 0x050ff0000004180c */
[C---:B------:R-:W-:Y:S01]  /*9f00*/  HMMA.16816.F32.BF16 R4, R20.reuse, R194, R4 ;  /* 0x000000c21404723c */ /* 0x040fe20000041804 */
[----:B------:R-:W4:Y:S07]  /*9f10*/  LDSM.16.M88.4 R192, [R216+0x4800] ;  /* 0x00480000d8c0783b */ /* 0x000f2e0000000200 */
[C---:B-1----:R-:W-:Y:S08]  /*9f20*/  HMMA.16816.F32.BF16 R176, R20.reuse, R188, R176 ;  /* 0x000000bc14b0723c */ /* 0x042ff000000418b0 */
[C---:B------:R-:W-:Y:S01]  /*9f30*/  HMMA.16816.F32.BF16 R172, R20.reuse, R190, R172 ;  /* 0x000000be14ac723c */ /* 0x040fe200000418ac */
[----:B------:R-:W1:Y:S07]  /*9f40*/  LDSM.16.M88.4 R188, [R216+0x5000] ;  /* 0x00500000d8bc783b */ /* 0x000e6e0000000200 */
[C---:B-----5:R-:W-:Y:S08]  /*9f50*/  HMMA.16816.F32.BF16 R168, R20.reuse, R184, R168 ;  /* 0x000000b814a8723c */ /* 0x060ff000000418a8 */
[C---:B------:R-:W-:Y:S01]  /*9f60*/  HMMA.16816.F32.BF16 R164, R20.reuse, R186, R164 ;  /* 0x000000ba14a4723c */ /* 0x040fe200000418a4 */
[----:B------:R-:W5:Y:S07]  /*9f70*/  LDSM.16.M88.4 R184, [R216+0x5800] ;  /* 0x00580000d8b8783b */ /* 0x000f6e0000000200 */
        /* <DEDUP_REMOVED lines=10> */
[C---:B-1----:R-:W-:Y:S08]  /*a020*/  HMMA.16816.F32.BF16 R168, R180.reuse, R188, R168 ;  /* 0x000000bcb4a8723c */ /* 0x042ff000000418a8 */
[C---:B------:R-:W-:Y:S01]  /*a030*/  HMMA.16816.F32.BF16 R164, R180.reuse, R190, R164 ;  /* 0x000000beb4a4723c */ /* 0x040fe200000418a4 */
[----:B------:R-:W-:Y:S07]  /*a040*/  LDSM.16.M88.4 R188, [R207] ;  /* 0x00000000cfbc783b */ /* 0x000fee0000000200 */
[C---:B-----5:R-:W-:Y:S08]  /*a050*/  HMMA.16816.F32.BF16 R32, R180.reuse, R184, R32 ;  /* 0x000000b8b420723c */ /* 0x060ff00000041820 */
[----:B------:R-:W-:Y:S01]  /*a060*/  HMMA.16816.F32.BF16 R28, R180, R186, R28 ;  /* 0x000000bab41c723c */ /* 0x000fe2000004181c */
[----:B------:R-:W-:Y:S04]  /*a070*/  LDSM.16.M88.4 R184, [R206] ;  /* 0x00000000ceb8783b */ /* 0x000fe80000000200 */
[----:B------:R-:W-:Y:S03]  /*a080*/  LDSM.16.M88.4 R180, [R205] ;  /* 0x00000000cdb4783b */ /* 0x000fe60000000200 */
[C---:B--2---:R-:W-:Y:S08]  /*a090*/  HMMA.16816.F32.BF16 R176, R16.reuse, R20, R176 ;  /* 0x0000001410b0723c */ /* 0x044ff000000418b0 */
[C---:B------:R-:W-:Y:S01]  /*a0a0*/  HMMA.16816.F32.BF16 R172, R16.reuse, R22, R172 ;  /* 0x0000001610ac723c */ /* 0x040fe200000418ac */
[----:B------:R-:W1:Y:S07]  /*a0b0*/  LDSM.16.M88.4 R20, [R228+0xc000] ;  /* 0x00c00000e414783b */ /* 0x000e6e0000000200 */
[C---:B------:R-:W-:Y:S08]  /*a0c0*/  HMMA.16816.F32.BF16 R12, R16.reuse, R24, R12 ;  /* 0x00000018100c723c */ /* 0x040ff0000004180c */
[C---:B------:R-:W-:Y:S01]  /*a0d0*/  HMMA.16816.F32.BF16 R4, R16.reuse, R26, R4 ;  /* 0x0000001a1004723c */ /* 0x040fe20000041804 */
[----:B------:R-:W2:Y:S07]  /*a0e0*/  LDSM.16.M88.4 R24, [R204] ;  /* 0x00000000cc18783b */ /* 0x000eae0000000200 */
[C---:B------:R-:W-:Y:S08]  /*a0f0*/  HMMA.16816.F32.BF16 R168, R16.reuse, R196, R168 ;  /* 0x000000c410a8723c */ /* 0x040ff000000418a8 */
[C---:B------:R-:W-:Y:S08]  /*a100*/  HMMA.16816.F32.BF16 R164, R16.reuse, R198, R164 ;  /* 0x000000c610a4723c */ /* 0x040ff000000418a4 */
[C---:B---3--:R-:W-:Y:S08]  /*a110*/  HMMA.16816.F32.BF16 R32, R16.reuse, R192, R32 ;  /* 0x000000c01020723c */ /* 0x048ff00000041820 */
[----:B------:R-:W-:Y:S01]  /*a120*/  HMMA.16816.F32.BF16 R28, R16, R194, R28 ;  /* 0x000000c2101c723c */ /* 0x000fe2000004181c */
[----:B------:R-:W-:Y:S04]  /*a130*/  LDSM.16.M88.4 R192, [R226+0xc000] ;  /* 0x00c00000e2c0783b */ /* 0x000fe80000000200 */
[----:B------:R-:W3:Y:S03]  /*a140*/  LDSM.16.M88.4 R16, [R223+0x16000] ;  /* 0x01600000df10783b */ /* 0x000ee60000000200 */
[C---:B-1----:R-:W-:Y:S08]  /*a150*/  HMMA.16816.F32.BF16 R12, R20.reuse, R188, R12 ;  /* 0x000000bc140c723c */ /* 0x042ff0000004180c */
[C---:B------:R-:W-:Y:S08]  /*a160*/  HMMA.16816.F32.BF16 R176, R20.reuse, R184, R176 ;  /* 0x000000b814b0723c */ /* 0x040ff000000418b0 */
[C---:B------:R-:W-:Y:S01]  /*a170*/  HMMA.16816.F32.BF16 R172, R20.reuse, R186, R172 ;  /* 0x000000ba14ac723c */ /* 0x040fe200000418ac */
[----:B------:R-:W1:Y:S07]  /*a180*/  LDSM.16.M88.4 R184, [R223+0x17000] ;  /* 0x01700000dfb8783b */ /* 0x000e6e0000000200 */
        /* <DEDUP_REMOVED lines=12> */
[C---:B-1----:R-:W-:Y:S08]  /*a250*/  HMMA.16816.F32.BF16 R168, R192.reuse, R184, R168 ;  /* 0x000000b8c0a8723c */ /* 0x042ff000000418a8 */
[C---:B------:R-:W-:Y:S01]  /*a260*/  HMMA.16816.F32.BF16 R164, R192.reuse, R186, R164 ;  /* 0x000000bac0a4723c */ /* 0x040fe200000418a4 */
[----:B------:R-:W1:Y:S07]  /*a270*/  LDSM.16.M88.4 R184, [R216+0x7000] ;  /* 0x00700000d8b8783b */ /* 0x000e6e0000000200 */
[----:B----4-:R-:W-:Y:S08]  /*a280*/  HMMA.16816.F32.BF16 R176, R192, R188, R176 ;  /* 0x000000bcc0b0723c */ /* 0x010ff000000418b0 */
[----:B--2---:R-:W-:Y:S07]  /*a290*/  HMMA.16816.F32.BF16 R12, R24, R20, R12 ;  /* 0x00000014180c723c */ /* 0x004fee000004180c */
[----:B------:R-:W-:Y:S01]  /*a2a0*/  IMAD.SHL.U32 R20, R3, 0x2, RZ ;  /* 0x0000000203147824 */ /* 0x000fe200078e00ff */
[----:B------:R-:W-:Y:S01]  /*a2b0*/  HMMA.16816.F32.BF16 R172, R192, R190, R172 ;  /* 0x000000bec0ac723c */ /* 0x000fe200000418ac */
[----:B------:R-:W-:-:S03]  /*a2c0*/  IMAD.U32 R3, RZ, RZ, UR26 ;  /* 0x0000001aff037e24 */ /* 0x000fc6000f8e00ff */
[----:B------:R-:W-:-:S04]  /*a2d0*/  LOP3.LUT R20, R20, 0x6, RZ, 0xc0, !PT ;  /* 0x0000000614147812 */ /* 0x000fc800078ec0ff */
[----:B------:R-:W-:Y:S01]  /*a2e0*/  HMMA.16816.F32.BF16 R4, R24, R22, R4 ;  /* 0x000000161804723c */ /* 0x000fe20000041804 */
[----:B------:R-:W-:Y:S02]  /*a2f0*/  IMAD R3, R3, 0x40, R20 ;  /* 0x0000004003037824 */ /* 0x000fe400078e0214 */
[----:B------:R-:W2:Y:S01]  /*a300*/  LDSM.16.M88.4 R20, [R216+0x7800] ;  /* 0x00780000d814783b */ /* 0x000ea20000000200 */
[----:B------:R-:W-:-:S04]  /*a310*/  DEPBAR.LE SB0, 0x0 ;  /* 0x000080000000791a */ /* 0x000fc80000000000 */
[----:B------:R-:W-:Y:S07]  /*a320*/  HMMA.16816.F32.BF16 R32, R192, R180, R32 ;  /* 0x000000b4c020723c */ /* 0x000fee0000041820 */
[----:B------:R-:W-:Y:S01]  /*a330*/  IADD3 R180, R3, 0x1, RZ ;  /* 0x0000000103b47810 */ /* 0x000fe20007ffe0ff */
[----:B---3--:R-:W-:Y:S03]  /*a340*/  HMMA.16816.F32.BF16 R176, R24, R16, R176 ;  /* 0x0000001018b0723c */ /* 0x008fe600000418b0 */
[----:B------:R-:W-:-:S02]  /*a350*/  ISETP.GE.AND P2, PT, R180, R201, PT ;  /* 0x000000c9b400720c */ /* 0x000fc40003f46270 */
[-C--:B------:R-:W-:Y:S02]  /*a360*/  ISETP.GE.AND P1, PT, R180, R200.reuse, PT ;  /* 0x000000c8b400720c */ /* 0x080fe40003f26270 */
[----:B------:R-:W-:Y:S01]  /*a370*/  IADD3 R16, R3, 0x8, RZ ;  /* 0x0000000803107810 */ /* 0x000fe20007ffe0ff */
[----:B------:R-:W-:Y:S01]  /*a380*/  HMMA.16816.F32.BF16 R172, R24, R18, R172 ;  /* 0x0000001218ac723c */ /* 0x000fe200000418ac */
[----:B------:R-:W-:Y:S02]  /*a390*/  FSEL R13, R13, -INF , !P2 ;  /* 0xff8000000d0d7808 */ /* 0x000fe40005000000 */
[C---:B------:R-:W-:Y:S02]  /*a3a0*/  ISETP.GE.AND P0, PT, R16.reuse, R201, PT ;  /* 0x000000c91000720c */ /* 0x040fe40003f06270 */
[----:B------:R-:W-:Y:S02]  /*a3b0*/  ISETP.GE.AND P2, PT, R16, R200, PT ;  /* 0x000000c81000720c */ /* 0x000fe40003f46270 */
[----:B------:R-:W-:Y:S01]  /*a3c0*/  IADD3 R16, R3, 0x9, RZ ;  /* 0x0000000903107810 */ /* 0x000fe20007ffe0ff */
[----:B------:R-:W-:Y:S01]  /*a3d0*/  HMMA.16816.F32.BF16 R28, R192, R182, R28 ;  /* 0x000000b6c01c723c */ /* 0x000fe2000004181c */
[----:B------:R-:W-:-:S02]  /*a3e0*/  FSEL R15, R15, -INF , !P1 ;  /* 0xff8000000f0f7808 */ /* 0x000fc40004800000 */
[----:B------:R-:W-:Y:S02]  /*a3f0*/  FSEL R4, R4, -INF , !P0 ;  /* 0xff80000004047808 */ /* 0x000fe40004000000 */
[C---:B------:R-:W-:Y:S02]  /*a400*/  ISETP.GE.AND P1, PT, R16.reuse, R201, PT ;  /* 0x000000c91000720c */ /* 0x040fe40003f26270 */
[----:B------:R-:W-:Y:S01]  /*a410*/  ISETP.GE.AND P0, PT, R16, R200, PT ;  /* 0x000000c81000720c */ /* 0x000fe20003f06270 */
[----:B-1----:R-:W-:Y:S01]  /*a420*/  HMMA.16816.F32.BF16 R168, R24, R184, R168 ;  /* 0x000000b818a8723c */ /* 0x002fe200000418a8 */
[C---:B------:R-:W-:Y:S02]  /*a430*/  IADD3 R17, R3.reuse, 0x10, RZ ;  /* 0x0000001003117810 */ /* 0x040fe40007ffe0ff */
[----:B------:R-:W-:Y:S02]  /*a440*/  IADD3 R16, R3, 0x11, RZ ;  /* 0x0000001103107810 */ /* 0x000fe40007ffe0ff */
[----:B------:R-:W-:-:S02]  /*a450*/  FSEL R6, R6, -INF , !P2 ;  /* 0xff80000006067808 */ /* 0x000fc40005000000 */
[----:B------:R-:W-:Y:S01]  /*a460*/  FSEL R5, R5, -INF , !P1 ;  /* 0xff80000005057808 */ /* 0x000fe20004800000 */
[C---:B------:R-:W-:Y:S01]  /*a470*/  HMMA.16816.F32.BF16 R164, R24.reuse, R186, R164 ;  /* 0x000000ba18a4723c */ /* 0x040fe200000418a4 */
[----:B------:R-:W-:Y:S01]  /*a480*/  FSEL R7, R7, -INF , !P0 ;  /* 0xff80000007077808 */ /* 0x000fe20004000000 */
[----:B------:R-:W-:Y:S01]  /*a490*/  BAR.SYNC.DEFER_BLOCKING 0x0 ;  /* 0x0000000000007b1d */ /* 0x000fe20000010000 */
[CC--:B------:R-:W-:Y:S02]  /*a4a0*/  ISETP.GE.AND P2, PT, R17.reuse, R201.reuse, PT ;  /* 0x000000c91100720c */ /* 0x0c0fe40003f46270 */
[----:B------:R-:W-:Y:S02]  /*a4b0*/  ISETP.GE.AND P1, PT, R17, R200, PT ;  /* 0x000000c81100720c */ /* 0x000fe40003f26270 */
[----:B------:R-:W-:Y:S01]  /*a4c0*/  ISETP.GE.AND P0, PT, R16, R201, PT ;  /* 0x000000c91000720c */ /* 0x000fe20003f06270 */
[----:B--2---:R-:W-:Y:S01]  /*a4d0*/  HMMA.16816.F32.BF16 R32, R24, R20, R32 ;  /* 0x000000141820723c */ /* 0x004fe20000041820 */
[----:B------:R-:W-:-:S02]  /*a4e0*/  IADD3 R17, R3, 0x18, RZ ;  /* 0x0000001803117810 */ /* 0x000fc40007ffe0ff */
[----:B------:R-:W-:Y:S02]  /*a4f0*/  FSEL R185, R176, -INF , !P2 ;  /* 0xff800000b0b97808 */ /* 0x000fe40005000000 */
[----:B------:R-:W-:Y:S02]  /*a500*/  FSEL R188, R178, -INF , !P1 ;  /* 0xff800000b2bc7808 */ /* 0x000fe40004800000 */
[----:B------:R-:W-:Y:S01]  /*a510*/  FSEL R184, R177, -INF , !P0 ;  /* 0xff800000b1b87808 */ /* 0x000fe20004000000 */
[----:B------:R-:W-:Y:S01]  /*a520*/  HMMA.16816.F32.BF16 R28, R24, R22, R28 ;  /* 0x00000016181c723c */ /* 0x000fe2000004181c */
[-C--:B------:R-:W-:Y:S02]  /*a530*/  ISETP.GE.AND P2, PT, R16, R200.reuse, PT ;  /* 0x000000c81000720c */ /* 0x080fe40003f46270 */
[C---:B------:R-:W-:Y:S02]  /*a540*/  ISETP.GE.AND P1, PT, R17.reuse, R201, PT ;  /* 0x000000c91100720c */ /* 0x040fe40003f26270 */
[----:B------:R-:W-:-:S02]  /*a550*/  ISETP.GE.AND P0, PT, R17, R200, PT ;  /* 0x000000c81100720c */ /* 0x000fc40003f06270 */
[C---:B------:R-:W-:Y:S02]  /*a560*/  IADD3 R16, R3.reuse, 0x19, RZ ;  /* 0x0000001903107810 */ /* 0x040fe40007ffe0ff */
[----:B------:R-:W-:Y:S02]  /*a570*/  IADD3 R17, R3, 0x20, RZ ;  /* 0x0000002003117810 */ /* 0x000fe40007ffe0ff */
[----:B------:R-:W-:Y:S02]  /*a580*/  FSEL R190, R179, -INF , !P2 ;  /* 0xff800000b3be7808 */ /* 0x000fe40005000000 */
[----:B------:R-:W-:Y:S02]  /*a590*/  FSEL R186, R172, -INF , !P1 ;  /* 0xff800000acba7808 */ /* 0x000fe40004800000 */
[----:B------:R-:W-:Y:S02]  /*a5a0*/  FSEL R189, R174, -INF , !P0 ;  /* 0xff800000aebd7808 */ /* 0x000fe40004000000 */
[----:B------:R-:W-:-:S02]  /*a5b0*/  ISETP.GE.AND P2, PT, R16, R201, PT ;  /* 0x000000c91000720c */ /* 0x000fc40003f46270 */
[----:B------:R-:W-:Y:S02]  /*a5c0*/  ISETP.GE.AND P1, PT, R16, R200, PT ;  /* 0x000000c81000720c */ /* 0x000fe40003f26270 */
[----:B------:R-:W-:Y:S02]  /*a5d0*/  ISETP.GE.AND P0, PT, R17, R201, PT ;  /* 0x000000c91100720c */ /* 0x000fe40003f06270 */
[----:B------:R-:W-:Y:S02]  /*a5e0*/  IADD3 R16, R3, 0x21, RZ ;  /* 0x0000002103107810 */ /* 0x000fe40007ffe0ff */
[----:B------:R-:W-:Y:S02]  /*a5f0*/  FSEL R187, R173, -INF , !P2 ;  /* 0xff800000adbb7808 */ /* 0x000fe40005000000 */
[----:B------:R-:W-:Y:S02]  /*a600*/  FSEL R191, R175, -INF , !P1 ;  /* 0xff800000afbf7808 */ /* 0x000fe40004800000 */
[----:B------:R-:W-:-:S02]  /*a610*/  FSEL R197, R168, -INF , !P0 ;  /* 0xff800000a8c57808 */ /* 0x000fc40004000000 */
[-C--:B------:R-:W-:Y:S02]  /*a620*/  ISETP.GE.AND P2, PT, R17, R200.reuse, PT ;  /* 0x000000c81100720c */ /* 0x080fe40003f46270 */
[C---:B------:R-:W-:Y:S02]  /*a630*/  ISETP.GE.AND P1, PT, R16.reuse, R201, PT ;  /* 0x000000c91000720c */ /* 0x040fe40003f26270 */
[----:B------:R-:W-:Y:S02]  /*a640*/  ISETP.GE.AND P0, PT, R16, R200, PT ;  /* 0x000000c81000720c */ /* 0x000fe40003f06270 */
[C---:B------:R-:W-:Y:S02]  /*a650*/  IADD3 R17, R3.reuse, 0x28, RZ ;  /* 0x0000002803117810 */ /* 0x040fe40007ffe0ff */
[----:B------:R-:W-:Y:S02]  /*a660*/  IADD3 R16, R3, 0x29, RZ ;  /* 0x0000002903107810 */ /* 0x000fe40007ffe0ff */
[----:B------:R-:W-:-:S02]  /*a670*/  FSEL R192, R170, -INF , !P2 ;  /* 0xff800000aac07808 */ /* 0x000fc40005000000 */
[----:B------:R-:W-:Y:S02]  /*a680*/  FSEL R195, R169, -INF , !P1 ;  /* 0xff800000a9c37808 */ /* 0x000fe40004800000 */
[----:B------:R-:W-:Y:S02]  /*a690*/  FSEL R193, R171, -INF , !P0 ;  /* 0xff800000abc17808 */ /* 0x000fe40004000000 */
[CC--:B------:R-:W-:Y:S02]  /*a6a0*/  ISETP.GE.AND P2, PT, R17.reuse, R201.reuse, PT ;  /* 0x000000c91100720c */ /* 0x0c0fe40003f46270 */
[----:B------:R-:W-:Y:S02]  /*a6b0*/  ISETP.GE.AND P1, PT, R17, R200, PT ;  /* 0x000000c81100720c */ /* 0x000fe40003f26270 */
[----:B------:R-:W-:Y:S02]  /*a6c0*/  ISETP.GE.AND P0, PT, R16, R201, PT ;  /* 0x000000c91000720c */ /* 0x000fe40003f06270 */
[----:B------:R-:W-:-:S02]  /*a6d0*/  IADD3 R17, R3, 0x30, RZ ;  /* 0x0000003003117810 */ /* 0x000fc40007ffe0ff */
[----:B------:R-:W-:Y:S02]  /*a6e0*/  FSEL R198, R164, -INF , !P2 ;  /* 0xff800000a4c67808 */ /* 0x000fe40005000000 */
[----:B------:R-:W-:Y:S02]  /*a6f0*/  FSEL R194, R166, -INF , !P1 ;  /* 0xff800000a6c27808 */ /* 0x000fe40004800000 */
[----:B------:R-:W-:Y:S02]  /*a700*/  FSEL R196, R165, -INF , !P0 ;  /* 0xff800000a5c47808 */ /* 0x000fe40004000000 */
        /* <DEDUP_REMOVED lines=10> */
[-C--:B------:R-:W-:Y:S02]  /*a7b0*/  ISETP.GE.AND P0, PT, R17, R201.reuse, PT ;  /* 0x000000c91100720c */ /* 0x080fe40003f06270 */
[----:B------:R-:W-:Y:S02]  /*a7c0*/  IADD3 R16, R3, 0x39, RZ ;  /* 0x0000003903107810 */ /* 0x000fe40007ffe0ff */
[----:B------:R-:W-:Y:S02]  /*a7d0*/  FSEL R168, R28, -INF , !P0 ;  /* 0xff8000001ca87808 */ /* 0x000fe40004000000 */
[----:B------:R-:W-:Y:S02]  /*a7e0*/  ISETP.GE.AND P0, PT, R16, R201, PT ;  /* 0x000000c91000720c */ /* 0x000fe40003f06270 */
[----:B------:R-:W-:-:S02]  /*a7f0*/  FSEL R169, R33, -INF , !P2 ;  /* 0xff80000021a97808 */ /* 0x000fc40005000000 */
[----:B------:R-:W-:Y:S02]  /*a800*/  FSEL R182, R29, -INF , !P0 ;  /* 0xff8000001db67808 */ /* 0x000fe40004000000 */
[----:B------:R-:W-:Y:S02]  /*a810*/  PLOP3.LUT P0, PT, PT, PT, UP0, 0x80, 0x0 ;  /* 0x000000000000781c */ /* 0x000fe40003f0f008 */
[----:B------:R-:W-:Y:S02]  /*a820*/  FSEL R179, R35, -INF , !P1 ;  /* 0xff80000023b37808 */ /* 0x000fe40004800000 */
[----:B------:R-:W-:Y:S02]  /*a830*/  ISETP.GE.AND P2, PT, R17, R200, PT ;  /* 0x000000c81100720c */ /* 0x000fe40003f46270 */
        /* <DEDUP_REMOVED lines=56> */
[----:B---3--:R-:W-:-:S03]  /*abc0*/  @!P4 LEA R22, P1, R3, c[0x0][0x168], 0x1 ;  /* 0x00005a000316ca11 */ /* 0x008fc600078208ff */
[----:B------:R-:W-:Y:S01]  /*abd0*/  @!PT LDS RZ, [RZ] ;  /* 0x00000000fffff984 */ /* 0x000fe20000000800 */
[----:B------:R-:W-:Y:S01]  /*abe0*/  @!PT LDS RZ, [RZ] ;  /* 0x00000000fffff984 */ /* 0x000fe20000000800 */
[----:B------:R-:W-:Y:S01]  /*abf0*/  @!PT LDS RZ, [RZ] ;  /* 0x00000000fffff984 */ /* 0x000fe20000000800 */
[----:B------:R1:W-:Y:S01]  /*ac00*/  @!P6 LDGSTS.E.BYPASS.LTC128B.128 [R232+0x11000], [R24.64] ;  /* 0x1100000018e8efae */ /* 0x0003e2000b901d52 */
        /* <DEDUP_REMOVED lines=19> */
.L_x_207:
[----:B------:R-:W-:Y:S05]  /*ad40*/  BSYNC B0 ;  /* 0x0000000000007941 */ /* 0x000fea0003800000 */
.L_x_206:
[----:B------:R-:W0:Y:S02]  /*ad50*/  LDGDEPBAR ;  /* 0x00000000000079af */ /* 0x000e240000000000 */
.L_x_205:
[----:B-1----:R-:W-:Y:S01]  /*ad60*/  FMNMX.FTZ R18, R2, R12, !PT ;  /* 0x0000000c02127209 */ /* 0x002fe20007810000 */
[----:B------:R-:W-:Y:S01]  /*ad70*/  LDSM.16.MT88.4 R20, [R224+0x18000] ;  /* 0x01800000e014783b */ /* 0x000fe20000004200 */
        /* <DEDUP_REMOVED lines=71> */
[--C-:B------:R-:W-:Y:S01]  /*b1f0*/  FFMA.FTZ R187, R187, c[0x0][0x23c], -R183.reuse ;  /* 0x00008f00bbbb7a23 */ /* 0x100fe200000108b7 */
[----:B------:R-:W3:Y:S01]  /*b200*/  MUFU.EX2 R173, R173 ;  /* 0x000000ad00ad7308 */ /* 0x000ee20000000800 */
[--C-:B------:R-:W-:Y:S02]  /*b210*/  FFMA.FTZ R188, R188, c[0x0][0x23c], -R180.reuse ;  /* 0x00008f00bcbc7a23 */ /* 0x100fe400000108b4 */
[----:B------:R-:W-:Y:S02]  /*b220*/  FFMA.FTZ R191, R191, c[0x0][0x23c], -R180 ;  /* 0x00008f00bfbf7a23 */ /* 0x000fe400000108b4 */
[----:B------:R-:W-:-:S02]  /*b230*/  FFMA.FTZ R197, R197, c[0x0][0x23c], -R183 ;  /* 0x00008f00c5c57a23 */ /* 0x000fc400000108b7 */
[--C-:B------:R-:W-:Y:S01]  /*b240*/  FFMA.FTZ R195, R195, c[0x0][0x23c], -R183.reuse ;  /* 0x00008f00c3c37a23 */ /* 0x100fe200000108b7 */
[----:B------:R-:W-:Y:S01]  /*b250*/  MUFU.EX2 R167, R167 ;  /* 0x000000a700a77308 */ /* 0x000fe20000000800 */
[--C-:B------:R-:W-:Y:S02]  /*b260*/  FFMA.FTZ R198, R198, c[0x0][0x23c], -R183.reuse ;  /* 0x00008f00c6c67a23 */ /* 0x100fe400000108b7 */
[----:B------:R-:W-:Y:S02]  /*b270*/  FFMA.FTZ R196, R196, c[0x0][0x23c], -R183 ;  /* 0x00008f00c4c47a23 */ /* 0x000fe400000108b7 */
[--C-:B------:R-:W-:Y:S02]  /*b280*/  FFMA.FTZ R192, R192, c[0x0][0x23c], -R180.reuse ;  /* 0x00008f00c0c07a23 */ /* 0x100fe400000108b4 */
[--C-:B------:R-:W-:Y:S01]  /*b290*/  FFMA.FTZ R193, R193, c[0x0][0x23c], -R180.reuse ;  /* 0x00008f00c1c17a23 */ /* 0x100fe200000108b4 */
[----:B------:R-:W4:Y:S01]  /*b2a0*/  MUFU.EX2 R166, R166 ;  /* 0x000000a600a67308 */ /* 0x000f220000000800 */
[----:B---3--:R-:W-:Y:S01]  /*b2b0*/  F2FP.BF16.PACK_AB R6, R172, R173 ;  /* 0x000000adac06723e */ /* 0x008fe200000010ff */
[----:B------:R-:W-:-:S02]  /*b2c0*/  FFMA.FTZ R194, R194, c[0x0][0x23c], -R180 ;  /* 0x00008f00c2c27a23 */ /* 0x000fc400000108b4 */
[----:B------:R-:W-:Y:S02]  /*b2d0*/  FFMA.FTZ R199, R171, c[0x0][0x23c], -R180 ;  /* 0x00008f00abc77a23 */ /* 0x000fe400000108b4 */
[--C-:B------:R-:W-:Y:S02]  /*b2e0*/  FFMA.FTZ R200, R170, c[0x0][0x23c], -R183.reuse ;  /* 0x00008f00aac87a23 */ /* 0x100fe400000108b7 */
[----:B------:R-:W-:Y:S01]  /*b2f0*/  MUFU.EX2 R165, R165 ;  /* 0x000000a500a57308 */ /* 0x000fe20000000800 */
[--C-:B------:R-:W-:Y:S02]  /*b300*/  FFMA.FTZ R201, R169, c[0x0][0x23c], -R183.reuse ;  /* 0x00008f00a9c97a23 */ /* 0x100fe400000108b7 */
[--C-:B------:R-:W-:Y:S02]  /*b310*/  FFMA.FTZ R202, R168, c[0x0][0x23c], -R183.reuse ;  /* 0x00008f00a8ca7a23 */ /* 0x100fe400000108b7 */
[----:B------:R-:W-:Y:S01]  /*b320*/  LDSM.16.MT88.4 R168, [R221+0x1f000] ;  /* 0x01f00000dda8783b */ /* 0x000fe20000004200 */
[----:B------:R-:W-:-:S02]  /*b330*/  FFMA.FTZ R182, R182, c[0x0][0x23c], -R183 ;  /* 0x00008f00b6b67a23 */ /* 0x000fc400000108b7 */
[----:B------:R-:W3:Y:S01]  /*b340*/  MUFU.EX2 R2, R2 ;  /* 0x0000000200027308 */ /* 0x000ee20000000800 */
[----:B----4-:R-:W-:Y:S01]  /*b350*/  F2FP.BF16.PACK_AB R5, R166, R167 ;  /* 0x000000a7a605723e */ /* 0x010fe200000010ff */
[--C-:B------:R-:W-:Y:S02]  /*b360*/  FFMA.FTZ R181, R181, c[0x0][0x23c], -R180.reuse ;  /* 0x00008f00b5b57a23 */ /* 0x100fe400000108b4 */
[--C-:B------:R-:W-:Y:S02]  /*b370*/  FFMA.FTZ R179, R179, c[0x0][0x23c], -R180.reuse ;  /* 0x00008f00b3b37a23 */ /* 0x100fe400000108b4 */
[--C-:B------:R-:W-:Y:S02]  /*b380*/  FFMA.FTZ R177, R177, c[0x0][0x23c], -R180.reuse ;  /* 0x00008f00b1b17a23 */ /* 0x100fe400000108b4 */
[----:B------:R4:W5:Y:S01]  /*b390*/  MUFU.EX2 R176, R4 ;  /* 0x0000000400b07308 */ /* 0x0009620000000800 */
[----:B------:R-:W-:-:S07]  /*b3a0*/  FFMA.FTZ R178, R178, c[0x0][0x23c], -R180 ;  /* 0x00008f00b2b27a23 */ /* 0x000fce00000108b4 */
[----:B------:R-:W1:Y:S01]  /*b3b0*/  MUFU.EX2 R0, R0 ;  /* 0x0000000000007308 */ /* 0x000e620000000800 */
[----:B---3--:R-:W-:Y:S02]  /*b3c0*/  F2FP.BF16.PACK_AB R7, R2, R165 ;  /* 0x000000a50207723e */ /* 0x008fe400000010ff */
[----:B----4-:R-:W-:Y:S01]  /*b3d0*/  F2FP.BF16.PACK_AB R4, R174, R175 ;  /* 0x000000afae04723e */ /* 0x010fe200000010ff */
[----:B-----5:R-:W-:-:S04]  /*b3e0*/  FMUL.FTZ R160, R160, R176 ;  /* 0x000000b0a0a07220 */ /* 0x020fc80000410000 */
[----:B------:R-:W-:Y:S01]  /*b3f0*/  MUFU.EX2 R185, R185 ;  /* 0x000000b900b97308 */ /* 0x000fe20000000800 */
[-C--:B------:R-:W-:Y:S02]  /*b400*/  FMUL.FTZ R161, R161, R176.reuse ;  /* 0x000000b0a1a17220 */ /* 0x080fe40000410000 */
[-C--:B------:R-:W-:Y:S02]  /*b410*/  FMUL.FTZ R156, R156, R176.reuse ;  /* 0x000000b09c9c7220 */ /* 0x080fe40000410000 */
[----:B------:R-:W-:Y:S02]  /*b420*/  FMUL.FTZ R157, R157, R176 ;  /* 0x000000b09d9d7220 */ /* 0x000fe40000410000 */
[-C--:B-1----:R-:W-:Y:S01]  /*b430*/  FMUL.FTZ R162, R162, R0.reuse ;  /* 0x00000000a2a27220 */ /* 0x082fe20000410000 */
[----:B------:R-:W1:Y:S01]  /*b440*/  MUFU.EX2 R184, R184 ;  /* 0x000000b800b87308 */ /* 0x000e620000000800 */
        /* <DEDUP_REMOVED lines=11> */
[----:B------:R-:W3:Y:S01]  /*b500*/  LDSM.16.MT88.4 R20, [R220+0x18000] ;  /* 0x01800000dc14783b */ /* 0x000ee20000004200 */
        /* <DEDUP_REMOVED lines=15> */
[----:B------:R-:W-:Y:S01]  /*b600*/  MUFU.EX2 R191, R191 ;  /* 0x000000bf00bf7308 */ /* 0x000fe20000000800 */
[----:B------:R-:W-:-:S02]  /*b610*/  FMUL.FTZ R59, R59, R0 ;  /* 0x000000003b3b7220 */ /* 0x000fc40000410000 */
[-C--:B------:R-:W-:Y:S02]  /*b620*/  FMUL.FTZ R44, R44, R176.reuse ;  /* 0x000000b02c2c7220 */ /* 0x080fe40000410000 */
[----:B------:R-:W-:Y:S02]  /*b630*/  FMUL.FTZ R45, R45, R176 ;  /* 0x000000b02d2d7220 */ /* 0x000fe40000410000 */
[-C--:B------:R-:W-:Y:S01]  /*b640*/  FMUL.FTZ R46, R46, R0.reuse ;  /* 0x000000002e2e7220 */ /* 0x080fe20000410000 */
[----:B------:R-:W-:Y:S01]  /*b650*/  MUFU.EX2 R197, R197 ;  /* 0x000000c500c57308 */ /* 0x000fe20000000800 */
[----:B------:R-:W-:Y:S02]  /*b660*/  FMUL.FTZ R47, R47, R0 ;  /* 0x000000002f2f7220 */ /* 0x000fe40000410000 */
[-C--:B------:R-:W-:Y:S02]  /*b670*/  FMUL.FTZ R48, R48, R176.reuse ;  /* 0x000000b030307220 */ /* 0x080fe40000410000 */
[----:B------:R-:W-:-:S02]  /*b680*/  FMUL.FTZ R49, R49, R176 ;  /* 0x000000b031317220 */ /* 0x000fc40000410000 */
[-C--:B------:R-:W-:Y:S01]  /*b690*/  FMUL.FTZ R50, R50, R0.reuse ;  /* 0x0000000032327220 */ /* 0x080fe20000410000 */
[C---:B--2---:R-:W-:Y:S01]  /*b6a0*/  HMMA.16816.F32.BF16 R44, R4.reuse, R12, R44 ;  /* 0x0000000c042c723c */ /* 0x044fe2000004182c */
[----:B------:R-:W-:Y:S01]  /*b6b0*/  FMUL.FTZ R51, R51, R0 ;  /* 0x0000000033337220 */ /* 0x000fe20000410000 */
[----:B------:R-:W-:Y:S01]  /*b6c0*/  MUFU.EX2 R195, R195 ;  /* 0x000000c300c37308 */ /* 0x000fe20000000800 */
[-C--:B------:R-:W-:Y:S02]  /*b6d0*/  FMUL.FTZ R60, R60, R176.reuse ;  /* 0x000000b03c3c7220 */ /* 0x080fe40000410000 */
[----:B------:R-:W-:Y:S02]  /*b6e0*/  FMUL.FTZ R61, R61, R176 ;  /* 0x000000b03d3d7220 */ /* 0x000fe40000410000 */
[-C--:B------:R-:W-:Y:S01]  /*b6f0*/  FMUL.FTZ R62, R62, R0.reuse ;  /* 0x000000003e3e7220 */ /* 0x080fe20000410000 */
[----:B---3--:R-:W-:Y:S01]  /*b700*/  HMMA.16816.F32.BF16 R52, R4, R20, R52 ;  /* 0x000000140434723c */ /* 0x008fe20000041834 */
[----:B------:R-:W-:Y:S01]  /*b710*/  FMUL.FTZ R63, R63, R0 ;  /* 0x000000003f3f7220 */ /* 0x000fe20000410000 */
[----:B------:R-:W-:Y:S01]  /*b720*/  MUFU.EX2 R198, R198 ;  /* 0x000000c600c67308 */ /* 0x000fe20000000800 */
[----:B------:R-:W-:-:S02]  /*b730*/  FMUL.FTZ R64, R64, R176 ;  /* 0x000000b040407220 */ /* 0x000fc40000410000 */
[----:B------:R-:W-:Y:S02]  /*b740*/  FMUL.FTZ R65, R65, R176 ;  /* 0x000000b041417220 */ /* 0x000fe40000410000 */
[-C--:B------:R-:W-:Y:S01]  /*b750*/  FMUL.FTZ R66, R66, R0.reuse ;  /* 0x0000000042427220 */ /* 0x080fe20000410000 */
[C---:B------:R-:W-:Y:S01]  /*b760*/  HMMA.16816.F32.BF16 R56, R4.reuse, R22, R56 ;  /* 0x000000160438723c */ /* 0x040fe20000041838 */
[----:B------:R-:W2:Y:S01]  /*b770*/  LDSM.16.MT88.4 R20, [R221+0x1a000] ;  /* 0x01a00000dd14783b */ /* 0x000ea20000004200 */
[----:B------:R-:W-:Y:S01]  /*b780*/  FMUL.FTZ R67, R67, R0 ;  /* 0x0000000043437220 */ /* 0x000fe20000410000 */
[----:B------:R-:W-:Y:S01]  /*b790*/  MUFU.EX2 R196, R196 ;  /* 0x000000c400c47308 */ /* 0x000fe20000000800 */
[-C--:B------:R-:W-:Y:S02]  /*b7a0*/  FMUL.FTZ R76, R76, R176.reuse ;  /* 0x000000b04c4c7220 */ /* 0x080fe40000410000 */
[----:B------:R-:W-:Y:S02]  /*b7b0*/  FMUL.FTZ R77, R77, R176 ;  /* 0x000000b04d4d7220 */ /* 0x000fe40000410000 */
[----:B------:R-:W-:Y:S01]  /*b7c0*/  HMMA.16816.F32.BF16 R48, R4, R14, R48 ;  /* 0x0000000e0430723c */ /* 0x000fe20000041830 */
[----:B------:R-:W3:Y:S01]  /*b7d0*/  LDSM.16.MT88.4 R12, [R222+0x1a000] ;  /* 0x01a00000de0c783b */ /* 0x000ee20000004200 */
[-C--:B------:R-:W-:Y:S01]  /*b7e0*/  FMUL.FTZ R78, R78, R0.reuse ;  /* 0x000000004e4e7220 */ /* 0x080fe20000410000 */
[----:B------:R-:W-:Y:S01]  /*b7f0*/  MUFU.EX2 R192, R192 ;  /* 0x000000c000c07308 */ /* 0x000fe20000000800 */
[----:B------:R-:W-:-:S02]  /*b800*/  FMUL.FTZ R79, R79, R0 ;  /* 0x000000004f4f7220 */ /* 0x000fc40000410000 */
[-C--:B------:R-:W-:Y:S02]  /*b810*/  FMUL.FTZ R80, R80, R176.reuse ;  /* 0x000000b050507220 */ /* 0x080fe40000410000 */
[----:B------:R-:W-:Y:S01]  /*b820*/  FMUL.FTZ R81, R81, R176 ;  /* 0x000000b051517220 */ /* 0x000fe20000410000 */
[C---:B----4-:R-:W-:Y:S01]  /*b830*/  HMMA.16816.F32.BF16 R60, R4.reuse, R16, R60 ;  /* 0x00000010043c723c */ /* 0x050fe2000004183c */
[-C--:B------:R-:W-:Y:S01]  /*b840*/  FMUL.FTZ R82, R82, R0.reuse ;  /* 0x0000000052527220 */ /* 0x080fe20000410000 */
[----:B------:R-:W-:Y:S01]  /*b850*/  MUFU.EX2 R193, R193 ;  /* 0x000000c100c17308 */ /* 0x000fe20000000800 */
[----:B------:R-:W-:Y:S02]  /*b860*/  FMUL.FTZ R83, R83, R0 ;  /* 0x0000000053537220 */ /* 0x000fe40000410000 */
[-C--:B------:R-:W-:Y:S02]  /*b870*/  FMUL.FTZ R68, R68, R176.reuse ;  /* 0x000000b044447220 */ /* 0x080fe40000410000 */
[----:B------:R-:W-:Y:S01]  /*b880*/  FMUL.FTZ R69, R69, R176 ;  /* 0x000000b045457220 */ /* 0x000fe20000410000 */
[----:B------:R-:W-:Y:S01]  /*b890*/  HMMA.16816.F32.BF16 R64, R4, R18, R64 ;  /* 0x000000120440723c */ /* 0x000fe20000041840 */
        /* <DEDUP_REMOVED lines=17> */
[----:B------:R-:W2:Y:S01]  /*b9b0*/  LDSM.16.MT88.4 R20, [R222+0x1c000] ;  /* 0x01c00000de14783b */ /* 0x000ea20000004200 */
[----:B------:R-:W-:Y:S02]  /*b9c0*/  FMUL.FTZ R89, R89, R176 ;  /* 0x000000b059597220 */ /* 0x000fe40000410000 */
[-C--:B------:R-:W-:Y:S01]  /*b9d0*/  FMUL.FTZ R90, R90, R0.reuse ;  /* 0x000000005a5a7220 */ /* 0x080fe20000410000 */
[----:B------:R-:W-:Y:S01]  /*b9e0*/  MUFU.EX2 R201, R201 ;  /* 0x000000c900c97308 */ /* 0x000fe20000000800 */
[----:B------:R-:W-:-:S02]  /*b9f0*/  FMUL.FTZ R91, R91, R0 ;  /* 0x000000005b5b7220 */ /* 0x000fc40000410000 */
[C---:B---3--:R-:W-:Y:S01]  /*ba00*/  HMMA.16816.F32.BF16 R68, R4.reuse, R12, R68 ;  /* 0x0000000c0444723c */ /* 0x048fe20000041844 */
[-C--:B------:R-:W-:Y:S02]  /*ba10*/  FMUL.FTZ R100, R100, R176.reuse ;  /* 0x000000b064647220 */ /* 0x080fe40000410000 */
[----:B------:R-:W-:Y:S02]  /*ba20*/  FMUL.FTZ R101, R101, R176 ;  /* 0x000000b065657220 */ /* 0x000fe40000410000 */
[-C--:B------:R-:W-:Y:S01]  /*ba30*/  FMUL.FTZ R102, R102, R0.reuse ;  /* 0x0000000066667220 */ /* 0x080fe20000410000 */
[----:B------:R-:W-:Y:S01]  /*ba40*/  MUFU.EX2 R202, R202 ;  /* 0x000000ca00ca7308 */ /* 0x000fe20000000800 */
[----:B------:R-:W-:Y:S01]  /*ba50*/  FMUL.FTZ R103, R103, R0 ;  /* 0x0000000067677220 */ /* 0x000fe20000410000 */
[----:B------:R-:W-:Y:S01]  /*ba60*/  HMMA.16816.F32.BF16 R72, R4, R14, R72 ;  /* 0x0000000e0448723c */ /* 0x000fe20000041848 */
[----:B------:R-:W3:Y:S01]  /*ba70*/  LDSM.16.MT88.4 R12, [R224+0x1c000] ;  /* 0x01c00000e00c783b */ /* 0x000ee20000004200 */
[----:B------:R-:W-:-:S02]  /*ba80*/  FMUL.FTZ R104, R104, R176 ;  /* 0x000000b068687220 */ /* 0x000fc40000410000 */
[----:B------:R-:W-:Y:S02]  /*ba90*/  FMUL.FTZ R105, R105, R176 ;  /* 0x000000b069697220 */ /* 0x000fe40000410000 */
[-C--:B------:R-:W-:Y:S01]  /*baa0*/  FMUL.FTZ R106, R106, R0.reuse ;  /* 0x000000006a6a7220 */ /* 0x080fe20000410000 */
[----:B------:R-:W-:Y:S01]  /*bab0*/  MUFU.EX2 R182, R182 ;  /* 0x000000b600b67308 */ /* 0x000fe20000000800 */
[----:B------:R-:W-:Y:S01]  /*bac0*/  FMUL.FTZ R107, R107, R0 ;  /* 0x000000006b6b7220 */ /* 0x000fe20000410000 */
[C---:B----4-:R-:W-:Y:S01]  /*bad0*/  HMMA.16816.F32.BF16 R84, R4.reuse, R16, R84 ;  /* 0x000000100454723c */ /* 0x050fe20000041854 */
[-C--:B------:R-:W-:Y:S02]  /*bae0*/  FMUL.FTZ R92, R92, R176.reuse ;  /* 0x000000b05c5c7220 */ /* 0x080fe40000410000 */
[----:B------:R-:W-:Y:S02]  /*baf0*/  FMUL.FTZ R93, R93, R176 ;  /* 0x000000b05d5d7220 */ /* 0x000fe40000410000 */
[-C--:B------:R-:W-:Y:S01]  /*bb00*/  FMUL.FTZ R94, R94, R0.reuse ;  /* 0x000000005e5e7220 */ /* 0x080fe20000410000 */
[----:B------:R-:W-:Y:S01]  /*bb10*/  MUFU.EX2 R181, R181 ;  /* 0x000000b500b57308 */ /* 0x000fe20000000800 */
[----:B------:R-:W-:Y:S01]  /*bb20*/  FMUL.FTZ R95, R95, R0 ;  /* 0x000000005f5f7220 */ /* 0x000fe20000410000 */
[----:B------:R-:W-:Y:S01]  /*bb30*/  HMMA.16816.F32.BF16 R88, R4, R18, R88 ;  /* 0x000000120458723c */ /* 0x000fe20000041858 */
[----:B------:R-:W4:Y:S01]  /*bb40*/  LDSM.16.MT88.4 R16, [R221+0x1c000] ;  /* 0x01c00000dd10783b */ /* 0x000f220000004200 */
[----:B------:R-:W-:-:S02]  /*bb50*/  FMUL.FTZ R96, R96, R176 ;  /* 0x000000b060607220 */ /* 0x000fc40000410000 */
[----:B------:R-:W-:Y:S02]  /*bb60*/  FMUL.FTZ R97, R97, R176 ;  /* 0x000000b061617220 */ /* 0x000fe40000410000 */
[-C--:B------:R-:W-:Y:S01]  /*bb70*/  FMUL.FTZ R98, R98, R0.reuse ;  /* 0x0000000062627220 */ /* 0x080fe20000410000 */
[----:B------:R-:W-:Y:S01]  /*bb80*/  MUFU.EX2 R179, R179 ;  /* 0x000000b300b37308 */ /* 0x000fe20000000800 */
[C---:B--2---:R-:W-:Y:S01]  /*bb90*/  HMMA.16816.F32.BF16 R100, R4.reuse, R20, R100 ;  /* 0x000000140464723c */ /* 0x044fe20000041864 */
[----:B------:R-:W-:Y:S02]  /*bba0*/  FMUL.FTZ R99, R99, R0 ;  /* 0x0000000063637220 */ /* 0x000fe40000410000 */
[-C--:B------:R-:W-:Y:S02]  /*bbb0*/  FMUL.FTZ R108, R108, R176.reuse ;  /* 0x000000b06c6c7220 */ /* 0x080fe40000410000 */
[----:B------:R-:W-:Y:S02]  /*bbc0*/  FMUL.FTZ R109, R109, R176 ;  /* 0x000000b06d6d7220 */ /* 0x000fe40000410000 */
[-C--:B------:R-:W-:Y:S01]  /*bbd0*/  FMUL.FTZ R110, R110, R0.reuse ;  /* 0x000000006e6e7220 */ /* 0x080fe20000410000 */
[----:B------:R-:W-:Y:S01]  /*bbe0*/  HMMA.16816.F32.BF16 R104, R4, R22, R104 ;  /* 0x000000160468723c */ /* 0x000fe20000041868 */
[----:B------:R-:W2:Y:S01]  /*bbf0*/  LDSM.16.MT88.4 R20, [R224+0x1e000] ;  /* 0x01e00000e014783b */ /* 0x000ea20000004200 */
[----:B------:R-:W-:Y:S01]  /*bc00*/  FMUL.FTZ R111, R111, R0 ;  /* 0x000000006f6f7220 */ /* 0x000fe20000410000 */
[----:B------:R-:W-:Y:S01]  /*bc10*/  MUFU.EX2 R177, R177 ;  /* 0x000000b100b17308 */ /* 0x000fe20000000800 */
[----:B------:R-:W-:-:S02]  /*bc20*/  FMUL.FTZ R112, R112, R176 ;  /* 0x000000b070707220 */ /* 0x000fc40000410000 */
[----:B------:R-:W-:Y:S02]  /*bc30*/  FMUL.FTZ R113, R113, R176 ;  /* 0x000000b071717220 */ /* 0x000fe40000410000 */
[-C--:B------:R-:W-:Y:S01]  /*bc40*/  FMUL.FTZ R114, R114, R0.reuse ;  /* 0x0000000072727220 */ /* 0x080fe20000410000 */
[C---:B---3--:R-:W-:Y:S01]  /*bc50*/  HMMA.16816.F32.BF16 R92, R4.reuse, R12, R92 ;  /* 0x0000000c045c723c */ /* 0x048fe2000004185c */
[----:B------:R-:W-:Y:S01]  /*bc60*/  FMUL.FTZ R115, R115, R0 ;  /* 0x0000000073737220 */ /* 0x000fe20000410000 */
[----:B------:R-:W-:Y:S01]  /*bc70*/  MUFU.EX2 R178, R178 ;  /* 0x000000b200b27308 */ /* 0x000fe20000000800 */
[-C--:B------:R-:W-:Y:S02]  /*bc80*/  FMUL.FTZ R124, R124, R176.reuse ;  /* 0x000000b07c7c7220 */ /* 0x080fe40000410000 */
[----:B------:R-:W-:Y:S02]  /*bc90*/  FMUL.FTZ R125, R125, R176 ;  /* 0x000000b07d7d7220 */ /* 0x000fe40000410000 */
[-C--:B------:R-:W-:Y:S01]  /*bca0*/  FMUL.FTZ R126, R126, R0.reuse ;  /* 0x000000007e7e7220 */ /* 0x080fe20000410000 */
[----:B------:R-:W-:Y:S01]  /*bcb0*/  HMMA.16816.F32.BF16 R96, R4, R14, R96 ;  /* 0x0000000e0460723c */ /* 0x000fe20000041860 */
[----:B------:R-:W3:Y:S01]  /*bcc0*/  LDSM.16.MT88.4 R12, [R220+0x1c000] ;  /* 0x01c00000dc0c783b */ /* 0x000ee20000004200 */
[----:B------:R-:W-:-:S02]  /*bcd0*/  FMUL.FTZ R127, R127, R0 ;  /* 0x000000007f7f7220 */ /* 0x000fc40000410000 */
[-C--:B------:R-:W-:Y:S02]  /*bce0*/  FMUL.FTZ R128, R128, R176.reuse ;  /* 0x000000b080807220 */ /* 0x080fe40000410000 */
[----:B------:R-:W-:Y:S02]  /*bcf0*/  FMUL.FTZ R129, R129, R176 ;  /* 0x000000b081817220 */ /* 0x000fe40000410000 */
[-C--:B------:R-:W-:Y:S01]  /*bd00*/  FMUL.FTZ R130, R130, R0.reuse ;  /* 0x0000000082827220 */ /* 0x080fe20000410000 */
[----:B----4-:R-:W-:Y:S01]  /*bd10*/  HMMA.16816.F32.BF16 R108, R4, R16, R108 ;  /* 0x00000010046c723c */ /* 0x010fe2000004186c */
[----:B------:R-:W-:Y:S02]  /*bd20*/  FMUL.FTZ R131, R131, R0 ;  /* 0x0000000083837220 */ /* 0x000fe40000410000 */
[-C--:B------:R-:W-:Y:S02]  /*bd30*/  FMUL.FTZ R116, R116, R176.reuse ;  /* 0x000000b074747220 */ /* 0x080fe40000410000 */
[----:B------:R-:W-:-:S02]  /*bd40*/  FMUL.FTZ R117, R117, R176 ;  /* 0x000000b075757220 */ /* 0x000fc40000410000 */
[-C--:B------:R-:W-:Y:S01]  /*bd50*/  FMUL.FTZ R118, R118, R0.reuse ;  /* 0x0000000076767220 */ /* 0x080fe20000410000 */
[C---:B------:R-:W-:Y:S01]  /*bd60*/  HMMA.16816.F32.BF16 R112, R4.reuse, R18, R112 ;  /* 0x000000120470723c */ /* 0x040fe20000041870 */
[----:B------:R-:W4:Y:S01]  /*bd70*/  LDSM.16.MT88.4 R16, [R222+0x1e000] ;  /* 0x01e00000de10783b */ /* 0x000f220000004200 */
[----:B------:R-:W-:Y:S02]  /*bd80*/  FMUL.FTZ R119, R119, R0 ;  /* 0x0000000077777220 */ /* 0x000fe40000410000 */
[-C--:B------:R-:W-:Y:S02]  /*bd90*/  FMUL.FTZ R120, R120, R176.reuse ;  /* 0x000000b078787220 */ /* 0x080fe40000410000 */
[----:B------:R-:W-:Y:S02]  /*bda0*/  FMUL.FTZ R121, R121, R176 ;  /* 0x000000b079797220 */ /* 0x000fe40000410000 */
[----:B--2---:R-:W-:Y:S01]  /*bdb0*/  HMMA.16816.F32.BF16 R124, R4, R20, R124 ;  /* 0x00000014047c723c */ /* 0x004fe2000004187c */
[----:B------:R-:W-:-:S02]  /*bdc0*/  FMUL.FTZ R122, R122, R0 ;  /* 0x000000007a7a7220 */ /* 0x000fc40000410000 */
[----:B------:R-:W-:Y:S02]  /*bdd0*/  FMUL.FTZ R123, R123, R0 ;  /* 0x000000007b7b7220 */ /* 0x000fe40000410000 */
[-C--:B------:R-:W-:Y:S02]  /*bde0*/  FMUL.FTZ R132, R132, R176.reuse ;  /* 0x000000b084847220 */ /* 0x080fe40000410000 */
[----:B------:R-:W-:Y:S01]  /*bdf0*/  FMUL.FTZ R133, R133, R176 ;  /* 0x000000b085857220 */ /* 0x000fe20000410000 */
[----:B------:R-:W-:Y:S01]  /*be00*/  HMMA.16816.F32.BF16 R128, R4, R22, R128 ;  /* 0x000000160480723c */ /* 0x000fe20000041880 */
[----:B------:R-:W2:Y:S01]  /*be10*/  LDSM.16.MT88.4 R20, [R220+0x1e000] ;  /* 0x01e00000dc14783b */ /* 0x000ea20000004200 */
[-C--:B------:R-:W-:Y:S02]  /*be20*/  FMUL.FTZ R134, R134, R0.reuse ;  /* 0x0000000086867220 */ /* 0x080fe40000410000 */
[----:B------:R-:W-:Y:S02]  /*be30*/  FMUL.FTZ R135, R135, R0 ;  /* 0x0000000087877220 */ /* 0x000fe40000410000 */
[----:B------:R-:W-:-:S02]  /*be40*/  FMUL.FTZ R152, R152, R176 ;  /* 0x000000b098987220 */ /* 0x000fc40000410000 */
[C---:B---3--:R-:W-:Y:S01]  /*be50*/  HMMA.16816.F32.BF16 R116, R4.reuse, R12, R116 ;  /* 0x0000000c0474723c */ /* 0x048fe20000041874 */
[----:B------:R-:W-:Y:S02]  /*be60*/  FMUL.FTZ R153, R153, R176 ;  /* 0x000000b099997220 */ /* 0x000fe40000410000 */
        /* <DEDUP_REMOVED lines=13> */
[--C-:B------:R-:W-:Y:S01]  /*bf40*/  FFMA.FTZ R16, R190, c[0x0][0x23c], -R180.reuse ;  /* 0x00008f00be107a23 */ /* 0x100fe200000108b4 */
[C---:B------:R-:W-:Y:S01]  /*bf50*/  HMMA.16816.F32.BF16 R152, R4.reuse, R18, R152 ;  /* 0x000000120498723c */ /* 0x040fe20000041898 */
[----:B------:R-:W-:Y:S02]  /*bf60*/  FFMA.FTZ R190, R189, c[0x0][0x23c], -R180 ;  /* 0x00008f00bdbe7a23 */ /* 0x000fe400000108b4 */
[----:B------:R4:W5:Y:S01]  /*bf70*/  MUFU.EX2 R189, R16 ;  /* 0x0000001000bd7308 */ /* 0x0009620000000800 */
[-C--:B------:R-:W-:Y:S02]  /*bf80*/  FMUL.FTZ R136, R136, R176.reuse ;  /* 0x000000b088887220 */ /* 0x080fe40000410000 */
[----:B------:R-:W-:Y:S02]  /*bf90*/  FMUL.FTZ R137, R137, R176 ;  /* 0x000000b089897220 */ /* 0x000fe40000410000 */
[----:B--2---:R-:W-:Y:S01]  /*bfa0*/  HMMA.16816.F32.BF16 R148, R4, R20, R148 ;  /* 0x000000140494723c */ /* 0x004fe20000041894 */
[----:B------:R-:W-:-:S02]  /*bfb0*/  FMUL.FTZ R138, R138, R0 ;  /* 0x000000008a8a7220 */ /* 0x000fc40000410000 */
[----:B------:R-:W2:Y:S01]  /*bfc0*/  MUFU.EX2 R190, R190 ;  /* 0x000000be00be7308 */ /* 0x000ea20000000800 */
[----:B------:R-:W-:Y:S02]  /*bfd0*/  FMUL.FTZ R139, R139, R0 ;  /* 0x000000008b8b7220 */ /* 0x000fe40000410000 */
[-C--:B------:R-:W-:Y:S02]  /*bfe0*/  FMUL.FTZ R140, R140, R176.reuse ;  /* 0x000000b08c8c7220 */ /* 0x080fe40000410000 */
[----:B------:R-:W-:Y:S01]  /*bff0*/  HMMA.16816.F32.BF16 R144, R4, R22, R144 ;  /* 0x000000160490723c */ /* 0x000fe20000041890 */
[----:B------:R-:W2:Y:S01]  /*c000*/  LDSM.16.MT88.4 R20, [R220+0x18800] ;  /* 0x01880000dc14783b */ /* 0x000ea20000004200 */
[----:B------:R-:W-:Y:S02]  /*c010*/  FMUL.FTZ R141, R141, R176 ;  /* 0x000000b08d8d7220 */ /* 0x000fe40000410000 */
[-C--:B------:R-:W-:Y:S01]  /*c020*/  FMUL.FTZ R142, R142, R0.reuse ;  /* 0x000000008e8e7220 */ /* 0x080fe20000410000 */
[----:B----4-:R-:W4:Y:S01]  /*c030*/  LDSM.16.MT88.4 R16, [R221+0x18800] ;  /* 0x01880000dd10783b */ /* 0x010f220000004200 */
[----:B------:R-:W-:-:S02]  /*c040*/  FMUL.FTZ R143, R143, R0 ;  /* 0x000000008f8f7220 */ /* 0x000fc40000410000 */
[C---:B---3--:R-:W-:Y:S01]  /*c050*/  HMMA.16816.F32.BF16 R136, R4.reuse, R12, R136 ;  /* 0x0000000c0488723c */ /* 0x048fe20000041888 */
[----:B------:R-:W-:Y:S02]  /*c060*/  FFMA.FTZ R175, R249, R176, R175 ;  /* 0x000000b0f9af7223 */ /* 0x000fe400000100af */
[----:B------:R-:W-:Y:S02]  /*c070*/  FFMA.FTZ R0, R248, R0, R167 ;  /* 0x00000000f8007223 */ /* 0x000fe400000100a7 */
[----:B------:R-:W-:Y:S02]  /*c080*/  FADD.FTZ R174, R174, R175 ;  /* 0x000000afaeae7221 */ /* 0x000fe40000010000 */
[----:B------:R-:W-:Y:S01]  /*c090*/  FADD.FTZ R0, R166, R0 ;  /* 0x00000000a6007221 */ /* 0x000fe20000010000 */
[----:B------:R-:W-:Y:S01]  /*c0a0*/  HMMA.16816.F32.BF16 R140, R4, R14, R140 ;  /* 0x0000000e048c723c */ /* 0x000fe2000004188c */
[----:B------:R-:W3:Y:S01]  /*c0b0*/  LDSM.16.MT88.4 R12, [R224+0x18800] ;  /* 0x01880000e00c783b */ /* 0x000ee20000004200 */
[----:B------:R-:W-:-:S02]  /*c0c0*/  FADD.FTZ R174, R173, R174 ;  /* 0x000000aeadae7221 */ /* 0x000fc40000010000 */
[----:B------:R-:W-:Y:S02]  /*c0d0*/  FADD.FTZ R165, R165, R0 ;  /* 0x00000000a5a57221 */ /* 0x000fe40000010000 */
[----:B------:R-:W-:Y:S01]  /*c0e0*/  FADD.FTZ R172, R172, R174 ;  /* 0x000000aeacac7221 */ /* 0x000fe20000010000 */
[----:B-1----:R-:W-:Y:S01]  /*c0f0*/  F2FP.BF16.PACK_AB R4, R184, R185 ;  /* 0x000000b9b804723e */ /* 0x002fe200000010ff */
[----:B------:R-:W-:Y:S01]  /*c100*/  FADD.FTZ R165, R2, R165 ;  /* 0x000000a502a57221 */ /* 0x000fe20000010000 */
[----:B-----5:R-:W-:Y:S01]  /*c110*/  F2FP.BF16.PACK_AB R5, R189, R188 ;  /* 0x000000bcbd05723e */ /* 0x020fe200000010ff */
[----:B------:R-:W-:Y:S01]  /*c120*/  FADD.FTZ R172, R185, R172 ;  /* 0x000000acb9ac7221 */ /* 0x000fe20000010000 */
[----:B------:R-:W-:Y:S01]  /*c130*/  F2FP.BF16.PACK_AB R6, R187, R186 ;  /* 0x000000babb06723e */ /* 0x000fe200000010ff */
[----:B------:R-:W-:Y:S01]  /*c140*/  FADD.FTZ R188, R188, R165 ;  /* 0x000000a5bcbc7221 */ /* 0x000fe20000010000 */
[----:B--2---:R-:W-:Y:S01]  /*c150*/  F2FP.BF16.PACK_AB R7, R191, R190 ;  /* 0x000000bebf07723e */ /* 0x004fe200000010ff */
[----:B------:R-:W-:-:S02]  /*c160*/  FADD.FTZ R184, R184, R172 ;  /* 0x000000acb8b87221 */ /* 0x000fc40000010000 */
[----:B------:R-:W-:Y:S02]  /*c170*/  FADD.FTZ R188, R189, R188 ;  /* 0x000000bcbdbc7221 */ /* 0x000fe40000010000 */
[----:B------:R-:W-:Y:S02]  /*c180*/  FADD.FTZ R184, R186, R184 ;  /* 0x000000b8bab87221 */ /* 0x000fe40000010000 */
[C---:B------:R-:W-:Y:S01]  /*c190*/  HMMA.16816.F32.BF16 R68, R4.reuse, R24, R68 ;  /* 0x000000180444723c */ /* 0x040fe20000041844 */
[----:B------:R-:W-:Y:S02]  /*c1a0*/  FADD.FTZ R190, R190, R188 ;  /* 0x000000bcbebe7221 */ /* 0x000fe40000010000 */
[----:B------:R-:W-:Y:S02]  /*c1b0*/  FADD.FTZ R187, R187, R184 ;  /* 0x000000b8bbbb7221 */ /* 0x000fe40000010000 */
[----:B------:R-:W-:Y:S02]  /*c1c0*/  FADD.FTZ R190, R191, R190 ;  /* 0x000000bebfbe7221 */ /* 0x000fe40000010000 */
[----:B------:R-:W-:Y:S01]  /*c1d0*/  FADD.FTZ R187, R197, R187 ;  /* 0x000000bbc5bb7221 */ /* 0x000fe20000010000 */
[C---:B------:R-:W-:Y:S08]  /*c1e0*/  HMMA.16816.F32.BF16 R52, R4.reuse, R20, R52 ;  /* 0x000000140434723c */ /* 0x040ff00000041834 */
[C---:B----4-:R-:W-:Y:S08]  /*c1f0*/  HMMA.16816.F32.BF16 R44, R4.reuse, R16, R44 ;  /* 0x00000010042c723c */ /* 0x050ff0000004182c */
[C---:B------:R-:W-:Y:S01]  /*c200*/  HMMA.16816.F32.BF16 R48, R4.reuse, R18, R48 ;  /* 0x000000120430723c */ /* 0x040fe20000041830 */
[----:B------:R-:W1:Y:S07]  /*c210*/  LDSM.16.MT88.4 R16, [R220+0x1a800] ;  /* 0x01a80000dc10783b */ /* 0x000e6e0000004200 */
[C---:B------:R-:W-:Y:S01]  /*c220*/  HMMA.16816.F32.BF16 R56, R4.reuse, R22, R56 ;  /* 0x000000160438723c */ /* 0x040fe20000041838 */
[----:B------:R-:W2:Y:S07]  /*c230*/  LDSM.16.MT88.4 R20, [R224+0x1c800] ;  /* 0x01c80000e014783b */ /* 0x000eae0000004200 */
[C---:B---3--:R-:W-:Y:S08]  /*c240*/  HMMA.16816.F32.BF16 R160, R4.reuse, R12, R160 ;  /* 0x0000000c04a0723c */ /* 0x048ff000000418a0 */
[C---:B------:R-:W-:Y:S01]  /*c250*/  HMMA.16816.F32.BF16 R156, R4.reuse, R14, R156 ;  /* 0x0000000e049c723c */ /* 0x040fe2000004189c */
[----:B------:R-:W3:Y:S07]  /*c260*/  LDSM.16.MT88.4 R12, [R221+0x1a800] ;  /* 0x01a80000dd0c783b */ /* 0x000eee0000004200 */
        /* <DEDUP_REMOVED lines=22> */
[----:B------:R-:W-:Y:S07]  /*c3d0*/  LDSM.16.MT88.4 R16, [R221+0x19000] ;  /* 0x01900000dd10783b */ /* 0x000fee0000004200 */
[C---:B--2---:R-:W-:Y:S08]  /*c3e0*/  HMMA.16816.F32.BF16 R132, R4.reuse, R20, R132 ;  /* 0x000000140484723c */ /* 0x044ff00000041884 */
[C---:B------:R-:W-:Y:S01]  /*c3f0*/  HMMA.16816.F32.BF16 R152, R4.reuse, R22, R152 ;  /* 0x000000160498723c */ /* 0x040fe20000041898 */
[----:B------:R-:W1:Y:S07]  /*c400*/  LDSM.16.MT88.4 R20, [R224+0x19000] ;  /* 0x01900000e014783b */ /* 0x000e6e0000004200 */
[C---:B-----5:R-:W-:Y:S08]  /*c410*/  HMMA.16816.F32.BF16 R100, R4.reuse, R28, R100 ;  /* 0x0000001c0464723c */ /* 0x060ff00000041864 */
        /* <DEDUP_REMOVED lines=8> */
[C---:B----4-:R-:W-:Y:S08]  /*c4a0*/  HMMA.16816.F32.BF16 R148, R4.reuse, R24, R148 ;  /* 0x000000180494723c */ /* 0x050ff00000041894 */
        /* <DEDUP_REMOVED lines=22> */
[----:B------:R-:W-:Y:S01]  /*c610*/  HMMA.16816.F32.BF16 R44, R4, R16, R44 ;  /* 0x00000010042c723c */ /* 0x000fe2000004182c */
[----:B------:R-:W-:-:S04]  /*c620*/  FADD.FTZ R194, R177, R194 ;  /* 0x000000c2b1c27221 */ /* 0x000fc80000010000 */
[----:B------:R-:W-:-:S03]  /*c630*/  FADD.FTZ R248, R178, R194 ;  /* 0x000000c2b2f87221 */ /* 0x000fc60000010000 */
        /* <DEDUP_REMOVED lines=13> */
[----:B------:R-:W4:Y:S07]  /*c710*/  LDSM.16.MT88.4 R16, [R220+0x1f000] ;  /* 0x01f00000dc10783b */ /* 0x000f2e0000004200 */
[C---:B------:R-:W-:Y:S08]  /*c720*/  HMMA.16816.F32.BF16 R60, R4.reuse, R24, R60 ;  /* 0x00000018043c723c */ /* 0x040ff0000004183c */
[C---:B------:R-:W-:Y:S01]  /*c730*/  HMMA.16816.F32.BF16 R64, R4.reuse, R26, R64 ;  /* 0x0000001a0440723c */ /* 0x040fe20000041840 */
[----:B------:R-:W5:Y:S07]  /*c740*/  LDSM.16.MT88.4 R24, [R220+0x1d000] ;  /* 0x01d00000dc18783b */ /* 0x000f6e0000004200 */
[C---:B--2---:R-:W-:Y:S08]  /*c750*/  HMMA.16816.F32.BF16 R76, R4.reuse, R28, R76 ;  /* 0x0000001c044c723c */ /* 0x044ff0000004184c */
[C---:B------:R-:W-:Y:S01]  /*c760*/  HMMA.16816.F32.BF16 R80, R4.reuse, R30, R80 ;  /* 0x0000001e0450723c */ /* 0x040fe20000041850 */
[----:B------:R-:W-:Y:S07]  /*c770*/  LDSM.16.MT88.4 R28, [R222+0x1f000] ;  /* 0x01f00000de1c783b */ /* 0x000fee0000004200 */
        /* <DEDUP_REMOVED lines=12> */
[C---:B-----5:R-:W-:Y:S08]  /*c840*/  HMMA.16816.F32.BF16 R116, R4.reuse, R24, R116 ;  /* 0x000000180474723c */ /* 0x060ff00000041874 */
[C---:B------:R-:W-:Y:S01]  /*c850*/  HMMA.16816.F32.BF16 R120, R4.reuse, R26, R120 ;  /* 0x0000001a0478723c */ /* 0x040fe20000041878 */
[----:B------:R-:W-:Y:S07]  /*c860*/  LDSM.16.MT88.4 R24, [R222+0x1b800] ;  /* 0x01b80000de18783b */ /* 0x000fee0000004200 */
[C---:B--2---:R-:W-:Y:S08]  /*c870*/  HMMA.16816.F32.BF16 R124, R4.reuse, R32, R124 ;  /* 0x00000020047c723c */ /* 0x044ff0000004187c */
[C---:B------:R-:W-:Y:S01]  /*c880*/  HMMA.16816.F32.BF16 R128, R4.reuse, R34, R128 ;  /* 0x000000220480723c */ /* 0x040fe20000041880 */
[----:B------:R-:W2:Y:S07]  /*c890*/  LDSM.16.MT88.4 R32, [R220+0x19800] ;  /* 0x01980000dc20783b */ /* 0x000eae0000004200 */
[C---:B------:R-:W-:Y:S08]  /*c8a0*/  HMMA.16816.F32.BF16 R132, R4.reuse, R28, R132 ;  /* 0x0000001c0484723c */ /* 0x040ff00000041884 */
[C---:B------:R-:W-:Y:S01]  /*c8b0*/  HMMA.16816.F32.BF16 R152, R4.reuse, R30, R152 ;  /* 0x0000001e0498723c */ /* 0x040fe20000041898 */
[----:B------:R-:W5:Y:S07]  /*c8c0*/  LDSM.16.MT88.4 R28, [R224+0x1b800] ;  /* 0x01b80000e01c783b */ /* 0x000f6e0000004200 */
[C---:B------:R-:W-:Y:S08]  /*c8d0*/  HMMA.16816.F32.BF16 R136, R4.reuse, R168, R136 ;  /* 0x000000a80488723c */ /* 0x040ff00000041888 */
        /* <DEDUP_REMOVED lines=15> */
[C---:B--2---:R-:W-:Y:S08]  /*c9d0*/  HMMA.16816.F32.BF16 R52, R4.reuse, R32, R52 ;  /* 0x000000200434723c */ /* 0x044ff00000041834 */
[C---:B------:R-:W-:Y:S01]  /*c9e0*/  HMMA.16816.F32.BF16 R56, R4.reuse, R34, R56 ;  /* 0x000000220438723c */ /* 0x040fe20000041838 */
[----:B------:R-:W-:Y:S07]  /*c9f0*/  LDSM.16.MT88.4 R32, [R221+0x1d800] ;  /* 0x01d80000dd20783b */ /* 0x000fee0000004200 */
[C---:B-----5:R-:W-:Y:S08]  /*ca00*/  HMMA.16816.F32.BF16 R60, R4.reuse, R28, R60 ;  /* 0x0000001c043c723c */ /* 0x060ff0000004183c */
[C---:B------:R-:W-:Y:S01]  /*ca10*/  HMMA.16816.F32.BF16 R64, R4.reuse, R30, R64 ;  /* 0x0000001e0440723c */ /* 0x040fe20000041840 */
[----:B------:R-:W2:Y:S07]  /*ca20*/  LDSM.16.MT88.4 R28, [R222+0x1d800] ;  /* 0x01d80000de1c783b */ /* 0x000eae0000004200 */
        /* <DEDUP_REMOVED lines=13> */
[C---:B------:R-:W-:Y:S08]  /*cb00*/  HMMA.16816.F32.BF16 R48, R4.reuse, R170, R48 ;  /* 0x000000aa0430723c */ /* 0x040ff00000041830 */
[C---:B--2---:R-:W-:Y:S08]  /*cb10*/  HMMA.16816.F32.BF16 R100, R4.reuse, R28, R100 ;  /* 0x0000001c0464723c */ /* 0x044ff00000041864 */
[C---:B------:R-:W-:Y:S08]  /*cb20*/  HMMA.16816.F32.BF16 R104, R4.reuse, R30, R104 ;  /* 0x0000001e0468723c */ /* 0x040ff00000041868 */
[C---:B------:R-:W-:Y:S08]  /*cb30*/  HMMA.16816.F32.BF16 R108, R4.reuse, R32, R108 ;  /* 0x00000020046c723c */ /* 0x040ff0000004186c */
[C---:B------:R-:W-:Y:S08]  /*cb40*/  HMMA.16816.F32.BF16 R112, R4.reuse, R34, R112 ;  /* 0x000000220470723c */ /* 0x040ff00000041870 */
[C---:B-----5:R-:W-:Y:S08]  /*cb50*/  HMMA.16816.F32.BF16 R116, R4.reuse, R24, R116 ;  /* 0x000000180474723c */ /* 0x060ff00000041874 */
[C---:B------:R-:W-:Y:S08]  /*cb60*/  HMMA.16816.F32.BF16 R120, R4.reuse, R26, R120 ;  /* 0x0000001a0478723c */ /* 0x040ff00000041878 */
[C---:B---3--:R-:W-:Y:S08]  /*cb70*/  HMMA.16816.F32.BF16 R132, R4.reuse, R12, R132 ;  /* 0x0000000c0484723c */ /* 0x048ff00000041884 */
[C---:B------:R-:W-:Y:S08]  /*cb80*/  HMMA.16816.F32.BF16 R152, R4.reuse, R14, R152 ;  /* 0x0000000e0498723c */ /* 0x040ff00000041898 */
[C---:B-1----:R-:W-:Y:S08]  /*cb90*/  HMMA.16816.F32.BF16 R136, R4.reuse, R20, R136 ;  /* 0x000000140488723c */ /* 0x042ff00000041888 */
[C---:B------:R-:W-:Y:S08]  /*cba0*/  HMMA.16816.F32.BF16 R140, R4.reuse, R22, R140 ;  /* 0x00000016048c723c */ /* 0x040ff0000004188c */
[C---:B----4-:R-:W-:Y:S08]  /*cbb0*/  HMMA.16816.F32.BF16 R148, R4.reuse, R16, R148 ;  /* 0x000000100494723c */ /* 0x050ff00000041894 */
[----:B------:R-:W-:Y:S01]  /*cbc0*/  HMMA.16816.F32.BF16 R144, R4, R18, R144 ;  /* 0x000000120490723c */ /* 0x000fe20000041890 */
[----:B------:R-:W-:Y:S11]  /*cbd0*/  @P0 BRA `(.L_x_208) ;  /* 0x0000001000000947 */ /* 0x000ff60003800000 */
.L_x_201:
[----:B------:R-:W-:-:S12]  /*cbe0*/  UIADD3 UR9, UR26, -0x1, URZ ;  /* 0xffffffff1a097890 */ /* 0x000fd8000fffe03f */
.L_x_208:
[----:B------:R-:W-:-:S13]  /*cbf0*/  ISETP.LE.AND P0, PT, RZ, UR9, PT ;  /* 0x00000009ff007c0c */ /* 0x000fda000bf03270 */
[----:B------:R-:W-:Y:S05]  /*cc00*/  @!P0 BRA `(.L_x_209) ;  /* 0x0000383000008947 */ /* 0x000fea0003800000 */
[----:B------:R-:W1:Y:S01]  /*cc10*/  S2R R5, SR_TID.X ;  /* 0x0000000000057919 */ /* 0x000e620000002100 */
[----:B------:R-:W-:Y:S01]  /*cc20*/  USHF.R.S32.HI UR24, URZ, 0x1f, UR8 ;  /* 0x0000001f3f187899 */ /* 0x000fe20008011408 */
[--C-:B------:R-:W-:Y:S01]  /*cc30*/  SHF.R.S32.HI R7, RZ, 0x1f, R240.reuse ;  /* 0x0000001fff077819 */ /* 0x100fe200000114f0 */
[----:B------:R-:W-:Y:S01]  /*cc40*/  ULDC.64 UR4, c[0x0][0x1b0] ;  /* 0x00006c0000047ab9 */ /* 0x000fe20000000a00 */
[----:B------:R-:W-:Y:S01]  /*cc50*/  IMAD.U32 R0, RZ, RZ, UR8 ;  /* 0x00000008ff007e24 */ /* 0x000fe2000f8e00ff */
[----:B------:R-:W-:Y:S01]  /*cc60*/  UIMAD UR4, UR24, UR4, URZ ;  /* 0x00000004180472a4 */ /* 0x000fe2000f8e023f */
[----:B------:R-:W-:Y:S01]  /*cc70*/  IMAD.MOV.U32 R6, RZ, RZ, R240 ;  /* 0x000000ffff067224 */ /* 0x000fe200078e00f0 */
[----:B------:R-:W-:Y:S01]  /*cc80*/  ISETP.GE.AND P3, PT, R240, c[0x0][0x220], PT ;  /* 0x00008800f0007a0c */ /* 0x000fe20003f66270 */
[----:B------:R-:W-:Y:S01]  /*cc90*/  IMAD.MOV.U32 R250, RZ, RZ, R8 ;  /* 0x000000fffffa7224 */ /* 0x000fe200078e0008 */
[----:B------:R-:W-:Y:S01]  /*cca0*/  UIMAD UR25, UR8, UR5, UR4 ;  /* 0x00000005081972a4 */ /* 0x000fe2000f8e0204 */
[----:B------:R-:W-:Y:S01]  /*ccb0*/  IMAD.WIDE.U32 R12, R0, c[0x0][0x1b0], R6 ;  /* 0x00006c00000c7a25 */ /* 0x000fe200078e0006 */
[----:B------:R-:W-:Y:S01]  /*ccc0*/  ISETP.GE.AND P2, PT, R235, c[0x0][0x220], PT ;  /* 0x00008800eb007a0c */ /* 0x000fe20003f46270 */
[----:B------:R-:W-:-:S02]  /*ccd0*/  ULDC.64 UR4, c[0x0][0x1b8] ;  /* 0x00006e0000047ab9 */ /* 0x000fc40000000a00 */
[----:B------:R-:W-:Y:S01]  /*cce0*/  UIMAD UR4, UR24, UR4, URZ ;  /* 0x00000004180472a4 */ /* 0x000fe2000f8e023f */
[----:B------:R-:W-:Y:S01]  /*ccf0*/  IMAD.U32 R246, RZ, RZ, UR25 ;  /* 0x00000019fff67e24 */ /* 0x000fe2000f8e00ff */
[----:B------:R-:W-:Y:S01]  /*cd00*/  IADD3 R2, P0, R12, UR12, RZ ;  /* 0x0000000c0c027c10 */ /* 0x000fe2000ff1e0ff */
[----:B------:R-:W-:Y:S01]  /*cd10*/  IMAD.WIDE.U32 R6, R0, c[0x0][0x1b8], R6 ;  /* 0x00006e0000067a25 */ /* 0x000fe200078e0006 */
[----:B------:R-:W-:Y:S02]  /*cd20*/  UIMAD UR4, UR8, UR5, UR4 ;  /* 0x00000005080472a4 */ /* 0x000fe4000f8e0204 */
[----:B------:R-:W-:Y:S01]  /*cd30*/  IADD3.X R246, R246, UR10, R13, P0, !PT ;  /* 0x0000000af6f67c10 */ /* 0x000fe200087fe40d */
[----:B------:R-:W-:Y:S01]  /*cd40*/  IMAD.MOV.U32 R251, RZ, RZ, R11 ;  /* 0x000000fffffb7224 */ /* 0x000fe200078e000b */
[C---:B------:R-:W-:Y:S01]  /*cd50*/  LEA R247, P1, R2.reuse, c[0x0][0x168], 0x1 ;  /* 0x00005a0002f77a11 */ /* 0x040fe200078208ff */
[----:B------:R-:W-:Y:S01]  /*cd60*/  UIADD3 UR10, UR9, -0x1, URZ ;  /* 0xffffffff090a7890 */ /* 0x000fe2000fffe03f */
[----:B-1----:R-:W-:Y:S01]  /*cd70*/  SHF.R.S32.HI R4, RZ, 0x1f, R5 ;  /* 0x0000001fff047819 */ /* 0x002fe20000011405 */
[----:B------:R-:W-:Y:S01]  /*cd80*/  IMAD.U32 R244, RZ, RZ, UR4 ;  /* 0x00000004fff47e24 */ /* 0x000fe2000f8e00ff */
[----:B------:R-:W-:Y:S01]  /*cd90*/  LEA.HI.X R246, R2, c[0x0][0x16c], R246, 0x1, P1 ;  /* 0x00005b0002f67a11 */ /* 0x000fe200008f0cf6 */
[----:B------:R-:W-:Y:S01]  /*cda0*/  IMAD.MOV.U32 R2, RZ, RZ, R164 ;  /* 0x000000ffff027224 */ /* 0x000fe200078e00a4 */
[----:B------:R-:W-:Y:S01]  /*cdb0*/  LEA.HI R4, R4, R5, RZ, 0x3 ;  /* 0x0000000504047211 */ /* 0x000fe200078f18ff */
[----:B------:R-:W-:Y:S01]  /*cdc0*/  UMOV UR12, URZ ;  /* 0x0000003f000c7c82 */ /* 0x000fe20008000000 */
[----:B------:R-:W-:-:S02]  /*cdd0*/  IADD3 R0, P0, R6, UR14, RZ ;  /* 0x0000000e06007c10 */ /* 0x000fc4000ff1e0ff */
[----:B------:R-:W-:Y:S02]  /*cde0*/  SHF.R.S32.HI R4, RZ, 0x3, R4 ;  /* 0x00000003ff047819 */ /* 0x000fe40000011404 */
[----:B------:R-:W-:Y:S02]  /*cdf0*/  IADD3.X R244, R244, UR11, R7, P0, !PT ;  /* 0x0000000bf4f47c10 */ /* 0x000fe400087fe407 */
[----:B------:R-:W-:Y:S02]  /*ce00*/  IADD3 R14, P1, R4, 0x20, RZ ;  /* 0x00000020040e7810 */ /* 0x000fe40007f3e0ff */
[----:B------:R-:W-:Y:S02]  /*ce10*/  SHF.R.S32.HI R4, RZ, 0x1f, R4 ;  /* 0x0000001fff047819 */ /* 0x000fe40000011404 */
[----:B------:R-:W-:-:S03]  /*ce20*/  LEA R245, P0, R0, c[0x0][0x170], 0x1 ;  /* 0x00005c0000f57a11 */ /* 0x000fc600078008ff */
[----:B------:R-:W-:Y:S01]  /*ce30*/  IMAD.X R15, RZ, RZ, R4, P1 ;  /* 0x000000ffff0f7224 */ /* 0x000fe200008e0604 */
[----:B------:R-:W-:Y:S01]  /*ce40*/  LEA.HI.X R244, R0, c[0x0][0x174], R244, 0x1, P0 ;  /* 0x00005d0000f47a11 */ /* 0x000fe200000f0cf4 */
[----:B------:R-:W-:Y:S01]  /*ce50*/  IMAD.MOV.U32 R0, RZ, RZ, R3 ;  /* 0x000000ffff007224 */ /* 0x000fe200078e0003 */
[----:B------:R-:W-:Y:S02]  /*ce60*/  ISETP.GE.AND P1, PT, R234, c[0x0][0x220], PT ;  /* 0x00008800ea007a0c */ /* 0x000fe40003f26270 */
[----:B------:R1:W-:Y:S01]  /*ce70*/  STL.64 [R1], R14 ;  /* 0x0000000e01007387 */ /* 0x0003e20000100a00 */
[----:B------:R-:W-:Y:S01]  /*ce80*/  ISETP.GE.AND P0, PT, R233, c[0x0][0x220], PT ;  /* 0x00008800e9007a0c */ /* 0x000fe20003f06270 */
[----:B------:R-:W-:Y:S05]  /*ce90*/  BRA `(.L_x_210) ;  /* 0x000003b000007947 */ /* 0x000fea0003800000 */
.L_x_212:
        /* <DEDUP_REMOVED lines=15> */
[----:B------:R-:W-:Y:S02]  /*cf90*/  IADD3.X R3, R165, UR6, RZ, P5, !PT ;  /* 0x00000006a5037c10 */ /* 0x000fe4000affe4ff */
[C---:B------:R-:W-:Y:S01]  /*cfa0*/  @!P3 LEA R172, P5, R164.reuse, c[0x0][0x168], 0x1 ;  /* 0x00005a00a4acba11 */ /* 0x040fe200078a08ff */
        /* <DEDUP_REMOVED lines=42> */
.L_x_210:
[----:B------:R2:W-:Y:S01]  /*d250*/  STL.64 [R1+0x8], R36 ;  /* 0x0000082401007387 */ /* 0x0005e20000100a00 */
[----:B------:R-:W-:Y:S01]  /*d260*/  UIADD3 UR4, -UR12, UR9, URZ ;  /* 0x000000090c047290 */ /* 0x000fe2000fffe13f */
[----:B------:R-:W-:Y:S04]  /*d270*/  DEPBAR.LE SB0, 0x0 ;  /* 0x000080000000791a */ /* 0x000fe80000000000 */
[----:B------:R-:W-:Y:S01]  /*d280*/  BAR.SYNC.DEFER_BLOCKING 0x0 ;  /* 0x0000000000007b1d */ /* 0x000fe20000010000 */
[----:B------:R-:W-:Y:S01]  /*d290*/  IMAD.U32 R12, RZ, RZ, UR4 ;  /* 0x00000004ff0c7e24 */ /* 0x000fe2000f8e00ff */
[----:B------:R-:W-:Y:S01]  /*d2a0*/  USHF.R.S32.HI UR8, URZ, 0x1f, UR4 ;  /* 0x0000001f3f087899 */ /* 0x000fe20008011404 */
[----:B------:R-:W-:Y:S01]  /*d2b0*/  IMAD.U32 R4, RZ, RZ, UR4 ;  /* 0x00000004ff047e24 */ /* 0x000fe2000f8e00ff */
[----:B------:R-:W-:Y:S01]  /*d2c0*/  UIMAD UR5, UR20, UR4, URZ ;  /* 0x00000004140572a4 */ /* 0x000fe2000f8e023f */
[----:B-1----:R-:W-:Y:S01]  /*d2d0*/  IMAD.U32 R14, RZ, RZ, UR4 ;  /* 0x00000004ff0e7e24 */ /* 0x002fe2000f8e00ff */
[----:B------:R-:W-:Y:S01]  /*d2e0*/  LEA R12, P4, R12, R242, 0x6 ;  /* 0x000000f20c0c7211 */ /* 0x000fe200078830ff */
[----:B------:R-:W-:Y:S01]  /*d2f0*/  IMAD.U32 R3, RZ, RZ, UR4 ;  /* 0x00000004ff037e24 */ /* 0x000fe2000f8e00ff */
[----:B------:R-:W-:Y:S01]  /*d300*/  UIMAD UR5, UR8, UR21, UR5 ;  /* 0x00000015080572a4 */ /* 0x000fe2000f8e0205 */
[----:B------:R-:W-:Y:S01]  /*d310*/  IMAD.WIDE.U32 R10, R231, UR4, R250 ;  /* 0x00000004e70a7c25 */ /* 0x000fe2000f8e00fa */
[----:B------:R-:W-:Y:S01]  /*d320*/  LEA.HI.X.SX32 R13, R4, R243, 0x6, P4 ;  /* 0x000000f3040d7211 */ /* 0x000fe200020f36ff */
[----:B------:R-:W-:Y:S03]  /*d330*/  UIADD3 UR8, UR10, -UR12, URZ ;  /* 0x8000000c0a087290 */ /* 0x000fe6000fffe03f */
[----:B------:R-:W-:Y:S01]  /*d340*/  @!P3 LEA R8, P4, R10, c[0x0][0x170], 0x1 ;  /* 0x00005c000a08ba11 */ /* 0x000fe200078808ff */
[----:B------:R-:W-:Y:S04]  /*d350*/  IMAD R5, R13, c[0x0][0x1a0], RZ ;  /* 0x000068000d057a24 */ /* 0x000fe800078e02ff */
[C---:B------:R-:W-:Y:S02]  /*d360*/  IMAD R5, R12.reuse, c[0x0][0x1a4], R5 ;  /* 0x000069000c057a24 */ /* 0x040fe400078e0205 */
[----:B------:R-:W-:Y:S01]  /*d370*/  IMAD.WIDE.U32 R12, R12, c[0x0][0x1a0], RZ ;  /* 0x000068000c0c7a25 */ /* 0x000fe200078e00ff */
[----:B------:R-:W-:Y:S03]  /*d380*/  @P3 STS.128 [R232+0x18000], RZ ;  /* 0x018000ffe8003388 */ /* 0x000fe60000000c00 */
[----:B------:R-:W-:Y:S01]  /*d390*/  IMAD.IADD R5, R13, 0x1, R5 ;  /* 0x000000010d057824 */ /* 0x000fe200078e0205 */
[C---:B------:R-:W-:Y:S01]  /*d3a0*/  LEA R18, P6, R12.reuse, R245, 0x1 ;  /* 0x000000f50c127211 */ /* 0x040fe200078c08ff */
[----:B--2---:R-:W2:Y:S03]  /*d3b0*/  LDL.64 R36, [R1] ;  /* 0x0000000001247983 */ /* 0x004ea60000100a00 */
[----:B------:R-:W-:Y:S02]  /*d3c0*/  LEA.HI.X R19, R12, R244, R5, 0x1, P6 ;  /* 0x000000f40c137211 */ /* 0x000fe400030f0c05 */
[----:B--2---:R-:W-:Y:S04]  /*d3d0*/  LEA R14, P5, R14, R36, 0x6 ;  /* 0x000000240e0e7211 */ /* 0x004fe800078a30ff */
[----:B------:R-:W-:Y:S02]  /*d3e0*/  LEA.HI.X.SX32 R15, R3, R37, 0x6, P5 ;  /* 0x00000025030f7211 */ /* 0x000fe400028f36ff */
[----:B------:R-:W-:Y:S02]  /*d3f0*/  IADD3 R3, R11, UR5, RZ ;  /* 0x000000050b037c10 */ /* 0x000fe4000fffe0ff */
[C---:B------:R-:W-:Y:S01]  /*d400*/  @!P3 IADD3 R6, P5, R10.reuse, UR22, RZ ;  /* 0x000000160a06bc10 */ /* 0x040fe2000ffbe0ff */
[----:B------:R-:W-:Y:S01]  /*d410*/  IMAD R4, R15, c[0x0][0x1a0], RZ ;  /* 0x000068000f047a24 */ /* 0x000fe200078e02ff */
[----:B------:R-:W-:Y:S01]  /*d420*/  @!P3 LEA.HI.X R9, R10, c[0x0][0x174], R3, 0x1, P4 ;  /* 0x00005d000a09ba11 */ /* 0x000fe200020f0c03 */
[C---:B------:R-:W-:Y:S01]  /*d430*/  IMAD.WIDE.U32 R10, R14.reuse, c[0x0][0x1a0], RZ ;  /* 0x000068000e0a7a25 */ /* 0x040fe200078e00ff */
[----:B------:R-:W-:Y:S03]  /*d440*/  @!P3 IADD3.X R3, R3, UR23, RZ, P5, !PT ;  /* 0x000000170303bc10 */ /* 0x000fe6000affe4ff */
[----:B------:R-:W-:Y:S01]  /*d450*/  @!PT LDS RZ, [RZ] ;  /* 0x00000000fffff984 */ /* 0x000fe20000000800 */
[----:B------:R-:W-:Y:S01]  /*d460*/  @!PT LDS RZ, [RZ] ;  /* 0x00000000fffff984 */ /* 0x000fe20000000800 */
[----:B------:R-:W-:Y:S01]  /*d470*/  @!PT LDS RZ, [RZ] ;  /* 0x00000000fffff984 */ /* 0x000fe20000000800 */
[----:B------:R1:W-:Y:S01]  /*d480*/  @!P3 LDGSTS.E.BYPASS.LTC128B.128 [R232+0x18000], [R8.64] ;  /* 0x1800000008e8bfae */ /* 0x0003e2000b901d52 */
[----:B------:R-:W-:Y:S01]  /*d490*/  IMAD R4, R14, c[0x0][0x1a4], R4 ;  /* 0x000069000e047a24 */ /* 0x000fe200078e0204 */
[C---:B------:R-:W-:Y:S02]  /*d4a0*/  @!P3 LEA R14, P4, R6.reuse, c[0x0][0x170], 0x1 ;  /* 0x00005c00060eba11 */ /* 0x040fe400078808ff */
[----:B------:R-:W-:Y:S01]  /*d4b0*/  @P2 STS.128 [R232+0x1a000], RZ ;  /* 0x01a000ffe8002388 */ /* 0x000fe20000000c00 */
[----:B------:R-:W-:Y:S01]  /*d4c0*/  IMAD.IADD R4, R11, 0x1, R4 ;  /* 0x000000010b047824 */ /* 0x000fe200078e0204 */
[----:B------:R-:W-:Y:S02]  /*d4d0*/  @!P3 LEA.HI.X R15, R6, c[0x0][0x174], R3, 0x1, P4 ;  /* 0x00005d00060fba11 */ /* 0x000fe400020f0c03 */
[----:B------:R-:W-:Y:S01]  /*d4e0*/  @!PT LDS RZ, [RZ] ;  /* 0x00000000fffff984 */ /* 0x000fe20000000800 */
[----:B------:R-:W-:Y:S01]  /*d4f0*/  @!PT LDS RZ, [RZ] ;  /* 0x00000000fffff984 */ /* 0x000fe20000000800 */
[----:B------:R-:W-:Y:S01]  /*d500*/  @!PT LDS RZ, [RZ] ;  /* 0x00000000fffff984 */ /* 0x000fe20000000800 */
[----:B------:R2:W-:Y:S01]  /*d510*/  @!P2 LDGSTS.E.BYPASS.LTC128B.128 [R232+0x1a000], [R18.64+0x80] ;  /* 0x1a00008012e8afae */ /* 0x0005e2000b901d52 */
[C---:B------:R-:W-:Y:S02]  /*d520*/  LEA R16, P5, R10.reuse, R245, 0x1 ;  /* 0x000000f50a107211 */ /* 0x040fe400078a08ff */
[----:B------:R-:W-:Y:S01]  /*d530*/  MOV R3, UR8 ;  /* 0x0000000800037c02 */ /* 0x000fe20008000f00 */
[----:B------:R-:W-:Y:S01]  /*d540*/  @P1 STS.128 [R232+0x1c000], RZ ;  /* 0x01c000ffe8001388 */ /* 0x000fe20000000c00 */
[----:B------:R-:W-:Y:S03]  /*d550*/  LEA.HI.X R17, R10, R244, R4, 0x1, P5 ;  /* 0x000000f40a117211 */ /* 0x000fe600028f0c04 */
        /* <DEDUP_REMOVED lines=31> */
[----:B------:R-:W-:Y:S04]  /*d750*/  LDSM.16.M88.4 R24, [R229+0x11000] ;  /* 0x01100000e518783b */ /* 0x000fe80000000200 */
[----:B------:R-:W0:Y:S04]  /*d760*/  LDGDEPBAR ;  /* 0x00000000000079af */ /* 0x000e280000000000 */
[----:B------:R-:W-:Y:S04]  /*d770*/  LDSM.16.M88.4 R164, [R229+0x11800] ;  /* 0x01180000e5a4783b */ /* 0x000fe80000000200 */
[----:B------:R-:W-:Y:S04]  /*d780*/  LDSM.16.M88.4 R168, [R228] ;  /* 0x00000000e4a8783b */ /* 0x000fe80000000200 */
[----:B--2---:R-:W3:Y:S04]  /*d790*/  LDSM.16.M88.4 R16, [R229+0x10800] ;  /* 0x01080000e510783b */ /* 0x004ee80000000200 */
[----:B------:R-:W2:Y:S04]  /*d7a0*/  LDSM.16.M88.4 R172, [R227] ;  /* 0x00000000e3ac783b */ /* 0x000ea80000000200 */
[----:B------:R-:W4:Y:S04]  /*d7b0*/  LDSM.16.M88.4 R176, [R219] ;  /* 0x00000000dbb0783b */ /* 0x000f280000000200 */
[----:B------:R-:W2:Y:S04]  /*d7c0*/  LDSM.16.M88.4 R180, [R218] ;  /* 0x00000000dab4783b */ /* 0x000ea80000000200 */
[----:B------:R-:W2:Y:S01]  /*d7d0*/  LDSM.16.M88.4 R184, [R217] ;  /* 0x00000000d9b8783b */ /* 0x000ea20000000200 */
[C---:B-1----:R-:W-:Y:S03]  /*d7e0*/  HMMA.16816.F32.BF16 R4, R32.reuse, R8, RZ ;  /* 0x000000082004723c */ /* 0x042fe600000418ff */
[----:B------:R-:W-:Y:S04]  /*d7f0*/  LDSM.16.M88.4 R188, [R223+0x11000] ;  /* 0x01100000dfbc783b */ /* 0x000fe80000000200 */
[----:B------:R-:W-:Y:S01]  /*d800*/  LDSM.16.M88.4 R192, [R223+0x11800] ;  /* 0x01180000dfc0783b */ /* 0x000fe20000000200 */
[C---:B------:R-:W-:Y:S03]  /*d810*/  HMMA.16816.F32.BF16 R8, R32.reuse, R10, RZ ;  /* 0x0000000a2008723c */ /* 0x040fe600000418ff */
[----:B------:R-:W-:Y:S04]  /*d820*/  LDSM.16.M88.4 R196, [R216] ;  /* 0x00000000d8c4783b */ /* 0x000fe80000000200 */
[----:B------:R-:W-:Y:S01]  /*d830*/  LDSM.16.M88.4 R200, [R216+0x2000] ;  /* 0x00200000d8c8783b */ /* 0x000fe20000000200 */
[C---:B---3--:R-:W-:Y:S08]  /*d840*/  HMMA.16816.F32.BF16 R12, R32.reuse, R16, RZ ;  /* 0x00000010200c723c */ /* 0x048ff000000418ff */
[C---:B------:R-:W-:Y:S08]  /*d850*/  HMMA.16816.F32.BF16 R16, R32.reuse, R18, RZ ;  /* 0x000000122010723c */ /* 0x040ff000000418ff */
[C---:B------:R-:W-:Y:S08]  /*d860*/  HMMA.16816.F32.BF16 R20, R32.reuse, R24, RZ ;  /* 0x000000182014723c */ /* 0x040ff000000418ff */
[C---:B------:R-:W-:Y:S08]  /*d870*/  HMMA.16816.F32.BF16 R24, R32.reuse, R26, RZ ;  /* 0x0000001a2018723c */ /* 0x040ff000000418ff */
[C---:B------:R-:W-:Y:S08]  /*d880*/  HMMA.16816.F32.BF16 R28, R32.reuse, R164, RZ ;  /* 0x000000a4201c723c */ /* 0x040ff000000418ff */
[----:B------:R-:W-:Y:S01]  /*d890*/  HMMA.16816.F32.BF16 R32, R32, R166, RZ ;  /* 0x000000a62020723c */ /* 0x000fe200000418ff */
[----:B------:R-:W-:Y:S07]  /*d8a0*/  LDSM.16.M88.4 R164, [R226] ;  /* 0x00000000e2a4783b */ /* 0x000fee0000000200 */
[C---:B--2---:R-:W-:Y:S08]  /*d8b0*/  HMMA.16816.F32.BF16 R4, R168.reuse, R172, R4 ;  /* 0x000000aca804723c */ /* 0x044ff00000041804 */
[C---:B------:R-:W-:Y:S01]  /*d8c0*/  HMMA.16816.F32.BF16 R8, R168.reuse, R174, R8 ;  /* 0x000000aea808723c */ /* 0x040fe20000041808 */
[----:B------:R-:W1:Y:S07]  /*d8d0*/  LDSM.16.M88.4 R172, [R223+0x10000] ;  /* 0x01000000dfac783b */ /* 0x000e6e0000000200 */
[C---:B----4-:R-:W-:Y:S08]  /*d8e0*/  HMMA.16816.F32.BF16 R12, R168.reuse, R176, R12 ;  /* 0x000000b0a80c723c */ /* 0x050ff0000004180c */
[C---:B------:R-:W-:Y:S01]  /*d8f0*/  HMMA.16816.F32.BF16 R16, R168.reuse, R178, R16 ;  /* 0x000000b2a810723c */ /* 0x040fe20000041810 */
[----:B------:R-:W2:Y:S07]  /*d900*/  LDSM.16.M88.4 R176, [R223+0x10800] ;  /* 0x01080000dfb0783b */ /* 0x000eae0000000200 */
[C---:B------:R-:W-:Y:S08]  /*d910*/  HMMA.16816.F32.BF16 R20, R168.reuse, R180, R20 ;  /* 0x000000b4a814723c */ /* 0x040ff00000041814 */
[C---:B------:R-:W-:Y:S01]  /*d920*/  HMMA.16816.F32.BF16 R24, R168.reuse, R182, R24 ;  /* 0x000000b6a818723c */ /* 0x040fe20000041818 */
[----:B------:R-:W3:Y:S07]  /*d930*/  LDSM.16.M88.4 R180, [R225] ;  /* 0x00000000e1b4783b */ /* 0x000eee0000000200 */
[C---:B------:R-:W-:Y:S08]  /*d940*/  HMMA.16816.F32.BF16 R28, R168.reuse, R184, R28 ;  /* 0x000000b8a81c723c */ /* 0x040ff0000004181c */
[----:B------:R-:W-:Y:S01]  /*d950*/  HMMA.16816.F32.BF16 R32, R168, R186, R32 ;  /* 0x000000baa820723c */ /* 0x000fe20000041820 */
[----:B------:R-:W4:Y:S04]  /*d960*/  LDSM.16.M88.4 R168, [R216+0x800] ;  /* 0x00080000d8a8783b */ /* 0x000f280000000200 */
[----:B------:R-:W-:Y:S03]  /*d970*/  LDSM.16.M88.4 R184, [R216+0x1800] ;  /* 0x00180000d8b8783b */ /* 0x000fe60000000200 */
        /* <DEDUP_REMOVED lines=9> */
[C---:B------:R-:W-:Y:S08]  /*da10*/  HMMA.16816.F32.BF16 R28, R164.reuse, R192, R28 ;  /* 0x000000c0a41c723c */ /* 0x040ff0000004181c */
[----:B------:R-:W-:Y:S01]  /*da20*/  HMMA.16816.F32.BF16 R32, R164, R194, R32 ;  /* 0x000000c2a420723c */ /* 0x000fe20000041820 */
[----:B------:R-:W2:Y:S04]  /*da30*/  LDSM.16.M88.4 R164, [R229+0x12800] ;  /* 0x01280000e5a4783b */ /* 0x000ea80000000200 */
[----:B------:R-:W2:Y:S03]  /*da40*/  LDSM.16.M88.4 R192, [R229+0x13000] ;  /* 0x01300000e5c0783b */ /* 0x000ea60000000200 */
[C---:B---3--:R-:W-:Y:S08]  /*da50*/  HMMA.16816.F32.BF16 R4, R180.reuse, R196, R4 ;  /* 0x000000c4b404723c */ /* 0x048ff00000041804 */
[C---:B------:R-:W-:Y:S01]  /*da60*/  HMMA.16816.F32.BF16 R8, R180.reuse, R198, R8 ;  /* 0x000000c6b408723c */ /* 0x040fe20000041808 */
[----:B------:R-:W3:Y:S07]  /*da70*/  LDSM.16.M88.4 R196, [R229+0x13800] ;  /* 0x01380000e5c4783b */ /* 0x000eee0000000200 */
[C---:B----4-:R-:W-:Y:S08]  /*da80*/  HMMA.16816.F32.BF16 R12, R180.reuse, R168, R12 ;  /* 0x000000a8b40c723c */ /* 0x050ff0000004180c */
[C---:B------:R-:W-:Y:S01]  /*da90*/  HMMA.16816.F32.BF16 R16, R180.reuse, R170, R16 ;  /* 0x000000aab410723c */ /* 0x040fe20000041810 */
[----:B------:R-:W-:Y:S07]  /*daa0*/  LDSM.16.M88.4 R168, [R228+0x4000] ;  /* 0x00400000e4a8783b */ /* 0x000fee0000000200 */
[C---:B-1----:R-:W-:Y:S08]  /*dab0*/  HMMA.16816.F32.BF16 R20, R180.reuse, R172, R20 ;  /* 0x000000acb414723c */ /* 0x042ff00000041814 */
[C---:B------:R-:W-:Y:S01]  /*dac0*/  HMMA.16816.F32.BF16 R24, R180.reuse, R174, R24 ;  /* 0x000000aeb418723c */ /* 0x040fe20000041818 */
[----:B------:R-:W1:Y:S07]  /*dad0*/  LDSM.16.M88.4 R172, [R215] ;  /* 0x00000000d7ac783b */ /* 0x000e6e0000000200 */
[C---:B------:R-:W-:Y:S08]  /*dae0*/  HMMA.16816.F32.BF16 R28, R180.reuse, R184, R28 ;  /* 0x000000b8b41c723c */ /* 0x040ff0000004181c */
[----:B------:R-:W-:Y:S01]  /*daf0*/  HMMA.16816.F32.BF16 R32, R180, R186, R32 ;  /* 0x000000bab420723c */ /* 0x000fe20000041820 */
[----:B------:R-:W4:Y:S04]  /*db00*/  LDSM.16.M88.4 R180, [R214] ;  /* 0x00000000d6b4783b */ /* 0x000f280000000200 */
[----:B------:R-:W1:Y:S03]  /*db10*/  LDSM.16.M88.4 R184, [R213] ;  /* 0x00000000d5b8783b */ /* 0x000e660000000200 */
[C---:B--2---:R-:W-:Y:S08]  /*db20*/  HMMA.16816.F32.BF16 R4, R176.reuse, R188, R4 ;  /* 0x000000bcb004723c */ /* 0x044ff00000041804 */
[C---:B------:R-:W-:Y:S01]  /*db30*/  HMMA.16816.F32.BF16 R8, R176.reuse, R190, R8 ;  /* 0x000000beb008723c */ /* 0x040fe20000041808 */
[----:B------:R-:W-:Y:S07]  /*db40*/  LDSM.16.M88.4 R188, [R226+0x4000] ;  /* 0x00400000e2bc783b */ /* 0x000fee0000000200 */
        /* <DEDUP_REMOVED lines=9> */
[----:B------:R-:W-:Y:S03]  /*dbe0*/  LDSM.16.M88.4 R196, [R225+0x4000] ;  /* 0x00400000e1c4783b */ /* 0x000fe60000000200 */
[C---:B-1----:R-:W-:Y:S08]  /*dbf0*/  HMMA.16816.F32.BF16 R4, R168.reuse, R172, R4 ;  /* 0x000000aca804723c */ /* 0x042ff00000041804 */
[C---:B------:R-:W-:Y:S01]  /*dc00*/  HMMA.16816.F32.BF16 R8, R168.reuse, R174, R8 ;  /* 0x000000aea808723c */ /* 0x040fe20000041808 */
[----:B------:R-:W1:Y:S07]  /*dc10*/  LDSM.16.M88.4 R172, [R223+0x13000] ;  /* 0x01300000dfac783b */ /* 0x000e6e0000000200 */
[C---:B----4-:R-:W-:Y:S08]  /*dc20*/  HMMA.16816.F32.BF16 R12, R168.reuse, R180, R12 ;  /* 0x000000b4a80c723c */ /* 0x050ff0000004180c */
[C---:B------:R-:W-:Y:S01]  /*dc30*/  HMMA.16816.F32.BF16 R16, R168.reuse, R182, R16 ;  /* 0x000000b6a810723c */ /* 0x040fe20000041810 */
[----:B------:R-:W4:Y:S07]  /*dc40*/  LDSM.16.M88.4 R180, [R223+0x13800] ;  /* 0x01380000dfb4783b */ /* 0x000f2e0000000200 */
[C---:B------:R-:W-:Y:S08]  /*dc50*/  HMMA.16816.F32.BF16 R20, R168.reuse, R184, R20 ;  /* 0x000000b8a814723c */ /* 0x040ff00000041814 */
[C---:B------:R-:W-:Y:S01]  /*dc60*/  HMMA.16816.F32.BF16 R24, R168.reuse, R186, R24 ;  /* 0x000000baa818723c */ /* 0x040fe20000041818 */
[----:B------:R-:W-:Y:S07]  /*dc70*/  LDSM.16.M88.4 R184, [R230+0x8000] ;  /* 0x00800000e6b8783b */ /* 0x000fee0000000200 */
[C---:B--2---:R-:W-:Y:S08]  /*dc80*/  HMMA.16816.F32.BF16 R28, R168.reuse, R164, R28 ;  /* 0x000000a4a81c723c */ /* 0x044ff0000004181c */
[----:B------:R-:W-:Y:S01]  /*dc90*/  HMMA.16816.F32.BF16 R32, R168, R166, R32 ;  /* 0x000000a6a820723c */ /* 0x000fe20000041820 */
[----:B------:R-:W2:Y:S04]  /*dca0*/  LDSM.16.M88.4 R164, [R216+0x2800] ;  /* 0x00280000d8a4783b */ /* 0x000ea80000000200 */
[----:B------:R-:W2:Y:S03]  /*dcb0*/  LDSM.16.M88.4 R168, [R216+0x3000] ;  /* 0x00300000d8a8783b */ /* 0x000ea60000000200 */
[C---:B------:R-:W-:Y:S08]  /*dcc0*/  HMMA.16816.F32.BF16 R4, R188.reuse, R192, R4 ;  /* 0x000000c0bc04723c */ /* 0x040ff00000041804 */
[C---:B------:R-:W-:Y:S01]  /*dcd0*/  HMMA.16816.F32.BF16 R8, R188.reuse, R194, R8 ;  /* 0x000000c2bc08723c */ /* 0x040fe20000041808 */
[----:B------:R-:W-:Y:S07]  /*dce0*/  LDSM.16.M88.4 R192, [R229+0x14000] ;  /* 0x01400000e5c0783b */ /* 0x000fee0000000200 */
[C---:B---3--:R-:W-:Y:S08]  /*dcf0*/  HMMA.16816.F32.BF16 R12, R188.reuse, R176, R12 ;  /* 0x000000b0bc0c723c */ /* 0x048ff0000004180c */
[C---:B------:R-:W-:Y:S01]  /*dd00*/  HMMA.16816.F32.BF16 R16, R188.reuse, R178, R16 ;  /* 0x000000b2bc10723c */ /* 0x040fe20000041810 */
[----:B------:R-:W3:Y:S07]  /*dd10*/  LDSM.16.M88.4 R176, [R216+0x3800] ;  /* 0x00380000d8b0783b */ /* 0x000eee0000000200 */
[C---:B-1----:R-:W-:Y:S08]  /*dd20*/  HMMA.16816.F32.BF16 R20, R188.reuse, R172, R20 ;  /* 0x000000acbc14723c */ /* 0x042ff00000041814 */
[C---:B------:R-:W-:Y:S01]  /*dd30*/  HMMA.16816.F32.BF16 R24, R188.reuse, R174, R24 ;  /* 0x000000aebc18723c */ /* 0x040fe20000041818 */
[----:B------:R-:W1:Y:S07]  /*dd40*/  LDSM.16.M88.4 R172, [R229+0x14800] ;  /* 0x01480000e5ac783b */ /* 0x000e6e0000000200 */
[C---:B----4-:R-:W-:Y:S08]  /*dd50*/  HMMA.16816.F32.BF16 R28, R188.reuse, R180, R28 ;  /* 0x000000b4bc1c723c */ /* 0x050ff0000004181c */
[----:B------:R-:W-:Y:S01]  /*dd60*/  HMMA.16816.F32.BF16 R32, R188, R182, R32 ;  /* 0x000000b6bc20723c */ /* 0x000fe20000041820 */
[----:B------:R-:W4:Y:S04]  /*dd70*/  LDSM.16.M88.4 R180, [R229+0x15000] ;  /* 0x01500000e5b4783b */ /* 0x000f280000000200 */
[----:B------:R-:W1:Y:S03]  /*dd80*/  LDSM.16.M88.4 R188, [R229+0x15800] ;  /* 0x01580000e5bc783b */ /* 0x000e660000000200 */
[C---:B------:R-:W-:Y:S08]  /*dd90*/  HMMA.16816.F32.BF16 R4, R196.reuse, R200, R4 ;  /* 0x000000c8c404723c */ /* 0x040ff00000041804 */
[C---:B------:R-:W-:Y:S01]  /*dda0*/  HMMA.16816.F32.BF16 R8, R196.reuse, R202, R8 ;  /* 0x000000cac408723c */ /* 0x040fe20000041808 */
[----:B------:R-:W-:Y:S07]  /*ddb0*/  LDSM.16.M88.4 R200, [R223+0x14800] ;  /* 0x01480000dfc8783b */ /* 0x000fee0000000200 */
[C---:B--2---:R-:W-:Y:S08]  /*ddc0*/  HMMA.16816.F32.BF16 R12, R196.reuse, R164, R12 ;  /* 0x000000a4c40c723c */ /* 0x044ff0000004180c */
[C---:B------:R-:W-:Y:S01]  /*ddd0*/  HMMA.16816.F32.BF16 R16, R196.reuse, R166, R16 ;  /* 0x000000a6c410723c */ /* 0x040fe20000041810 */
[----:B------:R-:W-:Y:S07]  /*dde0*/  LDSM.16.M88.4 R164, [R228+0x8000] ;  /* 0x00800000e4a4783b */ /* 0x000fee0000000200 */
[C---:B------:R-:W-:Y:S08]  /*ddf0*/  HMMA.16816.F32.BF16 R20, R196.reuse, R168, R20 ;  /* 0x000000a8c414723c */ /* 0x040ff00000041814 */
[C---:B------:R-:W-:Y:S01]  /*de00*/  HMMA.16816.F32.BF16 R24, R196.reuse, R170, R24 ;  /* 0x000000aac418723c */ /* 0x040fe20000041818 */
[----:B------:R-:W2:Y:S07]  /*de10*/  LDSM.16.M88.4 R168, [R211] ;  /* 0x00000000d3a8783b */ /* 0x000eae0000000200 */
[C---:B---3--:R-:W-:Y:S08]  /*de20*/  HMMA.16816.F32.BF16 R28, R196.reuse, R176, R28 ;  /* 0x000000b0c41c723c */ /* 0x048ff0000004181c */
[----:B------:R-:W-:Y:S01]  /*de30*/  HMMA.16816.F32.BF16 R32, R196, R178, R32 ;  /* 0x000000b2c420723c */ /* 0x000fe20000041820 */
[----:B------:R-:W3:Y:S04]  /*de40*/  LDSM.16.M88.4 R176, [R210] ;  /* 0x00000000d2b0783b */ /* 0x000ee80000000200 */
[----:B------:R-:W-:Y:S03]  /*de50*/  LDSM.16.M88.4 R196, [R208] ;  /* 0x00000000d0c4783b */ /* 0x000fe60000000200 */
[C---:B------:R-:W-:Y:S08]  /*de60*/  HMMA.16816.F32.BF16 R4, R184.reuse, R192, R4 ;  /* 0x000000c0b804723c */ /* 0x040ff00000041804 */
[C---:B------:R-:W-:Y:S01]  /*de70*/  HMMA.16816.F32.BF16 R8, R184.reuse, R194, R8 ;  /* 0x000000c2b808723c */ /* 0x040fe20000041808 */
[----:B------:R-:W2:Y:S07]  /*de80*/  LDSM.16.M88.4 R192, [R209] ;  /* 0x00000000d1c0783b */ /* 0x000eae0000000200 */
[C---:B-1----:R-:W-:Y:S08]  /*de90*/  HMMA.16816.F32.BF16 R12, R184.reuse, R172, R12 ;  /* 0x000000acb80c723c */ /* 0x042ff0000004180c */
[C---:B------:R-:W-:Y:S01]  /*dea0*/  HMMA.16816.F32.BF16 R16, R184.reuse, R174, R16 ;  /* 0x000000aeb810723c */ /* 0x040fe20000041810 */
[----:B------:R-:W-:Y:S07]  /*deb0*/  LDSM.16.M88.4 R172, [R226+0x8000] ;  /* 0x00800000e2ac783b */ /* 0x000fee0000000200 */
[C---:B----4-:R-:W-:Y:S08]  /*dec0*/  HMMA.16816.F32.BF16 R20, R184.reuse, R180, R20 ;  /* 0x000000b4b814723c */ /* 0x050ff00000041814 */
        /* <DEDUP_REMOVED lines=15> */
[C---:B------:R-:W-:Y:S08]  /*dfc0*/  HMMA.16816.F32.BF16 R28, R164.reuse, R196, R28 ;  /* 0x000000c4a41c723c */ /* 0x040ff0000004181c */
[----:B------:R-:W-:Y:S01]  /*dfd0*/  HMMA.16816.F32.BF16 R32, R164, R198, R32 ;  /* 0x000000c6a420723c */ /* 0x000fe20000041820 */
[----:B------:R-:W4:Y:S04]  /*dfe0*/  LDSM.16.M88.4 R164, [R225+0x8000] ;  /* 0x00800000e1a4783b */ /* 0x000f280000000200 */
[----:B------:R-:W-:Y:S03]  /*dff0*/  LDSM.16.M88.4 R196, [R229+0x17000] ;  /* 0x01700000e5c4783b */ /* 0x000fe60000000200 */
[C---:B-1----:R-:W-:Y:S08]  /*e000*/  HMMA.16816.F32.BF16 R4, R172.reuse, R180, R4 ;  /* 0x000000b4ac04723c */ /* 0x042ff00000041804 */
[C---:B------:R-:W-:Y:S01]  /*e010*/  HMMA.16816.F32.BF16 R8, R172.reuse, R182, R8 ;  /* 0x000000b6ac08723c */ /* 0x040fe20000041808 */
[----:B------:R-:W1:Y:S07]  /*e020*/  LDSM.16.M88.4 R180, [R216+0x4800] ;  /* 0x00480000d8b4783b */ /* 0x000e6e0000000200 */
[C---:B------:R-:W-:Y:S08]  /*e030*/  HMMA.16816.F32.BF16 R12, R172.reuse, R200, R12 ;  /* 0x000000c8ac0c723c */ /* 0x040ff0000004180c */
[C---:B------:R-:W-:Y:S08]  /*e040*/  HMMA.16816.F32.BF16 R16, R172.reuse, R202, R16 ;  /* 0x000000caac10723c */ /* 0x040ff00000041810 */
[C---:B--2---:R-:W-:Y:S08]  /*e050*/  HMMA.16816.F32.BF16 R20, R172.reuse, R168, R20 ;  /* 0x000000a8ac14723c */ /* 0x044ff00000041814 */
[C---:B------:R-:W-:Y:S01]  /*e060*/  HMMA.16816.F32.BF16 R24, R172.reuse, R170, R24 ;  /* 0x000000aaac18723c */ /* 0x040fe20000041818 */
[----:B------:R-:W-:Y:S07]  /*e070*/  LDSM.16.M88.4 R168, [R230+0xc000] ;  /* 0x00c00000e6a8783b */ /* 0x000fee0000000200 */
[C---:B---3--:R-:W-:Y:S08]  /*e080*/  HMMA.16816.F32.BF16 R28, R172.reuse, R176, R28 ;  /* 0x000000b0ac1c723c */ /* 0x048ff0000004181c */
[----:B------:R-:W-:Y:S01]  /*e090*/  HMMA.16816.F32.BF16 R32, R172, R178, R32 ;  /* 0x000000b2ac20723c */ /* 0x000fe20000041820 */
[----:B------:R-:W2:Y:S04]  /*e0a0*/  LDSM.16.M88.4 R172, [R229+0x16000] ;  /* 0x01600000e5ac783b */ /* 0x000ea80000000200 */
[----:B------:R-:W3:Y:S03]  /*e0b0*/  LDSM.16.M88.4 R176, [R229+0x16800] ;  /* 0x01680000e5b0783b */ /* 0x000ee60000000200 */
[C---:B----4-:R-:W-:Y:S08]  /*e0c0*/  HMMA.16816.F32.BF16 R4, R164.reuse, R184, R4 ;  /* 0x000000b8a404723c */ /* 0x050ff00000041804 */
[C---:B------:R-:W-:Y:S01]  /*e0d0*/  HMMA.16816.F32.BF16 R8, R164.reuse, R186, R8 ;  /* 0x000000baa408723c */ /* 0x040fe20000041808 */
[----:B------:R-:W-:Y:S07]  /*e0e0*/  LDSM.16.M88.4 R184, [R228+0xc000] ;  /* 0x00c00000e4b8783b */ /* 0x000fee0000000200 */
[C---:B-1----:R-:W-:Y:S08]  /*e0f0*/  HMMA.16816.F32.BF16 R12, R164.reuse, R180, R12 ;  /* 0x000000b4a40c723c */ /* 0x042ff0000004180c */
[C---:B------:R-:W-:Y:S01]  /*e100*/  HMMA.16816.F32.BF16 R16, R164.reuse, R182, R16 ;  /* 0x000000b6a410723c */ /* 0x040fe20000041810 */
[----:B------:R-:W1:Y:S07]  /*e110*/  LDSM.16.M88.4 R180, [R229+0x17800] ;  /* 0x01780000e5b4783b */ /* 0x000e6e0000000200 */
[C---:B------:R-:W-:Y:S08]  /*e120*/  HMMA.16816.F32.BF16 R20, R164.reuse, R188, R20 ;  /* 0x000000bca414723c */ /* 0x040ff00000041814 */
[C---:B------:R-:W-:Y:S01]  /*e130*/  HMMA.16816.F32.BF16 R24, R164.reuse, R190, R24 ;  /* 0x000000bea418723c */ /* 0x040fe20000041818 */
[----:B------:R-:W4:Y:S07]  /*e140*/  LDSM.16.M88.4 R188, [R207] ;  /* 0x00000000cfbc783b */ /* 0x000f2e0000000200 */
[C---:B------:R-:W-:Y:S08]  /*e150*/  HMMA.16816.F32.BF16 R28, R164.reuse, R192, R28 ;  /* 0x000000c0a41c723c */ /* 0x040ff0000004181c */
[----:B------:R-:W-:Y:S01]  /*e160*/  HMMA.16816.F32.BF16 R32, R164, R194, R32 ;  /* 0x000000c2a420723c */ /* 0x000fe20000041820 */
[----:B------:R-:W1:Y:S04]  /*e170*/  LDSM.16.M88.4 R164, [R206] ;  /* 0x00000000cea4783b */ /* 0x000e680000000200 */
[----:B------:R-:W-:Y:S03]  /*e180*/  LDSM.16.M88.4 R192, [R226+0xc000] ;  /* 0x00c00000e2c0783b */ /* 0x000fe60000000200 */
[C---:B--2---:R-:W-:Y:S08]  /*e190*/  HMMA.16816.F32.BF16 R4, R168.reuse, R172, R4 ;  /* 0x000000aca804723c */ /* 0x044ff00000041804 */
[C---:B------:R-:W-:Y:S01]  /*e1a0*/  HMMA.16816.F32.BF16 R8, R168.reuse, R174, R8 ;  /* 0x000000aea808723c */ /* 0x040fe20000041808 */
[----:B------:R-:W2:Y:S07]  /*e1b0*/  LDSM.16.M88.4 R172, [R205] ;  /* 0x00000000cdac783b */ /* 0x000eae0000000200 */
[C---:B---3--:R-:W-:Y:S08]  /*e1c0*/  HMMA.16816.F32.BF16 R12, R168.reuse, R176, R12 ;  /* 0x000000b0a80c723c */ /* 0x048ff0000004180c */
[C---:B------:R-:W-:Y:S01]  /*e1d0*/  HMMA.16816.F32.BF16 R16, R168.reuse, R178, R16 ;  /* 0x000000b2a810723c */ /* 0x040fe20000041810 */
[----:B------:R-:W3:Y:S07]  /*e1e0*/  LDSM.16.M88.4 R176, [R204] ;  /* 0x00000000ccb0783b */ /* 0x000eee0000000200 */
[C---:B------:R-:W-:Y:S08]  /*e1f0*/  HMMA.16816.F32.BF16 R20, R168.reuse, R196, R20 ;  /* 0x000000c4a814723c */ /* 0x040ff00000041814 */
[C---:B------:R-:W-:Y:S01]  /*e200*/  HMMA.16816.F32.BF16 R24, R168.reuse, R198, R24 ;  /* 0x000000c6a818723c */ /* 0x040fe20000041818 */
[----:B------:R-:W2:Y:S07]  /*e210*/  LDSM.16.M88.4 R196, [R223+0x16000] ;  /* 0x01600000dfc4783b */ /* 0x000eae0000000200 */
[C---:B-1----:R-:W-:Y:S08]  /*e220*/  HMMA.16816.F32.BF16 R28, R168.reuse, R180, R28 ;  /* 0x000000b4a81c723c */ /* 0x042ff0000004181c */
[----:B------:R-:W-:Y:S01]  /*e230*/  HMMA.16816.F32.BF16 R32, R168, R182, R32 ;  /* 0x000000b6a820723c */ /* 0x000fe20000041820 */
[----:B------:R-:W1:Y:S04]  /*e240*/  LDSM.16.M88.4 R168, [R223+0x16800] ;  /* 0x01680000dfa8783b */ /* 0x000e680000000200 */
[----:B------:R-:W1:Y:S03]  /*e250*/  LDSM.16.M88.4 R180, [R223+0x17000] ;  /* 0x01700000dfb4783b */ /* 0x000e660000000200 */
[C---:B----4-:R-:W-:Y:S08]  /*e260*/  HMMA.16816.F32.BF16 R4, R184.reuse, R188, R4 ;  /* 0x000000bcb804723c */ /* 0x050ff00000041804 */
[C---:B------:R-:W-:Y:S01]  /*e270*/  HMMA.16816.F32.BF16 R8, R184.reuse, R190, R8 ;  /* 0x000000beb808723c */ /* 0x040fe20000041808 */
[----:B------:R-:W-:Y:S07]  /*e280*/  LDSM.16.M88.4 R188, [R216+0x7800] ;  /* 0x00780000d8bc783b */ /* 0x000fee0000000200 */
[C---:B------:R-:W-:Y:S08]  /*e290*/  HMMA.16816.F32.BF16 R12, R184.reuse, R164, R12 ;  /* 0x000000a4b80c723c */ /* 0x040ff0000004180c */
[C---:B------:R-:W-:Y:S01]  /*e2a0*/  HMMA.16816.F32.BF16 R16, R184.reuse, R166, R16 ;  /* 0x000000a6b810723c */ /* 0x040fe20000041810 */
[----:B------:R-:W4:Y:S07]  /*e2b0*/  LDSM.16.M88.4 R164, [R223+0x17800] ;  /* 0x01780000dfa4783b */ /* 0x000f2e0000000200 */
[C---:B--2---:R-:W-:Y:S08]  /*e2c0*/  HMMA.16816.F32.BF16 R20, R184.reuse, R172, R20 ;  /* 0x000000acb814723c */ /* 0x044ff00000041814 */
        /* <DEDUP_REMOVED lines=8> */
[C---:B-1----:R-:W-:Y:S08]  /*e350*/  HMMA.16816.F32.BF16 R12, R192.reuse, R168, R12 ;  /* 0x000000a8c00c723c */ /* 0x042ff0000004180c */
[C---:B------:R-:W-:Y:S01]  /*e360*/  HMMA.16816.F32.BF16 R16, R192.reuse, R170, R16 ;  /* 0x000000aac010723c */ /* 0x040fe20000041810 */
[----:B------:R-:W1:Y:S01]  /*e370*/  LDSM.16.M88.4 R168, [R216+0x7000] ;  /* 0x00700000d8a8783b */ /* 0x000e620000000200 */
[----:B------:R-:W-:Y:S04]  /*e380*/  DEPBAR.LE SB0, 0x0 ;  /* 0x000080000000791a */ /* 0x000fe80000000000 */
[----:B------:R-:W-:Y:S02]  /*e390*/  BAR.SYNC.DEFER_BLOCKING 0x0 ;  /* 0x0000000000007b1d */ /* 0x000fe40000010000 */
[C---:B------:R-:W-:Y:S08]  /*e3a0*/  HMMA.16816.F32.BF16 R20, R192.reuse, R180, R20 ;  /* 0x000000b4c014723c */ /* 0x040ff00000041814 */
[C---:B------:R-:W-:Y:S08]  /*e3b0*/  HMMA.16816.F32.BF16 R24, R192.reuse, R182, R24 ;  /* 0x000000b6c018723c */ /* 0x040ff00000041818 */
[C---:B----4-:R-:W-:Y:S07]  /*e3c0*/  HMMA.16816.F32.BF16 R28, R192.reuse, R164, R28 ;  /* 0x000000a4c01c723c */ /* 0x050fee000004181c */
[----:B------:R-:W-:Y:S01]  /*e3d0*/  IMAD.U32 R165, RZ, RZ, UR8 ;  /* 0x00000008ffa57e24 */ /* 0x000fe2000f8e00ff */
[----:B------:R-:W-:Y:S01]  /*e3e0*/  HMMA.16816.F32.BF16 R32, R192, R166, R32 ;  /* 0x000000a6c020723c */ /* 0x000fe20000041820 */
[----:B------:R-:W-:Y:S06]  /*e3f0*/  IMAD.U32 R164, RZ, RZ, UR8 ;  /* 0x00000008ffa47e24 */ /* 0x000fec000f8e00ff */
[----:B------:R-:W-:Y:S01]  /*e400*/  IMAD.U32 R166, RZ, RZ, UR8 ;  /* 0x00000008ffa67e24 */ /* 0x000fe2000f8e00ff */
[C---:B--2---:R-:W-:Y:S08]  /*e410*/  HMMA.16816.F32.BF16 R4, R172.reuse, R176, R4 ;  /* 0x000000b0ac04723c */ /* 0x044ff00000041804 */
[C---:B------:R-:W-:Y:S08]  /*e420*/  HMMA.16816.F32.BF16 R8, R172.reuse, R178, R8 ;  /* 0x000000b2ac08723c */ /* 0x040ff00000041808 */
[C---:B---3--:R-:W-:Y:S08]  /*e430*/  HMMA.16816.F32.BF16 R12, R172.reuse, R184, R12 ;  /* 0x000000b8ac0c723c */ /* 0x048ff0000004180c */
[C---:B------:R-:W-:Y:S08]  /*e440*/  HMMA.16816.F32.BF16 R16, R172.reuse, R186, R16 ;  /* 0x000000baac10723c */ /* 0x040ff00000041810 */
[C---:B-1----:R-:W-:Y:S07]  /*e450*/  HMMA.16816.F32.BF16 R20, R172.reuse, R168, R20 ;  /* 0x000000a8ac14723c */ /* 0x042fee0000041814 */
[----:B------:R-:W-:Y:S01]  /*e460*/  LEA R168, P5, R3, R242, 0x6 ;  /* 0x000000f203a87211 */ /* 0x000fe200078a30ff */
[C---:B------:R-:W-:Y:S04]  /*e470*/  HMMA.16816.F32.BF16 R24, R172.reuse, R170, R24 ;  /* 0x000000aaac18723c */ /* 0x040fe80000041818 */
[----:B------:R-:W-:Y:S03]  /*e480*/  LEA.HI.X.SX32 R169, R166, R243, 0x6, P5 ;  /* 0x000000f3a6a97211 */ /* 0x000fe600028f36ff */
[----:B------:R-:W-:Y:S01]  /*e490*/  LEA R170, P4, R165, R36, 0x6 ;  /* 0x00000024a5aa7211 */ /* 0x000fe200078830ff */
[C---:B------:R-:W-:Y:S04]  /*e4a0*/  HMMA.16816.F32.BF16 R28, R172.reuse, R188, R28 ;  /* 0x000000bcac1c723c */ /* 0x040fe8000004181c */
[----:B------:R-:W-:Y:S01]  /*e4b0*/  IMAD.WIDE.U32 R166, R170, c[0x0][0x198], RZ ;  /* 0x00006600aaa67a25 */ /* 0x000fe200078e00ff */
[----:B------:R-:W-:Y:S02]  /*e4c0*/  LEA.HI.X.SX32 R171, R164, R37, 0x6, P4 ;  /* 0x00000025a4ab7211 */ /* 0x000fe400020f36ff */
[----:B------:R1:W5:Y:S01]  /*e4d0*/  LDL.LU.64 R36, [R1+0x8] ;  /* 0x0000080001247983 */ /* 0x0003620000300a00 */
[----:B------:R-:W-:Y:S01]  /*e4e0*/  IMAD R164, R169, c[0x0][0x198], RZ ;  /* 0x00006600a9a47a24 */ /* 0x000fe200078e02ff */
[----:B------:R-:W-:Y:S01]  /*e4f0*/  ISETP.LT.AND P4, PT, RZ, UR4, PT ;  /* 0x00000004ff007c0c */ /* 0x000fe2000bf81270 */
[----:B------:R-:W-:Y:S03]  /*e500*/  HMMA.16816.F32.BF16 R32, R172, R190, R32 ;  /* 0x000000beac20723c */ /* 0x000fe60000041820 */
[----:B------:R-:W-:Y:S02]  /*e510*/  IMAD R3, R171, c[0x0][0x198], RZ ;  /* 0x00006600ab037a24 */ /* 0x000fe400078e02ff */
[C---:B------:R-:W-:Y:S02]  /*e520*/  IMAD R164, R168.reuse, c[0x0][0x19c], R164 ;  /* 0x00006700a8a47a24 */ /* 0x040fe400078e02a4 */
[----:B------:R-:W-:Y:S01]  /*e530*/  IMAD.WIDE.U32 R172, R168, c[0x0][0x198], RZ ;  /* 0x00006600a8ac7a25 */ /* 0x000fe200078e00ff */
[-C--:B------:R-:W-:Y:S04]  /*e540*/  LEA R168, P5, R166, R247.reuse, 0x1 ;  /* 0x000000f7a6a87211 */ /* 0x080fe800078a08ff */
[----:B------:R-:W-:Y:S01]  /*e550*/  IADD3 R164, R173, R164, RZ ;  /* 0x000000a4ada47210 */ /* 0x000fe20007ffe0ff */
[----:B------:R-:W-:Y:S01]  /*e560*/  IMAD R3, R170, c[0x0][0x19c], R3 ;  /* 0x00006700aa037a24 */ /* 0x000fe200078e0203 */
[C---:B------:R-:W-:Y:S03]  /*e570*/  LEA R170, P6, R172.reuse, R247, 0x1 ;  /* 0x000000f7acaa7211 */ /* 0x040fe600078c08ff */
[----:B------:R-:W-:Y:S01]  /*e580*/  IMAD.IADD R3, R167, 0x1, R3 ;  /* 0x00000001a7037824 */ /* 0x000fe200078e0203 */
[-C--:B------:R-:W-:Y:S04]  /*e590*/  LEA.HI.X R171, R172, R246.reuse, R164, 0x1, P6 ;  /* 0x000000f6acab7211 */ /* 0x080fe800030f0ca4 */
[----:B------:R-:W-:Y:S01]  /*e5a0*/  LEA.HI.X R169, R166, R246, R3, 0x1, P5 ;  /* 0x000000f6a6a97211 */ /* 0x000fe200028f0c03 */
[----:B-1---5:R-:W-:-:S05]  /*e5b0*/  @P4 BRA `(.L_x_212) ;  /* 0xffffe8e000004947 */ /* 0x022fca000383ffff */
.L_x_211:
        /* <DEDUP_REMOVED lines=122> */
[----:B------:R-:W-:Y:S02]  /*ed60*/  FMUL.FTZ R69, R2, R69 ;  /* 0x0000004502457220 */ /* 0x000fe40000410000 */
        /* <DEDUP_REMOVED lines=101> */
[----:B------:R-:W-:Y:S03]  /*f3c0*/  FMUL.FTZ R13, R2, R153 ;  /* 0x00000099020d7220 */ /* 0x000fe60000410000 */
[C---:B------:R-:W-:Y:S01]  /*f3d0*/  HMMA.16816.F32.BF16 R128, R160.reuse, R158, R128 ;  /* 0x0000009ea080723c */ /* 0x040fe20000041880 */
[----:B------:R-:W-:Y:S01]  /*f3e0*/  LDSM.16.MT88.4 R156, [R224+0x18800] ;  /* 0x01880000e09c783b */ /* 0x000fe20000004200 */
[----:B------:R-:W2:Y:S01]  /*f3f0*/  MUFU.EX2 R196, R196 ;  /* 0x000000c400c47308 */ /* 0x000ea20000000800 */
        /* <DEDUP_REMOVED lines=14> */
[C---:B-1----:R-:W-:Y:S03]  /*f4e0*/  HMMA.16816.F32.BF16 R132, R160.reuse, R168, R132 ;  /* 0x000000a8a084723c */ /* 0x042fe60000041884 */
[----:B------:R-:W-:Y:S02]  /*f4f0*/  FMUL.FTZ R139, R0, R139 ;  /* 0x0000008b008b7220 */ /* 0x000fe40000410000 */
[--C-:B------:R-:W-:Y:S02]  /*f500*/  FFMA.FTZ R199, R16, c[0x0][0x23c], -R194.reuse ;  /* 0x00008f0010c77a23 */ /* 0x100fe400000108c2 */
[----:B------:R-:W-:Y:S01]  /*f510*/  FFMA.FTZ R200, R17, c[0x0][0x23c], -R194 ;  /* 0x00008f0011c87a23 */ /* 0x000fe200000108c2 */
[C---:B------:R-:W-:Y:S01]  /*f520*/  HMMA.16816.F32.BF16 R12, R160.reuse, R170, R12 ;  /* 0x000000aaa00c723c */ /* 0x040fe2000004180c */
[----:B------:R-:W1:Y:S02]  /*f530*/  LDSM.16.MT88.4 R168, [R222+0x18800] ;  /* 0x01880000dea8783b */ /* 0x000e640000004200 */
        /* <DEDUP_REMOVED lines=11> */
[----:B--2---:R-:W-:Y:S01]  /*f5f0*/  F2FP.BF16.PACK_AB R148, R196, R195 ;  /* 0x000000c3c494723e */ /* 0x004fe200000010ff */
[----:B------:R-:W-:Y:S01]  /*f600*/  FMUL.FTZ R17, R2, R149 ;  /* 0x0000009502117220 */ /* 0x000fe20000410000 */
[----:B-----5:R-:W-:Y:S01]  /*f610*/  F2FP.BF16.PACK_AB R149, R198, R197 ;  /* 0x000000c5c695723e */ /* 0x020fe200000010ff */
[C---:B------:R-:W-:Y:S01]  /*f620*/  HMMA.16816.F32.BF16 R140, R160.reuse, R174, R140 ;  /* 0x000000aea08c723c */ /* 0x040fe2000004188c */
[----:B------:R-:W2:Y:S02]  /*f630*/  LDSM.16.MT88.4 R172, [R221+0x18800] ;  /* 0x01880000ddac783b */ /* 0x000ea40000004200 */
        /* <DEDUP_REMOVED lines=9> */
[----:B------:R-:W-:Y:S01]  /*f6d0*/  FFMA.FTZ R165, R2, R249, R165 ;  /* 0x000000f902a57223 */ /* 0x000fe200000100a5 */
[----:B------:R-:W-:Y:S01]  /*f6e0*/  MOV R2, R164 ;  /* 0x000000a400027202 */ /* 0x000fe20000000f00 */
[----:B------:R-:W-:Y:S03]  /*f6f0*/  FFMA.FTZ R167, R0, R248, R167 ;  /* 0x000000f800a77223 */ /* 0x000fe600000100a7 */
[----:B------:R-:W-:Y:S01]  /*f700*/  HMMA.16816.F32.BF16 R144, R160, R154, R144 ;  /* 0x0000009aa090723c */ /* 0x000fe20000041890 */
[----:B------:R-:W3:Y:S02]  /*f710*/  LDSM.16.MT88.4 R152, [R220+0x18800] ;  /* 0x01880000dc98783b */ /* 0x000ee40000004200 */
[----:B------:R-:W-:Y:S01]  /*f720*/  FADD.FTZ R165, R166, R165 ;  /* 0x000000a5a6a57221 */ /* 0x000fe20000010000 */
[----:B------:R-:W-:Y:S01]  /*f730*/  MOV R0, R3 ;  /* 0x0000000300007202 */ /* 0x000fe20000000f00 */
[----:B------:R-:W-:Y:S01]  /*f740*/  FADD.FTZ R167, R188, R167 ;  /* 0x000000a7bca77221 */ /* 0x000fe20000010000 */
[----:B-----5:R-:W-:Y:S01]  /*f750*/  F2FP.BF16.PACK_AB R151, R202, R201 ;  /* 0x000000c9ca97723e */ /* 0x020fe200000010ff */
[----:B------:R-:W-:Y:S02]  /*f760*/  FADD.FTZ R165, R189, R165 ;  /* 0x000000a5bda57221 */ /* 0x000fe40000010000 */
        /* <DEDUP_REMOVED lines=9> */
[C---:B-1----:R-:W-:Y:S04]  /*f800*/  HMMA.16816.F32.BF16 R36, R148.reuse, R168, R36 ;  /* 0x000000a89424723c */ /* 0x042fe80000041824 */
[----:B------:R-:W-:Y:S02]  /*f810*/  FADD.FTZ R196, R196, R190 ;  /* 0x000000bec4c47221 */ /* 0x000fe40000010000 */
[----:B------:R-:W-:Y:S02]  /*f820*/  FADD.FTZ R198, R198, R192 ;  /* 0x000000c0c6c67221 */ /* 0x000fe40000010000 */
[C---:B------:R-:W-:Y:S01]  /*f830*/  HMMA.16816.F32.BF16 R40, R148.reuse, R170, R40 ;  /* 0x000000aa9428723c */ /* 0x040fe20000041828 */
[----:B------:R-:W1:Y:S03]  /*f840*/  LDSM.16.MT88.4 R168, [R224+0x1c800] ;  /* 0x01c80000e0a8783b */ /* 0x000e660000004200 */
[----:B------:R-:W-:Y:S02]  /*f850*/  FADD.FTZ R196, R199, R196 ;  /* 0x000000c4c7c47221 */ /* 0x000fe40000010000 */
[----:B------:R-:W-:Y:S02]  /*f860*/  FADD.FTZ R198, R201, R198 ;  /* 0x000000c6c9c67221 */ /* 0x000fe40000010000 */
[C---:B--2---:R-:W-:Y:S04]  /*f870*/  HMMA.16816.F32.BF16 R44, R148.reuse, R172, R44 ;  /* 0x000000ac942c723c */ /* 0x044fe8000004182c */
[----:B------:R-:W-:Y:S02]  /*f880*/  FADD.FTZ R200, R200, R196 ;  /* 0x000000c4c8c87221 */ /* 0x000fe40000010000 */
[----:B------:R-:W-:Y:S02]  /*f890*/  FADD.FTZ R202, R202, R198 ;  /* 0x000000c6caca7221 */ /* 0x000fe40000010000 */
[C---:B------:R-:W-:Y:S04]  /*f8a0*/  HMMA.16816.F32.BF16 R48, R148.reuse, R174, R48 ;  /* 0x000000ae9430723c */ /* 0x040fe80000041830 */
[--C-:B------:R-:W-:Y:S02]  /*f8b0*/  FFMA.FTZ R172, R20, c[0x0][0x23c], -R194.reuse ;  /* 0x00008f0014ac7a23 */ /* 0x100fe400000108c2 */
[----:B------:R-:W-:Y:S02]  /*f8c0*/  FFMA.FTZ R173, R21, c[0x0][0x23c], -R194 ;  /* 0x00008f0015ad7a23 */ /* 0x000fe400000108c2 */
[C---:B---3--:R-:W-:Y:S02]  /*f8d0*/  HMMA.16816.F32.BF16 R52, R148.reuse, R152, R52 ;  /* 0x000000989434723c */ /* 0x048fe40000041834 */
[----:B------:R-:W2:Y:S02]  /*f8e0*/  MUFU.EX2 R172, R172 ;  /* 0x000000ac00ac7308 */ /* 0x000ea40000000800 */
[--C-:B------:R-:W-:Y:S02]  /*f8f0*/  FFMA.FTZ R174, R22, c[0x0][0x23c], -R193.reuse ;  /* 0x00008f0016ae7a23 */ /* 0x100fe400000108c1 */
[--C-:B------:R-:W-:Y:S02]  /*f900*/  FFMA.FTZ R175, R23, c[0x0][0x23c], -R193.reuse ;  /* 0x00008f0017af7a23 */ /* 0x100fe400000108c1 */
[C---:B------:R-:W-:Y:S01]  /*f910*/  HMMA.16816.F32.BF16 R56, R148.reuse, R154, R56 ;  /* 0x0000009a9438723c */ /* 0x040fe20000041838 */
[----:B------:R-:W3:Y:S03]  /*f920*/  LDSM.16.MT88.4 R152, [R221+0x1c800] ;  /* 0x01c80000dd98783b */ /* 0x000ee60000004200 */
[----:B------:R-:W-:Y:S04]  /*f930*/  MUFU.EX2 R173, R173 ;  /* 0x000000ad00ad7308 */ /* 0x000fe80000000800 */
[C---:B----4-:R-:W-:Y:S01]  /*f940*/  HMMA.16816.F32.BF16 R60, R148.reuse, R160, R60 ;  /* 0x000000a0943c723c */ /* 0x050fe2000004183c */
[----:B------:R-:W-:Y:S05]  /*f950*/  LDSM.16.MT88.4 R20, [R221+0x1e800] ;  /* 0x01e80000dd14783b */ /* 0x000fea0000004200 */
[----:B------:R-:W4:Y:S02]  /*f960*/  MUFU.EX2 R174, R174 ;  /* 0x000000ae00ae7308 */ /* 0x000f240000000800 */
[C---:B------:R-:W-:Y:S01]  /*f970*/  HMMA.16816.F32.BF16 R64, R148.reuse, R162, R64 ;  /* 0x000000a29440723c */ /* 0x040fe20000041840 */
[----:B------:R-:W1:Y:S03]  /*f980*/  LDSM.16.MT88.4 R160, [R220+0x1c800] ;  /* 0x01c80000dca0783b */ /* 0x000e660000004200 */
[----:B--2---:R-:W-:Y:S04]  /*f990*/  FADD.FTZ R200, R172, R200 ;  /* 0x000000c8acc87221 */ /* 0x004fe80000010000 */
[C---:B------:R-:W-:Y:S01]  /*f9a0*/  HMMA.16816.F32.BF16 R68, R148.reuse, R176, R68 ;  /* 0x000000b09444723c */ /* 0x040fe20000041844 */
[----:B------:R-:W2:Y:S06]  /*f9b0*/  MUFU.EX2 R175, R175 ;  /* 0x000000af00af7308 */ /* 0x000eac0000000800 */
[--C-:B------:R-:W-:Y:S01]  /*f9c0*/  FFMA.FTZ R176, R24, c[0x0][0x23c], -R194.reuse ;  /* 0x00008f0018b07a23 */ /* 0x100fe200000108c2 */
[C---:B------:R-:W-:Y:S04]  /*f9d0*/  HMMA.16816.F32.BF16 R72, R148.reuse, R178, R72 ;  /* 0x000000b29448723c */ /* 0x040fe80000041848 */
[----:B------:R-:W-:Y:S01]  /*f9e0*/  FFMA.FTZ R177, R25, c[0x0][0x23c], -R194 ;  /* 0x00008f0019b17a23 */ /* 0x000fe200000108c2 */
[----:B------:R-:W-:Y:S01]  /*f9f0*/  MUFU.EX2 R176, R176 ;  /* 0x000000b000b07308 */ /* 0x000fe20000000800 */
[----:B----4-:R-:W-:Y:S02]  /*fa00*/  FADD.FTZ R202, R174, R202 ;  /* 0x000000caaeca7221 */ /* 0x010fe40000010000 */
[C---:B------:R-:W-:Y:S04]  /*fa10*/  HMMA.16816.F32.BF16 R76, R148.reuse, R180, R76 ;  /* 0x000000b4944c723c */ /* 0x040fe8000004184c */
[--C-:B------:R-:W-:Y:S02]  /*fa20*/  FFMA.FTZ R178, R26, c[0x0][0x23c], -R193.reuse ;  /* 0x00008f001ab27a23 */ /* 0x100fe400000108c1 */
[--C-:B------:R-:W-:Y:S01]  /*fa30*/  FFMA.FTZ R179, R27, c[0x0][0x23c], -R193.reuse ;  /* 0x00008f001bb37a23 */ /* 0x100fe200000108c1 */
[----:B------:R-:W4:Y:S01]  /*fa40*/  MUFU.EX2 R177, R177 ;  /* 0x000000b100b17308 */ /* 0x000f220000000800 */
[C---:B------:R-:W-:Y:S01]  /*fa50*/  HMMA.16816.F32.BF16 R80, R148.reuse, R182, R80 ;  /* 0x000000b69450723c */ /* 0x040fe20000041850 */
[----:B------:R-:W-:Y:S03]  /*fa60*/  LDSM.16.MT88.4 R24, [R222+0x19000] ;  /* 0x01900000de18783b */ /* 0x000fe60000004200 */
[--C-:B------:R-:W-:Y:S02]  /*fa70*/  FFMA.FTZ R180, R28, c[0x0][0x23c], -R194.reuse ;  /* 0x00008f001cb47a23 */ /* 0x100fe400000108c2 */
[--C-:B------:R-:W-:Y:S02]  /*fa80*/  FFMA.FTZ R181, R29, c[0x0][0x23c], -R194.reuse ;  /* 0x00008f001db57a23 */ /* 0x100fe400000108c2 */
[C---:B-----5:R-:W-:Y:S01]  /*fa90*/  HMMA.16816.F32.BF16 R84, R148.reuse, R156, R84 ;  /* 0x0000009c9454723c */ /* 0x060fe20000041854 */
[----:B------:R-:W-:Y:S03]  /*faa0*/  MUFU.EX2 R178, R178 ;  /* 0x000000b200b27308 */ /* 0x000fe60000000800 */
[--C-:B------:R-:W-:Y:S02]  /*fab0*/  FFMA.FTZ R182, R30, c[0x0][0x23c], -R193.reuse ;  /* 0x00008f001eb67a23 */ /* 0x100fe400000108c1 */
[--C-:B------:R-:W-:Y:S02]  /*fac0*/  FFMA.FTZ R183, R31, c[0x0][0x23c], -R193.reuse ;  /* 0x00008f001fb77a23 */ /* 0x100fe400000108c1 */
[C---:B------:R-:W-:Y:S01]  /*fad0*/  HMMA.16816.F32.BF16 R88, R148.reuse, R158, R88 ;  /* 0x0000009e9458723c */ /* 0x040fe20000041858 */
[----:B------:R-:W5:Y:S02]  /*fae0*/  LDSM.16.MT88.4 R156, [R224+0x1e800] ;  /* 0x01e80000e09c783b */ /* 0x000f640000004200 */
[----:B------:R-:W2:Y:S05]  /*faf0*/  MUFU.EX2 R179, R179 ;  /* 0x000000b300b37308 */ /* 0x000eaa0000000800 */
[C---:B-1----:R-:W-:Y:S01]  /*fb00*/  HMMA.16816.F32.BF16 R92, R148.reuse, R168, R92 ;  /* 0x000000a8945c723c */ /* 0x042fe2000004185c */
[----:B------:R-:W-:Y:S04]  /*fb10*/  LDSM.16.MT88.4 R28, [R221+0x1f000] ;  /* 0x01f00000dd1c783b */ /* 0x000fe80000004200 */
[----:B------:R-:W1:Y:S03]  /*fb20*/  MUFU.EX2 R180, R180 ;  /* 0x000000b400b47308 */ /* 0x000e660000000800 */
[C---:B------:R-:W-:Y:S01]  /*fb30*/  HMMA.16816.F32.BF16 R96, R148.reuse, R170, R96 ;  /* 0x000000aa9460723c */ /* 0x040fe20000041860 */
[----:B------:R-:W1:Y:S06]  /*fb40*/  LDSM.16.MT88.4 R168, [R222+0x1e800] ;  /* 0x01e80000dea8783b */ /* 0x000e6c0000004200 */
[----:B------:R-:W-:Y:S01]  /*fb50*/  MUFU.EX2 R181, R181 ;  /* 0x000000b500b57308 */ /* 0x000fe20000000800 */
[C---:B------:R-:W-:Y:S07]  /*fb60*/  HMMA.16816.F32.BF16 R100, R148.reuse, R184, R100 ;  /* 0x000000b89464723c */ /* 0x040fee0000041864 */
[--C-:B------:R-:W-:Y:S01]  /*fb70*/  FFMA.FTZ R184, R32, c[0x0][0x23c], -R194.reuse ;  /* 0x00008f0020b87a23 */ /* 0x100fe200000108c2 */
[C---:B------:R-:W-:Y:S01]  /*fb80*/  HMMA.16816.F32.BF16 R104, R148.reuse, R186, R104 ;  /* 0x000000ba9468723c */ /* 0x040fe20000041868 */
[----:B------:R-:W1:Y:S03]  /*fb90*/  MUFU.EX2 R182, R182 ;  /* 0x000000b600b67308 */ /* 0x000e660000000800 */
[----:B------:R-:W-:Y:S02]  /*fba0*/  FFMA.FTZ R194, R33, c[0x0][0x23c], -R194 ;  /* 0x00008f0021c27a23 */ /* 0x000fe400000108c2 */
[--C-:B------:R-:W-:Y:S02]  /*fbb0*/  FFMA.FTZ R185, R34, c[0x0][0x23c], -R193.reuse ;  /* 0x00008f0022b97a23 */ /* 0x100fe400000108c1 */
[C---:B---3--:R-:W-:Y:S03]  /*fbc0*/  HMMA.16816.F32.BF16 R108, R148.reuse, R152, R108 ;  /* 0x00000098946c723c */ /* 0x048fe6000004186c */
[----:B------:R-:W3:Y:S01]  /*fbd0*/  MUFU.EX2 R183, R183 ;  /* 0x000000b700b77308 */ /* 0x000ee20000000800 */
[----:B------:R-:W-:Y:S02]  /*fbe0*/  FFMA.FTZ R193, R35, c[0x0][0x23c], -R193 ;  /* 0x00008f0023c17a23 */ /* 0x000fe400000108c1 */
[----:B------:R-:W-:Y:S02]  /*fbf0*/  LDSM.16.MT88.4 R32, [R222+0x19800] ;  /* 0x01980000de20783b */ /* 0x000fe40000004200 */
[C---:B------:R-:W-:Y:S05]  /*fc00*/  HMMA.16816.F32.BF16 R112, R148.reuse, R154, R112 ;  /* 0x0000009a9470723c */ /* 0x040fea0000041870 */
[----:B------:R-:W1:Y:S01]  /*fc10*/  MUFU.EX2 R184, R184 ;  /* 0x000000b800b87308 */ /* 0x000e620000000800 */
[----:B------:R-:W2:Y:S02]  /*fc20*/  LDSM.16.MT88.4 R152, [R220+0x1e800] ;  /* 0x01e80000dc98783b */ /* 0x000ea40000004200 */
[C---:B------:R-:W-:Y:S07]  /*fc30*/  HMMA.16816.F32.BF16 R116, R148.reuse, R160, R116 ;  /* 0x000000a09474723c */ /* 0x040fee0000041874 */
[----:B------:R-:W-:Y:S01]  /*fc40*/  MUFU.EX2 R194, R194 ;  /* 0x000000c200c27308 */ /* 0x000fe20000000800 */
[C---:B------:R-:W-:Y:S01]  /*fc50*/  HMMA.16816.F32.BF16 R120, R148.reuse, R162, R120 ;  /* 0x000000a29478723c */ /* 0x040fe20000041878 */
[----:B------:R-:W-:Y:S07]  /*fc60*/  LDSM.16.MT88.4 R160, [R221+0x19000] ;  /* 0x01900000dda0783b */ /* 0x000fee0000004200 */
[C---:B-----5:R-:W-:Y:S01]  /*fc70*/  HMMA.16816.F32.BF16 R124, R148.reuse, R156, R124 ;  /* 0x0000009c947c723c */ /* 0x060fe2000004187c */
[----:B------:R-:W5:Y:S07]  /*fc80*/  MUFU.EX2 R185, R185 ;  /* 0x000000b900b97308 */ /* 0x000f6e0000000800 */
[C---:B------:R-:W-:Y:S01]  /*fc90*/  HMMA.16816.F32.BF16 R128, R148.reuse, R158, R128 ;  /* 0x0000009e9480723c */ /* 0x040fe20000041880 */
[----:B------:R-:W3:Y:S02]  /*fca0*/  LDSM.16.MT88.4 R156, [R224+0x19000] ;  /* 0x01900000e09c783b */ /* 0x000ee40000004200 */
[----:B------:R-:W2:Y:S05]  /*fcb0*/  MUFU.EX2 R193, R193 ;  /* 0x000000c100c17308 */ /* 0x000eaa0000000800 */
[C---:B-1----:R-:W-:Y:S08]  /*fcc0*/  HMMA.16816.F32.BF16 R132, R148.reuse, R168, R132 ;  /* 0x000000a89484723c */ /* 0x042ff00000041884 */
[C---:B------:R-:W-:Y:S01]  /*fcd0*/  HMMA.16816.F32.BF16 R12, R148.reuse, R170, R12 ;  /* 0x000000aa940c723c */ /* 0x040fe2000004180c */
[----:B------:R-:W1:Y:S07]  /*fce0*/  LDSM.16.MT88.4 R168, [R220+0x19000] ;  /* 0x01900000dca8783b */ /* 0x000e6e0000004200 */
[C---:B------:R-:W-:Y:S07]  /*fcf0*/  HMMA.16816.F32.BF16 R136, R148.reuse, R20, R136 ;  /* 0x000000149488723c */ /* 0x040fee0000041888 */
[----:B------:R-:W-:Y:S01]  /*fd00*/  F2FP.BF16.PACK_AB R20, R173, R172 ;  /* 0x000000acad14723e */ /* 0x000fe200000010ff */
[C---:B------:R-:W-:Y:S04]  /*fd10*/  HMMA.16816.F32.BF16 R140, R148.reuse, R22, R140 ;  /* 0x00000016948c723c */ /* 0x040fe8000004188c */
[----:B--2---:R-:W-:Y:S01]  /*fd20*/  F2FP.BF16.PACK_AB R21, R175, R174 ;  /* 0x000000aeaf15723e */ /* 0x004fe200000010ff */
[----:B------:R-:W-:Y:S02]  /*fd30*/  FADD.FTZ R173, R173, R200 ;  /* 0x000000c8adad7221 */ /* 0x000fe40000010000 */
[----:B----4-:R-:W-:Y:S01]  /*fd40*/  F2FP.BF16.PACK_AB R22, R177, R176 ;  /* 0x000000b0b116723e */ /* 0x010fe200000010ff */
[C---:B------:R-:W-:Y:S04]  /*fd50*/  HMMA.16816.F32.BF16 R16, R148.reuse, R152, R16 ;  /* 0x000000989410723c */ /* 0x040fe80000041810 */
[----:B------:R-:W-:Y:S01]  /*fd60*/  F2FP.BF16.PACK_AB R23, R179, R178 ;  /* 0x000000b2b317723e */ /* 0x000fe200000010ff */
[----:B------:R-:W-:Y:S02]  /*fd70*/  FADD.FTZ R175, R175, R202 ;  /* 0x000000caafaf7221 */ /* 0x000fe40000010000 */
[----:B------:R-:W-:Y:S01]  /*fd80*/  FADD.FTZ R173, R176, R173 ;  /* 0x000000adb0ad7221 */ /* 0x000fe20000010000 */
[----:B------:R-:W-:Y:S01]  /*fd90*/  HMMA.16816.F32.BF16 R144, R148, R154, R144 ;  /* 0x0000009a9490723c */ /* 0x000fe20000041890 */
[----:B------:R-:W2:Y:S03]  /*fda0*/  LDSM.16.MT88.4 R148, [R224+0x1b000] ;  /* 0x01b00000e094783b */ /* 0x000ea60000004200 */
        /* <DEDUP_REMOVED lines=8> */
[----:B------:R-:W-:Y:S02]  /*fe30*/  FADD.FTZ R179, R182, R179 ;  /* 0x000000b3b6b37221 */ /* 0x000fe40000010000 */
[----:B------:R-:W-:Y:S02]  /*fe40*/  FADD.FTZ R177, R181, R177 ;  /* 0x000000b1b5b17221 */ /* 0x000fe40000010000 */
[C---:B------:R-:W-:Y:S04]  /*fe50*/  HMMA.16816.F32.BF16 R36, R20.reuse, R24, R36 ;  /* 0x000000181424723c */ /* 0x040fe80000041824 */
[----:B------:R-:W-:Y:S02]  /*fe60*/  FADD.FTZ R179, R183, R179 ;  /* 0x000000b3b7b37221 */ /* 0x000fe40000010000 */
[----:B------:R-:W-:Y:S02]  /*fe70*/  FADD.FTZ R177, R184, R177 ;  /* 0x000000b1b8b17221 */ /* 0x000fe40000010000 */
[C---:B------:R-:W-:Y:S01]  /*fe80*/  HMMA.16816.F32.BF16 R40, R20.reuse, R26, R40 ;  /* 0x0000001a1428723c */ /* 0x040fe20000041828 */
[----:B------:R-:W3:Y:S03]  /*fe90*/  LDSM.16.MT88.4 R24, [R220+0x1b000] ;  /* 0x01b00000dc18783b */ /* 0x000ee60000004200 */
[----:B-----5:R-:W-:Y:S02]  /*fea0*/  FADD.FTZ R179, R185, R179 ;  /* 0x000000b3b9b37221 */ /* 0x020fe40000010000 */
[C---:B------:R-:W-:Y:S02]  /*feb0*/  FADD.FTZ R249, R194.reuse, R177 ;  /* 0x000000b1c2f97221 */ /* 0x040fe40000010000 */
[C---:B------:R-:W-:Y:S04]  /*fec0*/  HMMA.16816.F32.BF16 R44, R20.reuse, R160, R44 ;  /* 0x000000a0142c723c */ /* 0x040fe8000004182c */
[----:B------:R-:W-:Y:S04]  /*fed0*/  FADD.FTZ R248, R193, R179 ;  /* 0x000000b3c1f87221 */ /* 0x000fe80000010000 */
        /* <DEDUP_REMOVED lines=13> */
[----:B------:R-:W-:Y:S07]  /*ffb0*/  LDSM.16.MT88.4 R156, [R222+0x1f000] ;  /* 0x01f00000de9c783b */ /* 0x000fee0000004200 */
[C---:B------:R-:W-:Y:S08]  /*ffc0*/  HMMA.16816.F32.BF16 R84, R20.reuse, R24, R84 ;  /* 0x000000181454723c */ /* 0x040ff00000041854 */
[C---:B------:R-:W-:Y:S01]  /*ffd0*/  HMMA.16816.F32.BF16 R88, R20.reuse, R26, R88 ;  /* 0x0000001a1458723c */ /* 0x040fe20000041858 */
[----:B------:R-:W4:Y:S07]  /*ffe0*/  LDSM.16.MT88.4 R24, [R224+0x1f000] ;  /* 0x01f00000e018783b */ /* 0x000f2e0000004200 */
[C---:B-----5:R-:W-:Y:S08]  /*fff0*/  HMMA.16816.F32.BF16 R92, R20.reuse, R160, R92 ;  /* 0x000000a0145c723c */ /* 0x060ff0000004185c */
[C---:B------:R-:W-:Y:S08]  /*10000*/  HMMA.16816.F32.BF16 R96, R20.reuse, R162, R96 ;  /* 0x000000a21460723c */ /* 0x040ff00000041860 */
[C---:B-1----:R-:W-:Y:S08]  /*10010*/  HMMA.16816.F32.BF16 R100, R20.reuse, R168, R100 ;  /* 0x000000a81464723c */ /* 0x042ff00000041864 */
[C---:B------:R-:W-:Y:S01]  /*10020*/  HMMA.16816.F32.BF16 R104, R20.reuse, R170, R104 ;  /* 0x000000aa1468723c */ /* 0x040fe20000041868 */
[----:B------:R-:W-:Y:S07]  /*10030*/  LDSM.16.MT88.4 R168, [R220+0x19800] ;  /* 0x01980000dca8783b */ /* 0x000fee0000004200 */
[C---:B--2---:R-:W-:Y:S08]  /*10040*/  HMMA.16816.F32.BF16 R108, R20.reuse, R148, R108 ;  /* 0x00000094146c723c */ /* 0x044ff0000004186c */
        /* <DEDUP_REMOVED lines=16> */
[----:B------:R-:W-:Y:S02]  /*10150*/  F2FP.BF16.PACK_AB R20, R181, R180 ;  /* 0x000000b4b514723e */ /* 0x000fe400000010ff */
[----:B------:R-:W-:Y:S03]  /*10160*/  F2FP.BF16.PACK_AB R21, R183, R182 ;  /* 0x000000b6b715723e */ /* 0x000fe600000010ff */
[----:B------:R-:W-:Y:S02]  /*10170*/  F2FP.BF16.PACK_AB R22, R194, R184 ;  /* 0x000000b8c216723e */ /* 0x000fe400000010ff */
[----:B------:R-:W-:Y:S07]  /*10180*/  F2FP.BF16.PACK_AB R23, R193, R185 ;  /* 0x000000b9c117723e */ /* 0x000fee00000010ff */
[C---:B--2---:R-:W-:Y:S01]  /*10190*/  HMMA.16816.F32.BF16 R160, R20.reuse, R24, R4 ;  /* 0x0000001814a0723c */ /* 0x044fe20000041804 */
[----:B------:R-:W1:Y:S07]  /*101a0*/  LDSM.16.MT88.4 R4, [R222+0x1b800] ;  /* 0x01b80000de04783b */ /* 0x000e6e0000004200 */
[C---:B------:R-:W-:Y:S01]  /*101b0*/  HMMA.16816.F32.BF16 R156, R20.reuse, R26, R8 ;  /* 0x0000001a149c723c */ /* 0x040fe20000041808 */
[----:B------:R-:W2:Y:S07]  /*101c0*/  LDSM.16.MT88.4 R8, [R221+0x1b800] ;  /* 0x01b80000dd08783b */ /* 0x000eae0000004200 */
[C---:B------:R-:W-:Y:S01]  /*101d0*/  HMMA.16816.F32.BF16 R36, R20.reuse, R32, R36 ;  /* 0x000000201424723c */ /* 0x040fe20000041824 */
[----:B------:R-:W4:Y:S07]  /*101e0*/  LDSM.16.MT88.4 R24, [R220+0x1b800] ;  /* 0x01b80000dc18783b */ /* 0x000f2e0000004200 */
[C---:B------:R-:W-:Y:S01]  /*101f0*/  HMMA.16816.F32.BF16 R40, R20.reuse, R34, R40 ;  /* 0x000000221428723c */ /* 0x040fe20000041828 */
[----:B------:R-:W5:Y:S07]  /*10200*/  LDSM.16.MT88.4 R32, [R224+0x1d800] ;  /* 0x01d80000e020783b */ /* 0x000f6e0000004200 */
[C---:B------:R-:W-:Y:S08]  /*10210*/  HMMA.16816.F32.BF16 R44, R20.reuse, R152, R44 ;  /* 0x00000098142c723c */ /* 0x040ff0000004182c */
        /* <DEDUP_REMOVED lines=23> */
[C---:B------:R-:W-:Y:S08]  /*10390*/  HMMA.16816.F32.BF16 R116, R20.reuse, R168, R116 ;  /* 0x000000a81474723c */ /* 0x040ff00000041874 */
[C---:B------:R-:W-:Y:S08]  /*103a0*/  HMMA.16816.F32.BF16 R120, R20.reuse, R170, R120 ;  /* 0x000000aa1478723c */ /* 0x040ff00000041878 */
[C---:B---3--:R-:W-:Y:S08]  /*103b0*/  HMMA.16816.F32.BF16 R124, R20.reuse, R28, R124 ;  /* 0x0000001c147c723c */ /* 0x048ff0000004187c */
[C---:B------:R-:W-:Y:S08]  /*103c0*/  HMMA.16816.F32.BF16 R128, R20.reuse, R30, R128 ;  /* 0x0000001e1480723c */ /* 0x040ff00000041880 */
[C---:B-1----:R-:W-:Y:S08]  /*103d0*/  HMMA.16816.F32.BF16 R132, R20.reuse, R4, R132 ;  /* 0x000000041484723c */ /* 0x042ff00000041884 */
[C---:B------:R-:W-:Y:S08]  /*103e0*/  HMMA.16816.F32.BF16 R152, R20.reuse, R6, R12 ;  /* 0x000000061498723c */ /* 0x040ff0000004180c */
[C---:B--2---:R-:W-:Y:S08]  /*103f0*/  HMMA.16816.F32.BF16 R136, R20.reuse, R8, R136 ;  /* 0x000000081488723c */ /* 0x044ff00000041888 */
[C---:B------:R-:W-:Y:S08]  /*10400*/  HMMA.16816.F32.BF16 R140, R20.reuse, R10, R140 ;  /* 0x0000000a148c723c */ /* 0x040ff0000004188c */
[C---:B----4-:R-:W-:Y:S08]  /*10410*/  HMMA.16816.F32.BF16 R148, R20.reuse, R24, R16 ;  /* 0x000000181494723c */ /* 0x050ff00000041810 */
[----:B------:R-:W-:Y:S01]  /*10420*/  HMMA.16816.F32.BF16 R144, R20, R26, R144 ;  /* 0x0000001a1490723c */ /* 0x000fe20000041890 */
[----:B------:R-:W-:-:S07]  /*10430*/  @P4 BRA `(.L_x_210) ;  /* 0xffffce1000004947 */ /* 0x000fce000383ffff */
.L_x_209:
        /* <DEDUP_REMOVED lines=406> */
.L_x_214:
[----:B---34-:R-:W-:Y:S05]  /*11da0*/  BSYNC B0 ;  /* 0x0000000000007941 */ /* 0x018fea0003800000 */
.L_x_213:
        /* <DEDUP_REMOVED lines=36> */
.L_x_216:
[----:B------:R-:W-:Y:S05]  /*11ff0*/  BSYNC B0 ;  /* 0x0000000000007941 */ /* 0x000fea0003800000 */
.L_x_215:
        /* <DEDUP_REMOVED lines=22> */
.L_x_218:
[----:B------:R-:W-:Y:S05]  /*12160*/  BSYNC B0 ;  /* 0x0000000000007941 */ /* 0x000fea0003800000 */
.L_x_217:
        /* <DEDUP_REMOVED lines=22> */
.L_x_220:
[----:B------:R-:W-:Y:S05]  /*122d0*/  BSYNC B0 ;  /* 0x0000000000007941 */ /* 0x000fea0003800000 */
.L_x_219:
[----:B------:R-:W-:-:S04]  /*122e0*/  IADD3 R4, R4, 0x60, RZ ;  /* 0x0000006004047810 */ /* 0x000fc80007ffe0ff */
        /* <DEDUP_REMOVED lines=22> */
.L_x_179:
        /* <DEDUP_REMOVED lines=80> */
.L_x_222:
[----:B------:R-:W-:Y:S05]  /*12950*/  BSYNC B0 ;  /* 0x0000000000007941 */ /* 0x000fea0003800000 */
.L_x_221:
        /* <DEDUP_REMOVED lines=18> */
[----:B------:R1:W-:Y:S04]  /*12a80*/  @!P3 STG.E.128 [R2.64], RZ ;  /* 0x000000ff0200b986 */ /* 0x0003e8000c101d12 */
[----:B------:R1:W-:Y:S04]  /*12a90*/  @!P2 STG.E.128 [R2.64+0x80], RZ ;  /* 0x000080ff0200a986 */ /* 0x0003e8000c101d12 */
[----:B------:R1:W-:Y:S04]  /*12aa0*/  @!P1 STG.E.128 [R2.64+0x100], RZ ;  /* 0x000100ff02009986 */ /* 0x0003e8000c101d12 */
[----:B------:R1:W-:Y:S02]  /*12ab0*/  @!P0 STG.E.128 [R2.64+0x180], RZ ;  /* 0x000180ff02008986 */ /* 0x0003e4000c101d12 */
.L_x_224:
[----:B------:R-:W-:Y:S05]  /*12ac0*/  BSYNC B0 ;  /* 0x0000000000007941 */ /* 0x000fea0003800000 */
.L_x_223:
[----:B------:R-:W-:Y:S01]  /*12ad0*/  IADD3 R4, R12, 0x40, RZ ;  /* 0x000000400c047810 */ /* 0x000fe20007ffe0ff */
        /* <DEDUP_REMOVED lines=21> */
.L_x_226:
[----:B------:R-:W-:Y:S05]  /*12c30*/  BSYNC B0 ;  /* 0x0000000000007941 */ /* 0x000fea0003800000 */
.L_x_225:
[----:B-1----:R-:W-:Y:S01]  /*12c40*/  IADD3 R3, R12, 0x60, RZ ;  /* 0x000000600c037810 */ /* 0x002fe20007ffe0ff */
        /* <DEDUP_REMOVED lines=20> */
.L_x_228:
[----:B------:R-:W-:Y:S05]  /*12d90*/  BSYNC B0 ;  /* 0x0000000000007941 */ /* 0x000fea0003800000 */
.L_x_227:
[----:B------:R-:W-:-:S04]  /*12da0*/  ISETP.NE.AND P6, PT, R10, RZ, PT ;  /* 0x000000ff0a00720c */ /* 0x000fc80003fc5270 */
[----:B------:R-:W-:Y:S02]  /*12db0*/  ISETP.GE.OR P5, PT, R12, UR16, P6 ;  /* 0x000000100c007c0c */ /* 0x000fe4000b7a6670 */
[----:B------:R-:W-:Y:S02]  /*12dc0*/  ISETP.GE.OR P4, PT, R5, UR16, P6 ;  /* 0x0000001005007c0c */ /* 0x000fe4000b786670 */
[----:B------:R-:W-:Y:S02]  /*12dd0*/  ISETP.GE.OR P3, PT, R4, UR16, P6 ;  /* 0x0000001004007c0c */ /* 0x000fe4000b766670 */
[----:B------:R-:W-:-:S07]  /*12de0*/  ISETP.GE.OR P6, PT, R3, UR16, P6 ;  /* 0x0000001003007c0c */ /* 0x000fce000b7c6670 */
[----:B-1----:R-:W-:Y:S02]  /*12df0*/  @!P5 IMAD R7, R12, UR14, RZ ;  /* 0x0000000e0c07dc24 */ /* 0x002fe4000f8e02ff */
        /* <DEDUP_REMOVED lines=21> */
[----:B-1----:R-:W-:-:S05]  /*12f50*/  IMAD R0, R3, UR14, RZ ;  /* 0x0000000e03007c24 */ /* 0x002fca000f8e02ff */
[----:B------:R-:W-:-:S04]  /*12f60*/  IADD3 R2, P0, R0, UR11, RZ ;  /* 0x0000000b00027c10 */ /* 0x000fc8000ff1e0ff */
[----:B------:R-:W-:Y:S02]  /*12f70*/  LEA.HI.X.SX32 R0, R0, UR6, 0x1, P0 ;  /* 0x0000000600007c11 */ /* 0x000fe400080f0eff */
[----:B------:R-:W-:-:S04]  /*12f80*/  LEA R4, P0, R2, c[0x0][0x200], 0x2 ;  /* 0x0000800002047a11 */ /* 0x000fc800078010ff */
[----:B------:R-:W-:Y:S01]  /*12f90*/  LEA.HI.X R5, R2, c[0x0][0x204], R0, 0x2, P0 ;  /* 0x0000810002057a11 */ /* 0x000fe200000f1400 */
[----:B------:R-:W-:-:S05]  /*12fa0*/  IMAD.MOV.U32 R0, RZ, RZ, 0x7f800000 ;  /* 0x7f800000ff007424 */ /* 0x000fca00078e00ff */
[----:B------:R-:W-:Y:S01]  /*12fb0*/  STG.E [R4.64], R0 ;  /* 0x0000000004007986 */ /* 0x000fe2000c101912 */
[----:B------:R-:W-:Y:S05]  /*12fc0*/  EXIT ;  /* 0x000000000000794d */ /* 0x000fea0003800000 */
.L_x_229:
        /* <DEDUP_REMOVED lines=11> */
.L_x_1075:


//--------------------- .text._ZN5flash16flash_fwd_kernelI23Flash_fwd_kernel_traitsILi256ELi128ELi64ELi8ELb0ELb0EN7cutlass10bfloat16_tE19Flash_kernel_traitsILi256ELi128ELi64ELi8ES3_EELb0ELb1ELb0ELb1ELb0ELb0ELb0ELb0EEEvNS_16Flash_fwd_paramsE --------------------------
	.section	.text._ZN5flash16flash_fwd_kernelI23Flash_fwd_kernel_traitsILi256ELi128ELi64ELi8ELb0ELb0EN7cutlass10bfloat16_tE19Flash_kernel_traitsILi256ELi128ELi64ELi8ES3_EELb0ELb1ELb0ELb1ELb0ELb0ELb0ELb0EEEvNS_16Flash_fwd_paramsE,"ax",@progbits
	.sectioninfo	@"SHI_REGISTERS=253"
	.align	128
        .global         _ZN5flash16flash_fwd_kernelI23Flash_fwd_kernel_traitsILi256ELi128ELi64ELi8ELb0ELb0EN7cutlass10bfloat16_tE19Flash_kernel_traitsILi256ELi128ELi64ELi8ES3_EELb0ELb1ELb0ELb1ELb0ELb0ELb0ELb0EEEvNS_16Flash_fwd_paramsE
        .type           _ZN5flash16flash_fwd_kernelI23Flash_fwd_kernel_traitsILi256ELi128ELi64ELi8ELb0ELb0EN7cutlass10bfloat16_tE19Flash_kernel_traitsILi256ELi128ELi64ELi8ES3_EELb0ELb1ELb0ELb1ELb0ELb0ELb0ELb0EEEvNS_16Flash_fwd_paramsE,@function
        .size           _ZN5flash16flash_fwd_kernelI23Flash_fwd_kernel_traitsILi256ELi128ELi64ELi8ELb0ELb0EN7cutlass10bfloat16_tE19Flash_kernel_traitsILi256ELi128ELi64ELi8ES3_EELb0ELb1ELb0ELb1ELb0ELb0ELb0ELb0EEEvNS_16Flash_fwd_paramsE,(.L_x_1076 - _ZN5flash16flash_fwd_kernelI23Flash_fwd_kernel_traitsILi256ELi128ELi64ELi8ELb0ELb0EN7cutlass10bfloat16_tE19Flash_kernel_traitsILi256ELi128ELi64ELi8ES3_EELb0ELb1ELb0ELb1ELb0ELb0ELb0ELb0EEEvNS_16Flash_fwd_paramsE)
        .other          _ZN5flash16flash_fwd_kernelI23Flash_fwd_kernel_traitsILi256ELi128ELi64ELi8ELb0ELb0EN7cutlass10bfloat16_tE19Flash_kernel_traitsILi256ELi128ELi64ELi8ES3_EELb0ELb1ELb0ELb1ELb0ELb0ELb0ELb0EEEvNS_16Flash_fwd_paramsE,@"STO_CUDA_ENTRY STV_DEFAULT"
_ZN5flash16flash_fwd_kernelI23Flash_fwd_kernel_traitsILi256ELi128ELi64ELi8ELb0ELb0EN7cutlass10bfloat16_tE19Flash_kernel_traitsILi256ELi128ELi64ELi8ES3_EELb0ELb1ELb0ELb1ELb0ELb0ELb0ELb0EEEvNS_16Flash_fwd_paramsE:
.text._ZN5flash16flash_fwd_kernelI23Flash_fwd_kernel_traitsILi256ELi128ELi64ELi8ELb0ELb0EN7cutlass10bfloat16_tE19Flash_kernel_traitsILi256ELi128ELi64ELi8ES3_EELb0ELb1ELb0ELb1ELb0ELb0ELb0ELb0EEEvNS_16Flash_fwd_paramsE:
        /* <DEDUP_REMOVED lines=56> */
.L_x_230:
[----:B-1----:R-:W-:Y:S02]  /*0380*/  ULDC UR6, c[0x0][0x218] ;  /* 0x0000860000067ab9 */ /* 0x002fe40000000800 */
.L_x_231:
        /* <DEDUP_REMOVED lines=45> */
[----:B------:R-:W-:Y:S02]  /*0660*/  @UP0 UIADD3 UR11, UR25, UR8, URZ ;  /* 0x00000008190b0290 */ /* 0x000fe4000fffe03f */
[----:B------:R-:W-:Y:S02]  /*0670*/  @UP1 UIMAD UR23, UR13, UR5, UR27 ;  /* 0x000000050d1712a4 */ /* 0x000fe4000f8e021b */
[----:B------:R-:W-:Y:S02]  /*0680*/  @!UP1 UIMAD UR10, UR10, UR6, URZ ;  /* 0x000000060a0a92a4 */ /* 0x000fe4000f8e023f */
[----:B------:R-:W-:Y:S02]  /*0690*/  ULDC.64 UR4, c[0x0][0x198] ;  /* 0x0000660000047ab9 */ /* 0x000fe40000000a00 */
        /* <DEDUP_REMOVED lines=15> */
[----:B------:R-:W-:Y:S02]  /*0790*/  UIADD3 UR11, UR27, UR10, URZ ;  /* 0x0000000a1b0b7290 */ /* 0x000fe4000fffe03f */
[----:B------:R-:W-:Y:S02]  /*07a0*/  ULDC.64 UR4, c[0x0][0x180] ;  /* 0x0000600000047ab9 */ /* 0x000fe40000000a00 */
[----:B------:R-:W-:Y:S02]  /*07b0*/  UMOV UR10, UR26 ;  /* 0x0000001a000a7c82 */ /* 0x000fe40008000000 */
[----:B------:R-:W-:Y:S02]  /*07c0*/  UIMAD UR7, UR7, UR4, URZ ;  /* 0x00000004070772a4 */ /* 0x000fe4000f8e023f */
[----:B------:R-:W-:Y:S02]  /*07d0*/  UIMAD.WIDE.U32 UR26, UR22, UR4, UR10 ;  /* 0x00000004161a72a5 */ /* 0x000fe4000f8e000a */
[----:B------:R-:W-:-:S04]  /*07e0*/  UIMAD UR5, UR22, UR5, UR7 ;  /* 0x00000005160572a4 */ /* 0x000fc8000f8e0207 */
[----:B------:R-:W-:Y:S02]  /*07f0*/  UIADD3 UR10, UR27, UR5, URZ ;  /* 0x000000051b0a7290 */ /* 0x000fe4000fffe03f */
[----:B------:R-:W-:Y:S02]  /*0800*/  UMOV UR12, UR26 ;  /* 0x0000001a000c7c82 */ /* 0x000fe40008000000 */
.L_x_233:
        /* <DEDUP_REMOVED lines=50> */
.L_x_234:
        /* <DEDUP_REMOVED lines=8> */
[----:B------:R-:W-:Y:S01]  /*0bb0*/  SHF.R.S32.HI R244, RZ, 0x3, R3 ;  /* 0x00000003fff47819 */ /* 0x000fe20000011403 */
[----:B------:R-:W-:Y:S01]  /*0bc0*/  UIMAD UR25, UR8, UR5, UR4 ;  /* 0x00000005081972a4 */ /* 0x000fe2000f8e0204 */
[----:B------:R-:W-:-:S02]  /*0bd0*/  LOP3.LUT R3, R3, 0xfffffff8, RZ, 0xc0, !PT ;  /* 0xfffffff803037812 */ /* 0x000fc400078ec0ff */
        /* <DEDUP_REMOVED lines=9> */
[----:B------:R-:W-:Y:S01]  /*0c70*/  ULDC.64 UR4, c[0x0][0x1a8] ;  /* 0x00006a0000047ab9 */ /* 0x000fe20000000a00 */
[----:B------:R-:W-:Y:S01]  /*0c80*/  SHF.R.S32.HI R0, RZ, 0x1f, R4 ;  /* 0x0000001fff007819 */ /* 0x000fe20000011404 */
[----:B------:R-:W-:Y:S01]  /*0c90*/  UIMAD UR4, UR19, UR4, URZ ;  /* 0x00000004130472a4 */ /* 0x000fe2000f8e023f */
[----:B------:R-:W-:Y:S01]  /*0ca0*/  LOP3.LUT R229, R229, 0xfffffffe, RZ, 0xc0, !PT ;  /* 0xfffffffee5e57812 */ /* 0x000fe200078ec0ff */
[----:B------:R-:W-:Y:S01]  /*0cb0*/  IMAD.WIDE R18, R18, 0x80, R244 ;  /* 0x0000008012127825 */ /* 0x000fe200078e02f4 */
[----:B------:R-:W-:Y:S01]  /*0cc0*/  LOP3.LUT R2, R233, 0x38, R242, 0xf8, !PT ;  /* 0x00000038e9027812 */ /* 0x000fe200078ef8f2 */
[----:B------:R-:W-:Y:S01]  /*0cd0*/  UIMAD UR4, UR24, UR5, UR4 ;  /* 0x00000005180472a4 */ /* 0x000fe2000f8e0204 */
[----:B------:R-:W-:Y:S01]  /*0ce0*/  LEA.HI R0, R0, R4, RZ, 0x3 ;  /* 0x0000000400007211 */ /* 0x000fe200078f18ff */
[----:B------:R-:W-:Y:S01]  /*0cf0*/  IMAD.IADD R229, R5, 0x1, -R229 ;  /* 0x0000000105e57824 */ /* 0x000fe200078e0ae5 */
[----:B------:R-:W-:-:S02]  /*0d00*/  SHF.R.U32.HI R233, RZ, 0x3, R233 ;  /* 0x00000003ffe97819 */ /* 0x000fc400000116e9 */
[C---:B------:R-:W-:Y:S01]  /*0d10*/  LOP3.LUT R5, R0.reuse, 0xfffffff8, RZ, 0xc0, !PT ;  /* 0xfffffff800057812 */ /* 0x040fe200078ec0ff */
[----:B------:R-:W-:Y:S01]  /*0d20*/  IMAD.SHL.U32 R0, R0, 0x40, RZ ;  /* 0x0000004000007824 */ /* 0x000fe200078e00ff */
[----:B------:R-:W-:Y:S02]  /*0d30*/  LOP3.LUT R233, R2, R233, RZ, 0x3c, !PT ;  /* 0x000000e902e97212 */ /* 0x000fe400078e3cff */
        /* <DEDUP_REMOVED lines=9> */
[----:B------:R-:W-:Y:S01]  /*0dd0*/  UIADD3 UR23, -UR16, UR18, URZ ;  /* 0x0000001210177290 */ /* 0x000fe2000fffe13f */
[C---:B------:R-:W-:Y:S01]  /*0de0*/  LOP3.LUT P2, RZ, R5.reuse, 0x2, RZ, 0xc0, !PT ;  /* 0x0000000205ff7812 */ /* 0x040fe2000784c0ff */
[----:B------:R-:W-:Y:S01]  /*0df0*/  IMAD.SHL.U32 R5, R5, 0x40, RZ ;  /* 0x0000004005057824 */ /* 0x000fe200078e00ff */
[----:B------:R-:W-:Y:S01]  /*0e00*/  LOP3.LUT R233, R233, 0xfffffe00, R2, 0xf8, !PT ;  /* 0xfffffe00e9e97812 */ /* 0x000fe200078ef802 */
[----:B------:R-:W-:Y:S01]  /*0e10*/  IMAD R2, R245, c[0x0][0x1a0], RZ ;  /* 0x00006800f5027a24 */ /* 0x000fe200078e02ff */
[----:B------:R-:W-:Y:S01]  /*0e20*/  IADD3 R10, P0, R10, UR14, RZ ;  /* 0x0000000e0a0a7c10 */ /* 0x000fe2000ff1e0ff */
[----:B-1----:R-:W-:Y:S01]  /*0e30*/  IMAD.WIDE.U32 R14, R14, c[0x0][0x1a8], R8 ;  /* 0x00006a000e0e7a25 */ /* 0x002fe200078e0008 */
[----:B------:R-:W-:Y:S01]  /*0e40*/  LOP3.LUT R5, R5, 0x1c0, RZ, 0xc0, !PT ;  /* 0x000001c005057812 */ /* 0x000fe200078ec0ff */
[----:B------:R-:W-:Y:S01]  /*0e50*/  ULDC.64 UR6, c[0x0][0x1b8] ;  /* 0x00006e0000067ab9 */ /* 0x000fe20000000a00 */
[----:B------:R-:W-:Y:S01]  /*0e60*/  LEA.HI R7, R7, R6, RZ, 0x5 ;  /* 0x0000000607077211 */ /* 0x000fe200078f28ff */
[----:B------:R-:W-:Y:S01]  /*0e70*/  IMAD.WIDE.U32 R12, R244, c[0x0][0x198], R242 ;  /* 0x00006600f40c7a25 */ /* 0x000fe200078e00f2 */
[----:B------:R-:W-:Y:S01]  /*0e80*/  UIMAD UR6, UR26, UR6, URZ ;  /* 0x000000061a0672a4 */ /* 0x000fe2000f8e023f */
[----:B------:R-:W-:-:S02]  /*0e90*/  IADD3 R17, R15, UR4, RZ ;  /* 0x000000040f117c10 */ /* 0x000fc4000fffe0ff */
[----:B------:R-:W-:Y:S01]  /*0ea0*/  IMAD.SHL.U32 R8, R229, 0x8, RZ ;  /* 0x00000008e5087824 */ /* 0x000fe200078e00ff */
[----:B------:R-:W-:Y:S01]  /*0eb0*/  IADD3 R238, P1, R12, UR12, RZ ;  /* 0x0000000c0cee7c10 */ /* 0x000fe2000ff3e0ff */
[C---:B------:R-:W-:Y:S01]  /*0ec0*/  IMAD R2, R244.reuse, c[0x0][0x1a4], R2 ;  /* 0x00006900f4027a24 */ /* 0x040fe200078e0202 */
[----:B------:R-:W-:Y:S01]  /*0ed0*/  UIMAD UR6, UR8, UR7, UR6 ;  /* 0x00000007080672a4 */ /* 0x000fe2000f8e0206 */
[C---:B------:R-:W-:Y:S01]  /*0ee0*/  IMAD R4, R244.reuse, c[0x0][0x19c], R4 ;  /* 0x00006700f4047a24 */ /* 0x040fe200078e0204 */
[----:B------:R-:W-:Y:S01]  /*0ef0*/  LOP3.LUT R8, R5, 0x8, R8, 0xf8, !PT ;  /* 0x0000000805087812 */ /* 0x000fe200078ef808 */
[----:B------:R-:W-:Y:S01]  /*0f00*/  IMAD.SHL.U32 R233, R233, 0x2, RZ ;  /* 0x00000002e9e97824 */ /* 0x000fe200078e00ff */
[----:B------:R-:W-:Y:S02]  /*0f10*/  SHF.R.U32.HI R5, RZ, 0x3, R5 ;  /* 0x00000003ff057819 */ /* 0x000fe40000011605 */
[----:B------:R-:W-:Y:S01]  /*0f20*/  IADD3.X R11, R11, UR11, R2, P0, !PT ;  /* 0x0000000b0b0b7c10 */ /* 0x000fe200087fe402 */
[----:B------:R-:W-:Y:S01]  /*0f30*/  IMAD.U32 R2, RZ, RZ, UR8 ;  /* 0x00000008ff027e24 */ /* 0x000fe2000f8e00ff */
[----:B------:R-:W-:-:S02]  /*0f40*/  ISETP.GE.AND P0, PT, R244, UR23, PT ;  /* 0x00000017f4007c0c */ /* 0x000fc4000bf06270 */
[----:B------:R-:W-:Y:S02]  /*0f50*/  IADD3.X R239, R13, UR10, R4, P1, !PT ;  /* 0x0000000a0def7c10 */ /* 0x000fe40008ffe404 */
[----:B------:R-:W-:Y:S01]  /*0f60*/  LOP3.LUT R4, R8, R5, RZ, 0x3c, !PT ;  /* 0x0000000508047212 */ /* 0x000fe200078e3cff */
[----:B------:R-:W-:Y:S01]  /*0f70*/  IMAD.U32 R8, RZ, RZ, UR8 ;  /* 0x00000008ff087e24 */ /* 0x000fe2000f8e00ff */
[----:B------:R-:W-:Y:S01]  /*0f80*/  IADD3 R236, R242, 0x40, RZ ;  /* 0x00000040f2ec7810 */ /* 0x000fe20007ffe0ff */
[----:B------:R-:W-:Y:S01]  /*0f90*/  IMAD.WIDE.U32 R238, R2, c[0x0][0x1b0], R238 ;  /* 0x00006c0002ee7a25 */ /* 0x000fe200078e00ee */
[----:B------:R-:W-:Y:S02]  /*0fa0*/  LOP3.LUT R4, R4, 0xfffffe00, R0, 0xf8, !PT ;  /* 0xfffffe0004047812 */ /* 0x000fe400078ef800 */
[----:B------:R-:W-:Y:S01]  /*0fb0*/  IADD3 R235, R242, 0x80, RZ ;  /* 0x00000080f2eb7810 */ /* 0x000fe20007ffe0ff */
[----:B------:R-:W-:Y:S01]  /*0fc0*/  IMAD.WIDE.U32 R8, R8, c[0x0][0x1b8], R10 ;  /* 0x00006e0008087a25 */ /* 0x000fe200078e000a */
[----:B------:R-:W-:-:S02]  /*0fd0*/  LOP3.LUT R10, R7, 0xffffffe0, RZ, 0xc0, !PT ;  /* 0xffffffe0070a7812 */ /* 0x000fc400078ec0ff */
[----:B------:R-:W-:Y:S01]  /*0fe0*/  IADD3 R241, R239, UR25, RZ ;  /* 0x00000019eff17c10 */ /* 0x000fe2000fffe0ff */
[----:B------:R-:W-:Y:S01]  /*0ff0*/  IMAD.MOV.U32 R2, RZ, RZ, 0x10 ;  /* 0x00000010ff027424 */ /* 0x000fe200078e00ff */
[----:B------:R-:W-:Y:S01]  /*1000*/  IADD3 R11, R9, UR6, RZ ;  /* 0x00000006090b7c10 */ /* 0x000fe2000fffe0ff */
[----:B------:R-:W-:Y:S01]  /*1010*/  IMAD.MOV.U32 R0, RZ, RZ, 0x20 ;  /* 0x00000020ff007424 */ /* 0x000fe200078e00ff */
[----:B------:R-:W-:Y:S01]  /*1020*/  SHF.R.S32.HI R7, RZ, 0x5, R7 ;  /* 0x00000005ff077819 */ /* 0x000fe20000011407 */
[----:B------:R-:W-:Y:S01]  /*1030*/  IMAD.IADD R10, R6, 0x1, -R10 ;  /* 0x00000001060a7824 */ /* 0x000fe200078e0a0a */
        /* <DEDUP_REMOVED lines=42> */
.L_x_236:
[----:B------:R-:W-:Y:S05]  /*12e0*/  BSYNC B0 ;  /* 0x0000000000007941 */ /* 0x000fea0003800000 */
.L_x_235:
        /* <DEDUP_REMOVED lines=45> */
.L_x_238:
[----:B------:R-:W-:Y:S05]  /*15c0*/  BSYNC B0 ;  /* 0x0000000000007941 */ /* 0x000fea0003800000 */
.L_x_237:
        /* <DEDUP_REMOVED lines=45> */
.L_x_240:
[----:B------:R-:W-:Y:S05]  /*18a0*/  BSYNC B0 ;  /* 0x0000000000007941 */ /* 0x000fea0003800000 */
.L_x_239:
        /* <DEDUP_REMOVED lines=48> */
.L_x_242:
[----:B------:R-:W-:Y:S05]  /*1bb0*/  BSYNC B0 ;  /* 0x0000000000007941 */ /* 0x000fea0003800000 */
.L_x_241:
        /* <DEDUP_REMOVED lines=45> */
.L_x_244:
[----:B------:R-:W-:Y:S05]  /*1e90*/  BSYNC B0 ;  /* 0x0000000000007941 */ /* 0x000fea0003800000 */
.L_x_243:
[----:B------:R-:W-:Y:S01]  /*1ea0*/  ISETP.GE.AND P0, PT, R12, UR25, PT ;  /* 0x000000190c007c0c */ /* 0x000fe2000bf06270 */
[----:B------:R-:W-:Y:S01]  /*1eb0*/  UMOV UR27, 0x5 ;  /* 0x00000005001b7882 */ /* 0x000fe20000000000 */
[----:B------:R-:W-:Y:S01]  /*1ec0*/  BSSY B0, `(.L_x_245) ;  /* 0x0000028000007945 */ /* 0x000fe20003800000 */
[----:B------:R-:W-:Y:S02]  /*1ed0*/  ULDC UR33, c[0x0][0x19c] ;  /* 0x0000670000217ab9 */ /* 0x000fe40000000800 */
[----:B------:R-:W-:Y:S02]  /*1ee0*/  USHF.L.U32 UR31, UR4, 0x5, URZ ;  /* 0x00000005041f7899 */ /* 0x000fe4000800063f */
[----:B------:R-:W-:-:S06]  /*1ef0*/  USHF.L.U64.HI UR33, UR4, UR27, UR33 ;  /* 0x0000001b04217299 */ /* 0x000fcc0008010221 */
        /* <DEDUP_REMOVED lines=36> */
.L_x_246:
[----:B------:R-:W-:Y:S05]  /*2140*/  BSYNC B0 ;  /* 0x0000000000007941 */ /* 0x000fea0003800000 */
.L_x_245:
[----:B------:R-:W-:Y:S01]  /*2150*/  ULDC.64 UR4, c[0x0][0x318] ;  /* 0x0000c60000047ab9 */ /* 0x000fe20000000a00 */
[----:B------:R-:W0:Y:S01]  /*2160*/  LDGDEPBAR ;  /* 0x00000000000079af */ /* 0x000e220000000000 */
[----:B------:R-:W-:-:S04]  /*2170*/  UISETP.NE.U32.AND UP1, UPT, URZ, UR4, UPT ;  /* 0x000000043f00728c */ /* 0x000fc8000bf25070 */
        /* <DEDUP_REMOVED lines=15> */
[----:B-1----:R-:W-:-:S05]  /*2270*/  IMAD.U32 R14, RZ, RZ, UR6 ;  /* 0x00000006ff0e7e24 */ /* 0x002fca000f8e00ff */
[----:B------:R-:W-:Y:S01]  /*2280*/  IMAD.U32 R15, RZ, RZ, UR7 ;  /* 0x00000007ff0f7e24 */ /* 0x000fe2000f8e00ff */
[----:B------:R-:W1:Y:S01]  /*2290*/  @P0 MUFU.RCP R13, c[0x0][0x238] ;  /* 0x00008e00000d0b08 */ /* 0x000e620000001000 */
[----:B------:R-:W-:Y:S01]  /*22a0*/  ISETP.GE.AND P1, PT, R244, UR25, PT ;  /* 0x00000019f4007c0c */ /* 0x000fe2000bf26270 */
[----:B------:R-:W-:Y:S02]  /*22b0*/  ULDC.64 UR6, c[0x0][0x1a0] ;  /* 0x0000680000067ab9 */ /* 0x000fe40000000a00 */
[----:B------:R-:W1:Y:S01]  /*22c0*/  @P0 LDG.E R14, [R14.64] ;  /* 0x000000140e0e0981 */ /* 0x000e62000c1e1900 */
[----:B------:R-:W-:Y:S01]  /*22d0*/  USHF.L.U32 UR5, UR6, 0x6, URZ ;  /* 0x0000000606057899 */ /* 0x000fe2000800063f */
[----:B------:R-:W-:Y:S01]  /*22e0*/  IMAD.SHL.U32 R232, R6, 0x2, RZ ;  /* 0x0000000206e87824 */ /* 0x000fe200078e00ff */
[----:B------:R-:W-:Y:S01]  /*22f0*/  USHF.L.U64.HI UR28, UR6, UR28, UR7 ;  /* 0x0000001c061c7299 */ /* 0x000fe20008010207 */
[----:B------:R-:W-:Y:S03]  /*2300*/  BAR.SYNC.DEFER_BLOCKING 0x0 ;  /* 0x0000000000007b1d */ /* 0x000fe60000010000 */
[----:B------:R-:W-:Y:S01]  /*2310*/  UIMAD UR4, UR28, UR26, URZ ;  /* 0x0000001a1c0472a4 */ /* 0x000fe2000f8e023f */
[----:B------:R-:W-:Y:S01]  /*2320*/  IMAD.U32 R231, RZ, RZ, UR5 ;  /* 0x00000005ffe77e24 */ /* 0x000fe2000f8e00ff */
[----:B------:R-:W-:Y:S01]  /*2330*/  LOP3.LUT R232, R232, 0x6, RZ, 0xc0, !PT ;  /* 0x00000006e8e87812 */ /* 0x000fe200078ec0ff */
[----:B------:R-:W-:Y:S01]  /*2340*/  BSSY B0, `(.L_x_247) ;  /* 0x0000032000007945 */ /* 0x000fe20003800000 */
[----:B------:R-:W-:-:S03]  /*2350*/  UIMAD UR32, UR32, UR5, UR4 ;  /* 0x00000005202072a4 */ /* 0x000fc6000f8e0204 */
[----:B------:R-:W-:Y:S01]  /*2360*/  UMOV UR4, URZ ;  /* 0x0000003f00047c82 */ /* 0x000fe20008000000 */
[----:B------:R2:W-:Y:S04]  /*2370*/  @P1 STS.128 [R233+0x18000], RZ ;  /* 0x018000ffe9001388 */ /* 0x0005e80000000c00 */
[----:B------:R2:W-:Y:S04]  /*2380*/  @P1 STS.128 [R233+0x1a000], RZ ;  /* 0x01a000ffe9001388 */ /* 0x0005e80000000c00 */
[----:B------:R2:W-:Y:S04]  /*2390*/  @P1 STS.128 [R233+0x1c000], RZ ;  /* 0x01c000ffe9001388 */ /* 0x0005e80000000c00 */
[----:B------:R2:W-:Y:S01]  /*23a0*/  @P1 STS.128 [R233+0x1e000], RZ ;  /* 0x01e000ffe9001388 */ /* 0x0005e20000000c00 */
[----:B-1----:R-:W-:-:S04]  /*23b0*/  @P0 FMUL.FTZ R13, R14, R13 ;  /* 0x0000000d0e0d0220 */ /* 0x002fc80000410000 */
[----:B------:R1:W3:Y:S02]  /*23c0*/  @P0 R2UR UR19, R13 ;  /* 0x000000000d1303c2 */ /* 0x0002e400000e0000 */
[----:B-1----:R-:W-:Y:S01]  /*23d0*/  SHF.R.S32.HI R13, RZ, 0x1f, R10 ;  /* 0x0000001fff0d7819 */ /* 0x002fe2000001140a */
[----:B---3--:R-:W-:-:S03]  /*23e0*/  @UP1 UMOV UR4, UR19 ;  /* 0x0000001300041c82 */ /* 0x008fc60008000000 */
[----:B------:R-:W-:Y:S01]  /*23f0*/  LEA.HI R13, R13, R10, RZ, 0x2 ;  /* 0x0000000a0d0d7211 */ /* 0x000fe200078f10ff */
[----:B------:R-:W-:-:S03]  /*2400*/  IMAD.MOV.U32 R10, RZ, RZ, R8 ;  /* 0x000000ffff0a7224 */ /* 0x000fc600078e0008 */
[----:B------:R-:W-:Y:S01]  /*2410*/  SHF.R.S32.HI R6, RZ, 0x2, R13 ;  /* 0x00000002ff067819 */ /* 0x000fe2000001140d */
[----:B------:R-:W-:-:S05]  /*2420*/  IMAD.WIDE.U32 R14, R231, UR26, R10 ;  /* 0x0000001ae70e7c25 */ /* 0x000fca000f8e000a */
[----:B------:R-:W-:Y:S01]  /*2430*/  IADD3 R13, R15, UR32, RZ ;  /* 0x000000200f0d7c10 */ /* 0x000fe2000fffe0ff */
[----:B------:R-:W-:Y:S05]  /*2440*/  @P1 BRA `(.L_x_248) ;  /* 0x0000021000001947 */ /* 0x000fea0003800000 */
[----:B--2---:R-:W-:Y:S02]  /*2450*/  ISETP.GE.AND P5, PT, R242, c[0x0][0x220], PT ;  /* 0x00008800f2007a0c */ /* 0x004fe40003fa6270 */
        /* <DEDUP_REMOVED lines=32> */
.L_x_248:
[----:B--2---:R-:W-:Y:S05]  /*2660*/  BSYNC B0 ;  /* 0x0000000000007941 */ /* 0x004fea0003800000 */
.L_x_247:
        /* <DEDUP_REMOVED lines=17> */
[C---:B-1----:R-:W-:Y:S02]  /*2780*/  @!P5 LEA R18, P6, R12.reuse, c[0x0][0x170], 0x1 ;  /* 0x00005c000c12da11 */ /* 0x042fe400078c08ff */
        /* <DEDUP_REMOVED lines=27> */
.L_x_250:
[----:B------:R-:W-:Y:S05]  /*2940*/  BSYNC B0 ;  /* 0x0000000000007941 */ /* 0x000fea0003800000 */
.L_x_249:
[C---:B------:R-:W-:Y:S01]  /*2950*/  IMAD.SHL.U32 R13, R3.reuse, 0x40, RZ ;  /* 0x00000040030d7824 */ /* 0x040fe200078e00ff */
[----:B------:R-:W-:Y:S01]  /*2960*/  R2P PR, R3, 0x6 ;  /* 0x0000000603007804 */ /* 0x000fe20000000000 */
[----:B------:R-:W-:Y:S01]  /*2970*/  IMAD.SHL.U32 R12, R244, 0x8, RZ ;  /* 0x00000008f40c7824 */ /* 0x000fe200078e00ff */
[----:B------:R-:W0:Y:S01]  /*2980*/  LDGDEPBAR ;  /* 0x00000000000079af */ /* 0x000e220000000000 */
[----:B------:R-:W-:Y:S01]  /*2990*/  IMAD R230, R7, 0x400, R4 ;  /* 0x0000040007e67824 */ /* 0x000fe200078e0204 */
        /* <DEDUP_REMOVED lines=17> */
[----:B------:R-:W4:Y:S01]  /*2ab0*/  LDSM.16.M88.4 R28, [R229+0x10000] ;  /* 0x01000000e51c783b */ /* 0x000f220000000200 */
[----:B------:R-:W-:-:S02]  /*2ac0*/  IADD3 R3, R229, 0x10000, RZ ;  /* 0x00010000e5037810 */ /* 0x000fc40007ffe0ff */
[----:B------:R-:W-:Y:S01]  /*2ad0*/  IADD3 R227, R229, 0x10020, RZ ;  /* 0x00010020e5e37810 */ /* 0x000fe20007ffe0ff */
[----:B-1----:R-:W1:Y:S01]  /*2ae0*/  LDSM.16.M88.4 R20, [R229+0x10800] ;  /* 0x01080000e514783b */ /* 0x002e620000000200 */
[----:B------:R-:W-:Y:S01]  /*2af0*/  @P1 IADD3 R227, R3, -0x20, RZ ;  /* 0xffffffe003e31810 */ /* 0x000fe20007ffe0ff */
[----:B------:R-:W-:Y:S02]  /*2b00*/  IMAD.MOV.U32 R3, RZ, RZ, 0x40 ;  /* 0x00000040ff037424 */ /* 0x000fe400078e00ff */
[----:B------:R-:W5:Y:S01]  /*2b10*/  LDSM.16.M88.4 R64, [R229+0x11000] ;  /* 0x01100000e540783b */ /* 0x000f620000000200 */
[----:B------:R-:W-:Y:S02]  /*2b20*/  IADD3 R219, R227, 0x800, RZ ;  /* 0x00000800e3db7810 */ /* 0x000fe40007ffe0ff */
[----:B------:R-:W-:Y:S01]  /*2b30*/  SEL R3, R3, 0xffffffc0, !P2 ;  /* 0xffffffc003037807 */ /* 0x000fe20005000000 */
[----:B---3--:R-:W3:Y:S01]  /*2b40*/  LDSM.16.M88.4 R16, [R229+0x11800] ;  /* 0x01180000e510783b */ /* 0x008ee20000000200 */
[----:B------:R-:W-:-:S02]  /*2b50*/  IADD3 R218, R227, 0x1000, RZ ;  /* 0x00001000e3da7810 */ /* 0x000fc40007ffe0ff */
[----:B------:R-:W-:Y:S01]  /*2b60*/  IADD3 R217, R227, 0x1800, RZ ;  /* 0x00001800e3d97810 */ /* 0x000fe20007ffe0ff */
[----:B------:R-:W2:Y:S01]  /*2b70*/  LDSM.16.M88.4 R48, [R227] ;  /* 0x00000000e330783b */ /* 0x000ea20000000200 */
        /* <DEDUP_REMOVED lines=18> */
[----:B----4-:R-:W-:Y:S01]  /*2ca0*/  HMMA.16816.F32.BF16 R32, R56, R28, RZ ;  /* 0x0000001c3820723c */ /* 0x010fe200000418ff */
[----:B------:R-:W-:-:S07]  /*2cb0*/  IADD3 R204, R227, 0x7800, RZ ;  /* 0x00007800e3cc7810 */ /* 0x000fce0007ffe0ff */
[C---:B-1----:R-:W-:Y:S08]  /*2cc0*/  HMMA.16816.F32.BF16 R24, R56.reuse, R20, RZ ;  /* 0x000000143818723c */ /* 0x042ff000000418ff */
[C---:B------:R-:W-:Y:S08]  /*2cd0*/  HMMA.16816.F32.BF16 R28, R56.reuse, R30, RZ ;  /* 0x0000001e381c723c */ /* 0x040ff000000418ff */
[C---:B------:R-:W-:Y:S08]  /*2ce0*/  HMMA.16816.F32.BF16 R20, R56.reuse, R22, RZ ;  /* 0x000000163814723c */ /* 0x040ff000000418ff */
[C---:B-----5:R-:W-:Y:S08]  /*2cf0*/  HMMA.16816.F32.BF16 R68, R56.reuse, R64, RZ ;  /* 0x000000403844723c */ /* 0x060ff000000418ff */
[C---:B------:R-:W-:Y:S08]  /*2d00*/  HMMA.16816.F32.BF16 R64, R56.reuse, R66, RZ ;  /* 0x000000423840723c */ /* 0x040ff000000418ff */
[C---:B---3--:R-:W-:Y:S08]  /*2d10*/  HMMA.16816.F32.BF16 R60, R56.reuse, R16, RZ ;  /* 0x00000010383c723c */ /* 0x048ff000000418ff */
[----:B------:R-:W-:Y:S01]  /*2d20*/  HMMA.16816.F32.BF16 R56, R56, R18, RZ ;  /* 0x000000123838723c */ /* 0x000fe200000418ff */
        /* <DEDUP_REMOVED lines=395> */
.L_x_253:
[----:B------:R-:W-:Y:S05]  /*45e0*/  BSYNC B0 ;  /* 0x0000000000007941 */ /* 0x000fea0003800000 */
.L_x_252:
[----:B------:R-:W0:Y:S02]  /*45f0*/  LDGDEPBAR ;  /* 0x00000000000079af */ /* 0x000e240000000000 */
.L_x_251:
        /* <DEDUP_REMOVED lines=76> */
[----:B------:R-:W-:Y:S01]  /*4ac0*/  LDSM.16.MT88.4 R24, [R224+0x1a800] ;  /* 0x01a80000e018783b */ /* 0x000fe20000004200 */
[--C-:B------:R-:W-:Y:S02]  /*4ad0*/  FFMA.FTZ R2, R15, c[0x0][0x23c], -R170.reuse ;  /* 0x00008f000f027a23 */ /* 0x100fe400000108aa */
[--C-:B------:R-:W-:Y:S01]  /*4ae0*/  FFMA.FTZ R175, R12, c[0x0][0x23c], -R189.reuse ;  /* 0x00008f000caf7a23 */ /* 0x100fe200000108bd */
[----:B------:R-:W1:Y:S01]  /*4af0*/  LDSM.16.MT88.4 R4, [R220+0x1e000] ;  /* 0x01e00000dc04783b */ /* 0x000e620000004200 */
[--C-:B------:R-:W-:Y:S01]  /*4b00*/  FFMA.FTZ R166, R13, c[0x0][0x23c], -R189.reuse ;  /* 0x00008f000da67a23 */ /* 0x100fe200000108bd */
[----:B------:R-:W-:Y:S01]  /*4b10*/  MUFU.EX2 R177, R177 ;  /* 0x000000b100b17308 */ /* 0x000fe20000000800 */
[----:B------:R-:W-:Y:S01]  /*4b20*/  FFMA.FTZ R165, R14, c[0x0][0x23c], -R189 ;  /* 0x00008f000ea57a23 */ /* 0x000fe200000108bd */
[----:B------:R-:W-:Y:S01]  /*4b30*/  LDSM.16.MT88.4 R32, [R220+0x1a800] ;  /* 0x01a80000dc20783b */ /* 0x000fe20000004200 */
[----:B------:R-:W-:-:S02]  /*4b40*/  FFMA.FTZ R167, R28, c[0x0][0x23c], -R170 ;  /* 0x00008f001ca77a23 */ /* 0x000fc400000108aa */
[--C-:B------:R-:W-:Y:S01]  /*4b50*/  FFMA.FTZ R0, R20, c[0x0][0x23c], -R189.reuse ;  /* 0x00008f0014007a23 */ /* 0x100fe200000108bd */
[----:B------:R-:W1:Y:S01]  /*4b60*/  LDSM.16.MT88.4 R12, [R222+0x18800] ;  /* 0x01880000de0c783b */ /* 0x000e620000004200 */
[--C-:B------:R-:W-:Y:S01]  /*4b70*/  FFMA.FTZ R183, R183, c[0x0][0x23c], -R170.reuse ;  /* 0x00008f00b7b77a23 */ /* 0x100fe200000108aa */
[----:B------:R-:W3:Y:S01]  /*4b80*/  MUFU.EX2 R173, R173 ;  /* 0x000000ad00ad7308 */ /* 0x000ee20000000800 */
[----:B--2---:R-:W-:Y:S01]  /*4b90*/  F2FP.BF16.PACK_AB R144, R178, R179 ;  /* 0x000000b3b290723e */ /* 0x004fe200000010ff */
[----:B------:R-:W2:Y:S01]  /*4ba0*/  LDSM.16.MT88.4 R20, [R220+0x18800] ;  /* 0x01880000dc14783b */ /* 0x000ea20000004200 */
[--C-:B------:R-:W-:Y:S02]  /*4bb0*/  FFMA.FTZ R184, R184, c[0x0][0x23c], -R170.reuse ;  /* 0x00008f00b8b87a23 */ /* 0x100fe400000108aa */
[--C-:B------:R-:W-:Y:S01]  /*4bc0*/  FFMA.FTZ R185, R185, c[0x0][0x23c], -R170.reuse ;  /* 0x00008f00b9b97a23 */ /* 0x100fe200000108aa */
[----:B------:R-:W1:Y:S01]  /*4bd0*/  LDSM.16.MT88.4 R28, [R221+0x18800] ;  /* 0x01880000dd1c783b */ /* 0x000e620000004200 */
        /* <DEDUP_REMOVED lines=319> */
[----:B------:R-:W4:Y:S01]  /*5fd0*/  I2F R166, R2 ;  /* 0x0000000200a67306 */ /* 0x000f220000201400 */
[C---:B------:R-:W-:Y:S01]  /*5fe0*/  ISETP.GE.AND P0, PT, R2.reuse, R197, PT ;  /* 0x000000c50200720c */ /* 0x040fe20003f06270 */
[----:B------:R-:W-:Y:S01]  /*5ff0*/  @!PT LDS RZ, [RZ] ;  /* 0x00000000fffff984 */ /* 0x000fe20000000800 */
[----:B------:R-:W-:Y:S01]  /*6000*/  @!PT LDS RZ, [RZ] ;  /* 0x00000000fffff984 */ /* 0x000fe20000000800 */
[----:B------:R-:W-:Y:S01]  /*6010*/  @!PT LDS RZ, [RZ] ;  /* 0x00000000fffff984 */ /* 0x000fe20000000800 */
[----:B------:R5:W-:Y:S01]  /*6020*/  @!P5 LDGSTS.E.BYPASS.LTC128B.128 [R233+0x1b000], [R22.64+0x80] ;  /* 0x1b00008016e9dfae */ /* 0x000be2000b901d54 */
[----:B------:R-:W-:-:S03]  /*6030*/  ISETP.GE.AND P2, PT, R2, R196, PT ;  /* 0x000000c40200720c */ /* 0x000fc60003f46270 */
        /* <DEDUP_REMOVED lines=11> */
[----:B------:R-:W2:Y:S04]  /*60f0*/  LDSM.16.M88.4 R24, [R229+0x10000] ;  /* 0x01000000e518783b */ /* 0x000ea80000000200 */
[----:B-1----:R-:W5:Y:S04]  /*6100*/  LDSM.16.M88.4 R16, [R229+0x10800] ;  /* 0x01080000e510783b */ /* 0x002f680000000200 */
[----:B------:R-:W-:Y:S04]  /*6110*/  LDSM.16.M88.4 R32, [R229+0x11800] ;  /* 0x01180000e520783b */ /* 0x000fe80000000200 */
[----:B------:R-:W-:Y:S04]  /*6120*/  LDSM.16.M88.4 R168, [R228] ;  /* 0x00000000e4a8783b */ /* 0x000fe80000000200 */
[----:B------:R-:W-:Y:S04]  /*6130*/  LDSM.16.M88.4 R176, [R227] ;  /* 0x00000000e3b0783b */ /* 0x000fe80000000200 */
[----:B---3--:R-:W1:Y:S04]  /*6140*/  LDSM.16.M88.4 R4, [R229+0x11000] ;  /* 0x01100000e504783b */ /* 0x008e680000000200 */
[----:B------:R-:W3:Y:S04]  /*6150*/  LDSM.16.M88.4 R200, [R219] ;  /* 0x00000000dbc8783b */ /* 0x000ee80000000200 */
[----:B------:R-:W3:Y:S04]  /*6160*/  LDSM.16.M88.4 R192, [R218] ;  /* 0x00000000dac0783b */ /* 0x000ee80000000200 */
[----:B------:R-:W3:Y:S04]  /*6170*/  LDSM.16.M88.4 R180, [R217] ;  /* 0x00000000d9b4783b */ /* 0x000ee80000000200 */
[----:B------:R-:W-:Y:S01]  /*6180*/  LDSM.16.M88.4 R172, [R226] ;  /* 0x00000000e2ac783b */ /* 0x000fe20000000200 */
[C---:B--2---:R-:W-:Y:S03]  /*6190*/  HMMA.16816.F32.BF16 R28, R184.reuse, R24, RZ ;  /* 0x00000018b81c723c */ /* 0x044fe600000418ff */
[----:B------:R-:W0:Y:S05]  /*61a0*/  LDGDEPBAR ;  /* 0x00000000000079af */ /* 0x000e2a0000000000 */
[C---:B------:R-:W-:Y:S08]  /*61b0*/  HMMA.16816.F32.BF16 R24, R184.reuse, R26, RZ ;  /* 0x0000001ab818723c */ /* 0x040ff000000418ff */
[C---:B-----5:R-:W-:Y:S08]  /*61c0*/  HMMA.16816.F32.BF16 R20, R184.reuse, R16, RZ ;  /* 0x00000010b814723c */ /* 0x060ff000000418ff */
[C---:B-1----:R-:W-:Y:S08]  /*61d0*/  HMMA.16816.F32.BF16 R12, R184.reuse, R4, RZ ;  /* 0x00000004b80c723c */ /* 0x042ff000000418ff */
[C---:B------:R-:W-:Y:S08]  /*61e0*/  HMMA.16816.F32.BF16 R16, R184.reuse, R18, RZ ;  /* 0x00000012b810723c */ /* 0x040ff000000418ff */
[C---:B------:R-:W-:Y:S08]  /*61f0*/  HMMA.16816.F32.BF16 R4, R184.reuse, R6, RZ ;  /* 0x00000006b804723c */ /* 0x040ff000000418ff */
[C---:B------:R-:W-:Y:S08]  /*6200*/  HMMA.16816.F32.BF16 R188, R184.reuse, R32, RZ ;  /* 0x00000020b8bc723c */ /* 0x040ff000000418ff */
[----:B------:R-:W-:Y:S01]  /*6210*/  HMMA.16816.F32.BF16 R184, R184, R34, RZ ;  /* 0x00000022b8b8723c */ /* 0x000fe200000418ff */
[----:B------:R-:W1:Y:S07]  /*6220*/  LDSM.16.M88.4 R32, [R223+0x10000] ;  /* 0x01000000df20783b */ /* 0x000e6e0000000200 */
        /* <DEDUP_REMOVED lines=8> */
[----:B------:R-:W-:Y:S07]  /*62b0*/  LDSM.16.M88.4 R192, [R225] ;  /* 0x00000000e1c0783b */ /* 0x000fee0000000200 */
[C---:B------:R-:W-:Y:S08]  /*62c0*/  HMMA.16816.F32.BF16 R188, R168.reuse, R180, R188 ;  /* 0x000000b4a8bc723c */ /* 0x040ff000000418bc */
[----:B------:R-:W-:Y:S01]  /*62d0*/  HMMA.16816.F32.BF16 R184, R168, R182, R184 ;  /* 0x000000b6a8b8723c */ /* 0x000fe200000418b8 */
[----:B------:R-:W5:Y:S04]  /*62e0*/  LDSM.16.M88.4 R180, [R223+0x11800] ;  /* 0x01180000dfb4783b */ /* 0x000f680000000200 */
        /* <DEDUP_REMOVED lines=10> */
[C---:B-----5:R-:W-:Y:S08]  /*6390*/  HMMA.16816.F32.BF16 R188, R172.reuse, R180, R188 ;  /* 0x000000b4acbc723c */ /* 0x060ff000000418bc */
[----:B------:R-:W-:Y:S01]  /*63a0*/  HMMA.16816.F32.BF16 R184, R172, R182, R184 ;  /* 0x000000b6acb8723c */ /* 0x000fe200000418b8 */
[----:B------:R-:W-:Y:S04]  /*63b0*/  LDSM.16.M88.4 R172, [R229+0x13000] ;  /* 0x01300000e5ac783b */ /* 0x000fe80000000200 */
[----:B------:R-:W-:Y:S03]  /*63c0*/  LDSM.16.M88.4 R180, [R229+0x12000] ;  /* 0x01200000e5b4783b */ /* 0x000fe60000000200 */
[C---:B----4-:R-:W-:Y:S08]  /*63d0*/  HMMA.16816.F32.BF16 R28, R192.reuse, R168, R28 ;  /* 0x000000a8c01c723c */ /* 0x050ff0000004181c */
[C---:B------:R-:W-:Y:S01]  /*63e0*/  HMMA.16816.F32.BF16 R24, R192.reuse, R170, R24 ;  /* 0x000000aac018723c */ /* 0x040fe20000041818 */
[----:B------:R-:W-:Y:S07]  /*63f0*/  LDSM.16.M88.4 R168, [R229+0x12800] ;  /* 0x01280000e5a8783b */ /* 0x000fee0000000200 */
        /* <DEDUP_REMOVED lines=16> */
[C---:B------:R-:W-:Y:S08]  /*6500*/  HMMA.16816.F32.BF16 R28, R32.reuse, R180, R28 ;  /* 0x000000b4201c723c */ /* 0x040ff0000004181c */
[C---:B------:R-:W-:Y:S01]  /*6510*/  HMMA.16816.F32.BF16 R24, R32.reuse, R182, R24 ;  /* 0x000000b62018723c */ /* 0x040fe20000041818 */
[----:B------:R-:W4:Y:S07]  /*6520*/  LDSM.16.M88.4 R180, [R213] ;  /* 0x00000000d5b4783b */ /* 0x000f2e0000000200 */
        /* <DEDUP_REMOVED lines=24> */
[C---:B------:R-:W-:Y:S01]  /*66b0*/  HMMA.16816.F32.BF16 R184, R32.reuse, R174, R184 ;  /* 0x000000ae20b8723c */ /* 0x040fe200000418b8 */
[----:B------:R-:W3:Y:S07]  /*66c0*/  LDSM.16.M88.4 R172, [R216+0x3800] ;  /* 0x00380000d8ac783b */ /* 0x000eee0000000200 */
[C---:B-----5:R-:W-:Y:S08]  /*66d0*/  HMMA.16816.F32.BF16 R12, R32.reuse, R192, R12 ;  /* 0x000000c0200c723c */ /* 0x060ff0000004180c */
[----:B------:R-:W-:Y:S01]  /*66e0*/  HMMA.16816.F32.BF16 R4, R32, R194, R4 ;  /* 0x000000c22004723c */ /* 0x000fe20000041804 */
[----:B------:R-:W-:Y:S04]  /*66f0*/  LDSM.16.M88.4 R32, [R230+0x8000] ;  /* 0x00800000e620783b */ /* 0x000fe80000000200 */
[----:B------:R-:W5:Y:S03]  /*6700*/  LDSM.16.M88.4 R192, [R229+0x14000] ;  /* 0x01400000e5c0783b */ /* 0x000f660000000200 */
[C---:B----4-:R-:W-:Y:S08]  /*6710*/  HMMA.16816.F32.BF16 R28, R168.reuse, R180, R28 ;  /* 0x000000b4a81c723c */ /* 0x050ff0000004181c */
[C---:B------:R-:W-:Y:S01]  /*6720*/  HMMA.16816.F32.BF16 R24, R168.reuse, R182, R24 ;  /* 0x000000b6a818723c */ /* 0x040fe20000041818 */
[----:B------:R-:W4:Y:S07]  /*6730*/  LDSM.16.M88.4 R180, [R229+0x14800] ;  /* 0x01480000e5b4783b */ /* 0x000f2e0000000200 */
[C---:B--2---:R-:W-:Y:S08]  /*6740*/  HMMA.16816.F32.BF16 R20, R168.reuse, R176, R20 ;  /* 0x000000b0a814723c */ /* 0x044ff00000041814 */
[C---:B------:R-:W-:Y:S01]  /*6750*/  HMMA.16816.F32.BF16 R16, R168.reuse, R178, R16 ;  /* 0x000000b2a810723c */ /* 0x040fe20000041810 */
[----:B------:R-:W2:Y:S07]  /*6760*/  LDSM.16.M88.4 R176, [R229+0x15000] ;  /* 0x01500000e5b0783b */ /* 0x000eae0000000200 */
[C---:B-1----:R-:W-:Y:S08]  /*6770*/  HMMA.16816.F32.BF16 R12, R168.reuse, R200, R12 ;  /* 0x000000c8a80c723c */ /* 0x042ff0000004180c */
[C---:B------:R-:W-:Y:S01]  /*6780*/  HMMA.16816.F32.BF16 R4, R168.reuse, R202, R4 ;  /* 0x000000caa804723c */ /* 0x040fe20000041804 */
[----:B------:R-:W-:Y:S07]  /*6790*/  LDSM.16.M88.4 R200, [R211] ;  /* 0x00000000d3c8783b */ /* 0x000fee0000000200 */
[C---:B---3--:R-:W-:Y:S08]  /*67a0*/  HMMA.16816.F32.BF16 R188, R168.reuse, R172, R188 ;  /* 0x000000aca8bc723c */ /* 0x048ff000000418bc */
[----:B------:R-:W-:Y:S01]  /*67b0*/  HMMA.16816.F32.BF16 R184, R168, R174, R184 ;  /* 0x000000aea8b8723c */ /* 0x000fe200000418b8 */
[----:B------:R-:W1:Y:S04]  /*67c0*/  LDSM.16.M88.4 R172, [R229+0x15800] ;  /* 0x01580000e5ac783b */ /* 0x000e680000000200 */
[----:B------:R-:W-:Y:S03]  /*67d0*/  LDSM.16.M88.4 R168, [R228+0x8000] ;  /* 0x00800000e4a8783b */ /* 0x000fe60000000200 */
[C---:B-----5:R-:W-:Y:S08]  /*67e0*/  HMMA.16816.F32.BF16 R28, R32.reuse, R192, R28 ;  /* 0x000000c0201c723c */ /* 0x060ff0000004181c */
[C---:B------:R-:W-:Y:S01]  /*67f0*/  HMMA.16816.F32.BF16 R24, R32.reuse, R194, R24 ;  /* 0x000000c22018723c */ /* 0x040fe20000041818 */
[----:B------:R-:W3:Y:S07]  /*6800*/  LDSM.16.M88.4 R192, [R210] ;  /* 0x00000000d2c0783b */ /* 0x000eee0000000200 */
[C---:B----4-:R-:W-:Y:S08]  /*6810*/  HMMA.16816.F32.BF16 R20, R32.reuse, R180, R20 ;  /* 0x000000b42014723c */ /* 0x050ff00000041814 */
[C---:B------:R-:W-:Y:S01]  /*6820*/  HMMA.16816.F32.BF16 R16, R32.reuse, R182, R16 ;  /* 0x000000b62010723c */ /* 0x040fe20000041810 */
[----:B------:R-:W4:Y:S07]  /*6830*/  LDSM.16.M88.4 R180, [R209] ;  /* 0x00000000d1b4783b */ /* 0x000f2e0000000200 */
[C---:B--2---:R-:W-:Y:S08]  /*6840*/  HMMA.16816.F32.BF16 R12, R32.reuse, R176, R12 ;  /* 0x000000b0200c723c */ /* 0x044ff0000004180c */
[C---:B------:R-:W-:Y:S01]  /*6850*/  HMMA.16816.F32.BF16 R4, R32.reuse, R178, R4 ;  /* 0x000000b22004723c */ /* 0x040fe20000041804 */
[----:B------:R-:W2:Y:S07]  /*6860*/  LDSM.16.M88.4 R176, [R208] ;  /* 0x00000000d0b0783b */ /* 0x000eae0000000200 */
[C---:B-1----:R-:W-:Y:S08]  /*6870*/  HMMA.16816.F32.BF16 R188, R32.reuse, R172, R188 ;  /* 0x000000ac20bc723c */ /* 0x042ff000000418bc */
[----:B------:R-:W-:Y:S01]  /*6880*/  HMMA.16816.F32.BF16 R184, R32, R174, R184 ;  /* 0x000000ae20b8723c */ /* 0x000fe200000418b8 */
[----:B------:R-:W-:Y:S04]  /*6890*/  LDSM.16.M88.4 R172, [R226+0x8000] ;  /* 0x00800000e2ac783b */ /* 0x000fe80000000200 */
[----:B------:R-:W1:Y:S03]  /*68a0*/  LDSM.16.M88.4 R32, [R223+0x14000] ;  /* 0x01400000df20783b */ /* 0x000e660000000200 */
[C---:B---3--:R-:W-:Y:S08]  /*68b0*/  HMMA.16816.F32.BF16 R20, R168.reuse, R192, R20 ;  /* 0x000000c0a814723c */ /* 0x048ff00000041814 */
[C---:B------:R-:W-:Y:S01]  /*68c0*/  HMMA.16816.F32.BF16 R16, R168.reuse, R194, R16 ;  /* 0x000000c2a810723c */ /* 0x040fe20000041810 */
[----:B------:R-:W3:Y:S07]  /*68d0*/  LDSM.16.M88.4 R192, [R223+0x15000] ;  /* 0x01500000dfc0783b */ /* 0x000eee0000000200 */
        /* <DEDUP_REMOVED lines=16> */
[C---:B-----5:R-:W-:Y:S08]  /*69e0*/  HMMA.16816.F32.BF16 R20, R172.reuse, R200, R20 ;  /* 0x000000c8ac14723c */ /* 0x060ff00000041814 */
[C---:B------:R-:W-:Y:S01]  /*69f0*/  HMMA.16816.F32.BF16 R16, R172.reuse, R202, R16 ;  /* 0x000000caac10723c */ /* 0x040fe20000041810 */
[----:B------:R-:W-:Y:S07]  /*6a00*/  LDSM.16.M88.4 R200, [R230+0xc000] ;  /* 0x00c00000e6c8783b */ /* 0x000fee0000000200 */
[C---:B----4-:R-:W-:Y:S08]  /*6a10*/  HMMA.16816.F32.BF16 R188, R172.reuse, R180, R188 ;  /* 0x000000b4acbc723c */ /* 0x050ff000000418bc */
        /* <DEDUP_REMOVED lines=12> */
[C---:B----4-:R-:W-:Y:S08]  /*6ae0*/  HMMA.16816.F32.BF16 R188, R176.reuse, R180, R188 ;  /* 0x000000b4b0bc723c */ /* 0x050ff000000418bc */
[----:B------:R-:W-:Y:S01]  /*6af0*/  HMMA.16816.F32.BF16 R184, R176, R182, R184 ;  /* 0x000000b6b0b8723c */ /* 0x000fe200000418b8 */
[----:B------:R-:W-:Y:S04]  /*6b00*/  LDSM.16.M88.4 R180, [R228+0xc000] ;  /* 0x00c00000e4b4783b */ /* 0x000fe80000000200 */
[----:B------:R-:W4:Y:S03]  /*6b10*/  LDSM.16.M88.4 R176, [R207] ;  /* 0x00000000cfb0783b */ /* 0x000f260000000200 */
[C---:B--2---:R-:W-:Y:S08]  /*6b20*/  HMMA.16816.F32.BF16 R20, R200.reuse, R168, R20 ;  /* 0x000000a8c814723c */ /* 0x044ff00000041814 */
[C---:B------:R-:W-:Y:S01]  /*6b30*/  HMMA.16816.F32.BF16 R16, R200.reuse, R170, R16 ;  /* 0x000000aac810723c */ /* 0x040fe20000041810 */
[----:B------:R-:W2:Y:S07]  /*6b40*/  LDSM.16.M88.4 R168, [R205] ;  /* 0x00000000cda8783b */ /* 0x000eae0000000200 */
[C---:B------:R-:W-:Y:S08]  /*6b50*/  HMMA.16816.F32.BF16 R28, R200.reuse, R172, R28 ;  /* 0x000000acc81c723c */ /* 0x040ff0000004181c */
[C---:B------:R-:W-:Y:S01]  /*6b60*/  HMMA.16816.F32.BF16 R24, R200.reuse, R174, R24 ;  /* 0x000000aec818723c */ /* 0x040fe20000041818 */
[----:B------:R-:W5:Y:S07]  /*6b70*/  LDSM.16.M88.4 R172, [R206] ;  /* 0x00000000ceac783b */ /* 0x000f6e0000000200 */
[C---:B-1----:R-:W-:Y:S08]  /*6b80*/  HMMA.16816.F32.BF16 R12, R200.reuse, R32, R12 ;  /* 0x00000020c80c723c */ /* 0x042ff0000004180c */
[C---:B------:R-:W-:Y:S01]  /*6b90*/  HMMA.16816.F32.BF16 R4, R200.reuse, R34, R4 ;  /* 0x00000022c804723c */ /* 0x040fe20000041804 */
[----:B------:R-:W1:Y:S07]  /*6ba0*/  LDSM.16.M88.4 R32, [R204] ;  /* 0x00000000cc20783b */ /* 0x000e6e0000000200 */
[C---:B---3--:R-:W-:Y:S08]  /*6bb0*/  HMMA.16816.F32.BF16 R188, R200.reuse, R192, R188 ;  /* 0x000000c0c8bc723c */ /* 0x048ff000000418bc */
[----:B------:R-:W-:Y:S01]  /*6bc0*/  HMMA.16816.F32.BF16 R184, R200, R194, R184 ;  /* 0x000000c2c8b8723c */ /* 0x000fe200000418b8 */
[----:B------:R-:W-:Y:S04]  /*6bd0*/  LDSM.16.M88.4 R200, [R226+0xc000] ;  /* 0x00c00000e2c8783b */ /* 0x000fe80000000200 */
[----:B------:R-:W3:Y:S03]  /*6be0*/  LDSM.16.M88.4 R192, [R223+0x16000] ;  /* 0x01600000dfc0783b */ /* 0x000ee60000000200 */
[C---:B----4-:R-:W-:Y:S08]  /*6bf0*/  HMMA.16816.F32.BF16 R28, R180.reuse, R176, R28 ;  /* 0x000000b0b41c723c */ /* 0x050ff0000004181c */
[C---:B--2---:R-:W-:Y:S08]  /*6c00*/  HMMA.16816.F32.BF16 R12, R180.reuse, R168, R12 ;  /* 0x000000a8b40c723c */ /* 0x044ff0000004180c */
[C---:B------:R-:W-:Y:S01]  /*6c10*/  HMMA.16816.F32.BF16 R4, R180.reuse, R170, R4 ;  /* 0x000000aab404723c */ /* 0x040fe20000041804 */
[----:B------:R-:W2:Y:S07]  /*6c20*/  LDSM.16.M88.4 R168, [R223+0x16800] ;  /* 0x01680000dfa8783b */ /* 0x000eae0000000200 */
[C---:B------:R-:W-:Y:S01]  /*6c30*/  HMMA.16816.F32.BF16 R24, R180.reuse, R178, R24 ;  /* 0x000000b2b418723c */ /* 0x040fe20000041818 */
[----:B------:R-:W-:Y:S07]  /*6c40*/  LDSM.16.M88.4 R176, [R225+0xc000] ;  /* 0x00c00000e1b0783b */ /* 0x000fee0000000200 */
[C---:B-----5:R-:W-:Y:S08]  /*6c50*/  HMMA.16816.F32.BF16 R20, R180.reuse, R172, R20 ;  /* 0x000000acb414723c */ /* 0x060ff00000041814 */
[C---:B------:R-:W-:Y:S01]  /*6c60*/  HMMA.16816.F32.BF16 R16, R180.reuse, R174, R16 ;  /* 0x000000aeb410723c */ /* 0x040fe20000041810 */
[----:B------:R-:W4:Y:S07]  /*6c70*/  LDSM.16.M88.4 R172, [R216+0x6000] ;  /* 0x00600000d8ac783b */ /* 0x000f2e0000000200 */
[C---:B-1----:R-:W-:Y:S08]  /*6c80*/  HMMA.16816.F32.BF16 R188, R180.reuse, R32, R188 ;  /* 0x00000020b4bc723c */ /* 0x042ff000000418bc */
[----:B------:R-:W-:Y:S01]  /*6c90*/  HMMA.16816.F32.BF16 R184, R180, R34, R184 ;  /* 0x00000022b4b8723c */ /* 0x000fe200000418b8 */
[----:B------:R-:W1:Y:S04]  /*6ca0*/  LDSM.16.M88.4 R32, [R223+0x17000] ;  /* 0x01700000df20783b */ /* 0x000e680000000200 */
[----:B------:R-:W5:Y:S03]  /*6cb0*/  LDSM.16.M88.4 R180, [R216+0x6800] ;  /* 0x00680000d8b4783b */ /* 0x000f660000000200 */
[C---:B---3--:R-:W-:Y:S08]  /*6cc0*/  HMMA.16816.F32.BF16 R28, R200.reuse, R192, R28 ;  /* 0x000000c0c81c723c */ /* 0x048ff0000004181c */
[C---:B------:R-:W-:Y:S08]  /*6cd0*/  HMMA.16816.F32.BF16 R24, R200.reuse, R194, R24 ;  /* 0x000000c2c818723c */ /* 0x040ff00000041818 */
[----:B--2---:R-:W-:Y:S08]  /*6ce0*/  HMMA.16816.F32.BF16 R20, R200, R168, R20 ;  /* 0x000000a8c814723c */ /* 0x004ff00000041814 */
[----:B----4-:R-:W-:Y:S07]  /*6cf0*/  HMMA.16816.F32.BF16 R28, R176, R172, R28 ;  /* 0x000000acb01c723c */ /* 0x010fee000004181c */
[C---:B------:R-:W-:Y:S01]  /*6d00*/  IADD3 R173, R0.reuse, 0x8, RZ ;  /* 0x0000000800ad7810 */ /* 0x040fe20007ffe0ff */
[----:B------:R-:W-:Y:S01]  /*6d10*/  HMMA.16816.F32.BF16 R16, R200, R170, R16 ;  /* 0x000000aac810723c */ /* 0x000fe20000041810 */
[----:B------:R-:W2:Y:S01]  /*6d20*/  LDSM.16.M88.4 R168, [R216+0x7000] ;  /* 0x00700000d8a8783b */ /* 0x000ea20000000200 */
[----:B------:R-:W-:Y:S01]  /*6d30*/  IADD3 R172, R0, 0x9, RZ ;  /* 0x0000000900ac7810 */ /* 0x000fe20007ffe0ff */
[----:B------:R-:W3:Y:S01]  /*6d40*/  I2F R167, R173 ;  /* 0x000000ad00a77306 */ /* 0x000ee20000201400 */
[----:B------:R-:W-:-:S04]  /*6d50*/  ISETP.GE.AND P1, PT, R173, R197, PT ;  /* 0x000000c5ad00720c */ /* 0x000fc80003f26270 */
[----:B------:R-:W-:Y:S03]  /*6d60*/  HMMA.16816.F32.BF16 R24, R176, R174, R24 ;  /* 0x000000aeb018723c */ /* 0x000fe60000041818 */
[----:B------:R-:W4:Y:S04]  /*6d70*/  I2F R2, R172 ;  /* 0x000000ac00027306 */ /* 0x000f280000201400 */
[----:B------:R-:W-:Y:S01]  /*6d80*/  IADD3 R174, R0, 0x18, RZ ;  /* 0x0000001800ae7810 */ /* 0x000fe20007ffe0ff */
[----:B-1----:R-:W-:Y:S01]  /*6d90*/  HMMA.16816.F32.BF16 R12, R200, R32, R12 ;  /* 0x00000020c80c723c */ /* 0x002fe2000004180c */
[C---:B------:R-:W-:Y:S02]  /*6da0*/  FFMA.FTZ R29, R166.reuse, UR4, R29 ;  /* 0x00000004a61d7c23 */ /* 0x040fe4000801001d */
[----:B------:R-:W-:Y:S01]  /*6db0*/  FFMA.FTZ R166, R166, UR4, R31 ;  /* 0x00000004a6a67c23 */ /* 0x000fe2000801001f */
[----:B------:R-:W-:-:S02]  /*6dc0*/  IADD3 R31, R0, 0x11, RZ ;  /* 0x00000011001f7810 */ /* 0x000fc40007ffe0ff */
[----:B------:R-:W-:Y:S02]  /*6dd0*/  FSEL R165, R29, -INF , !P0 ;  /* 0xff8000001da57808 */ /* 0x000fe40004000000 */
[----:B------:R-:W-:Y:S01]  /*6de0*/  HMMA.16816.F32.BF16 R4, R200, R34, R4 ;  /* 0x00000022c804723c */ /* 0x000fe20000041804 */
[----:B------:R-:W1:Y:S01]  /*6df0*/  LDSM.16.M88.4 R32, [R223+0x17800] ;  /* 0x01780000df20783b */ /* 0x000e620000000200 */
[----:B------:R-:W-:Y:S02]  /*6e00*/  ISETP.GE.AND P0, PT, R173, R196, PT ;  /* 0x000000c4ad00720c */ /* 0x000fe40003f06270 */
[----:B------:R-:W2:Y:S01]  /*6e10*/  I2F R173, R31 ;  /* 0x0000001f00ad7306 */ /* 0x000ea20000201400 */
[----:B------:R-:W-:Y:S02]  /*6e20*/  FSEL R166, R166, -INF , !P2 ;  /* 0xff800000a6a67808 */ /* 0x000fe40005000000 */
[----:B------:R-:W-:Y:S01]  /*6e30*/  ISETP.GE.AND P2, PT, R172, R197, PT ;  /* 0x000000c5ac00720c */ /* 0x000fe20003f46270 */
[----:B-----5:R-:W-:Y:S01]  /*6e40*/  HMMA.16816.F32.BF16 R20, R176, R180, R20 ;  /* 0x000000b4b014723c */ /* 0x020fe20000041814 */
[----:B---3--:R-:W-:-:S02]  /*6e50*/  FFMA.FTZ R24, R167, UR4, R24 ;  /* 0x00000004a7187c23 */ /* 0x008fc40008010018 */
[----:B------:R-:W-:Y:S02]  /*6e60*/  FFMA.FTZ R26, R167, UR4, R26 ;  /* 0x00000004a71a7c23 */ /* 0x000fe4000801001a */
[----:B----4-:R-:W-:Y:S01]  /*6e70*/  FFMA.FTZ R25, R2, UR4, R25 ;  /* 0x0000000402197c23 */ /* 0x010fe20008010019 */
[----:B------:R-:W-:Y:S01]  /*6e80*/  FSEL R175, R24, -INF , !P1 ;  /* 0xff80000018af7808 */ /* 0x000fe20004800000 */
[----:B------:R-:W-:Y:S01]  /*6e90*/  FFMA.FTZ R248, R2, UR4, R27 ;  /* 0x0000000402f87c23 */ /* 0x000fe2000801001b */
[----:B------:R-:W-:Y:S01]  /*6ea0*/  IADD3 R180, R0, 0x10, RZ ;  /* 0x0000001000b47810 */ /* 0x000fe20007ffe0ff */
[----:B------:R-:W-:Y:S01]  /*6eb0*/  HMMA.16816.F32.BF16 R16, R176, R182, R16 ;  /* 0x000000b6b010723c */ /* 0x000fe20000041810 */
[----:B------:R-:W-:Y:S02]  /*6ec0*/  ISETP.GE.AND P1, PT, R172, R196, PT ;  /* 0x000000c4ac00720c */ /* 0x000fe40003f26270 */
[----:B------:R-:W3:Y:S01]  /*6ed0*/  I2F R29, R180 ;  /* 0x000000b4001d7306 */ /* 0x000ee20000201400 */
[----:B------:R-:W-:-:S02]  /*6ee0*/  FSEL R172, R26, -INF , !P0 ;  /* 0xff8000001aac7808 */ /* 0x000fc40004000000 */
[----:B------:R-:W-:Y:S02]  /*6ef0*/  FSEL R167, R25, -INF , !P2 ;  /* 0xff80000019a77808 */ /* 0x000fe40005000000 */
[----:B------:R-:W4:Y:S01]  /*6f00*/  LDSM.16.M88.4 R24, [R216+0x7800] ;  /* 0x00780000d818783b */ /* 0x000f220000000200 */
[----:B--2---:R-:W-:Y:S01]  /*6f10*/  HMMA.16816.F32.BF16 R12, R176, R168, R12 ;  /* 0x000000a8b00c723c */ /* 0x004fe2000004180c */
[----:B------:R-:W-:Y:S01]  /*6f20*/  FSEL R248, R248, -INF , !P1 ;  /* 0xff800000f8f87808 */ /* 0x000fe20004800000 */
[----:B------:R-:W2:Y:S01]  /*6f30*/  I2F R168, R174 ;  /* 0x000000ae00a87306 */ /* 0x000ea20000201400 */
[----:B------:R-:W-:Y:S01]  /*6f40*/  ISETP.GE.AND P1, PT, R31, R197, PT ;  /* 0x000000c51f00720c */ /* 0x000fe20003f26270 */
[----:B------:R-:W-:-:S04]  /*6f50*/  DEPBAR.LE SB0, 0x0 ;  /* 0x000080000000791a */ /* 0x000fc80000000000 */
[C---:B------:R-:W-:Y:S01]  /*6f60*/  IADD3 R169, R0.reuse, 0x19, RZ ;  /* 0x0000001900a97810 */ /* 0x040fe20007ffe0ff */
[----:B------:R-:W-:Y:S01]  /*6f70*/  FFMA.FTZ R247, R173, UR4, R21 ;  /* 0x00000004adf77c23 */ /* 0x000fe20008010015 */
[----:B------:R-:W-:Y:S01]  /*6f80*/  IADD3 R21, R0, 0x20, RZ ;  /* 0x0000002000157810 */ /* 0x000fe20007ffe0ff */
[C---:B---3--:R-:W-:Y:S01]  /*6f90*/  FFMA.FTZ R183, R29.reuse, UR4, R20 ;  /* 0x000000041db77c23 */ /* 0x048fe20008010014 */
[C---:B------:R-:W-:Y:S01]  /*6fa0*/  ISETP.GE.AND P0, PT, R180.reuse, R197, PT ;  /* 0x000000c5b400720c */ /* 0x040fe20003f06270 */
[----:B------:R-:W3:Y:S01]  /*6fb0*/  I2F R20, R169 ;  /* 0x000000a900147306 */ /* 0x000ee20000201400 */
[----:B------:R-:W-:Y:S01]  /*6fc0*/  HMMA.16816.F32.BF16 R4, R176, R170, R4 ;  /* 0x000000aab004723c */ /* 0x000fe20000041804 */
[----:B------:R-:W-:Y:S01]  /*6fd0*/  FFMA.FTZ R22, R29, UR4, R22 ;  /* 0x000000041d167c23 */ /* 0x000fe20008010016 */
[-C--:B------:R-:W-:Y:S01]  /*6fe0*/  ISETP.GE.AND P2, PT, R180, R196.reuse, PT ;  /* 0x000000c4b400720c */ /* 0x080fe20003f46270 */
[----:B------:R-:W-:Y:S01]  /*6ff0*/  FFMA.FTZ R23, R173, UR4, R23 ;  /* 0x00000004ad177c23 */ /* 0x000fe20008010017 */
[----:B------:R-:W-:Y:S01]  /*7000*/  FSEL R247, R247, -INF , !P1 ;  /* 0xff800000f7f77808 */ /* 0x000fe20004800000 */
[----:B--2---:R-:W-:Y:S01]  /*7010*/  FFMA.FTZ R18, R168, UR4, R18 ;  /* 0x00000004a8127c23 */ /* 0x004fe20008010012 */
[-C--:B------:R-:W-:Y:S01]  /*7020*/  ISETP.GE.AND P1, PT, R174, R196.reuse, PT ;  /* 0x000000c4ae00720c */ /* 0x080fe20003f26270 */
[----:B------:R-:W2:Y:S01]  /*7030*/  I2F R2, R21 ;  /* 0x0000001500027306 */ /* 0x000ea20000201400 */
[----:B-1----:R-:W-:Y:S01]  /*7040*/  HMMA.16816.F32.BF16 R188, R200, R32, R188 ;  /* 0x00000020c8bc723c */ /* 0x002fe200000418bc */
[----:B------:R-:W-:Y:S01]  /*7050*/  FSEL R183, R183, -INF , !P0 ;  /* 0xff800000b7b77808 */ /* 0x000fe20004000000 */
[----:B------:R-:W-:Y:S01]  /*7060*/  FFMA.FTZ R16, R168, UR4, R16 ;  /* 0x00000004a8107c23 */ /* 0x000fe20008010010 */
[----:B------:R-:W-:-:S02]  /*7070*/  ISETP.GE.AND P0, PT, R31, R196, PT ;  /* 0x000000c41f00720c */ /* 0x000fc40003f06270 */
[----:B------:R-:W-:Y:S01]  /*7080*/  FSEL R31, R22, -INF , !P2 ;  /* 0xff800000161f7808 */ /* 0x000fe20005000000 */
[----:B---3--:R-:W-:Y:S01]  /*7090*/  FFMA.FTZ R237, R20, UR4, R17 ;  /* 0x0000000414ed7c23 */ /* 0x008fe20008010011 */
[----:B------:R-:W-:Y:S01]  /*70a0*/  IADD3 R17, R0, 0x28, RZ ;  /* 0x0000002800117810 */ /* 0x000fe20007ffe0ff */
[----:B------:R-:W-:Y:S01]  /*70b0*/  FFMA.FTZ R19, R20, UR4, R19 ;  /* 0x0000000414137c23 */ /* 0x000fe20008010013 */
[-C--:B------:R-:W-:Y:S01]  /*70c0*/  ISETP.GE.AND P2, PT, R174, R197.reuse, PT ;  /* 0x000000c5ae00720c */ /* 0x080fe20003f46270 */
[----:B------:R-:W-:Y:S01]  /*70d0*/  HMMA.16816.F32.BF16 R184, R200, R34, R184 ;  /* 0x00000022c8b8723c */ /* 0x000fe200000418b8 */
[----:B------:R-:W-:Y:S02]  /*70e0*/  FSEL R199, R18, -INF , !P1 ;  /* 0xff80000012c77808 */ /* 0x000fe40004800000 */
[----:B------:R-:W-:Y:S01]  /*70f0*/  IADD3 R22, R0, 0x21, RZ ;  /* 0x0000002100167810 */ /* 0x000fe20007ffe0ff */
[----:B------:R-:W1:Y:S01]  /*7100*/  I2F R18, R17 ;  /* 0x0000001100127306 */ /* 0x000e620000201400 */
[----:B------:R-:W-:Y:S01]  /*7110*/  FSEL R246, R16, -INF , !P2 ;  /* 0xff80000010f67808 */ /* 0x000fe20005000000 */
[C---:B--2---:R-:W-:Y:S01]  /*7120*/  FFMA.FTZ R12, R2.reuse, UR4, R12 ;  /* 0x00000004020c7c23 */ /* 0x044fe2000801000c */
[----:B------:R-:W-:Y:S01]  /*7130*/  ISETP.GE.AND P1, PT, R21, R197, PT ;  /* 0x000000c51500720c */ /* 0x000fe20003f26270 */
[----:B------:R-:W-:Y:S01]  /*7140*/  FFMA.FTZ R14, R2, UR4, R14 ;  /* 0x00000004020e7c23 */ /* 0x000fe2000801000e */
[----:B------:R-:W-:-:S02]  /*7150*/  IADD3 R20, R0, 0x29, RZ ;  /* 0x0000002900147810 */ /* 0x000fc40007ffe0ff */
[----:B------:R-:W-:Y:S01]  /*7160*/  FSEL R193, R12, -INF , !P1 ;  /* 0xff8000000cc17808 */ /* 0x000fe20004800000 */
[----:B------:R-:W2:Y:S01]  /*7170*/  I2F R16, R22 ;  /* 0x0000001600107306 */ /* 0x000ea20000201400 */
[----:B------:R-:W-:Y:S01]  /*7180*/  FSEL R29, R23, -INF , !P0 ;  /* 0xff800000171d7808 */ /* 0x000fe20004000000 */
[C---:B----4-:R-:W-:Y:S01]  /*7190*/  HMMA.16816.F32.BF16 R188, R176.reuse, R24, R188 ;  /* 0x00000018b0bc723c */ /* 0x050fe200000418bc */
[CC--:B------:R-:W-:Y:S02]  /*71a0*/  ISETP.GE.AND P0, PT, R169.reuse, R197.reuse, PT ;  /* 0x000000c5a900720c */ /* 0x0c0fe40003f06270 */
[-C--:B------:R-:W-:Y:S02]  /*71b0*/  ISETP.GE.AND P2, PT, R169, R196.reuse, PT ;  /* 0x000000c4a900720c */ /* 0x080fe40003f46270 */
[----:B------:R-:W-:Y:S01]  /*71c0*/  FSEL R237, R237, -INF , !P0 ;  /* 0xff800000eded7808 */ /* 0x000fe20004000000 */
[----:B------:R-:W3:Y:S01]  /*71d0*/  I2F R12, R20 ;  /* 0x00000014000c7306 */ /* 0x000ee20000201400 */
[----:B------:R-:W-:Y:S01]  /*71e0*/  ISETP.GE.AND P0, PT, R21, R196, PT ;  /* 0x000000c41500720c */ /* 0x000fe20003f06270 */
[----:B-1----:R-:W-:Y:S01]  /*71f0*/  FFMA.FTZ R192, R18, UR4, R4 ;  /* 0x0000000412c07c23 */ /* 0x002fe20008010004 */
[----:B------:R-:W-:Y:S01]  /*7200*/  IADD3 R2, R0, 0x30, RZ ;  /* 0x0000003000027810 */ /* 0x000fe20007ffe0ff */
[----:B------:R-:W-:Y:S01]  /*7210*/  FFMA.FTZ R6, R18, UR4, R6 ;  /* 0x0000000412067c23 */ /* 0x000fe20008010006 */
[----:B------:R-:W-:Y:S01]  /*7220*/  IADD3 R4, R0, 0x31, RZ ;  /* 0x0000003100047810 */ /* 0x000fe20007ffe0ff */
[----:B------:R-:W-:Y:S01]  /*7230*/  HMMA.16816.F32.BF16 R184, R176, R26, R184 ;  /* 0x0000001ab0b8723c */ /* 0x000fe200000418b8 */
[----:B------:R-:W-:Y:S01]  /*7240*/  FSEL R198, R19, -INF , !P2 ;  /* 0xff80000013c67808 */ /* 0x000fe20005000000 */
[----:B--2---:R-:W-:Y:S01]  /*7250*/  FFMA.FTZ R194, R16, UR4, R13 ;  /* 0x0000000410c27c23 */ /* 0x004fe2000801000d */
[----:B------:R-:W-:Y:S01]  /*7260*/  FSEL R35, R14, -INF , !P0 ;  /* 0xff8000000e237808 */ /* 0x000fe20004000000 */
[----:B------:R-:W-:Y:S01]  /*7270*/  FFMA.FTZ R15, R16, UR4, R15 ;  /* 0x00000004100f7c23 */ /* 0x000fe2000801000f */
[----:B------:R-:W-:Y:S01]  /*7280*/  BAR.SYNC.DEFER_BLOCKING 0x0 ;  /* 0x0000000000007b1d */ /* 0x000fe20000010000 */
[----:B------:R-:W-:-:S02]  /*7290*/  ISETP.GE.AND P2, PT, R22, R197, PT ;  /* 0x000000c51600720c */ /* 0x000fc40003f46270 */
[-C--:B------:R-:W-:Y:S02]  /*72a0*/  ISETP.GE.AND P1, PT, R22, R196.reuse, PT ;  /* 0x000000c41600720c */ /* 0x080fe40003f26270 */
[----:B------:R-:W-:Y:S01]  /*72b0*/  FSEL R194, R194, -INF , !P2 ;  /* 0xff800000c2c27808 */ /* 0x000fe20005000000 */
[----:B------:R-:W1:Y:S01]  /*72c0*/  I2F R13, R2 ;  /* 0x00000002000d7306 */ /* 0x000e620000201400 */
[----:B------:R-:W-:Y:S01]  /*72d0*/  FSEL R32, R15, -INF , !P1 ;  /* 0xff8000000f207808 */ /* 0x000fe20004800000 */
[C---:B---3--:R-:W-:Y:S01]  /*72e0*/  FFMA.FTZ R195, R12.reuse, UR4, R5 ;  /* 0x000000040cc37c23 */ /* 0x048fe20008010005 */
[C---:B------:R-:W-:Y:S01]  /*72f0*/  ISETP.GE.AND P2, PT, R17.reuse, R196, PT ;  /* 0x000000c41100720c */ /* 0x040fe20003f46270 */
[----:B------:R-:W-:Y:S01]  /*7300*/  FFMA.FTZ R7, R12, UR4, R7 ;  /* 0x000000040c077c23 */ /* 0x000fe20008010007 */
[-C--:B------:R-:W-:Y:S02]  /*7310*/  ISETP.GE.AND P1, PT, R20, R197.reuse, PT ;  /* 0x000000c51400720c */ /* 0x080fe40003f26270 */
[----:B------:R-:W-:Y:S01]  /*7320*/  ISETP.GE.AND P0, PT, R17, R197, PT ;  /* 0x000000c51100720c */ /* 0x000fe20003f06270 */
[----:B------:R-:W2:Y:S01]  /*7330*/  I2F R14, R4 ;  /* 0x00000004000e7306 */ /* 0x000ea20000201400 */
[----:B------:R-:W-:-:S02]  /*7340*/  FSEL R33, R6, -INF , !P2 ;  /* 0xff80000006217808 */ /* 0x000fc40005000000 */
[----:B------:R-:W-:Y:S02]  /*7350*/  FSEL R195, R195, -INF , !P1 ;  /* 0xff800000c3c37808 */ /* 0x000fe40004800000 */
[C---:B------:R-:W-:Y:S02]  /*7360*/  ISETP.GE.AND P2, PT, R2.reuse, R197, PT ;  /* 0x000000c50200720c */ /* 0x040fe40003f46270 */
[-C--:B------:R-:W-:Y:S01]  /*7370*/  ISETP.GE.AND P1, PT, R2, R196.reuse, PT ;  /* 0x000000c40200720c */ /* 0x080fe20003f26270 */
[C---:B-1----:R-:W-:Y:S01]  /*7380*/  FFMA.FTZ R177, R13.reuse, UR4, R190 ;  /* 0x000000040db17c23 */ /* 0x042fe200080100be */
[----:B------:R-:W-:Y:S01]  /*7390*/  FSEL R192, R192, -INF , !P0 ;  /* 0xff800000c0c07808 */ /* 0x000fe20004000000 */
[----:B------:R1:W3:Y:S01]  /*73a0*/  I2F R2, R0 ;  /* 0x0000000000027306 */ /* 0x0002e20000201400 */
[----:B------:R-:W-:Y:S01]  /*73b0*/  ISETP.GE.AND P0, PT, R20, R196, PT ;  /* 0x000000c41400720c */ /* 0x000fe20003f06270 */
[----:B------:R-:W-:Y:S01]  /*73c0*/  FFMA.FTZ R182, R13, UR4, R188 ;  /* 0x000000040db67c23 */ /* 0x000fe200080100bc */
[----:B------:R-:W-:-:S02]  /*73d0*/  IADD3 R15, R0, 0x38, RZ ;  /* 0x00000038000f7810 */ /* 0x000fc40007ffe0ff */
[----:B------:R-:W-:Y:S01]  /*73e0*/  FSEL R34, R7, -INF , !P0 ;  /* 0xff80000007227808 */ /* 0x000fe20004000000 */
[----:B--2---:R-:W-:Y:S01]  /*73f0*/  FFMA.FTZ R181, R14, UR4, R189 ;  /* 0x000000040eb57c23 */ /* 0x004fe200080100bd */
[-C--:B------:R-:W-:Y:S01]  /*7400*/  ISETP.GE.AND P0, PT, R4, R197.reuse, PT ;  /* 0x000000c50400720c */ /* 0x080fe20003f06270 */
[----:B------:R-:W2:Y:S01]  /*7410*/  I2F R5, R15 ;  /* 0x0000000f00057306 */ /* 0x000ea20000201400 */
[----:B------:R-:W-:Y:S01]  /*7420*/  FSEL R177, R177, -INF , !P1 ;  /* 0xff800000b1b17808 */ /* 0x000fe20004800000 */
[----:B------:R-:W-:Y:S01]  /*7430*/  FFMA.FTZ R176, R14, UR4, R191 ;  /* 0x000000040eb07c23 */ /* 0x000fe200080100bf */
[----:B------:R-:W-:Y:S02]  /*7440*/  FSEL R181, R181, -INF , !P0 ;  /* 0xff800000b5b57808 */ /* 0x000fe40004000000 */
[C---:B------:R-:W-:Y:S02]  /*7450*/  ISETP.GE.AND P1, PT, R0.reuse, R197, PT ;  /* 0x000000c50000720c */ /* 0x040fe40003f26270 */
[----:B------:R-:W-:-:S02]  /*7460*/  ISETP.GE.AND P0, PT, R0, R196, PT ;  /* 0x000000c40000720c */ /* 0x000fc40003f06270 */
[----:B-1----:R-:W-:Y:S02]  /*7470*/  IADD3 R0, R0, 0x39, RZ ;  /* 0x0000003900007810 */ /* 0x002fe40007ffe0ff */
[----:B------:R-:W-:Y:S02]  /*7480*/  FSEL R182, R182, -INF , !P2 ;  /* 0xff800000b6b67808 */ /* 0x000fe40005000000 */
[----:B------:R-:W-:Y:S01]  /*7490*/  ISETP.GE.AND P2, PT, R4, R196, PT ;  /* 0x000000c40400720c */ /* 0x000fe20003f46270 */
[----:B------:R-:W1:Y:S01]  /*74a0*/  I2F R6, R0 ;  /* 0x0000000000067306 */ /* 0x000e620000201400 */
[----:B---3--:R-:W-:Y:S02]  /*74b0*/  FFMA.FTZ R4, R2, UR4, R30 ;  /* 0x0000000402047c23 */ /* 0x008fe4000801001e */
[C---:B--2---:R-:W-:Y:S01]  /*74c0*/  FFMA.FTZ R180, R5.reuse, UR4, R184 ;  /* 0x0000000405b47c23 */ /* 0x044fe200080100b8 */
[----:B------:R-:W-:Y:S01]  /*74d0*/  FSEL R176, R176, -INF , !P2 ;  /* 0xff800000b0b07808 */ /* 0x000fe20005000000 */
[----:B------:R-:W-:Y:S01]  /*74e0*/  FFMA.FTZ R174, R5, UR4, R186 ;  /* 0x0000000405ae7c23 */ /* 0x000fe200080100ba */
[----:B------:R-:W-:Y:S01]  /*74f0*/  FSEL R4, R4, -INF , !P0 ;  /* 0xff80000004047808 */ /* 0x000fe20004000000 */
[----:B------:R-:W-:Y:S01]  /*7500*/  FFMA.FTZ R5, R2, UR4, R28 ;  /* 0x0000000402057c23 */ /* 0x000fe2000801001c */
[----:B------:R-:W-:-:S02]  /*7510*/  PLOP3.LUT P0, PT, PT, PT, UP0, 0x80, 0x0 ;  /* 0x000000000000781c */ /* 0x000fc40003f0f008 */
[----:B------:R-:W-:Y:S02]  /*7520*/  ISETP.GE.AND P2, PT, R15, R197, PT ;  /* 0x000000c50f00720c */ /* 0x000fe40003f46270 */
[----:B------:R-:W-:Y:S02]  /*7530*/  FSEL R5, R5, -INF , !P1 ;  /* 0xff80000005057808 */ /* 0x000fe40004800000 */
[----:B------:R-:W-:Y:S02]  /*7540*/  FSEL R180, R180, -INF , !P2 ;  /* 0xff800000b4b47808 */ /* 0x000fe40005000000 */
[-C--:B------:R-:W-:Y:S01]  /*7550*/  ISETP.GE.AND P2, PT, R15, R196.reuse, PT ;  /* 0x000000c40f00720c */ /* 0x080fe20003f46270 */
[----:B-1----:R-:W-:Y:S01]  /*7560*/  FFMA.FTZ R178, R6, UR4, R185 ;  /* 0x0000000406b27c23 */ /* 0x002fe200080100b9 */
[----:B------:R-:W-:Y:S01]  /*7570*/  ISETP.GE.AND P1, PT, R0, R196, PT ;  /* 0x000000c40000720c */ /* 0x000fe20003f26270 */
[----:B------:R-:W-:Y:S01]  /*7580*/  FFMA.FTZ R173, R6, UR4, R187 ;  /* 0x0000000406ad7c23 */ /* 0x000fe200080100bb */
[----:B------:R-:W-:-:S02]  /*7590*/  FSEL R174, R174, -INF , !P2 ;  /* 0xff800000aeae7808 */ /* 0x000fc40005000000 */
        /* <DEDUP_REMOVED lines=9> */
[----:B------:R-:W-:-:S02]  /*7630*/  UIMAD.WIDE.U32 UR24, UR17, UR6, URZ ;  /* 0x00000006111872a5 */ /* 0x000fc4000f8e003f */
        /* <DEDUP_REMOVED lines=66> */
.L_x_257:
[----:B------:R-:W-:Y:S05]  /*7a60*/  BSYNC B0 ;  /* 0x0000000000007941 */ /* 0x000fea0003800000 */
.L_x_256:
[----:B------:R-:W0:Y:S02]  /*7a70*/  LDGDEPBAR ;  /* 0x00000000000079af */ /* 0x000e240000000000 */
.L_x_255:
[----:B------:R-:W-:Y:S01]  /*7a80*/  FMNMX.FTZ R2, R164, R5, !PT ;  /* 0x00000005a4027209 */ /* 0x000fe20007810000 */
[----:B------:R-:W-:Y:S01]  /*7a90*/  LDSM.16.MT88.4 R20, [R224+0x18000] ;  /* 0x01800000e014783b */ /* 0x000fe20000004200 */
[----:B------:R-:W-:Y:S02]  /*7aa0*/  FMNMX.FTZ R0, R3, R4, !PT ;  /* 0x0000000403007209 */ /* 0x000fe40007810000 */
[----:B------:R-:W-:Y:S01]  /*7ab0*/  FMNMX.FTZ R2, R165, R2, !PT ;  /* 0x00000002a5027209 */ /* 0x000fe20007810000 */
[----:B-1----:R-:W-:Y:S01]  /*7ac0*/  LDSM.16.MT88.4 R16, [R222+0x18000] ;  /* 0x01800000de10783b */ /* 0x002fe20000004200 */
        /* <DEDUP_REMOVED lines=40> */
[----:B--2---:R-:W-:-:S04]  /*7d50*/  FMNMX.FTZ R0, R6, R0, !PT ;  /* 0x0000000006007209 */ /* 0x004fc80007810000 */
[----:B------:R-:W-:Y:S02]  /*7d60*/  FSEL R179, R179, RZ, P2 ;  /* 0x000000ffb3b37208 */ /* 0x000fe40001000000 */
[----:B------:R-:W-:-:S03]  /*7d70*/  FSETP.NEU.FTZ.AND P1, PT, R0, -INF , PT ;  /* 0xff8000000000780b */ /* 0x000fc60003f3d000 */
[--C-:B------:R-:W-:Y:S02]  /*7d80*/  FFMA.FTZ R171, R5, c[0x0][0x23c], -R179.reuse ;  /* 0x00008f0005ab7a23 */ /* 0x100fe400000108b3 */
[C---:B------:R-:W-:Y:S02]  /*7d90*/  FMUL.FTZ R5, R0.reuse, c[0x0][0x23c] ;  /* 0x00008f0000057a20 */ /* 0x040fe40000410000 */
[--C-:B------:R-:W-:Y:S02]  /*7da0*/  FFMA.FTZ R169, R175, c[0x0][0x23c], -R179.reuse ;  /* 0x00008f00afa97a23 */ /* 0x100fe400000108b3 */
[--C-:B------:R-:W-:Y:S01]  /*7db0*/  FFMA.FTZ R168, R167, c[0x0][0x23c], -R179.reuse ;  /* 0x00008f00a7a87a23 */ /* 0x100fe200000108b3 */
[----:B------:R-:W-:Y:S01]  /*7dc0*/  FSEL R175, R5, RZ, P1 ;  /* 0x000000ff05af7208 */ /* 0x000fe20000800000 */
[--C-:B------:R-:W-:Y:S01]  /*7dd0*/  FFMA.FTZ R170, R165, c[0x0][0x23c], -R179.reuse ;  /* 0x00008f00a5aa7a23 */ /* 0x100fe200000108b3 */
[----:B------:R-:W-:Y:S01]  /*7de0*/  FSEL R5, R0, RZ, P1 ;  /* 0x000000ff00057208 */ /* 0x000fe20000800000 */
[----:B------:R-:W-:Y:S01]  /*7df0*/  MUFU.EX2 R171, R171 ;  /* 0x000000ab00ab7308 */ /* 0x000fe20000000800 */
[----:B------:R-:W-:-:S02]  /*7e00*/  FFMA.FTZ R183, R183, c[0x0][0x23c], -R179 ;  /* 0x00008f00b7b77a23 */ /* 0x000fc400000108b3 */
[----:B------:R-:W-:Y:S01]  /*7e10*/  FFMA.FTZ R167, R4, c[0x0][0x23c], -R175 ;  /* 0x00008f0004a77a23 */ /* 0x000fe200000108af */
[----:B------:R-:W-:Y:S01]  /*7e20*/  FSEL R4, R2, RZ, P2 ;  /* 0x000000ff02047208 */ /* 0x000fe20001000000 */
[----:B------:R-:W-:Y:S02]  /*7e30*/  FADD.FTZ R5, R3, -R5 ;  /* 0x8000000503057221 */ /* 0x000fe40000010000 */
[--C-:B------:R-:W-:Y:S01]  /*7e40*/  FFMA.FTZ R166, R166, c[0x0][0x23c], -R175.reuse ;  /* 0x00008f00a6a67a23 */ /* 0x100fe200000108af */
[----:B------:R-:W-:Y:S01]  /*7e50*/  MUFU.EX2 R170, R170 ;  /* 0x000000aa00aa7308 */ /* 0x000fe20000000800 */
[----:B------:R-:W-:Y:S02]  /*7e60*/  FADD.FTZ R4, R164, -R4 ;  /* 0x80000004a4047221 */ /* 0x000fe40000010000 */
[--C-:B------:R-:W-:Y:S02]  /*7e70*/  FFMA.FTZ R165, R172, c[0x0][0x23c], -R175.reuse ;  /* 0x00008f00aca57a23 */ /* 0x100fe400000108af */
[----:B------:R-:W-:-:S02]  /*7e80*/  FFMA.FTZ R164, R248, c[0x0][0x23c], -R175 ;  /* 0x00008f00f8a47a23 */ /* 0x000fc400000108af */
[----:B------:R-:W-:Y:S01]  /*7e90*/  FMUL.FTZ R3, R5, c[0x0][0x23c] ;  /* 0x00008f0005037a20 */ /* 0x000fe20000410000 */
[----:B------:R-:W-:Y:S01]  /*7ea0*/  MUFU.EX2 R169, R169 ;  /* 0x000000a900a97308 */ /* 0x000fe20000000800 */
[----:B------:R-:W-:Y:S02]  /*7eb0*/  FMUL.FTZ R4, R4, c[0x0][0x23c] ;  /* 0x00008f0004047a20 */ /* 0x000fe40000410000 */
[--C-:B------:R-:W-:Y:S02]  /*7ec0*/  FFMA.FTZ R184, R247, c[0x0][0x23c], -R179.reuse ;  /* 0x00008f00f7b87a23 */ /* 0x100fe400000108b3 */
[--C-:B------:R-:W-:Y:S02]  /*7ed0*/  FFMA.FTZ R185, R246, c[0x0][0x23c], -R179.reuse ;  /* 0x00008f00f6b97a23 */ /* 0x100fe400000108b3 */
[----:B------:R-:W-:Y:S01]  /*7ee0*/  FFMA.FTZ R186, R237, c[0x0][0x23c], -R179 ;  /* 0x00008f00edba7a23 */ /* 0x000fe200000108b3 */
[----:B------:R-:W1:Y:S01]  /*7ef0*/  MUFU.EX2 R168, R168 ;  /* 0x000000a800a87308 */ /* 0x000e620000000800 */
[----:B------:R-:W-:-:S02]  /*7f00*/  FFMA.FTZ R187, R31, c[0x0][0x23c], -R175 ;  /* 0x00008f001fbb7a23 */ /* 0x000fc400000108af */
[--C-:B------:R-:W-:Y:S02]  /*7f10*/  FFMA.FTZ R188, R29, c[0x0][0x23c], -R175.reuse ;  /* 0x00008f001dbc7a23 */ /* 0x100fe400000108af */
[--C-:B------:R-:W-:Y:S01]  /*7f20*/  FFMA.FTZ R189, R199, c[0x0][0x23c], -R175.reuse ;  /* 0x00008f00c7bd7a23 */ /* 0x100fe200000108af */
[----:B------:R-:W-:Y:S01]  /*7f30*/  LDSM.16.MT88.4 R28, [R224+0x18800] ;  /* 0x01880000e01c783b */ /* 0x000fe20000004200 */
[----:B------:R-:W-:Y:S01]  /*7f40*/  FFMA.FTZ R190, R198, c[0x0][0x23c], -R175 ;  /* 0x00008f00c6be7a23 */ /* 0x000fe200000108af */
[----:B------:R-:W-:Y:S01]  /*7f50*/  MUFU.EX2 R167, R167 ;  /* 0x000000a700a77308 */ /* 0x000fe20000000800 */
[--C-:B------:R-:W-:Y:S02]  /*7f60*/  FFMA.FTZ R191, R193, c[0x0][0x23c], -R179.reuse ;  /* 0x00008f00c1bf7a23 */ /* 0x100fe400000108b3 */
[--C-:B------:R-:W-:Y:S02]  /*7f70*/  FFMA.FTZ R193, R194, c[0x0][0x23c], -R179.reuse ;  /* 0x00008f00c2c17a23 */ /* 0x100fe400000108b3 */
[----:B------:R-:W-:-:S02]  /*7f80*/  FFMA.FTZ R194, R195, c[0x0][0x23c], -R179 ;  /* 0x00008f00c3c27a23 */ /* 0x000fc400000108b3 */
[----:B------:R-:W-:Y:S01]  /*7f90*/  FFMA.FTZ R192, R192, c[0x0][0x23c], -R179 ;  /* 0x00008f00c0c07a23 */ /* 0x000fe200000108b3 */
[----:B------:R-:W2:Y:S01]  /*7fa0*/  MUFU.EX2 R166, R166 ;  /* 0x000000a600a67308 */ /* 0x000ea20000000800 */
[----:B-1----:R-:W-:Y:S01]  /*7fb0*/  F2FP.BF16.PACK_AB R6, R168, R169 ;  /* 0x000000a9a806723e */ /* 0x002fe200000010ff */
[--C-:B------:R-:W-:Y:S02]  /*7fc0*/  FFMA.FTZ R195, R35, c[0x0][0x23c], -R175.reuse ;  /* 0x00008f0023c37a23 */ /* 0x100fe400000108af */
[--C-:B------:R-:W-:Y:S02]  /*7fd0*/  FFMA.FTZ R198, R32, c[0x0][0x23c], -R175.reuse ;  /* 0x00008f0020c67a23 */ /* 0x100fe400000108af */
[--C-:B------:R-:W-:Y:S02]  /*7fe0*/  FFMA.FTZ R199, R33, c[0x0][0x23c], -R175.reuse ;  /* 0x00008f0021c77a23 */ /* 0x100fe400000108af */
[----:B------:R-:W-:Y:S01]  /*7ff0*/  MUFU.EX2 R165, R165 ;  /* 0x000000a500a57308 */ /* 0x000fe20000000800 */
[----:B------:R-:W-:-:S02]  /*8000*/  FFMA.FTZ R200, R34, c[0x0][0x23c], -R175 ;  /* 0x00008f0022c87a23 */ /* 0x000fc400000108af */
[----:B------:R-:W-:Y:S01]  /*8010*/  LDSM.16.MT88.4 R32, [R220+0x19000] ;  /* 0x01900000dc20783b */ /* 0x000fe20000004200 */
[--C-:B------:R-:W-:Y:S02]  /*8020*/  FFMA.FTZ R182, R182, c[0x0][0x23c], -R179.reuse ;  /* 0x00008f00b6b67a23 */ /* 0x100fe400000108b3 */
[--C-:B------:R-:W-:Y:S02]  /*8030*/  FFMA.FTZ R181, R181, c[0x0][0x23c], -R179.reuse ;  /* 0x00008f00b5b57a23 */ /* 0x100fe400000108b3 */
[----:B------:R-:W1:Y:S01]  /*8040*/  MUFU.EX2 R164, R164 ;  /* 0x000000a400a47308 */ /* 0x000e620000000800 */
[----:B--2---:R-:W-:Y:S01]  /*8050*/  F2FP.BF16.PACK_AB R5, R166, R167 ;  /* 0x000000a7a605723e */ /* 0x004fe200000010ff */
[--C-:B------:R-:W-:Y:S02]  /*8060*/  FFMA.FTZ R180, R180, c[0x0][0x23c], -R179.reuse ;  /* 0x00008f00b4b47a23 */ /* 0x100fe400000108b3 */
[----:B------:R-:W-:Y:S02]  /*8070*/  FFMA.FTZ R178, R178, c[0x0][0x23c], -R179 ;  /* 0x00008f00b2b27a23 */ /* 0x000fe400000108b3 */
[----:B------:R-:W-:-:S02]  /*8080*/  FFMA.FTZ R177, R177, c[0x0][0x23c], -R175 ;  /* 0x00008f00b1b17a23 */ /* 0x000fc400000108af */
[----:B------:R2:W3:Y:S01]  /*8090*/  MUFU.EX2 R172, R4 ;  /* 0x0000000400ac7308 */ /* 0x0004e20000000800 */
[--C-:B------:R-:W-:Y:S02]  /*80a0*/  FFMA.FTZ R176, R176, c[0x0][0x23c], -R175.reuse ;  /* 0x00008f00b0b07a23 */ /* 0x100fe400000108af */
[--C-:B------:R-:W-:Y:S02]  /*80b0*/  FFMA.FTZ R174, R174, c[0x0][0x23c], -R175.reuse ;  /* 0x00008f00aeae7a23 */ /* 0x100fe400000108af */
[----:B------:R-:W-:-:S03]  /*80c0*/  FFMA.FTZ R173, R173, c[0x0][0x23c], -R175 ;  /* 0x00008f00adad7a23 */ /* 0x000fc600000108af */
[----:B------:R-:W4:Y:S01]  /*80d0*/  MUFU.EX2 R3, R3 ;  /* 0x0000000300037308 */ /* 0x000f220000000800 */
[----:B-1----:R-:W-:Y:S02]  /*80e0*/  F2FP.BF16.PACK_AB R7, R164, R165 ;  /* 0x000000a5a407723e */ /* 0x002fe400000010ff */
[----:B--2---:R-:W-:Y:S01]  /*80f0*/  F2FP.BF16.PACK_AB R4, R170, R171 ;  /* 0x000000abaa04723e */ /* 0x004fe200000010ff */
[----:B---3--:R-:W-:-:S04]  /*8100*/  FMUL.FTZ R160, R160, R172 ;  /* 0x000000aca0a07220 */ /* 0x008fc80000410000 */
[----:B------:R-:W-:Y:S01]  /*8110*/  MUFU.EX2 R183, R183 ;  /* 0x000000b700b77308 */ /* 0x000fe20000000800 */
[-C--:B------:R-:W-:Y:S02]  /*8120*/  FMUL.FTZ R161, R161, R172.reuse ;  /* 0x000000aca1a17220 */ /* 0x080fe40000410000 */
[-C--:B------:R-:W-:Y:S02]  /*8130*/  FMUL.FTZ R156, R156, R172.reuse ;  /* 0x000000ac9c9c7220 */ /* 0x080fe40000410000 */
[----:B------:R-:W-:Y:S02]  /*8140*/  FMUL.FTZ R157, R157, R172 ;  /* 0x000000ac9d9d7220 */ /* 0x000fe40000410000 */
[-C--:B----4-:R-:W-:Y:S01]  /*8150*/  FMUL.FTZ R162, R162, R3.reuse ;  /* 0x00000003a2a27220 */ /* 0x090fe20000410000 */
        /* <DEDUP_REMOVED lines=12> */
[----:B------:R-:W2:Y:S01]  /*8220*/  LDSM.16.MT88.4 R20, [R220+0x18000] ;  /* 0x01800000dc14783b */ /* 0x000ea20000004200 */
[----:B------:R-:W-:Y:S01]  /*8230*/  FMUL.FTZ R41, R41, R172 ;  /* 0x000000ac29297220 */ /* 0x000fe20000410000 */
[----:B------:R-:W-:Y:S01]  /*8240*/  MUFU.EX2 R186, R186 ;  /* 0x000000ba00ba7308 */ /* 0x000fe20000000800 */
[----:B------:R-:W-:-:S02]  /*8250*/  FMUL.FTZ R42, R42, R3 ;  /* 0x000000032a2a7220 */ /* 0x000fc40000410000 */
[-C--:B------:R-:W-:Y:S02]  /*8260*/  FMUL.FTZ R43, R43, R3.reuse ;  /* 0x000000032b2b7220 */ /* 0x080fe40000410000 */
[C---:B------:R-:W-:Y:S01]  /*8270*/  HMMA.16816.F32.BF16 R36, R4.reuse, R16, R36 ;  /* 0x000000100424723c */ /* 0x040fe20000041824 */
[-C--:B------:R-:W-:Y:S02]  /*8280*/  FMUL.FTZ R44, R44, R172.reuse ;  /* 0x000000ac2c2c7220 */ /* 0x080fe40000410000 */
[-C--:B------:R-:W-:Y:S01]  /*8290*/  FMUL.FTZ R45, R45, R172.reuse ;  /* 0x000000ac2d2d7220 */ /* 0x080fe20000410000 */
[----:B------:R-:W-:Y:S01]  /*82a0*/  MUFU.EX2 R187, R187 ;  /* 0x000000bb00bb7308 */ /* 0x000fe20000000800 */
[-C--:B------:R-:W-:Y:S02]  /*82b0*/  FMUL.FTZ R46, R46, R3.reuse ;  /* 0x000000032e2e7220 */ /* 0x080fe40000410000 */
[----:B------:R-:W-:Y:S01]  /*82c0*/  FMUL.FTZ R47, R47, R3 ;  /* 0x000000032f2f7220 */ /* 0x000fe20000410000 */
[----:B------:R-:W-:Y:S01]  /*82d0*/  HMMA.16816.F32.BF16 R40, R4, R18, R40 ;  /* 0x000000120428723c */ /* 0x000fe20000041828 */
[----:B------:R-:W3:Y:S01]  /*82e0*/  LDSM.16.MT88.4 R16, [R224+0x1a000] ;  /* 0x01a00000e010783b */ /* 0x000ee20000004200 */
[----:B------:R-:W-:-:S02]  /*82f0*/  FMUL.FTZ R48, R48, R172 ;  /* 0x000000ac30307220 */ /* 0x000fc40000410000 */
[-C--:B------:R-:W-:Y:S01]  /*8300*/  FMUL.FTZ R49, R49, R172.reuse ;  /* 0x000000ac31317220 */ /* 0x080fe20000410000 */
[----:B------:R-:W4:Y:S01]  /*8310*/  MUFU.EX2 R188, R188 ;  /* 0x000000bc00bc7308 */ /* 0x000f220000000800 */
[-C--:B------:R-:W-:Y:S02]  /*8320*/  FMUL.FTZ R50, R50, R3.reuse ;  /* 0x0000000332327220 */ /* 0x080fe40000410000 */
[-C--:B------:R-:W-:Y:S01]  /*8330*/  FMUL.FTZ R51, R51, R3.reuse ;  /* 0x0000000333337220 */ /* 0x080fe20000410000 */
[----:B------:R-:W-:Y:S01]  /*8340*/  HMMA.16816.F32.BF16 R44, R4, R12, R44 ;  /* 0x0000000c042c723c */ /* 0x000fe2000004182c */
[-C--:B------:R-:W-:Y:S02]  /*8350*/  FMUL.FTZ R52, R52, R172.reuse ;  /* 0x000000ac34347220 */ /* 0x080fe40000410000 */
[----:B------:R-:W-:Y:S01]  /*8360*/  FMUL.FTZ R53, R53, R172 ;  /* 0x000000ac35357220 */ /* 0x000fe20000410000 */
[----:B------:R-:W-:Y:S01]  /*8370*/  MUFU.EX2 R189, R189 ;  /* 0x000000bd00bd7308 */ /* 0x000fe20000000800 */
[----:B------:R-:W-:-:S02]  /*8380*/  FMUL.FTZ R54, R54, R3 ;  /* 0x0000000336367220 */ /* 0x000fc40000410000 */
[-C--:B------:R-:W-:Y:S01]  /*8390*/  FMUL.FTZ R55, R55, R3.reuse ;  /* 0x0000000337377220 */ /* 0x080fe20000410000 */
[C---:B------:R-:W-:Y:S01]  /*83a0*/  HMMA.16816.F32.BF16 R48, R4.reuse, R14, R48 ;  /* 0x0000000e0430723c */ /* 0x040fe20000041830 */
[----:B------:R-:W5:Y:S01]  /*83b0*/  LDSM.16.MT88.4 R12, [R222+0x1a000] ;  /* 0x01a00000de0c783b */ /* 0x000f620000004200 */
[-C--:B------:R-:W-:Y:S02]  /*83c0*/  FMUL.FTZ R56, R56, R172.reuse ;  /* 0x000000ac38387220 */ /* 0x080fe40000410000 */
        /* <DEDUP_REMOVED lines=12> */
[----:B------:R-:W1:Y:S01]  /*8490*/  LDSM.16.MT88.4 R20, [R221+0x1a000] ;  /* 0x01a00000dd14783b */ /* 0x000e620000004200 */
[----:B------:R-:W-:Y:S01]  /*84a0*/  FMUL.FTZ R65, R65, R172 ;  /* 0x000000ac41417220 */ /* 0x000fe20000410000 */
[----:B------:R-:W-:Y:S01]  /*84b0*/  MUFU.EX2 R193, R193 ;  /* 0x000000c100c17308 */ /* 0x000fe20000000800 */
[----:B------:R-:W-:-:S02]  /*84c0*/  FMUL.FTZ R66, R66, R3 ;  /* 0x0000000342427220 */ /* 0x000fc40000410000 */
[-C--:B------:R-:W-:Y:S01]  /*84d0*/  FMUL.FTZ R67, R67, R3.reuse ;  /* 0x0000000343437220 */ /* 0x080fe20000410000 */
[C---:B---3--:R-:W-:Y:S01]  /*84e0*/  HMMA.16816.F32.BF16 R60, R4.reuse, R16, R60 ;  /* 0x00000010043c723c */ /* 0x048fe2000004183c */
        /* <DEDUP_REMOVED lines=9> */
[----:B------:R-:W-:Y:S01]  /*8580*/  MUFU.EX2 R194, R194 ;  /* 0x000000c200c27308 */ /* 0x000fe20000000800 */
        /* <DEDUP_REMOVED lines=10> */
[----:B------:R-:W2:Y:S01]  /*8630*/  LDSM.16.MT88.4 R12, [R224+0x1c000] ;  /* 0x01c00000e00c783b */ /* 0x000ea20000004200 */
        /* <DEDUP_REMOVED lines=14> */
[----:B------:R-:W1:Y:S01]  /*8720*/  MUFU.EX2 R200, R200 ;  /* 0x000000c800c87308 */ /* 0x000e620000000800 */
[----:B------:R-:W-:-:S02]  /*8730*/  FMUL.FTZ R90, R90, R3 ;  /* 0x000000035a5a7220 */ /* 0x000fc40000410000 */
[-C--:B------:R-:W-:Y:S01]  /*8740*/  FMUL.FTZ R91, R91, R3.reuse ;  /* 0x000000035b5b7220 */ /* 0x080fe20000410000 */
[C---:B---3--:R-:W-:Y:S01]  /*8750*/  HMMA.16816.F32.BF16 R84, R4.reuse, R16, R84 ;  /* 0x000000100454723c */ /* 0x048fe20000041854 */
[-C--:B------:R-:W-:Y:S02]  /*8760*/  FMUL.FTZ R92, R92, R172.reuse ;  /* 0x000000ac5c5c7220 */ /* 0x080fe40000410000 */
[-C--:B------:R-:W-:Y:S01]  /*8770*/  FMUL.FTZ R93, R93, R172.reuse ;  /* 0x000000ac5d5d7220 */ /* 0x080fe20000410000 */
[----:B------:R-:W3:Y:S01]  /*8780*/  MUFU.EX2 R182, R182 ;  /* 0x000000b600b67308 */ /* 0x000ee20000000800 */
        /* <DEDUP_REMOVED lines=9> */
[----:B--2---:R-:W-:Y:S01]  /*8820*/  HMMA.16816.F32.BF16 R92, R4, R12, R92 ;  /* 0x0000000c045c723c */ /* 0x004fe2000004185c */
[-C--:B------:R-:W-:Y:S02]  /*8830*/  FMUL.FTZ R100, R100, R172.reuse ;  /* 0x000000ac64647220 */ /* 0x080fe40000410000 */
[----:B------:R-:W-:Y:S01]  /*8840*/  FMUL.FTZ R101, R101, R172 ;  /* 0x000000ac65657220 */ /* 0x000fe20000410000 */
[----:B------:R-:W-:Y:S01]  /*8850*/  MUFU.EX2 R180, R180 ;  /* 0x000000b400b47308 */ /* 0x000fe20000000800 */
[----:B------:R-:W-:-:S02]  /*8860*/  FMUL.FTZ R102, R102, R3 ;  /* 0x0000000366667220 */ /* 0x000fc40000410000 */
[-C--:B------:R-:W-:Y:S01]  /*8870*/  FMUL.FTZ R103, R103, R3.reuse ;  /* 0x0000000367677220 */ /* 0x080fe20000410000 */
[C---:B------:R-:W-:Y:S01]  /*8880*/  HMMA.16816.F32.BF16 R96, R4.reuse, R14, R96 ;  /* 0x0000000e0460723c */ /* 0x040fe20000041860 */
[----:B------:R-:W2:Y:S01]  /*8890*/  LDSM.16.MT88.4 R12, [R220+0x1c000] ;  /* 0x01c00000dc0c783b */ /* 0x000ea20000004200 */
[-C--:B------:R-:W-:Y:S02]  /*88a0*/  FMUL.FTZ R104, R104, R172.reuse ;  /* 0x000000ac68687220 */ /* 0x080fe40000410000 */
[-C--:B------:R-:W-:Y:S01]  /*88b0*/  FMUL.FTZ R105, R105, R172.reuse ;  /* 0x000000ac69697220 */ /* 0x080fe20000410000 */
[----:B------:R-:W-:Y:S01]  /*88c0*/  MUFU.EX2 R178, R178 ;  /* 0x000000b200b27308 */ /* 0x000fe20000000800 */
[-C--:B------:R-:W-:Y:S02]  /*88d0*/  FMUL.FTZ R106, R106, R3.reuse ;  /* 0x000000036a6a7220 */ /* 0x080fe40000410000 */
[----:B------:R-:W-:Y:S01]  /*88e0*/  FMUL.FTZ R107, R107, R3 ;  /* 0x000000036b6b7220 */ /* 0x000fe20000410000 */
[----:B-1----:R-:W-:Y:S01]  /*88f0*/  HMMA.16816.F32.BF16 R100, R4, R20, R100 ;  /* 0x000000140464723c */ /* 0x002fe20000041864 */
[----:B------:R-:W-:-:S02]  /*8900*/  FMUL.FTZ R108, R108, R172 ;  /* 0x000000ac6c6c7220 */ /* 0x000fc40000410000 */
[-C--:B------:R-:W-:Y:S01]  /*8910*/  FMUL.FTZ R109, R109, R172.reuse ;  /* 0x000000ac6d6d7220 */ /* 0x080fe20000410000 */
[----:B------:R-:W1:Y:S01]  /*8920*/  MUFU.EX2 R177, R177 ;  /* 0x000000b100b17308 */ /* 0x000e620000000800 */
[-C--:B------:R-:W-:Y:S02]  /*8930*/  FMUL.FTZ R110, R110, R3.reuse ;  /* 0x000000036e6e7220 */ /* 0x080fe40000410000 */
[-C--:B------:R-:W-:Y:S01]  /*8940*/  FMUL.FTZ R111, R111, R3.reuse ;  /* 0x000000036f6f7220 */ /* 0x080fe20000410000 */
[----:B------:R-:W-:Y:S01]  /*8950*/  HMMA.16816.F32.BF16 R104, R4, R22, R104 ;  /* 0x000000160468723c */ /* 0x000fe20000041868 */
[-C--:B------:R-:W-:Y:S01]  /*8960*/  FMUL.FTZ R112, R112, R172.reuse ;  /* 0x000000ac70707220 */ /* 0x080fe20000410000 */
[----:B------:R-:W1:Y:S01]  /*8970*/  LDSM.16.MT88.4 R20, [R224+0x1e000] ;  /* 0x01e00000e014783b */ /* 0x000e620000004200 */
        /* <DEDUP_REMOVED lines=14> */
[----:B------:R-:W1:Y:S01]  /*8a60*/  MUFU.EX2 R173, R173 ;  /* 0x000000ad00ad7308 */ /* 0x000e620000000800 */
[-C--:B------:R-:W-:Y:S02]  /*8a70*/  FMUL.FTZ R122, R122, R3.reuse ;  /* 0x000000037a7a7220 */ /* 0x080fe40000410000 */
[-C--:B------:R-:W-:Y:S01]  /*8a80*/  FMUL.FTZ R123, R123, R3.reuse ;  /* 0x000000037b7b7220 */ /* 0x080fe20000410000 */
[----:B--2---:R-:W-:Y:S01]  /*8a90*/  HMMA.16816.F32.BF16 R116, R4, R12, R116 ;  /* 0x0000000c0474723c */ /* 0x004fe20000041874 */
[-C--:B------:R-:W-:Y:S02]  /*8aa0*/  FMUL.FTZ R124, R124, R172.reuse ;  /* 0x000000ac7c7c7220 */ /* 0x080fe40000410000 */
[----:B------:R-:W-:Y:S02]  /*8ab0*/  FMUL.FTZ R125, R125, R172 ;  /* 0x000000ac7d7d7220 */ /* 0x000fe40000410000 */
[----:B------:R-:W-:-:S02]  /*8ac0*/  FMUL.FTZ R126, R126, R3 ;  /* 0x000000037e7e7220 */ /* 0x000fc40000410000 */
[-C--:B------:R-:W-:Y:S01]  /*8ad0*/  FMUL.FTZ R127, R127, R3.reuse ;  /* 0x000000037f7f7220 */ /* 0x080fe20000410000 */
[C---:B------:R-:W-:Y:S01]  /*8ae0*/  HMMA.16816.F32.BF16 R120, R4.reuse, R14, R120 ;  /* 0x0000000e0478723c */ /* 0x040fe20000041878 */
[-C--:B------:R-:W-:Y:S01]  /*8af0*/  FMUL.FTZ R128, R128, R172.reuse ;  /* 0x000000ac80807220 */ /* 0x080fe20000410000 */
[----:B------:R-:W2:Y:S01]  /*8b00*/  LDSM.16.MT88.4 R12, [R221+0x1e000] ;  /* 0x01e00000dd0c783b */ /* 0x000ea20000004200 */
[-C--:B------:R-:W-:Y:S02]  /*8b10*/  FMUL.FTZ R129, R129, R172.reuse ;  /* 0x000000ac81817220 */ /* 0x080fe40000410000 */
        /* <DEDUP_REMOVED lines=35> */
[----:B------:R-:W-:Y:S01]  /*8d50*/  HMMA.16816.F32.BF16 R148, R4, R24, R148 ;  /* 0x000000180494723c */ /* 0x000fe20000041894 */
[----:B------:R-:W-:-:S02]  /*8d60*/  FFMA.FTZ R171, R250, R172, R171 ;  /* 0x000000acfaab7223 */ /* 0x000fc400000100ab */
[----:B------:R-:W-:Y:S02]  /*8d70*/  FFMA.FTZ R3, R249, R3, R167 ;  /* 0x00000003f9037223 */ /* 0x000fe400000100a7 */
[----:B------:R-:W-:Y:S02]  /*8d80*/  FADD.FTZ R170, R170, R171 ;  /* 0x000000abaaaa7221 */ /* 0x000fe40000010000 */
[----:B------:R-:W-:Y:S01]  /*8d90*/  FADD.FTZ R166, R166, R3 ;  /* 0x00000003a6a67221 */ /* 0x000fe20000010000 */
[----:B------:R-:W-:Y:S01]  /*8da0*/  HMMA.16816.F32.BF16 R144, R4, R26, R144 ;  /* 0x0000001a0490723c */ /* 0x000fe20000041890 */
[----:B------:R-:W2:Y:S01]  /*8db0*/  LDSM.16.MT88.4 R24, [R224+0x1a800] ;  /* 0x01a80000e018783b */ /* 0x000ea20000004200 */
[----:B------:R-:W-:Y:S01]  /*8dc0*/  FADD.FTZ R170, R169, R170 ;  /* 0x000000aaa9aa7221 */ /* 0x000fe20000010000 */
[----:B------:R-:W-:Y:S01]  /*8dd0*/  MOV R3, R0 ;  /* 0x0000000000037202 */ /* 0x000fe20000000f00 */
[----:B------:R-:W-:Y:S02]  /*8de0*/  FADD.FTZ R166, R165, R166 ;  /* 0x000000a6a5a67221 */ /* 0x000fe40000010000 */
[----:B------:R-:W-:Y:S01]  /*8df0*/  FADD.FTZ R168, R168, R170 ;  /* 0x000000aaa8a87221 */ /* 0x000fe20000010000 */
[----:B------:R-:W-:Y:S01]  /*8e00*/  F2FP.BF16.PACK_AB R4, R184, R183 ;  /* 0x000000b7b804723e */ /* 0x000fe200000010ff */
[----:B------:R-:W-:Y:S01]  /*8e10*/  FADD.FTZ R164, R164, R166 ;  /* 0x000000a6a4a47221 */ /* 0x000fe20000010000 */
[----:B----4-:R-:W-:Y:S01]  /*8e20*/  F2FP.BF16.PACK_AB R5, R188, R187 ;  /* 0x000000bbbc05723e */ /* 0x010fe200000010ff */
[----:B------:R-:W-:Y:S01]  /*8e30*/  FADD.FTZ R168, R183, R168 ;  /* 0x000000a8b7a87221 */ /* 0x000fe20000010000 */
[----:B------:R-:W-:Y:S01]  /*8e40*/  F2FP.BF16.PACK_AB R6, R186, R185 ;  /* 0x000000b9ba06723e */ /* 0x000fe200000010ff */
[----:B------:R-:W-:Y:S01]  /*8e50*/  FADD.FTZ R164, R187, R164 ;  /* 0x000000a4bba47221 */ /* 0x000fe20000010000 */
[----:B------:R-:W-:Y:S01]  /*8e60*/  F2FP.BF16.PACK_AB R7, R190, R189 ;  /* 0x000000bdbe07723e */ /* 0x000fe200000010ff */
[----:B------:R-:W-:-:S02]  /*8e70*/  FADD.FTZ R184, R184, R168 ;  /* 0x000000a8b8b87221 */ /* 0x000fc40000010000 */
[----:B------:R-:W-:Y:S01]  /*8e80*/  FADD.FTZ R188, R188, R164 ;  /* 0x000000a4bcbc7221 */ /* 0x000fe20000010000 */
[----:B------:R-:W-:Y:S01]  /*8e90*/  MOV R164, R2 ;  /* 0x0000000200a47202 */ /* 0x000fe20000000f00 */
        /* <DEDUP_REMOVED lines=8> */
[----:B-----5:R-:W-:-:S06]  /*8f20*/  FADD.FTZ R190, R195, R190 ;  /* 0x000000bec3be7221 */ /* 0x020fcc0000010000 */
        /* <DEDUP_REMOVED lines=39> */
[C---:B-----5:R-:W-:Y:S08]  /*91a0*/  HMMA.16816.F32.BF16 R140, R4.reuse, R24, R140 ;  /* 0x00000018048c723c */ /* 0x060ff0000004188c */
[C---:B------:R-:W-:Y:S01]  /*91b0*/  HMMA.16816.F32.BF16 R152, R4.reuse, R26, R152 ;  /* 0x0000001a0498723c */ /* 0x040fe20000041898 */
[----:B------:R-:W-:Y:S07]  /*91c0*/  LDSM.16.MT88.4 R24, [R221+0x19000] ;  /* 0x01900000dd18783b */ /* 0x000fee0000004200 */
[C---:B-1----:R-:W-:Y:S08]  /*91d0*/  HMMA.16816.F32.BF16 R148, R4.reuse, R20, R148 ;  /* 0x000000140494723c */ /* 0x042ff00000041894 */
[----:B------:R-:W-:Y:S01]  /*91e0*/  HMMA.16816.F32.BF16 R144, R4, R22, R144 ;  /* 0x000000160490723c */ /* 0x000fe20000041890 */
[----:B------:R-:W1:Y:S06]  /*91f0*/  LDSM.16.MT88.4 R20, [R221+0x1b000] ;  /* 0x01b00000dd14783b */ /* 0x000e6c0000004200 */
        /* <DEDUP_REMOVED lines=11> */
[----:B------:R-:W-:Y:S02]  /*92b0*/  FADD.FTZ R194, R182, R194 ;  /* 0x000000c2b6c27221 */ /* 0x000fe40000010000 */
        /* <DEDUP_REMOVED lines=8> */
[----:B--2---:R-:W-:Y:S01]  /*9340*/  HMMA.16816.F32.BF16 R36, R4, R12, R36 ;  /* 0x0000000c0424723c */ /* 0x004fe20000041824 */
[----:B------:R-:W-:-:S07]  /*9350*/  FADD.FTZ R249, R173, R200 ;  /* 0x000000c8adf97221 */ /* 0x000fce0000010000 */
[C---:B------:R-:W-:Y:S01]  /*9360*/  HMMA.16816.F32.BF16 R40, R4.reuse, R14, R40 ;  /* 0x0000000e0428723c */ /* 0x040fe20000041828 */
[----:B------:R-:W2:Y:S07]  /*9370*/  LDSM.16.MT88.4 R12, [R220+0x1b000] ;  /* 0x01b00000dc0c783b */ /* 0x000eae0000004200 */
[C---:B------:R-:W-:Y:S08]  /*9380*/  HMMA.16816.F32.BF16 R60, R4.reuse, R28, R60 ;  /* 0x0000001c043c723c */ /* 0x040ff0000004183c */
[C---:B------:R-:W-:Y:S01]  /*9390*/  HMMA.16816.F32.BF16 R64, R4.reuse, R30, R64 ;  /* 0x0000001e0440723c */ /* 0x040fe20000041840 */
[----:B------:R-:W4:Y:S07]  /*93a0*/  LDSM.16.MT88.4 R28, [R224+0x1d000] ;  /* 0x01d00000e01c783b */ /* 0x000f2e0000004200 */
[C---:B-1----:R-:W-:Y:S08]  /*93b0*/  HMMA.16816.F32.BF16 R76, R4.reuse, R20, R76 ;  /* 0x00000014044c723c */ /* 0x042ff0000004184c */
[C---:B---3--:R-:W-:Y:S08]  /*93c0*/  HMMA.16816.F32.BF16 R68, R4.reuse, R16, R68 ;  /* 0x000000100444723c */ /* 0x048ff00000041844 */
[C---:B------:R-:W-:Y:S01]  /*93d0*/  HMMA.16816.F32.BF16 R72, R4.reuse, R18, R72 ;  /* 0x000000120448723c */ /* 0x040fe20000041848 */
[----:B------:R-:W1:Y:S07]  /*93e0*/  LDSM.16.MT88.4 R16, [R221+0x1d000] ;  /* 0x01d00000dd10783b */ /* 0x000e6e0000004200 */
[C---:B------:R-:W-:Y:S01]  /*93f0*/  HMMA.16816.F32.BF16 R80, R4.reuse, R22, R80 ;  /* 0x000000160450723c */ /* 0x040fe20000041850 */
[----:B------:R-:W3:Y:S07]  /*9400*/  LDSM.16.MT88.4 R20, [R220+0x1d000] ;  /* 0x01d00000dc14783b */ /* 0x000eee0000004200 */
[C---:B------:R-:W-:Y:S08]  /*9410*/  HMMA.16816.F32.BF16 R44, R4.reuse, R24, R44 ;  /* 0x00000018042c723c */ /* 0x040ff0000004182c */
[C---:B------:R-:W-:Y:S01]  /*9420*/  HMMA.16816.F32.BF16 R48, R4.reuse, R26, R48 ;  /* 0x0000001a0430723c */ /* 0x040fe20000041830 */
[----:B------:R-:W5:Y:S07]  /*9430*/  LDSM.16.MT88.4 R24, [R222+0x1d000] ;  /* 0x01d00000de18783b */ /* 0x000f6e0000004200 */
[C---:B------:R-:W-:Y:S08]  /*9440*/  HMMA.16816.F32.BF16 R52, R4.reuse, R32, R52 ;  /* 0x000000200434723c */ /* 0x040ff00000041834 */
[C---:B------:R-:W-:Y:S01]  /*9450*/  HMMA.16816.F32.BF16 R56, R4.reuse, R34, R56 ;  /* 0x000000220438723c */ /* 0x040fe20000041838 */
[----:B------:R-:W-:Y:S07]  /*9460*/  LDSM.16.MT88.4 R32, [R222+0x1f000] ;  /* 0x01f00000de20783b */ /* 0x000fee0000004200 */
[C---:B--2---:R-:W-:Y:S08]  /*9470*/  HMMA.16816.F32.BF16 R84, R4.reuse, R12, R84 ;  /* 0x0000000c0454723c */ /* 0x044ff00000041854 */
[C---:B------:R-:W-:Y:S01]  /*9480*/  HMMA.16816.F32.BF16 R88, R4.reuse, R14, R88 ;  /* 0x0000000e0458723c */ /* 0x040fe20000041858 */
[----:B------:R-:W2:Y:S07]  /*9490*/  LDSM.16.MT88.4 R12, [R224+0x1f000] ;  /* 0x01f00000e00c783b */ /* 0x000eae0000004200 */
[C---:B----4-:R-:W-:Y:S08]  /*94a0*/  HMMA.16816.F32.BF16 R92, R4.reuse, R28, R92 ;  /* 0x0000001c045c723c */ /* 0x050ff0000004185c */
[C---:B------:R-:W-:Y:S01]  /*94b0*/  HMMA.16816.F32.BF16 R96, R4.reuse, R30, R96 ;  /* 0x0000001e0460723c */ /* 0x040fe20000041860 */
[----:B------:R-:W-:Y:S07]  /*94c0*/  LDSM.16.MT88.4 R28, [R220+0x1f000] ;  /* 0x01f00000dc1c783b */ /* 0x000fee0000004200 */
[C---:B-1----:R-:W-:Y:S08]  /*94d0*/  HMMA.16816.F32.BF16 R108, R4.reuse, R16, R108 ;  /* 0x00000010046c723c */ /* 0x042ff0000004186c */
        /* <DEDUP_REMOVED lines=41> */
[----:B------:R-:W5:Y:S07]  /*9770*/  LDSM.16.MT88.4 R28, [R222+0x1d800] ;  /* 0x01d80000de1c783b */ /* 0x000f6e0000004200 */
        /* <DEDUP_REMOVED lines=12> */
[C---:B-----5:R-:W-:Y:S08]  /*9840*/  HMMA.16816.F32.BF16 R100, R4.reuse, R28, R100 ;  /* 0x0000001c0464723c */ /* 0x060ff00000041864 */
[C---:B------:R-:W-:Y:S08]  /*9850*/  HMMA.16816.F32.BF16 R104, R4.reuse, R30, R104 ;  /* 0x0000001e0468723c */ /* 0x040ff00000041868 */
[C---:B------:R-:W-:Y:S08]  /*9860*/  HMMA.16816.F32.BF16 R108, R4.reuse, R32, R108 ;  /* 0x00000020046c723c */ /* 0x040ff0000004186c */
[C---:B------:R-:W-:Y:S08]  /*9870*/  HMMA.16816.F32.BF16 R112, R4.reuse, R34, R112 ;  /* 0x000000220470723c */ /* 0x040ff00000041870 */
[C---:B----4-:R-:W-:Y:S08]  /*9880*/  HMMA.16816.F32.BF16 R116, R4.reuse, R24, R116 ;  /* 0x000000180474723c */ /* 0x050ff00000041874 */
[C---:B------:R-:W-:Y:S08]  /*9890*/  HMMA.16816.F32.BF16 R120, R4.reuse, R26, R120 ;  /* 0x0000001a0478723c */ /* 0x040ff00000041878 */
[C---:B--2---:R-:W-:Y:S08]  /*98a0*/  HMMA.16816.F32.BF16 R132, R4.reuse, R12, R132 ;  /* 0x0000000c0484723c */ /* 0x044ff00000041884 */
[C---:B------:R-:W-:Y:S08]  /*98b0*/  HMMA.16816.F32.BF16 R136, R4.reuse, R14, R136 ;  /* 0x0000000e0488723c */ /* 0x040ff00000041888 */
[C---:B-1----:R-:W-:Y:S08]  /*98c0*/  HMMA.16816.F32.BF16 R140, R4.reuse, R16, R140 ;  /* 0x00000010048c723c */ /* 0x042ff0000004188c */
        /* <DEDUP_REMOVED lines=80> */
[----:B--2---:R-:W3:Y:S04]  /*9dd0*/  LDSM.16.M88.4 R16, [R229+0x10800] ;  /* 0x01080000e510783b */ /* 0x004ee80000000200 */
[----:B----4-:R-:W2:Y:S04]  /*9de0*/  LDSM.16.M88.4 R24, [R229+0x10000] ;  /* 0x01000000e518783b */ /* 0x010ea80000000200 */
[----:B------:R-:W-:Y:S04]  /*9df0*/  LDSM.16.M88.4 R32, [R229+0x11800] ;  /* 0x01180000e520783b */ /* 0x000fe80000000200 */
[----:B------:R-:W-:Y:S04]  /*9e00*/  LDSM.16.M88.4 R164, [R228] ;  /* 0x00000000e4a4783b */ /* 0x000fe80000000200 */
[----:B------:R-:W-:Y:S04]  /*9e10*/  LDSM.16.M88.4 R172, [R227] ;  /* 0x00000000e3ac783b */ /* 0x000fe80000000200 */
[----:B-----5:R-:W1:Y:S04]  /*9e20*/  LDSM.16.M88.4 R4, [R229+0x11000] ;  /* 0x01100000e504783b */ /* 0x020e680000000200 */
[----:B------:R-:W4:Y:S04]  /*9e30*/  LDSM.16.M88.4 R192, [R219] ;  /* 0x00000000dbc0783b */ /* 0x000f280000000200 */
[----:B------:R-:W5:Y:S04]  /*9e40*/  LDSM.16.M88.4 R188, [R218] ;  /* 0x00000000dabc783b */ /* 0x000f680000000200 */
[----:B------:R-:W4:Y:S04]  /*9e50*/  LDSM.16.M88.4 R176, [R217] ;  /* 0x00000000d9b0783b */ /* 0x000f280000000200 */
[----:B------:R-:W-:Y:S01]  /*9e60*/  LDSM.16.M88.4 R168, [R226] ;  /* 0x00000000e2a8783b */ /* 0x000fe20000000200 */
[C---:B---3--:R-:W-:Y:S03]  /*9e70*/  HMMA.16816.F32.BF16 R20, R180.reuse, R16, RZ ;  /* 0x00000010b414723c */ /* 0x048fe600000418ff */
        /* <DEDUP_REMOVED lines=12> */
[C---:B----4-:R-:W-:Y:S08]  /*9f40*/  HMMA.16816.F32.BF16 R20, R164.reuse, R192, R20 ;  /* 0x000000c0a414723c */ /* 0x050ff00000041814 */
[C---:B------:R-:W-:Y:S01]  /*9f50*/  HMMA.16816.F32.BF16 R16, R164.reuse, R194, R16 ;  /* 0x000000c2a410723c */ /* 0x040fe20000041810 */
[----:B------:R-:W3:Y:S07]  /*9f60*/  LDSM.16.M88.4 R192, [R223+0x11000] ;  /* 0x01100000dfc0783b */ /* 0x000eee0000000200 */
[C---:B-----5:R-:W-:Y:S08]  /*9f70*/  HMMA.16816.F32.BF16 R12, R164.reuse, R188, R12 ;  /* 0x000000bca40c723c */ /* 0x060ff0000004180c */
[C---:B------:R-:W-:Y:S01]  /*9f80*/  HMMA.16816.F32.BF16 R4, R164.reuse, R190, R4 ;  /* 0x000000bea404723c */ /* 0x040fe20000041804 */
[----:B------:R-:W-:Y:S07]  /*9f90*/  LDSM.16.M88.4 R188, [R225] ;  /* 0x00000000e1bc783b */ /* 0x000fee0000000200 */
[C---:B------:R-:W-:Y:S08]  /*9fa0*/  HMMA.16816.F32.BF16 R184, R164.reuse, R176, R184 ;  /* 0x000000b0a4b8723c */ /* 0x040ff000000418b8 */
[----:B------:R-:W-:Y:S01]  /*9fb0*/  HMMA.16816.F32.BF16 R180, R164, R178, R180 ;  /* 0x000000b2a4b4723c */ /* 0x000fe200000418b4 */
[----:B------:R-:W4:Y:S04]  /*9fc0*/  LDSM.16.M88.4 R176, [R223+0x11800] ;  /* 0x01180000dfb0783b */ /* 0x000f280000000200 */
        /* <DEDUP_REMOVED lines=13> */
[----:B------:R-:W-:Y:S03]  /*a0a0*/  LDSM.16.M88.4 R176, [R229+0x12000] ;  /* 0x01200000e5b0783b */ /* 0x000fe60000000200 */
[C---:B-----5:R-:W-:Y:S08]  /*a0b0*/  HMMA.16816.F32.BF16 R28, R188.reuse, R164, R28 ;  /* 0x000000a4bc1c723c */ /* 0x060ff0000004181c */
        /* <DEDUP_REMOVED lines=20> */
[----:B------:R-:W-:Y:S07]  /*a200*/  LDSM.16.M88.4 R172, [R223+0x12000] ;  /* 0x01200000dfac783b */ /* 0x000fee0000000200 */
[C---:B------:R-:W-:Y:S08]  /*a210*/  HMMA.16816.F32.BF16 R28, R32.reuse, R176, R28 ;  /* 0x000000b0201c723c */ /* 0x040ff0000004181c */
[----:B------:R-:W-:Y:S01]  /*a220*/  HMMA.16816.F32.BF16 R24, R32, R178, R24 ;  /* 0x000000b22018723c */ /* 0x000fe20000041818 */
[----:B------:R-:W2:Y:S04]  /*a230*/  LDSM.16.M88.4 R176, [R213] ;  /* 0x00000000d5b0783b */ /* 0x000ea80000000200 */
[----:B------:R-:W4:Y:S03]  /*a240*/  LDSM.16.M88.4 R32, [R226+0x4000] ;  /* 0x00400000e220783b */ /* 0x000f260000000200 */
[C---:B-1----:R-:W-:Y:S08]  /*a250*/  HMMA.16816.F32.BF16 R20, R164.reuse, R188, R20 ;  /* 0x000000bca414723c */ /* 0x042ff00000041814 */
[C---:B---3--:R-:W-:Y:S08]  /*a260*/  HMMA.16816.F32.BF16 R184, R164.reuse, R168, R184 ;  /* 0x000000a8a4b8723c */ /* 0x048ff000000418b8 */
[C---:B------:R-:W-:Y:S01]  /*a270*/  HMMA.16816.F32.BF16 R180, R164.reuse, R170, R180 ;  /* 0x000000aaa4b4723c */ /* 0x040fe200000418b4 */
[----:B------:R-:W1:Y:S07]  /*a280*/  LDSM.16.M88.4 R168, [R223+0x13800] ;  /* 0x01380000dfa8783b */ /* 0x000e6e0000000200 */
[C---:B------:R-:W-:Y:S08]  /*a290*/  HMMA.16816.F32.BF16 R28, R164.reuse, R192, R28 ;  /* 0x000000c0a41c723c */ /* 0x040ff0000004181c */
[C---:B------:R-:W-:Y:S01]  /*a2a0*/  HMMA.16816.F32.BF16 R24, R164.reuse, R194, R24 ;  /* 0x000000c2a418723c */ /* 0x040fe20000041818 */
[----:B------:R-:W3:Y:S07]  /*a2b0*/  LDSM.16.M88.4 R192, [R223+0x12800] ;  /* 0x01280000dfc0783b */ /* 0x000eee0000000200 */
[C---:B------:R-:W-:Y:S01]  /*a2c0*/  HMMA.16816.F32.BF16 R16, R164.reuse, R190, R16 ;  /* 0x000000bea410723c */ /* 0x040fe20000041810 */
[----:B------:R-:W5:Y:S07]  /*a2d0*/  LDSM.16.M88.4 R188, [R223+0x13000] ;  /* 0x01300000dfbc783b */ /* 0x000f6e0000000200 */
[C---:B--2---:R-:W-:Y:S08]  /*a2e0*/  HMMA.16816.F32.BF16 R12, R164.reuse, R176, R12 ;  /* 0x000000b0a40c723c */ /* 0x044ff0000004180c */
[----:B------:R-:W-:Y:S01]  /*a2f0*/  HMMA.16816.F32.BF16 R4, R164, R178, R4 ;  /* 0x000000b2a404723c */ /* 0x000fe20000041804 */
[----:B------:R-:W-:Y:S04]  /*a300*/  LDSM.16.M88.4 R164, [R225+0x4000] ;  /* 0x00400000e1a4783b */ /* 0x000fe80000000200 */
[----:B------:R-:W2:Y:S03]  /*a310*/  LDSM.16.M88.4 R176, [R216+0x2000] ;  /* 0x00200000d8b0783b */ /* 0x000ea60000000200 */
[C---:B----4-:R-:W-:Y:S08]  /*a320*/  HMMA.16816.F32.BF16 R28, R32.reuse, R172, R28 ;  /* 0x000000ac201c723c */ /* 0x050ff0000004181c */
[C---:B------:R-:W-:Y:S01]  /*a330*/  HMMA.16816.F32.BF16 R24, R32.reuse, R174, R24 ;  /* 0x000000ae2018723c */ /* 0x040fe20000041818 */
[----:B------:R-:W4:Y:S07]  /*a340*/  LDSM.16.M88.4 R172, [R216+0x2800] ;  /* 0x00280000d8ac783b */ /* 0x000f2e0000000200 */
        /* <DEDUP_REMOVED lines=10> */
[C---:B--2---:R-:W-:Y:S08]  /*a3f0*/  HMMA.16816.F32.BF16 R28, R164.reuse, R176, R28 ;  /* 0x000000b0a41c723c */ /* 0x044ff0000004181c */
[C---:B------:R-:W-:Y:S01]  /*a400*/  HMMA.16816.F32.BF16 R24, R164.reuse, R178, R24 ;  /* 0x000000b2a418723c */ /* 0x040fe20000041818 */
[----:B------:R-:W2:Y:S07]  /*a410*/  LDSM.16.M88.4 R176, [R229+0x14800] ;  /* 0x01480000e5b0783b */ /* 0x000eae0000000200 */
[C---:B----4-:R-:W-:Y:S08]  /*a420*/  HMMA.16816.F32.BF16 R20, R164.reuse, R172, R20 ;  /* 0x000000aca414723c */ /* 0x050ff00000041814 */
[C---:B------:R-:W-:Y:S01]  /*a430*/  HMMA.16816.F32.BF16 R16, R164.reuse, R174, R16 ;  /* 0x000000aea410723c */ /* 0x040fe20000041810 */
[----:B------:R-:W4:Y:S07]  /*a440*/  LDSM.16.M88.4 R172, [R229+0x15000] ;  /* 0x01500000e5ac783b */ /* 0x000f2e0000000200 */
[C---:B-1----:R-:W-:Y:S08]  /*a450*/  HMMA.16816.F32.BF16 R184, R164.reuse, R168, R184 ;  /* 0x000000a8a4b8723c */ /* 0x042ff000000418b8 */
[C---:B------:R-:W-:Y:S01]  /*a460*/  HMMA.16816.F32.BF16 R180, R164.reuse, R170, R180 ;  /* 0x000000aaa4b4723c */ /* 0x040fe200000418b4 */
[----:B------:R-:W1:Y:S07]  /*a470*/  LDSM.16.M88.4 R168, [R229+0x15800] ;  /* 0x01580000e5a8783b */ /* 0x000e6e0000000200 */
[C---:B---3--:R-:W-:Y:S08]  /*a480*/  HMMA.16816.F32.BF16 R12, R164.reuse, R192, R12 ;  /* 0x000000c0a40c723c */ /* 0x048ff0000004180c */
[----:B------:R-:W-:Y:S01]  /*a490*/  HMMA.16816.F32.BF16 R4, R164, R194, R4 ;  /* 0x000000c2a404723c */ /* 0x000fe20000041804 */
[----:B------:R-:W-:Y:S04]  /*a4a0*/  LDSM.16.M88.4 R164, [R228+0x8000] ;  /* 0x00800000e4a4783b */ /* 0x000fe80000000200 */
[----:B------:R-:W-:Y:S03]  /*a4b0*/  LDSM.16.M88.4 R192, [R211] ;  /* 0x00000000d3c0783b */ /* 0x000fe60000000200 */
[C---:B-----5:R-:W-:Y:S08]  /*a4c0*/  HMMA.16816.F32.BF16 R28, R32.reuse, R188, R28 ;  /* 0x000000bc201c723c */ /* 0x060ff0000004181c */
[C---:B------:R-:W-:Y:S01]  /*a4d0*/  HMMA.16816.F32.BF16 R24, R32.reuse, R190, R24 ;  /* 0x000000be2018723c */ /* 0x040fe20000041818 */
[----:B------:R-:W3:Y:S07]  /*a4e0*/  LDSM.16.M88.4 R188, [R210] ;  /* 0x00000000d2bc783b */ /* 0x000eee0000000200 */
[C---:B--2---:R-:W-:Y:S08]  /*a4f0*/  HMMA.16816.F32.BF16 R20, R32.reuse, R176, R20 ;  /* 0x000000b02014723c */ /* 0x044ff00000041814 */
[C---:B------:R-:W-:Y:S01]  /*a500*/  HMMA.16816.F32.BF16 R16, R32.reuse, R178, R16 ;  /* 0x000000b22010723c */ /* 0x040fe20000041810 */
[----:B------:R-:W2:Y:S07]  /*a510*/  LDSM.16.M88.4 R176, [R209] ;  /* 0x00000000d1b0783b */ /* 0x000eae0000000200 */
[C---:B----4-:R-:W-:Y:S08]  /*a520*/  HMMA.16816.F32.BF16 R12, R32.reuse, R172, R12 ;  /* 0x000000ac200c723c */ /* 0x050ff0000004180c */
[C---:B------:R-:W-:Y:S01]  /*a530*/  HMMA.16816.F32.BF16 R4, R32.reuse, R174, R4 ;  /* 0x000000ae2004723c */ /* 0x040fe20000041804 */
[----:B------:R-:W4:Y:S07]  /*a540*/  LDSM.16.M88.4 R172, [R208] ;  /* 0x00000000d0ac783b */ /* 0x000f2e0000000200 */
        /* <DEDUP_REMOVED lines=10> */
[C---:B--2---:R-:W-:Y:S08]  /*a5f0*/  HMMA.16816.F32.BF16 R12, R164.reuse, R176, R12 ;  /* 0x000000b0a40c723c */ /* 0x044ff0000004180c */
[C---:B------:R-:W-:Y:S01]  /*a600*/  HMMA.16816.F32.BF16 R4, R164.reuse, R178, R4 ;  /* 0x000000b2a404723c */ /* 0x040fe20000041804 */
[----:B------:R-:W2:Y:S07]  /*a610*/  LDSM.16.M88.4 R176, [R223+0x15800] ;  /* 0x01580000dfb0783b */ /* 0x000eae0000000200 */
[C---:B----4-:R-:W-:Y:S08]  /*a620*/  HMMA.16816.F32.BF16 R184, R164.reuse, R172, R184 ;  /* 0x000000aca4b8723c */ /* 0x050ff000000418b8 */
[----:B------:R-:W-:Y:S01]  /*a630*/  HMMA.16816.F32.BF16 R180, R164, R174, R180 ;  /* 0x000000aea4b4723c */ /* 0x000fe200000418b4 */
[----:B------:R-:W-:Y:S04]  /*a640*/  LDSM.16.M88.4 R172, [R225+0x8000] ;  /* 0x00800000e1ac783b */ /* 0x000fe80000000200 */
[----:B------:R-:W4:Y:S03]  /*a650*/  LDSM.16.M88.4 R164, [R216+0x4000] ;  /* 0x00400000d8a4783b */ /* 0x000f260000000200 */
        /* <DEDUP_REMOVED lines=9> */
[C---:B--2---:R-:W-:Y:S08]  /*a6f0*/  HMMA.16816.F32.BF16 R184, R168.reuse, R176, R184 ;  /* 0x000000b0a8b8723c */ /* 0x044ff000000418b8 */
[----:B------:R-:W-:Y:S01]  /*a700*/  HMMA.16816.F32.BF16 R180, R168, R178, R180 ;  /* 0x000000b2a8b4723c */ /* 0x000fe200000418b4 */
[----:B------:R-:W2:Y:S04]  /*a710*/  LDSM.16.M88.4 R176, [R216+0x5800] ;  /* 0x00580000d8b0783b */ /* 0x000ea80000000200 */
[----:B------:R-:W5:Y:S03]  /*a720*/  LDSM.16.M88.4 R168, [R229+0x16000] ;  /* 0x01600000e5a8783b */ /* 0x000f660000000200 */
        /* <DEDUP_REMOVED lines=9> */
[C---:B--2---:R-:W-:Y:S08]  /*a7c0*/  HMMA.16816.F32.BF16 R184, R172.reuse, R176, R184 ;  /* 0x000000b0acb8723c */ /* 0x044ff000000418b8 */
[----:B------:R-:W-:Y:S01]  /*a7d0*/  HMMA.16816.F32.BF16 R180, R172, R178, R180 ;  /* 0x000000b2acb4723c */ /* 0x000fe200000418b4 */
[----:B------:R-:W-:Y:S04]  /*a7e0*/  LDSM.16.M88.4 R176, [R228+0xc000] ;  /* 0x00c00000e4b0783b */ /* 0x000fe80000000200 */
[----:B------:R-:W2:Y:S03]  /*a7f0*/  LDSM.16.M88.4 R172, [R207] ;  /* 0x00000000cfac783b */ /* 0x000ea60000000200 */
[C---:B-----5:R-:W-:Y:S08]  /*a800*/  HMMA.16816.F32.BF16 R28, R192.reuse, R168, R28 ;  /* 0x000000a8c01c723c */ /* 0x060ff0000004181c */
[C---:B------:R-:W-:Y:S01]  /*a810*/  HMMA.16816.F32.BF16 R24, R192.reuse, R170, R24 ;  /* 0x000000aac018723c */ /* 0x040fe20000041818 */
[----:B------:R-:W5:Y:S07]  /*a820*/  LDSM.16.M88.4 R168, [R206] ;  /* 0x00000000cea8783b */ /* 0x000f6e0000000200 */
[C---:B----4-:R-:W-:Y:S08]  /*a830*/  HMMA.16816.F32.BF16 R20, R192.reuse, R164, R20 ;  /* 0x000000a4c014723c */ /* 0x050ff00000041814 */
[C---:B------:R-:W-:Y:S01]  /*a840*/  HMMA.16816.F32.BF16 R16, R192.reuse, R166, R16 ;  /* 0x000000a6c010723c */ /* 0x040fe20000041810 */
[----:B------:R-:W4:Y:S07]  /*a850*/  LDSM.16.M88.4 R164, [R205] ;  /* 0x00000000cda4783b */ /* 0x000f2e0000000200 */
[C---:B-1----:R-:W-:Y:S08]  /*a860*/  HMMA.16816.F32.BF16 R12, R192.reuse, R32, R12 ;  /* 0x00000020c00c723c */ /* 0x042ff0000004180c */
[C---:B------:R-:W-:Y:S01]  /*a870*/  HMMA.16816.F32.BF16 R4, R192.reuse, R34, R4 ;  /* 0x00000022c004723c */ /* 0x040fe20000041804 */
[----:B------:R-:W1:Y:S07]  /*a880*/  LDSM.16.M88.4 R32, [R204] ;  /* 0x00000000cc20783b */ /* 0x000e6e0000000200 */
[C---:B---3--:R-:W-:Y:S08]  /*a890*/  HMMA.16816.F32.BF16 R184, R192.reuse, R188, R184 ;  /* 0x000000bcc0b8723c */ /* 0x048ff000000418b8 */
[----:B------:R-:W-:Y:S01]  /*a8a0*/  HMMA.16816.F32.BF16 R180, R192, R190, R180 ;  /* 0x000000bec0b4723c */ /* 0x000fe200000418b4 */
[----:B------:R-:W-:Y:S04]  /*a8b0*/  LDSM.16.M88.4 R192, [R226+0xc000] ;  /* 0x00c00000e2c0783b */ /* 0x000fe80000000200 */
[----:B------:R-:W3:Y:S03]  /*a8c0*/  LDSM.16.M88.4 R188, [R223+0x16000] ;  /* 0x01600000dfbc783b */ /* 0x000ee60000000200 */
[C---:B--2---:R-:W-:Y:S08]  /*a8d0*/  HMMA.16816.F32.BF16 R28, R176.reuse, R172, R28 ;  /* 0x000000acb01c723c */ /* 0x044ff0000004181c */
[C---:B------:R-:W-:Y:S01]  /*a8e0*/  HMMA.16816.F32.BF16 R24, R176.reuse, R174, R24 ;  /* 0x000000aeb018723c */ /* 0x040fe20000041818 */
[----:B------:R-:W-:Y:S07]  /*a8f0*/  LDSM.16.M88.4 R172, [R225+0xc000] ;  /* 0x00c00000e1ac783b */ /* 0x000fee0000000200 */
[C---:B-----5:R-:W-:Y:S08]  /*a900*/  HMMA.16816.F32.BF16 R20, R176.reuse, R168, R20 ;  /* 0x000000a8b014723c */ /* 0x060ff00000041814 */
[C---:B------:R-:W-:Y:S01]  /*a910*/  HMMA.16816.F32.BF16 R16, R176.reuse, R170, R16 ;  /* 0x000000aab010723c */ /* 0x040fe20000041810 */
[----:B------:R-:W-:Y:S07]  /*a920*/  LDSM.16.M88.4 R168, [R216+0x6000] ;  /* 0x00600000d8a8783b */ /* 0x000fee0000000200 */
[C---:B----4-:R-:W-:Y:S08]  /*a930*/  HMMA.16816.F32.BF16 R12, R176.reuse, R164, R12 ;  /* 0x000000a4b00c723c */ /* 0x050ff0000004180c */
[C---:B------:R-:W-:Y:S01]  /*a940*/  HMMA.16816.F32.BF16 R4, R176.reuse, R166, R4 ;  /* 0x000000a6b004723c */ /* 0x040fe20000041804 */
[----:B------:R-:W2:Y:S07]  /*a950*/  LDSM.16.M88.4 R164, [R223+0x16800] ;  /* 0x01680000dfa4783b */ /* 0x000eae0000000200 */
[C---:B-1----:R-:W-:Y:S08]  /*a960*/  HMMA.16816.F32.BF16 R184, R176.reuse, R32, R184 ;  /* 0x00000020b0b8723c */ /* 0x042ff000000418b8 */
[----:B------:R-:W-:Y:S01]  /*a970*/  HMMA.16816.F32.BF16 R180, R176, R34, R180 ;  /* 0x00000022b0b4723c */ /* 0x000fe200000418b4 */
[----:B------:R-:W1:Y:S04]  /*a980*/  LDSM.16.M88.4 R32, [R223+0x17000] ;  /* 0x01700000df20783b */ /* 0x000e680000000200 */
[----:B------:R-:W4:Y:S03]  /*a990*/  LDSM.16.M88.4 R176, [R216+0x6800] ;  /* 0x00680000d8b0783b */ /* 0x000f260000000200 */
[C---:B---3--:R-:W-:Y:S07]  /*a9a0*/  HMMA.16816.F32.BF16 R28, R192.reuse, R188, R28 ;  /* 0x000000bcc01c723c */ /* 0x048fee000004181c */
[C---:B------:R-:W-:Y:S01]  /*a9b0*/  IADD3 R189, R3.reuse, 0x8, RZ ;  /* 0x0000000803bd7810 */ /* 0x040fe20007ffe0ff */
[----:B------:R-:W-:Y:S01]  /*a9c0*/  HMMA.16816.F32.BF16 R24, R192, R190, R24 ;  /* 0x000000bec018723c */ /* 0x000fe20000041818 */
[----:B------:R-:W-:-:S02]  /*a9d0*/  IADD3 R188, R3, 0x9, RZ ;  /* 0x0000000903bc7810 */ /* 0x000fc40007ffe0ff */
[----:B------:R-:W-:-:S05]  /*a9e0*/  ISETP.GE.AND P1, PT, R189, R197, PT ;  /* 0x000000c5bd00720c */ /* 0x000fca0003f26270 */
[----:B--2---:R-:W-:Y:S08]  /*a9f0*/  HMMA.16816.F32.BF16 R20, R192, R164, R20 ;  /* 0x000000a4c014723c */ /* 0x004ff00000041814 */
[----:B------:R-:W-:Y:S01]  /*aa00*/  HMMA.16816.F32.BF16 R28, R172, R168, R28 ;  /* 0x000000a8ac1c723c */ /* 0x000fe2000004181c */
[----:B------:R-:W-:Y:S07]  /*aa10*/  I2F R168, R188 ;  /* 0x000000bc00a87306 */ /* 0x000fee0000201400 */
[C---:B------:R-:W-:Y:S01]  /*aa20*/  HMMA.16816.F32.BF16 R16, R192.reuse, R166, R16 ;  /* 0x000000a6c010723c */ /* 0x040fe20000041810 */
[----:B------:R-:W2:Y:S07]  /*aa30*/  LDSM.16.M88.4 R164, [R216+0x7000] ;  /* 0x00700000d8a4783b */ /* 0x000eae0000000200 */
[----:B-1----:R-:W-:Y:S07]  /*aa40*/  HMMA.16816.F32.BF16 R12, R192, R32, R12 ;  /* 0x00000020c00c723c */ /* 0x002fee000004180c */
[----:B------:R-:W-:Y:S01]  /*aa50*/  IADD3 R32, R3, 0x1, RZ ;  /* 0x0000000103207810 */ /* 0x000fe20007ffe0ff */
[----:B------:R-:W-:Y:S01]  /*aa60*/  HMMA.16816.F32.BF16 R24, R172, R170, R24 ;  /* 0x000000aaac18723c */ /* 0x000fe20000041818 */
[----:B------:R-:W1:Y:S02]  /*aa70*/  I2F R170, R189 ;  /* 0x000000bd00aa7306 */ /* 0x000e640000201400 */
[----:B------:R-:W-:-:S02]  /*aa80*/  ISETP.GE.AND P0, PT, R32, R197, PT ;  /* 0x000000c52000720c */ /* 0x000fc40003f06270 */
[----:B------:R-:W-:-:S03]  /*aa90*/  ISETP.GE.AND P2, PT, R32, R196, PT ;  /* 0x000000c42000720c */ /* 0x000fc60003f46270 */
[----:B------:R-:W-:Y:S01]  /*aaa0*/  HMMA.16816.F32.BF16 R4, R192, R34, R4 ;  /* 0x00000022c004723c */ /* 0x000fe20000041804 */
[----:B------:R3:W5:Y:S07]  /*aab0*/  I2F R169, R32 ;  /* 0x0000002000a97306 */ /* 0x00076e0000201400 */
[C---:B----4-:R-:W-:Y:S07]  /*aac0*/  HMMA.16816.F32.BF16 R20, R172.reuse, R176, R20 ;  /* 0x000000b0ac14723c */ /* 0x050fee0000041814 */
[----:B------:R-:W-:Y:S01]  /*aad0*/  IADD3 R177, R3, 0x10, RZ ;  /* 0x0000001003b17810 */ /* 0x000fe20007ffe0ff */
[----:B-1----:R-:W-:Y:S01]  /*aae0*/  FFMA.FTZ R24, R170, UR4, R24 ;  /* 0x00000004aa187c23 */ /* 0x002fe20008010018 */
[----:B---3--:R-:W1:Y:S01]  /*aaf0*/  LDSM.16.M88.4 R32, [R223+0x17800] ;  /* 0x01780000df20783b */ /* 0x008e620000000200 */
[C---:B-----5:R-:W-:Y:S01]  /*ab00*/  FFMA.FTZ R29, R169.reuse, UR4, R29 ;  /* 0x00000004a91d7c23 */ /* 0x060fe2000801001d */
[C---:B------:R-:W-:Y:S01]  /*ab10*/  HMMA.16816.F32.BF16 R16, R172.reuse, R178, R16 ;  /* 0x000000b2ac10723c */ /* 0x040fe20000041810 */
[----:B------:R-:W-:Y:S01]  /*ab20*/  FFMA.FTZ R202, R169, UR4, R31 ;  /* 0x00000004a9ca7c23 */ /* 0x000fe2000801001f */
[----:B------:R-:W-:Y:S01]  /*ab30*/  FSEL R246, R24, -INF , !P1 ;  /* 0xff80000018f67808 */ /* 0x000fe20004800000 */
[----:B------:R-:W-:Y:S01]  /*ab40*/  FFMA.FTZ R26, R170, UR4, R26 ;  /* 0x00000004aa1a7c23 */ /* 0x000fe2000801001a */
[----:B------:R-:W-:Y:S01]  /*ab50*/  FSEL R171, R29, -INF , !P0 ;  /* 0xff8000001dab7808 */ /* 0x000fe20004000000 */
[----:B------:R-:W-:Y:S01]  /*ab60*/  FFMA.FTZ R25, R168, UR4, R25 ;  /* 0x00000004a8197c23 */ /* 0x000fe20008010019 */
[----:B------:R-:W-:Y:S01]  /*ab70*/  FSEL R202, R202, -INF , !P2 ;  /* 0xff800000caca7808 */ /* 0x000fe20005000000 */
[----:B------:R-:W-:Y:S01]  /*ab80*/  FFMA.FTZ R237, R168, UR4, R27 ;  /* 0x00000004a8ed7c23 */ /* 0x000fe2000801001b */
[----:B------:R-:W-:Y:S01]  /*ab90*/  ISETP.GE.AND P0, PT, R189, R196, PT ;  /* 0x000000c4bd00720c */ /* 0x000fe20003f06270 */
[----:B------:R-:W3:Y:S01]  /*aba0*/  I2F R29, R177 ;  /* 0x000000b1001d7306 */ /* 0x000ee20000201400 */
[----:B------:R-:W-:Y:S01]  /*abb0*/  ISETP.GE.AND P2, PT, R188, R197, PT ;  /* 0x000000c5bc00720c */ /* 0x000fe20003f46270 */
[----:B--2---:R-:W-:Y:S01]  /*abc0*/  HMMA.16816.F32.BF16 R12, R172, R164, R12 ;  /* 0x000000a4ac0c723c */ /* 0x004fe2000004180c */
[----:B------:R-:W-:-:S02]  /*abd0*/  FSEL R176, R26, -INF , !P0 ;  /* 0xff8000001ab07808 */ /* 0x000fc40004000000 */
[----:B------:R-:W-:Y:S02]  /*abe0*/  FSEL R203, R25, -INF , !P2 ;  /* 0xff80000019cb7808 */ /* 0x000fe40005000000 */
[----:B------:R-:W2:Y:S01]  /*abf0*/  LDSM.16.M88.4 R24, [R216+0x7800] ;  /* 0x00780000d818783b */ /* 0x000ea20000000200 */
[----:B------:R-:W-:Y:S01]  /*ac00*/  IADD3 R31, R3, 0x11, RZ ;  /* 0x00000011031f7810 */ /* 0x000fe20007ffe0ff */
[----:B------:R-:W-:-:S04]  /*ac10*/  DEPBAR.LE SB0, 0x0 ;  /* 0x000080000000791a */ /* 0x000fc80000000000 */
[----:B------:R-:W4:Y:S01]  /*ac20*/  I2F R169, R31 ;  /* 0x0000001f00a97306 */ /* 0x000f220000201400 */
[C---:B------:R-:W-:Y:S01]  /*ac30*/  IADD3 R170, R3.reuse, 0x18, RZ ;  /* 0x0000001803aa7810 */ /* 0x040fe20007ffe0ff */
[----:B------:R-:W-:Y:S01]  /*ac40*/  HMMA.16816.F32.BF16 R4, R172, R166, R4 ;  /* 0x000000a6ac04723c */ /* 0x000fe20000041804 */
[----:B------:R-:W-:Y:S01]  /*ac50*/  IADD3 R165, R3, 0x19, RZ ;  /* 0x0000001903a57810 */ /* 0x000fe20007ffe0ff */
[----:B---3--:R-:W-:Y:S01]  /*ac60*/  FFMA.FTZ R20, R29, UR4, R20 ;  /* 0x000000041d147c23 */ /* 0x008fe20008010014 */
[----:B------:R-:W-:Y:S01]  /*ac70*/  ISETP.GE.AND P0, PT, R177, R197, PT ;  /* 0x000000c5b100720c */ /* 0x000fe20003f06270 */
[----:B------:R-:W-:Y:S01]  /*ac80*/  FFMA.FTZ R29, R29, UR4, R22 ;  /* 0x000000041d1d7c23 */ /* 0x000fe20008010016 */
[-C--:B------:R-:W-:Y:S01]  /*ac90*/  ISETP.GE.AND P2, PT, R177, R196.reuse, PT ;  /* 0x000000c4b100720c */ /* 0x080fe20003f46270 */
[----:B------:R-:W3:Y:S01]  /*aca0*/  I2F R164, R170 ;  /* 0x000000aa00a47306 */ /* 0x000ee20000201400 */
[----:B------:R-:W-:Y:S02]  /*acb0*/  ISETP.GE.AND P1, PT, R188, R196, PT ;  /* 0x000000c4bc00720c */ /* 0x000fe40003f26270 */
[----:B------:R-:W-:-:S02]  /*acc0*/  FSEL R201, R20, -INF , !P0 ;  /* 0xff80000014c97808 */ /* 0x000fc40004000000 */
[----:B------:R-:W-:Y:S02]  /*acd0*/  FSEL R29, R29, -INF , !P2 ;  /* 0xff8000001d1d7808 */ /* 0x000fe40005000000 */
[-C--:B------:R-:W-:Y:S01]  /*ace0*/  ISETP.GE.AND P2, PT, R170, R197.reuse, PT ;  /* 0x000000c5aa00720c */ /* 0x080fe20003f46270 */
[C---:B-1----:R-:W-:Y:S01]  /*acf0*/  HMMA.16816.F32.BF16 R184, R192.reuse, R32, R184 ;  /* 0x00000020c0b8723c */ /* 0x042fe200000418b8 */
[----:B------:R-:W1:Y:S01]  /*ad00*/  I2F R22, R165 ;  /* 0x000000a500167306 */ /* 0x000e620000201400 */
[----:B----4-:R-:W-:Y:S01]  /*ad10*/  FFMA.FTZ R190, R169, UR4, R21 ;  /* 0x00000004a9be7c23 */ /* 0x010fe20008010015 */
[----:B------:R-:W-:Y:S01]  /*ad20*/  IADD3 R21, R3, 0x20, RZ ;  /* 0x0000002003157810 */ /* 0x000fe20007ffe0ff */
[----:B------:R-:W-:Y:S01]  /*ad30*/  FFMA.FTZ R169, R169, UR4, R23 ;  /* 0x00000004a9a97c23 */ /* 0x000fe20008010017 */
[----:B------:R-:W-:Y:S02]  /*ad40*/  IADD3 R23, R3, 0x21, RZ ;  /* 0x0000002103177810 */ /* 0x000fe40007ffe0ff */
[----:B------:R-:W-:Y:S01]  /*ad50*/  FSEL R237, R237, -INF , !P1 ;  /* 0xff800000eded7808 */ /* 0x000fe20004800000 */
[C---:B---3--:R-:W-:Y:S01]  /*ad60*/  FFMA.FTZ R16, R164.reuse, UR4, R16 ;  /* 0x00000004a4107c23 */ /* 0x048fe20008010010 */
[----:B------:R-:W3:Y:S01]  /*ad70*/  I2F R20, R21 ;  /* 0x0000001500147306 */ /* 0x000ee20000201400 */
[C---:B------:R-:W-:Y:S01]  /*ad80*/  ISETP.GE.AND P1, PT, R31.reuse, R197, PT ;  /* 0x000000c51f00720c */ /* 0x040fe20003f26270 */
[----:B------:R-:W-:Y:S01]  /*ad90*/  FFMA.FTZ R18, R164, UR4, R18 ;  /* 0x00000004a4127c23 */ /* 0x000fe20008010012 */
[----:B------:R-:W-:Y:S01]  /*ada0*/  ISETP.GE.AND P0, PT, R31, R196, PT ;  /* 0x000000c41f00720c */ /* 0x000fe20003f06270 */
[----:B------:R-:W-:Y:S01]  /*adb0*/  HMMA.16816.F32.BF16 R180, R192, R34, R180 ;  /* 0x00000022c0b4723c */ /* 0x000fe200000418b4 */
[----:B------:R-:W-:-:S02]  /*adc0*/  FSEL R189, R16, -INF , !P2 ;  /* 0xff80000010bd7808 */ /* 0x000fc40005000000 */
[----:B------:R-:W-:Y:S01]  /*add0*/  FSEL R190, R190, -INF , !P1 ;  /* 0xff800000bebe7808 */ /* 0x000fe20004800000 */
[----:B------:R-:W4:Y:S01]  /*ade0*/  I2F R16, R23 ;  /* 0x0000001700107306 */ /* 0x000f220000201400 */
[----:B------:R-:W-:Y:S01]  /*adf0*/  ISETP.GE.AND P1, PT, R170, R196, PT ;  /* 0x000000c4aa00720c */ /* 0x000fe20003f26270 */
[C---:B-1----:R-:W-:Y:S01]  /*ae00*/  FFMA.FTZ R188, R22.reuse, UR4, R17 ;  /* 0x0000000416bc7c23 */ /* 0x042fe20008010011 */
[----:B------:R-:W-:Y:S01]  /*ae10*/  IADD3 R17, R3, 0x28, RZ ;  /* 0x0000002803117810 */ /* 0x000fe20007ffe0ff */
[----:B------:R-:W-:Y:S01]  /*ae20*/  FFMA.FTZ R19, R22, UR4, R19 ;  /* 0x0000000416137c23 */ /* 0x000fe20008010013 */
[----:B------:R-:W-:Y:S02]  /*ae30*/  FSEL R33, R169, -INF , !P0 ;  /* 0xff800000a9217808 */ /* 0x000fe40004000000 */
[-C--:B------:R-:W-:Y:S01]  /*ae40*/  ISETP.GE.AND P0, PT, R165, R197.reuse, PT ;  /* 0x000000c5a500720c */ /* 0x080fe20003f06270 */
[----:B--2---:R-:W-:Y:S01]  /*ae50*/  HMMA.16816.F32.BF16 R184, R172, R24, R184 ;  /* 0x00000018acb8723c */ /* 0x004fe200000418b8 */
[----:B------:R-:W-:Y:S01]  /*ae60*/  FSEL R32, R18, -INF , !P1 ;  /* 0xff80000012207808 */ /* 0x000fe20004800000 */
[----:B---3--:R-:W-:Y:S01]  /*ae70*/  FFMA.FTZ R12, R20, UR4, R12 ;  /* 0x00000004140c7c23 */ /* 0x008fe2000801000c */
[----:B------:R-:W1:Y:S01]  /*ae80*/  I2F R18, R17 ;  /* 0x0000001100127306 */ /* 0x000e620000201400 */
[----:B------:R-:W-:Y:S01]  /*ae90*/  FSEL R188, R188, -INF , !P0 ;  /* 0xff800000bcbc7808 */ /* 0x000fe20004000000 */
[----:B------:R-:W-:Y:S01]  /*aea0*/  FFMA.FTZ R193, R20, UR4, R14 ;  /* 0x0000000414c17c23 */ /* 0x000fe2000801000e */
[----:B------:R-:W-:-:S02]  /*aeb0*/  ISETP.GE.AND P1, PT, R21, R197, PT ;  /* 0x000000c51500720c */ /* 0x000fc40003f26270 */
[-C--:B------:R-:W-:Y:S01]  /*aec0*/  ISETP.GE.AND P0, PT, R21, R196.reuse, PT ;  /* 0x000000c41500720c */ /* 0x080fe20003f06270 */
[C---:B----4-:R-:W-:Y:S01]  /*aed0*/  FFMA.FTZ R199, R16.reuse, UR4, R13 ;  /* 0x0000000410c77c23 */ /* 0x050fe2000801000d */
[C---:B------:R-:W-:Y:S01]  /*aee0*/  IADD3 R21, R3.reuse, 0x29, RZ ;  /* 0x0000002903157810 */ /* 0x040fe20007ffe0ff */
[----:B------:R-:W-:Y:S01]  /*aef0*/  FFMA.FTZ R15, R16, UR4, R15 ;  /* 0x00000004100f7c23 */ /* 0x000fe2000801000f */
[----:B------:R-:W-:Y:S01]  /*af00*/  IADD3 R14, R3, 0x30, RZ ;  /* 0x00000030030e7810 */ /* 0x000fe20007ffe0ff */
[----:B------:R-:W-:Y:S01]  /*af10*/  HMMA.16816.F32.BF16 R24, R172, R26, R180 ;  /* 0x0000001aac18723c */ /* 0x000fe200000418b4 */
[----:B------:R-:W-:Y:S02]  /*af20*/  FSEL R198, R12, -INF , !P1 ;  /* 0xff8000000cc67808 */ /* 0x000fe40004800000 */
[----:B------:R-:W2:Y:S01]  /*af30*/  I2F R12, R21 ;  /* 0x00000015000c7306 */ /* 0x000ea20000201400 */
[-C--:B------:R-:W-:Y:S02]  /*af40*/  ISETP.GE.AND P2, PT, R165, R196.reuse, PT ;  /* 0x000000c4a500720c */ /* 0x080fe40003f46270 */
[----:B------:R-:W-:Y:S01]  /*af50*/  ISETP.GE.AND P1, PT, R23, R196, PT ;  /* 0x000000c41700720c */ /* 0x000fe20003f26270 */
[C---:B-1----:R-:W-:Y:S01]  /*af60*/  FFMA.FTZ R195, R18.reuse, UR4, R4 ;  /* 0x0000000412c37c23 */ /* 0x042fe20008010004 */
[----:B------:R-:W-:Y:S01]  /*af70*/  FSEL R31, R19, -INF , !P2 ;  /* 0xff800000131f7808 */ /* 0x000fe20005000000 */
[----:B------:R-:W-:Y:S01]  /*af80*/  FFMA.FTZ R6, R18, UR4, R6 ;  /* 0x0000000412067c23 */ /* 0x000fe20008010006 */
[----:B------:R-:W-:Y:S01]  /*af90*/  ISETP.GE.AND P2, PT, R23, R197, PT ;  /* 0x000000c51700720c */ /* 0x000fe20003f46270 */
[----:B------:R-:W1:Y:S01]  /*afa0*/  I2F R13, R14 ;  /* 0x0000000e000d7306 */ /* 0x000e620000201400 */
[----:B------:R-:W-:-:S02]  /*afb0*/  IADD3 R4, R3, 0x31, RZ ;  /* 0x0000003103047810 */ /* 0x000fc40007ffe0ff */
[----:B------:R-:W-:Y:S02]  /*afc0*/  FSEL R193, R193, -INF , !P0 ;  /* 0xff800000c1c17808 */ /* 0x000fe40004000000 */
[----:B------:R-:W-:Y:S02]  /*afd0*/  FSEL R199, R199, -INF , !P2 ;  /* 0xff800000c7c77808 */ /* 0x000fe40005000000 */
[CC--:B------:R-:W-:Y:S01]  /*afe0*/  ISETP.GE.AND P0, PT, R17.reuse, R197.reuse, PT ;  /* 0x000000c51100720c */ /* 0x0c0fe20003f06270 */
[C---:B--2---:R-:W-:Y:S01]  /*aff0*/  FFMA.FTZ R7, R12.reuse, UR4, R7 ;  /* 0x000000040c077c23 */ /* 0x044fe20008010007 */
[----:B------:R-:W-:Y:S01]  /*b000*/  BAR.SYNC.DEFER_BLOCKING 0x0 ;  /* 0x0000000000007b1d */ /* 0x000fe20000010000 */
[-C--:B------:R-:W-:Y:S01]  /*b010*/  ISETP.GE.AND P2, PT, R17, R196.reuse, PT ;  /* 0x000000c41100720c */ /* 0x080fe20003f46270 */
[----:B------:R-:W-:Y:S01]  /*b020*/  FFMA.FTZ R200, R12, UR4, R5 ;  /* 0x000000040cc87c23 */ /* 0x000fe20008010005 */
[----:B------:R-:W-:Y:S02]  /*b030*/  FSEL R191, R15, -INF , !P1 ;  /* 0xff8000000fbf7808 */ /* 0x000fe40004800000 */
[----:B------:R-:W-:Y:S01]  /*b040*/  FSEL R195, R195, -INF , !P0 ;  /* 0xff800000c3c37808 */ /* 0x000fe20004000000 */
[----:B------:R-:W2:Y:S01]  /*b050*/  I2F R15, R4 ;  /* 0x00000004000f7306 */ /* 0x000ea20000201400 */
[----:B------:R-:W-:Y:S01]  /*b060*/  FSEL R194, R6, -INF , !P2 ;  /* 0xff80000006c27808 */ /* 0x000fe20005000000 */
[----:B-1----:R-:W-:Y:S01]  /*b070*/  FFMA.FTZ R182, R13, UR4, R184 ;  /* 0x000000040db67c23 */ /* 0x002fe200080100b8 */
[----:B------:R-:W-:Y:S01]  /*b080*/  ISETP.GE.AND P0, PT, R21, R196, PT ;  /* 0x000000c41500720c */ /* 0x000fe20003f06270 */
[----:B------:R-:W-:Y:S01]  /*b090*/  FFMA.FTZ R177, R13, UR4, R186 ;  /* 0x000000040db17c23 */ /* 0x000fe200080100ba */
[----:B------:R-:W-:-:S02]  /*b0a0*/  ISETP.GE.AND P2, PT, R14, R197, PT ;  /* 0x000000c50e00720c */ /* 0x000fc40003f46270 */
[----:B------:R-:W-:Y:S02]  /*b0b0*/  IADD3 R16, R3, 0x38, RZ ;  /* 0x0000003803107810 */ /* 0x000fe40007ffe0ff */
[----:B------:R-:W-:Y:S02]  /*b0c0*/  FSEL R192, R7, -INF , !P0 ;  /* 0xff80000007c07808 */ /* 0x000fe40004000000 */
[----:B------:R-:W-:Y:S01]  /*b0d0*/  FSEL R182, R182, -INF , !P2 ;  /* 0xff800000b6b67808 */ /* 0x000fe20005000000 */
[----:B------:R-:W1:Y:S01]  /*b0e0*/  I2F R5, R16 ;  /* 0x0000001000057306 */ /* 0x000e620000201400 */
[CC--:B------:R-:W-:Y:S02]  /*b0f0*/  ISETP.GE.AND P0, PT, R4.reuse, R197.reuse, PT ;  /* 0x000000c50400720c */ /* 0x0c0fe40003f06270 */
[----:B------:R-:W-:Y:S01]  /*b100*/  ISETP.GE.AND P2, PT, R4, R196, PT ;  /* 0x000000c40400720c */ /* 0x000fe20003f46270 */
[----:B--2---:R-:W-:Y:S01]  /*b110*/  FFMA.FTZ R181, R15, UR4, R185 ;  /* 0x000000040fb57c23 */ /* 0x004fe200080100b9 */
[----:B------:R-:W-:Y:S01]  /*b120*/  ISETP.GE.AND P1, PT, R21, R197, PT ;  /* 0x000000c51500720c */ /* 0x000fe20003f26270 */
[----:B------:R-:W-:-:S02]  /*b130*/  FFMA.FTZ R170, R15, UR4, R187 ;  /* 0x000000040faa7c23 */ /* 0x000fc400080100bb */
[----:B------:R-:W2:Y:S01]  /*b140*/  I2F R4, R3 ;  /* 0x0000000300047306 */ /* 0x000ea20000201400 */
[----:B------:R-:W-:Y:S02]  /*b150*/  FSEL R200, R200, -INF , !P1 ;  /* 0xff800000c8c87808 */ /* 0x000fe40004800000 */
[-C--:B------:R-:W-:Y:S02]  /*b160*/  ISETP.GE.AND P1, PT, R14, R196.reuse, PT ;  /* 0x000000c40e00720c */ /* 0x080fe40003f26270 */
[----:B------:R-:W-:Y:S02]  /*b170*/  FSEL R181, R181, -INF , !P0 ;  /* 0xff800000b5b57808 */ /* 0x000fe40004000000 */
[----:B------:R-:W-:Y:S01]  /*b180*/  FSEL R177, R177, -INF , !P1 ;  /* 0xff800000b1b17808 */ /* 0x000fe20004800000 */
[----:B-1----:R-:W-:Y:S01]  /*b190*/  FFMA.FTZ R24, R5, UR4, R24 ;  /* 0x0000000405187c23 */ /* 0x002fe20008010018 */
[----:B------:R-:W-:Y:S01]  /*b1a0*/  ISETP.GE.AND P1, PT, R3, R197, PT ;  /* 0x000000c50300720c */ /* 0x000fe20003f26270 */
[----:B------:R-:W-:Y:S01]  /*b1b0*/  FFMA.FTZ R26, R5, UR4, R26 ;  /* 0x00000004051a7c23 */ /* 0x000fe2000801001a */
[----:B------:R-:W-:-:S02]  /*b1c0*/  ISETP.GE.AND P0, PT, R3, R196, PT ;  /* 0x000000c40300720c */ /* 0x000fc40003f06270 */
[----:B------:R-:W-:Y:S02]  /*b1d0*/  FSEL R170, R170, -INF , !P2 ;  /* 0xff800000aaaa7808 */ /* 0x000fe40005000000 */
[----:B------:R-:W-:Y:S01]  /*b1e0*/  ISETP.GE.AND P2, PT, R16, R197, PT ;  /* 0x000000c51000720c */ /* 0x000fe20003f46270 */
[C---:B--2---:R-:W-:Y:S01]  /*b1f0*/  FFMA.FTZ R6, R4.reuse, UR4, R28 ;  /* 0x0000000404067c23 */ /* 0x044fe2000801001c */
[----:B------:R-:W-:Y:S01]  /*b200*/  IADD3 R3, R3, 0x39, RZ ;  /* 0x0000003903037810 */ /* 0x000fe20007ffe0ff */
[----:B------:R-:W-:Y:S01]  /*b210*/  FFMA.FTZ R4, R4, UR4, R30 ;  /* 0x0000000404047c23 */ /* 0x000fe2000801001e */
[----:B------:R-:W-:Y:S02]  /*b220*/  FSEL R180, R24, -INF , !P2 ;  /* 0xff80000018b47808 */ /* 0x000fe40005000000 */
[----:B------:R-:W1:Y:S01]  /*b230*/  I2F R5, R3 ;  /* 0x0000000300057306 */ /* 0x000e620000201400 */
[----:B------:R-:W-:Y:S02]  /*b240*/  ISETP.GE.AND P2, PT, R16, R196, PT ;  /* 0x000000c41000720c */ /* 0x000fe40003f46270 */
[----:B------:R-:W-:-:S02]  /*b250*/  FSEL R4, R4, -INF , !P0 ;  /* 0xff80000004047808 */ /* 0x000fc40004000000 */
[----:B------:R-:W-:Y:S02]  /*b260*/  PLOP3.LUT P0, PT, PT, PT, UP0, 0x80, 0x0 ;  /* 0x000000000000781c */ /* 0x000fe40003f0f008 */
[----:B------:R-:W-:Y:S02]  /*b270*/  FSEL R168, R26, -INF , !P2 ;  /* 0xff8000001aa87808 */ /* 0x000fe40005000000 */
[----:B------:R-:W-:Y:S02]  /*b280*/  FSEL R6, R6, -INF , !P1 ;  /* 0xff80000006067808 */ /* 0x000fe40004800000 */
[C---:B------:R-:W-:Y:S02]  /*b290*/  ISETP.GE.AND P2, PT, R3.reuse, R197, PT ;  /* 0x000000c50300720c */ /* 0x040fe40003f46270 */
[----:B------:R-:W-:Y:S01]  /*b2a0*/  ISETP.GE.AND P1, PT, R3, R196, PT ;  /* 0x000000c40300720c */ /* 0x000fe20003f26270 */
[C---:B-1----:R-:W-:Y:S02]  /*b2b0*/  FFMA.FTZ R25, R5.reuse, UR4, R25 ;  /* 0x0000000405197c23 */ /* 0x042fe40008010019 */
        /* <DEDUP_REMOVED lines=76> */
.L_x_260:
[----:B------:R-:W-:Y:S05]  /*b780*/  BSYNC B0 ;  /* 0x0000000000007941 */ /* 0x000fea0003800000 */
.L_x_259:
[----:B------:R-:W0:Y:S02]  /*b790*/  LDGDEPBAR ;  /* 0x00000000000079af */ /* 0x000e240000000000 */
.L_x_258:
        /* <DEDUP_REMOVED lines=38> */
[----:B-1----:R-:W-:-:S03]  /*ba00*/  FMNMX.FTZ R7, R12, R7, !PT ;  /* 0x000000070c077209 */ /* 0x002fc60007810000 */
[----:B------:R-:W-:Y:S01]  /*ba10*/  LDSM.16.MT88.4 R12, [R221+0x18000] ;  /* 0x01800000dd0c783b */ /* 0x000fe20000004200 */
        /* <DEDUP_REMOVED lines=9> */
[--C-:B------:R-:W-:Y:S01]  /*bab0*/  FFMA.FTZ R174, R171, c[0x0][0x23c], -R179.reuse ;  /* 0x00008f00abae7a23 */ /* 0x100fe200000108b3 */
[C---:B------:R-:W-:Y:S01]  /*bac0*/  FSEL R5, R3.reuse, RZ, P1 ;  /* 0x000000ff03057208 */ /* 0x040fe20000800000 */
[----:B------:R-:W-:Y:S02]  /*bad0*/  FMUL.FTZ R171, R3, c[0x0][0x23c] ;  /* 0x00008f0003ab7a20 */ /* 0x000fe40000410000 */
[----:B------:R-:W-:Y:S02]  /*bae0*/  FFMA.FTZ R175, R6, c[0x0][0x23c], -R179 ;  /* 0x00008f0006af7a23 */ /* 0x000fe400000108b3 */
[----:B------:R-:W-:Y:S01]  /*baf0*/  FADD.FTZ R5, R0, -R5 ;  /* 0x8000000500057221 */ /* 0x000fe20000010000 */
[----:B------:R-:W-:Y:S01]  /*bb00*/  FSEL R171, R171, RZ, P1 ;  /* 0x000000ffabab7208 */ /* 0x000fe20000800000 */
[--C-:B------:R-:W-:Y:S01]  /*bb10*/  FFMA.FTZ R173, R246, c[0x0][0x23c], -R179.reuse ;  /* 0x00008f00f6ad7a23 */ /* 0x100fe200000108b3 */
[----:B------:R-:W-:Y:S01]  /*bb20*/  MUFU.EX2 R174, R174 ;  /* 0x000000ae00ae7308 */ /* 0x000fe20000000800 */
[----:B------:R-:W-:-:S02]  /*bb30*/  FFMA.FTZ R172, R203, c[0x0][0x23c], -R179 ;  /* 0x00008f00cbac7a23 */ /* 0x000fc400000108b3 */
[--C-:B------:R-:W-:Y:S01]  /*bb40*/  FFMA.FTZ R167, R4, c[0x0][0x23c], -R171.reuse ;  /* 0x00008f0004a77a23 */ /* 0x100fe200000108ab */
[----:B------:R-:W-:Y:S01]  /*bb50*/  FSEL R4, R164, RZ, P2 ;  /* 0x000000ffa4047208 */ /* 0x000fe20001000000 */
[--C-:B------:R-:W-:Y:S02]  /*bb60*/  FFMA.FTZ R166, R202, c[0x0][0x23c], -R171.reuse ;  /* 0x00008f00caa67a23 */ /* 0x100fe400000108ab */
[--C-:B------:R-:W-:Y:S01]  /*bb70*/  FFMA.FTZ R165, R176, c[0x0][0x23c], -R171.reuse ;  /* 0x00008f00b0a57a23 */ /* 0x100fe200000108ab */
[----:B------:R-:W-:Y:S01]  /*bb80*/  MUFU.EX2 R175, R175 ;  /* 0x000000af00af7308 */ /* 0x000fe20000000800 */
[----:B------:R-:W-:Y:S02]  /*bb90*/  FADD.FTZ R4, R2, -R4 ;  /* 0x8000000402047221 */ /* 0x000fe40000010000 */
[----:B------:R-:W-:Y:S02]  /*bba0*/  FFMA.FTZ R2, R237, c[0x0][0x23c], -R171 ;  /* 0x00008f00ed027a23 */ /* 0x000fe400000108ab */
[----:B------:R-:W-:-:S02]  /*bbb0*/  FMUL.FTZ R0, R5, c[0x0][0x23c] ;  /* 0x00008f0005007a20 */ /* 0x000fc40000410000 */
[----:B------:R-:W-:Y:S01]  /*bbc0*/  FMUL.FTZ R4, R4, c[0x0][0x23c] ;  /* 0x00008f0004047a20 */ /* 0x000fe20000410000 */
[----:B------:R-:W-:Y:S01]  /*bbd0*/  MUFU.EX2 R173, R173 ;  /* 0x000000ad00ad7308 */ /* 0x000fe20000000800 */
[--C-:B------:R-:W-:Y:S02]  /*bbe0*/  FFMA.FTZ R184, R190, c[0x0][0x23c], -R179.reuse ;  /* 0x00008f00beb87a23 */ /* 0x100fe400000108b3 */
[--C-:B------:R-:W-:Y:S02]  /*bbf0*/  FFMA.FTZ R185, R189, c[0x0][0x23c], -R179.reuse ;  /* 0x00008f00bdb97a23 */ /* 0x100fe400000108b3 */
[--C-:B------:R-:W-:Y:S02]  /*bc00*/  FFMA.FTZ R186, R188, c[0x0][0x23c], -R179.reuse ;  /* 0x00008f00bcba7a23 */ /* 0x100fe400000108b3 */
[----:B------:R-:W-:Y:S01]  /*bc10*/  FFMA.FTZ R183, R201, c[0x0][0x23c], -R179 ;  /* 0x00008f00c9b77a23 */ /* 0x000fe200000108b3 */
[----:B------:R-:W1:Y:S01]  /*bc20*/  MUFU.EX2 R172, R172 ;  /* 0x000000ac00ac7308 */ /* 0x000e620000000800 */
[----:B------:R-:W-:-:S02]  /*bc30*/  FFMA.FTZ R187, R29, c[0x0][0x23c], -R171 ;  /* 0x00008f001dbb7a23 */ /* 0x000fc400000108ab */
[--C-:B------:R-:W-:Y:S02]  /*bc40*/  FFMA.FTZ R188, R33, c[0x0][0x23c], -R171.reuse ;  /* 0x00008f0021bc7a23 */ /* 0x100fe400000108ab */
[--C-:B------:R-:W-:Y:S02]  /*bc50*/  FFMA.FTZ R190, R32, c[0x0][0x23c], -R171.reuse ;  /* 0x00008f0020be7a23 */ /* 0x100fe400000108ab */
[----:B------:R-:W-:Y:S01]  /*bc60*/  FFMA.FTZ R189, R31, c[0x0][0x23c], -R171 ;  /* 0x00008f001fbd7a23 */ /* 0x000fe200000108ab */
[----:B------:R-:W-:Y:S01]  /*bc70*/  MUFU.EX2 R167, R167 ;  /* 0x000000a700a77308 */ /* 0x000fe20000000800 */
[----:B------:R-:W-:Y:S01]  /*bc80*/  LDSM.16.MT88.4 R32, [R221+0x18800] ;  /* 0x01880000dd20783b */ /* 0x000fe20000004200 */
[--C-:B------:R-:W-:Y:S02]  /*bc90*/  FFMA.FTZ R196, R198, c[0x0][0x23c], -R179.reuse ;  /* 0x00008f00c6c47a23 */ /* 0x100fe400000108b3 */
[--C-:B------:R-:W-:Y:S01]  /*bca0*/  FFMA.FTZ R197, R199, c[0x0][0x23c], -R179.reuse ;  /* 0x00008f00c7c57a23 */ /* 0x100fe200000108b3 */
[----:B------:R-:W-:Y:S01]  /*bcb0*/  LDSM.16.MT88.4 R28, [R220+0x18800] ;  /* 0x01880000dc1c783b */ /* 0x000fe20000004200 */
[----:B------:R-:W-:-:S02]  /*bcc0*/  FFMA.FTZ R195, R195, c[0x0][0x23c], -R179 ;  /* 0x00008f00c3c37a23 */ /* 0x000fc400000108b3 */
[----:B------:R-:W2:Y:S01]  /*bcd0*/  MUFU.EX2 R166, R166 ;  /* 0x000000a600a67308 */ /* 0x000ea20000000800 */
[----:B-1----:R-:W-:Y:S01]  /*bce0*/  F2FP.BF16.PACK_AB R6, R172, R173 ;  /* 0x000000adac06723e */ /* 0x002fe200000010ff */
[----:B------:R-:W-:Y:S02]  /*bcf0*/  FFMA.FTZ R198, R200, c[0x0][0x23c], -R179 ;  /* 0x00008f00c8c67a23 */ /* 0x000fe400000108b3 */
[--C-:B------:R-:W-:Y:S02]  /*bd00*/  FFMA.FTZ R193, R193, c[0x0][0x23c], -R171.reuse ;  /* 0x00008f00c1c17a23 */ /* 0x100fe400000108ab */
[--C-:B------:R-:W-:Y:S02]  /*bd10*/  FFMA.FTZ R191, R191, c[0x0][0x23c], -R171.reuse ;  /* 0x00008f00bfbf7a23 */ /* 0x100fe400000108ab */
[----:B------:R-:W-:Y:S01]  /*bd20*/  MUFU.EX2 R165, R165 ;  /* 0x000000a500a57308 */ /* 0x000fe20000000800 */
[--C-:B------:R-:W-:Y:S02]  /*bd30*/  FFMA.FTZ R194, R194, c[0x0][0x23c], -R171.reuse ;  /* 0x00008f00c2c27a23 */ /* 0x100fe400000108ab */
[----:B------:R-:W-:-:S02]  /*bd40*/  FFMA.FTZ R192, R192, c[0x0][0x23c], -R171 ;  /* 0x00008f00c0c07a23 */ /* 0x000fc400000108ab */
[--C-:B------:R-:W-:Y:S02]  /*bd50*/  FFMA.FTZ R182, R182, c[0x0][0x23c], -R179.reuse ;  /* 0x00008f00b6b67a23 */ /* 0x100fe400000108b3 */
[--C-:B------:R-:W-:Y:S01]  /*bd60*/  FFMA.FTZ R181, R181, c[0x0][0x23c], -R179.reuse ;  /* 0x00008f00b5b57a23 */ /* 0x100fe200000108b3 */
[----:B------:R-:W1:Y:S01]  /*bd70*/  MUFU.EX2 R2, R2 ;  /* 0x0000000200027308 */ /* 0x000e620000000800 */
[----:B--2---:R-:W-:Y:S01]  /*bd80*/  F2FP.BF16.PACK_AB R5, R166, R167 ;  /* 0x000000a7a605723e */ /* 0x004fe200000010ff */
[--C-:B------:R-:W-:Y:S02]  /*bd90*/  FFMA.FTZ R180, R180, c[0x0][0x23c], -R179.reuse ;  /* 0x00008f00b4b47a23 */ /* 0x100fe400000108b3 */
[----:B------:R-:W-:Y:S02]  /*bda0*/  FFMA.FTZ R178, R178, c[0x0][0x23c], -R179 ;  /* 0x00008f00b2b27a23 */ /* 0x000fe400000108b3 */
[--C-:B------:R-:W-:Y:S02]  /*bdb0*/  FFMA.FTZ R177, R177, c[0x0][0x23c], -R171.reuse ;  /* 0x00008f00b1b17a23 */ /* 0x100fe400000108ab */
[----:B------:R2:W3:Y:S01]  /*bdc0*/  MUFU.EX2 R176, R4 ;  /* 0x0000000400b07308 */ /* 0x0004e20000000800 */
[----:B------:R-:W-:-:S02]  /*bdd0*/  FFMA.FTZ R179, R170, c[0x0][0x23c], -R171 ;  /* 0x00008f00aab37a23 */ /* 0x000fc400000108ab */
[--C-:B------:R-:W-:Y:S02]  /*bde0*/  FFMA.FTZ R199, R168, c[0x0][0x23c], -R171.reuse ;  /* 0x00008f00a8c77a23 */ /* 0x100fe400000108ab */
[----:B------:R-:W-:Y:S02]  /*bdf0*/  FFMA.FTZ R200, R169, c[0x0][0x23c], -R171 ;  /* 0x00008f00a9c87a23 */ /* 0x000fe400000108ab */
[----:B------:R-:W-:Y:S01]  /*be00*/  LDSM.16.MT88.4 R168, [R221+0x19800] ;  /* 0x01980000dda8783b */ /* 0x000fe20000004200 */
        /* <DEDUP_REMOVED lines=24> */
[----:B------:R-:W-:Y:S01]  /*bf90*/  MUFU.EX2 R186, R186 ;  /* 0x000000ba00ba7308 */ /* 0x000fe20000000800 */
        /* <DEDUP_REMOVED lines=9> */
[----:B------:R-:W-:Y:S01]  /*c030*/  FMUL.FTZ R49, R49, R176 ;  /* 0x000000b031317220 */ /* 0x000fe20000410000 */
[----:B------:R-:W3:Y:S01]  /*c040*/  LDSM.16.MT88.4 R16, [R224+0x1a000] ;  /* 0x01a00000e010783b */ /* 0x000ee20000004200 */
[-C--:B------:R-:W-:Y:S01]  /*c050*/  FMUL.FTZ R50, R50, R0.reuse ;  /* 0x0000000032327220 */ /* 0x080fe20000410000 */
[----:B------:R-:W4:Y:S01]  /*c060*/  MUFU.EX2 R188, R188 ;  /* 0x000000bc00bc7308 */ /* 0x000f220000000800 */
        /* <DEDUP_REMOVED lines=9> */
[----:B------:R-:W5:Y:S01]  /*c100*/  LDSM.16.MT88.4 R12, [R222+0x1a000] ;  /* 0x01a00000de0c783b */ /* 0x000f620000004200 */
[----:B------:R-:W-:-:S02]  /*c110*/  FMUL.FTZ R57, R57, R176 ;  /* 0x000000b039397220 */ /* 0x000fc40000410000 */
[-C--:B------:R-:W-:Y:S01]  /*c120*/  FMUL.FTZ R58, R58, R0.reuse ;  /* 0x000000003a3a7220 */ /* 0x080fe20000410000 */
[----:B------:R-:W1:Y:S01]  /*c130*/  MUFU.EX2 R189, R189 ;  /* 0x000000bd00bd7308 */ /* 0x000e620000000800 */
[----:B------:R-:W-:Y:S02]  /*c140*/  FMUL.FTZ R59, R59, R0 ;  /* 0x000000003b3b7220 */ /* 0x000fe40000410000 */
[-C--:B------:R-:W-:Y:S01]  /*c150*/  FMUL.FTZ R60, R60, R176.reuse ;  /* 0x000000b03c3c7220 */ /* 0x080fe20000410000 */
[----:B--2---:R-:W-:Y:S01]  /*c160*/  HMMA.16816.F32.BF16 R52, R4, R20, R52 ;  /* 0x000000140434723c */ /* 0x004fe20000041834 */
[----:B------:R-:W-:Y:S02]  /*c170*/  FMUL.FTZ R61, R61, R176 ;  /* 0x000000b03d3d7220 */ /* 0x000fe40000410000 */
[-C--:B------:R-:W-:Y:S01]  /*c180*/  FMUL.FTZ R62, R62, R0.reuse ;  /* 0x000000003e3e7220 */ /* 0x080fe20000410000 */
[----:B------:R-:W2:Y:S01]  /*c190*/  MUFU.EX2 R196, R196 ;  /* 0x000000c400c47308 */ /* 0x000ea20000000800 */
[----:B------:R-:W-:-:S02]  /*c1a0*/  FMUL.FTZ R63, R63, R0 ;  /* 0x000000003f3f7220 */ /* 0x000fc40000410000 */
[-C--:B------:R-:W-:Y:S01]  /*c1b0*/  FMUL.FTZ R64, R64, R176.reuse ;  /* 0x000000b040407220 */ /* 0x080fe20000410000 */
[C---:B------:R-:W-:Y:S01]  /*c1c0*/  HMMA.16816.F32.BF16 R56, R4.reuse, R22, R56 ;  /* 0x000000160438723c */ /* 0x040fe20000041838 */
[----:B------:R-:W1:Y:S01]  /*c1d0*/  LDSM.16.MT88.4 R20, [R221+0x1a000] ;  /* 0x01a00000dd14783b */ /* 0x000e620000004200 */
[----:B------:R-:W-:Y:S02]  /*c1e0*/  FMUL.FTZ R65, R65, R176 ;  /* 0x000000b041417220 */ /* 0x000fe40000410000 */
[-C--:B------:R-:W-:Y:S01]  /*c1f0*/  FMUL.FTZ R66, R66, R0.reuse ;  /* 0x0000000042427220 */ /* 0x080fe20000410000 */
[----:B------:R-:W1:Y:S01]  /*c200*/  MUFU.EX2 R197, R197 ;  /* 0x000000c500c57308 */ /* 0x000e620000000800 */
[----:B------:R-:W-:Y:S02]  /*c210*/  FMUL.FTZ R67, R67, R0 ;  /* 0x0000000043437220 */ /* 0x000fe40000410000 */
[-C--:B------:R-:W-:Y:S01]  /*c220*/  FMUL.FTZ R68, R68, R176.reuse ;  /* 0x000000b044447220 */ /* 0x080fe20000410000 */
[----:B---3--:R-:W-:Y:S01]  /*c230*/  HMMA.16816.F32.BF16 R60, R4, R16, R60 ;  /* 0x00000010043c723c */ /* 0x008fe2000004183c */
[----:B------:R-:W-:-:S02]  /*c240*/  FMUL.FTZ R69, R69, R176 ;  /* 0x000000b045457220 */ /* 0x000fc40000410000 */
        /* <DEDUP_REMOVED lines=8> */
[----:B------:R-:W-:Y:S01]  /*c2d0*/  MUFU.EX2 R198, R198 ;  /* 0x000000c600c67308 */ /* 0x000fe20000000800 */
[----:B------:R-:W-:-:S02]  /*c2e0*/  FMUL.FTZ R75, R75, R0 ;  /* 0x000000004b4b7220 */ /* 0x000fc40000410000 */
[-C--:B------:R-:W-:Y:S01]  /*c2f0*/  FMUL.FTZ R76, R76, R176.reuse ;  /* 0x000000b04c4c7220 */ /* 0x080fe20000410000 */
[C---:B-----5:R-:W-:Y:S01]  /*c300*/  HMMA.16816.F32.BF16 R68, R4.reuse, R12, R68 ;  /* 0x0000000c0444723c */ /* 0x060fe20000041844 */
        /* <DEDUP_REMOVED lines=15> */
[----:B------:R-:W-:Y:S01]  /*c400*/  MUFU.EX2 R194, R194 ;  /* 0x000000c200c27308 */ /* 0x000fe20000000800 */
[----:B------:R-:W-:Y:S01]  /*c410*/  FMUL.FTZ R87, R87, R0 ;  /* 0x0000000057577220 */ /* 0x000fe20000410000 */
[----:B------:R-:W-:Y:S01]  /*c420*/  HMMA.16816.F32.BF16 R80, R4, R22, R80 ;  /* 0x000000160450723c */ /* 0x000fe20000041850 */
[-C--:B------:R-:W-:Y:S01]  /*c430*/  FMUL.FTZ R88, R88, R176.reuse ;  /* 0x000000b058587220 */ /* 0x080fe20000410000 */
[----:B------:R-:W1:Y:S01]  /*c440*/  LDSM.16.MT88.4 R20, [R222+0x1c000] ;  /* 0x01c00000de14783b */ /* 0x000e620000004200 */
[----:B------:R-:W-:-:S02]  /*c450*/  FMUL.FTZ R89, R89, R176 ;  /* 0x000000b059597220 */ /* 0x000fc40000410000 */
[-C--:B------:R-:W-:Y:S01]  /*c460*/  FMUL.FTZ R90, R90, R0.reuse ;  /* 0x000000005a5a7220 */ /* 0x080fe20000410000 */
[----:B------:R-:W1:Y:S01]  /*c470*/  MUFU.EX2 R192, R192 ;  /* 0x000000c000c07308 */ /* 0x000e620000000800 */
[----:B------:R-:W-:Y:S02]  /*c480*/  FMUL.FTZ R91, R91, R0 ;  /* 0x000000005b5b7220 */ /* 0x000fe40000410000 */
[-C--:B------:R-:W-:Y:S01]  /*c490*/  FMUL.FTZ R92, R92, R176.reuse ;  /* 0x000000b05c5c7220 */ /* 0x080fe20000410000 */
[----:B---3--:R-:W-:Y:S01]  /*c4a0*/  HMMA.16816.F32.BF16 R84, R4, R16, R84 ;  /* 0x000000100454723c */ /* 0x008fe20000041854 */
[----:B------:R-:W-:Y:S02]  /*c4b0*/  FMUL.FTZ R93, R93, R176 ;  /* 0x000000b05d5d7220 */ /* 0x000fe40000410000 */
[-C--:B------:R-:W-:Y:S01]  /*c4c0*/  FMUL.FTZ R94, R94, R0.reuse ;  /* 0x000000005e5e7220 */ /* 0x080fe20000410000 */
[----:B------:R-:W3:Y:S01]  /*c4d0*/  MUFU.EX2 R182, R182 ;  /* 0x000000b600b67308 */ /* 0x000ee20000000800 */
[----:B------:R-:W-:-:S02]  /*c4e0*/  FMUL.FTZ R95, R95, R0 ;  /* 0x000000005f5f7220 */ /* 0x000fc40000410000 */
[-C--:B------:R-:W-:Y:S01]  /*c4f0*/  FMUL.FTZ R96, R96, R176.reuse ;  /* 0x000000b060607220 */ /* 0x080fe20000410000 */
[C---:B------:R-:W-:Y:S01]  /*c500*/  HMMA.16816.F32.BF16 R88, R4.reuse, R18, R88 ;  /* 0x000000120458723c */ /* 0x040fe20000041858 */
[----:B------:R-:W-:Y:S01]  /*c510*/  FMUL.FTZ R97, R97, R176 ;  /* 0x000000b061617220 */ /* 0x000fe20000410000 */
[----:B------:R-:W2:Y:S01]  /*c520*/  LDSM.16.MT88.4 R16, [R221+0x1c000] ;  /* 0x01c00000dd10783b */ /* 0x000ea20000004200 */
[-C--:B------:R-:W-:Y:S01]  /*c530*/  FMUL.FTZ R98, R98, R0.reuse ;  /* 0x0000000062627220 */ /* 0x080fe20000410000 */
[----:B------:R-:W1:Y:S01]  /*c540*/  MUFU.EX2 R181, R181 ;  /* 0x000000b500b57308 */ /* 0x000e620000000800 */
[----:B------:R-:W-:Y:S02]  /*c550*/  FMUL.FTZ R99, R99, R0 ;  /* 0x0000000063637220 */ /* 0x000fe40000410000 */
[-C--:B------:R-:W-:Y:S01]  /*c560*/  FMUL.FTZ R100, R100, R176.reuse ;  /* 0x000000b064647220 */ /* 0x080fe20000410000 */
[----:B-----5:R-:W-:Y:S01]  /*c570*/  HMMA.16816.F32.BF16 R92, R4, R12, R92 ;  /* 0x0000000c045c723c */ /* 0x020fe2000004185c */
[----:B------:R-:W-:-:S02]  /*c580*/  FMUL.FTZ R101, R101, R176 ;  /* 0x000000b065657220 */ /* 0x000fc40000410000 */
[-C--:B------:R-:W-:Y:S01]  /*c590*/  FMUL.FTZ R102, R102, R0.reuse ;  /* 0x0000000066667220 */ /* 0x080fe20000410000 */
[----:B------:R-:W-:Y:S01]  /*c5a0*/  MUFU.EX2 R180, R180 ;  /* 0x000000b400b47308 */ /* 0x000fe20000000800 */
[----:B------:R-:W-:Y:S02]  /*c5b0*/  FMUL.FTZ R103, R103, R0 ;  /* 0x0000000067677220 */ /* 0x000fe40000410000 */
[-C--:B------:R-:W-:Y:S01]  /*c5c0*/  FMUL.FTZ R104, R104, R176.reuse ;  /* 0x000000b068687220 */ /* 0x080fe20000410000 */
[----:B------:R-:W-:Y:S01]  /*c5d0*/  HMMA.16816.F32.BF16 R96, R4, R14, R96 ;  /* 0x0000000e0460723c */ /* 0x000fe20000041860 */
[----:B------:R-:W5:Y:S01]  /*c5e0*/  LDSM.16.MT88.4 R12, [R220+0x1c000] ;  /* 0x01c00000dc0c783b */ /* 0x000f620000004200 */
[----:B------:R-:W-:Y:S02]  /*c5f0*/  FMUL.FTZ R105, R105, R176 ;  /* 0x000000b069697220 */ /* 0x000fe40000410000 */
[-C--:B------:R-:W-:Y:S01]  /*c600*/  FMUL.FTZ R106, R106, R0.reuse ;  /* 0x000000006a6a7220 */ /* 0x080fe20000410000 */
[----:B------:R-:W-:Y:S01]  /*c610*/  MUFU.EX2 R178, R178 ;  /* 0x000000b200b27308 */ /* 0x000fe20000000800 */
[----:B------:R-:W-:-:S02]  /*c620*/  FMUL.FTZ R107, R107, R0 ;  /* 0x000000006b6b7220 */ /* 0x000fc40000410000 */
        /* <DEDUP_REMOVED lines=29> */
[-C--:B------:R-:W-:Y:S02]  /*c800*/  FMUL.FTZ R126, R126, R0.reuse ;  /* 0x000000007e7e7220 */ /* 0x080fe40000410000 */
[----:B------:R-:W-:Y:S02]  /*c810*/  FMUL.FTZ R127, R127, R0 ;  /* 0x000000007f7f7220 */ /* 0x000fe40000410000 */
[-C--:B------:R-:W-:Y:S01]  /*c820*/  FMUL.FTZ R128, R128, R176.reuse ;  /* 0x000000b080807220 */ /* 0x080fe20000410000 */
[----:B------:R-:W-:Y:S01]  /*c830*/  HMMA.16816.F32.BF16 R120, R4, R14, R120 ;  /* 0x0000000e0478723c */ /* 0x000fe20000041878 */
[----:B------:R-:W5:Y:S01]  /*c840*/  LDSM.16.MT88.4 R12, [R221+0x1e000] ;  /* 0x01e00000dd0c783b */ /* 0x000f620000004200 */
[----:B------:R-:W-:Y:S02]  /*c850*/  FMUL.FTZ R129, R129, R176 ;  /* 0x000000b081817220 */ /* 0x000fe40000410000 */
[-C--:B------:R-:W-:Y:S02]  /*c860*/  FMUL.FTZ R130, R130, R0.reuse ;  /* 0x0000000082827220 */ /* 0x080fe40000410000 */
[----:B------:R-:W-:-:S02]  /*c870*/  FMUL.FTZ R131, R131, R0 ;  /* 0x0000000083837220 */ /* 0x000fc40000410000 */
[C---:B-1----:R-:W-:Y:S01]  /*c880*/  HMMA.16816.F32.BF16 R124, R4.reuse, R20, R124 ;  /* 0x00000014047c723c */ /* 0x042fe2000004187c */
[-C--:B------:R-:W-:Y:S02]  /*c890*/  FMUL.FTZ R132, R132, R176.reuse ;  /* 0x000000b084847220 */ /* 0x080fe40000410000 */
[----:B------:R-:W-:Y:S02]  /*c8a0*/  FMUL.FTZ R133, R133, R176 ;  /* 0x000000b085857220 */ /* 0x000fe40000410000 */
[-C--:B------:R-:W-:Y:S02]  /*c8b0*/  FMUL.FTZ R134, R134, R0.reuse ;  /* 0x0000000086867220 */ /* 0x080fe40000410000 */
[----:B------:R-:W-:Y:S01]  /*c8c0*/  FMUL.FTZ R135, R135, R0 ;  /* 0x0000000087877220 */ /* 0x000fe20000410000 */
[----:B------:R-:W-:Y:S01]  /*c8d0*/  HMMA.16816.F32.BF16 R128, R4, R22, R128 ;  /* 0x000000160480723c */ /* 0x000fe20000041880 */
[-C--:B------:R-:W-:Y:S01]  /*c8e0*/  FMUL.FTZ R136, R136, R176.reuse ;  /* 0x000000b088887220 */ /* 0x080fe20000410000 */
[----:B------:R-:W1:Y:S01]  /*c8f0*/  LDSM.16.MT88.4 R20, [R220+0x1e000] ;  /* 0x01e00000dc14783b */ /* 0x000e620000004200 */
[----:B------:R-:W-:-:S02]  /*c900*/  FMUL.FTZ R137, R137, R176 ;  /* 0x000000b089897220 */ /* 0x000fc40000410000 */
[-C--:B------:R-:W-:Y:S02]  /*c910*/  FMUL.FTZ R138, R138, R0.reuse ;  /* 0x000000008a8a7220 */ /* 0x080fe40000410000 */
[----:B------:R-:W-:Y:S02]  /*c920*/  FMUL.FTZ R139, R139, R0 ;  /* 0x000000008b8b7220 */ /* 0x000fe40000410000 */
[-C--:B------:R-:W-:Y:S01]  /*c930*/  FMUL.FTZ R140, R140, R176.reuse ;  /* 0x000000b08c8c7220 */ /* 0x080fe20000410000 */
[----:B--2---:R-:W-:Y:S01]  /*c940*/  HMMA.16816.F32.BF16 R132, R4, R16, R132 ;  /* 0x000000100484723c */ /* 0x004fe20000041884 */
[----:B------:R-:W-:Y:S02]  /*c950*/  FMUL.FTZ R141, R141, R176 ;  /* 0x000000b08d8d7220 */ /* 0x000fe40000410000 */
[-C--:B------:R-:W-:Y:S02]  /*c960*/  FMUL.FTZ R142, R142, R0.reuse ;  /* 0x000000008e8e7220 */ /* 0x080fe40000410000 */
[----:B------:R-:W-:-:S02]  /*c970*/  FMUL.FTZ R143, R143, R0 ;  /* 0x000000008f8f7220 */ /* 0x000fc40000410000 */
[-C--:B------:R-:W-:Y:S01]  /*c980*/  FMUL.FTZ R152, R152, R176.reuse ;  /* 0x000000b098987220 */ /* 0x080fe20000410000 */
[C---:B------:R-:W-:Y:S01]  /*c990*/  HMMA.16816.F32.BF16 R136, R4.reuse, R18, R136 ;  /* 0x000000120488723c */ /* 0x040fe20000041888 */
[----:B------:R-:W-:Y:S01]  /*c9a0*/  FMUL.FTZ R153, R153, R176 ;  /* 0x000000b099997220 */ /* 0x000fe20000410000 */
[----:B------:R-:W2:Y:S01]  /*c9b0*/  LDSM.16.MT88.4 R16, [R224+0x18800] ;  /* 0x01880000e010783b */ /* 0x000ea20000004200 */
[-C--:B------:R-:W-:Y:S02]  /*c9c0*/  FMUL.FTZ R154, R154, R0.reuse ;  /* 0x000000009a9a7220 */ /* 0x080fe40000410000 */
        /* <DEDUP_REMOVED lines=13> */
[----:B------:R-:W-:Y:S02]  /*caa0*/  FFMA.FTZ R175, R250, R176, R175 ;  /* 0x000000b0faaf7223 */ /* 0x000fe400000100af */
[----:B------:R-:W-:Y:S02]  /*cab0*/  FFMA.FTZ R0, R249, R0, R167 ;  /* 0x00000000f9007223 */ /* 0x000fe400000100a7 */
[----:B------:R-:W-:Y:S02]  /*cac0*/  FADD.FTZ R174, R174, R175 ;  /* 0x000000afaeae7221 */ /* 0x000fe40000010000 */
[----:B------:R-:W-:Y:S01]  /*cad0*/  FADD.FTZ R0, R166, R0 ;  /* 0x00000000a6007221 */ /* 0x000fe20000010000 */
[----:B------:R-:W-:Y:S01]  /*cae0*/  HMMA.16816.F32.BF16 R144, R4, R22, R144 ;  /* 0x000000160490723c */ /* 0x000fe20000041890 */
[----:B------:R-:W1:Y:S01]  /*caf0*/  LDSM.16.MT88.4 R20, [R222+0x1a800] ;  /* 0x01a80000de14783b */ /* 0x000e620000004200 */
[----:B------:R-:W-:-:S02]  /*cb00*/  FADD.FTZ R174, R173, R174 ;  /* 0x000000aeadae7221 */ /* 0x000fc40000010000 */
        /* <DEDUP_REMOVED lines=17> */
[C---:B------:R-:W-:Y:S01]  /*cc20*/  HMMA.16816.F32.BF16 R156, R4.reuse, R18, R156 ;  /* 0x00000012049c723c */ /* 0x040fe2000004189c */
[----:B------:R-:W2:Y:S07]  /*cc30*/  LDSM.16.MT88.4 R16, [R221+0x1a800] ;  /* 0x01a80000dd10783b */ /* 0x000eae0000004200 */
[C---:B-----5:R-:W-:Y:S08]  /*cc40*/  HMMA.16816.F32.BF16 R36, R4.reuse, R12, R36 ;  /* 0x0000000c0424723c */ /* 0x060ff00000041824 */
[C---:B------:R-:W-:Y:S01]  /*cc50*/  HMMA.16816.F32.BF16 R40, R4.reuse, R14, R40 ;  /* 0x0000000e0428723c */ /* 0x040fe20000041828 */
[----:B------:R-:W4:Y:S07]  /*cc60*/  LDSM.16.MT88.4 R12, [R220+0x1a800] ;  /* 0x01a80000dc0c783b */ /* 0x000f2e0000004200 */
[C---:B------:R-:W-:Y:S08]  /*cc70*/  HMMA.16816.F32.BF16 R44, R4.reuse, R32, R44 ;  /* 0x00000020042c723c */ /* 0x040ff0000004182c */
[C---:B------:R-:W-:Y:S01]  /*cc80*/  HMMA.16816.F32.BF16 R48, R4.reuse, R34, R48 ;  /* 0x000000220430723c */ /* 0x040fe20000041830 */
[----:B------:R-:W5:Y:S07]  /*cc90*/  LDSM.16.MT88.4 R32, [R224+0x1c800] ;  /* 0x01c80000e020783b */ /* 0x000f6e0000004200 */
[C---:B------:R-:W-:Y:S08]  /*cca0*/  HMMA.16816.F32.BF16 R52, R4.reuse, R28, R52 ;  /* 0x0000001c0434723c */ /* 0x040ff00000041834 */
        /* <DEDUP_REMOVED lines=13> */
[----:B------:R-:W2:Y:S07]  /*cd80*/  LDSM.16.MT88.4 R24, [R221+0x1c800] ;  /* 0x01c80000dd18783b */ /* 0x000eae0000004200 */
[C---:B-----5:R-:W-:Y:S08]  /*cd90*/  HMMA.16816.F32.BF16 R92, R4.reuse, R32, R92 ;  /* 0x00000020045c723c */ /* 0x060ff0000004185c */
[C---:B------:R-:W-:Y:S01]  /*cda0*/  HMMA.16816.F32.BF16 R96, R4.reuse, R34, R96 ;  /* 0x000000220460723c */ /* 0x040fe20000041860 */
[----:B------:R-:W-:Y:S07]  /*cdb0*/  LDSM.16.MT88.4 R32, [R220+0x1e800] ;  /* 0x01e80000dc20783b */ /* 0x000fee0000004200 */
[C---:B---3--:R-:W-:Y:S08]  /*cdc0*/  HMMA.16816.F32.BF16 R100, R4.reuse, R28, R100 ;  /* 0x0000001c0464723c */ /* 0x048ff00000041864 */
[C---:B------:R-:W-:Y:S01]  /*cdd0*/  HMMA.16816.F32.BF16 R104, R4.reuse, R30, R104 ;  /* 0x0000001e0468723c */ /* 0x040fe20000041868 */
[----:B------:R-:W3:Y:S07]  /*cde0*/  LDSM.16.MT88.4 R28, [R221+0x1e800] ;  /* 0x01e80000dd1c783b */ /* 0x000eee0000004200 */
[C---:B-1----:R-:W-:Y:S08]  /*cdf0*/  HMMA.16816.F32.BF16 R116, R4.reuse, R20, R116 ;  /* 0x000000140474723c */ /* 0x042ff00000041874 */
[C---:B------:R-:W-:Y:S01]  /*ce00*/  HMMA.16816.F32.BF16 R120, R4.reuse, R22, R120 ;  /* 0x000000160478723c */ /* 0x040fe20000041878 */
[----:B------:R-:W-:Y:S07]  /*ce10*/  LDSM.16.MT88.4 R20, [R220+0x19000] ;  /* 0x01900000dc14783b */ /* 0x000fee0000004200 */
[C---:B--2---:R-:W-:Y:S08]  /*ce20*/  HMMA.16816.F32.BF16 R124, R4.reuse, R16, R124 ;  /* 0x00000010047c723c */ /* 0x044ff0000004187c */
[C---:B------:R-:W-:Y:S01]  /*ce30*/  HMMA.16816.F32.BF16 R128, R4.reuse, R18, R128 ;  /* 0x000000120480723c */ /* 0x040fe20000041880 */
[----:B------:R-:W-:Y:S07]  /*ce40*/  LDSM.16.MT88.4 R16, [R224+0x1b000] ;  /* 0x01b00000e010783b */ /* 0x000fee0000004200 */
[C---:B----4-:R-:W-:Y:S08]  /*ce50*/  HMMA.16816.F32.BF16 R132, R4.reuse, R12, R132 ;  /* 0x0000000c0484723c */ /* 0x050ff00000041884 */
[C---:B------:R-:W-:Y:S01]  /*ce60*/  HMMA.16816.F32.BF16 R136, R4.reuse, R14, R136 ;  /* 0x0000000e0488723c */ /* 0x040fe20000041888 */
[----:B------:R-:W1:Y:S07]  /*ce70*/  LDSM.16.MT88.4 R12, [R224+0x19000] ;  /* 0x01900000e00c783b */ /* 0x000e6e0000004200 */
[C---:B------:R-:W-:Y:S08]  /*ce80*/  HMMA.16816.F32.BF16 R108, R4.reuse, R24, R108 ;  /* 0x00000018046c723c */ /* 0x040ff0000004186c */
[C---:B------:R-:W-:Y:S01]  /*ce90*/  HMMA.16816.F32.BF16 R112, R4.reuse, R26, R112 ;  /* 0x0000001a0470723c */ /* 0x040fe20000041870 */
[----:B------:R-:W2:Y:S07]  /*cea0*/  LDSM.16.MT88.4 R24, [R221+0x19000] ;  /* 0x01900000dd18783b */ /* 0x000eae0000004200 */
        /* <DEDUP_REMOVED lines=64> */
[C---:B-----5:R-:W-:Y:S08]  /*d2b0*/  HMMA.16816.F32.BF16 R84, R4.reuse, R28, R84 ;  /* 0x0000001c0454723c */ /* 0x060ff00000041854 */
[C---:B------:R-:W-:Y:S01]  /*d2c0*/  HMMA.16816.F32.BF16 R88, R4.reuse, R30, R88 ;  /* 0x0000001e0458723c */ /* 0x040fe20000041858 */
[----:B------:R-:W5:Y:S07]  /*d2d0*/  LDSM.16.MT88.4 R28, [R222+0x19800] ;  /* 0x01980000de1c783b */ /* 0x000f6e0000004200 */
[C---:B--2---:R-:W-:Y:S08]  /*d2e0*/  HMMA.16816.F32.BF16 R124, R4.reuse, R24, R124 ;  /* 0x00000018047c723c */ /* 0x044ff0000004187c */
[C---:B------:R-:W-:Y:S01]  /*d2f0*/  HMMA.16816.F32.BF16 R128, R4.reuse, R26, R128 ;  /* 0x0000001a0480723c */ /* 0x040fe20000041880 */
[----:B------:R-:W-:Y:S07]  /*d300*/  LDSM.16.MT88.4 R24, [R222+0x1b800] ;  /* 0x01b80000de18783b */ /* 0x000fee0000004200 */
[C---:B------:R-:W-:Y:S08]  /*d310*/  HMMA.16816.F32.BF16 R140, R4.reuse, R32, R140 ;  /* 0x00000020048c723c */ /* 0x040ff0000004188c */
[----:B------:R-:W-:Y:S01]  /*d320*/  HMMA.16816.F32.BF16 R152, R4, R34, R152 ;  /* 0x000000220498723c */ /* 0x000fe20000041898 */
[----:B------:R-:W2:Y:S06]  /*d330*/  LDSM.16.MT88.4 R32, [R220+0x19800] ;  /* 0x01980000dc20783b */ /* 0x000eac0000004200 */
[----:B------:R-:W-:-:S02]  /*d340*/  F2FP.BF16.PACK_AB R4, R181, R182 ;  /* 0x000000b6b504723e */ /* 0x000fc400000010ff */
[----:B------:R-:W-:Y:S02]  /*d350*/  F2FP.BF16.PACK_AB R5, R179, R177 ;  /* 0x000000b1b305723e */ /* 0x000fe400000010ff */
[----:B------:R-:W-:Y:S02]  /*d360*/  F2FP.BF16.PACK_AB R6, R178, R180 ;  /* 0x000000b4b206723e */ /* 0x000fe400000010ff */
[----:B------:R-:W-:-:S07]  /*d370*/  F2FP.BF16.PACK_AB R7, R200, R199 ;  /* 0x000000c7c807723e */ /* 0x000fce00000010ff */
        /* <DEDUP_REMOVED lines=14> */
[----:B------:R-:W2:Y:S07]  /*d460*/  LDSM.16.MT88.4 R32, [R221+0x1d800] ;  /* 0x01d80000dd20783b */ /* 0x000eae0000004200 */
[C---:B------:R-:W-:Y:S08]  /*d470*/  HMMA.16816.F32.BF16 R68, R4.reuse, R24, R68 ;  /* 0x000000180444723c */ /* 0x040ff00000041844 */
        /* <DEDUP_REMOVED lines=12> */
[C---:B------:R-:W-:Y:S08]  /*d540*/  HMMA.16816.F32.BF16 R48, R4.reuse, R170, R48 ;  /* 0x000000aa0430723c */ /* 0x040ff00000041830 */
[C---:B-----5:R-:W-:Y:S08]  /*d550*/  HMMA.16816.F32.BF16 R100, R4.reuse, R28, R100 ;  /* 0x0000001c0464723c */ /* 0x060ff00000041864 */
[C---:B------:R-:W-:Y:S08]  /*d560*/  HMMA.16816.F32.BF16 R104, R4.reuse, R30, R104 ;  /* 0x0000001e0468723c */ /* 0x040ff00000041868 */
[C---:B--2---:R-:W-:Y:S08]  /*d570*/  HMMA.16816.F32.BF16 R108, R4.reuse, R32, R108 ;  /* 0x00000020046c723c */ /* 0x044ff0000004186c */
[C---:B------:R-:W-:Y:S08]  /*d580*/  HMMA.16816.F32.BF16 R112, R4.reuse, R34, R112 ;  /* 0x000000220470723c */ /* 0x040ff00000041870 */
[C---:B------:R-:W-:Y:S08]  /*d590*/  HMMA.16816.F32.BF16 R116, R4.reuse, R24, R116 ;  /* 0x000000180474723c */ /* 0x040ff00000041874 */
[C---:B------:R-:W-:Y:S08]  /*d5a0*/  HMMA.16816.F32.BF16 R120, R4.reuse, R26, R120 ;  /* 0x0000001a0478723c */ /* 0x040ff00000041878 */
[C---:B-1----:R-:W-:Y:S08]  /*d5b0*/  HMMA.16816.F32.BF16 R132, R4.reuse, R12, R132 ;  /* 0x0000000c0484723c */ /* 0x042ff00000041884 */
[C---:B------:R-:W-:Y:S08]  /*d5c0*/  HMMA.16816.F32.BF16 R136, R4.reuse, R14, R136 ;  /* 0x0000000e0488723c */ /* 0x040ff00000041888 */
[C---:B---3--:R-:W-:Y:S08]  /*d5d0*/  HMMA.16816.F32.BF16 R140, R4.reuse, R20, R140 ;  /* 0x00000014048c723c */ /* 0x048ff0000004188c */
[C---:B------:R-:W-:Y:S08]  /*d5e0*/  HMMA.16816.F32.BF16 R152, R4.reuse, R22, R152 ;  /* 0x000000160498723c */ /* 0x040ff00000041898 */
[C---:B----4-:R-:W-:Y:S08]  /*d5f0*/  HMMA.16816.F32.BF16 R148, R4.reuse, R16, R148 ;  /* 0x000000100494723c */ /* 0x050ff00000041894 */
[----:B------:R-:W-:Y:S01]  /*d600*/  HMMA.16816.F32.BF16 R144, R4, R18, R144 ;  /* 0x000000120490723c */ /* 0x000fe20000041890 */
[----:B------:R-:W-:Y:S11]  /*d610*/  @P0 BRA `(.L_x_261) ;  /* 0x0000001000000947 */ /* 0x000ff60003800000 */
.L_x_254:
[----:B------:R-:W-:-:S12]  /*d620*/  UIADD3 UR9, UR26, -0x1, URZ ;  /* 0xffffffff1a097890 */ /* 0x000fd8000fffe03f */
.L_x_261:
        /* <DEDUP_REMOVED lines=9> */
[----:B------:R-:W-:Y:S02]  /*d6c0*/  ISETP.GE.AND P3, PT, R242, c[0x0][0x220], PT ;  /* 0x00008800f2007a0c */ /* 0x000fe40003f66270 */
        /* <DEDUP_REMOVED lines=9> */
[----:B------:R-:W-:Y:S02]  /*d760*/  IADD3.X R247, R247, UR10, R13, P0, !PT ;  /* 0x0000000af7f77c10 */ /* 0x000fe400087fe40d */
[C---:B------:R-:W-:Y:S02]  /*d770*/  LEA R248, P1, R2.reuse, c[0x0][0x168], 0x1 ;  /* 0x00005a0002f87a11 */ /* 0x040fe400078208ff */
[----:B-1----:R-:W-:Y:S01]  /*d780*/  SHF.R.S32.HI R4, RZ, 0x1f, R5 ;  /* 0x0000001fff047819 */ /* 0x002fe20000011405 */
[----:B------:R-:W-:Y:S01]  /*d790*/  IMAD.U32 R237, RZ, RZ, UR6 ;  /* 0x00000006ffed7e24 */ /* 0x000fe2000f8e00ff */
[----:B------:R-:W-:Y:S01]  /*d7a0*/  LEA.HI.X R247, R2, c[0x0][0x16c], R247, 0x1, P1 ;  /* 0x00005b0002f77a11 */ /* 0x000fe200008f0cf7 */
[----:B------:R-:W-:Y:S01]  /*d7b0*/  IMAD.MOV.U32 R2, RZ, RZ, R164 ;  /* 0x000000ffff027224 */ /* 0x000fe200078e00a4 */
[----:B------:R-:W-:Y:S01]  /*d7c0*/  LEA.HI R4, R4, R5, RZ, 0x3 ;  /* 0x0000000504047211 */ /* 0x000fe200078f18ff */
[----:B------:R-:W-:Y:S01]  /*d7d0*/  IMAD.MOV.U32 R5, RZ, RZ, R11 ;  /* 0x000000ffff057224 */ /* 0x000fe200078e000b */
[----:B------:R-:W-:Y:S01]  /*d7e0*/  IADD3 R0, P0, R6, UR14, RZ ;  /* 0x0000000e06007c10 */ /* 0x000fe2000ff1e0ff */
[----:B------:R-:W-:Y:S01]  /*d7f0*/  UMOV UR14, URZ ;  /* 0x0000003f000e7c82 */ /* 0x000fe20008000000 */
[----:B------:R-:W-:-:S02]  /*d800*/  SHF.R.S32.HI R4, RZ, 0x3, R4 ;  /* 0x00000003ff047819 */ /* 0x000fc40000011404 */
[----:B------:R-:W-:Y:S01]  /*d810*/  IADD3.X R237, R237, UR11, R7, P0, !PT ;  /* 0x0000000beded7c10 */ /* 0x000fe200087fe407 */
[----:B------:R-:W-:Y:S01]  /*d820*/  UIADD3 UR11, UR9, -0x1, URZ ;  /* 0xffffffff090b7890 */ /* 0x000fe2000fffe03f */
[----:B------:R-:W-:Y:S02]  /*d830*/  IADD3 R14, P1, R4, 0x20, RZ ;  /* 0x00000020040e7810 */ /* 0x000fe40007f3e0ff */
[----:B------:R-:W-:Y:S02]  /*d840*/  SHF.R.S32.HI R4, RZ, 0x1f, R4 ;  /* 0x0000001fff047819 */ /* 0x000fe40000011404 */
[----:B------:R-:W-:-:S03]  /*d850*/  LEA R246, P0, R0, c[0x0][0x170], 0x1 ;  /* 0x00005c0000f67a11 */ /* 0x000fc600078008ff */
[----:B------:R-:W-:Y:S01]  /*d860*/  IMAD.X R15, RZ, RZ, R4, P1 ;  /* 0x000000ffff0f7224 */ /* 0x000fe200008e0604 */
[----:B------:R-:W-:Y:S01]  /*d870*/  LEA.HI.X R237, R0, c[0x0][0x174], R237, 0x1, P0 ;  /* 0x00005d0000ed7a11 */ /* 0x000fe200000f0ced */
[----:B------:R-:W-:Y:S01]  /*d880*/  IMAD.MOV.U32 R4, RZ, RZ, R8 ;  /* 0x000000ffff047224 */ /* 0x000fe200078e0008 */
[----:B------:R-:W-:Y:S01]  /*d890*/  ISETP.GE.AND P1, PT, R235, c[0x0][0x220], PT ;  /* 0x00008800eb007a0c */ /* 0x000fe20003f26270 */
[----:B------:R-:W-:Y:S01]  /*d8a0*/  IMAD.MOV.U32 R0, RZ, RZ, R3 ;  /* 0x000000ffff007224 */ /* 0x000fe200078e0003 */
[----:B------:R1:W-:Y:S01]  /*d8b0*/  STL.64 [R1+0x8], R14 ;  /* 0x0000080e01007387 */ /* 0x0003e20000100a00 */
[----:B------:R-:W-:-:S03]  /*d8c0*/  ISETP.GE.AND P0, PT, R234, c[0x0][0x220], PT ;  /* 0x00008800ea007a0c */ /* 0x000fc60003f06270 */
[----:B------:R1:W-:Y:S01]  /*d8d0*/  STL.64 [R1], R4 ;  /* 0x0000000401007387 */ /* 0x0003e20000100a00 */
[----:B------:R-:W-:Y:S05]  /*d8e0*/  BRA `(.L_x_263) ;  /* 0x000003b000007947 */ /* 0x000fea0003800000 */
.L_x_265:
        /* <DEDUP_REMOVED lines=59> */
.L_x_263:
[----:B------:R-:W2:Y:S01]  /*dca0*/  LDL.64 R6, [R1] ;  /* 0x0000000001067983 */ /* 0x000ea20000100a00 */
[----:B------:R-:W-:Y:S01]  /*dcb0*/  UIADD3 UR8, -UR14, UR9, URZ ;  /* 0x000000090e087290 */ /* 0x000fe2000fffe13f */
[----:B------:R-:W-:Y:S04]  /*dcc0*/  DEPBAR.LE SB0, 0x0 ;  /* 0x000080000000791a */ /* 0x000fe80000000000 */
[----:B------:R3:W-:Y:S01]  /*dcd0*/  STL.64 [R1+0x10], R36 ;  /* 0x0000102401007387 */ /* 0x0007e20000100a00 */
[----:B------:R-:W-:Y:S01]  /*dce0*/  IMAD.U32 R12, RZ, RZ, UR8 ;  /* 0x00000008ff0c7e24 */ /* 0x000fe2000f8e00ff */
[----:B------:R-:W-:Y:S01]  /*dcf0*/  USHF.R.S32.HI UR7, URZ, 0x1f, UR8 ;  /* 0x0000001f3f077899 */ /* 0x000fe20008011408 */
[----:B-1----:R-:W-:Y:S01]  /*dd00*/  IMAD.U32 R4, RZ, RZ, UR8 ;  /* 0x00000008ff047e24 */ /* 0x002fe2000f8e00ff */
[----:B------:R-:W-:Y:S01]  /*dd10*/  BAR.SYNC.DEFER_BLOCKING 0x0 ;  /* 0x0000000000007b1d */ /* 0x000fe20000010000 */
[----:B------:R-:W-:Y:S01]  /*dd20*/  UIMAD UR6, UR28, UR8, URZ ;  /* 0x000000081c0672a4 */ /* 0x000fe2000f8e023f */
[----:B------:R-:W-:Y:S01]  /*dd30*/  LEA R12, P4, R12, R244, 0x6 ;  /* 0x000000f40c0c7211 */ /* 0x000fe200078830ff */
[----:B------:R-:W-:Y:S01]  /*dd40*/  IMAD.U32 R14, RZ, RZ, UR8 ;  /* 0x00000008ff0e7e24 */ /* 0x000fe2000f8e00ff */
[----:B------:R-:W-:Y:S01]  /*dd50*/  UIADD3 UR10, UR11, -UR14, URZ ;  /* 0x8000000e0b0a7290 */ /* 0x000fe2000fffe03f */
[----:B------:R-:W-:Y:S01]  /*dd60*/  IMAD.U32 R3, RZ, RZ, UR8 ;  /* 0x00000008ff037e24 */ /* 0x000fe2000f8e00ff */
[----:B------:R-:W-:Y:S01]  /*dd70*/  LEA.HI.X.SX32 R13, R4, R245, 0x6, P4 ;  /* 0x000000f5040d7211 */ /* 0x000fe200020f36ff */
[----:B------:R-:W-:Y:S04]  /*dd80*/  UIMAD UR6, UR7, UR5, UR6 ;  /* 0x00000005070672a4 */ /* 0x000fe8000f8e0206 */
[----:B------:R-:W-:Y:S04]  /*dd90*/  IMAD R5, R13, c[0x0][0x1a0], RZ ;  /* 0x000068000d057a24 */ /* 0x000fe800078e02ff */
[C---:B------:R-:W-:Y:S02]  /*dda0*/  IMAD R5, R12.reuse, c[0x0][0x1a4], R5 ;  /* 0x000069000c057a24 */ /* 0x040fe400078e0205 */
[----:B------:R-:W-:Y:S04]  /*ddb0*/  IMAD.WIDE.U32 R12, R12, c[0x0][0x1a0], RZ ;  /* 0x000068000c0c7a25 */ /* 0x000fe800078e00ff */
[----:B------:R-:W-:Y:S01]  /*ddc0*/  IMAD.IADD R5, R13, 0x1, R5 ;  /* 0x000000010d057824 */ /* 0x000fe200078e0205 */
[C---:B------:R-:W-:Y:S01]  /*ddd0*/  LEA R18, P6, R12.reuse, R246, 0x1 ;  /* 0x000000f60c127211 */ /* 0x040fe200078c08ff */
[----:B------:R-:W-:Y:S03]  /*dde0*/  @P3 STS.128 [R233+0x18000], RZ ;  /* 0x018000ffe9003388 */ /* 0x000fe60000000c00 */
[----:B------:R-:W-:Y:S01]  /*ddf0*/  LEA.HI.X R19, R12, R237, R5, 0x1, P6 ;  /* 0x000000ed0c137211 */ /* 0x000fe200030f0c05 */
[----:B---3--:R-:W3:Y:S02]  /*de00*/  LDL.64 R36, [R1+0x8] ;  /* 0x0000080001247983 */ /* 0x008ee40000100a00 */
[----:B---3--:R-:W-:Y:S01]  /*de10*/  LEA R14, P5, R14, R36, 0x6 ;  /* 0x000000240e0e7211 */ /* 0x008fe200078a30ff */
[----:B--2---:R-:W-:Y:S03]  /*de20*/  IMAD.WIDE.U32 R10, R231, UR8, R6 ;  /* 0x00000008e70a7c25 */ /* 0x004fe6000f8e0006 */
[----:B------:R-:W-:Y:S02]  /*de30*/  LEA.HI.X.SX32 R15, R3, R37, 0x6, P5 ;  /* 0x00000025030f7211 */ /* 0x000fe400028f36ff */
[C---:B------:R-:W-:Y:S02]  /*de40*/  @!P3 LEA R8, P4, R10.reuse, c[0x0][0x170], 0x1 ;  /* 0x00005c000a08ba11 */ /* 0x040fe400078808ff */
[----:B------:R-:W-:Y:S01]  /*de50*/  IADD3 R3, R11, UR6, RZ ;  /* 0x000000060b037c10 */ /* 0x000fe2000fffe0ff */
[----:B------:R-:W-:Y:S01]  /*de60*/  IMAD R4, R15, c[0x0][0x1a0], RZ ;  /* 0x000068000f047a24 */ /* 0x000fe200078e02ff */
[C---:B------:R-:W-:Y:S02]  /*de70*/  @!P3 IADD3 R6, P5, R10.reuse, UR19, RZ ;  /* 0x000000130a06bc10 */ /* 0x040fe4000ffbe0ff */
        /* <DEDUP_REMOVED lines=274> */
[----:B------:R-:W-:Y:S04]  /*efa0*/  LEA R168, P5, R166, R248, 0x1 ;  /* 0x000000f8a6a87211 */ /* 0x000fe800078a08ff */
[----:B------:R-:W-:Y:S01]  /*efb0*/  IADD3 R164, R173, R164, RZ ;  /* 0x000000a4ada47210 */ /* 0x000fe20007ffe0ff */
[----:B------:R-:W-:Y:S01]  /*efc0*/  IMAD R3, R170, c[0x0][0x19c], R3 ;  /* 0x00006700aa037a24 */ /* 0x000fe200078e0203 */
[C---:B------:R-:W-:Y:S03]  /*efd0*/  LEA R170, P6, R172.reuse, R248, 0x1 ;  /* 0x000000f8acaa7211 */ /* 0x040fe600078c08ff */
[----:B------:R-:W-:Y:S01]  /*efe0*/  IMAD.IADD R3, R167, 0x1, R3 ;  /* 0x00000001a7037824 */ /* 0x000fe200078e0203 */
[-C--:B------:R-:W-:Y:S04]  /*eff0*/  LEA.HI.X R171, R172, R247.reuse, R164, 0x1, P6 ;  /* 0x000000f7acab7211 */ /* 0x080fe800030f0ca4 */
[----:B------:R-:W-:Y:S01]  /*f000*/  LEA.HI.X R169, R166, R247, R3, 0x1, P5 ;  /* 0x000000f7a6a97211 */ /* 0x000fe200028f0c03 */
[----:B-1---5:R-:W-:-:S05]  /*f010*/  @P4 BRA `(.L_x_265) ;  /* 0xffffe8d000004947 */ /* 0x022fca000383ffff */
.L_x_264:
[----:B------:R-:W-:Y:S01]  /*f020*/  MOV R164, UR8 ;  /* 0x0000000800a47c02 */ /* 0x000fe20008000f00 */
[----:B------:R-:W-:Y:S01]  /*f030*/  LDSM.16.MT88.4 R180, [R221+0x1a800] ;  /* 0x01a80000ddb4783b */ /* 0x000fe20000004200 */
[----:B------:R-:W-:Y:S02]  /*f040*/  UIADD3 UR14, UR14, 0x1, URZ ;  /* 0x000000010e0e7890 */ /* 0x000fe4000fffe03f */
[----:B------:R-:W-:Y:S04]  /*f050*/  LEA R164, R164, R232, 0x6 ;  /* 0x000000e8a4a47211 */ /* 0x000fe800078e30ff */
[C---:B-1----:R-:W-:Y:S01]  /*f060*/  IADD3 R173, R164.reuse, 0x9, RZ ;  /* 0x00000009a4ad7810 */ /* 0x042fe20007ffe0ff */
[----:B------:R-:W-:Y:S01]  /*f070*/  I2F R176, R164 ;  /* 0x000000a400b07306 */ /* 0x000fe20000201400 */
[C---:B------:R-:W-:Y:S01]  /*f080*/  IADD3 R168, R164.reuse, 0x10, RZ ;  /* 0x00000010a4a87810 */ /* 0x040fe20007ffe0ff */
[----:B------:R-:W-:Y:S01]  /*f090*/  LDSM.16.MT88.4 R184, [R222+0x1c800] ;  /* 0x01c80000deb8783b */ /* 0x000fe20000004200 */
        /* <DEDUP_REMOVED lines=139> */
[C---:B------:R-:W-:Y:S02]  /*f950*/  FMUL.FTZ R14, R0.reuse, R154 ;  /* 0x0000009a000e7220 */ /* 0x040fe40000410000 */
        /* <DEDUP_REMOVED lines=12> */
[C---:B------:R-:W-:Y:S02]  /*fa20*/  FMUL.FTZ R41, R2.reuse, R41 ;  /* 0x0000002902297220 */ /* 0x040fe40000410000 */
[C---:B------:R-:W-:Y:S02]  /*fa30*/  FMUL.FTZ R12, R2.reuse, R152 ;  /* 0x00000098020c7220 */ /* 0x040fe40000410000 */
[----:B------:R-:W-:Y:S02]  /*fa40*/  FMUL.FTZ R13, R2, R153 ;  /* 0x00000099020d7220 */ /* 0x000fe40000410000 */
[----:B------:R-:W-:Y:S01]  /*fa50*/  LDSM.16.MT88.4 R152, [R224+0x18800] ;  /* 0x01880000e098783b */ /* 0x000fe20000004200 */
[C---:B------:R-:W-:Y:S02]  /*fa60*/  FMUL.FTZ R46, R0.reuse, R46 ;  /* 0x0000002e002e7220 */ /* 0x040fe40000410000 */
        /* <DEDUP_REMOVED lines=32> */
[----:B------:R-:W-:Y:S01]  /*fc70*/  FMUL.FTZ R71, R0, R71 ;  /* 0x0000004700477220 */ /* 0x000fe20000410000 */
[----:B------:R-:W-:Y:S01]  /*fc80*/  MUFU.EX2 R197, R197 ;  /* 0x000000c500c57308 */ /* 0x000fe20000000800 */
[C---:B------:R-:W-:Y:S05]  /*fc90*/  HMMA.16816.F32.BF16 R4, R160.reuse, R168, R4 ;  /* 0x000000a8a004723c */ /* 0x040fea0000041804 */
[C---:B------:R-:W-:Y:S02]  /*fca0*/  FMUL.FTZ R68, R2.reuse, R68 ;  /* 0x0000004402447220 */ /* 0x040fe40000410000 */
[----:B------:R-:W-:Y:S01]  /*fcb0*/  FMUL.FTZ R69, R2, R69 ;  /* 0x0000004502457220 */ /* 0x000fe20000410000 */
[C---:B------:R-:W-:Y:S01]  /*fcc0*/  HMMA.16816.F32.BF16 R8, R160.reuse, R170, R8 ;  /* 0x000000aaa008723c */ /* 0x040fe20000041808 */
[----:B------:R-:W1:Y:S01]  /*fcd0*/  LDSM.16.MT88.4 R168, [R224+0x1a000] ;  /* 0x01a00000e0a8783b */ /* 0x000e620000004200 */
[----:B------:R-:W-:Y:S02]  /*fce0*/  MUFU.EX2 R199, R199 ;  /* 0x000000c700c77308 */ /* 0x000fe40000000800 */
[C---:B------:R-:W-:Y:S02]  /*fcf0*/  FMUL.FTZ R74, R0.reuse, R74 ;  /* 0x0000004a004a7220 */ /* 0x040fe40000410000 */
[----:B------:R-:W-:Y:S02]  /*fd00*/  FMUL.FTZ R75, R0, R75 ;  /* 0x0000004b004b7220 */ /* 0x000fe40000410000 */
[C---:B------:R-:W-:Y:S04]  /*fd10*/  HMMA.16816.F32.BF16 R36, R160.reuse, R172, R36 ;  /* 0x000000aca024723c */ /* 0x040fe80000041824 */
[C---:B------:R-:W-:Y:S01]  /*fd20*/  FMUL.FTZ R72, R2.reuse, R72 ;  /* 0x0000004802487220 */ /* 0x040fe20000410000 */
[----:B------:R-:W2:Y:S01]  /*fd30*/  MUFU.EX2 R200, R200 ;  /* 0x000000c800c87308 */ /* 0x000ea20000000800 */
[----:B------:R-:W-:Y:S02]  /*fd40*/  FMUL.FTZ R73, R2, R73 ;  /* 0x0000004902497220 */ /* 0x000fe40000410000 */
[C---:B------:R-:W-:Y:S01]  /*fd50*/  HMMA.16816.F32.BF16 R40, R160.reuse, R174, R40 ;  /* 0x000000aea028723c */ /* 0x040fe20000041828 */
[----:B------:R-:W4:Y:S03]  /*fd60*/  LDSM.16.MT88.4 R172, [R222+0x1a000] ;  /* 0x01a00000deac783b */ /* 0x000f260000004200 */
        /* <DEDUP_REMOVED lines=23> */
[C---:B----4-:R-:W-:Y:S04]  /*fee0*/  HMMA.16816.F32.BF16 R68, R160.reuse, R172, R68 ;  /* 0x000000aca044723c */ /* 0x050fe80000041844 */
[C---:B------:R-:W-:Y:S02]  /*fef0*/  FMUL.FTZ R88, R2.reuse, R88 ;  /* 0x0000005802587220 */ /* 0x040fe40000410000 */
[----:B------:R-:W-:Y:S02]  /*ff00*/  FMUL.FTZ R89, R2, R89 ;  /* 0x0000005902597220 */ /* 0x000fe40000410000 */
[C---:B------:R-:W-:Y:S01]  /*ff10*/  HMMA.16816.F32.BF16 R72, R160.reuse, R174, R72 ;  /* 0x000000aea048723c */ /* 0x040fe20000041848 */
[----:B------:R-:W4:Y:S03]  /*ff20*/  LDSM.16.MT88.4 R172, [R224+0x1c000] ;  /* 0x01c00000e0ac783b */ /* 0x000f260000004200 */
        /* <DEDUP_REMOVED lines=37> */
[C---:B------:R-:W-:Y:S04]  /*10180*/  FMUL.FTZ R118, R0.reuse, R118 ;  /* 0x0000007600767220 */ /* 0x040fe80000410000 */
[----:B------:R-:W-:Y:S01]  /*10190*/  FMUL.FTZ R119, R0, R119 ;  /* 0x0000007700777220 */ /* 0x000fe20000410000 */
[C---:B------:R-:W-:Y:S01]  /*101a0*/  HMMA.16816.F32.BF16 R112, R160.reuse, R170, R112 ;  /* 0x000000aaa070723c */ /* 0x040fe20000041870 */
[----:B------:R-:W1:Y:S02]  /*101b0*/  LDSM.16.MT88.4 R168, [R222+0x1e000] ;  /* 0x01e00000dea8783b */ /* 0x000e640000004200 */
[C---:B------:R-:W-:Y:S02]  /*101c0*/  FMUL.FTZ R116, R2.reuse, R116 ;  /* 0x0000007402747220 */ /* 0x040fe40000410000 */
[----:B------:R-:W-:Y:S02]  /*101d0*/  FMUL.FTZ R117, R2, R117 ;  /* 0x0000007502757220 */ /* 0x000fe40000410000 */
[C---:B------:R-:W-:Y:S02]  /*101e0*/  FMUL.FTZ R122, R0.reuse, R122 ;  /* 0x0000007a007a7220 */ /* 0x040fe40000410000 */
[----:B------:R-:W-:Y:S03]  /*101f0*/  FMUL.FTZ R123, R0, R123 ;  /* 0x0000007b007b7220 */ /* 0x000fe60000410000 */
[C---:B----4-:R-:W-:Y:S03]  /*10200*/  HMMA.16816.F32.BF16 R116, R160.reuse, R172, R116 ;  /* 0x000000aca074723c */ /* 0x050fe60000041874 */
[C---:B------:R-:W-:Y:S02]  /*10210*/  FMUL.FTZ R120, R2.reuse, R120 ;  /* 0x0000007802787220 */ /* 0x040fe40000410000 */
[----:B------:R-:W-:Y:S02]  /*10220*/  FMUL.FTZ R121, R2, R121 ;  /* 0x0000007902797220 */ /* 0x000fe40000410000 */
[C---:B------:R-:W-:Y:S02]  /*10230*/  FMUL.FTZ R126, R0.reuse, R126 ;  /* 0x0000007e007e7220 */ /* 0x040fe40000410000 */
[----:B------:R-:W-:Y:S03]  /*10240*/  FMUL.FTZ R127, R0, R127 ;  /* 0x0000007f007f7220 */ /* 0x000fe60000410000 */
[C---:B------:R-:W-:Y:S01]  /*10250*/  HMMA.16816.F32.BF16 R120, R160.reuse, R174, R120 ;  /* 0x000000aea078723c */ /* 0x040fe20000041878 */
[----:B------:R-:W4:Y:S02]  /*10260*/  LDSM.16.MT88.4 R172, [R221+0x1e000] ;  /* 0x01e00000ddac783b */ /* 0x000f240000004200 */
        /* <DEDUP_REMOVED lines=18> */
[C---:B------:R-:W-:Y:S02]  /*10390*/  FMUL.FTZ R142, R0.reuse, R142 ;  /* 0x0000008e008e7220 */ /* 0x040fe40000410000 */
[----:B------:R-:W-:Y:S03]  /*103a0*/  FMUL.FTZ R143, R0, R143 ;  /* 0x0000008f008f7220 */ /* 0x000fe60000410000 */
[C---:B------:R-:W-:Y:S01]  /*103b0*/  HMMA.16816.F32.BF16 R136, R160.reuse, R170, R136 ;  /* 0x000000aaa088723c */ /* 0x040fe20000041888 */
[----:B------:R-:W1:Y:S02]  /*103c0*/  LDSM.16.MT88.4 R168, [R222+0x18800] ;  /* 0x01880000dea8783b */ /* 0x000e640000004200 */
[C---:B------:R-:W-:Y:S02]  /*103d0*/  FMUL.FTZ R140, R2.reuse, R140 ;  /* 0x0000008c028c7220 */ /* 0x040fe40000410000 */
[----:B------:R-:W-:Y:S02]  /*103e0*/  FMUL.FTZ R141, R2, R141 ;  /* 0x0000008d028d7220 */ /* 0x000fe40000410000 */
[----:B------:R-:W-:Y:S02]  /*103f0*/  FFMA.FTZ R198, R19, c[0x0][0x23c], -R194 ;  /* 0x00008f0013c67a23 */ /* 0x000fe400000108c2 */
[--C-:B------:R-:W-:Y:S03]  /*10400*/  FFMA.FTZ R201, R16, c[0x0][0x23c], -R193.reuse ;  /* 0x00008f0010c97a23 */ /* 0x100fe600000108c1 */
[C---:B----4-:R-:W-:Y:S01]  /*10410*/  HMMA.16816.F32.BF16 R140, R160.reuse, R172, R140 ;  /* 0x000000aca08c723c */ /* 0x050fe2000004188c */
[----:B------:R-:W4:Y:S02]  /*10420*/  MUFU.EX2 R198, R198 ;  /* 0x000000c600c67308 */ /* 0x000f240000000800 */
[----:B------:R-:W-:Y:S02]  /*10430*/  FFMA.FTZ R202, R17, c[0x0][0x23c], -R193 ;  /* 0x00008f0011ca7a23 */ /* 0x000fe400000108c1 */
[C---:B------:R-:W-:Y:S02]  /*10440*/  FMUL.FTZ R18, R0.reuse, R150 ;  /* 0x0000009600127220 */ /* 0x040fe40000410000 */
[----:B------:R-:W-:Y:S01]  /*10450*/  FMUL.FTZ R19, R0, R151 ;  /* 0x0000009700137220 */ /* 0x000fe20000410000 */
[C---:B------:R-:W-:Y:S01]  /*10460*/  HMMA.16816.F32.BF16 R12, R160.reuse, R174, R12 ;  /* 0x000000aea00c723c */ /* 0x040fe2000004180c */
[----:B------:R-:W5:Y:S02]  /*10470*/  LDSM.16.MT88.4 R172, [R221+0x18800] ;  /* 0x01880000ddac783b */ /* 0x000f640000004200 */
[----:B------:R-:W-:Y:S01]  /*10480*/  MUFU.EX2 R201, R201 ;  /* 0x000000c900c97308 */ /* 0x000fe20000000800 */
[----:B------:R-:W-:Y:S01]  /*10490*/  FMUL.FTZ R16, R2, R148 ;  /* 0x0000009402107220 */ /* 0x000fe20000410000 */
[----:B--2---:R-:W-:Y:S01]  /*104a0*/  F2FP.BF16.PACK_AB R148, R200, R199 ;  /* 0x000000c7c894723e */ /* 0x004fe200000010ff */
[----:B------:R-:W-:Y:S01]  /*104b0*/  FMUL.FTZ R17, R2, R149 ;  /* 0x0000009502117220 */ /* 0x000fe20000410000 */
[----:B------:R-:W-:Y:S01]  /*104c0*/  F2FP.BF16.PACK_AB R149, R196, R195 ;  /* 0x000000c3c495723e */ /* 0x000fe200000010ff */
[C---:B------:R-:W-:Y:S04]  /*104d0*/  FMUL.FTZ R146, R0.reuse, R146 ;  /* 0x0000009200927220 */ /* 0x040fe80000410000 */
[----:B------:R-:W-:Y:S01]  /*104e0*/  FMUL.FTZ R147, R0, R147 ;  /* 0x0000009300937220 */ /* 0x000fe20000410000 */
[C---:B---3--:R-:W-:Y:S01]  /*104f0*/  HMMA.16816.F32.BF16 R16, R160.reuse, R156, R16 ;  /* 0x0000009ca010723c */ /* 0x048fe20000041810 */
[----:B------:R-:W2:Y:S02]  /*10500*/  MUFU.EX2 R202, R202 ;  /* 0x000000ca00ca7308 */ /* 0x000ea40000000800 */
[----:B------:R-:W-:Y:S01]  /*10510*/  FMUL.FTZ R144, R2, R144 ;  /* 0x0000009002907220 */ /* 0x000fe20000410000 */
[----:B----4-:R-:W-:Y:S01]  /*10520*/  F2FP.BF16.PACK_AB R151, R198, R197 ;  /* 0x000000c5c697723e */ /* 0x010fe200000010ff */
        /* <DEDUP_REMOVED lines=8> */
[----:B------:R-:W-:Y:S02]  /*105b0*/  FADD.FTZ R192, R191, R192 ;  /* 0x000000c0bfc07221 */ /* 0x000fe40000010000 */
[----:B------:R-:W-:Y:S02]  /*105c0*/  FADD.FTZ R188, R166, R188 ;  /* 0x000000bca6bc7221 */ /* 0x000fe40000010000 */
[----:B------:R-:W4:Y:S03]  /*105d0*/  LDSM.16.MT88.4 R160, [R224+0x1a800] ;  /* 0x01a80000e0a0783b */ /* 0x000f260000004200 */
        /* <DEDUP_REMOVED lines=16> */
[----:B------:R-:W1:Y:S03]  /*106e0*/  LDSM.16.MT88.4 R168, [R224+0x1c800] ;  /* 0x01c80000e0a8783b */ /* 0x000e660000004200 */
[----:B------:R-:W-:Y:S04]  /*106f0*/  FADD.FTZ R202, R202, R200 ;  /* 0x000000c8caca7221 */ /* 0x000fe80000010000 */
[C---:B-----5:R-:W-:Y:S08]  /*10700*/  HMMA.16816.F32.BF16 R44, R148.reuse, R172, R44 ;  /* 0x000000ac942c723c */ /* 0x060ff0000004182c */
[C---:B------:R-:W-:Y:S01]  /*10710*/  HMMA.16816.F32.BF16 R48, R148.reuse, R174, R48 ;  /* 0x000000ae9430723c */ /* 0x040fe20000041830 */
[----:B------:R-:W-:Y:S07]  /*10720*/  LDSM.16.MT88.4 R172, [R222+0x19000] ;  /* 0x01900000deac783b */ /* 0x000fee0000004200 */
[C---:B---3--:R-:W-:Y:S08]  /*10730*/  HMMA.16816.F32.BF16 R52, R148.reuse, R156, R52 ;  /* 0x0000009c9434723c */ /* 0x048ff00000041834 */
[C---:B------:R-:W-:Y:S01]  /*10740*/  HMMA.16816.F32.BF16 R56, R148.reuse, R158, R56 ;  /* 0x0000009e9438723c */ /* 0x040fe20000041838 */
[----:B------:R-:W3:Y:S07]  /*10750*/  LDSM.16.MT88.4 R156, [R221+0x1c800] ;  /* 0x01c80000dd9c783b */ /* 0x000eee0000004200 */
[C---:B----4-:R-:W-:Y:S08]  /*10760*/  HMMA.16816.F32.BF16 R60, R148.reuse, R160, R60 ;  /* 0x000000a0943c723c */ /* 0x050ff0000004183c */
[C---:B------:R-:W-:Y:S01]  /*10770*/  HMMA.16816.F32.BF16 R64, R148.reuse, R162, R64 ;  /* 0x000000a29440723c */ /* 0x040fe20000041840 */
[----:B------:R-:W4:Y:S07]  /*10780*/  LDSM.16.MT88.4 R160, [R220+0x1c800] ;  /* 0x01c80000dca0783b */ /* 0x000f2e0000004200 */
[C---:B------:R-:W-:Y:S07]  /*10790*/  HMMA.16816.F32.BF16 R68, R148.reuse, R176, R68 ;  /* 0x000000b09444723c */ /* 0x040fee0000041844 */
[--C-:B------:R-:W-:Y:S01]  /*107a0*/  FFMA.FTZ R176, R22, c[0x0][0x23c], -R194.reuse ;  /* 0x00008f0016b07a23 */ /* 0x100fe200000108c2 */
[C---:B------:R-:W-:Y:S04]  /*107b0*/  HMMA.16816.F32.BF16 R72, R148.reuse, R178, R72 ;  /* 0x000000b29448723c */ /* 0x040fe80000041848 */
[--C-:B------:R-:W-:Y:S01]  /*107c0*/  FFMA.FTZ R177, R23, c[0x0][0x23c], -R194.reuse ;  /* 0x00008f0017b17a23 */ /* 0x100fe200000108c2 */
[----:B------:R-:W5:Y:S02]  /*107d0*/  MUFU.EX2 R176, R176 ;  /* 0x000000b000b07308 */ /* 0x000f640000000800 */
[--C-:B------:R-:W-:Y:S01]  /*107e0*/  FFMA.FTZ R178, R26, c[0x0][0x23c], -R194.reuse ;  /* 0x00008f001ab27a23 */ /* 0x100fe200000108c2 */
[C---:B------:R-:W-:Y:S04]  /*107f0*/  HMMA.16816.F32.BF16 R76, R148.reuse, R180, R76 ;  /* 0x000000b4944c723c */ /* 0x040fe8000004184c */
[----:B------:R-:W-:Y:S03]  /*10800*/  FFMA.FTZ R179, R27, c[0x0][0x23c], -R194 ;  /* 0x00008f001bb37a23 */ /* 0x000fe600000108c2 */
[--C-:B------:R-:W-:Y:S01]  /*10810*/  FFMA.FTZ R180, R20, c[0x0][0x23c], -R193.reuse ;  /* 0x00008f0014b47a23 */ /* 0x100fe200000108c1 */
[C---:B------:R-:W-:Y:S01]  /*10820*/  HMMA.16816.F32.BF16 R80, R148.reuse, R182, R80 ;  /* 0x000000b69450723c */ /* 0x040fe20000041850 */
[----:B------:R-:W3:Y:S03]  /*10830*/  MUFU.EX2 R177, R177 ;  /* 0x000000b100b17308 */ /* 0x000ee60000000800 */
[--C-:B------:R-:W-:Y:S03]  /*10840*/  FFMA.FTZ R181, R21, c[0x0][0x23c], -R193.reuse ;  /* 0x00008f0015b57a23 */ /* 0x100fe600000108c1 */
[--C-:B------:R-:W-:Y:S01]  /*10850*/  FFMA.FTZ R182, R24, c[0x0][0x23c], -R193.reuse ;  /* 0x00008f0018b67a23 */ /* 0x100fe200000108c1 */
[C---:B--2---:R-:W-:Y:S03]  /*10860*/  HMMA.16816.F32.BF16 R84, R148.reuse, R152, R84 ;  /* 0x000000989454723c */ /* 0x044fe60000041854 */
[----:B------:R-:W2:Y:S01]  /*10870*/  MUFU.EX2 R178, R178 ;  /* 0x000000b200b27308 */ /* 0x000ea20000000800 */
[----:B------:R-:W-:Y:S02]  /*10880*/  FFMA.FTZ R183, R25, c[0x0][0x23c], -R193 ;  /* 0x00008f0019b77a23 */ /* 0x000fe400000108c1 */
[----:B------:R-:W-:Y:S01]  /*10890*/  LDSM.16.MT88.4 R24, [R221+0x19000] ;  /* 0x01900000dd18783b */ /* 0x000fe20000004200 */
[----:B-----5:R-:W-:Y:S01]  /*108a0*/  FADD.FTZ R198, R176, R198 ;  /* 0x000000c6b0c67221 */ /* 0x020fe20000010000 */
[C---:B------:R-:W-:Y:S05]  /*108b0*/  HMMA.16816.F32.BF16 R88, R148.reuse, R154, R88 ;  /* 0x0000009a9458723c */ /* 0x040fea0000041858 */
[----:B------:R-:W5:Y:S01]  /*108c0*/  MUFU.EX2 R179, R179 ;  /* 0x000000b300b37308 */ /* 0x000f620000000800 */
[----:B------:R-:W4:Y:S02]  /*108d0*/  LDSM.16.MT88.4 R152, [R224+0x1e800] ;  /* 0x01e80000e098783b */ /* 0x000f240000004200 */
[C---:B-1----:R-:W-:Y:S04]  /*108e0*/  HMMA.16816.F32.BF16 R92, R148.reuse, R168, R92 ;  /* 0x000000a8945c723c */ /* 0x042fe8000004185c */
[C---:B---3--:R-:W-:Y:S01]  /*108f0*/  F2FP.BF16.PACK_AB R21, R177.reuse, R176 ;  /* 0x000000b0b115723e */ /* 0x048fe200000010ff */
[----:B------:R-:W-:Y:S02]  /*10900*/  FADD.FTZ R177, R177, R198 ;  /* 0x000000c6b1b17221 */ /* 0x000fe40000010000 */
[----:B------:R-:W1:Y:S01]  /*10910*/  MUFU.EX2 R180, R180 ;  /* 0x000000b400b47308 */ /* 0x000e620000000800 */
[C---:B------:R-:W-:Y:S01]  /*10920*/  HMMA.16816.F32.BF16 R96, R148.reuse, R170, R96 ;  /* 0x000000aa9460723c */ /* 0x040fe20000041860 */
[----:B------:R-:W3:Y:S03]  /*10930*/  LDSM.16.MT88.4 R168, [R222+0x1e800] ;  /* 0x01e80000dea8783b */ /* 0x000ee60000004200 */
[----:B--2---:R-:W-:Y:S04]  /*10940*/  FADD.FTZ R177, R178, R177 ;  /* 0x000000b1b2b17221 */ /* 0x004fe80000010000 */
[C---:B------:R-:W-:Y:S01]  /*10950*/  HMMA.16816.F32.BF16 R100, R148.reuse, R184, R100 ;  /* 0x000000b89464723c */ /* 0x040fe20000041864 */
[----:B------:R-:W2:Y:S03]  /*10960*/  MUFU.EX2 R181, R181 ;  /* 0x000000b500b57308 */ /* 0x000ea60000000800 */
[C---:B-----5:R-:W-:Y:S01]  /*10970*/  F2FP.BF16.PACK_AB R23, R179.reuse, R178 ;  /* 0x000000b2b317723e */ /* 0x060fe200000010ff */
[----:B------:R-:W-:Y:S03]  /*10980*/  FADD.FTZ R179, R179, R177 ;  /* 0x000000b1b3b37221 */ /* 0x000fe60000010000 */
[C---:B------:R-:W-:Y:S03]  /*10990*/  HMMA.16816.F32.BF16 R104, R148.reuse, R186, R104 ;  /* 0x000000ba9468723c */ /* 0x040fe60000041868 */
[----:B------:R-:W5:Y:S01]  /*109a0*/  MUFU.EX2 R182, R182 ;  /* 0x000000b600b67308 */ /* 0x000f620000000800 */
[--C-:B------:R-:W-:Y:S02]  /*109b0*/  FFMA.FTZ R184, R29, c[0x0][0x23c], -R193.reuse ;  /* 0x00008f001db87a23 */ /* 0x100fe400000108c1 */
[----:B------:R-:W-:Y:S02]  /*109c0*/  FFMA.FTZ R185, R32, c[0x0][0x23c], -R193 ;  /* 0x00008f0020b97a23 */ /* 0x000fe400000108c1 */
[C---:B------:R-:W-:Y:S04]  /*109d0*/  HMMA.16816.F32.BF16 R108, R148.reuse, R156, R108 ;  /* 0x0000009c946c723c */ /* 0x040fe8000004186c */
[----:B-1----:R-:W-:Y:S01]  /*109e0*/  FADD.FTZ R202, R180, R202 ;  /* 0x000000cab4ca7221 */ /* 0x002fe20000010000 */
[----:B------:R-:W1:Y:S03]  /*109f0*/  MUFU.EX2 R183, R183 ;  /* 0x000000b700b77308 */ /* 0x000e660000000800 */
[C---:B------:R-:W-:Y:S01]  /*10a00*/  HMMA.16816.F32.BF16 R112, R148.reuse, R158, R112 ;  /* 0x0000009e9470723c */ /* 0x040fe20000041870 */
[----:B------:R-:W3:Y:S03]  /*10a10*/  LDSM.16.MT88.4 R156, [R221+0x1e800] ;  /* 0x01e80000dd9c783b */ /* 0x000ee60000004200 */
[C---:B--2---:R-:W-:Y:S01]  /*10a20*/  F2FP.BF16.PACK_AB R20, R181.reuse, R180 ;  /* 0x000000b4b514723e */ /* 0x044fe200000010ff */
[----:B------:R-:W-:Y:S02]  /*10a30*/  FADD.FTZ R181, R181, R202 ;  /* 0x000000cab5b57221 */ /* 0x000fe40000010000 */
[----:B------:R-:W-:Y:S01]  /*10a40*/  MUFU.EX2 R184, R184 ;  /* 0x000000b800b87308 */ /* 0x000fe20000000800 */
[C---:B----4-:R-:W-:Y:S04]  /*10a50*/  HMMA.16816.F32.BF16 R116, R148.reuse, R160, R116 ;  /* 0x000000a09474723c */ /* 0x050fe80000041874 */
[----:B-----5:R-:W-:Y:S04]  /*10a60*/  FADD.FTZ R181, R182, R181 ;  /* 0x000000b5b6b57221 */ /* 0x020fe80000010000 */
[C---:B------:R-:W-:Y:S01]  /*10a70*/  HMMA.16816.F32.BF16 R120, R148.reuse, R162, R120 ;  /* 0x000000a29478723c */ /* 0x040fe20000041878 */
[----:B------:R-:W2:Y:S01]  /*10a80*/  LDSM.16.MT88.4 R160, [R220+0x1e800] ;  /* 0x01e80000dca0783b */ /* 0x000ea20000004200 */
[----:B------:R-:W-:Y:S02]  /*10a90*/  MUFU.EX2 R185, R185 ;  /* 0x000000b900b97308 */ /* 0x000fe40000000800 */
[C---:B-1----:R-:W-:Y:S01]  /*10aa0*/  F2FP.BF16.PACK_AB R22, R183.reuse, R182 ;  /* 0x000000b6b716723e */ /* 0x042fe200000010ff */
[----:B------:R-:W-:Y:S03]  /*10ab0*/  FADD.FTZ R183, R183, R181 ;  /* 0x000000b5b7b77221 */ /* 0x000fe60000010000 */
[C---:B------:R-:W-:Y:S08]  /*10ac0*/  HMMA.16816.F32.BF16 R124, R148.reuse, R152, R124 ;  /* 0x00000098947c723c */ /* 0x040ff0000004187c */
[C---:B------:R-:W-:Y:S01]  /*10ad0*/  HMMA.16816.F32.BF16 R128, R148.reuse, R154, R128 ;  /* 0x0000009a9480723c */ /* 0x040fe20000041880 */
[----:B------:R-:W1:Y:S07]  /*10ae0*/  LDSM.16.MT88.4 R152, [R224+0x19000] ;  /* 0x01900000e098783b */ /* 0x000e6e0000004200 */
[C---:B---3--:R-:W-:Y:S08]  /*10af0*/  HMMA.16816.F32.BF16 R132, R148.reuse, R168, R132 ;  /* 0x000000a89484723c */ /* 0x048ff00000041884 */
[C---:B------:R-:W-:Y:S01]  /*10b00*/  HMMA.16816.F32.BF16 R136, R148.reuse, R170, R136 ;  /* 0x000000aa9488723c */ /* 0x040fe20000041888 */
[----:B------:R-:W-:Y:S07]  /*10b10*/  LDSM.16.MT88.4 R168, [R220+0x1b000] ;  /* 0x01b00000dca8783b */ /* 0x000fee0000004200 */
[C---:B------:R-:W-:Y:S08]  /*10b20*/  HMMA.16816.F32.BF16 R140, R148.reuse, R156, R140 ;  /* 0x0000009c948c723c */ /* 0x040ff0000004188c */
[C---:B------:R-:W-:Y:S01]  /*10b30*/  HMMA.16816.F32.BF16 R12, R148.reuse, R158, R12 ;  /* 0x0000009e940c723c */ /* 0x040fe2000004180c */
[----:B------:R-:W3:Y:S07]  /*10b40*/  LDSM.16.MT88.4 R156, [R220+0x19000] ;  /* 0x01900000dc9c783b */ /* 0x000eee0000004200 */
[C---:B--2---:R-:W-:Y:S08]  /*10b50*/  HMMA.16816.F32.BF16 R16, R148.reuse, R160, R16 ;  /* 0x000000a09410723c */ /* 0x044ff00000041810 */
[----:B------:R-:W-:Y:S01]  /*10b60*/  HMMA.16816.F32.BF16 R144, R148, R162, R144 ;  /* 0x000000a29490723c */ /* 0x000fe20000041890 */
[----:B------:R-:W2:Y:S07]  /*10b70*/  LDSM.16.MT88.4 R148, [R224+0x1b000] ;  /* 0x01b00000e094783b */ /* 0x000eae0000004200 */
[C---:B-1----:R-:W-:Y:S01]  /*10b80*/  HMMA.16816.F32.BF16 R4, R20.reuse, R152, R4 ;  /* 0x000000981404723c */ /* 0x042fe20000041804 */
[----:B------:R-:W-:Y:S07]  /*10b90*/  LDSM.16.MT88.4 R160, [R221+0x1b000] ;  /* 0x01b00000dda0783b */ /* 0x000fee0000004200 */
[C---:B------:R-:W-:Y:S01]  /*10ba0*/  HMMA.16816.F32.BF16 R8, R20.reuse, R154, R8 ;  /* 0x0000009a1408723c */ /* 0x040fe20000041808 */
[----:B------:R-:W1:Y:S07]  /*10bb0*/  LDSM.16.MT88.4 R152, [R222+0x1b000] ;  /* 0x01b00000de98783b */ /* 0x000e6e0000004200 */
[C---:B------:R-:W-:Y:S07]  /*10bc0*/  HMMA.16816.F32.BF16 R36, R20.reuse, R172, R36 ;  /* 0x000000ac1424723c */ /* 0x040fee0000041824 */
[--C-:B------:R-:W-:Y:S01]  /*10bd0*/  FFMA.FTZ R172, R30, c[0x0][0x23c], -R194.reuse ;  /* 0x00008f001eac7a23 */ /* 0x100fe200000108c2 */
[C---:B------:R-:W-:Y:S04]  /*10be0*/  HMMA.16816.F32.BF16 R40, R20.reuse, R174, R40 ;  /* 0x000000ae1428723c */ /* 0x040fe80000041828 */
[--C-:B------:R-:W-:Y:S01]  /*10bf0*/  FFMA.FTZ R173, R31, c[0x0][0x23c], -R194.reuse ;  /* 0x00008f001fad7a23 */ /* 0x100fe200000108c2 */
[----:B------:R-:W4:Y:S02]  /*10c00*/  MUFU.EX2 R172, R172 ;  /* 0x000000ac00ac7308 */ /* 0x000f240000000800 */
[--C-:B------:R-:W-:Y:S01]  /*10c10*/  FFMA.FTZ R174, R34, c[0x0][0x23c], -R194.reuse ;  /* 0x00008f0022ae7a23 */ /* 0x100fe200000108c2 */
[C---:B------:R-:W-:Y:S04]  /*10c20*/  HMMA.16816.F32.BF16 R44, R20.reuse, R24, R44 ;  /* 0x00000018142c723c */ /* 0x040fe8000004182c */
[----:B------:R-:W-:Y:S02]  /*10c30*/  FFMA.FTZ R194, R35, c[0x0][0x23c], -R194 ;  /* 0x00008f0023c27a23 */ /* 0x000fe400000108c2 */
[--C-:B------:R-:W-:Y:S01]  /*10c40*/  FFMA.FTZ R175, R28, c[0x0][0x23c], -R193.reuse ;  /* 0x00008f001caf7a23 */ /* 0x100fe200000108c1 */
[----:B------:R-:W5:Y:S01]  /*10c50*/  MUFU.EX2 R173, R173 ;  /* 0x000000ad00ad7308 */ /* 0x000f620000000800 */
[C---:B------:R-:W-:Y:S01]  /*10c60*/  HMMA.16816.F32.BF16 R48, R20.reuse, R26, R48 ;  /* 0x0000001a1430723c */ /* 0x040fe20000041830 */
[----:B------:R-:W1:Y:S03]  /*10c70*/  LDSM.16.MT88.4 R24, [R224+0x1d000] ;  /* 0x01d00000e018783b */ /* 0x000e660000004200 */
[----:B------:R-:W-:Y:S04]  /*10c80*/  FFMA.FTZ R193, R33, c[0x0][0x23c], -R193 ;  /* 0x00008f0021c17a23 */ /* 0x000fe800000108c1 */
[C---:B---3--:R-:W-:Y:S01]  /*10c90*/  HMMA.16816.F32.BF16 R52, R20.reuse, R156, R52 ;  /* 0x0000009c1434723c */ /* 0x048fe20000041834 */
[----:B------:R-:W-:Y:S01]  /*10ca0*/  LDSM.16.MT88.4 R28, [R222+0x19800] ;  /* 0x01980000de1c783b */ /* 0x000fe20000004200 */
[----:B------:R-:W3:Y:S02]  /*10cb0*/  MUFU.EX2 R174, R174 ;  /* 0x000000ae00ae7308 */ /* 0x000ee40000000800 */
[----:B----4-:R-:W-:Y:S04]  /*10cc0*/  FADD.FTZ R179, R172, R179 ;  /* 0x000000b3acb37221 */ /* 0x010fe80000010000 */
[C---:B------:R-:W-:Y:S01]  /*10cd0*/  HMMA.16816.F32.BF16 R56, R20.reuse, R158, R56 ;  /* 0x0000009e1438723c */ /* 0x040fe20000041838 */
[----:B------:R-:W4:Y:S03]  /*10ce0*/  LDSM.16.MT88.4 R156, [R222+0x1d000] ;  /* 0x01d00000de9c783b */ /* 0x000f260000004200 */
[----:B------:R-:W1:Y:S01]  /*10cf0*/  MUFU.EX2 R194, R194 ;  /* 0x000000c200c27308 */ /* 0x000e620000000800 */
[----:B-----5:R-:W-:Y:S03]  /*10d00*/  FADD.FTZ R179, R173, R179 ;  /* 0x000000b3adb37221 */ /* 0x020fe60000010000 */
[C---:B--2---:R-:W-:Y:S01]  /*10d10*/  HMMA.16816.F32.BF16 R60, R20.reuse, R148, R60 ;  /* 0x00000094143c723c */ /* 0x044fe2000004183c */
[----:B------:R-:W-:Y:S05]  /*10d20*/  LDSM.16.MT88.4 R32, [R221+0x19800] ;  /* 0x01980000dd20783b */ /* 0x000fea0000004200 */
[----:B------:R-:W2:Y:S02]  /*10d30*/  MUFU.EX2 R175, R175 ;  /* 0x000000af00af7308 */ /* 0x000ea40000000800 */
[C---:B------:R-:W-:Y:S01]  /*10d40*/  HMMA.16816.F32.BF16 R64, R20.reuse, R150, R64 ;  /* 0x000000961440723c */ /* 0x040fe20000041840 */
[----:B------:R-:W5:Y:S03]  /*10d50*/  LDSM.16.MT88.4 R148, [R221+0x1d000] ;  /* 0x01d00000dd94783b */ /* 0x000f660000004200 */
[----:B---3--:R-:W-:Y:S04]  /*10d60*/  FADD.FTZ R179, R174, R179 ;  /* 0x000000b3aeb37221 */ /* 0x008fe80000010000 */
[C---:B-1----:R-:W-:Y:S01]  /*10d70*/  HMMA.16816.F32.BF16 R68, R20.reuse, R152, R68 ;  /* 0x000000981444723c */ /* 0x042fe20000041844 */
[----:B------:R-:W1:Y:S03]  /*10d80*/  MUFU.EX2 R193, R193 ;  /* 0x000000c100c17308 */ /* 0x000e660000000800 */
[----:B------:R-:W-:Y:S04]  /*10d90*/  FADD.FTZ R249, R194, R179 ;  /* 0x000000b3c2f97221 */ /* 0x000fe80000010000 */
[C---:B------:R-:W-:Y:S01]  /*10da0*/  HMMA.16816.F32.BF16 R72, R20.reuse, R154, R72 ;  /* 0x0000009a1448723c */ /* 0x040fe20000041848 */
[----:B------:R-:W3:Y:S03]  /*10db0*/  LDSM.16.MT88.4 R152, [R220+0x1d000] ;  /* 0x01d00000dc98783b */ /* 0x000ee60000004200 */
[----:B--2---:R-:W-:Y:S04]  /*10dc0*/  FADD.FTZ R183, R175, R183 ;  /* 0x000000b7afb77221 */ /* 0x004fe80000010000 */
[C---:B------:R-:W-:Y:S04]  /*10dd0*/  HMMA.16816.F32.BF16 R76, R20.reuse, R160, R76 ;  /* 0x000000a0144c723c */ /* 0x040fe8000004184c */
[----:B------:R-:W-:Y:S04]  /*10de0*/  FADD.FTZ R183, R184, R183 ;  /* 0x000000b7b8b77221 */ /* 0x000fe80000010000 */
[C---:B------:R-:W-:Y:S04]  /*10df0*/  HMMA.16816.F32.BF16 R80, R20.reuse, R162, R80 ;  /* 0x000000a21450723c */ /* 0x040fe80000041850 */
[----:B------:R-:W-:Y:S04]  /*10e00*/  FADD.FTZ R183, R185, R183 ;  /* 0x000000b7b9b77221 */ /* 0x000fe80000010000 */
[C---:B------:R-:W-:Y:S04]  /*10e10*/  HMMA.16816.F32.BF16 R84, R20.reuse, R168, R84 ;  /* 0x000000a81454723c */ /* 0x040fe80000041854 */
[----:B-1----:R-:W-:Y:S04]  /*10e20*/  FADD.FTZ R250, R193, R183 ;  /* 0x000000b7c1fa7221 */ /* 0x002fe80000010000 */
[C---:B------:R-:W-:Y:S01]  /*10e30*/  HMMA.16816.F32.BF16 R88, R20.reuse, R170, R88 ;  /* 0x000000aa1458723c */ /* 0x040fe20000041858 */
[----:B------:R-:W-:Y:S07]  /*10e40*/  LDSM.16.MT88.4 R168, [R220+0x19800] ;  /* 0x01980000dca8783b */ /* 0x000fee0000004200 */
[C---:B------:R-:W-:Y:S08]  /*10e50*/  HMMA.16816.F32.BF16 R92, R20.reuse, R24, R92 ;  /* 0x00000018145c723c */ /* 0x040ff0000004185c */
[C---:B------:R-:W-:Y:S01]  /*10e60*/  HMMA.16816.F32.BF16 R96, R20.reuse, R26, R96 ;  /* 0x0000001a1460723c */ /* 0x040fe20000041860 */
[----:B------:R-:W1:Y:S07]  /*10e70*/  LDSM.16.MT88.4 R24, [R224+0x1f000] ;  /* 0x01f00000e018783b */ /* 0x000e6e0000004200 */
[C---:B----4-:R-:W-:Y:S08]  /*10e80*/  HMMA.16816.F32.BF16 R100, R20.reuse, R156, R100 ;  /* 0x0000009c1464723c */ /* 0x050ff00000041864 */
[C---:B------:R-:W-:Y:S01]  /*10e90*/  HMMA.16816.F32.BF16 R104, R20.reuse, R158, R104 ;  /* 0x0000009e1468723c */ /* 0x040fe20000041868 */
[----:B------:R-:W2:Y:S07]  /*10ea0*/  LDSM.16.MT88.4 R156, [R222+0x1f000] ;  /* 0x01f00000de9c783b */ /* 0x000eae0000004200 */
[C---:B-----5:R-:W-:Y:S08]  /*10eb0*/  HMMA.16816.F32.BF16 R108, R20.reuse, R148, R108 ;  /* 0x00000094146c723c */ /* 0x060ff0000004186c */
        /* <DEDUP_REMOVED lines=9> */
[C---:B------:R-:W-:Y:S08]  /*10f50*/  HMMA.16816.F32.BF16 R136, R20.reuse, R158, R136 ;  /* 0x0000009e1488723c */ /* 0x040ff00000041888 */
[C---:B----4-:R-:W-:Y:S08]  /*10f60*/  HMMA.16816.F32.BF16 R140, R20.reuse, R148, R140 ;  /* 0x00000094148c723c */ /* 0x050ff0000004188c */
[C---:B------:R-:W-:Y:S01]  /*10f70*/  HMMA.16816.F32.BF16 R12, R20.reuse, R150, R12 ;  /* 0x00000096140c723c */ /* 0x040fe2000004180c */
[----:B------:R-:W2:Y:S07]  /*10f80*/  LDSM.16.MT88.4 R148, [R224+0x1b800] ;  /* 0x01b80000e094783b */ /* 0x000eae0000004200 */
[C---:B---3--:R-:W-:Y:S08]  /*10f90*/  HMMA.16816.F32.BF16 R16, R20.reuse, R152, R16 ;  /* 0x000000981410723c */ /* 0x048ff00000041810 */
[----:B------:R-:W-:Y:S01]  /*10fa0*/  HMMA.16816.F32.BF16 R144, R20, R154, R144 ;  /* 0x0000009a1490723c */ /* 0x000fe20000041890 */
[----:B------:R-:W-:Y:S06]  /*10fb0*/  LDSM.16.MT88.4 R152, [R221+0x1d800] ;  /* 0x01d80000dd98783b */ /* 0x000fec0000004200 */
[----:B------:R-:W-:Y:S02]  /*10fc0*/  F2FP.BF16.PACK_AB R21, R173, R172 ;  /* 0x000000acad15723e */ /* 0x000fe400000010ff */
[----:B------:R-:W-:Y:S03]  /*10fd0*/  F2FP.BF16.PACK_AB R23, R194, R174 ;  /* 0x000000aec217723e */ /* 0x000fe600000010ff */
[----:B------:R-:W-:Y:S02]  /*10fe0*/  F2FP.BF16.PACK_AB R20, R184, R175 ;  /* 0x000000afb814723e */ /* 0x000fe400000010ff */
[----:B------:R-:W-:Y:S07]  /*10ff0*/  F2FP.BF16.PACK_AB R22, R193, R185 ;  /* 0x000000b9c116723e */ /* 0x000fee00000010ff */
[C---:B-1----:R-:W-:Y:S01]  /*11000*/  HMMA.16816.F32.BF16 R160, R20.reuse, R24, R4 ;  /* 0x0000001814a0723c */ /* 0x042fe20000041804 */
[----:B------:R-:W1:Y:S07]  /*11010*/  LDSM.16.MT88.4 R4, [R222+0x1b800] ;  /* 0x01b80000de04783b */ /* 0x000e6e0000004200 */
        /* <DEDUP_REMOVED lines=34> */
[C---:B-1----:R-:W-:Y:S08]  /*11240*/  HMMA.16816.F32.BF16 R132, R20.reuse, R4, R132 ;  /* 0x000000041484723c */ /* 0x042ff00000041884 */
[C---:B------:R-:W-:Y:S08]  /*11250*/  HMMA.16816.F32.BF16 R136, R20.reuse, R6, R136 ;  /* 0x000000061488723c */ /* 0x040ff00000041888 */
[C---:B---3--:R-:W-:Y:S08]  /*11260*/  HMMA.16816.F32.BF16 R140, R20.reuse, R8, R140 ;  /* 0x00000008148c723c */ /* 0x048ff0000004188c */
[C---:B------:R-:W-:Y:S08]  /*11270*/  HMMA.16816.F32.BF16 R152, R20.reuse, R10, R12 ;  /* 0x0000000a1498723c */ /* 0x040ff0000004180c */
[C---:B----4-:R-:W-:Y:S08]  /*11280*/  HMMA.16816.F32.BF16 R148, R20.reuse, R24, R16 ;  /* 0x000000181494723c */ /* 0x050ff00000041810 */
[----:B------:R-:W-:Y:S01]  /*11290*/  HMMA.16816.F32.BF16 R144, R20, R26, R144 ;  /* 0x0000001a1490723c */ /* 0x000fe20000041890 */
[----:B------:R-:W-:-:S07]  /*112a0*/  @P4 BRA `(.L_x_263) ;  /* 0xffffc9f000004947 */ /* 0x000fce000383ffff */
.L_x_262:
        /* <DEDUP_REMOVED lines=406> */
.L_x_267:
[----:B---34-:R-:W-:Y:S05]  /*12c10*/  BSYNC B0 ;  /* 0x0000000000007941 */ /* 0x018fea0003800000 */
.L_x_266:
        /* <DEDUP_REMOVED lines=36> */
.L_x_269:
[----:B------:R-:W-:Y:S05]  /*12e60*/  BSYNC B0 ;  /* 0x0000000000007941 */ /* 0x000fea0003800000 */
.L_x_268:
        /* <DEDUP_REMOVED lines=22> */
.L_x_271:
[----:B------:R-:W-:Y:S05]  /*12fd0*/  BSYNC B0 ;  /* 0x0000000000007941 */ /* 0x000fea0003800000 */
.L_x_270:
        /* <DEDUP_REMOVED lines=22> */
.L_x_273:
[----:B------:R-:W-:Y:S05]  /*13140*/  BSYNC B0 ;  /* 0x0000000000007941 */ /* 0x000fea0003800000 */
.L_x_272:
        /* <DEDUP_REMOVED lines=23> */
.L_x_232:
        /* <DEDUP_REMOVED lines=80> */
.L_x_275:
[----:B------:R-:W-:Y:S05]  /*137c0*/  BSYNC B0 ;  /* 0x0000000000007941 */ /* 0x000fea0003800000 */
.L_x_274:
        /* <DEDUP_REMOVED lines=22> */
.L_x_277:
[----:B------:R-:W-:Y:S05]  /*13930*/  BSYNC B0 ;  /* 0x0000000000007941 */ /* 0x000fea0003800000 */
.L_x_276:
        /* <DEDUP_REMOVED lines=22> */
.L_x_279:
[----:B------:R-:W-:Y:S05]  /*13aa0*/  BSYNC B0 ;  /* 0x0000000000007941 */ /* 0x000fea0003800000 */
.L_x_278:
        /* <DEDUP_REMOVED lines=21> */
.L_x_281:
[----:B------:R-:W-:Y:S05]  /*13c00*/  BSYNC B0 ;  /* 0x0000000000007941 */ /* 0x000fea0003800000 */
.L_x_280:
        /* <DEDUP_REMOVED lines=35> */
.L_x_282:
        /* <DEDUP_REMOVED lines=12> */
.L_x_1076:


//--------------------- .text._ZN5flash16flash_fwd_kernelI23Flash_fwd_kernel_traitsILi256ELi64ELi64ELi4ELb0ELb0EN7cutlass10bfloat16_tE19Flash_kernel_traitsILi256ELi64ELi64ELi4ES3_EELb1ELb1ELb0ELb0ELb0ELb0ELb0ELb0EEEvNS_16Flash_fwd_paramsE --------------------------
	.section	.text._ZN5flash16flash_fwd_kernelI23Flash_fwd_kernel_traitsILi256ELi64ELi64ELi4ELb0ELb0EN7cutlass10bfloat16_tE19Flash_kernel_traitsILi256ELi64ELi64ELi4ES3_EELb1ELb1ELb0ELb0ELb0ELb0ELb0ELb0EEEvNS_16Flash_fwd_paramsE,"ax",@progbits
	.sectioninfo	@"SHI_REGISTERS=255"
	.align	128
        .global         _ZN5flash16flash_fwd_kernelI23Flash_fwd_kernel_traitsILi256ELi64ELi64ELi4ELb0ELb0EN7cutlass10bfloat16_tE19Flash_kernel_traitsILi256ELi64ELi64ELi4ES3_EELb1ELb1ELb0ELb0ELb0ELb0ELb0ELb0EEEvNS_16Flash_fwd_paramsE
        .type           _ZN5flash16flash_fwd_kernelI23Flash_fwd_kernel_traitsILi256ELi64ELi64ELi4ELb0ELb0EN7cutlass10bfloat16_tE19Flash_kernel_traitsILi256ELi64ELi64ELi4ES3_EELb1ELb1ELb0ELb0ELb0ELb0ELb0ELb0EEEvNS_16Flash_fwd_paramsE,@function
        .size           _ZN5flash16flash_fwd_kernelI23Flash_fwd_kernel_traitsILi256ELi64ELi64ELi4ELb0ELb0EN7cutlass10bfloat16_tE19Flash_kernel_traitsILi256ELi64ELi64ELi4ES3_EELb1ELb1ELb0ELb0ELb0ELb0ELb0ELb0EEEvNS_16Flash_fwd_paramsE,(.L_x_1077 - _ZN5flash16flash_fwd_kernelI23Flash_fwd_kernel_traitsILi256ELi64ELi64ELi4ELb0ELb0EN7cutlass10bfloat16_tE19Flash_kernel_traitsILi256ELi64ELi64ELi4ES3_EELb1ELb1ELb0ELb0ELb0ELb0ELb0ELb0EEEvNS_16Flash_fwd_paramsE)
        .other          _ZN5flash16flash_fwd_kernelI23Flash_fwd_kernel_traitsILi256ELi64ELi64ELi4ELb0ELb0EN7cutlass10bfloat16_tE19Flash_kernel_traitsILi256ELi64ELi64ELi4ES3_EELb1ELb1ELb0ELb0ELb0ELb0ELb0ELb0EEEvNS_16Flash_fwd_paramsE,@"STO_CUDA_ENTRY STV_DEFAULT"
_ZN5flash16flash_fwd_kernelI23Flash_fwd_kernel_traitsILi256ELi64ELi64ELi4ELb0ELb0EN7cutlass10bfloat16_tE19Flash_kernel_traitsILi256ELi64ELi64ELi4ES3_EELb1ELb1ELb0ELb0ELb0ELb0ELb0ELb0EEEvNS_16Flash_fwd_paramsE:
.text._ZN5flash16flash_fwd_kernelI23Flash_fwd_kernel_traitsILi256ELi64ELi64ELi4ELb0ELb0EN7cutlass10bfloat16_tE19Flash_kernel_traitsILi256ELi64ELi64ELi4ES3_EELb1ELb1ELb0ELb0ELb0ELb0ELb0ELb0EEEvNS_16Flash_fwd_paramsE:
[----:B------:R-:W-:-:S03]  /*0000*/  MOV R1, c[0x0][0x28] ;  /* 0x00000a0000017a02 */ /* 0x000fc60000000f00 */
[----:B------:R-:W-:Y:S01]  /*0010*/  ULDC.U8 UR4, c[0x0][0x304] ;  /* 0x0000c10000047ab9 */ /* 0x000fe20000000000 */
[----:B------:R-:W-:Y:S01]  /*0020*/  IADD3 R1, R1, -0x10, RZ ;  /* 0xfffffff001017810 */ /* 0x000fe20007ffe0ff */
[----:B------:R-:W-:Y:S01]  /*0030*/  ULDC.64 UR34, c[0x0][0x2f0] ;  /* 0x0000bc0000227ab9 */ /* 0x000fe20000000a00 */
[----:B------:R-:W-:Y:S01]  /*0040*/  ISETP.NE.AND P2, PT, RZ, UR4, PT ;  /* 0x00000004ff007c0c */ /* 0x000fe2000bf45270 */
[----:B------:R-:W-:Y:S01]  /*0050*/  IMAD.U32 R8, RZ, RZ, UR34 ;  /* 0x00000022ff087e24 */ /* 0x000fe2000f8e00ff */
[----:B------:R-:W-:Y:S01]  /*0060*/  ULDC.64 UR26, c[0x0][0x118] ;  /* 0x00004600001a7ab9 */ /* 0x000fe20000000a00 */
[----:B------:R-:W-:Y:S02]  /*0070*/  IMAD.U32 R9, RZ, RZ, UR35 ;  /* 0x00000023ff097e24 */ /* 0x000fe4000f8e00ff */
[----:B------:R-:W-:Y:S02]  /*0080*/  IMAD.MOV.U32 R165, RZ, RZ, c[0x0][0x2f8] ;  /* 0x0000be00ffa57624 */ /* 0x000fe400078e00ff */
[----:B------:R-:W-:Y:S01]  /*0090*/  IMAD.MOV.U32 R5, RZ, RZ, c[0x0][0x2fc] ;  /* 0x0000bf00ff057624 */ /* 0x000fe200078e00ff */
[----:B------:R-:W1:Y:S01]  /*00a0*/  S2UR UR23, SR_CTAID.X ;  /* 0x00000000001779c3 */ /* 0x000e620000002500 */
[----:B------:R-:W2:Y:S01]  /*00b0*/  S2R R7, SR_TID.X ;  /* 0x0000000000077919 */ /* 0x000ea20000002100 */
[----:B------:R-:W-:-:S02]  /*00c0*/  ULDC.64 UR6, c[0x0][0x240] ;  /* 0x0000900000067ab9 */ /* 0x000fc40000000a00 */
[----:B------:R-:W-:Y:S01]  /*00d0*/  ULDC.64 UR4, c[0x0][0x250] ;  /* 0x0000940000047ab9 */ /* 0x000fe20000000a00 */
[----:B------:R-:W3:Y:S01]  /*00e0*/  @P2 LDG.E.64 R8, [R8.64] ;  /* 0x0000001a08082981 */ /* 0x000ee2000c1e1b00 */
[----:B------:R-:W-:Y:S02]  /*00f0*/  @P2 IMAD.MOV.U32 R2, RZ, RZ, R165 ;  /* 0x000000ffff022224 */ /* 0x000fe400078e00a5 */
[----:B------:R-:W-:-:S06]  /*0100*/  @P2 IMAD.MOV.U32 R3, RZ, RZ, R5 ;  /* 0x000000ffff032224 */ /* 0x000fcc00078e0005 */
[----:B------:R-:W4:Y:S01]  /*0110*/  @P2 LDG.E.64 R2, [R2.64] ;  /* 0x0000001a02022981 */ /* 0x000f22000c1e1b00 */
[----:B------:R-:W1:Y:S01]  /*0120*/  S2UR UR14, SR_CTAID.Y ;  /* 0x00000000000e79c3 */ /* 0x000e620000002600 */
[----:B------:R-:W-:Y:S02]  /*0130*/  UISETP.NE.U32.AND UP2, UPT, URZ, UR6, UPT ;  /* 0x000000063f00728c */ /* 0x000fe4000bf45070 */
[----:B------:R-:W-:Y:S02]  /*0140*/  UISETP.NE.U32.AND UP1, UPT, URZ, UR4, UPT ;  /* 0x000000043f00728c */ /* 0x000fe4000bf25070 */
[----:B------:R-:W-:Y:S02]  /*0150*/  UISETP.NE.AND.EX UP2, UPT, URZ, UR7, UPT, UP2 ;  /* 0x000000073f00728c */ /* 0x000fe4000bf45320 */
[----:B------:R-:W-:Y:S01]  /*0160*/  UMOV UR10, 0x4 ;  /* 0x00000004000a7882 */ /* 0x000fe20000000000 */
[----:B------:R-:W1:Y:S01]  /*0170*/  S2UR UR12, SR_CTAID.Z ;  /* 0x00000000000c79c3 */ /* 0x000e620000002700 */
[----:B------:R-:W-:-:S02]  /*0180*/  UISETP.NE.AND.EX UP1, UPT, URZ, UR5, UPT, UP1 ;  /* 0x000000053f00728c */ /* 0x000fc4000bf25310 */
[----:B------:R-:W-:Y:S01]  /*0190*/  PLOP3.LUT P0, PT, PT, PT, UP2, 0x80, 0x0 ;  /* 0x000000000000781c */ /* 0x000fe20003f0f028 */
[----:B------:R-:W-:Y:S02]  /*01a0*/  ULDC.U8 UR6, c[0x0][0x312] ;  /* 0x0000c48000067ab9 */ /* 0x000fe40000000000 */
[----:B------:R-:W-:Y:S02]  /*01b0*/  ULDC.64 UR4, c[0x0][0x248] ;  /* 0x0000920000047ab9 */ /* 0x000fe40000000a00 */
[----:B------:R-:W-:Y:S02]  /*01c0*/  UISETP.NE.AND UP3, UPT, UR6, URZ, UPT ;  /* 0x0000003f0600728c */ /* 0x000fe4000bf65270 */
[----:B------:R-:W-:-:S04]  /*01d0*/  UISETP.EQ.U32.AND UP0, UPT, URZ, UR4, UPT ;  /* 0x000000043f00728c */ /* 0x000fc8000bf02070 */
[----:B------:R-:W-:Y:S02]  /*01e0*/  UISETP.EQ.OR.EX UP0, UPT, URZ, UR5, !UP3, UP0 ;  /* 0x000000053f00728c */ /* 0x000fe4000df02700 */
[----:B-1----:R-:W-:-:S06]  /*01f0*/  ULOP3.LUT UR8, UR12, UR23, UR14, 0xfe, !UPT ;  /* 0x000000170c087292 */ /* 0x002fcc000f8efe0e */
[----:B--2---:R-:W-:Y:S01]  /*0200*/  LOP3.LUT P3, RZ, R7, UR8, RZ, 0xfc, !PT ;  /* 0x0000000807ff7c12 */ /* 0x004fe2000f86fcff */
[----:B------:R-:W-:Y:S02]  /*0210*/  ULDC.64 UR8, c[0x0][0x240] ;  /* 0x0000900000087ab9 */ /* 0x000fe40000000a00 */
[----:B------:R-:W-:Y:S02]  /*0220*/  UIMAD.WIDE UR8, UR14, UR10, UR8 ;  /* 0x0000000a0e0872a5 */ /* 0x000fe4000f8e0208 */
[----:B------:R-:W-:-:S08]  /*0230*/  ULDC.64 UR4, c[0x0][0x248] ;  /* 0x0000920000047ab9 */ /* 0x000fd00000000a00 */
[----:B------:R-:W-:Y:S01]  /*0240*/  @!P3 MOV R10, c[0x0][0x308] ;  /* 0x0000c200000aba02 */ /* 0x000fe20000000f00 */
[----:B------:R-:W-:Y:S01]  /*0250*/  @!P3 IMAD.MOV.U32 R11, RZ, RZ, c[0x0][0x30c] ;  /* 0x0000c300ff0bb624 */ /* 0x000fe200078e00ff */
[----:B------:R-:W-:Y:S02]  /*0260*/  UIMAD.WIDE UR4, UR14, UR10, UR4 ;  /* 0x0000000a0e0472a5 */ /* 0x000fe4000f8e0204 */
[----:B------:R-:W-:Y:S02]  /*0270*/  ULDC.64 UR6, c[0x0][0x250] ;  /* 0x0000940000067ab9 */ /* 0x000fe40000000a00 */
[----:B------:R-:W-:Y:S01]  /*0280*/  @UP1 UIMAD.WIDE UR6, UR14, UR10, UR6 ;  /* 0x0000000a0e0612a5 */ /* 0x000fe2000f8e0206 */
[----:B---3--:R-:W1:Y:S08]  /*0290*/  @P2 R2UR UR34, R8 ;  /* 0x00000000082223c2 */ /* 0x008e7000000e0000 */
[----:B------:R-:W2:Y:S01]  /*02a0*/  @P2 R2UR UR35, R9 ;  /* 0x00000000092323c2 */ /* 0x000ea200000e0000 */
[----:B----4-:R-:W-:-:S02]  /*02b0*/  @P2 IADD3 R165, P1, R2, c[0x0][0x300], RZ ;  /* 0x0000c00002a52a10 */ /* 0x010fc40007f3e0ff */
[----:B------:R-:W-:-:S03]  /*02c0*/  MOV R2, UR8 ;  /* 0x0000000800027c02 */ /* 0x000fc60008000f00 */
[----:B------:R-:W-:Y:S02]  /*02d0*/  @P2 IMAD.X R5, RZ, RZ, R3, P1 ;  /* 0x000000ffff052224 */ /* 0x000fe400008e0603 */
[----:B------:R-:W-:Y:S02]  /*02e0*/  @!P3 IMAD.MOV.U32 R4, RZ, RZ, R165 ;  /* 0x000000ffff04b224 */ /* 0x000fe400078e00a5 */
[----:B------:R-:W-:Y:S02]  /*02f0*/  IMAD.U32 R3, RZ, RZ, UR9 ;  /* 0x00000009ff037e24 */ /* 0x000fe4000f8e00ff */
[----:B-1----:R-:W-:Y:S01]  /*0300*/  IMAD.U32 R8, RZ, RZ, UR34 ;  /* 0x00000022ff087e24 */ /* 0x002fe2000f8e00ff */
[----:B------:R-:W-:Y:S01]  /*0310*/  @!P3 STG.E.64 [R10.64+0x8], R4 ;  /* 0x000008040a00b986 */ /* 0x000fe2000c101b1a */
[----:B--2---:R-:W-:Y:S01]  /*0320*/  IMAD.U32 R9, RZ, RZ, UR35 ;  /* 0x00000023ff097e24 */ /* 0x004fe2000f8e00ff */
[----:B------:R-:W-:-:S04]  /*0330*/  PLOP3.LUT P2, PT, PT, PT, UP0, 0x80, 0x0 ;  /* 0x000000000000781c */ /* 0x000fc80003f4f008 */
[----:B------:R1:W-:Y:S04]  /*0340*/  @!P3 STG.E.64 [R10.64], R8 ;  /* 0x000000080a00b986 */ /* 0x0003e8000c101b1a */
[----:B------:R2:W3:Y:S01]  /*0350*/  @P0 LDG.E R6, [R2.64+0x4] ;  /* 0x0000041a02060981 */ /* 0x0004e2000c1e1900 */
[----:B------:R-:W-:-:S03]  /*0360*/  PLOP3.LUT P1, PT, PT, PT, UP1, 0x80, 0x0 ;  /* 0x000000000000781c */ /* 0x000fc60003f2f018 */
[----:B-1----:R2:W4:Y:S01]  /*0370*/  @P0 LDG.E R8, [R2.64] ;  /* 0x0000001a02080981 */ /* 0x002522000c1e1900 */
[----:B------:R-:W-:Y:S02]  /*0380*/  IMAD.U32 R10, RZ, RZ, UR6 ;  /* 0x00000006ff0a7e24 */ /* 0x000fe4000f8e00ff */
[----:B------:R-:W-:-:S07]  /*0390*/  IMAD.U32 R11, RZ, RZ, UR7 ;  /* 0x00000007ff0b7e24 */ /* 0x000fce000f8e00ff */
[----:B------:R-:W5:Y:S01]  /*03a0*/  @P1 LDG.E R4, [R10.64] ;  /* 0x0000001a0a041981 */ /* 0x000f62000c1e1900 */
[----:B--2---:R-:W-:Y:S01]  /*03b0*/  MOV R2, UR4 ;  /* 0x0000000400027c02 */ /* 0x004fe20008000f00 */
[----:B------:R-:W-:-:S05]  /*03c0*/  IMAD.U32 R3, RZ, RZ, UR5 ;  /* 0x00000005ff037e24 */ /* 0x000fca000f8e00ff */
[----:B------:R-:W2:Y:S01]  /*03d0*/  @!P2 LDG.E R0, [R2.64] ;  /* 0x0000001a0200a981 */ /* 0x000ea2000c1e1900 */
[----:B------:R-:W-:Y:S02]  /*03e0*/  UMOV UR22, 0xffffffff ;  /* 0xffffffff00167882 */ /* 0x000fe40000000000 */
[----:B------:R-:W-:Y:S02]  /*03f0*/  UMOV UR16, 0xffffffff ;  /* 0xffffffff00107882 */ /* 0x000fe40000000000 */
[----:B------:R-:W-:Y:S02]  /*0400*/  ULDC UR4, c[0x0][0x1c0] ;  /* 0x0000700000047ab9 */ /* 0x000fe40000000800 */
[----:B------:R-:W-:Y:S02]  /*0410*/  UIMAD UR4, UR14, UR4, UR12 ;  /* 0x000000040e0472a4 */ /* 0x000fe4000f8e020c */
[----:B------:R-:W-:Y:S02]  /*0420*/  UMOV UR15, URZ ;  /* 0x0000003f000f7c82 */ /* 0x000fe40008000000 */
[----:B------:R-:W-:-:S04]  /*0430*/  USHF.L.U32 UR5, UR4, 0x5, URZ ;  /* 0x0000000504057899 */ /* 0x000fc8000800063f */
[----:B------:R-:W-:Y:S01]  /*0440*/  USHF.R.S32.HI UR4, URZ, 0x1f, UR5 ;  /* 0x0000001f3f047899 */ /* 0x000fe20008011405 */
[----:B---3--:R1:W3:Y:S08]  /*0450*/  @P0 R2UR UR24, R6 ;  /* 0x00000000061803c2 */ /* 0x0082f000000e0000 */
[----:B----4-:R4:W3:Y:S01]  /*0460*/  @P0 R2UR UR22, R8 ;  /* 0x00000000081603c2 */ /* 0x0108e200000e0000 */
[----:B-1----:R-:W-:-:S04]  /*0470*/  SHF.R.S32.HI R6, RZ, 0x1f, R7 ;  /* 0x0000001fff067819 */ /* 0x002fc80000011407 */
[----:B------:R-:W-:-:S03]  /*0480*/  LEA.HI R218, R6, R7, RZ, 0x5 ;  /* 0x0000000706da7211 */ /* 0x000fc600078f28ff */
[----:B-----5:R1:W1:Y:S01]  /*0490*/  @P1 R2UR UR15, R4 ;  /* 0x00000000040f13c2 */ /* 0x02026200000e0000 */
[----:B----4-:R-:W-:-:S07]  /*04a0*/  LOP3.LUT R8, R218, 0xffffffe0, RZ, 0xc0, !PT ;  /* 0xffffffe0da087812 */ /* 0x010fce00078ec0ff */
[----:B--2---:R2:W4:Y:S01]  /*04b0*/  @!P2 R2UR UR16, R0 ;  /* 0x000000000010a3c2 */ /* 0x00452200000e0000 */
[----:B------:R-:W-:Y:S01]  /*04c0*/  ISETP.NE.U32.AND P2, PT, RZ, c[0x0][0x248], PT ;  /* 0x00009200ff007a0c */ /* 0x000fe20003f45070 */
[----:B------:R-:W-:-:S03]  /*04d0*/  IMAD.IADD R8, R7, 0x1, -R8 ;  /* 0x0000000107087824 */ /* 0x000fc600078e0a08 */
[----:B------:R-:W-:Y:S01]  /*04e0*/  ISETP.NE.AND.EX P2, PT, RZ, c[0x0][0x24c], PT, P2 ;  /* 0x00009300ff007a0c */ /* 0x000fe20003f45320 */
[----:B---3--:R-:W-:Y:S01]  /*04f0*/  @UP2 UIADD3 UR24, UR24, -UR22, URZ ;  /* 0x8000001618182290 */ /* 0x008fe2000fffe03f */
[----:B------:R-:W-:-:S06]  /*0500*/  IADD3 R165, P1, P0, R165, UR5, R8 ;  /* 0x00000005a5a57c10 */ /* 0x000fcc000f83e008 */
[----:B------:R-:W-:Y:S01]  /*0510*/  @!UP2 ULDC UR24, c[0x0][0x214] ;  /* 0x000085000018aab9 */ /* 0x000fe20000000800 */
[----:B--2---:R-:W-:-:S04]  /*0520*/  SHF.R.S32.HI R0, RZ, 0x1f, R8 ;  /* 0x0000001fff007819 */ /* 0x004fc80000011408 */
[----:B------:R-:W-:Y:S01]  /*0530*/  IADD3.X R5, R5, UR4, R0, P1, P0 ;  /* 0x0000000405057c10 */ /* 0x000fe20008fe0400 */
[----:B-1--4-:R-:W-:Y:S05]  /*0540*/  @!P2 BRA `(.L_x_283) ;  /* 0x000000700000a947 */ /* 0x012fea0003800000 */
[----:B------:R-:W-:-:S13]  /*0550*/  PLOP3.LUT P0, PT, PT, PT, UP3, 0x80, 0x0 ;  /* 0x000000000000781c */ /* 0x000fda0003f0f038 */
[----:B------:R-:W2:Y:S04]  /*0560*/  @P0 LDG.E R0, [R2.64+0x4] ;  /* 0x0000041a02000981 */ /* 0x000ea8000c1e1900 */
[----:B------:R-:W3:Y:S01]  /*0570*/  @!P0 LDG.E R2, [R2.64] ;  /* 0x0000001a02028981 */ /* 0x000ee2000c1e1900 */
[----:B--2---:R-:W1:Y:S02]  /*0580*/  @P0 R2UR UR6, R0 ;  /* 0x00000000000603c2 */ /* 0x004e6400000e0000 */
[----:B-1----:R-:W-:-:S11]  /*0590*/  @UP3 UIADD3 UR6, UR6, -UR16, URZ ;  /* 0x8000001006063290 */ /* 0x002fd6000fffe03f */
[----:B---3--:R1:W2:Y:S02]  /*05a0*/  @!P0 R2UR UR6, R2 ;  /* 0x00000000020683c2 */ /* 0x0082a400000e0000 */
[----:B-12---:R-:W-:Y:S05]  /*05b0*/  BRA `(.L_x_284) ;  /* 0x0000001000007947 */ /* 0x006fea0003800000 */
.L_x_283:
[----:B------:R-:W-:Y:S02]  /*05c0*/  ULDC UR6, c[0x0][0x218] ;  /* 0x0000860000067ab9 */ /* 0x000fe40000000800 */
.L_x_284:
        /* <DEDUP_REMOVED lines=41> */
[----:B------:R-:W-:Y:S02]  /*0860*/  @!UP1 USHF.R.S32.HI UR17, URZ, 0x1f, UR14 ;  /* 0x0000001f3f119899 */ /* 0x000fe4000801140e */
[----:B------:R-:W-:Y:S02]  /*0870*/  @UP1 UIMAD.WIDE.U32 UR20, UR22, UR4, URZ ;  /* 0x00000004161412a5 */ /* 0x000fe4000f8e003f */
[----:B------:R-:W-:Y:S02]  /*0880*/  @UP0 UIADD3 UR28, UR15, UR16, URZ ;  /* 0x000000100f1c0290 */ /* 0x000fe4000fffe03f */
[----:B------:R-:W-:Y:S02]  /*0890*/  @!UP1 UIMAD UR17, UR17, UR8, URZ ;  /* 0x00000008111192a4 */ /* 0x000fe4000f8e023f */
[----:B------:R-:W-:Y:S02]  /*08a0*/  @UP1 UIMAD UR13, UR22, UR5, UR21 ;  /* 0x00000005160d12a4 */ /* 0x000fe4000f8e0215 */
[----:B------:R-:W-:-:S02]  /*08b0*/  @!UP1 UIMAD.WIDE.U32 UR18, UR14, UR8, URZ ;  /* 0x000000080e1292a5 */ /* 0x000fc4000f8e003f */
[----:B------:R-:W-:Y:S02]  /*08c0*/  ULDC.64 UR4, c[0x0][0x198] ;  /* 0x0000660000047ab9 */ /* 0x000fe40000000a00 */
[----:B------:R-:W-:Y:S02]  /*08d0*/  @UP0 UIMAD.WIDE.U32 UR30, UR28, UR4, URZ ;  /* 0x000000041c1e02a5 */ /* 0x000fe4000f8e003f */
[----:B------:R-:W-:Y:S02]  /*08e0*/  @!UP1 UIMAD UR9, UR14, UR9, UR17 ;  /* 0x000000090e0992a4 */ /* 0x000fe4000f8e0211 */
[----:B------:R-:W-:Y:S02]  /*08f0*/  @UP1 UMOV UR8, UR20 ;  /* 0x0000001400081c82 */ /* 0x000fe40008000000 */
[----:B------:R-:W-:Y:S02]  /*0900*/  @UP0 UIMAD UR28, UR28, UR5, UR31 ;  /* 0x000000051c1c02a4 */ /* 0x000fe4000f8e021f */
[----:B------:R-:W-:-:S02]  /*0910*/  @!UP1 UIADD3 UR13, UR19, UR9, URZ ;  /* 0x00000009130d9290 */ /* 0x000fc4000fffe03f */
[----:B------:R-:W-:Y:S01]  /*0920*/  @!UP1 UMOV UR8, UR18 ;  /* 0x0000001200089c82 */ /* 0x000fe20008000000 */
        /* <DEDUP_REMOVED lines=12> */
[----:B------:R-:W-:-:S03]  /*09f0*/  UIADD3 UR28, UR31, UR5, URZ ;  /* 0x000000051f1c7290 */ /* 0x000fc6000fffe03f */
.L_x_286:
[----:B------:R-:W-:Y:S01]  /*0a00*/  IABS R0, c[0x0][0x1c8] ;  /* 0x0000720000007a13 */ /* 0x000fe20000000000 */
[----:B------:R-:W1:Y:S01]  /*0a10*/  S2R R2, SR_CTAID.Z ;  /* 0x0000000000027919 */ /* 0x000e620000002700 */
[----:B------:R-:W-:Y:S02]  /*0a20*/  UMOV UR18, URZ ;  /* 0x0000003f00127c82 */ /* 0x000fe40008000000 */
[----:B------:R-:W2:Y:S01]  /*0a30*/  R2UR UR5, R0 ;  /* 0x00000000000573c2 */ /* 0x000ea200000e0000 */
[----:B------:R-:W-:Y:S02]  /*0a40*/  @UP0 UIADD3 UR29, UR15, UR16, URZ ;  /* 0x000000100f1d0290 */ /* 0x000fe4000fffe03f */
[----:B------:R-:W-:Y:S01]  /*0a50*/  USHF.R.S32.HI UR16, URZ, 0x1f, UR12 ;  /* 0x0000001f3f107899 */ /* 0x000fe2000801140c */
[----:B-1----:R-:W-:Y:S01]  /*0a60*/  IABS R2, R2 ;  /* 0x0000000200027213 */ /* 0x002fe20000000000 */
[----:B--2---:R-:W1:Y:S03]  /*0a70*/  I2F.RP R0, UR5 ;  /* 0x0000000500007d06 */ /* 0x004e660008209400 */
[----:B------:R-:W2:Y:S05]  /*0a80*/  R2UR UR4, R2 ;  /* 0x00000000020473c2 */ /* 0x000eaa00000e0000 */
        /* <DEDUP_REMOVED lines=8> */
[----:B--2---:R-:W-:-:S07]  /*0b10*/  UIMAD.WIDE.U32 UR18, UR9, UR4, URZ ;  /* 0x00000004091272a5 */ /* 0x004fce000f8e003f */
[----:B------:R-:W-:Y:S02]  /*0b20*/  UMOV UR25, UR19 ;  /* 0x0000001300197c82 */ /* 0x000fe40008000000 */
[----:B------:R-:W-:-:S04]  /*0b30*/  UIADD3 UR9, -UR25, URZ, URZ ;  /* 0x0000003f19097290 */ /* 0x000fc8000fffe13f */
[----:B------:R-:W-:-:S03]  /*0b40*/  UIMAD UR4, UR5, UR9, UR4 ;  /* 0x00000009050472a4 */ /* 0x000fc6000f8e0204 */
[----:B------:R-:W-:Y:S02]  /*0b50*/  ULDC UR9, c[0x0][0x1c8] ;  /* 0x0000720000097ab9 */ /* 0x000fe40000000800 */
[----:B------:R-:W-:-:S11]  /*0b60*/  UISETP.GT.U32.AND UP1, UPT, UR5, UR4, UPT ;  /* 0x000000040500728c */ /* 0x000fd6000bf24070 */
[----:B------:R-:W-:Y:S02]  /*0b70*/  @!UP1 UIADD3 UR4, UR4, -UR5, URZ ;  /* 0x8000000504049290 */ /* 0x000fe4000fffe03f */
[----:B------:R-:W-:Y:S02]  /*0b80*/  @!UP1 UIADD3 UR25, UR25, 0x1, URZ ;  /* 0x0000000119199890 */ /* 0x000fe4000fffe03f */
[----:B------:R-:W-:Y:S02]  /*0b90*/  UISETP.GE.U32.AND UP2, UPT, UR4, UR5, UPT ;  /* 0x000000050400728c */ /* 0x000fe4000bf46070 */
[----:B------:R-:W-:-:S04]  /*0ba0*/  ULOP3.LUT UR4, UR12, UR9, URZ, 0x3c, !UPT ;  /* 0x000000090c047292 */ /* 0x000fc8000f8e3c3f */
[----:B------:R-:W-:-:S03]  /*0bb0*/  UISETP.GE.AND UP1, UPT, UR4, URZ, UPT ;  /* 0x0000003f0400728c */ /* 0x000fc6000bf26270 */
[----:B------:R-:W-:Y:S02]  /*0bc0*/  ULDC.64 UR4, c[0x0][0x1a0] ;  /* 0x0000680000047ab9 */ /* 0x000fe40000000a00 */
[----:B------:R-:W-:Y:S02]  /*0bd0*/  @UP2 UIADD3 UR25, UR25, 0x1, URZ ;  /* 0x0000000119192890 */ /* 0x000fe4000fffe03f */
[----:B------:R-:W-:Y:S02]  /*0be0*/  UISETP.NE.AND UP2, UPT, URZ, UR9, UPT ;  /* 0x000000093f00728c */ /* 0x000fe4000bf45270 */
[----:B------:R-:W-:Y:S02]  /*0bf0*/  @UP0 UIMAD.WIDE.U32 UR32, UR29, UR4, URZ ;  /* 0x000000041d2002a5 */ /* 0x000fe4000f8e003f */
[----:B------:R-:W-:Y:S02]  /*0c00*/  @!UP1 UIADD3 UR25, -UR25, URZ, URZ ;  /* 0x0000003f19199290 */ /* 0x000fe4000fffe13f */
[----:B------:R-:W-:-:S05]  /*0c10*/  @UP0 UIMAD UR29, UR29, UR5, UR33 ;  /* 0x000000051d1d02a4 */ /* 0x000fca000f8e0221 */
[----:B------:R-:W-:-:S04]  /*0c20*/  @!UP2 ULOP3.LUT UR25, URZ, UR9, URZ, 0x33, !UPT ;  /* 0x000000093f19a292 */ /* 0x000fc8000f8e333f */
[----:B------:R-:W-:Y:S01]  /*0c30*/  USHF.R.S32.HI UR17, URZ, 0x1f, UR25 ;  /* 0x0000001f3f117899 */ /* 0x000fe20008011419 */
        /* <DEDUP_REMOVED lines=13> */
.L_x_287:
[CC--:B------:R-:W-:Y:S01]  /*0d10*/  LEA.HI R16, R6.reuse, R7.reuse, RZ, 0x3 ;  /* 0x0000000706107211 */ /* 0x0c0fe200078f18ff */
[----:B------:R-:W1:Y:S01]  /*0d20*/  S2R R14, SR_CTAID.Z ;  /* 0x00000000000e7919 */ /* 0x000e620000002700 */
[----:B------:R-:W-:Y:S01]  /*0d30*/  LEA.HI R9, R6, R7, RZ, 0x4 ;  /* 0x0000000706097211 */ /* 0x000fe200078f20ff */
[----:B------:R-:W-:Y:S01]  /*0d40*/  ULDC.64 UR4, c[0x0][0x1b8] ;  /* 0x00006e0000047ab9 */ /* 0x000fe20000000a00 */
[----:B------:R-:W-:Y:S01]  /*0d50*/  LOP3.LUT R3, R16, 0xfffffff8, RZ, 0xc0, !PT ;  /* 0xfffffff810037812 */ /* 0x000fe200078ec0ff */
[----:B------:R-:W-:Y:S01]  /*0d60*/  UIMAD UR4, UR17, UR4, URZ ;  /* 0x00000004110472a4 */ /* 0x000fe2000f8e023f */
[----:B------:R-:W-:Y:S01]  /*0d70*/  SHF.R.S32.HI R16, RZ, 0x3, R16 ;  /* 0x00000003ff107819 */ /* 0x000fe20000011410 */
[----:B------:R-:W-:Y:S01]  /*0d80*/  IMAD.U32 R242, RZ, RZ, UR25 ;  /* 0x00000019fff27e24 */ /* 0x000fe2000f8e00ff */
[----:B------:R-:W-:Y:S01]  /*0d90*/  SHF.R.S32.HI R0, RZ, 0x4, R9 ;  /* 0x00000004ff007819 */ /* 0x000fe20000011409 */
[----:B------:R-:W-:Y:S01]  /*0da0*/  IMAD.IADD R3, R7, 0x1, -R3 ;  /* 0x0000000107037824 */ /* 0x000fe200078e0a03 */
[----:B------:R-:W-:Y:S01]  /*0db0*/  SHF.R.S32.HI R17, RZ, 0x1f, R16 ;  /* 0x0000001fff117819 */ /* 0x000fe20000011410 */
[C---:B------:R-:W-:Y:S01]  /*0dc0*/  IMAD.SHL.U32 R219, R16.reuse, 0x40, RZ ;  /* 0x0000004010db7824 */ /* 0x040fe200078e00ff */
[----:B------:R-:W-:Y:S01]  /*0dd0*/  LEA.HI R217, R9, R0, RZ, 0x1 ;  /* 0x0000000009d97211 */ /* 0x000fe200078f08ff */
[----:B------:R-:W-:Y:S01]  /*0de0*/  IMAD.SHL.U32 R228, R3, 0x8, RZ ;  /* 0x0000000803e47824 */ /* 0x000fe200078e00ff */
[----:B------:R-:W-:Y:S01]  /*0df0*/  LOP3.LUT R9, R9, 0xfffffff0, RZ, 0xc0, !PT ;  /* 0xfffffff009097812 */ /* 0x000fe200078ec0ff */
[----:B------:R-:W-:Y:S01]  /*0e00*/  IMAD.U32 R224, RZ, RZ, UR25 ;  /* 0x00000019ffe07e24 */ /* 0x000fe2000f8e00ff */
[----:B------:R-:W-:Y:S01]  /*0e10*/  LOP3.LUT R219, R219, 0x1c0, RZ, 0xc0, !PT ;  /* 0x000001c0dbdb7812 */ /* 0x000fe200078ec0ff */
[----:B------:R-:W-:Y:S01]  /*0e20*/  IMAD.U32 R18, RZ, RZ, UR23 ;  /* 0x00000017ff127e24 */ /* 0x000fe2000f8e00ff */
[--C-:B------:R-:W-:Y:S01]  /*0e30*/  SHF.R.S32.HI R229, RZ, 0x1f, R228.reuse ;  /* 0x0000001fffe57819 */ /* 0x100fe200000114e4 */
[----:B------:R-:W-:Y:S01]  /*0e40*/  IMAD.IADD R9, R7, 0x1, -R9 ;  /* 0x0000000107097824 */ /* 0x000fe200078e0a09 */
[--C-:B------:R-:W-:Y:S01]  /*0e50*/  LOP3.LUT R2, R219, 0x38, R228.reuse, 0xf8, !PT ;  /* 0x00000038db027812 */ /* 0x100fe200078ef8e4 */
[----:B------:R-:W-:Y:S01]  /*0e60*/  BSSY B0, `(.L_x_288) ;  /* 0x0000063000007945 */ /* 0x000fe20003800000 */
[----:B------:R-:W-:Y:S01]  /*0e70*/  SHF.R.U32.HI R219, RZ, 0x3, R219 ;  /* 0x00000003ffdb7819 */ /* 0x000fe200000116db */
[----:B------:R-:W-:Y:S01]  /*0e80*/  IMAD.WIDE.U32 R12, R16, c[0x0][0x198], R228 ;  /* 0x00006600100c7a25 */ /* 0x000fe200078e00e4 */
[----:B------:R-:W-:Y:S01]  /*0e90*/  IADD3 R10, P0, R228, UR8, RZ ;  /* 0x00000008e40a7c10 */ /* 0x000fe2000ff1e0ff */
[----:B------:R-:W-:Y:S01]  /*0ea0*/  ULDC.64 UR8, c[0x0][0x1b0] ;  /* 0x00006c0000087ab9 */ /* 0x000fe20000000a00 */
[----:B------:R-:W-:Y:S01]  /*0eb0*/  LOP3.LUT R219, R2, R219, RZ, 0x3c, !PT ;  /* 0x000000db02db7212 */ /* 0x000fe200078e3cff */
[----:B------:R-:W-:Y:S01]  /*0ec0*/  IMAD R2, R17, c[0x0][0x198], RZ ;  /* 0x0000660011027a24 */ /* 0x000fe200078e02ff */
[----:B------:R-:W-:Y:S01]  /*0ed0*/  IADD3.X R11, R229, UR13, RZ, P0, !PT ;  /* 0x0000000de50b7c10 */ /* 0x000fe200087fe4ff */
[----:B------:R-:W-:Y:S01]  /*0ee0*/  UIMAD UR8, UR17, UR8, URZ ;  /* 0x00000008110872a4 */ /* 0x000fe2000f8e023f */
[----:B------:R-:W-:Y:S01]  /*0ef0*/  LOP3.LUT R217, R217, 0xfffffffe, RZ, 0xc0, !PT ;  /* 0xfffffffed9d97812 */ /* 0x000fe200078ec0ff */
[----:B------:R-:W-:Y:S01]  /*0f00*/  IMAD R2, R16, c[0x0][0x19c], R2 ;  /* 0x0000670010027a24 */ /* 0x000fe200078e0202 */
[----:B------:R-:W-:Y:S01]  /*0f10*/  IADD3 R12, P0, R12, UR30, RZ ;  /* 0x0000001e0c0c7c10 */ /* 0x000fe2000ff1e0ff */
[----:B-1----:R-:W-:Y:S01]  /*0f20*/  IMAD.WIDE.U32 R14, R14, c[0x0][0x1a8], R10 ;  /* 0x00006a000e0e7a25 */ /* 0x002fe200078e000a */
[----:B------:R-:W-:Y:S01]  /*0f30*/  UIMAD UR9, UR25, UR9, UR8 ;  /* 0x00000009190972a4 */ /* 0x000fe2000f8e0208 */
[----:B------:R-:W-:Y:S01]  /*0f40*/  LEA.HI R6, R6, R7, RZ, 0x6 ;  /* 0x0000000706067211 */ /* 0x000fe200078f30ff */
[----:B------:R-:W-:Y:S01]  /*0f50*/  UIMAD UR8, UR25, UR5, UR4 ;  /* 0x00000005190872a4 */ /* 0x000fe2000f8e0204 */
[----:B------:R-:W-:Y:S01]  /*0f60*/  IADD3.X R13, R13, UR28, R2, P0, !PT ;  /* 0x0000001c0d0d7c10 */ /* 0x000fe200087fe402 */
[----:B------:R-:W-:Y:S01]  /*0f70*/  IMAD.IADD R217, R0, 0x1, -R217 ;  /* 0x0000000100d97824 */ /* 0x000fe200078e0ad9 */
[----:B------:R-:W-:Y:S01]  /*0f80*/  SHF.R.S32.HI R0, RZ, 0x1f, R9 ;  /* 0x0000001fff007819 */ /* 0x000fe20000011409 */
[----:B------:R-:W-:Y:S01]  /*0f90*/  IMAD R2, R17, c[0x0][0x1a0], RZ ;  /* 0x0000680011027a24 */ /* 0x000fe200078e02ff */
[----:B------:R-:W-:Y:S01]  /*0fa0*/  ULDC.64 UR4, c[0x0][0x1a8] ;  /* 0x00006a0000047ab9 */ /* 0x000fe20000000a00 */
[----:B------:R-:W-:Y:S01]  /*0fb0*/  IMAD.WIDE.U32 R10, R16, c[0x0][0x1a0], R228 ;  /* 0x00006800100a7a25 */ /* 0x000fe200078e00e4 */
[----:B------:R-:W-:Y:S01]  /*0fc0*/  LEA.HI R0, R0, R9, RZ, 0x3 ;  /* 0x0000000900007211 */ /* 0x000fe200078f18ff */
[----:B------:R-:W-:Y:S01]  /*0fd0*/  UIMAD UR16, UR16, UR4, URZ ;  /* 0x00000004101072a4 */ /* 0x000fe2000f8e023f */
[----:B------:R-:W-:Y:S01]  /*0fe0*/  SHF.R.S32.HI R218, RZ, 0x5, R218 ;  /* 0x00000005ffda7819 */ /* 0x000fe200000114da */
[----:B------:R-:W-:Y:S01]  /*0ff0*/  IMAD R2, R16, c[0x0][0x1a4], R2 ;  /* 0x0000690010027a24 */ /* 0x000fe200078e0202 */
[----:B------:R-:W-:Y:S01]  /*1000*/  IADD3 R10, P0, R10, UR32, RZ ;  /* 0x000000200a0a7c10 */ /* 0x000fe2000ff1e0ff */
[----:B------:R-:W-:Y:S01]  /*1010*/  IMAD.SHL.U32 R6, R6, 0x8, RZ ;  /* 0x0000000806067824 */ /* 0x000fe200078e00ff */
[C---:B------:R-:W-:Y:S01]  /*1020*/  LOP3.LUT R4, R0.reuse, 0xfffffff8, RZ, 0xc0, !PT ;  /* 0xfffffff800047812 */ /* 0x040fe200078ec0ff */
[----:B------:R-:W-:Y:S01]  /*1030*/  UIADD3 UR4, -UR11, UR24, URZ ;  /* 0x000000180b047290 */ /* 0x000fe2000fffe13f */
[----:B------:R-:W-:Y:S01]  /*1040*/  IADD3.X R11, R11, UR29, R2, P0, !PT ;  /* 0x0000001d0b0b7c10 */ /* 0x000fe200087fe402 */
[----:B------:R-:W-:Y:S01]  /*1050*/  IMAD.SHL.U32 R0, R0, 0x40, RZ ;  /* 0x0000004000007824 */ /* 0x000fe200078e00ff */
[----:B------:R-:W-:Y:S01]  /*1060*/  LOP3.LUT R219, R219, 0xfffffe00, R6, 0xf8, !PT ;  /* 0xfffffe00dbdb7812 */ /* 0x000fe200078ef806 */
[----:B------:R-:W-:Y:S01]  /*1070*/  IMAD.IADD R4, R9, 0x1, -R4 ;  /* 0x0000000109047824 */ /* 0x000fe200078e0a04 */
[----:B------:R-:W-:Y:S01]  /*1080*/  UIMAD UR5, UR12, UR5, UR16 ;  /* 0x000000050c0572a4 */ /* 0x000fe2000f8e0210 */
[----:B------:R-:W-:Y:S01]  /*1090*/  IMAD.WIDE.U32 R242, R242, c[0x0][0x1b8], R10 ;  /* 0x00006e00f2f27a25 */ /* 0x000fe200078e000a */
[----:B------:R-:W-:-:S02]  /*10a0*/  ISETP.GE.AND P0, PT, R16, UR4, PT ;  /* 0x0000000410007c0c */ /* 0x000fc4000bf06270 */
[C---:B------:R-:W-:Y:S01]  /*10b0*/  LOP3.LUT P2, RZ, R4.reuse, 0x4, RZ, 0xc0, !PT ;  /* 0x0000000404ff7812 */ /* 0x040fe2000784c0ff */
[----:B------:R-:W-:Y:S01]  /*10c0*/  IMAD.SHL.U32 R6, R217, 0x8, RZ ;  /* 0x00000008d9067824 */ /* 0x000fe200078e00ff */
[C---:B------:R-:W-:Y:S01]  /*10d0*/  LOP3.LUT P1, RZ, R4.reuse, 0x2, RZ, 0xc0, !PT ;  /* 0x0000000204ff7812 */ /* 0x040fe2000782c0ff */
[----:B------:R-:W-:Y:S01]  /*10e0*/  IMAD.SHL.U32 R4, R4, 0x40, RZ ;  /* 0x0000004004047824 */ /* 0x000fe200078e00ff */
[----:B------:R-:W-:Y:S01]  /*10f0*/  IADD3 R29, R243, UR8, RZ ;  /* 0x00000008f31d7c10 */ /* 0x000fe2000fffe0ff */
[----:B------:R-:W-:Y:S01]  /*1100*/  IMAD.WIDE.U32 R224, R224, c[0x0][0x1b0], R12 ;  /* 0x00006c00e0e07a25 */ /* 0x000fe200078e000c */
[----:B------:R-:W-:Y:S02]  /*1110*/  IADD3 R13, R15, UR5, RZ ;  /* 0x000000050f0d7c10 */ /* 0x000fe4000fffe0ff */
[----:B------:R-:W-:Y:S01]  /*1120*/  LOP3.LUT R4, R4, 0x1c0, RZ, 0xc0, !PT ;  /* 0x000001c004047812 */ /* 0x000fe200078ec0ff */
[----:B------:R1:W-:Y:S01]  /*1130*/  STL [R1+0x4], R29 ;  /* 0x0000041d01007387 */ /* 0x0003e20000100800 */
[----:B------:R-:W-:Y:S01]  /*1140*/  IMAD.MOV.U32 R2, RZ, RZ, 0x10 ;  /* 0x00000010ff027424 */ /* 0x000fe200078e00ff */
[----:B------:R-:W-:Y:S01]  /*1150*/  IADD3 R227, R225, UR9, RZ ;  /* 0x00000009e1e37c10 */ /* 0x000fe2000fffe0ff */
[----:B------:R-:W-:Y:S01]  /*1160*/  IMAD.WIDE R18, R18, 0x40, R16 ;  /* 0x0000004012127825 */ /* 0x000fe200078e0210 */
[----:B------:R-:W-:-:S02]  /*1170*/  LOP3.LUT R6, R4, 0x8, R6, 0xf8, !PT ;  /* 0x0000000804067812 */ /* 0x000fc400078ef806 */
[----:B------:R-:W-:Y:S01]  /*1180*/  SHF.R.U32.HI R4, RZ, 0x3, R4 ;  /* 0x00000003ff047819 */ /* 0x000fe20000011604 */
[----:B------:R-:W-:Y:S01]  /*1190*/  IMAD.SHL.U32 R219, R219, 0x2, RZ ;  /* 0x00000002dbdb7824 */ /* 0x000fe200078e00ff */
[----:B------:R-:W-:Y:S02]  /*11a0*/  IADD3 R222, R228, 0x40, RZ ;  /* 0x00000040e4de7810 */ /* 0x000fe40007ffe0ff */
[----:B------:R-:W-:Y:S02]  /*11b0*/  LOP3.LUT R4, R6, R4, RZ, 0x3c, !PT ;  /* 0x0000000406047212 */ /* 0x000fe400078e3cff */
[----:B------:R-:W-:Y:S02]  /*11c0*/  IADD3 R221, R228, 0x80, RZ ;  /* 0x00000080e4dd7810 */ /* 0x000fe40007ffe0ff */
[----:B------:R-:W-:Y:S01]  /*11d0*/  LOP3.LUT R4, R4, 0xfffffe00, R0, 0xf8, !PT ;  /* 0xfffffe0004047812 */ /* 0x000fe200078ef800 */
[----:B------:R-:W-:Y:S01]  /*11e0*/  IMAD.MOV.U32 R0, RZ, RZ, 0x20 ;  /* 0x00000020ff007424 */ /* 0x000fe200078e00ff */
[----:B------:R-:W-:-:S02]  /*11f0*/  IADD3 R220, R228, 0xc0, RZ ;  /* 0x000000c0e4dc7810 */ /* 0x000fc40007ffe0ff */
        /* <DEDUP_REMOVED lines=41> */
.L_x_289:
[----:B------:R-:W-:Y:S05]  /*1490*/  BSYNC B0 ;  /* 0x0000000000007941 */ /* 0x000fea0003800000 */
.L_x_288:
        /* <DEDUP_REMOVED lines=45> */
.L_x_291:
[----:B------:R-:W-:Y:S05]  /*1770*/  BSYNC B0 ;  /* 0x0000000000007941 */ /* 0x000fea0003800000 */
.L_x_290:
        /* <DEDUP_REMOVED lines=45> */
.L_x_293:
[----:B------:R-:W-:Y:S05]  /*1a50*/  BSYNC B0 ;  /* 0x0000000000007941 */ /* 0x000fea0003800000 */
.L_x_292:
        /* <DEDUP_REMOVED lines=48> */
.L_x_295:
[----:B------:R-:W-:Y:S05]  /*1d60*/  BSYNC B0 ;  /* 0x0000000000007941 */ /* 0x000fea0003800000 */
.L_x_294:
        /* <DEDUP_REMOVED lines=45> */
.L_x_297:
[----:B------:R-:W-:Y:S05]  /*2040*/  BSYNC B0 ;  /* 0x0000000000007941 */ /* 0x000fea0003800000 */
.L_x_296:
        /* <DEDUP_REMOVED lines=41> */
.L_x_299:
[----:B------:R-:W-:Y:S05]  /*22e0*/  BSYNC B0 ;  /* 0x0000000000007941 */ /* 0x000fea0003800000 */
.L_x_298:
        /* <DEDUP_REMOVED lines=40> */
.L_x_301:
[----:B------:R-:W-:Y:S05]  /*2570*/  BSYNC B0 ;  /* 0x0000000000007941 */ /* 0x000fea0003800000 */
.L_x_300:
[----:B------:R-:W-:Y:S01]  /*2580*/  ISETP.GE.AND P0, PT, R11, UR5, PT ;  /* 0x000000050b007c0c */ /* 0x000fe2000bf06270 */
[----:B------:R-:W-:Y:S01]  /*2590*/  ULDC.64 UR20, c[0x0][0x1a0] ;  /* 0x0000680000147ab9 */ /* 0x000fe20000000a00 */
[----:B------:R-:W-:Y:S01]  /*25a0*/  BSSY B0, `(.L_x_302) ;  /* 0x000002b000007945 */ /* 0x000fe20003800000 */
[----:B------:R-:W-:Y:S02]  /*25b0*/  USHF.L.U64.HI UR18, UR20, UR18, UR21 ;  /* 0x0000001214127299 */ /* 0x000fe40008010215 */
[----:B------:R-:W-:-:S08]  /*25c0*/  USHF.L.U32 UR19, UR20, 0x6, URZ ;  /* 0x0000000614137899 */ /* 0x000fd0000800063f */
        /* <DEDUP_REMOVED lines=40> */
.L_x_303:
[----:B------:R-:W-:Y:S05]  /*2850*/  BSYNC B0 ;  /* 0x0000000000007941 */ /* 0x000fea0003800000 */
.L_x_302:
[----:B------:R-:W0:Y:S01]  /*2860*/  LDGDEPBAR ;  /* 0x00000000000079af */ /* 0x000e220000000000 */
[----:B------:R-:W-:Y:S01]  /*2870*/  ISETP.GE.AND P0, PT, R16, UR5, PT ;  /* 0x0000000510007c0c */ /* 0x000fe2000bf06270 */
[----:B------:R-:W-:Y:S01]  /*2880*/  IMAD.MOV.U32 R240, RZ, RZ, R28 ;  /* 0x000000fffff07224 */ /* 0x000fe200078e001c */
[----:B--23--:R-:W-:Y:S01]  /*2890*/  SHF.R.S32.HI R12, RZ, 0x1f, R8 ;  /* 0x0000001fff0c7819 */ /* 0x00cfe20000011408 */
[----:B------:R-:W-:Y:S01]  /*28a0*/  IMAD.MOV.U32 R241, RZ, RZ, R29 ;  /* 0x000000fffff17224 */ /* 0x000fe200078e001d */
[----:B------:R-:W-:Y:S01]  /*28b0*/  UIMAD UR13, UR18, UR4, URZ ;  /* 0x00000004120d72a4 */ /* 0x000fe2000f8e023f */
[----:B------:R-:W-:Y:S01]  /*28c0*/  IMAD.MOV.U32 R240, RZ, RZ, R242 ;  /* 0x000000fffff07224 */ /* 0x000fe200078e00f2 */
[----:B------:R-:W-:Y:S01]  /*28d0*/  LEA.HI R8, R12, R8, RZ, 0x2 ;  /* 0x000000080c087211 */ /* 0x000fe200078f10ff */
[----:B------:R-:W-:Y:S01]  /*28e0*/  IMAD.U32 R12, RZ, RZ, UR4 ;  /* 0x00000004ff0c7e24 */ /* 0x000fe2000f8e00ff */
[----:B------:R-:W-:Y:S01]  /*28f0*/  UIMAD UR13, UR12, UR19, UR13 ;  /* 0x000000130c0d72a4 */ /* 0x000fe2000f8e020d */
[----:B------:R-:W-:Y:S01]  /*2900*/  IMAD.U32 R166, RZ, RZ, UR23 ;  /* 0x00000017ffa67e24 */ /* 0x000fe2000f8e00ff */
[----:B------:R2:W-:Y:S01]  /*2910*/  STL.64 [R1], R240 ;  /* 0x000000f001007387 */ /* 0x0005e20000100a00 */
[----:B------:R-:W-:Y:S01]  /*2920*/  IMAD.WIDE.U32 R12, R12, UR19, R240 ;  /* 0x000000130c0c7c25 */ /* 0x000fe2000f8e00f0 */
[----:B------:R-:W-:Y:S01]  /*2930*/  SHF.L.U32 R7, R7, 0x1, RZ ;  /* 0x0000000107077819 */ /* 0x000fe200000006ff */
[----:B------:R-:W-:Y:S01]  /*2940*/  BSSY B0, `(.L_x_304) ;  /* 0x000002d000007945 */ /* 0x000fe20003800000 */
[----:B------:R-:W-:-:S02]  /*2950*/  LEA R166, R166, R218, 0x2 ;  /* 0x000000daa6a67211 */ /* 0x000fc400078e10ff */
[----:B------:R-:W-:Y:S02]  /*2960*/  IADD3 R15, R13, UR13, RZ ;  /* 0x0000000d0d0f7c10 */ /* 0x000fe4000fffe0ff */
[----:B------:R-:W-:Y:S02]  /*2970*/  LOP3.LUT R7, R7, 0x6, RZ, 0xc0, !PT ;  /* 0x0000000607077812 */ /* 0x000fe400078ec0ff */
[----:B------:R-:W-:Y:S01]  /*2980*/  SHF.R.S32.HI R8, RZ, 0x2, R8 ;  /* 0x00000002ff087819 */ /* 0x000fe20000011408 */
        /* <DEDUP_REMOVED lines=40> */
.L_x_305:
[----:B------:R-:W-:Y:S05]  /*2c10*/  BSYNC B0 ;  /* 0x0000000000007941 */ /* 0x000fea0003800000 */
.L_x_304:
[----:B------:R-:W-:Y:S01]  /*2c20*/  ISETP.GE.AND P0, PT, R9, UR5, PT ;  /* 0x0000000509007c0c */ /* 0x000fe2000bf06270 */
[----:B------:R-:W-:Y:S01]  /*2c30*/  USHF.L.U32 UR21, UR20, 0x4, URZ ;  /* 0x0000000414157899 */ /* 0x000fe2000800063f */
[----:B------:R-:W-:Y:S01]  /*2c40*/  LEA R9, R218, UR11, 0x4 ;  /* 0x0000000bda097c11 */ /* 0x000fe2000f8e20ff */
[----:B------:R-:W-:Y:S01]  /*2c50*/  ULDC UR11, c[0x0][0x1a4] ;  /* 0x00006900000b7ab9 */ /* 0x000fe20000000800 */
[----:B------:R-:W-:Y:S01]  /*2c60*/  BSSY B0, `(.L_x_306) ;  /* 0x000002e000007945 */ /* 0x000fe20003800000 */
[----:B------:R-:W-:Y:S01]  /*2c70*/  USHF.L.U64.HI UR20, UR20, UR10, UR11 ;  /* 0x0000000a14147299 */ /* 0x000fe2000801020b */
[----:B------:R-:W-:Y:S01]  /*2c80*/  IADD3 R9, R9, 0x1, R8 ;  /* 0x0000000109097810 */ /* 0x000fe20007ffe008 */
[----:B------:R-:W-:-:S05]  /*2c90*/  IMAD.U32 R8, RZ, RZ, UR7 ;  /* 0x00000007ff087e24 */ /* 0x000fca000f8e00ff */
[----:B------:R-:W-:Y:S01]  /*2ca0*/  IADD3 R8, R8, -UR24, R9 ;  /* 0x8000001808087c10 */ /* 0x000fe2000fffe009 */
[----:B------:R4:W-:Y:S03]  /*2cb0*/  @P0 STS.128 [R219+0x10800], RZ ;  /* 0x010800ffdb000388 */ /* 0x0009e60000000c00 */
[----:B------:R-:W-:Y:S01]  /*2cc0*/  IADD3 R80, R8, c[0x0][0x2e8], RZ ;  /* 0x0000ba0008507a10 */ /* 0x000fe20007ffe0ff */
        /* <DEDUP_REMOVED lines=11> */
[C---:B---3--:R-:W-:Y:S02]  /*2d80*/  @!P5 LEA R22, P6, R9.reuse, c[0x0][0x170], 0x1 ;  /* 0x00005c000916da11 */ /* 0x048fe400078c08ff */
        /* <DEDUP_REMOVED lines=27> */
.L_x_307:
[----:B------:R-:W-:Y:S05]  /*2f40*/  BSYNC B0 ;  /* 0x0000000000007941 */ /* 0x000fea0003800000 */
.L_x_306:
        /* <DEDUP_REMOVED lines=15> */
[----:B------:R1:W-:Y:S02]  /*3040*/  @P5 STS.128 [R219+0x11000], RZ ;  /* 0x011000ffdb005388 */ /* 0x0003e40000000c00 */
[C---:B-1-3--:R-:W-:Y:S02]  /*3050*/  @!P5 LEA R22, P6, R9.reuse, c[0x0][0x170], 0x1 ;  /* 0x00005c000916da11 */ /* 0x04afe400078c08ff */
        /* <DEDUP_REMOVED lines=27> */
.L_x_309:
[----:B------:R-:W-:Y:S05]  /*3210*/  BSYNC B0 ;  /* 0x0000000000007941 */ /* 0x000fea0003800000 */
.L_x_308:
        /* <DEDUP_REMOVED lines=8> */
[----:B---3--:R-:W-:Y:S01]  /*32a0*/  IMAD.MOV.U32 R8, RZ, RZ, c[0x0][0x1a0] ;  /* 0x00006800ff087624 */ /* 0x008fe200078e00ff */
        /* <DEDUP_REMOVED lines=9> */
[C---:B-1----:R-:W-:Y:S02]  /*3340*/  @!P5 LEA R18, P6, R14.reuse, c[0x0][0x170], 0x1 ;  /* 0x00005c000e12da11 */ /* 0x042fe400078c08ff */
        /* <DEDUP_REMOVED lines=27> */
.L_x_311:
[----:B------:R-:W-:Y:S05]  /*3500*/  BSYNC B0 ;  /* 0x0000000000007941 */ /* 0x000fea0003800000 */
.L_x_310:
[C---:B---3--:R-:W-:Y:S01]  /*3510*/  IMAD.SHL.U32 R8, R3.reuse, 0x40, RZ ;  /* 0x0000004003087824 */ /* 0x048fe200078e00ff */
[----:B------:R-:W-:Y:S01]  /*3520*/  R2P PR, R3, 0x6 ;  /* 0x0000000603007804 */ /* 0x000fe20000000000 */
[----:B------:R-:W-:Y:S01]  /*3530*/  IMAD.SHL.U32 R16, R16, 0x8, RZ ;  /* 0x0000000810107824 */ /* 0x000fe200078e00ff */
[----:B------:R-:W0:Y:S01]  /*3540*/  LDGDEPBAR ;  /* 0x00000000000079af */ /* 0x000e220000000000 */
[----:B------:R-:W-:Y:S01]  /*3550*/  IMAD R218, R218, 0x400, R4 ;  /* 0x00000400dada7824 */ /* 0x000fe200078e0204 */
[----:B------:R-:W-:Y:S01]  /*3560*/  LOP3.LUT R8, R8, 0x1c0, RZ, 0xc0, !PT ;  /* 0x000001c008087812 */ /* 0x000fe200078ec0ff */
[----:B------:R-:W-:Y:S01]  /*3570*/  UISETP.GE.AND UP0, UPT, UR6, 0x2, UPT ;  /* 0x000000020600788c */ /* 0x000fe2000bf06270 */
[----:B------:R-:W-:Y:S01]  /*3580*/  IADD3 R223, R80, 0x8, RZ ;  /* 0x0000000850df7810 */ /* 0x000fe20007ffe0ff */
        /* <DEDUP_REMOVED lines=9> */
[----:B------:R-:W-:-:S02]  /*3620*/  PLOP3.LUT P0, PT, PT, PT, UP0, 0x80, 0x0 ;  /* 0x000000000000781c */ /* 0x000fc40003f0f008 */
[----:B------:R-:W-:Y:S01]  /*3630*/  IMAD R217, R217, 0x200, R8 ;  /* 0x00000200d9d97824 */ /* 0x000fe200078e0208 */
[----:B------:R-:W-:Y:S01]  /*3640*/  LDSM.16.M88.4 R52, [R214] ;  /* 0x00000000d634783b */ /* 0x000fe20000000200 */
[----:B------:R-:W-:Y:S02]  /*3650*/  IMNMX R230, R80, UR7, PT ;  /* 0x0000000750e67c17 */ /* 0x000fe4000b800200 */
[----:B------:R-:W-:Y:S01]  /*3660*/  IMAD.SHL.U32 R217, R217, 0x2, RZ ;  /* 0x00000002d9d97824 */ /* 0x000fe200078e00ff */
[----:B------:R-:W-:Y:S01]  /*3670*/  LDSM.16.M88.4 R72, [R213] ;  /* 0x00000000d548783b */ /* 0x000fe20000000200 */
[----:B------:R-:W-:-:S03]  /*3680*/  IMNMX R223, R223, UR7, PT ;  /* 0x00000007dfdf7c17 */ /* 0x000fc6000b800200 */
[----:B-1----:R-:W1:Y:S01]  /*3690*/  LDSM.16.M88.4 R28, [R217+0x8000] ;  /* 0x00800000d91c783b */ /* 0x002e620000000200 */
[C---:B------:R-:W-:Y:S02]  /*36a0*/  IADD3 R3, R217.reuse, 0x8000, RZ ;  /* 0x00008000d9037810 */ /* 0x040fe40007ffe0ff */
[----:B------:R-:W-:Y:S01]  /*36b0*/  IADD3 R215, R217, 0x8020, RZ ;  /* 0x00008020d9d77810 */ /* 0x000fe20007ffe0ff */
[----:B------:R-:W3:Y:S01]  /*36c0*/  LDSM.16.M88.4 R20, [R217+0x8800] ;  /* 0x00880000d914783b */ /* 0x000ee20000000200 */
[----:B------:R-:W-:Y:S01]  /*36d0*/  @P1 IADD3 R215, R3, -0x20, RZ ;  /* 0xffffffe003d71810 */ /* 0x000fe20007ffe0ff */
[----:B------:R-:W-:Y:S02]  /*36e0*/  IMAD.MOV.U32 R3, RZ, RZ, 0x40 ;  /* 0x00000040ff037424 */ /* 0x000fe400078e00ff */
[----:B------:R-:W5:Y:S01]  /*36f0*/  LDSM.16.M88.4 R12, [R217+0x9000] ;  /* 0x00900000d90c783b */ /* 0x000f620000000200 */
[----:B------:R-:W-:Y:S02]  /*3700*/  IADD3 R207, R215, 0x800, RZ ;  /* 0x00000800d7cf7810 */ /* 0x000fe40007ffe0ff */
[----:B------:R-:W-:Y:S01]  /*3710*/  SEL R3, R3, 0xffffffc0, !P2 ;  /* 0xffffffc003037807 */ /* 0x000fe20005000000 */
[----:B------:R-:W2:Y:S01]  /*3720*/  LDSM.16.M88.4 R40, [R217+0x9800] ;  /* 0x00980000d928783b */ /* 0x000ea20000000200 */
[----:B------:R-:W-:-:S02]  /*3730*/  IADD3 R206, R215, 0x1000, RZ ;  /* 0x00001000d7ce7810 */ /* 0x000fc40007ffe0ff */
[----:B------:R-:W-:Y:S01]  /*3740*/  IADD3 R205, R215, 0x1800, RZ ;  /* 0x00001800d7cd7810 */ /* 0x000fe20007ffe0ff */
[----:B------:R-:W4:Y:S01]  /*3750*/  LDSM.16.M88.4 R36, [R215] ;  /* 0x00000000d724783b */ /* 0x000f220000000200 */
        /* <DEDUP_REMOVED lines=15> */
[----:B------:R-:W2:Y:S01]  /*3850*/  LDSM.16.M88.4 R44, [R211+0x8800] ;  /* 0x00880000d32c783b */ /* 0x000ea20000000200 */
[----:B------:R-:W-:-:S02]  /*3860*/  IADD3 R194, R215, 0x6800, RZ ;  /* 0x00006800d7c27810 */ /* 0x000fc40007ffe0ff */
[C---:B------:R-:W-:Y:S01]  /*3870*/  IADD3 R193, R215.reuse, 0x7000, RZ ;  /* 0x00007000d7c17810 */ /* 0x040fe20007ffe0ff */
[----:B-1----:R-:W-:Y:S01]  /*3880*/  HMMA.16816.F32.BF16 R32, R76, R28, RZ ;  /* 0x0000001c4c20723c */ /* 0x002fe200000418ff */
[----:B------:R-:W-:-:S07]  /*3890*/  IADD3 R192, R215, 0x7800, RZ ;  /* 0x00007800d7c07810 */ /* 0x000fce0007ffe0ff */
[C---:B------:R-:W-:Y:S08]  /*38a0*/  HMMA.16816.F32.BF16 R28, R76.reuse, R30, RZ ;  /* 0x0000001e4c1c723c */ /* 0x040ff000000418ff */
[C---:B---3--:R-:W-:Y:S08]  /*38b0*/  HMMA.16816.F32.BF16 R24, R76.reuse, R20, RZ ;  /* 0x000000144c18723c */ /* 0x048ff000000418ff */
[C---:B-----5:R-:W-:Y:S08]  /*38c0*/  HMMA.16816.F32.BF16 R16, R76.reuse, R12, RZ ;  /* 0x0000000c4c10723c */ /* 0x060ff000000418ff */
[C---:B------:R-:W-:Y:S08]  /*38d0*/  HMMA.16816.F32.BF16 R20, R76.reuse, R22, RZ ;  /* 0x000000164c14723c */ /* 0x040ff000000418ff */
[C---:B------:R-:W-:Y:S08]  /*38e0*/  HMMA.16816.F32.BF16 R12, R76.reuse, R14, RZ ;  /* 0x0000000e4c0c723c */ /* 0x040ff000000418ff */
[C---:B--2---:R-:W-:Y:S08]  /*38f0*/  HMMA.16816.F32.BF16 R8, R76.reuse, R40, RZ ;  /* 0x000000284c08723c */ /* 0x044ff000000418ff */
[----:B------:R-:W-:Y:S01]  /*3900*/  HMMA.16816.F32.BF16 R76, R76, R42, RZ ;  /* 0x0000002a4c4c723c */ /* 0x000fe200000418ff */
        /* <DEDUP_REMOVED lines=8> */
[C---:B------:R-:W-:Y:S01]  /*3990*/  HMMA.16816.F32.BF16 R12, R56.reuse, R66, R12 ;  /* 0x00000042380c723c */ /* 0x040fe2000004180c */
[----:B------:R-:W4:Y:S07]  /*39a0*/  LDSM.16.M88.4 R64, [R204+0x800] ;  /* 0x00080000cc40783b */ /* 0x000f2e0000000200 */
[C---:B------:R-:W-:Y:S08]  /*39b0*/  HMMA.16816.F32.BF16 R8, R56.reuse, R60, R8 ;  /* 0x0000003c3808723c */ /* 0x040ff00000041808 */
[----:B------:R-:W-:Y:S01]  /*39c0*/  HMMA.16816.F32.BF16 R76, R56, R62, R76 ;  /* 0x0000003e384c723c */ /* 0x000fe2000004184c */
[----:B------:R-:W5:Y:S04]  /*39d0*/  LDSM.16.M88.4 R60, [R204+0x1000] ;  /* 0x00100000cc3c783b */ /* 0x000f680000000200 */
[----:B------:R-:W2:Y:S03]  /*39e0*/  LDSM.16.M88.4 R56, [R204+0x1800] ;  /* 0x00180000cc38783b */ /* 0x000ea60000000200 */
[C---:B------:R-:W-:Y:S08]  /*39f0*/  HMMA.16816.F32.BF16 R32, R52.reuse, R48, R32 ;  /* 0x000000303420723c */ /* 0x040ff00000041820 */
[C---:B------:R-:W-:Y:S01]  /*3a00*/  HMMA.16816.F32.BF16 R28, R52.reuse, R50, R28 ;  /* 0x00000032341c723c */ /* 0x040fe2000004181c */
[----:B------:R-:W-:Y:S07]  /*3a10*/  LDSM.16.M88.4 R48, [R217+0xa000] ;  /* 0x00a00000d930783b */ /* 0x000fee0000000200 */
[C---:B------:R-:W-:Y:S08]  /*3a20*/  HMMA.16816.F32.BF16 R24, R52.reuse, R44, R24 ;  /* 0x0000002c3418723c */ /* 0x040ff00000041818 */
[C---:B------:R-:W-:Y:S01]  /*3a30*/  HMMA.16816.F32.BF16 R20, R52.reuse, R46, R20 ;  /* 0x0000002e3414723c */ /* 0x040fe20000041814 */
[----:B------:R-:W-:Y:S07]  /*3a40*/  LDSM.16.M88.4 R44, [R217+0xa800] ;  /* 0x00a80000d92c783b */ /* 0x000fee0000000200 */
[C---:B-1----:R-:W-:Y:S08]  /*3a50*/  HMMA.16816.F32.BF16 R16, R52.reuse, R40, R16 ;  /* 0x000000283410723c */ /* 0x042ff00000041810 */
[C---:B------:R-:W-:Y:S01]  /*3a60*/  HMMA.16816.F32.BF16 R12, R52.reuse, R42, R12 ;  /* 0x0000002a340c723c */ /* 0x040fe2000004180c */
[----:B------:R-:W-:Y:S07]  /*3a70*/  LDSM.16.M88.4 R40, [R217+0xb000] ;  /* 0x00b00000d928783b */ /* 0x000fee0000000200 */
[C---:B--2---:R-:W-:Y:S08]  /*3a80*/  HMMA.16816.F32.BF16 R8, R52.reuse, R36, R8 ;  /* 0x000000243408723c */ /* 0x044ff00000041808 */
[----:B------:R-:W-:Y:S01]  /*3a90*/  HMMA.16816.F32.BF16 R76, R52, R38, R76 ;  /* 0x00000026344c723c */ /* 0x000fe2000004184c */
[----:B------:R-:W1:Y:S04]  /*3aa0*/  LDSM.16.M88.4 R52, [R218+0x2000] ;  /* 0x00200000da34783b */ /* 0x000e680000000200 */
[----:B------:R-:W2:Y:S03]  /*3ab0*/  LDSM.16.M88.4 R36, [R217+0xb800] ;  /* 0x00b80000d924783b */ /* 0x000ea60000000200 */
[C---:B---3--:R-:W-:Y:S08]  /*3ac0*/  HMMA.16816.F32.BF16 R32, R72.reuse, R68, R32 ;  /* 0x000000444820723c */ /* 0x048ff00000041820 */
[C---:B------:R-:W-:Y:S01]  /*3ad0*/  HMMA.16816.F32.BF16 R28, R72.reuse, R70, R28 ;  /* 0x00000046481c723c */ /* 0x040fe2000004181c */
[----:B------:R-:W-:Y:S07]  /*3ae0*/  LDSM.16.M88.4 R68, [R215+0x2000] ;  /* 0x00200000d744783b */ /* 0x000fee0000000200 */
[C---:B----4-:R-:W-:Y:S08]  /*3af0*/  HMMA.16816.F32.BF16 R24, R72.reuse, R64, R24 ;  /* 0x000000404818723c */ /* 0x050ff00000041818 */
[C---:B------:R-:W-:Y:S01]  /*3b00*/  HMMA.16816.F32.BF16 R20, R72.reuse, R66, R20 ;  /* 0x000000424814723c */ /* 0x040fe20000041814 */
[----:B------:R-:W-:Y:S07]  /*3b10*/  LDSM.16.M88.4 R64, [R215+0x2800] ;  /* 0x00280000d740783b */ /* 0x000fee0000000200 */
[C---:B-----5:R-:W-:Y:S08]  /*3b20*/  HMMA.16816.F32.BF16 R16, R72.reuse, R60, R16 ;  /* 0x0000003c4810723c */ /* 0x060ff00000041810 */
[C---:B------:R-:W-:Y:S01]  /*3b30*/  HMMA.16816.F32.BF16 R12, R72.reuse, R62, R12 ;  /* 0x0000003e480c723c */ /* 0x040fe2000004180c */
[----:B------:R-:W-:Y:S07]  /*3b40*/  LDSM.16.M88.4 R60, [R215+0x3000] ;  /* 0x00300000d73c783b */ /* 0x000fee0000000200 */
[C---:B------:R-:W-:Y:S08]  /*3b50*/  HMMA.16816.F32.BF16 R8, R72.reuse, R56, R8 ;  /* 0x000000384808723c */ /* 0x040ff00000041808 */
[----:B------:R-:W-:Y:S01]  /*3b60*/  HMMA.16816.F32.BF16 R76, R72, R58, R76 ;  /* 0x0000003a484c723c */ /* 0x000fe2000004184c */
[----:B------:R-:W3:Y:S04]  /*3b70*/  LDSM.16.M88.4 R72, [R216+0x2000] ;  /* 0x00200000d848783b */ /* 0x000ee80000000200 */
[----:B------:R-:W4:Y:S03]  /*3b80*/  LDSM.16.M88.4 R56, [R215+0x3800] ;  /* 0x00380000d738783b */ /* 0x000f260000000200 */
[C---:B-1----:R-:W-:Y:S08]  /*3b90*/  HMMA.16816.F32.BF16 R32, R52.reuse, R48, R32 ;  /* 0x000000303420723c */ /* 0x042ff00000041820 */
[C---:B------:R-:W-:Y:S01]  /*3ba0*/  HMMA.16816.F32.BF16 R28, R52.reuse, R50, R28 ;  /* 0x00000032341c723c */ /* 0x040fe2000004181c */
[----:B------:R-:W-:Y:S07]  /*3bb0*/  LDSM.16.M88.4 R48, [R211+0xa000] ;  /* 0x00a00000d330783b */ /* 0x000fee0000000200 */
        /* <DEDUP_REMOVED lines=126> */
[----:B------:R-:W4:Y:S01]  /*43a0*/  LDSM.16.M88.4 R56, [R204+0x7800] ;  /* 0x00780000cc38783b */ /* 0x000f220000000200 */
[----:B------:R-:W-:-:S04]  /*43b0*/  DEPBAR.LE SB0, 0x0 ;  /* 0x000080000000791a */ /* 0x000fc80000000000 */
[C---:B-1----:R-:W-:Y:S08]  /*43c0*/  HMMA.16816.F32.BF16 R32, R52.reuse, R48, R32 ;  /* 0x000000303420723c */ /* 0x042ff00000041820 */
[C---:B------:R-:W-:Y:S08]  /*43d0*/  HMMA.16816.F32.BF16 R28, R52.reuse, R50, R28 ;  /* 0x00000032341c723c */ /* 0x040ff0000004181c */
[C---:B------:R-:W-:Y:S08]  /*43e0*/  HMMA.16816.F32.BF16 R24, R52.reuse, R44, R24 ;  /* 0x0000002c3418723c */ /* 0x040ff00000041818 */
[C---:B------:R-:W-:Y:S08]  /*43f0*/  HMMA.16816.F32.BF16 R20, R52.reuse, R46, R20 ;  /* 0x0000002e3414723c */ /* 0x040ff00000041814 */
[C---:B------:R-:W-:Y:S08]  /*4400*/  HMMA.16816.F32.BF16 R16, R52.reuse, R40, R16 ;  /* 0x000000283410723c */ /* 0x040ff00000041810 */
[C---:B------:R-:W-:Y:S08]  /*4410*/  HMMA.16816.F32.BF16 R12, R52.reuse, R42, R12 ;  /* 0x0000002a340c723c */ /* 0x040ff0000004180c */
[C---:B--2---:R-:W-:Y:S01]  /*4420*/  HMMA.16816.F32.BF16 R8, R52.reuse, R36, R8 ;  /* 0x000000243408723c */ /* 0x044fe20000041808 */
[----:B------:R-:W1:Y:S07]  /*4430*/  LDC.U8 R36, c[0x0][0x2d8] ;  /* 0x0000b600ff247b82 */ /* 0x000e6e0000000000 */
[----:B------:R-:W-:Y:S08]  /*4440*/  HMMA.16816.F32.BF16 R76, R52, R38, R76 ;  /* 0x00000026344c723c */ /* 0x000ff0000004184c */
[C---:B---3--:R-:W-:Y:S08]  /*4450*/  HMMA.16816.F32.BF16 R32, R72.reuse, R68, R32 ;  /* 0x000000444820723c */ /* 0x048ff00000041820 */
[C---:B------:R-:W-:Y:S08]  /*4460*/  HMMA.16816.F32.BF16 R28, R72.reuse, R70, R28 ;  /* 0x00000046481c723c */ /* 0x040ff0000004181c */
[C---:B------:R-:W-:Y:S08]  /*4470*/  HMMA.16816.F32.BF16 R24, R72.reuse, R64, R24 ;  /* 0x000000404818723c */ /* 0x040ff00000041818 */
[C---:B------:R-:W-:Y:S08]  /*4480*/  HMMA.16816.F32.BF16 R20, R72.reuse, R66, R20 ;  /* 0x000000424814723c */ /* 0x040ff00000041814 */
[C---:B------:R-:W-:Y:S08]  /*4490*/  HMMA.16816.F32.BF16 R16, R72.reuse, R60, R16 ;  /* 0x0000003c4810723c */ /* 0x040ff00000041810 */
[C---:B------:R-:W-:Y:S08]  /*44a0*/  HMMA.16816.F32.BF16 R12, R72.reuse, R62, R12 ;  /* 0x0000003e480c723c */ /* 0x040ff0000004180c */
[C---:B----4-:R-:W-:Y:S08]  /*44b0*/  HMMA.16816.F32.BF16 R8, R72.reuse, R56, R8 ;  /* 0x000000384808723c */ /* 0x050ff00000041808 */
[----:B------:R-:W-:Y:S01]  /*44c0*/  HMMA.16816.F32.BF16 R76, R72, R58, R76 ;  /* 0x0000003a484c723c */ /* 0x000fe2000004184c */
[----:B------:R-:W-:Y:S06]  /*44d0*/  BAR.SYNC.DEFER_BLOCKING 0x0 ;  /* 0x0000000000007b1d */ /* 0x000fec0000010000 */
[----:B------:R-:W-:Y:S05]  /*44e0*/  @!P0 BRA `(.L_x_312) ;  /* 0x0000084000008947 */ /* 0x000fea0003800000 */
[----:B-1----:R-:W-:Y:S01]  /*44f0*/  UIADD3 UR7, UR6, -0x2, URZ ;  /* 0xfffffffe06077890 */ /* 0x002fe2000fffe03f */
        /* <DEDUP_REMOVED lines=65> */
[C---:B------:R-:W-:Y:S02]  /*4910*/  @!P6 LEA R44, P2, R37.reuse, c[0x0][0x168], 0x1 ;  /* 0x00005a00252cea11 */ /* 0x040fe400078408ff */
        /* <DEDUP_REMOVED lines=63> */
.L_x_314:
[----:B------:R-:W-:Y:S05]  /*4d10*/  BSYNC B0 ;  /* 0x0000000000007941 */ /* 0x000fea0003800000 */
.L_x_313:
[----:B------:R-:W0:Y:S02]  /*4d20*/  LDGDEPBAR ;  /* 0x00000000000079af */ /* 0x000e240000000000 */
.L_x_312:
[----:B-1----:R-:W-:Y:S01]  /*4d30*/  IMAD.U32 R41, RZ, RZ, UR4 ;  /* 0x00000004ff297e24 */ /* 0x002fe2000f8e00ff */
[----:B------:R-:W-:Y:S01]  /*4d40*/  USHF.L.U32 UR36, UR4, 0x1, URZ ;  /* 0x0000000104247899 */ /* 0x000fe2000800063f */
[----:B------:R-:W-:Y:S01]  /*4d50*/  IMAD.WIDE.U32 R236, R166, -0x326172a9, RZ ;  /* 0xcd9e8d57a6ec7825 */ /* 0x000fe200078e00ff */
[----:B------:R-:W-:Y:S01]  /*4d60*/  LOP3.LUT R167, R5, UR34, RZ, 0x3c, !PT ;  /* 0x0000002205a77c12 */ /* 0x000fe2000f8e3cff */
[----:B------:R-:W-:Y:S02]  /*4d70*/  UIADD3 UR31, UR35, -0x4498517b, URZ ;  /* 0xbb67ae85231f7890 */ /* 0x000fe4000fffe03f */
[----:B------:R-:W-:Y:S01]  /*4d80*/  IMAD R41, R41, 0x40, R7 ;  /* 0x0000004029297824 */ /* 0x000fe200078e0207 */
[----:B------:R-:W-:Y:S01]  /*4d90*/  LOP3.LUT R232, R237, R167, RZ, 0x3c, !PT ;  /* 0x000000a7ede87212 */ /* 0x000fe200078e3cff */
[----:B------:R-:W-:Y:S01]  /*4da0*/  IMAD.WIDE.U32 R238, R165, -0x2daee0ad, RZ ;  /* 0xd2511f53a5ee7825 */ /* 0x000fe200078e00ff */
[----:B------:R-:W-:Y:S02]  /*4db0*/  UIADD3 UR5, UR34, -0x61c88647, URZ ;  /* 0x9e3779b922057890 */ /* 0x000fe4000fffe03f */
[C---:B------:R-:W-:Y:S01]  /*4dc0*/  IADD3 R3, R41.reuse, 0x1, RZ ;  /* 0x0000000129037810 */ /* 0x040fe20007ffe0ff */
[----:B------:R-:W-:Y:S01]  /*4dd0*/  IMAD.U32 R5, RZ, RZ, UR36 ;  /* 0x00000024ff057e24 */ /* 0x000fe2000f8e00ff */
[----:B------:R-:W-:Y:S01]  /*4de0*/  IADD3 R6, R41, 0x8, RZ ;  /* 0x0000000829067810 */ /* 0x000fe20007ffe0ff */
[----:B------:R-:W-:Y:S01]  /*4df0*/  IMAD.WIDE.U32 R232, R232, -0x2daee0ad, RZ ;  /* 0xd2511f53e8e87825 */ /* 0x000fe200078e00ff */
[CC--:B------:R-:W-:Y:S01]  /*4e00*/  ISETP.GE.AND P1, PT, R3.reuse, R230.reuse, PT ;  /* 0x000000e60300720c */ /* 0x0c0fe20003f26270 */
[----:B------:R-:W-:Y:S01]  /*4e10*/  UIADD3 UR15, UR34, 0x3c6ef372, URZ ;  /* 0x3c6ef372220f7890 */ /* 0x000fe2000fffe03f */
[-C--:B------:R-:W-:Y:S01]  /*4e20*/  ISETP.GE.AND P5, PT, R3, R223.reuse, PT ;  /* 0x000000df0300720c */ /* 0x080fe20003fa6270 */
[----:B------:R-:W-:Y:S01]  /*4e30*/  UIADD3 UR14, UR35, 0x76cf5d0a, URZ ;  /* 0x76cf5d0a230e7890 */ /* 0x000fe2000fffe03f */
[----:B------:R-:W-:Y:S01]  /*4e40*/  IADD3 R3, R41, 0x9, RZ ;  /* 0x0000000929037810 */ /* 0x000fe20007ffe0ff */
[----:B------:R-:W-:Y:S01]  /*4e50*/  UIADD3 UR12, UR35, 0x32370b8f, URZ ;  /* 0x32370b8f230c7890 */ /* 0x000fe2000fffe03f */
[CC--:B------:R-:W-:Y:S01]  /*4e60*/  ISETP.GE.AND P3, PT, R6.reuse, R230.reuse, PT ;  /* 0x000000e60600720c */ /* 0x0c0fe20003f66270 */
[----:B------:R-:W-:Y:S01]  /*4e70*/  UIADD3 UR13, UR34, -0x255992d5, URZ ;  /* 0xdaa66d2b220d7890 */ /* 0x000fe2000fffe03f */
[-C--:B------:R-:W-:Y:S01]  /*4e80*/  ISETP.GE.AND P2, PT, R6, R223.reuse, PT ;  /* 0x000000df0600720c */ /* 0x080fe20003f46270 */
[----:B------:R-:W-:Y:S01]  /*4e90*/  UIADD3 UR11, UR34, 0x78dde6e4, URZ ;  /* 0x78dde6e4220b7890 */ /* 0x000fe2000fffe03f */
[-C--:B------:R-:W-:Y:S01]  /*4ea0*/  ISETP.GE.AND P4, PT, R3, R230.reuse, PT ;  /* 0x000000e60300720c */ /* 0x080fe20003f86270 */
[----:B------:R-:W-:Y:S01]  /*4eb0*/  UIADD3 UR8, UR35, -0x56f99767, URZ ;  /* 0xa906689923087890 */ /* 0x000fe2000fffe03f */
[C---:B------:R-:W-:Y:S01]  /*4ec0*/  IADD3 R37, R41.reuse, 0x10, RZ ;  /* 0x0000001029257810 */ /* 0x040fe20007ffe0ff */
[----:B------:R-:W-:Y:S01]  /*4ed0*/  UIADD3 UR10, UR35, -0x126145ec, URZ ;  /* 0xed9eba14230a7890 */ /* 0x000fe2000fffe03f */
[----:B------:R-:W-:Y:S01]  /*4ee0*/  IADD3 R7, R41, 0x11, RZ ;  /* 0x0000001129077810 */ /* 0x000fe20007ffe0ff */
[----:B------:R-:W-:Y:S01]  /*4ef0*/  UIADD3 UR7, UR34, -0x4ab325aa, URZ ;  /* 0xb54cda5622077890 */ /* 0x000fe2000fffe03f */
[-C--:B------:R-:W-:Y:S01]  /*4f00*/  ISETP.GE.AND P6, PT, R3, R223.reuse, PT ;  /* 0x000000df0300720c */ /* 0x080fe20003fc6270 */
[----:B------:R-:W-:Y:S01]  /*4f10*/  IMAD.SHL.U32 R212, R4, 0x2, RZ ;  /* 0x0000000204d47824 */ /* 0x000fe200078e00ff */
[----:B------:R-:W-:Y:S01]  /*4f20*/  FSEL R3, R28, -INF , !P3 ;  /* 0xff8000001c037808 */ /* 0x000fe20005800000 */
[----:B------:R-:W-:Y:S01]  /*4f30*/  UIADD3 UR9, UR34, 0x1715609d, URZ ;  /* 0x1715609d22097890 */ /* 0x000fe2000fffe03f */
[----:B------:R-:W-:Y:S01]  /*4f40*/  FSEL R6, R33, -INF , !P1 ;  /* 0xff80000021067808 */ /* 0x000fe20004800000 */
[--C-:B------:R-:W-:Y:S01]  /*4f50*/  IMAD R210, R2, 0x2, R212.reuse ;  /* 0x0000000202d27824 */ /* 0x100fe200078e02d4 */
[----:B------:R-:W-:Y:S01]  /*4f60*/  FSEL R39, R30, -INF , !P2 ;  /* 0xff8000001e277808 */ /* 0x000fe20005000000 */
[C---:B------:R-:W-:Y:S01]  /*4f70*/  IMAD R209, R0.reuse, 0x2, R212 ;  /* 0x0000000200d17824 */ /* 0x040fe200078e02d4 */
[----:B------:R-:W-:Y:S01]  /*4f80*/  FSEL R28, R29, -INF , !P4 ;  /* 0xff8000001d1c7808 */ /* 0x000fe20006000000 */
[----:B------:R-:W-:Y:S01]  /*4f90*/  IMAD R208, R0, 0x2, R210 ;  /* 0x0000000200d07824 */ /* 0x000fe200078e02d2 */
[CC--:B------:R-:W-:Y:S01]  /*4fa0*/  ISETP.GE.AND P1, PT, R37.reuse, R230.reuse, PT ;  /* 0x000000e62500720c */ /* 0x0c0fe20003f26270 */
[----:B------:R-:W-:Y:S01]  /*4fb0*/  LDSM.16.MT88.4 R156, [R212+0x10000] ;  /* 0x01000000d49c783b */ /* 0x000fe20000004200 */
[-C--:B------:R-:W-:Y:S01]  /*4fc0*/  ISETP.GE.AND P3, PT, R37, R223.reuse, PT ;  /* 0x000000df2500720c */ /* 0x080fe20003f66270 */
[----:B------:R-:W-:Y:S01]  /*4fd0*/  UIADD3 UR33, UR35, 0x646e171e, URZ ;  /* 0x646e171e23217890 */ /* 0x000fe2000fffe03f */
[C---:B------:R-:W-:Y:S01]  /*4fe0*/  ISETP.GE.AND P2, PT, R7.reuse, R230, PT ;  /* 0x000000e60700720c */ /* 0x040fe20003f46270 */
[----:B------:R-:W-:Y:S01]  /*4ff0*/  LDSM.16.MT88.4 R48, [R209+0x10000] ;  /* 0x01000000d130783b */ /* 0x000fe20000004200 */
[----:B------:R-:W-:Y:S01]  /*5000*/  ISETP.GE.AND P4, PT, R7, R223, PT ;  /* 0x000000df0700720c */ /* 0x000fe20003f86270 */
[----:B------:R-:W-:Y:S01]  /*5010*/  UIADD3 UR36, UR36, 0x1, URZ ;  /* 0x0000000124247890 */ /* 0x000fe2000fffe03f */
[----:B------:R-:W-:Y:S01]  /*5020*/  FSEL R38, R31, -INF , !P6 ;  /* 0xff8000001f267808 */ /* 0x000fe20007000000 */
[----:B------:R-:W-:Y:S01]  /*5030*/  LDSM.16.MT88.4 R56, [R208+0x10000] ;  /* 0x01000000d038783b */ /* 0x000fe20000004200 */
[----:B------:R-:W-:-:S02]  /*5040*/  IADD3 R7, R41, 0x18, RZ ;  /* 0x0000001829077810 */ /* 0x000fc40007ffe0ff */
[CC--:B------:R-:W-:Y:S01]  /*5050*/  ISETP.GE.AND P6, PT, R41.reuse, R230.reuse, PT ;  /* 0x000000e62900720c */ /* 0x0c0fe20003fc6270 */
[----:B------:R-:W-:Y:S01]  /*5060*/  LDSM.16.MT88.4 R64, [R212+0x12000] ;  /* 0x01200000d440783b */ /* 0x000fe20000004200 */
[----:B------:R-:W-:Y:S02]  /*5070*/  FSEL R24, R24, -INF , !P1 ;  /* 0xff80000018187808 */ /* 0x000fe40004800000 */
[----:B------:R-:W-:Y:S01]  /*5080*/  FSEL R26, R26, -INF , !P3 ;  /* 0xff8000001a1a7808 */ /* 0x000fe20005800000 */
[----:B------:R-:W-:Y:S01]  /*5090*/  LDSM.16.MT88.4 R72, [R210+0x12000] ;  /* 0x01200000d248783b */ /* 0x000fe20000004200 */
[----:B------:R-:W-:Y:S02]  /*50a0*/  IADD3 R29, R41, 0x19, RZ ;  /* 0x00000019291d7810 */ /* 0x000fe40007ffe0ff */
[C---:B------:R-:W-:Y:S01]  /*50b0*/  ISETP.GE.AND P1, PT, R7.reuse, R230, PT ;  /* 0x000000e60700720c */ /* 0x040fe20003f26270 */
[----:B------:R-:W-:Y:S01]  /*50c0*/  LDSM.16.MT88.4 R80, [R209+0x12000] ;  /* 0x01200000d150783b */ /* 0x000fe20000004200 */
[----:B------:R-:W-:-:S02]  /*50d0*/  ISETP.GE.AND P3, PT, R7, R223, PT ;  /* 0x000000df0700720c */ /* 0x000fc40003f66270 */
[----:B------:R-:W-:Y:S01]  /*50e0*/  FSEL R7, R32, -INF , !P6 ;  /* 0xff80000020077808 */ /* 0x000fe20007000000 */
[----:B------:R-:W-:Y:S01]  /*50f0*/  LDSM.16.MT88.4 R88, [R208+0x12000] ;  /* 0x01200000d058783b */ /* 0x000fe20000004200 */
[----:B------:R-:W-:Y:S02]  /*5100*/  FSEL R25, R25, -INF , !P2 ;  /* 0xff80000019197808 */ /* 0x000fe40005000000 */
[C---:B------:R-:W-:Y:S01]  /*5110*/  ISETP.GE.AND P6, PT, R29.reuse, R230, PT ;  /* 0x000000e61d00720c */ /* 0x040fe20003fc6270 */
[----:B------:R-:W-:Y:S01]  /*5120*/  LDSM.16.MT88.4 R96, [R212+0x14000] ;  /* 0x01400000d460783b */ /* 0x000fe20000004200 */
[----:B------:R-:W-:Y:S02]  /*5130*/  ISETP.GE.AND P2, PT, R29, R223, PT ;  /* 0x000000df1d00720c */ /* 0x000fe40003f46270 */
[----:B------:R-:W-:Y:S01]  /*5140*/  FMNMX.FTZ R29, R7, R6, !PT ;  /* 0x00000006071d7209 */ /* 0x000fe20007810000 */
[----:B------:R-:W-:Y:S01]  /*5150*/  LDSM.16.MT88.4 R104, [R210+0x14000] ;  /* 0x01400000d268783b */ /* 0x000fe20000004200 */
[----:B------:R-:W-:-:S02]  /*5160*/  FSEL R27, R27, -INF , !P4 ;  /* 0xff8000001b1b7808 */ /* 0x000fc40006000000 */
[----:B------:R-:W-:Y:S01]  /*5170*/  FMNMX.FTZ R29, R3, R29, !PT ;  /* 0x0000001d031d7209 */ /* 0x000fe20007810000 */
[----:B------:R-:W-:Y:S01]  /*5180*/  LDSM.16.MT88.4 R112, [R209+0x14000] ;  /* 0x01400000d170783b */ /* 0x000fe20000004200 */
[C---:B------:R-:W-:Y:S02]  /*5190*/  ISETP.GE.AND P4, PT, R41.reuse, R223, PT ;  /* 0x000000df2900720c */ /* 0x040fe40003f86270 */
[----:B------:R-:W-:Y:S01]  /*51a0*/  FMNMX.FTZ R29, R28, R29, !PT ;  /* 0x0000001d1c1d7209 */ /* 0x000fe20007810000 */
[----:B------:R-:W-:Y:S01]  /*51b0*/  LDSM.16.MT88.4 R120, [R208+0x14000] ;  /* 0x01400000d078783b */ /* 0x000fe20000004200 */
[----:B------:R-:W-:Y:S02]  /*51c0*/  FSEL R40, R34, -INF , !P4 ;  /* 0xff80000022287808 */ /* 0x000fe40006000000 */
[----:B------:R-:W-:Y:S01]  /*51d0*/  FMNMX.FTZ R34, R24, R29, !PT ;  /* 0x0000001d18227209 */ /* 0x000fe20007810000 */
[----:B------:R-:W-:Y:S01]  /*51e0*/  LDSM.16.MT88.4 R128, [R212+0x16000] ;  /* 0x01600000d480783b */ /* 0x000fe20000004200 */
[----:B------:R-:W-:-:S02]  /*51f0*/  IADD3 R30, R41, 0x20, RZ ;  /* 0x00000020291e7810 */ /* 0x000fc40007ffe0ff */
[----:B------:R-:W-:Y:S01]  /*5200*/  FSEL R20, R20, -INF , !P1 ;  /* 0xff80000014147808 */ /* 0x000fe20004800000 */
[----:B------:R-:W-:Y:S01]  /*5210*/  LDSM.16.MT88.4 R136, [R210+0x16000] ;  /* 0x01600000d288783b */ /* 0x000fe20000004200 */
[----:B------:R-:W-:Y:S02]  /*5220*/  FMNMX.FTZ R34, R25, R34, !PT ;  /* 0x0000002219227209 */ /* 0x000fe40007810000 */
[----:B------:R-:W-:Y:S01]  /*5230*/  FSEL R37, R35, -INF , !P5 ;  /* 0xff80000023257808 */ /* 0x000fe20006800000 */
[----:B------:R-:W-:Y:S01]  /*5240*/  LDSM.16.MT88.4 R140, [R209+0x16000] ;  /* 0x01600000d18c783b */ /* 0x000fe20000004200 */
[----:B------:R-:W-:Y:S02]  /*5250*/  IADD3 R43, R41, 0x21, RZ ;  /* 0x00000021292b7810 */ /* 0x000fe40007ffe0ff */
[----:B------:R-:W-:Y:S02]  /*5260*/  ISETP.GE.AND P5, PT, R30, R230, PT ;  /* 0x000000e61e00720c */ /* 0x000fe40003fa6270 */
[----:B------:R-:W-:-:S02]  /*5270*/  FSEL R21, R21, -INF , !P6 ;  /* 0xff80000015157808 */ /* 0x000fc40007000000 */
[----:B------:R-:W-:Y:S02]  /*5280*/  FMNMX.FTZ R34, R20, R34, !PT ;  /* 0x0000002214227209 */ /* 0x000fe40007810000 */
[----:B------:R-:W-:Y:S02]  /*5290*/  IADD3 R42, R41, 0x28, RZ ;  /* 0x00000028292a7810 */ /* 0x000fe40007ffe0ff */
[----:B------:R-:W-:Y:S02]  /*52a0*/  ISETP.GE.AND P6, PT, R43, R230, PT ;  /* 0x000000e62b00720c */ /* 0x000fe40003fc6270 */
[----:B------:R-:W-:Y:S02]  /*52b0*/  FSEL R182, R16, -INF , !P5 ;  /* 0xff80000010b67808 */ /* 0x000fe40006800000 */
[----:B------:R-:W-:Y:S02]  /*52c0*/  FMNMX.FTZ R34, R21, R34, !PT ;  /* 0x0000002215227209 */ /* 0x000fe40007810000 */
[----:B------:R-:W-:-:S02]  /*52d0*/  IADD3 R33, R41, 0x29, RZ ;  /* 0x0000002929217810 */ /* 0x000fc40007ffe0ff */
[----:B------:R-:W-:Y:S02]  /*52e0*/  ISETP.GE.AND P4, PT, R42, R230, PT ;  /* 0x000000e62a00720c */ /* 0x000fe40003f86270 */
[----:B------:R-:W-:Y:S02]  /*52f0*/  FSEL R183, R17, -INF , !P6 ;  /* 0xff80000011b77808 */ /* 0x000fe40007000000 */
[----:B------:R-:W-:Y:S02]  /*5300*/  FMNMX.FTZ R17, R182, R34, !PT ;  /* 0x00000022b6117209 */ /* 0x000fe40007810000 */
[----:B------:R-:W-:Y:S02]  /*5310*/  IADD3 R32, R41, 0x30, RZ ;  /* 0x0000003029207810 */ /* 0x000fe40007ffe0ff */
[----:B------:R-:W-:Y:S02]  /*5320*/  ISETP.GE.AND P5, PT, R33, R230, PT ;  /* 0x000000e62100720c */ /* 0x000fe40003fa6270 */
[----:B------:R-:W-:-:S02]  /*5330*/  FMNMX.FTZ R16, R40, R37, !PT ;  /* 0x0000002528107209 */ /* 0x000fc40007810000 */
[----:B------:R-:W-:Y:S02]  /*5340*/  FSEL R184, R12, -INF , !P4 ;  /* 0xff8000000cb87808 */ /* 0x000fe40006000000 */
[----:B------:R-:W-:Y:S02]  /*5350*/  FMNMX.FTZ R12, R183, R17, !PT ;  /* 0x00000011b70c7209 */ /* 0x000fe40007810000 */
[----:B------:R-:W-:Y:S02]  /*5360*/  ISETP.GE.AND P4, PT, R32, R230, PT ;  /* 0x000000e62000720c */ /* 0x000fe40003f86270 */
[----:B------:R-:W-:Y:S02]  /*5370*/  FSEL R185, R13, -INF , !P5 ;  /* 0xff8000000db97808 */ /* 0x000fe40006800000 */
[----:B------:R-:W-:Y:S02]  /*5380*/  FMNMX.FTZ R13, R39, R16, !PT ;  /* 0x00000010270d7209 */ /* 0x000fe40007810000 */
[----:B------:R-:W-:-:S02]  /*5390*/  IADD3 R31, R41, 0x31, RZ ;  /* 0x00000031291f7810 */ /* 0x000fc40007ffe0ff */
[----:B------:R-:W-:Y:S02]  /*53a0*/  FMNMX.FTZ R12, R184, R12, !PT ;  /* 0x0000000cb80c7209 */ /* 0x000fe40007810000 */
[----:B------:R-:W-:Y:S02]  /*53b0*/  FSEL R191, R8, -INF , !P4 ;  /* 0xff80000008bf7808 */ /* 0x000fe40006000000 */
[----:B------:R-:W-:Y:S02]  /*53c0*/  FMNMX.FTZ R8, R38, R13, !PT ;  /* 0x0000000d26087209 */ /* 0x000fe40007810000 */
[----:B------:R-:W-:Y:S02]  /*53d0*/  ISETP.GE.AND P1, PT, R30, R223, PT ;  /* 0x000000df1e00720c */ /* 0x000fe40003f26270 */
[----:B------:R-:W-:Y:S02]  /*53e0*/  ISETP.GE.AND P6, PT, R31, R230, PT ;  /* 0x000000e61f00720c */ /* 0x000fe40003fc6270 */
[----:B------:R-:W-:-:S02]  /*53f0*/  IADD3 R30, R41, 0x38, RZ ;  /* 0x00000038291e7810 */ /* 0x000fc40007ffe0ff */
[----:B------:R-:W-:Y:S02]  /*5400*/  FMNMX.FTZ R12, R185, R12, !PT ;  /* 0x0000000cb90c7209 */ /* 0x000fe40007810000 */
[----:B------:R-:W-:Y:S02]  /*5410*/  FMNMX.FTZ R8, R26, R8, !PT ;  /* 0x000000081a087209 */ /* 0x000fe40007810000 */
[----:B------:R-:W-:Y:S02]  /*5420*/  FSEL R190, R9, -INF , !P6 ;  /* 0xff80000009be7808 */ /* 0x000fe40007000000 */
        /* <DEDUP_REMOVED lines=8> */
[----:B------:R-:W-:-:S02]  /*54b0*/  FSEL R23, R23, -INF , !P2 ;  /* 0xff80000017177808 */ /* 0x000fc40005000000 */
[----:B------:R-:W-:Y:S02]  /*54c0*/  FMNMX.FTZ R8, R22, R8, !PT ;  /* 0x0000000816087209 */ /* 0x000fe40007810000 */
[----:B------:R-:W-:Y:S02]  /*54d0*/  FSEL R34, R77, -INF , !P4 ;  /* 0xff8000004d227808 */ /* 0x000fe40006000000 */
[----:B------:R-:W-:Y:S02]  /*54e0*/  FMNMX.FTZ R9, R35, R9, !PT ;  /* 0x0000000923097209 */ /* 0x000fe40007810000 */
[----:B------:R-:W-:Y:S02]  /*54f0*/  ISETP.GE.AND P2, PT, R43, R223, PT ;  /* 0x000000df2b00720c */ /* 0x000fe40003f46270 */
[----:B------:R-:W-:Y:S02]  /*5500*/  FSEL R186, R18, -INF , !P1 ;  /* 0xff80000012ba7808 */ /* 0x000fe40004800000 */
[----:B------:R-:W-:-:S02]  /*5510*/  FMNMX.FTZ R8, R23, R8, !PT ;  /* 0x0000000817087209 */ /* 0x000fc40007810000 */
[----:B------:R-:W-:Y:S02]  /*5520*/  FMNMX.FTZ R164, R34, R9, !PT ;  /* 0x0000000922a47209 */ /* 0x000fe40007810000 */
[-C--:B------:R-:W-:Y:S02]  /*5530*/  ISETP.GE.AND P1, PT, R42, R223.reuse, PT ;  /* 0x000000df2a00720c */ /* 0x080fe40003f26270 */
[----:B------:R-:W-:Y:S02]  /*5540*/  FSEL R187, R19, -INF , !P2 ;  /* 0xff80000013bb7808 */ /* 0x000fe40005000000 */
[----:B------:R-:W-:Y:S01]  /*5550*/  FMNMX.FTZ R9, R186, R8, !PT ;  /* 0x00000008ba097209 */ /* 0x000fe20007810000 */
[----:B------:R-:W-:Y:S01]  /*5560*/  LDSM.16.MT88.4 R16, [R212+0x10800] ;  /* 0x01080000d410783b */ /* 0x000fe20000004200 */
[----:B------:R-:W-:Y:S02]  /*5570*/  ISETP.GE.AND P2, PT, R33, R223, PT ;  /* 0x000000df2100720c */ /* 0x000fe40003f46270 */
[----:B------:R-:W-:Y:S01]  /*5580*/  FSEL R189, R14, -INF , !P1 ;  /* 0xff8000000ebd7808 */ /* 0x000fe20004800000 */
[----:B------:R-:W1:Y:S01]  /*5590*/  SHFL.BFLY PT, R8, R164, 0x2, 0x1f ;  /* 0x0c401f00a4087f89 */ /* 0x000e6200000e0000 */
[----:B------:R-:W-:-:S02]  /*55a0*/  FMNMX.FTZ R9, R187, R9, !PT ;  /* 0x00000009bb097209 */ /* 0x000fc40007810000 */
[----:B------:R-:W-:Y:S02]  /*55b0*/  ISETP.GE.AND P1, PT, R32, R223, PT ;  /* 0x000000df2000720c */ /* 0x000fe40003f26270 */
[----:B------:R-:W-:Y:S02]  /*55c0*/  FSEL R188, R15, -INF , !P2 ;  /* 0xff8000000fbc7808 */ /* 0x000fe40005000000 */
[----:B------:R-:W-:Y:S02]  /*55d0*/  FMNMX.FTZ R9, R189, R9, !PT ;  /* 0x00000009bd097209 */ /* 0x000fe40007810000 */
[----:B------:R-:W-:Y:S02]  /*55e0*/  ISETP.GE.AND P2, PT, R31, R223, PT ;  /* 0x000000df1f00720c */ /* 0x000fe40003f46270 */
[----:B------:R-:W-:Y:S02]  /*55f0*/  FSEL R32, R10, -INF , !P1 ;  /* 0xff8000000a207808 */ /* 0x000fe40004800000 */
[----:B------:R-:W-:-:S02]  /*5600*/  FMNMX.FTZ R9, R188, R9, !PT ;  /* 0x00000009bc097209 */ /* 0x000fc40007810000 */
[----:B------:R-:W-:Y:S02]  /*5610*/  ISETP.GE.AND P1, PT, R30, R223, PT ;  /* 0x000000df1e00720c */ /* 0x000fe40003f26270 */
[----:B------:R-:W-:Y:S02]  /*5620*/  FSEL R31, R11, -INF , !P2 ;  /* 0xff8000000b1f7808 */ /* 0x000fe40005000000 */
[----:B------:R-:W-:Y:S02]  /*5630*/  FMNMX.FTZ R9, R32, R9, !PT ;  /* 0x0000000920097209 */ /* 0x000fe40007810000 */
[----:B------:R-:W-:Y:S02]  /*5640*/  ISETP.GE.AND P2, PT, R29, R223, PT ;  /* 0x000000df1d00720c */ /* 0x000fe40003f46270 */
[----:B------:R-:W-:Y:S02]  /*5650*/  FSEL R30, R78, -INF , !P1 ;  /* 0xff8000004e1e7808 */ /* 0x000fe40004800000 */
[----:B------:R-:W-:-:S02]  /*5660*/  FMNMX.FTZ R9, R31, R9, !PT ;  /* 0x000000091f097209 */ /* 0x000fc40007810000 */
[----:B------:R-:W-:Y:S02]  /*5670*/  FSEL R29, R79, -INF , !P2 ;  /* 0xff8000004f1d7808 */ /* 0x000fe40005000000 */
[----:B------:R-:W-:Y:S02]  /*5680*/  FMNMX.FTZ R9, R30, R9, !PT ;  /* 0x000000091e097209 */ /* 0x000fe40007810000 */
[----:B-1----:R-:W-:Y:S02]  /*5690*/  FMNMX.FTZ R164, R164, R8, !PT ;  /* 0x00000008a4a47209 */ /* 0x002fe40007810000 */
[----:B------:R-:W-:Y:S02]  /*56a0*/  FMNMX.FTZ R8, R29, R9, !PT ;  /* 0x000000091d087209 */ /* 0x000fe40007810000 */
[----:B------:R-:W-:Y:S01]  /*56b0*/  LOP3.LUT R5, R239, UR35, R5, 0x96, !PT ;  /* 0x00000023ef057c12 */ /* 0x000fe2000f8e9605 */
[----:B------:R-:W1:Y:S01]  /*56c0*/  SHFL.BFLY PT, R10, R164, 0x1, 0x1f ;  /* 0x0c201f00a40a7f89 */ /* 0x000e6200000e0000 */
[----:B------:R-:W-:-:S02]  /*56d0*/  LOP3.LUT R234, R233, UR31, R238, 0x96, !PT ;  /* 0x0000001fe9ea7c12 */ /* 0x000fc4000f8e96ee */
[----:B------:R-:W-:Y:S01]  /*56e0*/  PRMT R233, R36, 0x7054, R36 ;  /* 0x0000705424e97816 */ /* 0x000fe20000000024 */
[----:B------:R-:W2:Y:S01]  /*56f0*/  SHFL.BFLY PT, R9, R8, 0x2, 0x1f ;  /* 0x0c401f0008097f89 */ /* 0x000ea200000e0000 */
[----:B------:R-:W-:-:S04]  /*5700*/  IMAD.WIDE.U32 R12, R5, -0x326172a9, RZ ;  /* 0xcd9e8d57050c7825 */ /* 0x000fc800078e00ff */
[----:B------:R-:W-:Y:S01]  /*5710*/  IMAD.WIDE.U32 R234, R234, -0x326172a9, RZ ;  /* 0xcd9e8d57eaea7825 */ /* 0x000fe200078e00ff */
[----:B------:R-:W-:-:S04]  /*5720*/  LOP3.LUT R5, R13, UR5, R236, 0x96, !PT ;  /* 0x000000050d057c12 */ /* 0x000fc8000f8e96ec */
[----:B------:R-:W-:-:S05]  /*5730*/  LOP3.LUT R12, R235, UR15, R12, 0x96, !PT ;  /* 0x0000000feb0c7c12 */ /* 0x000fca000f8e960c */
[----:B------:R-:W-:Y:S01]  /*5740*/  IMAD.WIDE.U32 R12, R12, -0x2daee0ad, RZ ;  /* 0xd2511f530c0c7825 */ /* 0x000fe200078e00ff */
[----:B-1----:R-:W-:-:S03]  /*5750*/  FMNMX.FTZ R164, R164, R10, !PT ;  /* 0x0000000aa4a47209 */ /* 0x002fc60007810000 */
[----:B------:R-:W-:Y:S01]  /*5760*/  IMAD.WIDE.U32 R10, R5, -0x2daee0ad, RZ ;  /* 0xd2511f53050a7825 */ /* 0x000fe200078e00ff */
[----:B--2---:R-:W-:-:S03]  /*5770*/  FMNMX.FTZ R8, R8, R9, !PT ;  /* 0x0000000908087209 */ /* 0x004fc60007810000 */
[C---:B------:R-:W-:Y:S01]  /*5780*/  FMUL.FTZ R33, R164.reuse, c[0x0][0x23c] ;  /* 0x00008f00a4217a20 */ /* 0x040fe20000410000 */
[----:B------:R-:W-:Y:S02]  /*5790*/  FSETP.NEU.FTZ.AND P1, PT, R164, -INF , PT ;  /* 0xff800000a400780b */ /* 0x000fe40003f3d000 */
[----:B------:R-:W-:Y:S01]  /*57a0*/  LOP3.LUT R9, R11, UR14, R232, 0x96, !PT ;  /* 0x0000000e0b097c12 */ /* 0x000fe2000f8e96e8 */
[----:B------:R-:W1:Y:S01]  /*57b0*/  SHFL.BFLY PT, R5, R8, 0x1, 0x1f ;  /* 0x0c201f0008057f89 */ /* 0x000e6200000e0000 */
[----:B------:R-:W-:Y:S02]  /*57c0*/  LOP3.LUT R10, R13, UR12, R10, 0x96, !PT ;  /* 0x0000000c0d0a7c12 */ /* 0x000fe4000f8e960a */
[----:B------:R-:W-:Y:S01]  /*57d0*/  FSEL R33, R33, RZ, P1 ;  /* 0x000000ff21217208 */ /* 0x000fe20000800000 */
[----:B------:R-:W-:-:S04]  /*57e0*/  IMAD.WIDE.U32 R14, R9, -0x326172a9, RZ ;  /* 0xcd9e8d57090e7825 */ /* 0x000fc800078e00ff */
[----:B------:R-:W-:-:S04]  /*57f0*/  IMAD.WIDE.U32 R10, R10, -0x326172a9, RZ ;  /* 0xcd9e8d570a0a7825 */ /* 0x000fc800078e00ff */
[--C-:B------:R-:W-:Y:S01]  /*5800*/  FFMA.FTZ R177, R7, c[0x0][0x23c], -R33.reuse ;  /* 0x00008f0007b17a23 */ /* 0x100fe20000010821 */
[----:B------:R-:W-:Y:S01]  /*5810*/  LOP3.LUT R7, R15, UR13, R234, 0x96, !PT ;  /* 0x0000000d0f077c12 */ /* 0x000fe2000f8e96ea */
[--C-:B------:R-:W-:Y:S01]  /*5820*/  FFMA.FTZ R176, R6, c[0x0][0x23c], -R33.reuse ;  /* 0x00008f0006b07a23 */ /* 0x100fe20000010821 */
[----:B------:R-:W-:Y:S01]  /*5830*/  LOP3.LUT R6, R11, UR11, R14, 0x96, !PT ;  /* 0x0000000b0b067c12 */ /* 0x000fe2000f8e960e */
[----:B------:R-:W-:Y:S02]  /*5840*/  FFMA.FTZ R175, R3, c[0x0][0x23c], -R33 ;  /* 0x00008f0003af7a23 */ /* 0x000fe40000010821 */
[----:B------:R-:W-:Y:S01]  /*5850*/  IMAD.WIDE.U32 R14, R7, -0x2daee0ad, RZ ;  /* 0xd2511f53070e7825 */ /* 0x000fe200078e00ff */
[----:B------:R-:W-:Y:S03]  /*5860*/  MUFU.EX2 R177, R177 ;  /* 0x000000b100b17308 */ /* 0x000fe60000000800 */
[----:B------:R-:W-:Y:S01]  /*5870*/  IMAD.WIDE.U32 R6, R6, -0x2daee0ad, RZ ;  /* 0xd2511f5306067825 */ /* 0x000fe200078e00ff */
[----:B-1----:R-:W-:-:S03]  /*5880*/  FMNMX.FTZ R3, R8, R5, !PT ;  /* 0x0000000508037209 */ /* 0x002fc60007810000 */
[--C-:B------:R-:W-:Y:S01]  /*5890*/  FFMA.FTZ R171, R28, c[0x0][0x23c], -R33.reuse ;  /* 0x00008f001cab7a23 */ /* 0x100fe20000010821 */
[----:B------:R-:W-:Y:S01]  /*58a0*/  LOP3.LUT R5, R7, UR8, R14, 0x96, !PT ;  /* 0x0000000807057c12 */ /* 0x000fe2000f8e960e */
[----:B------:R-:W-:Y:S01]  /*58b0*/  MUFU.EX2 R176, R176 ;  /* 0x000000b000b07308 */ /* 0x000fe20000000800 */
[C---:B------:R-:W-:Y:S01]  /*58c0*/  FMUL.FTZ R7, R3.reuse, c[0x0][0x23c] ;  /* 0x00008f0003077a20 */ /* 0x040fe20000410000 */
[----:B------:R-:W-:Y:S01]  /*58d0*/  FSETP.NEU.FTZ.AND P1, PT, R3, -INF , PT ;  /* 0xff8000000300780b */ /* 0x000fe20003f3d000 */
[----:B------:R-:W-:Y:S01]  /*58e0*/  FFMA.FTZ R169, R20, c[0x0][0x23c], -R33 ;  /* 0x00008f0014a97a23 */ /* 0x000fe20000010821 */
[----:B------:R-:W-:Y:S01]  /*58f0*/  LOP3.LUT R8, R15, UR10, R12, 0x96, !PT ;  /* 0x0000000a0f087c12 */ /* 0x000fe2000f8e960c */
[----:B------:R-:W-:Y:S01]  /*5900*/  IMAD.WIDE.U32 R14, R5, -0x326172a9, RZ ;  /* 0xcd9e8d57050e7825 */ /* 0x000fe200078e00ff */
[----:B------:R-:W-:Y:S02]  /*5910*/  FSEL R28, R7, RZ, P1 ;  /* 0x000000ff071c7208 */ /* 0x000fe40000800000 */
[----:B------:R-:W-:Y:S01]  /*5920*/  MUFU.EX2 R175, R175 ;  /* 0x000000af00af7308 */ /* 0x000fe20000000800 */
[----:B------:R-:W-:Y:S01]  /*5930*/  IMAD.WIDE.U32 R8, R8, -0x326172a9, RZ ;  /* 0xcd9e8d5708087825 */ /* 0x000fe200078e00ff */
[----:B------:R-:W-:-:S02]  /*5940*/  LOP3.LUT R12, R14, 0xffff, RZ, 0xc0, !PT ;  /* 0x0000ffff0e0c7812 */ /* 0x000fc400078ec0ff */
[----:B------:R-:W-:Y:S01]  /*5950*/  LOP3.LUT R11, R14, 0xff, RZ, 0xc0, !PT ;  /* 0x000000ff0e0b7812 */ /* 0x000fe200078ec0ff */
[----:B------:R-:W-:Y:S01]  /*5960*/  FFMA.FTZ R179, R39, c[0x0][0x23c], -R28 ;  /* 0x00008f0027b37a23 */ /* 0x000fe2000001081c */
[----:B------:R-:W-:Y:S01]  /*5970*/  LOP3.LUT R5, R15, UR7, R8, 0x96, !PT ;  /* 0x000000070f057c12 */ /* 0x000fe2000f8e9608 */
[----:B------:R-:W-:Y:S01]  /*5980*/  FFMA.FTZ R172, R38, c[0x0][0x23c], -R28 ;  /* 0x00008f0026ac7a23 */ /* 0x000fe2000001081c */
[----:B------:R-:W-:Y:S01]  /*5990*/  SHF.R.U32.HI R8, RZ, 0x10, R14 ;  /* 0x00000010ff087819 */ /* 0x000fe2000001160e */
[----:B------:R-:W-:Y:S01]  /*59a0*/  FFMA.FTZ R174, R40, c[0x0][0x23c], -R28 ;  /* 0x00008f0028ae7a23 */ /* 0x000fe2000001081c */
[----:B------:R-:W-:Y:S01]  /*59b0*/  SHF.R.U32.HI R12, RZ, 0x8, R12 ;  /* 0x00000008ff0c7819 */ /* 0x000fe2000001160c */
[----:B------:R-:W-:Y:S01]  /*59c0*/  FFMA.FTZ R181, R37, c[0x0][0x23c], -R28 ;  /* 0x00008f0025b57a23 */ /* 0x000fe2000001081c */
[----:B------:R-:W-:Y:S01]  /*59d0*/  MUFU.EX2 R179, R179 ;  /* 0x000000b300b37308 */ /* 0x000fe20000000800 */
[----:B------:R-:W-:Y:S01]  /*59e0*/  LOP3.LUT R8, R8, 0xff, RZ, 0xc0, !PT ;  /* 0x000000ff08087812 */ /* 0x000fe200078ec0ff */
[----:B------:R-:W1:Y:S01]  /*59f0*/  LDSM.16.MT88.4 R40, [R210+0x10000] ;  /* 0x01000000d228783b */ /* 0x000e620000004200 */
[----:B------:R-:W-:Y:S01]  /*5a00*/  SHF.R.U32.HI R7, RZ, 0x18, R14 ;  /* 0x00000018ff077819 */ /* 0x000fe2000001160e */
[--C-:B------:R-:W-:Y:S01]  /*5a10*/  FFMA.FTZ R173, R24, c[0x0][0x23c], -R33.reuse ;  /* 0x00008f0018ad7a23 */ /* 0x100fe20000010821 */
[----:B------:R-:W-:Y:S01]  /*5a20*/  LOP3.LUT R0, R5, 0xffff, RZ, 0xc0, !PT ;  /* 0x0000ffff05007812 */ /* 0x000fe200078ec0ff */
[----:B------:R-:W-:Y:S01]  /*5a30*/  FFMA.FTZ R170, R25, c[0x0][0x23c], -R33 ;  /* 0x00008f0019aa7a23 */ /* 0x000fe20000010821 */
[----:B------:R-:W-:Y:S01]  /*5a40*/  SHF.R.U32.HI R145, RZ, 0x10, R5 ;  /* 0x00000010ff917819 */ /* 0x000fe20000011605 */
[----:B------:R-:W2:Y:S01]  /*5a50*/  MUFU.EX2 R172, R172 ;  /* 0x000000ac00ac7308 */ /* 0x000ea20000000800 */
[----:B------:R-:W-:Y:S01]  /*5a60*/  PRMT R4, R11, 0x5410, R12 ;  /* 0x000054100b047816 */ /* 0x000fe2000000000c */
[--C-:B------:R-:W-:Y:S01]  /*5a70*/  FFMA.FTZ R168, R22, c[0x0][0x23c], -R28.reuse ;  /* 0x00008f0016a87a23 */ /* 0x100fe2000001081c */
[----:B------:R-:W-:Y:S01]  /*5a80*/  PRMT R2, R8, 0x5410, R7 ;  /* 0x0000541008027816 */ /* 0x000fe20000000007 */
[----:B------:R-:W-:Y:S01]  /*5a90*/  FFMA.FTZ R180, R26, c[0x0][0x23c], -R28 ;  /* 0x00008f001ab47a23 */ /* 0x000fe2000001081c */
[----:B------:R-:W-:Y:S01]  /*5aa0*/  LOP3.LUT R12, R9, UR9, R10, 0x96, !PT ;  /* 0x00000009090c7c12 */ /* 0x000fe2000f8e960a */
[--C-:B------:R-:W-:Y:S01]  /*5ab0*/  HSET2.LE.AND R4, R4, R233.reuse, PT ;  /* 0x000000e904047233 */ /* 0x100fe20003803000 */
[----:B------:R-:W-:Y:S01]  /*5ac0*/  LOP3.LUT R144, R5, 0xff, RZ, 0xc0, !PT ;  /* 0x000000ff05907812 */ /* 0x000fe200078ec0ff */
[----:B------:R-:W-:Y:S01]  /*5ad0*/  MUFU.EX2 R174, R174 ;  /* 0x000000ae00ae7308 */ /* 0x000fe20000000800 */
[----:B------:R-:W3:Y:S01]  /*5ae0*/  LDSM.16.MT88.4 R8, [R208+0x16000] ;  /* 0x01600000d008783b */ /* 0x000ee20000004200 */
[----:B------:R-:W-:Y:S01]  /*5af0*/  SHF.R.U32.HI R5, RZ, 0x18, R5 ;  /* 0x00000018ff057819 */ /* 0x000fe20000011605 */
[----:B------:R-:W-:Y:S01]  /*5b00*/  HSET2.LE.AND R2, R2, R233, PT ;  /* 0x000000e902027233 */ /* 0x000fe20003803000 */
[----:B------:R-:W-:Y:S01]  /*5b10*/  SHF.R.U32.HI R0, RZ, 0x8, R0 ;  /* 0x00000008ff007819 */ /* 0x000fe20000011600 */
[----:B------:R-:W-:Y:S01]  /*5b20*/  IMAD.WIDE.U32 R12, R12, -0x2daee0ad, RZ ;  /* 0xd2511f530c0c7825 */ /* 0x000fe200078e00ff */
[----:B------:R-:W-:-:S02]  /*5b30*/  LOP3.LUT R145, R145, 0xff, RZ, 0xc0, !PT ;  /* 0x000000ff91917812 */ /* 0x000fc400078ec0ff */
[----:B------:R-:W4:Y:S01]  /*5b40*/  MUFU.EX2 R181, R181 ;  /* 0x000000b500b57308 */ /* 0x000f220000000800 */
[----:B------:R-:W-:Y:S01]  /*5b50*/  PRMT R144, R144, 0x5410, R0 ;  /* 0x0000541090907816 */ /* 0x000fe20000000000 */
[----:B------:R-:W-:Y:S01]  /*5b60*/  FFMA.FTZ R178, R27, c[0x0][0x23c], -R28 ;  /* 0x00008f001bb27a23 */ /* 0x000fe2000001081c */
[----:B------:R-:W-:Y:S01]  /*5b70*/  PRMT R145, R145, 0x5410, R5 ;  /* 0x0000541091917816 */ /* 0x000fe20000000005 */
[----:B------:R-:W-:Y:S01]  /*5b80*/  LDSM.16.MT88.4 R24, [R208+0x10800] ;  /* 0x01080000d018783b */ /* 0x000fe20000004200 */
[----:B--2---:R-:W-:Y:S01]  /*5b90*/  F2FP.BF16.PACK_AB R147, R172, R179 ;  /* 0x000000b3ac93723e */ /* 0x004fe200000010ff */
[--C-:B------:R-:W-:Y:S01]  /*5ba0*/  HSET2.LE.AND R144, R144, R233.reuse, PT ;  /* 0x000000e990907233 */ /* 0x100fe20003803000 */
[----:B------:R-:W-:Y:S01]  /*5bb0*/  LOP3.LUT R20, R13, UR33, R6, 0x96, !PT ;  /* 0x000000210d147c12 */ /* 0x000fe2000f8e9606 */
[----:B------:R-:W2:Y:S01]  /*5bc0*/  MUFU.EX2 R171, R171 ;  /* 0x000000ab00ab7308 */ /* 0x000ea20000000800 */
[----:B------:R-:W-:Y:S01]  /*5bd0*/  LOP3.LUT R147, R2, R147, RZ, 0xc0, !PT ;  /* 0x0000009302937212 */ /* 0x000fe200078ec0ff */
[--C-:B------:R-:W-:Y:S01]  /*5be0*/  HSET2.LE.AND R145, R145, R233.reuse, PT ;  /* 0x000000e991917233 */ /* 0x100fe20003803000 */
[----:B------:R-:W-:Y:S01]  /*5bf0*/  F2FP.BF16.PACK_AB R2, R176, R177 ;  /* 0x000000b1b002723e */ /* 0x000fe200000010ff */
[--C-:B------:R-:W-:Y:S01]  /*5c00*/  FFMA.FTZ R182, R182, c[0x0][0x23c], -R33.reuse ;  /* 0x00008f00b6b67a23 */ /* 0x100fe20000010821 */
[--C-:B------:R-:W-:Y:S01]  /*5c10*/  SHF.R.U32.HI R6, RZ, 0x10, R12.reuse ;  /* 0x00000010ff067819 */ /* 0x100fe2000001160c */
[--C-:B------:R-:W-:Y:S01]  /*5c20*/  FFMA.FTZ R183, R183, c[0x0][0x23c], -R33.reuse ;  /* 0x00008f00b7b77a23 */ /* 0x100fe20000010821 */
[----:B------:R-:W-:Y:S01]  /*5c30*/  LOP3.LUT R144, R144, R2, RZ, 0xc0, !PT ;  /* 0x0000000290907212 */ /* 0x000fe200078ec0ff */
[--C-:B------:R-:W-:Y:S01]  /*5c40*/  FFMA.FTZ R2, R21, c[0x0][0x23c], -R33.reuse ;  /* 0x00008f0015027a23 */ /* 0x100fe20000010821 */
[----:B----4-:R-:W-:Y:S01]  /*5c50*/  F2FP.BF16.PACK_AB R0, R181, R174 ;  /* 0x000000aeb500723e */ /* 0x010fe200000010ff */
[----:B------:R-:W-:Y:S01]  /*5c60*/  MUFU.EX2 R169, R169 ;  /* 0x000000a900a97308 */ /* 0x000fe20000000800 */
[----:B------:R-:W-:Y:S01]  /*5c70*/  SHF.R.U32.HI R5, RZ, 0x18, R12 ;  /* 0x00000018ff057819 */ /* 0x000fe2000001160c */
[--C-:B------:R-:W-:Y:S01]  /*5c80*/  FFMA.FTZ R184, R184, c[0x0][0x23c], -R33.reuse ;  /* 0x00008f00b8b87a23 */ /* 0x100fe20000010821 */
[----:B------:R-:W-:Y:S01]  /*5c90*/  LOP3.LUT R145, R145, R0, RZ, 0xc0, !PT ;  /* 0x0000000091917212 */ /* 0x000fe200078ec0ff */
[--C-:B------:R-:W-:Y:S01]  /*5ca0*/  FFMA.FTZ R185, R185, c[0x0][0x23c], -R33.reuse ;  /* 0x00008f00b9b97a23 */ /* 0x100fe20000010821 */
[----:B------:R-:W-:Y:S01]  /*5cb0*/  LOP3.LUT R0, R12, 0xffff, RZ, 0xc0, !PT ;  /* 0x0000ffff0c007812 */ /* 0x000fe200078ec0ff */
[----:B------:R-:W-:Y:S01]  /*5cc0*/  FFMA.FTZ R186, R186, c[0x0][0x23c], -R28 ;  /* 0x00008f00baba7a23 */ /* 0x000fe2000001081c */
[----:B--2---:R-:W-:Y:S01]  /*5cd0*/  F2FP.BF16.PACK_AB R146, R171, R175 ;  /* 0x000000afab92723e */ /* 0x004fe200000010ff */
[----:B------:R-:W2:Y:S01]  /*5ce0*/  MUFU.EX2 R2, R2 ;  /* 0x0000000200027308 */ /* 0x000ea20000000800 */
[----:B------:R-:W-:Y:S01]  /*5cf0*/  SHF.R.U32.HI R0, RZ, 0x8, R0 ;  /* 0x00000008ff007819 */ /* 0x000fe20000011600 */
[--C-:B------:R-:W-:Y:S01]  /*5d00*/  FFMA.FTZ R187, R187, c[0x0][0x23c], -R28.reuse ;  /* 0x00008f00bbbb7a23 */ /* 0x100fe2000001081c */
[----:B------:R-:W-:Y:S01]  /*5d10*/  LOP3.LUT R146, R4, R146, RZ, 0xc0, !PT ;  /* 0x0000009204927212 */ /* 0x000fe200078ec0ff */
[--C-:B------:R-:W-:Y:S01]  /*5d20*/  FFMA.FTZ R189, R189, c[0x0][0x23c], -R28.reuse ;  /* 0x00008f00bdbd7a23 */ /* 0x100fe2000001081c */
[----:B------:R-:W-:Y:S01]  /*5d30*/  LOP3.LUT R4, R12, 0xff, RZ, 0xc0, !PT ;  /* 0x000000ff0c047812 */ /* 0x000fe200078ec0ff */
[----:B------:R-:W-:Y:S01]  /*5d40*/  FFMA.FTZ R188, R188, c[0x0][0x23c], -R28 ;  /* 0x00008f00bcbc7a23 */ /* 0x000fe2000001081c */
[----:B------:R-:W4:Y:S01]  /*5d50*/  LDSM.16.MT88.4 R12, [R210+0x10800] ;  /* 0x01080000d20c783b */ /* 0x000f220000004200 */
[----:B------:R-:W-:Y:S01]  /*5d60*/  MUFU.EX2 R173, R173 ;  /* 0x000000ad00ad7308 */ /* 0x000fe20000000800 */
[----:B------:R-:W-:Y:S01]  /*5d70*/  PRMT R4, R4, 0x5410, R0 ;  /* 0x0000541004047816 */ /* 0x000fe20000000000 */
[----:B------:R-:W-:Y:S01]  /*5d80*/  FFMA.FTZ R0, R23, c[0x0][0x23c], -R28 ;  /* 0x00008f0017007a23 */ /* 0x000fe2000001081c */
[--C-:B------:R-:W-:Y:S01]  /*5d90*/  SHF.R.U32.HI R21, RZ, 0x10, R20.reuse ;  /* 0x00000010ff157819 */ /* 0x100fe20000011614 */
[C---:B-1----:R-:W-:Y:S01]  /*5da0*/  HMMA.16816.F32.BF16 R36, R144.reuse, R40, RZ ;  /* 0x000000289024723c */ /* 0x042fe200000418ff */
[----:B------:R-:W-:Y:S01]  /*5db0*/  LOP3.LUT R22, R20, 0xffff, RZ, 0xc0, !PT ;  /* 0x0000ffff14167812 */ /* 0x000fe200078ec0ff */
[--C-:B------:R-:W-:Y:S01]  /*5dc0*/  HSET2.LE.AND R4, R4, R233.reuse, PT ;  /* 0x000000e904047233 */ /* 0x100fe20003803000 */
[----:B------:R-:W-:Y:S01]  /*5dd0*/  LOP3.LUT R6, R6, 0xff, RZ, 0xc0, !PT ;  /* 0x000000ff06067812 */ /* 0x000fe200078ec0ff */
[----:B------:R-:W1:Y:S01]  /*5de0*/  MUFU.EX2 R170, R170 ;  /* 0x000000aa00aa7308 */ /* 0x000e620000000800 */
[----:B------:R-:W-:Y:S01]  /*5df0*/  LOP3.LUT R7, R20, 0xff, RZ, 0xc0, !PT ;  /* 0x000000ff14077812 */ /* 0x000fe200078ec0ff */
[--C-:B------:R-:W-:Y:S01]  /*5e00*/  FFMA.FTZ R231, R35, c[0x0][0x23c], -R33.reuse ;  /* 0x00008f0023e77a23 */ /* 0x100fe20000010821 */
[----:B------:R-:W-:Y:S01]  /*5e10*/  SHF.R.U32.HI R20, RZ, 0x18, R20 ;  /* 0x00000018ff147819 */ /* 0x000fe20000011614 */
[C---:B------:R-:W-:Y:S01]  /*5e20*/  HMMA.16816.F32.BF16 R40, R144.reuse, R42, RZ ;  /* 0x0000002a9028723c */ /* 0x040fe200000418ff */
[----:B------:R-:W-:Y:S01]  /*5e30*/  LOP3.LUT R21, R21, 0xff, RZ, 0xc0, !PT ;  /* 0x000000ff15157812 */ /* 0x000fe200078ec0ff */
[----:B------:R-:W-:Y:S01]  /*5e40*/  FFMA.FTZ R191, R191, c[0x0][0x23c], -R33 ;  /* 0x00008f00bfbf7a23 */ /* 0x000fe20000010821 */
[----:B------:R-:W-:Y:S01]  /*5e50*/  SHF.R.U32.HI R22, RZ, 0x8, R22 ;  /* 0x00000008ff167819 */ /* 0x000fe20000011616 */
[----:B------:R-:W-:Y:S01]  /*5e60*/  MUFU.EX2 R168, R168 ;  /* 0x000000a800a87308 */ /* 0x000fe20000000800 */
[----:B------:R-:W-:Y:S01]  /*5e70*/  PRMT R6, R6, 0x5410, R5 ;  /* 0x0000541006067816 */ /* 0x000fe20000000005 */
[----:B------:R-:W-:Y:S01]  /*5e80*/  FFMA.FTZ R190, R190, c[0x0][0x23c], -R33 ;  /* 0x00008f00bebe7a23 */ /* 0x000fe20000010821 */
[----:B------:R-:W-:Y:S01]  /*5e90*/  PRMT R5, R21, 0x5410, R20 ;  /* 0x0000541015057816 */ /* 0x000fe20000000014 */
[C---:B---3--:R-:W-:Y:S01]  /*5ea0*/  HMMA.16816.F32.BF16 R148, R144.reuse, R8, RZ ;  /* 0x000000089094723c */ /* 0x048fe200000418ff */
[----:B------:R-:W-:Y:S01]  /*5eb0*/  PRMT R7, R7, 0x5410, R22 ;  /* 0x0000541007077816 */ /* 0x000fe20000000016 */
[----:B------:R-:W-:Y:S01]  /*5ec0*/  FADD.FTZ R176, R177, R176 ;  /* 0x000000b0b1b07221 */ /* 0x000fe20000010000 */
[----:B--2---:R-:W-:Y:S01]  /*5ed0*/  F2FP.BF16.PACK_AB R20, R2, R169 ;  /* 0x000000a90214723e */ /* 0x004fe200000010ff */
[----:B------:R-:W2:Y:S01]  /*5ee0*/  MUFU.EX2 R0, R0 ;  /* 0x0000000000007308 */ /* 0x000ea20000000800 */
[--C-:B------:R-:W-:Y:S01]  /*5ef0*/  HSET2.LE.AND R5, R5, R233.reuse, PT ;  /* 0x000000e905057233 */ /* 0x100fe20003803000 */
[----:B------:R-:W-:Y:S01]  /*5f00*/  FADD.FTZ R174, R174, R181 ;  /* 0x000000b5aeae7221 */ /* 0x000fe20000010000 */
[--C-:B------:R-:W-:Y:S01]  /*5f10*/  HSET2.LE.AND R8, R6, R233.reuse, PT ;  /* 0x000000e906087233 */ /* 0x100fe20003803000 */
[----:B------:R-:W-:Y:S01]  /*5f20*/  LOP3.LUT R6, R4, R20, RZ, 0xc0, !PT ;  /* 0x0000001404067212 */ /* 0x000fe200078ec0ff */
[----:B------:R-:W-:Y:S01]  /*5f30*/  HSET2.LE.AND R4, R7, R233, PT ;  /* 0x000000e907047233 */ /* 0x000fe20003803000 */
[----:B-1----:R-:W-:Y:S01]  /*5f40*/  F2FP.BF16.PACK_AB R20, R170, R173 ;  /* 0x000000adaa14723e */ /* 0x002fe200000010ff */
[----:B------:R-:W-:Y:S01]  /*5f50*/  HMMA.16816.F32.BF16 R160, R144, R156, RZ ;  /* 0x0000009c90a0723c */ /* 0x000fe200000418ff */
[----:B------:R-:W-:Y:S01]  /*5f60*/  MUFU.EX2 R180, R180 ;  /* 0x000000b400b47308 */ /* 0x000fe20000000800 */
[----:B------:R-:W-:Y:S01]  /*5f70*/  FADD.FTZ R175, R175, R176 ;  /* 0x000000b0afaf7221 */ /* 0x000fe20000010000 */
[----:B------:R-:W-:Y:S01]  /*5f80*/  LOP3.LUT R4, R4, R20, RZ, 0xc0, !PT ;  /* 0x0000001404047212 */ /* 0x000fe200078ec0ff */
[----:B------:R-:W-:-:S02]  /*5f90*/  FADD.FTZ R179, R179, R174 ;  /* 0x000000aeb3b37221 */ /* 0x000fc40000010000 */
[----:B------:R-:W-:Y:S02]  /*5fa0*/  FADD.FTZ R175, R171, R175 ;  /* 0x000000afabaf7221 */ /* 0x000fe40000010000 */
[C---:B------:R-:W-:Y:S01]  /*5fb0*/  HMMA.16816.F32.BF16 R156, R144.reuse, R158, RZ ;  /* 0x0000009e909c723c */ /* 0x040fe200000418ff */
[----:B------:R-:W1:Y:S01]  /*5fc0*/  MUFU.EX2 R178, R178 ;  /* 0x000000b200b27308 */ /* 0x000e620000000800 */
[----:B--2---:R-:W-:Y:S01]  /*5fd0*/  F2FP.BF16.PACK_AB R9, R0, R168 ;  /* 0x000000a80009723e */ /* 0x004fe200000010ff */
[----:B------:R-:W-:Y:S02]  /*5fe0*/  FADD.FTZ R179, R172, R179 ;  /* 0x000000b3acb37221 */ /* 0x000fe40000010000 */
[----:B------:R-:W-:Y:S01]  /*5ff0*/  FADD.FTZ R173, R173, R175 ;  /* 0x000000afadad7221 */ /* 0x000fe20000010000 */
[----:B------:R-:W-:Y:S02]  /*6000*/  LOP3.LUT R7, R8, R9, RZ, 0xc0, !PT ;  /* 0x0000000908077212 */ /* 0x000fe400078ec0ff */
[----:B------:R-:W-:Y:S01]  /*6010*/  HMMA.16816.F32.BF16 R44, R144, R48, RZ ;  /* 0x00000030902c723c */ /* 0x000fe200000418ff */
[----:B------:R-:W-:Y:S01]  /*6020*/  MUFU.EX2 R182, R182 ;  /* 0x000000b600b67308 */ /* 0x000fe20000000800 */
[----:B------:R-:W-:-:S04]  /*6030*/  FADD.FTZ R173, R170, R173 ;  /* 0x000000adaaad7221 */ /* 0x000fc80000010000 */
[----:B------:R-:W-:Y:S02]  /*6040*/  FADD.FTZ R169, R169, R173 ;  /* 0x000000ada9a97221 */ /* 0x000fe40000010000 */
[C---:B------:R-:W-:Y:S01]  /*6050*/  HMMA.16816.F32.BF16 R52, R144.reuse, R56, RZ ;  /* 0x000000389034723c */ /* 0x040fe200000418ff */
[----:B-1----:R-:W-:Y:S01]  /*6060*/  F2FP.BF16.PACK_AB R20, R178, R180 ;  /* 0x000000b4b214723e */ /* 0x002fe200000010ff */
[----:B------:R-:W1:Y:S01]  /*6070*/  MUFU.EX2 R183, R183 ;  /* 0x000000b700b77308 */ /* 0x000e620000000800 */
[----:B------:R-:W-:Y:S02]  /*6080*/  FADD.FTZ R180, R180, R179 ;  /* 0x000000b3b4b47221 */ /* 0x000fe40000010000 */
[----:B------:R-:W-:Y:S01]  /*6090*/  LOP3.LUT R5, R5, R20, RZ, 0xc0, !PT ;  /* 0x0000001405057212 */ /* 0x000fe200078ec0ff */
[----:B------:R-:W-:Y:S01]  /*60a0*/  FADD.FTZ R169, R2, R169 ;  /* 0x000000a902a97221 */ /* 0x000fe20000010000 */
[----:B------:R-:W2:Y:S01]  /*60b0*/  LDSM.16.MT88.4 R20, [R209+0x12800] ;  /* 0x01280000d114783b */ /* 0x000ea20000004200 */
[----:B------:R-:W-:Y:S01]  /*60c0*/  HMMA.16816.F32.BF16 R60, R144, R64, RZ ;  /* 0x00000040903c723c */ /* 0x000fe200000418ff */
[----:B------:R-:W-:Y:S01]  /*60d0*/  FADD.FTZ R180, R178, R180 ;  /* 0x000000b4b2b47221 */ /* 0x000fe20000010000 */
[----:B------:R-:W-:Y:S03]  /*60e0*/  MUFU.EX2 R184, R184 ;  /* 0x000000b800b87308 */ /* 0x000fe60000000800 */
[----:B------:R-:W-:-:S03]  /*60f0*/  FADD.FTZ R168, R168, R180 ;  /* 0x000000b4a8a87221 */ /* 0x000fc60000010000 */
[C---:B------:R-:W-:Y:S01]  /*6100*/  HMMA.16816.F32.BF16 R68, R144.reuse, R72, RZ ;  /* 0x000000489044723c */ /* 0x040fe200000418ff */
[----:B------:R-:W-:Y:S01]  /*6110*/  FADD.FTZ R168, R0, R168 ;  /* 0x000000a800a87221 */ /* 0x000fe20000010000 */
        /* <DEDUP_REMOVED lines=30> */
[----:B------:R-:W-:Y:S01]  /*6300*/  HMMA.16816.F32.BF16 R144, R144, R10, RZ ;  /* 0x0000000a9090723c */ /* 0x000fe200000418ff */
[----:B------:R-:W1:Y:S07]  /*6310*/  LDSM.16.MT88.4 R8, [R209+0x10800] ;  /* 0x01080000d108783b */ /* 0x000e6e0000004200 */
[C---:B----4-:R-:W-:Y:S08]  /*6320*/  HMMA.16816.F32.BF16 R36, R4.reuse, R12, R36 ;  /* 0x0000000c0424723c */ /* 0x050ff00000041824 */
[C---:B------:R-:W-:Y:S01]  /*6330*/  HMMA.16816.F32.BF16 R40, R4.reuse, R14, R40 ;  /* 0x0000000e0428723c */ /* 0x040fe20000041828 */
[----:B------:R-:W4:Y:S07]  /*6340*/  LDSM.16.MT88.4 R12, [R210+0x12800] ;  /* 0x01280000d20c783b */ /* 0x000f2e0000004200 */
[C---:B------:R-:W-:Y:S08]  /*6350*/  HMMA.16816.F32.BF16 R160, R4.reuse, R16, R160 ;  /* 0x0000001004a0723c */ /* 0x040ff000000418a0 */
[C---:B------:R-:W-:Y:S01]  /*6360*/  HMMA.16816.F32.BF16 R156, R4.reuse, R18, R156 ;  /* 0x00000012049c723c */ /* 0x040fe2000004189c */
[----:B------:R-:W3:Y:S07]  /*6370*/  LDSM.16.MT88.4 R16, [R212+0x12800] ;  /* 0x01280000d410783b */ /* 0x000eee0000004200 */
[C---:B--2---:R-:W-:Y:S08]  /*6380*/  HMMA.16816.F32.BF16 R76, R4.reuse, R20, R76 ;  /* 0x00000014044c723c */ /* 0x044ff0000004184c */
[C---:B-1----:R-:W-:Y:S08]  /*6390*/  HMMA.16816.F32.BF16 R44, R4.reuse, R8, R44 ;  /* 0x00000008042c723c */ /* 0x042ff0000004182c */
[C---:B------:R-:W-:Y:S01]  /*63a0*/  HMMA.16816.F32.BF16 R48, R4.reuse, R10, R48 ;  /* 0x0000000a0430723c */ /* 0x040fe20000041830 */
[----:B------:R-:W1:Y:S07]  /*63b0*/  LDSM.16.MT88.4 R8, [R208+0x12800] ;  /* 0x01280000d008783b */ /* 0x000e6e0000004200 */
[C---:B----4-:R-:W-:Y:S08]  /*63c0*/  HMMA.16816.F32.BF16 R68, R4.reuse, R12, R68 ;  /* 0x0000000c0444723c */ /* 0x050ff00000041844 */
[C---:B------:R-:W-:Y:S01]  /*63d0*/  HMMA.16816.F32.BF16 R72, R4.reuse, R14, R72 ;  /* 0x0000000e0448723c */ /* 0x040fe20000041848 */
[----:B------:R-:W2:Y:S07]  /*63e0*/  LDSM.16.MT88.4 R12, [R212+0x14800] ;  /* 0x01480000d40c783b */ /* 0x000eae0000004200 */
[C---:B---3--:R-:W-:Y:S08]  /*63f0*/  HMMA.16816.F32.BF16 R60, R4.reuse, R16, R60 ;  /* 0x00000010043c723c */ /* 0x048ff0000004183c */
[C---:B------:R-:W-:Y:S01]  /*6400*/  HMMA.16816.F32.BF16 R64, R4.reuse, R18, R64 ;  /* 0x000000120440723c */ /* 0x040fe20000041840 */
[----:B------:R-:W3:Y:S07]  /*6410*/  LDSM.16.MT88.4 R16, [R210+0x14800] ;  /* 0x01480000d210783b */ /* 0x000eee0000004200 */
        /* <DEDUP_REMOVED lines=8> */
[C---:B---3--:R-:W-:Y:S07]  /*64a0*/  HMMA.16816.F32.BF16 R100, R4.reuse, R16, R100 ;  /* 0x000000100464723c */ /* 0x048fee0000041864 */
[----:B------:R-:W-:Y:S01]  /*64b0*/  IMAD.U32 R16, RZ, RZ, UR36 ;  /* 0x00000024ff107e24 */ /* 0x000fe2000f8e00ff */
[----:B------:R-:W-:Y:S04]  /*64c0*/  HMMA.16816.F32.BF16 R104, R4, R18, R104 ;  /* 0x000000120468723c */ /* 0x000fe80000041868 */
[----:B------:R-:W-:-:S02]  /*64d0*/  LOP3.LUT R238, R239, UR35, R16, 0x96, !PT ;  /* 0x00000023efee7c12 */ /* 0x000fc4000f8e9610 */
[----:B------:R-:W3:Y:S02]  /*64e0*/  LDSM.16.MT88.4 R16, [R210+0x16800] ;  /* 0x01680000d210783b */ /* 0x000ee40000004200 */
[----:B----4-:R-:W-:Y:S01]  /*64f0*/  HMMA.16816.F32.BF16 R108, R4, R20, R108 ;  /* 0x00000014046c723c */ /* 0x010fe2000004186c */
[----:B------:R-:W-:-:S05]  /*6500*/  IMAD.WIDE.U32 R238, R238, -0x326172a9, RZ ;  /* 0xcd9e8d57eeee7825 */ /* 0x000fca00078e00ff */
[----:B------:R-:W-:Y:S02]  /*6510*/  LOP3.LUT R236, R239, UR5, R236, 0x96, !PT ;  /* 0x00000005efec7c12 */ /* 0x000fe4000f8e96ec */
[----:B------:R-:W-:Y:S01]  /*6520*/  LOP3.LUT R20, R235, UR15, R238, 0x96, !PT ;  /* 0x0000000feb147c12 */ /* 0x000fe2000f8e96ee */
[----:B-1----:R-:W-:Y:S02]  /*6530*/  HMMA.16816.F32.BF16 R116, R4, R8, R116 ;  /* 0x000000080474723c */ /* 0x002fe40000041874 */
[----:B------:R-:W-:-:S04]  /*6540*/  IMAD.WIDE.U32 R236, R236, -0x2daee0ad, RZ ;  /* 0xd2511f53ecec7825 */ /* 0x000fc800078e00ff */
[----:B------:R-:W-:Y:S01]  /*6550*/  IMAD.WIDE.U32 R20, R20, -0x2daee0ad, RZ ;  /* 0xd2511f5314147825 */ /* 0x000fe200078e00ff */
[----:B------:R-:W-:Y:S01]  /*6560*/  LOP3.LUT R232, R237, UR14, R232, 0x96, !PT ;  /* 0x0000000eede87c12 */ /* 0x000fe2000f8e96e8 */
[----:B------:R-:W-:Y:S01]  /*6570*/  HMMA.16816.F32.BF16 R120, R4, R10, R120 ;  /* 0x0000000a0478723c */ /* 0x000fe20000041878 */
[----:B------:R-:W1:Y:S02]  /*6580*/  LDSM.16.MT88.4 R8, [R209+0x16800] ;  /* 0x01680000d108783b */ /* 0x000e640000004200 */
[----:B------:R-:W-:-:S05]  /*6590*/  LOP3.LUT R236, R21, UR12, R236, 0x96, !PT ;  /* 0x0000000c15ec7c12 */ /* 0x000fca000f8e96ec */
[----:B--2---:R-:W-:Y:S01]  /*65a0*/  HMMA.16816.F32.BF16 R124, R4, R12, R124 ;  /* 0x0000000c047c723c */ /* 0x004fe2000004187c */
[----:B------:R-:W-:-:S06]  /*65b0*/  IMAD.WIDE.U32 R236, R236, -0x326172a9, RZ ;  /* 0xcd9e8d57ecec7825 */ /* 0x000fcc00078e00ff */
[----:B------:R-:W-:Y:S01]  /*65c0*/  IMAD.WIDE.U32 R12, R232, -0x326172a9, RZ ;  /* 0xcd9e8d57e80c7825 */ /* 0x000fe200078e00ff */
[C---:B------:R-:W-:Y:S03]  /*65d0*/  HMMA.16816.F32.BF16 R128, R4.reuse, R14, R128 ;  /* 0x0000000e0480723c */ /* 0x040fe60000041880 */
[----:B------:R-:W-:Y:S01]  /*65e0*/  FFMA.FTZ R232, R32, c[0x0][0x23c], -R28 ;  /* 0x00008f0020e87a23 */ /* 0x000fe2000001081c */
[----:B------:R-:W-:Y:S02]  /*65f0*/  LOP3.LUT R234, R13, UR13, R234, 0x96, !PT ;  /* 0x0000000d0dea7c12 */ /* 0x000fe4000f8e96ea */
[----:B------:R-:W-:Y:S02]  /*6600*/  LOP3.LUT R235, R237, UR11, R12, 0x96, !PT ;  /* 0x0000000bedeb7c12 */ /* 0x000fe4000f8e960c */
[----:B------:R-:W2:Y:S01]  /*6610*/  LDSM.16.MT88.4 R12, [R208+0x16800] ;  /* 0x01680000d00c783b */ /* 0x000ea20000004200 */
[----:B------:R-:W-:Y:S01]  /*6620*/  IMAD.WIDE.U32 R238, R234, -0x2daee0ad, RZ ;  /* 0xd2511f53eaee7825 */ /* 0x000fe200078e00ff */
[----:B---3--:R-:W-:Y:S01]  /*6630*/  HMMA.16816.F32.BF16 R132, R4, R16, R132 ;  /* 0x000000100484723c */ /* 0x008fe20000041884 */
[----:B------:R-:W3:Y:S02]  /*6640*/  MUFU.EX2 R232, R232 ;  /* 0x000000e800e87308 */ /* 0x000ee40000000800 */
[----:B------:R-:W-:-:S05]  /*6650*/  IMAD.WIDE.U32 R234, R235, -0x2daee0ad, RZ ;  /* 0xd2511f53ebea7825 */ /* 0x000fca00078e00ff */
[----:B------:R-:W-:Y:S01]  /*6660*/  LOP3.LUT R16, R235, UR8, R238, 0x96, !PT ;  /* 0x00000008eb107c12 */ /* 0x000fe2000f8e96ee */
[C---:B------:R-:W-:Y:S01]  /*6670*/  HMMA.16816.F32.BF16 R136, R4.reuse, R18, R136 ;  /* 0x000000120488723c */ /* 0x040fe20000041888 */
[----:B------:R-:W-:Y:S01]  /*6680*/  LOP3.LUT R238, R239, UR10, R20, 0x96, !PT ;  /* 0x0000000aefee7c12 */ /* 0x000fe2000f8e9614 */
[----:B------:R-:W-:Y:S02]  /*6690*/  FFMA.FTZ R235, R34, c[0x0][0x23c], -R33 ;  /* 0x00008f0022eb7a23 */ /* 0x000fe40000010821 */
[----:B------:R-:W-:Y:S02]  /*66a0*/  LDSM.16.MT88.4 R32, [R212+0x11800] ;  /* 0x01180000d420783b */ /* 0x000fe40000004200 */
[----:B------:R-:W-:Y:S02]  /*66b0*/  IMAD.WIDE.U32 R238, R238, -0x326172a9, RZ ;  /* 0xcd9e8d57eeee7825 */ /* 0x000fe400078e00ff */
[----:B-1----:R-:W-:Y:S01]  /*66c0*/  HMMA.16816.F32.BF16 R140, R4, R10, R140 ;  /* 0x0000000a048c723c */ /* 0x002fe2000004188c */
[----:B------:R-:W-:Y:S01]  /*66d0*/  MUFU.EX2 R235, R235 ;  /* 0x000000eb00eb7308 */ /* 0x000fe20000000800 */
[----:B------:R-:W-:Y:S01]  /*66e0*/  IMAD.WIDE.U32 R18, R16, -0x326172a9, RZ ;  /* 0xcd9e8d5710127825 */ /* 0x000fe200078e00ff */
[----:B------:R-:W-:-:S04]  /*66f0*/  LOP3.LUT R236, R239, UR9, R236, 0x96, !PT ;  /* 0x00000009efec7c12 */ /* 0x000fc8000f8e96ec */
[----:B------:R-:W-:Y:S01]  /*6700*/  LOP3.LUT R21, R19, UR7, R238, 0x96, !PT ;  /* 0x0000000713157c12 */ /* 0x000fe2000f8e96ee */
[C---:B------:R-:W-:Y:S01]  /*6710*/  HMMA.16816.F32.BF16 R112, R4.reuse, R22, R112 ;  /* 0x000000160470723c */ /* 0x040fe20000041870 */
[----:B------:R-:W-:Y:S01]  /*6720*/  SHF.R.U32.HI R20, RZ, 0x10, R18 ;  /* 0x00000010ff147819 */ /* 0x000fe20000011612 */
[----:B------:R-:W-:Y:S01]  /*6730*/  IMAD.WIDE.U32 R236, R236, -0x2daee0ad, RZ ;  /* 0xd2511f53ecec7825 */ /* 0x000fe200078e00ff */
[C---:B------:R-:W-:Y:S02]  /*6740*/  LOP3.LUT R11, R21.reuse, 0xffff, RZ, 0xc0, !PT ;  /* 0x0000ffff150b7812 */ /* 0x040fe400078ec0ff */
[----:B------:R-:W-:Y:S02]  /*6750*/  LOP3.LUT R10, R21, 0xff, RZ, 0xc0, !PT ;  /* 0x000000ff150a7812 */ /* 0x000fe400078ec0ff */
[----:B------:R-:W-:Y:S01]  /*6760*/  SHF.R.U32.HI R22, RZ, 0x10, R21 ;  /* 0x00000010ff167819 */ /* 0x000fe20000011615 */
[----:B------:R-:W-:Y:S01]  /*6770*/  HMMA.16816.F32.BF16 R152, R4, R8, R152 ;  /* 0x000000080498723c */ /* 0x000fe20000041898 */
[----:B------:R-:W-:-:S02]  /*6780*/  SHF.R.U32.HI R23, RZ, 0x8, R11 ;  /* 0x00000008ff177819 */ /* 0x000fc4000001160b */
[----:B------:R-:W-:Y:S02]  /*6790*/  LOP3.LUT R16, R18, 0xffff, RZ, 0xc0, !PT ;  /* 0x0000ffff12107812 */ /* 0x000fe400078ec0ff */
[----:B------:R-:W-:Y:S02]  /*67a0*/  LOP3.LUT R20, R20, 0xff, RZ, 0xc0, !PT ;  /* 0x000000ff14147812 */ /* 0x000fe400078ec0ff */
[----:B------:R-:W-:Y:S01]  /*67b0*/  SHF.R.U32.HI R8, RZ, 0x18, R18 ;  /* 0x00000018ff087819 */ /* 0x000fe20000011612 */
[----:B--2---:R-:W-:Y:S01]  /*67c0*/  HMMA.16816.F32.BF16 R148, R4, R12, R148 ;  /* 0x0000000c0494723c */ /* 0x004fe20000041894 */
[----:B------:R-:W-:Y:S02]  /*67d0*/  SHF.R.U32.HI R21, RZ, 0x18, R21 ;  /* 0x00000018ff157819 */ /* 0x000fe40000011615 */
[----:B------:R-:W-:Y:S02]  /*67e0*/  LOP3.LUT R22, R22, 0xff, RZ, 0xc0, !PT ;  /* 0x000000ff16167812 */ /* 0x000fe400078ec0ff */
[----:B------:R-:W-:-:S02]  /*67f0*/  PRMT R10, R10, 0x5410, R23 ;  /* 0x000054100a0a7816 */ /* 0x000fc40000000017 */
[----:B------:R-:W-:Y:S01]  /*6800*/  LOP3.LUT R9, R18, 0xff, RZ, 0xc0, !PT ;  /* 0x000000ff12097812 */ /* 0x000fe200078ec0ff */
[C---:B------:R-:W-:Y:S01]  /*6810*/  HMMA.16816.F32.BF16 R52, R4.reuse, R24, R52 ;  /* 0x000000180434723c */ /* 0x040fe20000041834 */
[----:B------:R-:W-:Y:S01]  /*6820*/  SHF.R.U32.HI R16, RZ, 0x8, R16 ;  /* 0x00000008ff107819 */ /* 0x000fe20000011610 */
[--C-:B------:R-:W-:Y:S01]  /*6830*/  HSET2.LE.AND R10, R10, R233.reuse, PT ;  /* 0x000000e90a0a7233 */ /* 0x100fe20003803000 */
[----:B------:R-:W-:Y:S02]  /*6840*/  PRMT R11, R20, 0x5410, R8 ;  /* 0x00005410140b7816 */ /* 0x000fe40000000008 */
[----:B------:R-:W-:Y:S02]  /*6850*/  PRMT R8, R22, 0x5410, R21 ;  /* 0x0000541016087816 */ /* 0x000fe40000000015 */
[----:B------:R-:W-:Y:S01]  /*6860*/  PRMT R9, R9, 0x5410, R16 ;  /* 0x0000541009097816 */ /* 0x000fe20000000010 */
[C---:B------:R-:W-:Y:S01]  /*6870*/  HMMA.16816.F32.BF16 R56, R4.reuse, R26, R56 ;  /* 0x0000001a0438723c */ /* 0x040fe20000041838 */
[----:B------:R-:W-:Y:S01]  /*6880*/  F2FP.BF16.PACK_AB R12, R183, R182 ;  /* 0x000000b6b70c723e */ /* 0x000fe200000010ff */
[--C-:B------:R-:W-:Y:S01]  /*6890*/  HSET2.LE.AND R13, R8, R233.reuse, PT ;  /* 0x000000e9080d7233 */ /* 0x100fe20003803000 */
[----:B------:R-:W-:Y:S01]  /*68a0*/  F2FP.BF16.PACK_AB R24, R187, R186 ;  /* 0x000000babb18723e */ /* 0x000fe200000010ff */
[----:B------:R-:W1:Y:S01]  /*68b0*/  LDSM.16.MT88.4 R16, [R212+0x11000] ;  /* 0x01100000d410783b */ /* 0x000e620000004200 */
[----:B------:R-:W-:Y:S01]  /*68c0*/  LOP3.LUT R8, R10, R12, RZ, 0xc0, !PT ;  /* 0x0000000c0a087212 */ /* 0x000fe200078ec0ff */
[--C-:B------:R-:W-:Y:S01]  /*68d0*/  HSET2.LE.AND R10, R9, R233.reuse, PT ;  /* 0x000000e9090a7233 */ /* 0x100fe20003803000 */
[----:B------:R-:W-:Y:S01]  /*68e0*/  F2FP.BF16.PACK_AB R12, R185, R184 ;  /* 0x000000b8b90c723e */ /* 0x000fe200000010ff */
[----:B------:R-:W-:Y:S01]  /*68f0*/  HMMA.16816.F32.BF16 R144, R4, R14, R144 ;  /* 0x0000000e0490723c */ /* 0x000fe20000041890 */
[----:B------:R-:W-:Y:S01]  /*6900*/  LOP3.LUT R9, R13, R24, RZ, 0xc0, !PT ;  /* 0x000000180d097212 */ /* 0x000fe200078ec0ff */
[----:B------:R-:W-:Y:S01]  /*6910*/  LDSM.16.MT88.4 R4, [R208+0x11000] ;  /* 0x01100000d004783b */ /* 0x000fe20000004200 */
[----:B------:R-:W-:Y:S01]  /*6920*/  LOP3.LUT R10, R10, R12, RZ, 0xc0, !PT ;  /* 0x0000000c0a0a7212 */ /* 0x000fe200078ec0ff */
[----:B------:R-:W-:Y:S01]  /*6930*/  HSET2.LE.AND R11, R11, R233, PT ;  /* 0x000000e90b0b7233 */ /* 0x000fe20003803000 */
[----:B-----5:R-:W-:Y:S01]  /*6940*/  F2FP.BF16.PACK_AB R24, R188, R189 ;  /* 0x000000bdbc18723e */ /* 0x020fe200000010ff */
[----:B------:R-:W2:Y:S01]  /*6950*/  LDSM.16.MT88.4 R12, [R209+0x11000] ;  /* 0x01100000d10c783b */ /* 0x000ea20000004200 */
[----:B------:R-:W-:-:S02]  /*6960*/  FADD.FTZ R182, R182, R169 ;  /* 0x000000a9b6b67221 */ /* 0x000fc40000010000 */
[----:B------:R-:W-:Y:S01]  /*6970*/  LOP3.LUT R11, R11, R24, RZ, 0xc0, !PT ;  /* 0x000000180b0b7212 */ /* 0x000fe200078ec0ff */
[----:B------:R-:W4:Y:S01]  /*6980*/  LDSM.16.MT88.4 R20, [R210+0x11000] ;  /* 0x01100000d214783b */ /* 0x000f220000004200 */
[----:B------:R-:W-:Y:S02]  /*6990*/  FADD.FTZ R186, R186, R168 ;  /* 0x000000a8baba7221 */ /* 0x000fe40000010000 */
[----:B------:R-:W-:Y:S01]  /*69a0*/  FADD.FTZ R182, R183, R182 ;  /* 0x000000b6b7b67221 */ /* 0x000fe20000010000 */
[----:B------:R-:W-:Y:S01]  /*69b0*/  LDSM.16.MT88.4 R24, [R210+0x15000] ;  /* 0x01500000d218783b */ /* 0x000fe20000004200 */
[----:B------:R-:W-:Y:S02]  /*69c0*/  FADD.FTZ R186, R187, R186 ;  /* 0x000000babbba7221 */ /* 0x000fe40000010000 */
[----:B------:R-:W-:Y:S02]  /*69d0*/  FADD.FTZ R184, R184, R182 ;  /* 0x000000b6b8b87221 */ /* 0x000fe40000010000 */
[----:B------:R-:W-:-:S02]  /*69e0*/  FADD.FTZ R189, R189, R186 ;  /* 0x000000babdbd7221 */ /* 0x000fc40000010000 */
[----:B------:R-:W-:Y:S02]  /*69f0*/  FADD.FTZ R184, R185, R184 ;  /* 0x000000b8b9b87221 */ /* 0x000fe40000010000 */
[----:B------:R-:W-:Y:S02]  /*6a00*/  FADD.FTZ R189, R188, R189 ;  /* 0x000000bdbcbd7221 */ /* 0x000fe40000010000 */
[----:B------:R-:W-:Y:S02]  /*6a10*/  FADD.FTZ R184, R191, R184 ;  /* 0x000000b8bfb87221 */ /* 0x000fe40000010000 */
[----:B---3--:R-:W-:Y:S02]  /*6a20*/  FADD.FTZ R189, R232, R189 ;  /* 0x000000bde8bd7221 */ /* 0x008fe40000010000 */
[----:B------:R-:W-:-:S04]  /*6a30*/  FADD.FTZ R184, R190, R184 ;  /* 0x000000b8beb87221 */ /* 0x000fc80000010000 */
[----:B------:R-:W-:Y:S01]  /*6a40*/  FADD.FTZ R184, R231, R184 ;  /* 0x000000b8e7b87221 */ /* 0x000fe20000010000 */
        /* <DEDUP_REMOVED lines=28> */
[C---:B---3--:R-:W-:Y:S08]  /*6c10*/  HMMA.16816.F32.BF16 R116, R8.reuse, R4, R116 ;  /* 0x000000040874723c */ /* 0x048ff00000041874 */
[C---:B------:R-:W-:Y:S01]  /*6c20*/  HMMA.16816.F32.BF16 R120, R8.reuse, R6, R120 ;  /* 0x000000060878723c */ /* 0x040fe20000041878 */
[----:B------:R-:W2:Y:S07]  /*6c30*/  LDSM.16.MT88.4 R4, [R209+0x17000] ;  /* 0x01700000d104783b */ /* 0x000eae0000004200 */
[C---:B------:R-:W-:Y:S01]  /*6c40*/  HMMA.16816.F32.BF16 R128, R8.reuse, R14, R128 ;  /* 0x0000000e0880723c */ /* 0x040fe20000041880 */
[----:B------:R-:W3:Y:S07]  /*6c50*/  LDSM.16.MT88.4 R12, [R208+0x17000] ;  /* 0x01700000d00c783b */ /* 0x000eee0000004200 */
[C---:B------:R-:W-:Y:S08]  /*6c60*/  HMMA.16816.F32.BF16 R100, R8.reuse, R24, R100 ;  /* 0x000000180864723c */ /* 0x040ff00000041864 */
[C---:B------:R-:W-:Y:S01]  /*6c70*/  HMMA.16816.F32.BF16 R104, R8.reuse, R26, R104 ;  /* 0x0000001a0868723c */ /* 0x040fe20000041868 */
[----:B------:R-:W-:Y:S07]  /*6c80*/  LDSM.16.MT88.4 R24, [R209+0x11800] ;  /* 0x01180000d118783b */ /* 0x000fee0000004200 */
[C---:B----4-:R-:W-:Y:S07]  /*6c90*/  HMMA.16816.F32.BF16 R108, R8.reuse, R20, R108 ;  /* 0x00000014086c723c */ /* 0x050fee000004186c */
[----:B------:R-:W-:Y:S01]  /*6ca0*/  SHF.R.U32.HI R20, RZ, 0x10, R236 ;  /* 0x00000010ff147819 */ /* 0x000fe200000116ec */
[----:B------:R-:W-:Y:S03]  /*6cb0*/  HMMA.16816.F32.BF16 R112, R8, R22, R112 ;  /* 0x000000160870723c */ /* 0x000fe60000041870 */
[----:B------:R-:W-:-:S05]  /*6cc0*/  LOP3.LUT R20, R20, 0xff, RZ, 0xc0, !PT ;  /* 0x000000ff14147812 */ /* 0x000fca00078ec0ff */
[C---:B-1----:R-:W-:Y:S07]  /*6cd0*/  HMMA.16816.F32.BF16 R132, R8.reuse, R16, R132 ;  /* 0x000000100884723c */ /* 0x042fee0000041884 */
[----:B------:R-:W-:Y:S01]  /*6ce0*/  LOP3.LUT R16, R237, UR33, R234, 0x96, !PT ;  /* 0x00000021ed107c12 */ /* 0x000fe2000f8e96ea */
[----:B------:R-:W-:Y:S01]  /*6cf0*/  HMMA.16816.F32.BF16 R136, R8, R18, R136 ;  /* 0x000000120888723c */ /* 0x000fe20000041888 */
[----:B------:R-:W-:Y:S01]  /*6d00*/  LOP3.LUT R17, R236, 0xff, RZ, 0xc0, !PT ;  /* 0x000000ffec117812 */ /* 0x000fe200078ec0ff */
[----:B------:R-:W-:Y:S01]  /*6d10*/  FFMA.FTZ R234, R31, c[0x0][0x23c], -R28 ;  /* 0x00008f001fea7a23 */ /* 0x000fe2000001081c */
[----:B------:R-:W-:-:S02]  /*6d20*/  LOP3.LUT R22, R16, 0xffff, RZ, 0xc0, !PT ;  /* 0x0000ffff10167812 */ /* 0x000fc400078ec0ff */
[----:B------:R-:W-:Y:S02]  /*6d30*/  LOP3.LUT R21, R16, 0xff, RZ, 0xc0, !PT ;  /* 0x000000ff10157812 */ /* 0x000fe400078ec0ff */
[----:B------:R-:W-:Y:S01]  /*6d40*/  LOP3.LUT R18, R236, 0xffff, RZ, 0xc0, !PT ;  /* 0x0000ffffec127812 */ /* 0x000fe200078ec0ff */
[C---:B--2---:R-:W-:Y:S01]  /*6d50*/  HMMA.16816.F32.BF16 R152, R8.reuse, R4, R152 ;  /* 0x000000040898723c */ /* 0x044fe20000041898 */
[----:B------:R-:W-:Y:S01]  /*6d60*/  SHF.R.U32.HI R19, RZ, 0x18, R236 ;  /* 0x00000018ff137819 */ /* 0x000fe200000116ec */
[--C-:B------:R-:W-:Y:S01]  /*6d70*/  FFMA.FTZ R237, R30, c[0x0][0x23c], -R28.reuse ;  /* 0x00008f001eed7a23 */ /* 0x100fe2000001081c */
[----:B------:R-:W1:Y:S01]  /*6d80*/  MUFU.EX2 R234, R234 ;  /* 0x000000ea00ea7308 */ /* 0x000e620000000800 */
[----:B------:R-:W-:Y:S01]  /*6d90*/  FFMA.FTZ R236, R29, c[0x0][0x23c], -R28 ;  /* 0x00008f001dec7a23 */ /* 0x000fe2000001081c */
[----:B------:R-:W-:Y:S01]  /*6da0*/  SHF.R.U32.HI R22, RZ, 0x8, R22 ;  /* 0x00000008ff167819 */ /* 0x000fe20000011616 */
[----:B------:R-:W-:Y:S01]  /*6db0*/  LDSM.16.MT88.4 R28, [R210+0x11800] ;  /* 0x01180000d21c783b */ /* 0x000fe20000004200 */
[----:B------:R-:W-:Y:S01]  /*6dc0*/  SHF.R.U32.HI R4, RZ, 0x8, R18 ;  /* 0x00000008ff047819 */ /* 0x000fe20000011612 */
[----:B------:R-:W-:Y:S01]  /*6dd0*/  HMMA.16816.F32.BF16 R140, R8, R6, R140 ;  /* 0x00000006088c723c */ /* 0x000fe2000004188c */
[----:B------:R-:W-:-:S02]  /*6de0*/  SHF.R.U32.HI R5, RZ, 0x10, R16 ;  /* 0x00000010ff057819 */ /* 0x000fc40000011610 */
[----:B------:R-:W-:Y:S01]  /*6df0*/  MUFU.EX2 R237, R237 ;  /* 0x000000ed00ed7308 */ /* 0x000fe20000000800 */
[----:B------:R-:W-:Y:S02]  /*6e00*/  PRMT R17, R17, 0x5410, R4 ;  /* 0x0000541011117816 */ /* 0x000fe40000000004 */
[----:B------:R-:W-:Y:S02]  /*6e10*/  SHF.R.U32.HI R18, RZ, 0x18, R16 ;  /* 0x00000018ff127819 */ /* 0x000fe40000011610 */
[----:B---3--:R-:W-:Y:S01]  /*6e20*/  HMMA.16816.F32.BF16 R148, R8, R12, R148 ;  /* 0x0000000c0894723c */ /* 0x008fe20000041894 */
[----:B------:R-:W-:Y:S01]  /*6e30*/  LOP3.LUT R5, R5, 0xff, RZ, 0xc0, !PT ;  /* 0x000000ff05057812 */ /* 0x000fe200078ec0ff */
[----:B------:R-:W-:Y:S01]  /*6e40*/  HSET2.LE.AND R6, R17, R233, PT ;  /* 0x000000e911067233 */ /* 0x000fe20003803000 */
[----:B------:R-:W2:Y:S01]  /*6e50*/  MUFU.EX2 R236, R236 ;  /* 0x000000ec00ec7308 */ /* 0x000ea20000000800 */
[----:B------:R-:W-:Y:S01]  /*6e60*/  PRMT R16, R20, 0x5410, R19 ;  /* 0x0000541014107816 */ /* 0x000fe20000000013 */
[----:B-1----:R-:W-:Y:S01]  /*6e70*/  FADD.FTZ R189, R234, R189 ;  /* 0x000000bdeabd7221 */ /* 0x002fe20000010000 */
[----:B------:R-:W-:-:S02]  /*6e80*/  PRMT R4, R21, 0x5410, R22 ;  /* 0x0000541015047816 */ /* 0x000fc40000000016 */
[----:B------:R-:W-:Y:S01]  /*6e90*/  HMMA.16816.F32.BF16 R144, R8, R14, R144 ;  /* 0x0000000e0890723c */ /* 0x000fe20000041890 */
[----:B------:R-:W1:Y:S01]  /*6ea0*/  LDSM.16.MT88.4 R12, [R212+0x13800] ;  /* 0x01380000d40c783b */ /* 0x000e620000004200 */
[----:B------:R-:W-:Y:S01]  /*6eb0*/  PRMT R5, R5, 0x5410, R18 ;  /* 0x0000541005057816 */ /* 0x000fe20000000012 */
[--C-:B------:R-:W-:Y:S01]  /*6ec0*/  HSET2.LE.AND R4, R4, R233.reuse, PT ;  /* 0x000000e904047233 */ /* 0x100fe20003803000 */
[----:B------:R-:W-:Y:S01]  /*6ed0*/  F2FP.BF16.PACK_AB R7, R235, R231 ;  /* 0x000000e7eb07723e */ /* 0x000fe200000010ff */
[----:B------:R-:W3:Y:S01]  /*6ee0*/  LDSM.16.MT88.4 R8, [R209+0x13800] ;  /* 0x01380000d108783b */ /* 0x000ee20000004200 */
[----:B------:R-:W-:Y:S01]  /*6ef0*/  F2FP.BF16.PACK_AB R18, R190, R191 ;  /* 0x000000bfbe12723e */ /* 0x000fe200000010ff */
[--C-:B------:R-:W-:Y:S01]  /*6f00*/  HSET2.LE.AND R5, R5, R233.reuse, PT ;  /* 0x000000e905057233 */ /* 0x100fe20003803000 */
[----:B------:R-:W-:Y:S01]  /*6f10*/  LOP3.LUT R6, R6, R7, RZ, 0xc0, !PT ;  /* 0x0000000706067212 */ /* 0x000fe200078ec0ff */
[----:B------:R-:W-:Y:S01]  /*6f20*/  HSET2.LE.AND R7, R16, R233, PT ;  /* 0x000000e910077233 */ /* 0x000fe20003803000 */
[----:B------:R-:W-:Y:S01]  /*6f30*/  F2FP.BF16.PACK_AB R17, R234, R232 ;  /* 0x000000e8ea11723e */ /* 0x000fe200000010ff */
[----:B------:R-:W4:Y:S01]  /*6f40*/  LDSM.16.MT88.4 R20, [R208+0x11800] ;  /* 0x01180000d014783b */ /* 0x000f220000004200 */
[----:B--2---:R-:W-:Y:S01]  /*6f50*/  F2FP.BF16.PACK_AB R16, R236, R237 ;  /* 0x000000edec10723e */ /* 0x004fe200000010ff */
[----:B------:R-:W-:Y:S01]  /*6f60*/  FADD.FTZ R189, R237, R189 ;  /* 0x000000bdedbd7221 */ /* 0x000fe20000010000 */
[----:B------:R-:W-:Y:S01]  /*6f70*/  LOP3.LUT R4, R4, R18, RZ, 0xc0, !PT ;  /* 0x0000001204047212 */ /* 0x000fe200078ec0ff */
[----:B------:R-:W-:Y:S01]  /*6f80*/  FADD.FTZ R235, R235, R184 ;  /* 0x000000b8ebeb7221 */ /* 0x000fe20000010000 */
[----:B------:R-:W-:Y:S01]  /*6f90*/  LOP3.LUT R5, R5, R17, RZ, 0xc0, !PT ;  /* 0x0000001105057212 */ /* 0x000fe200078ec0ff */
[----:B------:R-:W-:Y:S01]  /*6fa0*/  FADD.FTZ R234, R236, R189 ;  /* 0x000000bdecea7221 */ /* 0x000fe20000010000 */
[----:B------:R-:W-:-:S02]  /*6fb0*/  LOP3.LUT R7, R7, R16, RZ, 0xc0, !PT ;  /* 0x0000001007077212 */ /* 0x000fc400078ec0ff */
[----:B------:R-:W2:Y:S05]  /*6fc0*/  LDSM.16.MT88.4 R16, [R210+0x13800] ;  /* 0x01380000d210783b */ /* 0x000eaa0000004200 */
[C---:B------:R-:W-:Y:S08]  /*6fd0*/  HMMA.16816.F32.BF16 R160, R4.reuse, R32, R160 ;  /* 0x0000002004a0723c */ /* 0x040ff000000418a0 */
        /* <DEDUP_REMOVED lines=11> */
[C---:B------:R-:W-:Y:S08]  /*7090*/  HMMA.16816.F32.BF16 R44, R4.reuse, R24, R44 ;  /* 0x00000018042c723c */ /* 0x040ff0000004182c */
        /* <DEDUP_REMOVED lines=37> */
[----:B------:R-:W-:Y:S01]  /*72f0*/  IMAD.MOV.U32 R4, RZ, RZ, R242 ;  /* 0x000000ffff047224 */ /* 0x000fe200078e00f2 */
[----:B------:R-:W-:Y:S01]  /*7300*/  ISETP.GE.AND P4, PT, R221, c[0x0][0x220], PT ;  /* 0x00008800dd007a0c */ /* 0x000fe20003f86270 */
[----:B------:R-:W-:Y:S01]  /*7310*/  IMAD.MOV.U32 R5, RZ, RZ, R241 ;  /* 0x000000ffff057224 */ /* 0x000fe200078e00f1 */
[----:B------:R-:W-:Y:S01]  /*7320*/  UIMAD UR4, UR5, UR19, UR4 ;  /* 0x00000013050472a4 */ /* 0x000fe2000f8e0204 */
[----:B------:R-:W-:Y:S01]  /*7330*/  ISETP.GE.AND P3, PT, R220, c[0x0][0x220], PT ;  /* 0x00008800dc007a0c */ /* 0x000fe20003f66270 */
[----:B------:R-:W-:Y:S01]  /*7340*/  UISETP.GE.AND UP0, UPT, UR6, 0x3, UPT ;  /* 0x000000030600788c */ /* 0x000fe2000bf06270 */
[----:B------:R-:W-:-:S05]  /*7350*/  IMAD.WIDE.U32 R16, R16, UR19, R4 ;  /* 0x0000001310107c25 */ /* 0x000fca000f8e0004 */
[----:B------:R-:W-:Y:S02]  /*7360*/  IADD3 R4, R17, UR4, RZ ;  /* 0x0000000411047c10 */ /* 0x000fe4000fffe0ff */
[C---:B------:R-:W-:Y:S02]  /*7370*/  @!P6 LEA R14, P2, R16.reuse, c[0x0][0x170], 0x1 ;  /* 0x00005c00100eea11 */ /* 0x040fe400078408ff */
        /* <DEDUP_REMOVED lines=10> */
[C---:B------:R-:W-:Y:S02]  /*7420*/  @!P4 LEA.HI.X R9, R16.reuse, c[0x0][0x174], R4, 0x1, P0 ;  /* 0x00005d001009ca11 */ /* 0x040fe400000f0c04 */
[----:B------:R-:W-:Y:S01]  /*7430*/  @!P3 LEA R6, P1, R16, c[0x0][0x170], 0x1 ;  /* 0x00005c001006ba11 */ /* 0x000fe200078208ff */
[----:B------:R-:W-:Y:S01]  /*7440*/  @P5 STS.128 [R219+0x12000], RZ ;  /* 0x012000ffdb005388 */ /* 0x000fe20000000c00 */
[----:B------:R-:W-:Y:S02]  /*7450*/  IADD3.X R2, R4, UR20, RZ, P2, !PT ;  /* 0x0000001404027c10 */ /* 0x000fe400097fe4ff */
[C---:B------:R-:W-:Y:S01]  /*7460*/  @!P6 LEA R12, P0, R0.reuse, c[0x0][0x170], 0x1 ;  /* 0x00005c00000cea11 */ /* 0x040fe200078008ff */
[----:B------:R-:W-:Y:S01]  /*7470*/  @!PT LDS RZ, [RZ] ;  /* 0x00000000fffff984 */ /* 0x000fe20000000800 */
[----:B------:R-:W-:Y:S01]  /*7480*/  @!PT LDS RZ, [RZ] ;  /* 0x00000000fffff984 */ /* 0x000fe20000000800 */
[----:B------:R-:W-:Y:S01]  /*7490*/  @!PT LDS RZ, [RZ] ;  /* 0x00000000fffff984 */ /* 0x000fe20000000800 */
[----:B------:R2:W-:Y:S01]  /*74a0*/  @!P5 LDGSTS.E.BYPASS.LTC128B.128 [R219+0x12000], [R10.64+0x80] ;  /* 0x120000800adbdfae */ /* 0x0005e2000b901d5a */
[----:B------:R-:W-:-:S02]  /*74b0*/  @!P5 LEA R20, P2, R0, c[0x0][0x170], 0x1 ;  /* 0x00005c000014da11 */ /* 0x000fc400078408ff */
[----:B------:R-:W-:Y:S01]  /*74c0*/  @!P3 LEA.HI.X R7, R16, c[0x0][0x174], R4, 0x1, P1 ;  /* 0x00005d001007ba11 */ /* 0x000fe200008f0c04 */
[----:B------:R-:W-:Y:S01]  /*74d0*/  @P4 STS.128 [R219+0x14000], RZ ;  /* 0x014000ffdb004388 */ /* 0x000fe20000000c00 */
[C-C-:B------:R-:W-:Y:S02]  /*74e0*/  @!P6 LEA.HI.X R13, R0.reuse, c[0x0][0x174], R2.reuse, 0x1, P0 ;  /* 0x00005d00000dea11 */ /* 0x140fe400000f0c02 */
[C---:B------:R-:W-:Y:S01]  /*74f0*/  @!P4 LEA R18, P1, R0.reuse, c[0x0][0x170], 0x1 ;  /* 0x00005c000012ca11 */ /* 0x040fe200078208ff */
[----:B------:R-:W-:Y:S01]  /*7500*/  @!PT LDS RZ, [RZ] ;  /* 0x00000000fffff984 */ /* 0x000fe20000000800 */
[----:B------:R-:W-:Y:S01]  /*7510*/  @!PT LDS RZ, [RZ] ;  /* 0x00000000fffff984 */ /* 0x000fe20000000800 */
[----:B------:R-:W-:Y:S01]  /*7520*/  @!PT LDS RZ, [RZ] ;  /* 0x00000000fffff984 */ /* 0x000fe20000000800 */
[----:B------:R2:W-:Y:S01]  /*7530*/  @!P4 LDGSTS.E.BYPASS.LTC128B.128 [R219+0x14000], [R8.64+0x100] ;  /* 0x1400010008dbcfae */ /* 0x0005e2000b901d5a */
        /* <DEDUP_REMOVED lines=8> */
[----:B------:R3:W-:Y:S01]  /*75c0*/  @!P3 LDGSTS.E.BYPASS.LTC128B.128 [R219+0x16000], [R6.64+0x180] ;  /* 0x1600018006dbbfae */ /* 0x0007e2000b901d5a */
[----:B------:R-:W-:Y:S02]  /*75d0*/  @!P3 LEA.HI.X R17, R0, c[0x0][0x174], R2, 0x1, P0 ;  /* 0x00005d000011ba11 */ /* 0x000fe400000f0c02 */
[----:B------:R-:W-:Y:S01]  /*75e0*/  IADD3.X R2, R2, UR20, RZ, P2, !PT ;  /* 0x0000001402027c10 */ /* 0x000fe200097fe4ff */
[----:B------:R-:W-:Y:S01]  /*75f0*/  @P6 STS.128 [R219+0x10800], RZ ;  /* 0x010800ffdb006388 */ /* 0x000fe20000000c00 */
[C---:B------:R-:W-:Y:S02]  /*7600*/  @!P6 LEA R28, P0, R4.reuse, c[0x0][0x170], 0x1 ;  /* 0x00005c00041cea11 */ /* 0x040fe400078008ff */
[C---:B------:R-:W-:Y:S01]  /*7610*/  @!P5 LEA R26, P2, R4.reuse, c[0x0][0x170], 0x1 ;  /* 0x00005c00041ada11 */ /* 0x040fe200078408ff */
[----:B------:R-:W-:Y:S01]  /*7620*/  @!PT LDS RZ, [RZ] ;  /* 0x00000000fffff984 */ /* 0x000fe20000000800 */
[----:B------:R-:W-:Y:S01]  /*7630*/  @!PT LDS RZ, [RZ] ;  /* 0x00000000fffff984 */ /* 0x000fe20000000800 */
[----:B------:R-:W-:Y:S01]  /*7640*/  @!PT LDS RZ, [RZ] ;  /* 0x00000000fffff984 */ /* 0x000fe20000000800 */
[----:B------:R1:W-:Y:S01]  /*7650*/  @!P6 LDGSTS.E.BYPASS.LTC128B.128 [R219+0x10800], [R12.64] ;  /* 0x108000000cdbefae */ /* 0x0003e2000b901d5a */
        /* <DEDUP_REMOVED lines=9> */
[C---:B------:R-:W-:Y:S02]  /*76f0*/  IADD3 R0, P2, R4.reuse, UR21, RZ ;  /* 0x0000001504007c10 */ /* 0x040fe4000ff5e0ff */
[C-C-:B------:R-:W-:Y:S01]  /*7700*/  @!P4 LEA.HI.X R25, R4.reuse, c[0x0][0x174], R2.reuse, 0x1, P1 ;  /* 0x00005d000419ca11 */ /* 0x140fe200008f0c02 */
[----:B------:R-:W-:Y:S01]  /*7710*/  @P4 STS.128 [R219+0x14800], RZ ;  /* 0x014800ffdb004388 */ /* 0x000fe20000000c00 */
[----:B------:R-:W-:-:S02]  /*7720*/  @!P3 LEA.HI.X R23, R4, c[0x0][0x174], R2, 0x1, P0 ;  /* 0x00005d000417ba11 */ /* 0x000fc400000f0c02 */
[----:B------:R-:W-:Y:S01]  /*7730*/  IADD3.X R2, R2, UR20, RZ, P2, !PT ;  /* 0x0000001402027c10 */ /* 0x000fe200097fe4ff */
[----:B------:R-:W-:Y:S01]  /*7740*/  @!PT LDS RZ, [RZ] ;  /* 0x00000000fffff984 */ /* 0x000fe20000000800 */
[----:B------:R-:W-:Y:S01]  /*7750*/  @!PT LDS RZ, [RZ] ;  /* 0x00000000fffff984 */ /* 0x000fe20000000800 */
[----:B------:R-:W-:Y:S01]  /*7760*/  @!PT LDS RZ, [RZ] ;  /* 0x00000000fffff984 */ /* 0x000fe20000000800 */
[----:B------:R5:W-:Y:S01]  /*7770*/  @!P4 LDGSTS.E.BYPASS.LTC128B.128 [R219+0x14800], [R18.64+0x100] ;  /* 0x1480010012dbcfae */ /* 0x000be2000b901d5a */
[C---:B------:R-:W-:Y:S02]  /*7780*/  @!P6 LEA R34, P0, R0.reuse, c[0x0][0x170], 0x1 ;  /* 0x00005c000022ea11 */ /* 0x040fe400078008ff */
        /* <DEDUP_REMOVED lines=64> */
[----:B------:R-:W1:Y:S04]  /*7b90*/  S2R R0, SR_TID.X ;  /* 0x0000000000007919 */ /* 0x000e680000002100 */
[----:B------:R-:W0:Y:S01]  /*7ba0*/  LDGDEPBAR ;  /* 0x00000000000079af */ /* 0x000e220000000000 */
[C---:B--2---:R-:W-:Y:S08]  /*7bb0*/  HMMA.16816.F32.BF16 R168, R24.reuse, R32, RZ ;  /* 0x0000002018a8723c */ /* 0x044ff000000418ff */
[C---:B------:R-:W-:Y:S08]  /*7bc0*/  HMMA.16816.F32.BF16 R172, R24.reuse, R174, RZ ;  /* 0x000000ae18ac723c */ /* 0x040ff000000418ff */
[----:B---3--:R-:W-:Y:S01]  /*7bd0*/  HMMA.16816.F32.BF16 R8, R24, R4, RZ ;  /* 0x000000041808723c */ /* 0x008fe200000418ff */
[----:B-1----:R-:W-:-:S02]  /*7be0*/  IMAD.SHL.U32 R2, R0, 0x2, RZ ;  /* 0x0000000200027824 */ /* 0x002fc400078e00ff */
[----:B------:R-:W-:-:S03]  /*7bf0*/  IMAD.U32 R0, RZ, RZ, UR7 ;  /* 0x00000007ff007e24 */ /* 0x000fc6000f8e00ff */
[----:B------:R-:W-:Y:S02]  /*7c00*/  LOP3.LUT R2, R2, 0x6, RZ, 0xc0, !PT ;  /* 0x0000000602027812 */ /* 0x000fe400078ec0ff */
[----:B------:R-:W-:Y:S03]  /*7c10*/  HMMA.16816.F32.BF16 R4, R24, R6, RZ ;  /* 0x000000061804723c */ /* 0x000fe600000418ff */
[----:B------:R-:W-:-:S05]  /*7c20*/  IMAD R0, R0, 0x40, R2 ;  /* 0x0000004000007824 */ /* 0x000fca00078e0202 */
[----:B------:R-:W-:Y:S01]  /*7c30*/  HMMA.16816.F32.BF16 R32, R24, R34, RZ ;  /* 0x000000221820723c */ /* 0x000fe200000418ff */
[----:B------:R-:W-:-:S04]  /*7c40*/  IADD3 R2, R0, 0x1, RZ ;  /* 0x0000000100027810 */ /* 0x000fc80007ffe0ff */
[C---:B------:R-:W-:Y:S02]  /*7c50*/  ISETP.GE.AND P2, PT, R2.reuse, R230, PT ;  /* 0x000000e60200720c */ /* 0x040fe40003f46270 */
[----:B------:R-:W-:Y:S01]  /*7c60*/  ISETP.GE.AND P1, PT, R2, R223, PT ;  /* 0x000000df0200720c */ /* 0x000fe20003f26270 */
[----:B------:R-:W-:Y:S01]  /*7c70*/  HMMA.16816.F32.BF16 R28, R24, R20, RZ ;  /* 0x00000014181c723c */ /* 0x000fe200000418ff */
[----:B------:R-:W-:-:S07]  /*7c80*/  IADD3 R2, R0, 0x9, RZ ;  /* 0x0000000900027810 */ /* 0x000fce0007ffe0ff */
        /* <DEDUP_REMOVED lines=26> */
[----:B------:R-:W3:Y:S04]  /*7e30*/  LDSM.16.M88.4 R184, [R204+0x1800] ;  /* 0x00180000ccb8783b */ /* 0x000ee80000000200 */
[----:B------:R-:W-:Y:S03]  /*7e40*/  LDSM.16.M88.4 R20, [R218+0x2000] ;  /* 0x00200000da14783b */ /* 0x000fe60000000200 */
[C---:B-----5:R-:W-:Y:S08]  /*7e50*/  HMMA.16816.F32.BF16 R8, R16.reuse, R12, R8 ;  /* 0x0000000c1008723c */ /* 0x060ff00000041808 */
        /* <DEDUP_REMOVED lines=162> */
[----:B------:R-:W-:Y:S02]  /*8880*/  ISETP.GE.AND P1, PT, R2, R230, PT ;  /* 0x000000e60200720c */ /* 0x000fe40003f26270 */
[----:B------:R-:W-:Y:S02]  /*8890*/  FSEL R4, R4, -INF , !P0 ;  /* 0xff80000004047808 */ /* 0x000fe40004000000 */
[----:B------:R-:W-:Y:S01]  /*88a0*/  IADD3 R12, R0, 0x10, RZ ;  /* 0x00000010000c7810 */ /* 0x000fe20007ffe0ff */
[----:B------:R-:W-:Y:S01]  /*88b0*/  BAR.SYNC.DEFER_BLOCKING 0x0 ;  /* 0x0000000000007b1d */ /* 0x000fe20000010000 */
[----:B------:R-:W-:Y:S01]  /*88c0*/  ISETP.GE.AND P0, PT, R2, R223, PT ;  /* 0x000000df0200720c */ /* 0x000fe20003f06270 */
[----:B------:R-:W-:Y:S01]  /*88d0*/  HMMA.16816.F32.BF16 R24, R236, R182, R24 ;  /* 0x000000b6ec18723c */ /* 0x000fe20000041818 */
[----:B------:R-:W-:-:S02]  /*88e0*/  IADD3 R2, R0, 0x11, RZ ;  /* 0x0000001100027810 */ /* 0x000fc40007ffe0ff */
[----:B------:R-:W-:Y:S02]  /*88f0*/  FSEL R5, R5, -INF , !P1 ;  /* 0xff80000005057808 */ /* 0x000fe40004800000 */
[----:B------:R-:W-:Y:S02]  /*8900*/  FSEL R6, R6, -INF , !P2 ;  /* 0xff80000006067808 */ /* 0x000fe40005000000 */
[C---:B------:R-:W-:Y:S01]  /*8910*/  ISETP.GE.AND P1, PT, R12.reuse, R223, PT ;  /* 0x000000df0c00720c */ /* 0x040fe20003f26270 */
[----:B--2---:R-:W-:Y:S01]  /*8920*/  HMMA.16816.F32.BF16 R168, R20, R184, R168 ;  /* 0x000000b814a8723c */ /* 0x004fe200000418a8 */
[----:B------:R-:W-:Y:S02]  /*8930*/  FSEL R7, R7, -INF , !P0 ;  /* 0xff80000007077808 */ /* 0x000fe40004000000 */
[-C--:B------:R-:W-:Y:S02]  /*8940*/  ISETP.GE.AND P2, PT, R12, R230.reuse, PT ;  /* 0x000000e60c00720c */ /* 0x080fe40003f46270 */
[----:B------:R-:W-:-:S02]  /*8950*/  ISETP.GE.AND P0, PT, R2, R230, PT ;  /* 0x000000e60200720c */ /* 0x000fc40003f06270 */
[----:B------:R-:W-:Y:S01]  /*8960*/  IADD3 R12, R0, 0x18, RZ ;  /* 0x00000018000c7810 */ /* 0x000fe20007ffe0ff */
[C---:B------:R-:W-:Y:S01]  /*8970*/  HMMA.16816.F32.BF16 R32, R20.reuse, R186, R32 ;  /* 0x000000ba1420723c */ /* 0x040fe20000041820 */
[----:B------:R-:W-:Y:S02]  /*8980*/  FSEL R182, R178, -INF , !P1 ;  /* 0xff800000b2b67808 */ /* 0x000fe40004800000 */
[----:B------:R-:W-:Y:S02]  /*8990*/  FSEL R180, R176, -INF , !P2 ;  /* 0xff800000b0b47808 */ /* 0x000fe40005000000 */
[----:B------:R-:W-:Y:S02]  /*89a0*/  FSEL R178, R177, -INF , !P0 ;  /* 0xff800000b1b27808 */ /* 0x000fe40004000000 */
[----:B------:R-:W-:Y:S01]  /*89b0*/  ISETP.GE.AND P2, PT, R2, R223, PT ;  /* 0x000000df0200720c */ /* 0x000fe20003f46270 */
[----:B---3--:R-:W-:Y:S01]  /*89c0*/  HMMA.16816.F32.BF16 R28, R20, R16, R28 ;  /* 0x00000010141c723c */ /* 0x008fe2000004181c */
[----:B------:R-:W-:-:S02]  /*89d0*/  ISETP.GE.AND P1, PT, R12, R230, PT ;  /* 0x000000e60c00720c */ /* 0x000fc40003f26270 */
[----:B------:R-:W-:Y:S02]  /*89e0*/  ISETP.GE.AND P0, PT, R12, R223, PT ;  /* 0x000000df0c00720c */ /* 0x000fe40003f06270 */
[C---:B------:R-:W-:Y:S02]  /*89f0*/  IADD3 R2, R0.reuse, 0x19, RZ ;  /* 0x0000001900027810 */ /* 0x040fe40007ffe0ff */
[----:B------:R-:W-:Y:S01]  /*8a00*/  IADD3 R12, R0, 0x20, RZ ;  /* 0x00000020000c7810 */ /* 0x000fe20007ffe0ff */
[----:B------:R-:W-:Y:S01]  /*8a10*/  HMMA.16816.F32.BF16 R24, R20, R18, R24 ;  /* 0x000000121418723c */ /* 0x000fe20000041818 */
        /* <DEDUP_REMOVED lines=25> */
[----:B------:R-:W-:Y:S02]  /*8bb0*/  ISETP.GE.AND P2, PT, R2, R223, PT ;  /* 0x000000df0200720c */ /* 0x000fe40003f46270 */
[----:B------:R-:W-:-:S02]  /*8bc0*/  ISETP.GE.AND P1, PT, R12, R230, PT ;  /* 0x000000e60c00720c */ /* 0x000fc40003f26270 */
[----:B------:R-:W-:Y:S02]  /*8bd0*/  ISETP.GE.AND P0, PT, R12, R223, PT ;  /* 0x000000df0c00720c */ /* 0x000fe40003f06270 */
[C---:B------:R-:W-:Y:S02]  /*8be0*/  IADD3 R2, R0.reuse, 0x31, RZ ;  /* 0x0000003100027810 */ /* 0x040fe40007ffe0ff */
[----:B------:R-:W-:Y:S02]  /*8bf0*/  IADD3 R12, R0, 0x38, RZ ;  /* 0x00000038000c7810 */ /* 0x000fe40007ffe0ff */
[----:B------:R-:W-:Y:S02]  /*8c00*/  FSEL R187, R35, -INF , !P2 ;  /* 0xff80000023bb7808 */ /* 0x000fe40005000000 */
[----:B------:R-:W-:Y:S02]  /*8c10*/  FSEL R177, R28, -INF , !P1 ;  /* 0xff8000001cb17808 */ /* 0x000fe40004800000 */
[----:B------:R-:W-:-:S02]  /*8c20*/  FSEL R32, R30, -INF , !P0 ;  /* 0xff8000001e207808 */ /* 0x000fc40004000000 */
[CC--:B------:R-:W-:Y:S02]  /*8c30*/  ISETP.GE.AND P2, PT, R2.reuse, R230.reuse, PT ;  /* 0x000000e60200720c */ /* 0x0c0fe40003f46270 */
[----:B------:R-:W-:Y:S02]  /*8c40*/  ISETP.GE.AND P1, PT, R2, R223, PT ;  /* 0x000000df0200720c */ /* 0x000fe40003f26270 */
[-C--:B------:R-:W-:Y:S02]  /*8c50*/  ISETP.GE.AND P0, PT, R12, R230.reuse, PT ;  /* 0x000000e60c00720c */ /* 0x080fe40003f06270 */
[----:B------:R-:W-:Y:S02]  /*8c60*/  IADD3 R2, R0, 0x39, RZ ;  /* 0x0000003900027810 */ /* 0x000fe40007ffe0ff */
[----:B------:R-:W-:Y:S02]  /*8c70*/  FSEL R34, R24, -INF , !P0 ;  /* 0xff80000018227808 */ /* 0x000fe40004000000 */
[----:B------:R-:W-:-:S02]  /*8c80*/  ISETP.GE.AND P0, PT, R2, R230, PT ;  /* 0x000000e60200720c */ /* 0x000fc40003f06270 */
[----:B------:R-:W-:Y:S02]  /*8c90*/  FSEL R176, R29, -INF , !P2 ;  /* 0xff8000001db07808 */ /* 0x000fe40005000000 */
[----:B------:R-:W-:Y:S02]  /*8ca0*/  FSEL R33, R25, -INF , !P0 ;  /* 0xff80000019217808 */ /* 0x000fe40004000000 */
[----:B------:R-:W-:Y:S02]  /*8cb0*/  PLOP3.LUT P0, PT, PT, PT, UP0, 0x80, 0x0 ;  /* 0x000000000000781c */ /* 0x000fe40003f0f008 */
[----:B------:R-:W-:Y:S02]  /*8cc0*/  FSEL R31, R31, -INF , !P1 ;  /* 0xff8000001f1f7808 */ /* 0x000fe40004800000 */
[----:B------:R-:W-:Y:S02]  /*8cd0*/  ISETP.GE.AND P2, PT, R12, R223, PT ;  /* 0x000000df0c00720c */ /* 0x000fe40003f46270 */
[----:B------:R-:W-:-:S02]  /*8ce0*/  ISETP.GE.AND P1, PT, R0, R230, PT ;  /* 0x000000e60000720c */ /* 0x000fc40003f26270 */
[----:B------:R-:W-:Y:S02]  /*8cf0*/  FSEL R28, R26, -INF , !P2 ;  /* 0xff8000001a1c7808 */ /* 0x000fe40005000000 */
        /* <DEDUP_REMOVED lines=73> */
[----:B------:R-:W-:Y:S02]  /*9190*/  @!P3 LEA.HI.X R15, R0, c[0x0][0x16c], R2, 0x1, P2 ;  /* 0x00005b00000fba11 */ /* 0x000fe400010f0c02 */
[----:B------:R-:W-:Y:S02]  /*91a0*/  IADD3.X R2, R2, UR16, RZ, P1, !PT ;  /* 0x0000001002027c10 */ /* 0x000fe40008ffe4ff */
[C---:B---3--:R-:W-:Y:S01]  /*91b0*/  @!P6 LEA R20, P2, R8.reuse, c[0x0][0x168], 0x1 ;  /* 0x00005a000814ea11 */ /* 0x048fe200078408ff */
[----:B------:R-:W-:Y:S01]  /*91c0*/  @!PT LDS RZ, [RZ] ;  /* 0x00000000fffff984 */ /* 0x000fe20000000800 */
[----:B------:R-:W-:Y:S01]  /*91d0*/  @!PT LDS RZ, [RZ] ;  /* 0x00000000fffff984 */ /* 0x000fe20000000800 */
[----:B------:R-:W-:Y:S01]  /*91e0*/  @!PT LDS RZ, [RZ] ;  /* 0x00000000fffff984 */ /* 0x000fe20000000800 */
[----:B------:R2:W-:Y:S03]  /*91f0*/  @!P3 LDGSTS.E.BYPASS.LTC128B.128 [R219+0xe800], [R14.64+0x180] ;  /* 0x0e8001800edbbfae */ /* 0x0005e6000b901d5a */
[C---:B------:R-:W-:Y:S01]  /*9200*/  @!P6 LEA.HI.X R21, R8.reuse, c[0x0][0x16c], R2, 0x1, P2 ;  /* 0x00005b000815ea11 */ /* 0x040fe200010f0c02 */
[----:B------:R1:W-:Y:S01]  /*9210*/  @P6 STS.128 [R219+0x9000], RZ ;  /* 0x009000ffdb006388 */ /* 0x0003e20000000c00 */
        /* <DEDUP_REMOVED lines=27> */
[----:B------:R1:W-:Y:S01]  /*93d0*/  @!P3 LDGSTS.E.BYPASS.LTC128B.128 [R219+0xf000], [R14.64+0x180] ;  /* 0x0f0001800edbbfae */ /* 0x0003e2000b901d5a */
[C---:B------:R-:W-:Y:S02]  /*93e0*/  @!P5 LEA R22, P2, R0.reuse, c[0x0][0x168], 0x1 ;  /* 0x00005a000016da11 */ /* 0x040fe400078408ff */
        /* <DEDUP_REMOVED lines=27> */
.L_x_318:
[----:B------:R-:W-:Y:S05]  /*95a0*/  BSYNC B0 ;  /* 0x0000000000007941 */ /* 0x000fea0003800000 */
.L_x_317:
[----:B------:R-:W0:Y:S02]  /*95b0*/  LDGDEPBAR ;  /* 0x00000000000079af */ /* 0x000e240000000000 */
.L_x_316:
[----:B------:R-:W-:Y:S01]  /*95c0*/  FMNMX.FTZ R2, R164, R12, !PT ;  /* 0x0000000ca4027209 */ /* 0x000fe20007810000 */
[----:B------:R-:W-:Y:S01]  /*95d0*/  IMAD.WIDE.U32 R236, R166, -0x326172a9, RZ ;  /* 0xcd9e8d57a6ec7825 */ /* 0x000fe200078e00ff */
[----:B------:R-:W-:Y:S01]  /*95e0*/  FMNMX.FTZ R13, R3, R10, !PT ;  /* 0x0000000a030d7209 */ /* 0x000fe20007810000 */
[----:B------:R-:W-:Y:S01]  /*95f0*/  USHF.L.U32 UR4, UR7, 0x1, URZ ;  /* 0x0000000107047899 */ /* 0x000fe2000800063f */
[----:B------:R-:W-:Y:S01]  /*9600*/  FMNMX.FTZ R2, R9, R2, !PT ;  /* 0x0000000209027209 */ /* 0x000fe20007810000 */
[----:B------:R-:W-:Y:S01]  /*9610*/  IMAD.WIDE.U32 R238, R165, -0x2daee0ad, RZ ;  /* 0xd2511f53a5ee7825 */ /* 0x000fe200078e00ff */
[----:B------:R-:W-:Y:S01]  /*9620*/  FMNMX.FTZ R13, R11, R13, !PT ;  /* 0x0000000d0b0d7209 */ /* 0x000fe20007810000 */
[----:B------:R-:W-:Y:S01]  /*9630*/  UIADD3 UR5, UR34, -0x61c88647, URZ ;  /* 0x9e3779b922057890 */ /* 0x000fe2000fffe03f */
[----:B------:R-:W-:Y:S01]  /*9640*/  FMNMX.FTZ R2, R4, R2, !PT ;  /* 0x0000000204027209 */ /* 0x000fe20007810000 */
[----:B------:R-:W-:Y:S01]  /*9650*/  UIADD3 UR33, UR35, 0x646e171e, URZ ;  /* 0x646e171e23217890 */ /* 0x000fe2000fffe03f */
        /* <DEDUP_REMOVED lines=27> */
[----:B------:R-:W-:Y:S01]  /*9810*/  LOP3.LUT R26, R237, R167, RZ, 0x3c, !PT ;  /* 0x000000a7ed1a7212 */ /* 0x000fe200078e3cff */
[----:B------:R-:W2:Y:S01]  /*9820*/  SHFL.BFLY PT, R0, R2, 0x2, 0x1f ;  /* 0x0c401f0002007f89 */ /* 0x000ea200000e0000 */
[----:B-1----:R-:W-:Y:S01]  /*9830*/  MOV R14, UR4 ;  /* 0x00000004000e7c02 */ /* 0x002fe20008000f00 */
[----:B------:R-:W-:Y:S02]  /*9840*/  UIADD3 UR4, UR4, 0x1, URZ ;  /* 0x0000000104047890 */ /* 0x000fe4000fffe03f */
[----:B------:R-:W1:Y:S01]  /*9850*/  SHFL.BFLY PT, R8, R13, 0x2, 0x1f ;  /* 0x0c401f000d087f89 */ /* 0x000e6200000e0000 */
[----:B------:R-:W-:Y:S01]  /*9860*/  IMAD.WIDE.U32 R26, R26, -0x2daee0ad, RZ ;  /* 0xd2511f531a1a7825 */ /* 0x000fe200078e00ff */
[----:B------:R-:W-:-:S04]  /*9870*/  LOP3.LUT R14, R239, UR35, R14, 0x96, !PT ;  /* 0x00000023ef0e7c12 */ /* 0x000fc8000f8e960e */
[----:B------:R-:W-:Y:S01]  /*9880*/  LOP3.LUT R24, R27, UR31, R238, 0x96, !PT ;  /* 0x0000001f1b187c12 */ /* 0x000fe2000f8e96ee */
[----:B------:R-:W-:Y:S01]  /*9890*/  IMAD.WIDE.U32 R14, R14, -0x326172a9, RZ ;  /* 0xcd9e8d570e0e7825 */ /* 0x000fe200078e00ff */
[----:B------:R-:W-:Y:S01]  /*98a0*/  UIADD3 UR31, UR34, -0x4ab325aa, URZ ;  /* 0xb54cda56221f7890 */ /* 0x000fe2000fffe03f */
[----:B------:R-:W-:Y:S01]  /*98b0*/  MOV R238, UR4 ;  /* 0x0000000400ee7c02 */ /* 0x000fe20008000f00 */
[----:B------:R-:W-:Y:S01]  /*98c0*/  UMOV UR4, UR7 ;  /* 0x0000000700047c82 */ /* 0x000fe20008000000 */
[----:B------:R-:W-:Y:S02]  /*98d0*/  IMAD.WIDE.U32 R24, R24, -0x326172a9, RZ ;  /* 0xcd9e8d5718187825 */ /* 0x000fe400078e00ff */
[----:B------:R-:W-:-:S03]  /*98e0*/  LOP3.LUT R238, R239, UR35, R238, 0x96, !PT ;  /* 0x00000023efee7c12 */ /* 0x000fc6000f8e96ee */
[----:B------:R-:W-:Y:S02]  /*98f0*/  LOP3.LUT R18, R25, UR15, R14, 0x96, !PT ;  /* 0x0000000f19127c12 */ /* 0x000fe4000f8e960e */
[----:B------:R-:W-:Y:S01]  /*9900*/  IMAD.WIDE.U32 R238, R238, -0x326172a9, RZ ;  /* 0xcd9e8d57eeee7825 */ /* 0x000fe200078e00ff */
[----:B--2---:R-:W-:-:S03]  /*9910*/  FMNMX.FTZ R0, R2, R0, !PT ;  /* 0x0000000002007209 */ /* 0x004fc60007810000 */
[----:B------:R-:W-:Y:S01]  /*9920*/  IMAD.WIDE.U32 R18, R18, -0x2daee0ad, RZ ;  /* 0xd2511f5312127825 */ /* 0x000fe200078e00ff */
[----:B-1----:R-:W-:Y:S01]  /*9930*/  FMNMX.FTZ R8, R13, R8, !PT ;  /* 0x000000080d087209 */ /* 0x002fe20007810000 */
[----:B------:R-:W1:Y:S01]  /*9940*/  SHFL.BFLY PT, R2, R0, 0x1, 0x1f ;  /* 0x0c201f0000027f89 */ /* 0x000e6200000e0000 */
[--C-:B------:R-:W-:Y:S02]  /*9950*/  LOP3.LUT R13, R15, UR5, R236.reuse, 0x96, !PT ;  /* 0x000000050f0d7c12 */ /* 0x100fe4000f8e96ec */
[----:B------:R-:W-:-:S03]  /*9960*/  LOP3.LUT R236, R239, UR5, R236, 0x96, !PT ;  /* 0x00000005efec7c12 */ /* 0x000fc6000f8e96ec */
[----:B------:R-:W-:-:S04]  /*9970*/  IMAD.WIDE.U32 R20, R13, -0x2daee0ad, RZ ;  /* 0xd2511f530d147825 */ /* 0x000fc800078e00ff */
[----:B------:R-:W-:Y:S01]  /*9980*/  IMAD.WIDE.U32 R236, R236, -0x2daee0ad, RZ ;  /* 0xd2511f53ecec7825 */ /* 0x000fe200078e00ff */
[----:B------:R-:W-:Y:S02]  /*9990*/  LOP3.LUT R13, R21, UR14, R26, 0x96, !PT ;  /* 0x0000000e150d7c12 */ /* 0x000fe4000f8e961a */
[----:B------:R-:W-:Y:S02]  /*99a0*/  LOP3.LUT R20, R19, UR12, R20, 0x96, !PT ;  /* 0x0000000c13147c12 */ /* 0x000fe4000f8e9614 */
[----:B------:R-:W-:Y:S01]  /*99b0*/  LOP3.LUT R26, R237, UR14, R26, 0x96, !PT ;  /* 0x0000000eed1a7c12 */ /* 0x000fe2000f8e961a */
[----:B------:R-:W-:-:S04]  /*99c0*/  IMAD.WIDE.U32 R16, R13, -0x326172a9, RZ ;  /* 0xcd9e8d570d107825 */ /* 0x000fc800078e00ff */
[----:B------:R-:W-:Y:S01]  /*99d0*/  IMAD.WIDE.U32 R20, R20, -0x326172a9, RZ ;  /* 0xcd9e8d5714147825 */ /* 0x000fe200078e00ff */
[----:B-1----:R-:W-:-:S03]  /*99e0*/  FMNMX.FTZ R2, R0, R2, !PT ;  /* 0x0000000200027209 */ /* 0x002fc60007810000 */
[----:B------:R-:W-:Y:S01]  /*99f0*/  IMAD.WIDE.U32 R26, R26, -0x326172a9, RZ ;  /* 0xcd9e8d571a1a7825 */ /* 0x000fe200078e00ff */
[----:B------:R-:W1:Y:S01]  /*9a00*/  SHFL.BFLY PT, R0, R8, 0x1, 0x1f ;  /* 0x0c201f0008007f89 */ /* 0x000e6200000e0000 */
[----:B------:R-:W-:Y:S02]  /*9a10*/  LOP3.LUT R16, R21, UR11, R16, 0x96, !PT ;  /* 0x0000000b15107c12 */ /* 0x000fe4000f8e9610 */
[C---:B------:R-:W-:Y:S01]  /*9a20*/  FMUL.FTZ R35, R2.reuse, c[0x0][0x23c] ;  /* 0x00008f0002237a20 */ /* 0x040fe20000410000 */
[----:B------:R-:W-:-:S04]  /*9a30*/  FSETP.NEU.FTZ.AND P2, PT, R2, -INF , PT ;  /* 0xff8000000200780b */ /* 0x000fc80003f5d000 */
[----:B------:R-:W-:Y:S02]  /*9a40*/  FSEL R35, R35, RZ, P2 ;  /* 0x000000ff23237208 */ /* 0x000fe40001000000 */
[----:B------:R-:W-:-:S03]  /*9a50*/  FSEL R175, R2, RZ, P2 ;  /* 0x000000ff02af7208 */ /* 0x000fc60001000000 */
[--C-:B------:R-:W-:Y:S01]  /*9a60*/  FFMA.FTZ R173, R9, c[0x0][0x23c], -R35.reuse ;  /* 0x00008f0009ad7a23 */ /* 0x100fe20000010823 */
[--C-:B------:R-:W-:Y:S01]  /*9a70*/  LOP3.LUT R9, R17, UR13, R24.reuse, 0x96, !PT ;  /* 0x0000000d11097c12 */ /* 0x100fe2000f8e9618 */
[----:B------:R-:W-:Y:S01]  /*9a80*/  FFMA.FTZ R174, R12, c[0x0][0x23c], -R35 ;  /* 0x00008f000cae7a23 */ /* 0x000fe20000010823 */
[----:B------:R-:W-:Y:S01]  /*9a90*/  LOP3.LUT R24, R27, UR13, R24, 0x96, !PT ;  /* 0x0000000d1b187c12 */ /* 0x000fe2000f8e9618 */
[----:B------:R-:W-:Y:S02]  /*9aa0*/  IMAD.WIDE.U32 R16, R16, -0x2daee0ad, RZ ;  /* 0xd2511f5310107825 */ /* 0x000fe400078e00ff */
[----:B------:R-:W-:Y:S02]  /*9ab0*/  MUFU.EX2 R173, R173 ;  /* 0x000000ad00ad7308 */ /* 0x000fe40000000800 */
[----:B------:R-:W-:Y:S01]  /*9ac0*/  IMAD.WIDE.U32 R12, R9, -0x2daee0ad, RZ ;  /* 0xd2511f53090c7825 */ /* 0x000fe200078e00ff */
[----:B-1----:R-:W-:-:S03]  /*9ad0*/  FMNMX.FTZ R0, R8, R0, !PT ;  /* 0x0000000008007209 */ /* 0x002fc60007810000 */
[--C-:B------:R-:W-:Y:S01]  /*9ae0*/  FFMA.FTZ R172, R4, c[0x0][0x23c], -R35.reuse ;  /* 0x00008f0004ac7a23 */ /* 0x100fe20000010823 */
[----:B------:R-:W-:Y:S01]  /*9af0*/  LOP3.LUT R18, R13, UR10, R18, 0x96, !PT ;  /* 0x0000000a0d127c12 */ /* 0x000fe2000f8e9612 */
[----:B------:R-:W-:Y:S01]  /*9b00*/  FFMA.FTZ R171, R5, c[0x0][0x23c], -R35 ;  /* 0x00008f0005ab7a23 */ /* 0x000fe20000010823 */
[----:B------:R-:W-:Y:S01]  /*9b10*/  LOP3.LUT R4, R17, UR8, R12, 0x96, !PT ;  /* 0x0000000811047c12 */ /* 0x000fe2000f8e960c */
[C---:B------:R-:W-:Y:S01]  /*9b20*/  FMUL.FTZ R30, R0.reuse, c[0x0][0x23c] ;  /* 0x00008f00001e7a20 */ /* 0x040fe20000410000 */
[----:B------:R-:W-:Y:S01]  /*9b30*/  FSETP.NEU.FTZ.AND P1, PT, R0, -INF , PT ;  /* 0xff8000000000780b */ /* 0x000fe20003f3d000 */
[----:B------:R-:W-:Y:S01]  /*9b40*/  IMAD.WIDE.U32 R18, R18, -0x326172a9, RZ ;  /* 0xcd9e8d5712127825 */ /* 0x000fe200078e00ff */
[----:B------:R-:W1:Y:S02]  /*9b50*/  MUFU.EX2 R174, R174 ;  /* 0x000000ae00ae7308 */ /* 0x000e640000000800 */
[----:B------:R-:W-:Y:S01]  /*9b60*/  FSEL R30, R30, RZ, P1 ;  /* 0x000000ff1e1e7208 */ /* 0x000fe20000800000 */
[----:B------:R-:W-:-:S04]  /*9b70*/  IMAD.WIDE.U32 R4, R4, -0x326172a9, RZ ;  /* 0xcd9e8d5704047825 */ /* 0x000fc800078e00ff */
[----:B------:R-:W-:Y:S01]  /*9b80*/  FFMA.FTZ R170, R10, c[0x0][0x23c], -R30 ;  /* 0x00008f000aaa7a23 */ /* 0x000fe2000001081e */
[----:B------:R-:W-:Y:S01]  /*9b90*/  LOP3.LUT R13, R5, UR31, R18, 0x96, !PT ;  /* 0x0000001f050d7c12 */ /* 0x000fe2000f8e9612 */
[--C-:B------:R-:W-:Y:S01]  /*9ba0*/  FFMA.FTZ R169, R11, c[0x0][0x23c], -R30.reuse ;  /* 0x00008f000ba97a23 */ /* 0x100fe2000001081e */
[----:B------:R-:W-:Y:S01]  /*9bb0*/  LOP3.LUT R10, R4, 0xffff, RZ, 0xc0, !PT ;  /* 0x0000ffff040a7812 */ /* 0x000fe200078ec0ff */
[----:B------:R-:W-:Y:S01]  /*9bc0*/  FADD.FTZ R175, R164, -R175 ;  /* 0x800000afa4af7221 */ /* 0x000fe20000010000 */
[----:B------:R-:W-:Y:S01]  /*9bd0*/  LOP3.LUT R5, R13, 0xffff, RZ, 0xc0, !PT ;  /* 0x0000ffff0d057812 */ /* 0x000fe200078ec0ff */
[--C-:B------:R-:W-:Y:S01]  /*9be0*/  FFMA.FTZ R168, R6, c[0x0][0x23c], -R30.reuse ;  /* 0x00008f0006a87a23 */ /* 0x100fe2000001081e */
[----:B------:R-:W-:Y:S01]  /*9bf0*/  LOP3.LUT R12, R4, 0xff, RZ, 0xc0, !PT ;  /* 0x000000ff040c7812 */ /* 0x000fe200078ec0ff */
[----:B------:R-:W-:Y:S01]  /*9c00*/  FFMA.FTZ R164, R7, c[0x0][0x23c], -R30 ;  /* 0x00008f0007a47a23 */ /* 0x000fe2000001081e */
[--C-:B------:R-:W-:Y:S01]  /*9c10*/  SHF.R.U32.HI R8, RZ, 0x10, R4.reuse ;  /* 0x00000010ff087819 */ /* 0x100fe20000011604 */
[----:B------:R-:W-:Y:S01]  /*9c20*/  MUFU.EX2 R170, R170 ;  /* 0x000000aa00aa7308 */ /* 0x000fe20000000800 */
[----:B------:R-:W-:Y:S01]  /*9c30*/  SHF.R.U32.HI R9, RZ, 0x18, R4 ;  /* 0x00000018ff097819 */ /* 0x000fe20000011604 */
[----:B------:R-:W-:Y:S01]  /*9c40*/  FMUL.FTZ R175, R175, c[0x0][0x23c] ;  /* 0x00008f00afaf7a20 */ /* 0x000fe20000410000 */
[----:B------:R-:W-:Y:S01]  /*9c50*/  LOP3.LUT R4, R13, 0xff, RZ, 0xc0, !PT ;  /* 0x000000ff0d047812 */ /* 0x000fe200078ec0ff */
[----:B------:R-:W-:Y:S01]  /*9c60*/  FFMA.FTZ R179, R178, c[0x0][0x23c], -R35 ;  /* 0x00008f00b2b37a23 */ /* 0x000fe20000010823 */
[----:B------:R-:W-:Y:S01]  /*9c70*/  SHF.R.U32.HI R5, RZ, 0x8, R5 ;  /* 0x00000008ff057819 */ /* 0x000fe20000011605 */
[----:B------:R-:W-:Y:S01]  /*9c80*/  FFMA.FTZ R178, R183, c[0x0][0x23c], -R35 ;  /* 0x00008f00b7b27a23 */ /* 0x000fe20000010823 */
[----:B------:R-:W-:Y:S01]  /*9c90*/  FSEL R7, R0, RZ, P1 ;  /* 0x000000ff00077208 */ /* 0x000fe20000800000 */
[----:B------:R-:W2:Y:S01]  /*9ca0*/  MUFU.EX2 R169, R169 ;  /* 0x000000a900a97308 */ /* 0x000ea20000000800 */
[----:B------:R-:W-:Y:S01]  /*9cb0*/  PRMT R4, R4, 0x5410, R5 ;  /* 0x0000541004047816 */ /* 0x000fe20000000005 */
[----:B------:R-:W-:Y:S01]  /*9cc0*/  FFMA.FTZ R183, R182, c[0x0][0x23c], -R30 ;  /* 0x00008f00b6b77a23 */ /* 0x000fe2000001081e */
[----:B------:R-:W-:Y:S01]  /*9cd0*/  SHF.R.U32.HI R5, RZ, 0x10, R13 ;  /* 0x00000010ff057819 */ /* 0x000fe2000001160d */
[----:B------:R-:W-:Y:S01]  /*9ce0*/  FADD.FTZ R3, R3, -R7 ;  /* 0x8000000703037221 */ /* 0x000fe20000010000 */
[----:B------:R-:W-:Y:S01]  /*9cf0*/  SHF.R.U32.HI R13, RZ, 0x18, R13 ;  /* 0x00000018ff0d7819 */ /* 0x000fe2000001160d */
[--C-:B------:R-:W-:Y:S01]  /*9d00*/  HSET2.LE.AND R4, R4, R233.reuse, PT ;  /* 0x000000e904047233 */ /* 0x100fe20003803000 */
[----:B------:R-:W-:Y:S01]  /*9d10*/  LOP3.LUT R5, R5, 0xff, RZ, 0xc0, !PT ;  /* 0x000000ff05057812 */ /* 0x000fe200078ec0ff */
[----:B------:R-:W-:Y:S01]  /*9d20*/  MUFU.EX2 R168, R168 ;  /* 0x000000a800a87308 */ /* 0x000fe20000000800 */
[----:B------:R-:W-:Y:S01]  /*9d30*/  SHF.R.U32.HI R10, RZ, 0x8, R10 ;  /* 0x00000008ff0a7819 */ /* 0x000fe2000001160a */
[----:B------:R-:W-:Y:S01]  /*9d40*/  FMUL.FTZ R3, R3, c[0x0][0x23c] ;  /* 0x00008f0003037a20 */ /* 0x000fe20000410000 */
[----:B------:R-:W-:Y:S01]  /*9d50*/  PRMT R5, R5, 0x5410, R13 ;  /* 0x0000541005057816 */ /* 0x000fe2000000000d */
[--C-:B------:R-:W-:Y:S01]  /*9d60*/  FFMA.FTZ R180, R180, c[0x0][0x23c], -R35.reuse ;  /* 0x00008f00b4b47a23 */ /* 0x100fe20000010823 */
[----:B------:R-:W-:Y:S01]  /*9d70*/  LOP3.LUT R8, R8, 0xff, RZ, 0xc0, !PT ;  /* 0x000000ff08087812 */ /* 0x000fe200078ec0ff */
[----:B------:R-:W-:Y:S01]  /*9d80*/  FFMA.FTZ R181, R181, c[0x0][0x23c], -R35 ;  /* 0x00008f00b5b57a23 */ /* 0x000fe20000010823 */
[----:B------:R-:W-:Y:S01]  /*9d90*/  PRMT R12, R12, 0x5410, R10 ;  /* 0x000054100c0c7816 */ /* 0x000fe2000000000a */
[----:B------:R-:W3:Y:S01]  /*9da0*/  MUFU.EX2 R164, R164 ;  /* 0x000000a400a47308 */ /* 0x000ee20000000800 */
[--C-:B------:R-:W-:Y:S01]  /*9db0*/  HSET2.LE.AND R5, R5, R233.reuse, PT ;  /* 0x000000e905057233 */ /* 0x100fe20003803000 */
[----:B------:R-:W-:Y:S01]  /*9dc0*/  PRMT R6, R8, 0x5410, R9 ;  /* 0x0000541008067816 */ /* 0x000fe20000000009 */
[--C-:B------:R-:W-:Y:S01]  /*9dd0*/  FFMA.FTZ R182, R185, c[0x0][0x23c], -R30.reuse ;  /* 0x00008f00b9b67a23 */ /* 0x100fe2000001081e */
[----:B-1----:R-:W-:Y:S01]  /*9de0*/  F2FP.BF16.PACK_AB R13, R173, R174 ;  /* 0x000000aead0d723e */ /* 0x002fe200000010ff */
[----:B------:R-:W1:Y:S01]  /*9df0*/  LDSM.16.MT88.4 R8, [R212+0x10000] ;  /* 0x01000000d408783b */ /* 0x000e620000004200 */
[----:B--2---:R-:W-:Y:S01]  /*9e00*/  F2FP.BF16.PACK_AB R7, R169, R170 ;  /* 0x000000aaa907723e */ /* 0x004fe200000010ff */
[--C-:B------:R-:W-:Y:S01]  /*9e10*/  HSET2.LE.AND R12, R12, R233.reuse, PT ;  /* 0x000000e90c0c7233 */ /* 0x100fe20003803000 */
[----:B------:R-:W-:Y:S01]  /*9e20*/  MUFU.EX2 R172, R172 ;  /* 0x000000ac00ac7308 */ /* 0x000fe20000000800 */
[----:B------:R-:W-:Y:S01]  /*9e30*/  LOP3.LUT R4, R4, R13, RZ, 0xc0, !PT ;  /* 0x0000000d04047212 */ /* 0x000fe200078ec0ff */
[----:B------:R-:W-:Y:S01]  /*9e40*/  FFMA.FTZ R185, R184, c[0x0][0x23c], -R30 ;  /* 0x00008f00b8b97a23 */ /* 0x000fe2000001081e */
[----:B------:R-:W-:Y:S01]  /*9e50*/  LOP3.LUT R5, R5, R7, RZ, 0xc0, !PT ;  /* 0x0000000705057212 */ /* 0x000fe200078ec0ff */
[----:B------:R-:W-:Y:S01]  /*9e60*/  HSET2.LE.AND R7, R6, R233, PT ;  /* 0x000000e906077233 */ /* 0x000fe20003803000 */
[----:B------:R-:W-:Y:S01]  /*9e70*/  LOP3.LUT R18, R19, UR9, R20, 0x96, !PT ;  /* 0x0000000913127c12 */ /* 0x000fe2000f8e9614 */
[----:B------:R-:W-:-:S02]  /*9e80*/  FFMA.FTZ R184, R240, c[0x0][0x23c], -R30 ;  /* 0x00008f00f0b87a23 */ /* 0x000fc4000001081e */
[----:B------:R-:W2:Y:S01]  /*9e90*/  MUFU.EX2 R171, R171 ;  /* 0x000000ab00ab7308 */ /* 0x000ea20000000800 */
[----:B---3--:R-:W-:Y:S01]  /*9ea0*/  F2FP.BF16.PACK_AB R13, R164, R168 ;  /* 0x000000a8a40d723e */ /* 0x008fe200000010ff */
[--C-:B------:R-:W-:Y:S02]  /*9eb0*/  FFMA.FTZ R191, R191, c[0x0][0x23c], -R35.reuse ;  /* 0x00008f00bfbf7a23 */ /* 0x100fe40000010823 */
[--C-:B------:R-:W-:Y:S01]  /*9ec0*/  FFMA.FTZ R190, R190, c[0x0][0x23c], -R35.reuse ;  /* 0x00008f00bebe7a23 */ /* 0x100fe20000010823 */
[----:B------:R-:W-:Y:S01]  /*9ed0*/  LOP3.LUT R7, R7, R13, RZ, 0xc0, !PT ;  /* 0x0000000d07077212 */ /* 0x000fe200078ec0ff */
[--C-:B------:R-:W-:Y:S02]  /*9ee0*/  FFMA.FTZ R223, R232, c[0x0][0x23c], -R35.reuse ;  /* 0x00008f00e8df7a23 */ /* 0x100fe40000010823 */
[----:B------:R-:W3:Y:S01]  /*9ef0*/  MUFU.EX2 R175, R175 ;  /* 0x000000af00af7308 */ /* 0x000ee20000000800 */
[----:B------:R-:W-:Y:S02]  /*9f00*/  FFMA.FTZ R230, R231, c[0x0][0x23c], -R35 ;  /* 0x00008f00e7e67a23 */ /* 0x000fe40000010823 */
[----:B------:R-:W-:-:S02]  /*9f10*/  FFMA.FTZ R188, R188, c[0x0][0x23c], -R30 ;  /* 0x00008f00bcbc7a23 */ /* 0x000fc4000001081e */
[--C-:B------:R-:W-:Y:S02]  /*9f20*/  FFMA.FTZ R189, R189, c[0x0][0x23c], -R30.reuse ;  /* 0x00008f00bdbd7a23 */ /* 0x100fe4000001081e */
[--C-:B------:R-:W-:Y:S01]  /*9f30*/  FFMA.FTZ R187, R187, c[0x0][0x23c], -R30.reuse ;  /* 0x00008f00bbbb7a23 */ /* 0x100fe2000001081e */
[----:B--2---:R-:W-:Y:S01]  /*9f40*/  F2FP.BF16.PACK_AB R6, R171, R172 ;  /* 0x000000acab06723e */ /* 0x004fe200000010ff */
[----:B------:R-:W2:Y:S01]  /*9f50*/  MUFU.EX2 R3, R3 ;  /* 0x0000000300037308 */ /* 0x000ea20000000800 */
[----:B------:R-:W-:Y:S02]  /*9f60*/  FFMA.FTZ R186, R186, c[0x0][0x23c], -R30 ;  /* 0x00008f00baba7a23 */ /* 0x000fe4000001081e */
[----:B------:R-:W-:Y:S01]  /*9f70*/  LOP3.LUT R6, R12, R6, RZ, 0xc0, !PT ;  /* 0x000000060c067212 */ /* 0x000fe200078ec0ff */
[--C-:B------:R-:W-:Y:S01]  /*9f80*/  FFMA.FTZ R177, R177, c[0x0][0x23c], -R35.reuse ;  /* 0x00008f00b1b17a23 */ /* 0x100fe20000010823 */
[----:B------:R-:W4:Y:S01]  /*9f90*/  LDSM.16.MT88.4 R12, [R210+0x10000] ;  /* 0x01000000d20c783b */ /* 0x000f220000004200 */
[----:B------:R-:W-:-:S02]  /*9fa0*/  FFMA.FTZ R176, R176, c[0x0][0x23c], -R35 ;  /* 0x00008f00b0b07a23 */ /* 0x000fc40000010823 */
[-C--:B---3--:R-:W-:Y:S01]  /*9fb0*/  FMUL.FTZ R160, R160, R175.reuse ;  /* 0x000000afa0a07220 */ /* 0x088fe20000410000 */
[----:B------:R-:W-:Y:S01]  /*9fc0*/  MUFU.EX2 R180, R180 ;  /* 0x000000b400b47308 */ /* 0x000fe20000000800 */
[-C--:B------:R-:W-:Y:S02]  /*9fd0*/  FMUL.FTZ R161, R161, R175.reuse ;  /* 0x000000afa1a17220 */ /* 0x080fe40000410000 */
[-C--:B------:R-:W-:Y:S02]  /*9fe0*/  FMUL.FTZ R156, R156, R175.reuse ;  /* 0x000000af9c9c7220 */ /* 0x080fe40000410000 */
[----:B------:R-:W-:Y:S02]  /*9ff0*/  FMUL.FTZ R157, R157, R175 ;  /* 0x000000af9d9d7220 */ /* 0x000fe40000410000 */
[-C--:B--2---:R-:W-:Y:S01]  /*a000*/  FMUL.FTZ R162, R162, R3.reuse ;  /* 0x00000003a2a27220 */ /* 0x084fe20000410000 */
[----:B------:R-:W-:Y:S01]  /*a010*/  MUFU.EX2 R179, R179 ;  /* 0x000000b300b37308 */ /* 0x000fe20000000800 */
[----:B------:R-:W-:-:S02]  /*a020*/  FMUL.FTZ R163, R163, R3 ;  /* 0x00000003a3a37220 */ /* 0x000fc40000410000 */
[-C--:B------:R-:W-:Y:S02]  /*a030*/  FMUL.FTZ R158, R158, R3.reuse ;  /* 0x000000039e9e7220 */ /* 0x080fe40000410000 */
[----:B------:R-:W-:Y:S02]  /*a040*/  FMUL.FTZ R159, R159, R3 ;  /* 0x000000039f9f7220 */ /* 0x000fe40000410000 */
[-C--:B------:R-:W-:Y:S01]  /*a050*/  FMUL.FTZ R36, R36, R175.reuse ;  /* 0x000000af24247220 */ /* 0x080fe20000410000 */
[----:B-1----:R-:W-:Y:S01]  /*a060*/  HMMA.16816.F32.BF16 R160, R4, R8, R160 ;  /* 0x0000000804a0723c */ /* 0x002fe200000418a0 */
[----:B------:R-:W-:Y:S01]  /*a070*/  FMUL.FTZ R37, R37, R175 ;  /* 0x000000af25257220 */ /* 0x000fe20000410000 */
[----:B------:R-:W-:Y:S01]  /*a080*/  MUFU.EX2 R178, R178 ;  /* 0x000000b200b27308 */ /* 0x000fe20000000800 */
[-C--:B------:R-:W-:Y:S02]  /*a090*/  FMUL.FTZ R38, R38, R3.reuse ;  /* 0x0000000326267220 */ /* 0x080fe40000410000 */
[----:B------:R-:W-:-:S02]  /*a0a0*/  FMUL.FTZ R39, R39, R3 ;  /* 0x0000000327277220 */ /* 0x000fc40000410000 */
[-C--:B------:R-:W-:Y:S01]  /*a0b0*/  FMUL.FTZ R40, R40, R175.reuse ;  /* 0x000000af28287220 */ /* 0x080fe20000410000 */
[C---:B------:R-:W-:Y:S01]  /*a0c0*/  HMMA.16816.F32.BF16 R156, R4.reuse, R10, R156 ;  /* 0x0000000a049c723c */ /* 0x040fe2000004189c */
[----:B------:R-:W1:Y:S01]  /*a0d0*/  LDSM.16.MT88.4 R8, [R209+0x10000] ;  /* 0x01000000d108783b */ /* 0x000e620000004200 */
[----:B------:R-:W-:Y:S01]  /*a0e0*/  FMUL.FTZ R41, R41, R175 ;  /* 0x000000af29297220 */ /* 0x000fe20000410000 */
[----:B------:R-:W-:Y:S01]  /*a0f0*/  MUFU.EX2 R181, R181 ;  /* 0x000000b500b57308 */ /* 0x000fe20000000800 */
[-C--:B------:R-:W-:Y:S02]  /*a100*/  FMUL.FTZ R42, R42, R3.reuse ;  /* 0x000000032a2a7220 */ /* 0x080fe40000410000 */
[----:B------:R-:W-:Y:S02]  /*a110*/  FMUL.FTZ R43, R43, R3 ;  /* 0x000000032b2b7220 */ /* 0x000fe40000410000 */
[-C--:B------:R-:W-:Y:S02]  /*a120*/  FMUL.FTZ R44, R44, R175.reuse ;  /* 0x000000af2c2c7220 */ /* 0x080fe40000410000 */
[----:B------:R-:W-:Y:S01]  /*a130*/  FMUL.FTZ R45, R45, R175 ;  /* 0x000000af2d2d7220 */ /* 0x000fe20000410000 */
[----:B------:R-:W-:Y:S01]  /*a140*/  MUFU.EX2 R183, R183 ;  /* 0x000000b700b77308 */ /* 0x000fe20000000800 */
[----:B----4-:R-:W-:Y:S01]  /*a150*/  HMMA.16816.F32.BF16 R36, R4, R12, R36 ;  /* 0x0000000c0424723c */ /* 0x010fe20000041824 */
[----:B------:R-:W-:-:S02]  /*a160*/  FMUL.FTZ R46, R46, R3 ;  /* 0x000000032e2e7220 */ /* 0x000fc40000410000 */
[----:B------:R-:W-:Y:S02]  /*a170*/  FMUL.FTZ R47, R47, R3 ;  /* 0x000000032f2f7220 */ /* 0x000fe40000410000 */
[-C--:B------:R-:W-:Y:S02]  /*a180*/  FMUL.FTZ R48, R48, R175.reuse ;  /* 0x000000af30307220 */ /* 0x080fe40000410000 */
[----:B------:R-:W-:Y:S01]  /*a190*/  FMUL.FTZ R49, R49, R175 ;  /* 0x000000af31317220 */ /* 0x000fe20000410000 */
[----:B------:R-:W-:Y:S01]  /*a1a0*/  HMMA.16816.F32.BF16 R40, R4, R14, R40 ;  /* 0x0000000e0428723c */ /* 0x000fe20000041828 */
[----:B------:R-:W2:Y:S01]  /*a1b0*/  LDSM.16.MT88.4 R12, [R208+0x10000] ;  /* 0x01000000d00c783b */ /* 0x000ea20000004200 */
[-C--:B------:R-:W-:Y:S01]  /*a1c0*/  FMUL.FTZ R50, R50, R3.reuse ;  /* 0x0000000332327220 */ /* 0x080fe20000410000 */
[----:B------:R-:W-:Y:S01]  /*a1d0*/  MUFU.EX2 R182, R182 ;  /* 0x000000b600b67308 */ /* 0x000fe20000000800 */
[----:B------:R-:W-:Y:S02]  /*a1e0*/  FMUL.FTZ R51, R51, R3 ;  /* 0x0000000333337220 */ /* 0x000fe40000410000 */
[----:B------:R-:W-:-:S02]  /*a1f0*/  FMUL.FTZ R52, R52, R175 ;  /* 0x000000af34347220 */ /* 0x000fc40000410000 */
[----:B------:R-:W-:Y:S02]  /*a200*/  FMUL.FTZ R53, R53, R175 ;  /* 0x000000af35357220 */ /* 0x000fe40000410000 */
[-C--:B------:R-:W-:Y:S01]  /*a210*/  FMUL.FTZ R54, R54, R3.reuse ;  /* 0x0000000336367220 */ /* 0x080fe20000410000 */
[----:B------:R-:W-:Y:S01]  /*a220*/  MUFU.EX2 R185, R185 ;  /* 0x000000b900b97308 */ /* 0x000fe20000000800 */
[----:B------:R-:W-:Y:S02]  /*a230*/  FMUL.FTZ R55, R55, R3 ;  /* 0x0000000337377220 */ /* 0x000fe40000410000 */
[-C--:B------:R-:W-:Y:S02]  /*a240*/  FMUL.FTZ R56, R56, R175.reuse ;  /* 0x000000af38387220 */ /* 0x080fe40000410000 */
[----:B------:R-:W-:Y:S02]  /*a250*/  FMUL.FTZ R57, R57, R175 ;  /* 0x000000af39397220 */ /* 0x000fe40000410000 */
[-C--:B------:R-:W-:Y:S01]  /*a260*/  FMUL.FTZ R58, R58, R3.reuse ;  /* 0x000000033a3a7220 */ /* 0x080fe20000410000 */
[----:B------:R-:W3:Y:S01]  /*a270*/  MUFU.EX2 R184, R184 ;  /* 0x000000b800b87308 */ /* 0x000ee20000000800 */
[----:B------:R-:W-:Y:S01]  /*a280*/  FMUL.FTZ R59, R59, R3 ;  /* 0x000000033b3b7220 */ /* 0x000fe20000410000 */
[----:B-1----:R-:W-:Y:S01]  /*a290*/  HMMA.16816.F32.BF16 R44, R4, R8, R44 ;  /* 0x00000008042c723c */ /* 0x002fe2000004182c */
[----:B------:R-:W-:-:S02]  /*a2a0*/  FMUL.FTZ R60, R60, R175 ;  /* 0x000000af3c3c7220 */ /* 0x000fc40000410000 */
[----:B------:R-:W-:Y:S02]  /*a2b0*/  FMUL.FTZ R61, R61, R175 ;  /* 0x000000af3d3d7220 */ /* 0x000fe40000410000 */
[-C--:B------:R-:W-:Y:S01]  /*a2c0*/  FMUL.FTZ R62, R62, R3.reuse ;  /* 0x000000033e3e7220 */ /* 0x080fe20000410000 */
[----:B------:R-:W1:Y:S01]  /*a2d0*/  MUFU.EX2 R191, R191 ;  /* 0x000000bf00bf7308 */ /* 0x000e620000000800 */
[----:B------:R-:W-:Y:S01]  /*a2e0*/  FMUL.FTZ R63, R63, R3 ;  /* 0x000000033f3f7220 */ /* 0x000fe20000410000 */
[C---:B------:R-:W-:Y:S01]  /*a2f0*/  HMMA.16816.F32.BF16 R48, R4.reuse, R10, R48 ;  /* 0x0000000a0430723c */ /* 0x040fe20000041830 */
[----:B------:R-:W4:Y:S01]  /*a300*/  LDSM.16.MT88.4 R8, [R212+0x12000] ;  /* 0x01200000d408783b */ /* 0x000f220000004200 */
[-C--:B------:R-:W-:Y:S02]  /*a310*/  FMUL.FTZ R64, R64, R175.reuse ;  /* 0x000000af40407220 */ /* 0x080fe40000410000 */
[----:B------:R-:W-:Y:S02]  /*a320*/  FMUL.FTZ R65, R65, R175 ;  /* 0x000000af41417220 */ /* 0x000fe40000410000 */
[----:B------:R-:W-:Y:S01]  /*a330*/  FMUL.FTZ R66, R66, R3 ;  /* 0x0000000342427220 */ /* 0x000fe20000410000 */
[----:B---3--:R-:W-:Y:S01]  /*a340*/  F2FP.BF16.PACK_AB R20, R184, R185 ;  /* 0x000000b9b814723e */ /* 0x008fe200000010ff */
[----:B------:R-:W-:Y:S01]  /*a350*/  FMUL.FTZ R67, R67, R3 ;  /* 0x0000000343437220 */ /* 0x000fe20000410000 */
[----:B------:R-:W3:Y:S01]  /*a360*/  MUFU.EX2 R190, R190 ;  /* 0x000000be00be7308 */ /* 0x000ee20000000800 */
[-C--:B------:R-:W-:Y:S01]  /*a370*/  FMUL.FTZ R68, R68, R175.reuse ;  /* 0x000000af44447220 */ /* 0x080fe20000410000 */
[----:B--2---:R-:W-:Y:S01]  /*a380*/  HMMA.16816.F32.BF16 R52, R4, R12, R52 ;  /* 0x0000000c0434723c */ /* 0x004fe20000041834 */
[----:B------:R-:W-:-:S02]  /*a390*/  FMUL.FTZ R69, R69, R175 ;  /* 0x000000af45457220 */ /* 0x000fc40000410000 */
[-C--:B------:R-:W-:Y:S02]  /*a3a0*/  FMUL.FTZ R70, R70, R3.reuse ;  /* 0x0000000346467220 */ /* 0x080fe40000410000 */
[----:B------:R-:W-:Y:S01]  /*a3b0*/  FMUL.FTZ R71, R71, R3 ;  /* 0x0000000347477220 */ /* 0x000fe20000410000 */
[----:B------:R-:W-:Y:S01]  /*a3c0*/  MUFU.EX2 R223, R223 ;  /* 0x000000df00df7308 */ /* 0x000fe20000000800 */
[-C--:B------:R-:W-:Y:S01]  /*a3d0*/  FMUL.FTZ R72, R72, R175.reuse ;  /* 0x000000af48487220 */ /* 0x080fe20000410000 */
[----:B------:R-:W-:Y:S01]  /*a3e0*/  HMMA.16816.F32.BF16 R56, R4, R14, R56 ;  /* 0x0000000e0438723c */ /* 0x000fe20000041838 */
[----:B------:R-:W2:Y:S01]  /*a3f0*/  LDSM.16.MT88.4 R12, [R210+0x12000] ;  /* 0x01200000d20c783b */ /* 0x000ea20000004200 */
[----:B------:R-:W-:Y:S02]  /*a400*/  FMUL.FTZ R73, R73, R175 ;  /* 0x000000af49497220 */ /* 0x000fe40000410000 */
[-C--:B------:R-:W-:Y:S02]  /*a410*/  FMUL.FTZ R74, R74, R3.reuse ;  /* 0x000000034a4a7220 */ /* 0x080fe40000410000 */
[----:B------:R-:W-:Y:S01]  /*a420*/  FMUL.FTZ R75, R75, R3 ;  /* 0x000000034b4b7220 */ /* 0x000fe20000410000 */
[----:B------:R-:W-:Y:S01]  /*a430*/  MUFU.EX2 R230, R230 ;  /* 0x000000e600e67308 */ /* 0x000fe20000000800 */
[----:B------:R-:W-:-:S02]  /*a440*/  FMUL.FTZ R76, R76, R175 ;  /* 0x000000af4c4c7220 */ /* 0x000fc40000410000 */
[----:B------:R-:W-:Y:S02]  /*a450*/  FMUL.FTZ R77, R77, R175 ;  /* 0x000000af4d4d7220 */ /* 0x000fe40000410000 */
[-C--:B------:R-:W-:Y:S02]  /*a460*/  FMUL.FTZ R78, R78, R3.reuse ;  /* 0x000000034e4e7220 */ /* 0x080fe40000410000 */
[----:B------:R-:W-:Y:S01]  /*a470*/  FMUL.FTZ R79, R79, R3 ;  /* 0x000000034f4f7220 */ /* 0x000fe20000410000 */
[----:B------:R-:W-:Y:S01]  /*a480*/  MUFU.EX2 R188, R188 ;  /* 0x000000bc00bc7308 */ /* 0x000fe20000000800 */
[-C--:B------:R-:W-:Y:S02]  /*a490*/  FMUL.FTZ R80, R80, R175.reuse ;  /* 0x000000af50507220 */ /* 0x080fe40000410000 */
[----:B------:R-:W-:Y:S02]  /*a4a0*/  FMUL.FTZ R81, R81, R175 ;  /* 0x000000af51517220 */ /* 0x000fe40000410000 */
[-C--:B------:R-:W-:Y:S01]  /*a4b0*/  FMUL.FTZ R82, R82, R3.reuse ;  /* 0x0000000352527220 */ /* 0x080fe20000410000 */
[----:B----4-:R-:W-:Y:S01]  /*a4c0*/  HMMA.16816.F32.BF16 R60, R4, R8, R60 ;  /* 0x00000008043c723c */ /* 0x010fe2000004183c */
[----:B------:R-:W-:Y:S01]  /*a4d0*/  FMUL.FTZ R83, R83, R3 ;  /* 0x0000000353537220 */ /* 0x000fe20000410000 */
[----:B------:R-:W-:Y:S01]  /*a4e0*/  MUFU.EX2 R189, R189 ;  /* 0x000000bd00bd7308 */ /* 0x000fe20000000800 */
[----:B------:R-:W-:-:S02]  /*a4f0*/  FMUL.FTZ R84, R84, R175 ;  /* 0x000000af54547220 */ /* 0x000fc40000410000 */
[----:B------:R-:W-:Y:S02]  /*a500*/  FMUL.FTZ R85, R85, R175 ;  /* 0x000000af55557220 */ /* 0x000fe40000410000 */
[-C--:B------:R-:W-:Y:S01]  /*a510*/  FMUL.FTZ R86, R86, R3.reuse ;  /* 0x0000000356567220 */ /* 0x080fe20000410000 */
[----:B------:R-:W-:Y:S01]  /*a520*/  HMMA.16816.F32.BF16 R64, R4, R10, R64 ;  /* 0x0000000a0440723c */ /* 0x000fe20000041840 */
[----:B------:R-:W4:Y:S01]  /*a530*/  LDSM.16.MT88.4 R8, [R209+0x12000] ;  /* 0x01200000d108783b */ /* 0x000f220000004200 */
[----:B------:R-:W-:Y:S01]  /*a540*/  FMUL.FTZ R87, R87, R3 ;  /* 0x0000000357577220 */ /* 0x000fe20000410000 */
[----:B------:R-:W5:Y:S01]  /*a550*/  MUFU.EX2 R187, R187 ;  /* 0x000000bb00bb7308 */ /* 0x000f620000000800 */
[-C--:B------:R-:W-:Y:S02]  /*a560*/  FMUL.FTZ R88, R88, R175.reuse ;  /* 0x000000af58587220 */ /* 0x080fe40000410000 */
[----:B------:R-:W-:Y:S02]  /*a570*/  FMUL.FTZ R89, R89, R175 ;  /* 0x000000af59597220 */ /* 0x000fe40000410000 */
[----:B------:R-:W-:-:S02]  /*a580*/  FMUL.FTZ R90, R90, R3 ;  /* 0x000000035a5a7220 */ /* 0x000fc40000410000 */
[----:B------:R-:W-:Y:S01]  /*a590*/  FMUL.FTZ R91, R91, R3 ;  /* 0x000000035b5b7220 */ /* 0x000fe20000410000 */
[----:B------:R-:W1:Y:S01]  /*a5a0*/  MUFU.EX2 R186, R186 ;  /* 0x000000ba00ba7308 */ /* 0x000e620000000800 */
[C---:B--2---:R-:W-:Y:S01]  /*a5b0*/  HMMA.16816.F32.BF16 R68, R4.reuse, R12, R68 ;  /* 0x0000000c0444723c */ /* 0x044fe20000041844 */
[-C--:B------:R-:W-:Y:S02]  /*a5c0*/  FMUL.FTZ R92, R92, R175.reuse ;  /* 0x000000af5c5c7220 */ /* 0x080fe40000410000 */
[----:B------:R-:W-:Y:S02]  /*a5d0*/  FMUL.FTZ R93, R93, R175 ;  /* 0x000000af5d5d7220 */ /* 0x000fe40000410000 */
[-C--:B------:R-:W-:Y:S02]  /*a5e0*/  FMUL.FTZ R94, R94, R3.reuse ;  /* 0x000000035e5e7220 */ /* 0x080fe40000410000 */
[----:B------:R-:W-:Y:S01]  /*a5f0*/  FMUL.FTZ R95, R95, R3 ;  /* 0x000000035f5f7220 */ /* 0x000fe20000410000 */
[----:B------:R-:W-:Y:S01]  /*a600*/  HMMA.16816.F32.BF16 R72, R4, R14, R72 ;  /* 0x0000000e0448723c */ /* 0x000fe20000041848 */
[----:B------:R-:W2:Y:S01]  /*a610*/  LDSM.16.MT88.4 R12, [R208+0x12000] ;  /* 0x01200000d00c783b */ /* 0x000ea20000004200 */
[-C--:B------:R-:W-:Y:S01]  /*a620*/  FMUL.FTZ R96, R96, R175.reuse ;  /* 0x000000af60607220 */ /* 0x080fe20000410000 */
[----:B------:R-:W1:Y:S01]  /*a630*/  MUFU.EX2 R177, R177 ;  /* 0x000000b100b17308 */ /* 0x000e620000000800 */
[----:B------:R-:W-:-:S02]  /*a640*/  FMUL.FTZ R97, R97, R175 ;  /* 0x000000af61617220 */ /* 0x000fc40000410000 */
[-C--:B------:R-:W-:Y:S02]  /*a650*/  FMUL.FTZ R98, R98, R3.reuse ;  /* 0x0000000362627220 */ /* 0x080fe40000410000 */
[----:B------:R-:W-:Y:S02]  /*a660*/  FMUL.FTZ R99, R99, R3 ;  /* 0x0000000363637220 */ /* 0x000fe40000410000 */
[-C--:B------:R-:W-:Y:S01]  /*a670*/  FMUL.FTZ R100, R100, R175.reuse ;  /* 0x000000af64647220 */ /* 0x080fe20000410000 */
[----:B------:R-:W1:Y:S01]  /*a680*/  MUFU.EX2 R176, R176 ;  /* 0x000000b000b07308 */ /* 0x000e620000000800 */
[----:B------:R-:W-:Y:S02]  /*a690*/  FMUL.FTZ R101, R101, R175 ;  /* 0x000000af65657220 */ /* 0x000fe40000410000 */
[-C--:B------:R-:W-:Y:S02]  /*a6a0*/  FMUL.FTZ R102, R102, R3.reuse ;  /* 0x0000000366667220 */ /* 0x080fe40000410000 */
[----:B------:R-:W-:-:S02]  /*a6b0*/  FMUL.FTZ R103, R103, R3 ;  /* 0x0000000367677220 */ /* 0x000fc40000410000 */
[-C--:B------:R-:W-:Y:S02]  /*a6c0*/  FMUL.FTZ R104, R104, R175.reuse ;  /* 0x000000af68687220 */ /* 0x080fe40000410000 */
[----:B------:R-:W-:Y:S01]  /*a6d0*/  FMUL.FTZ R105, R105, R175 ;  /* 0x000000af69697220 */ /* 0x000fe20000410000 */
[C---:B----4-:R-:W-:Y:S01]  /*a6e0*/  HMMA.16816.F32.BF16 R76, R4.reuse, R8, R76 ;  /* 0x00000008044c723c */ /* 0x050fe2000004184c */
[-C--:B------:R-:W-:Y:S02]  /*a6f0*/  FMUL.FTZ R106, R106, R3.reuse ;  /* 0x000000036a6a7220 */ /* 0x080fe40000410000 */
[----:B------:R-:W-:Y:S02]  /*a700*/  FMUL.FTZ R107, R107, R3 ;  /* 0x000000036b6b7220 */ /* 0x000fe40000410000 */
[-C--:B------:R-:W-:Y:S02]  /*a710*/  FMUL.FTZ R108, R108, R175.reuse ;  /* 0x000000af6c6c7220 */ /* 0x080fe40000410000 */
[----:B------:R-:W-:Y:S01]  /*a720*/  FMUL.FTZ R109, R109, R175 ;  /* 0x000000af6d6d7220 */ /* 0x000fe20000410000 */
[----:B------:R-:W-:Y:S01]  /*a730*/  HMMA.16816.F32.BF16 R80, R4, R10, R80 ;  /* 0x0000000a0450723c */ /* 0x000fe20000041850 */
[----:B------:R-:W4:Y:S01]  /*a740*/  LDSM.16.MT88.4 R8, [R212+0x14000] ;  /* 0x01400000d408783b */ /* 0x000f220000004200 */
        /* <DEDUP_REMOVED lines=10> */
[----:B------:R-:W-:Y:S01]  /*a7f0*/  HMMA.16816.F32.BF16 R88, R4, R14, R88 ;  /* 0x0000000e0458723c */ /* 0x000fe20000041858 */
[----:B------:R-:W2:Y:S01]  /*a800*/  LDSM.16.MT88.4 R12, [R210+0x14000] ;  /* 0x01400000d20c783b */ /* 0x000ea20000004200 */
[----:B------:R-:W-:Y:S02]  /*a810*/  FMUL.FTZ R119, R119, R3 ;  /* 0x0000000377777220 */ /* 0x000fe40000410000 */
[-C--:B------:R-:W-:Y:S02]  /*a820*/  FMUL.FTZ R120, R120, R175.reuse ;  /* 0x000000af78787220 */ /* 0x080fe40000410000 */
[----:B------:R-:W-:Y:S02]  /*a830*/  FMUL.FTZ R121, R121, R175 ;  /* 0x000000af79797220 */ /* 0x000fe40000410000 */
[----:B------:R-:W-:-:S02]  /*a840*/  FMUL.FTZ R122, R122, R3 ;  /* 0x000000037a7a7220 */ /* 0x000fc40000410000 */
[----:B------:R-:W-:Y:S02]  /*a850*/  FMUL.FTZ R123, R123, R3 ;  /* 0x000000037b7b7220 */ /* 0x000fe40000410000 */
[-C--:B------:R-:W-:Y:S02]  /*a860*/  FMUL.FTZ R124, R124, R175.reuse ;  /* 0x000000af7c7c7220 */ /* 0x080fe40000410000 */
[----:B------:R-:W-:Y:S02]  /*a870*/  FMUL.FTZ R125, R125, R175 ;  /* 0x000000af7d7d7220 */ /* 0x000fe40000410000 */
[-C--:B------:R-:W-:Y:S02]  /*a880*/  FMUL.FTZ R126, R126, R3.reuse ;  /* 0x000000037e7e7220 */ /* 0x080fe40000410000 */
[----:B------:R-:W-:Y:S02]  /*a890*/  FMUL.FTZ R127, R127, R3 ;  /* 0x000000037f7f7220 */ /* 0x000fe40000410000 */
[-C--:B------:R-:W-:Y:S01]  /*a8a0*/  FMUL.FTZ R128, R128, R175.reuse ;  /* 0x000000af80807220 */ /* 0x080fe20000410000 */
[----:B----4-:R-:W-:Y:S01]  /*a8b0*/  HMMA.16816.F32.BF16 R92, R4, R8, R92 ;  /* 0x00000008045c723c */ /* 0x010fe2000004185c */
[----:B------:R-:W-:-:S02]  /*a8c0*/  FMUL.FTZ R129, R129, R175 ;  /* 0x000000af81817220 */ /* 0x000fc40000410000 */
[-C--:B------:R-:W-:Y:S02]  /*a8d0*/  FMUL.FTZ R130, R130, R3.reuse ;  /* 0x0000000382827220 */ /* 0x080fe40000410000 */
[----:B------:R-:W-:Y:S02]  /*a8e0*/  FMUL.FTZ R131, R131, R3 ;  /* 0x0000000383837220 */ /* 0x000fe40000410000 */
[-C--:B------:R-:W-:Y:S01]  /*a8f0*/  FMUL.FTZ R132, R132, R175.reuse ;  /* 0x000000af84847220 */ /* 0x080fe20000410000 */
[----:B------:R-:W-:Y:S01]  /*a900*/  HMMA.16816.F32.BF16 R96, R4, R10, R96 ;  /* 0x0000000a0460723c */ /* 0x000fe20000041860 */
[----:B------:R-:W4:Y:S01]  /*a910*/  LDSM.16.MT88.4 R8, [R209+0x14000] ;  /* 0x01400000d108783b */ /* 0x000f220000004200 */
[----:B------:R-:W-:Y:S02]  /*a920*/  FMUL.FTZ R133, R133, R175 ;  /* 0x000000af85857220 */ /* 0x000fe40000410000 */
[-C--:B------:R-:W-:Y:S02]  /*a930*/  FMUL.FTZ R134, R134, R3.reuse ;  /* 0x0000000386867220 */ /* 0x080fe40000410000 */
[----:B------:R-:W-:-:S02]  /*a940*/  FMUL.FTZ R135, R135, R3 ;  /* 0x0000000387877220 */ /* 0x000fc40000410000 */
[-C--:B------:R-:W-:Y:S02]  /*a950*/  FMUL.FTZ R136, R136, R175.reuse ;  /* 0x000000af88887220 */ /* 0x080fe40000410000 */
[----:B------:R-:W-:Y:S01]  /*a960*/  FMUL.FTZ R137, R137, R175 ;  /* 0x000000af89897220 */ /* 0x000fe20000410000 */
[C---:B--2---:R-:W-:Y:S01]  /*a970*/  HMMA.16816.F32.BF16 R100, R4.reuse, R12, R100 ;  /* 0x0000000c0464723c */ /* 0x044fe20000041864 */
[-C--:B------:R-:W-:Y:S02]  /*a980*/  FMUL.FTZ R138, R138, R3.reuse ;  /* 0x000000038a8a7220 */ /* 0x080fe40000410000 */
[----:B------:R-:W-:Y:S02]  /*a990*/  FMUL.FTZ R139, R139, R3 ;  /* 0x000000038b8b7220 */ /* 0x000fe40000410000 */
[-C--:B------:R-:W-:Y:S02]  /*a9a0*/  FMUL.FTZ R140, R140, R175.reuse ;  /* 0x000000af8c8c7220 */ /* 0x080fe40000410000 */
[----:B------:R-:W-:Y:S01]  /*a9b0*/  FMUL.FTZ R141, R141, R175 ;  /* 0x000000af8d8d7220 */ /* 0x000fe20000410000 */
[----:B------:R-:W-:Y:S01]  /*a9c0*/  HMMA.16816.F32.BF16 R104, R4, R14, R104 ;  /* 0x0000000e0468723c */ /* 0x000fe20000041868 */
[----:B------:R-:W2:Y:S01]  /*a9d0*/  LDSM.16.MT88.4 R12, [R208+0x14000] ;  /* 0x01400000d00c783b */ /* 0x000ea20000004200 */
[----:B------:R-:W-:-:S02]  /*a9e0*/  FMUL.FTZ R142, R142, R3 ;  /* 0x000000038e8e7220 */ /* 0x000fc40000410000 */
[----:B------:R-:W-:Y:S02]  /*a9f0*/  FMUL.FTZ R143, R143, R3 ;  /* 0x000000038f8f7220 */ /* 0x000fe40000410000 */
[-C--:B------:R-:W-:Y:S02]  /*aa00*/  FMUL.FTZ R152, R152, R175.reuse ;  /* 0x000000af98987220 */ /* 0x080fe40000410000 */
[----:B------:R-:W-:Y:S02]  /*aa10*/  FMUL.FTZ R153, R153, R175 ;  /* 0x000000af99997220 */ /* 0x000fe40000410000 */
[-C--:B------:R-:W-:Y:S02]  /*aa20*/  FMUL.FTZ R154, R154, R3.reuse ;  /* 0x000000039a9a7220 */ /* 0x080fe40000410000 */
[----:B------:R-:W-:Y:S02]  /*aa30*/  FMUL.FTZ R155, R155, R3 ;  /* 0x000000039b9b7220 */ /* 0x000fe40000410000 */
[----:B------:R-:W-:-:S02]  /*aa40*/  FMUL.FTZ R148, R148, R175 ;  /* 0x000000af94947220 */ /* 0x000fc40000410000 */
[----:B------:R-:W-:Y:S02]  /*aa50*/  FMUL.FTZ R149, R149, R175 ;  /* 0x000000af95957220 */ /* 0x000fe40000410000 */
[-C--:B------:R-:W-:Y:S02]  /*aa60*/  FMUL.FTZ R150, R150, R3.reuse ;  /* 0x0000000396967220 */ /* 0x080fe40000410000 */
[----:B------:R-:W-:Y:S01]  /*aa70*/  FMUL.FTZ R151, R151, R3 ;  /* 0x0000000397977220 */ /* 0x000fe20000410000 */
[----:B----4-:R-:W-:Y:S01]  /*aa80*/  HMMA.16816.F32.BF16 R108, R4, R8, R108 ;  /* 0x00000008046c723c */ /* 0x010fe2000004186c */
[-C--:B------:R-:W-:Y:S02]  /*aa90*/  FMUL.FTZ R144, R144, R175.reuse ;  /* 0x000000af90907220 */ /* 0x080fe40000410000 */
[----:B------:R-:W-:Y:S02]  /*aaa0*/  FMUL.FTZ R145, R145, R175 ;  /* 0x000000af91917220 */ /* 0x000fe40000410000 */
[----:B------:R-:W-:-:S02]  /*aab0*/  FMUL.FTZ R146, R146, R3 ;  /* 0x0000000392927220 */ /* 0x000fc40000410000 */
[----:B------:R-:W-:Y:S01]  /*aac0*/  FMUL.FTZ R147, R147, R3 ;  /* 0x0000000393937220 */ /* 0x000fe20000410000 */
[----:B------:R-:W-:Y:S01]  /*aad0*/  HMMA.16816.F32.BF16 R112, R4, R10, R112 ;  /* 0x0000000a0470723c */ /* 0x000fe20000041870 */
[----:B------:R-:W4:Y:S01]  /*aae0*/  LDSM.16.MT88.4 R8, [R212+0x16000] ;  /* 0x01600000d408783b */ /* 0x000f220000004200 */
[--C-:B------:R-:W-:Y:S02]  /*aaf0*/  FFMA.FTZ R231, R34, c[0x0][0x23c], -R35.reuse ;  /* 0x00008f0022e77a23 */ /* 0x100fe40000010823 */
[----:B------:R-:W-:Y:S02]  /*ab00*/  FFMA.FTZ R232, R33, c[0x0][0x23c], -R35 ;  /* 0x00008f0021e87a23 */ /* 0x000fe40000010823 */
[----:B------:R-:W-:Y:S02]  /*ab10*/  FFMA.FTZ R31, R31, c[0x0][0x23c], -R30 ;  /* 0x00008f001f1f7a23 */ /* 0x000fe4000001081e */
[----:B------:R-:W1:Y:S01]  /*ab20*/  MUFU.EX2 R231, R231 ;  /* 0x000000e700e77308 */ /* 0x000e620000000800 */
[----:B------:R-:W-:-:S02]  /*ab30*/  FFMA.FTZ R174, R235, R175, R174 ;  /* 0x000000afebae7223 */ /* 0x000fc400000100ae */
[----:B------:R-:W-:Y:S01]  /*ab40*/  FFMA.FTZ R3, R234, R3, R170 ;  /* 0x00000003ea037223 */ /* 0x000fe200000100aa */
[C---:B--2---:R-:W-:Y:S01]  /*ab50*/  HMMA.16816.F32.BF16 R116, R4.reuse, R12, R116 ;  /* 0x0000000c0474723c */ /* 0x044fe20000041874 */
[----:B------:R-:W-:Y:S02]  /*ab60*/  FADD.FTZ R173, R173, R174 ;  /* 0x000000aeadad7221 */ /* 0x000fe40000010000 */
[----:B------:R-:W-:Y:S01]  /*ab70*/  FADD.FTZ R3, R169, R3 ;  /* 0x00000003a9037221 */ /* 0x000fe20000010000 */
[----:B------:R-:W2:Y:S01]  /*ab80*/  MUFU.EX2 R232, R232 ;  /* 0x000000e800e87308 */ /* 0x000ea20000000800 */
        /* <DEDUP_REMOVED lines=9> */
[----:B------:R-:W-:-:S02]  /*ac20*/  @P0 MOV R3, R0 ;  /* 0x0000000000030202 */ /* 0x000fc40000000f00 */
[----:B------:R-:W-:Y:S01]  /*ac30*/  @P0 MOV R164, R2 ;  /* 0x0000000200a40202 */ /* 0x000fe20000000f00 */
[C---:B----4-:R-:W-:Y:S08]  /*ac40*/  HMMA.16816.F32.BF16 R124, R4.reuse, R8, R124 ;  /* 0x00000008047c723c */ /* 0x050ff0000004187c */
[C---:B------:R-:W-:Y:S01]  /*ac50*/  HMMA.16816.F32.BF16 R128, R4.reuse, R10, R128 ;  /* 0x0000000a0480723c */ /* 0x040fe20000041880 */
[----:B------:R-:W4:Y:S07]  /*ac60*/  LDSM.16.MT88.4 R8, [R209+0x16000] ;  /* 0x01600000d108783b */ /* 0x000f2e0000004200 */
[C---:B-1----:R-:W-:Y:S08]  /*ac70*/  HMMA.16816.F32.BF16 R132, R4.reuse, R12, R132 ;  /* 0x0000000c0484723c */ /* 0x042ff00000041884 */
[C---:B------:R-:W-:Y:S01]  /*ac80*/  HMMA.16816.F32.BF16 R136, R4.reuse, R14, R136 ;  /* 0x0000000e0488723c */ /* 0x040fe20000041888 */
[----:B------:R-:W1:Y:S07]  /*ac90*/  LDSM.16.MT88.4 R12, [R208+0x16000] ;  /* 0x01600000d00c783b */ /* 0x000e6e0000004200 */
[C---:B----4-:R-:W-:Y:S07]  /*aca0*/  HMMA.16816.F32.BF16 R140, R4.reuse, R10, R140 ;  /* 0x0000000a048c723c */ /* 0x050fee000004188c */
[----:B------:R-:W-:Y:S01]  /*acb0*/  IMAD.WIDE.U32 R10, R18, -0x2daee0ad, RZ ;  /* 0xd2511f53120a7825 */ /* 0x000fe200078e00ff */
[----:B------:R-:W-:Y:S07]  /*acc0*/  HMMA.16816.F32.BF16 R152, R4, R8, R152 ;  /* 0x000000080498723c */ /* 0x000fee0000041898 */
[----:B------:R-:W-:-:S02]  /*acd0*/  LOP3.LUT R8, R11, UR33, R16, 0x96, !PT ;  /* 0x000000210b087c12 */ /* 0x000fc4000f8e9610 */
[C---:B------:R-:W-:Y:S01]  /*ace0*/  LOP3.LUT R11, R10.reuse, 0xffff, RZ, 0xc0, !PT ;  /* 0x0000ffff0a0b7812 */ /* 0x040fe200078ec0ff */
[----:B------:R-:W-:Y:S01]  /*acf0*/  LDSM.16.MT88.4 R16, [R212+0x10800] ;  /* 0x01080000d410783b */ /* 0x000fe20000004200 */
[----:B------:R-:W-:Y:S01]  /*ad00*/  LOP3.LUT R9, R10, 0xff, RZ, 0xc0, !PT ;  /* 0x000000ff0a097812 */ /* 0x000fe200078ec0ff */
[C---:B-1----:R-:W-:Y:S07]  /*ad10*/  HMMA.16816.F32.BF16 R148, R4.reuse, R12, R148 ;  /* 0x0000000c0494723c */ /* 0x042fee0000041894 */
[----:B------:R-:W-:Y:S01]  /*ad20*/  SHF.R.U32.HI R12, RZ, 0x8, R11 ;  /* 0x00000008ff0c7819 */ /* 0x000fe2000001160b */
[----:B------:R-:W-:Y:S01]  /*ad30*/  HMMA.16816.F32.BF16 R144, R4, R14, R144 ;  /* 0x0000000e0490723c */ /* 0x000fe20000041890 */
[----:B------:R-:W-:-:S02]  /*ad40*/  SHF.R.U32.HI R11, RZ, 0x10, R10 ;  /* 0x00000010ff0b7819 */ /* 0x000fc4000001160a */
[----:B------:R-:W-:Y:S02]  /*ad50*/  PRMT R9, R9, 0x5410, R12 ;  /* 0x0000541009097816 */ /* 0x000fe4000000000c */
[----:B------:R-:W1:Y:S01]  /*ad60*/  LDSM.16.MT88.4 R12, [R210+0x10800] ;  /* 0x01080000d20c783b */ /* 0x000e620000004200 */
[----:B------:R-:W-:Y:S02]  /*ad70*/  SHF.R.U32.HI R10, RZ, 0x18, R10 ;  /* 0x00000018ff0a7819 */ /* 0x000fe4000001160a */
[C---:B------:R-:W-:Y:S02]  /*ad80*/  LOP3.LUT R6, R8.reuse, 0xffff, RZ, 0xc0, !PT ;  /* 0x0000ffff08067812 */ /* 0x040fe400078ec0ff */
[--C-:B------:R-:W-:Y:S02]  /*ad90*/  SHF.R.U32.HI R5, RZ, 0x10, R8.reuse ;  /* 0x00000010ff057819 */ /* 0x100fe40000011608 */
[----:B------:R-:W-:Y:S02]  /*ada0*/  LOP3.LUT R4, R8, 0xff, RZ, 0xc0, !PT ;  /* 0x000000ff08047812 */ /* 0x000fe400078ec0ff */
[----:B------:R-:W-:-:S02]  /*adb0*/  SHF.R.U32.HI R8, RZ, 0x18, R8 ;  /* 0x00000018ff087819 */ /* 0x000fc40000011608 */
[----:B------:R-:W-:Y:S02]  /*adc0*/  SHF.R.U32.HI R6, RZ, 0x8, R6 ;  /* 0x00000008ff067819 */ /* 0x000fe40000011606 */
[----:B------:R-:W-:Y:S02]  /*add0*/  LOP3.LUT R5, R5, 0xff, RZ, 0xc0, !PT ;  /* 0x000000ff05057812 */ /* 0x000fe400078ec0ff */
[----:B------:R-:W-:Y:S02]  /*ade0*/  LOP3.LUT R7, R11, 0xff, RZ, 0xc0, !PT ;  /* 0x000000ff0b077812 */ /* 0x000fe400078ec0ff */
[----:B------:R-:W-:Y:S01]  /*adf0*/  PRMT R4, R4, 0x5410, R6 ;  /* 0x0000541004047816 */ /* 0x000fe20000000006 */
[--C-:B------:R-:W-:Y:S01]  /*ae00*/  HSET2.LE.AND R6, R9, R233.reuse, PT ;  /* 0x000000e909067233 */ /* 0x100fe20003803000 */
[----:B------:R-:W-:Y:S02]  /*ae10*/  PRMT R5, R5, 0x5410, R8 ;  /* 0x0000541005057816 */ /* 0x000fe40000000008 */
[----:B------:R-:W-:Y:S01]  /*ae20*/  PRMT R7, R7, 0x5410, R10 ;  /* 0x0000541007077816 */ /* 0x000fe2000000000a */
[--C-:B------:R-:W-:Y:S01]  /*ae30*/  HSET2.LE.AND R4, R4, R233.reuse, PT ;  /* 0x000000e904047233 */ /* 0x100fe20003803000 */
[----:B------:R-:W-:Y:S01]  /*ae40*/  F2FP.BF16.PACK_AB R10, R179, R180 ;  /* 0x000000b4b30a723e */ /* 0x000fe200000010ff */
[--C-:B------:R-:W-:Y:S01]  /*ae50*/  HSET2.LE.AND R5, R5, R233.reuse, PT ;  /* 0x000000e905057233 */ /* 0x100fe20003803000 */
[----:B------:R-:W-:Y:S01]  /*ae60*/  F2FP.BF16.PACK_AB R9, R182, R183 ;  /* 0x000000b7b609723e */ /* 0x000fe200000010ff */
[----:B------:R-:W-:Y:S01]  /*ae70*/  HSET2.LE.AND R7, R7, R233, PT ;  /* 0x000000e907077233 */ /* 0x000fe20003803000 */
[----:B------:R-:W-:Y:S01]  /*ae80*/  F2FP.BF16.PACK_AB R8, R181, R178 ;  /* 0x000000b2b508723e */ /* 0x000fe200000010ff */
[----:B------:R-:W-:Y:S01]  /*ae90*/  FADD.FTZ R183, R183, R168 ;  /* 0x000000a8b7b77221 */ /* 0x000fe20000010000 */
[----:B------:R-:W-:Y:S01]  /*aea0*/  LOP3.LUT R4, R4, R10, RZ, 0xc0, !PT ;  /* 0x0000000a04047212 */ /* 0x000fe200078ec0ff */
[----:B------:R-:W-:Y:S01]  /*aeb0*/  FADD.FTZ R179, R179, R171 ;  /* 0x000000abb3b37221 */ /* 0x000fe20000010000 */
[----:B------:R-:W-:Y:S01]  /*aec0*/  LOP3.LUT R5, R5, R9, RZ, 0xc0, !PT ;  /* 0x0000000905057212 */ /* 0x000fe200078ec0ff */
[----:B------:R-:W-:Y:S01]  /*aed0*/  FADD.FTZ R183, R182, R183 ;  /* 0x000000b7b6b77221 */ /* 0x000fe20000010000 */
[----:B------:R-:W-:Y:S01]  /*aee0*/  LOP3.LUT R6, R6, R8, RZ, 0xc0, !PT ;  /* 0x0000000806067212 */ /* 0x000fe200078ec0ff */
[----:B------:R-:W-:Y:S01]  /*aef0*/  FADD.FTZ R179, R178, R179 ;  /* 0x000000b3b2b37221 */ /* 0x000fe20000010000 */
[----:B------:R-:W4:Y:S01]  /*af00*/  LDSM.16.MT88.4 R8, [R209+0x10800] ;  /* 0x01080000d108783b */ /* 0x000f220000004200 */
[----:B------:R-:W-:Y:S01]  /*af10*/  LOP3.LUT R7, R7, R20, RZ, 0xc0, !PT ;  /* 0x0000001407077212 */ /* 0x000fe200078ec0ff */
[----:B------:R-:W-:-:S02]  /*af20*/  FADD.FTZ R185, R185, R183 ;  /* 0x000000b7b9b97221 */ /* 0x000fc40000010000 */
[----:B------:R-:W2:Y:S01]  /*af30*/  LDSM.16.MT88.4 R20, [R209+0x12800] ;  /* 0x01280000d114783b */ /* 0x000ea20000004200 */
[----:B------:R-:W-:Y:S02]  /*af40*/  FADD.FTZ R181, R181, R179 ;  /* 0x000000b3b5b57221 */ /* 0x000fe40000010000 */
[----:B------:R-:W-:Y:S01]  /*af50*/  FADD.FTZ R185, R184, R185 ;  /* 0x000000b9b8b97221 */ /* 0x000fe20000010000 */
[----:B-1----:R-:W-:Y:S01]  /*af60*/  HMMA.16816.F32.BF16 R36, R4, R12, R36 ;  /* 0x0000000c0424723c */ /* 0x002fe20000041824 */
[----:B------:R-:W-:-:S07]  /*af70*/  FADD.FTZ R181, R191, R181 ;  /* 0x000000b5bfb57221 */ /* 0x000fce0000010000 */
[C---:B------:R-:W-:Y:S01]  /*af80*/  HMMA.16816.F32.BF16 R40, R4.reuse, R14, R40 ;  /* 0x0000000e0428723c */ /* 0x040fe20000041828 */
[----:B------:R-:W1:Y:S07]  /*af90*/  LDSM.16.MT88.4 R12, [R212+0x12800] ;  /* 0x01280000d40c783b */ /* 0x000e6e0000004200 */
[C---:B------:R-:W-:Y:S08]  /*afa0*/  HMMA.16816.F32.BF16 R160, R4.reuse, R16, R160 ;  /* 0x0000001004a0723c */ /* 0x040ff000000418a0 */
[C---:B------:R-:W-:Y:S01]  /*afb0*/  HMMA.16816.F32.BF16 R156, R4.reuse, R18, R156 ;  /* 0x00000012049c723c */ /* 0x040fe2000004189c */
[----:B------:R-:W3:Y:S07]  /*afc0*/  LDSM.16.MT88.4 R16, [R208+0x10800] ;  /* 0x01080000d010783b */ /* 0x000eee0000004200 */
[C---:B----4-:R-:W-:Y:S08]  /*afd0*/  HMMA.16816.F32.BF16 R44, R4.reuse, R8, R44 ;  /* 0x00000008042c723c */ /* 0x050ff0000004182c */
[C---:B------:R-:W-:Y:S01]  /*afe0*/  HMMA.16816.F32.BF16 R48, R4.reuse, R10, R48 ;  /* 0x0000000a0430723c */ /* 0x040fe20000041830 */
[----:B------:R-:W4:Y:S07]  /*aff0*/  LDSM.16.MT88.4 R8, [R210+0x12800] ;  /* 0x01280000d208783b */ /* 0x000f2e0000004200 */
[C---:B--2---:R-:W-:Y:S08]  /*b000*/  HMMA.16816.F32.BF16 R76, R4.reuse, R20, R76 ;  /* 0x00000014044c723c */ /* 0x044ff0000004184c */
[C---:B-1----:R-:W-:Y:S08]  /*b010*/  HMMA.16816.F32.BF16 R60, R4.reuse, R12, R60 ;  /* 0x0000000c043c723c */ /* 0x042ff0000004183c */
[C---:B------:R-:W-:Y:S01]  /*b020*/  HMMA.16816.F32.BF16 R64, R4.reuse, R14, R64 ;  /* 0x0000000e0440723c */ /* 0x040fe20000041840 */
[----:B------:R-:W1:Y:S07]  /*b030*/  LDSM.16.MT88.4 R12, [R212+0x14800] ;  /* 0x01480000d40c783b */ /* 0x000e6e0000004200 */
[C---:B---3--:R-:W-:Y:S08]  /*b040*/  HMMA.16816.F32.BF16 R52, R4.reuse, R16, R52 ;  /* 0x000000100434723c */ /* 0x048ff00000041834 */
[C---:B------:R-:W-:Y:S01]  /*b050*/  HMMA.16816.F32.BF16 R56, R4.reuse, R18, R56 ;  /* 0x000000120438723c */ /* 0x040fe20000041838 */
[----:B------:R-:W2:Y:S07]  /*b060*/  LDSM.16.MT88.4 R16, [R208+0x12800] ;  /* 0x01280000d010783b */ /* 0x000eae0000004200 */
[C---:B----4-:R-:W-:Y:S08]  /*b070*/  HMMA.16816.F32.BF16 R68, R4.reuse, R8, R68 ;  /* 0x000000080444723c */ /* 0x050ff00000041844 */
        /* <DEDUP_REMOVED lines=14> */
[C---:B-1----:R-:W-:Y:S08]  /*b160*/  HMMA.16816.F32.BF16 R124, R4.reuse, R12, R124 ;  /* 0x0000000c047c723c */ /* 0x042ff0000004187c */
[C---:B------:R-:W-:Y:S01]  /*b170*/  HMMA.16816.F32.BF16 R128, R4.reuse, R14, R128 ;  /* 0x0000000e0480723c */ /* 0x040fe20000041880 */
[----:B------:R-:W1:Y:S07]  /*b180*/  LDSM.16.MT88.4 R12, [R208+0x16800] ;  /* 0x01680000d00c783b */ /* 0x000e6e0000004200 */
[C---:B--2---:R-:W-:Y:S08]  /*b190*/  HMMA.16816.F32.BF16 R116, R4.reuse, R16, R116 ;  /* 0x000000100474723c */ /* 0x044ff00000041874 */
[C---:B------:R-:W-:Y:S01]  /*b1a0*/  HMMA.16816.F32.BF16 R120, R4.reuse, R18, R120 ;  /* 0x000000120478723c */ /* 0x040fe20000041878 */
[----:B------:R-:W2:Y:S07]  /*b1b0*/  LDSM.16.MT88.4 R16, [R209+0x16800] ;  /* 0x01680000d110783b */ /* 0x000eae0000004200 */
[C---:B---3--:R-:W-:Y:S07]  /*b1c0*/  HMMA.16816.F32.BF16 R132, R4.reuse, R8, R132 ;  /* 0x000000080484723c */ /* 0x048fee0000041884 */
[----:B------:R-:W-:Y:S01]  /*b1d0*/  LOP3.LUT R8, R25, UR15, R238, 0x96, !PT ;  /* 0x0000000f19087c12 */ /* 0x000fe2000f8e96ee */
[----:B------:R-:W-:Y:S01]  /*b1e0*/  IMAD.WIDE.U32 R24, R24, -0x2daee0ad, RZ ;  /* 0xd2511f5318187825 */ /* 0x000fe200078e00ff */
[----:B------:R-:W-:Y:S03]  /*b1f0*/  HMMA.16816.F32.BF16 R136, R4, R10, R136 ;  /* 0x0000000a0488723c */ /* 0x000fe60000041888 */
[----:B------:R-:W-:-:S05]  /*b200*/  IMAD.WIDE.U32 R8, R8, -0x2daee0ad, RZ ;  /* 0xd2511f5308087825 */ /* 0x000fca00078e00ff */
[----:B------:R-:W-:Y:S01]  /*b210*/  LOP3.LUT R236, R9, UR12, R236, 0x96, !PT ;  /* 0x0000000c09ec7c12 */ /* 0x000fe2000f8e96ec */
[----:B-1----:R-:W-:Y:S01]  /*b220*/  HMMA.16816.F32.BF16 R148, R4, R12, R148 ;  /* 0x0000000c0494723c */ /* 0x002fe20000041894 */
[----:B------:R-:W-:-:S03]  /*b230*/  LOP3.LUT R240, R25, UR10, R8, 0x96, !PT ;  /* 0x0000000a19f07c12 */ /* 0x000fc6000f8e9608 */
[----:B------:R-:W-:-:S04]  /*b240*/  IMAD.WIDE.U32 R236, R236, -0x326172a9, RZ ;  /* 0xcd9e8d57ecec7825 */ /* 0x000fc800078e00ff */
[----:B------:R-:W-:Y:S01]  /*b250*/  HMMA.16816.F32.BF16 R144, R4, R14, R144 ;  /* 0x0000000e0490723c */ /* 0x000fe20000041890 */
[----:B------:R-:W-:Y:S01]  /*b260*/  LOP3.LUT R238, R237, UR11, R26, 0x96, !PT ;  /* 0x0000000bedee7c12 */ /* 0x000fe2000f8e961a */
[----:B------:R-:W1:Y:S01]  /*b270*/  LDSM.16.MT88.4 R12, [R212+0x11000] ;  /* 0x01100000d40c783b */ /* 0x000e620000004200 */
[----:B------:R-:W-:-:S04]  /*b280*/  IMAD.WIDE.U32 R240, R240, -0x326172a9, RZ ;  /* 0xcd9e8d57f0f07825 */ /* 0x000fc800078e00ff */
[----:B------:R-:W-:Y:S01]  /*b290*/  IMAD.WIDE.U32 R238, R238, -0x2daee0ad, RZ ;  /* 0xd2511f53eeee7825 */ /* 0x000fe200078e00ff */
[C---:B--2---:R-:W-:Y:S03]  /*b2a0*/  HMMA.16816.F32.BF16 R152, R4.reuse, R16, R152 ;  /* 0x000000100498723c */ /* 0x044fe60000041898 */
[----:B------:R-:W-:Y:S01]  /*b2b0*/  FFMA.FTZ R237, R28, c[0x0][0x23c], -R30 ;  /* 0x00008f001ced7a23 */ /* 0x000fe2000001081e */
[----:B------:R-:W-:Y:S02]  /*b2c0*/  LOP3.LUT R10, R239, UR8, R24, 0x96, !PT ;  /* 0x00000008ef0a7c12 */ /* 0x000fe4000f8e9618 */
[----:B------:R-:W-:Y:S02]  /*b2d0*/  LDSM.16.MT88.4 R24, [R209+0x11000] ;  /* 0x01100000d118783b */ /* 0x000fe40000004200 */
[C---:B------:R-:W-:Y:S01]  /*b2e0*/  HMMA.16816.F32.BF16 R140, R4.reuse, R18, R140 ;  /* 0x00000012048c723c */ /* 0x040fe2000004188c */
[----:B------:R-:W-:Y:S01]  /*b2f0*/  IMAD.WIDE.U32 R10, R10, -0x326172a9, RZ ;  /* 0xcd9e8d570a0a7825 */ /* 0x000fe200078e00ff */
[----:B------:R-:W-:Y:S04]  /*b300*/  MUFU.EX2 R237, R237 ;  /* 0x000000ed00ed7308 */ /* 0x000fe80000000800 */
[----:B------:R-:W-:Y:S01]  /*b310*/  LOP3.LUT R8, R11, UR31, R240, 0x96, !PT ;  /* 0x0000001f0b087c12 */ /* 0x000fe2000f8e96f0 */
[----:B------:R-:W-:Y:S01]  /*b320*/  @UP0 UIADD3 UR31, UR6, -0x3, URZ ;  /* 0xfffffffd061f0890 */ /* 0x000fe2000fffe03f */
[----:B------:R-:W-:Y:S01]  /*b330*/  LOP3.LUT R16, R10, 0xffff, RZ, 0xc0, !PT ;  /* 0x0000ffff0a107812 */ /* 0x000fe200078ec0ff */
[----:B------:R-:W-:Y:S01]  /*b340*/  HMMA.16816.F32.BF16 R112, R4, R22, R112 ;  /* 0x000000160470723c */ /* 0x000fe20000041870 */
[----:B------:R-:W-:Y:S01]  /*b350*/  SHF.R.U32.HI R9, RZ, 0x10, R10 ;  /* 0x00000010ff097819 */ /* 0x000fe2000001160a */
[----:B------:R-:W2:Y:S01]  /*b360*/  LDSM.16.MT88.4 R4, [R210+0x11000] ;  /* 0x01100000d204783b */ /* 0x000ea20000004200 */
[----:B------:R-:W-:-:S02]  /*b370*/  LOP3.LUT R17, R8, 0xffff, RZ, 0xc0, !PT ;  /* 0x0000ffff08117812 */ /* 0x000fc400078ec0ff */
[----:B------:R-:W-:Y:S01]  /*b380*/  SHF.R.U32.HI R18, RZ, 0x10, R8 ;  /* 0x00000010ff127819 */ /* 0x000fe20000011608 */
[----:B------:R-:W3:Y:S01]  /*b390*/  LDSM.16.MT88.4 R20, [R208+0x11000] ;  /* 0x01100000d014783b */ /* 0x000ee20000004200 */
[----:B------:R-:W-:Y:S02]  /*b3a0*/  LOP3.LUT R11, R10, 0xff, RZ, 0xc0, !PT ;  /* 0x000000ff0a0b7812 */ /* 0x000fe400078ec0ff */
[----:B------:R-:W-:Y:S02]  /*b3b0*/  SHF.R.U32.HI R16, RZ, 0x8, R16 ;  /* 0x00000008ff107819 */ /* 0x000fe40000011610 */
[----:B------:R-:W-:Y:S02]  /*b3c0*/  SHF.R.U32.HI R10, RZ, 0x18, R10 ;  /* 0x00000018ff0a7819 */ /* 0x000fe4000001160a */
[----:B------:R-:W-:Y:S02]  /*b3d0*/  LOP3.LUT R9, R9, 0xff, RZ, 0xc0, !PT ;  /* 0x000000ff09097812 */ /* 0x000fe400078ec0ff */
[----:B------:R-:W-:-:S02]  /*b3e0*/  LOP3.LUT R19, R8, 0xff, RZ, 0xc0, !PT ;  /* 0x000000ff08137812 */ /* 0x000fc400078ec0ff */
[----:B------:R-:W-:Y:S02]  /*b3f0*/  SHF.R.U32.HI R8, RZ, 0x18, R8 ;  /* 0x00000018ff087819 */ /* 0x000fe40000011608 */
[----:B------:R-:W-:Y:S02]  /*b400*/  SHF.R.U32.HI R17, RZ, 0x8, R17 ;  /* 0x00000008ff117819 */ /* 0x000fe40000011611 */
[----:B------:R-:W-:Y:S02]  /*b410*/  LOP3.LUT R18, R18, 0xff, RZ, 0xc0, !PT ;  /* 0x000000ff12127812 */ /* 0x000fe400078ec0ff */
[----:B------:R-:W-:Y:S02]  /*b420*/  PRMT R11, R11, 0x5410, R16 ;  /* 0x000054100b0b7816 */ /* 0x000fe40000000010 */
[----:B------:R-:W-:Y:S02]  /*b430*/  PRMT R9, R9, 0x5410, R10 ;  /* 0x0000541009097816 */ /* 0x000fe4000000000a */
[----:B------:R-:W-:Y:S01]  /*b440*/  PRMT R17, R19, 0x5410, R17 ;  /* 0x0000541013117816 */ /* 0x000fe20000000011 */
[--C-:B------:R-:W-:Y:S01]  /*b450*/  HSET2.LE.AND R10, R11, R233.reuse, PT ;  /* 0x000000e90b0a7233 */ /* 0x100fe20003803000 */
[----:B------:R-:W-:Y:S01]  /*b460*/  PRMT R18, R18, 0x5410, R8 ;  /* 0x0000541012127816 */ /* 0x000fe20000000008 */
[--C-:B------:R-:W-:Y:S01]  /*b470*/  HSET2.LE.AND R11, R9, R233.reuse, PT ;  /* 0x000000e9090b7233 */ /* 0x100fe20003803000 */
[----:B------:R-:W-:Y:S01]  /*b480*/  F2FP.BF16.PACK_AB R19, R190, R191 ;  /* 0x000000bfbe13723e */ /* 0x000fe200000010ff */
[--C-:B------:R-:W-:Y:S01]  /*b490*/  HSET2.LE.AND R8, R17, R233.reuse, PT ;  /* 0x000000e911087233 */ /* 0x100fe20003803000 */
[----:B-----5:R-:W-:Y:S01]  /*b4a0*/  F2FP.BF16.PACK_AB R17, R187, R189 ;  /* 0x000000bdbb11723e */ /* 0x020fe200000010ff */
[----:B------:R-:W-:Y:S01]  /*b4b0*/  HSET2.LE.AND R9, R18, R233, PT ;  /* 0x000000e912097233 */ /* 0x000fe20003803000 */
[----:B------:R-:W-:Y:S01]  /*b4c0*/  F2FP.BF16.PACK_AB R18, R230, R223 ;  /* 0x000000dfe612723e */ /* 0x000fe200000010ff */
[----:B------:R-:W-:Y:S01]  /*b4d0*/  FADD.FTZ R190, R190, R181 ;  /* 0x000000b5bebe7221 */ /* 0x000fe20000010000 */
        /* <DEDUP_REMOVED lines=11> */
[----:B------:R-:W-:-:S02]  /*b590*/  FADD.FTZ R230, R177, R230 ;  /* 0x000000e6b1e67221 */ /* 0x000fc40000010000 */
[----:B------:R-:W-:Y:S02]  /*b5a0*/  FADD.FTZ R189, R187, R189 ;  /* 0x000000bdbbbd7221 */ /* 0x000fe40000010000 */
[----:B-1----:R-:W-:Y:S01]  /*b5b0*/  HMMA.16816.F32.BF16 R160, R8, R12, R160 ;  /* 0x0000000c08a0723c */ /* 0x002fe200000418a0 */
[----:B------:R-:W-:-:S04]  /*b5c0*/  FADD.FTZ R230, R176, R230 ;  /* 0x000000e6b0e67221 */ /* 0x000fc80000010000 */
[----:B------:R-:W-:-:S03]  /*b5d0*/  FADD.FTZ R230, R231, R230 ;  /* 0x000000e6e7e67221 */ /* 0x000fc60000010000 */
[----:B------:R-:W-:Y:S01]  /*b5e0*/  HMMA.16816.F32.BF16 R156, R8, R14, R156 ;  /* 0x0000000e089c723c */ /* 0x000fe2000004189c */
[----:B------:R-:W1:Y:S01]  /*b5f0*/  LDSM.16.MT88.4 R12, [R210+0x13000] ;  /* 0x01300000d20c783b */ /* 0x000e620000004200 */
[----:B------:R-:W-:-:S06]  /*b600*/  FADD.FTZ R235, R232, R230 ;  /* 0x000000e6e8eb7221 */ /* 0x000fcc0000010000 */
[C---:B--2---:R-:W-:Y:S08]  /*b610*/  HMMA.16816.F32.BF16 R36, R8.reuse, R4, R36 ;  /* 0x000000040824723c */ /* 0x044ff00000041824 */
[C---:B------:R-:W-:Y:S01]  /*b620*/  HMMA.16816.F32.BF16 R40, R8.reuse, R6, R40 ;  /* 0x000000060828723c */ /* 0x040fe20000041828 */
[----:B------:R-:W2:Y:S07]  /*b630*/  LDSM.16.MT88.4 R4, [R209+0x13000] ;  /* 0x01300000d104783b */ /* 0x000eae0000004200 */
[C---:B---3--:R-:W-:Y:S08]  /*b640*/  HMMA.16816.F32.BF16 R52, R8.reuse, R20, R52 ;  /* 0x000000140834723c */ /* 0x048ff00000041834 */
[C---:B------:R-:W-:Y:S01]  /*b650*/  HMMA.16816.F32.BF16 R56, R8.reuse, R22, R56 ;  /* 0x000000160838723c */ /* 0x040fe20000041838 */
[----:B------:R-:W-:Y:S07]  /*b660*/  LDSM.16.MT88.4 R20, [R212+0x15000] ;  /* 0x01500000d414783b */ /* 0x000fee0000004200 */
[C---:B----4-:R-:W-:Y:S08]  /*b670*/  HMMA.16816.F32.BF16 R60, R8.reuse, R16, R60 ;  /* 0x00000010083c723c */ /* 0x050ff0000004183c */
[C---:B-1----:R-:W-:Y:S08]  /*b680*/  HMMA.16816.F32.BF16 R68, R8.reuse, R12, R68 ;  /* 0x0000000c0844723c */ /* 0x042ff00000041844 */
[C---:B------:R-:W-:Y:S01]  /*b690*/  HMMA.16816.F32.BF16 R72, R8.reuse, R14, R72 ;  /* 0x0000000e0848723c */ /* 0x040fe20000041848 */
[----:B------:R-:W1:Y:S07]  /*b6a0*/  LDSM.16.MT88.4 R12, [R209+0x15000] ;  /* 0x01500000d10c783b */ /* 0x000e6e0000004200 */
[C---:B--2---:R-:W-:Y:S08]  /*b6b0*/  HMMA.16816.F32.BF16 R76, R8.reuse, R4, R76 ;  /* 0x00000004084c723c */ /* 0x044ff0000004184c */
[C---:B------:R-:W-:Y:S01]  /*b6c0*/  HMMA.16816.F32.BF16 R80, R8.reuse, R6, R80 ;  /* 0x000000060850723c */ /* 0x040fe20000041850 */
[----:B------:R-:W2:Y:S07]  /*b6d0*/  LDSM.16.MT88.4 R4, [R208+0x15000] ;  /* 0x01500000d004783b */ /* 0x000eae0000004200 */
        /* <DEDUP_REMOVED lines=8> */
[C---:B--2---:R-:W-:Y:S07]  /*b760*/  HMMA.16816.F32.BF16 R120, R8.reuse, R6, R120 ;  /* 0x000000060878723c */ /* 0x044fee0000041878 */
[----:B------:R-:W-:Y:S01]  /*b770*/  LOP3.LUT R6, R241, UR9, R236, 0x96, !PT ;  /* 0x00000009f1067c12 */ /* 0x000fe2000f8e96ec */
[----:B------:R-:W-:Y:S01]  /*b780*/  HMMA.16816.F32.BF16 R92, R8, R20, R92 ;  /* 0x00000014085c723c */ /* 0x000fe2000004185c */
[----:B------:R-:W-:-:S02]  /*b790*/  FFMA.FTZ R236, R32, c[0x0][0x23c], -R30 ;  /* 0x00008f0020ec7a23 */ /* 0x000fc4000001081e */
[----:B------:R-:W-:Y:S01]  /*b7a0*/  LDSM.16.MT88.4 R32, [R209+0x11800] ;  /* 0x01180000d120783b */ /* 0x000fe20000004200 */
[----:B------:R-:W-:-:S03]  /*b7b0*/  IMAD.WIDE.U32 R6, R6, -0x2daee0ad, RZ ;  /* 0xd2511f5306067825 */ /* 0x000fc600078e00ff */
[----:B------:R-:W2:Y:S01]  /*b7c0*/  MUFU.EX2 R236, R236 ;  /* 0x000000ec00ec7308 */ /* 0x000ea20000000800 */
[----:B------:R-:W-:Y:S01]  /*b7d0*/  HMMA.16816.F32.BF16 R96, R8, R22, R96 ;  /* 0x000000160860723c */ /* 0x000fe20000041860 */
[----:B------:R-:W4:Y:S01]  /*b7e0*/  LDSM.16.MT88.4 R20, [R212+0x17000] ;  /* 0x01700000d414783b */ /* 0x000f220000004200 */
[----:B------:R-:W-:-:S05]  /*b7f0*/  LOP3.LUT R239, R7, UR33, R238, 0x96, !PT ;  /* 0x0000002107ef7c12 */ /* 0x000fca000f8e96ee */
[----:B------:R-:W5:Y:S01]  /*b800*/  MUFU.EX2 R238, R31 ;  /* 0x0000001f00ee7308 */ /* 0x000f620000000800 */
[----:B---3--:R-:W-:Y:S01]  /*b810*/  HMMA.16816.F32.BF16 R100, R8, R16, R100 ;  /* 0x000000100864723c */ /* 0x008fe20000041864 */
[----:B--2---:R-:W-:-:S07]  /*b820*/  FADD.FTZ R189, R236, R189 ;  /* 0x000000bdecbd7221 */ /* 0x004fce0000010000 */
[----:B------:R-:W-:Y:S01]  /*b830*/  HMMA.16816.F32.BF16 R104, R8, R18, R104 ;  /* 0x000000120868723c */ /* 0x000fe20000041868 */
[----:B------:R-:W2:Y:S01]  /*b840*/  LDSM.16.MT88.4 R16, [R210+0x17000] ;  /* 0x01700000d210783b */ /* 0x000ea20000004200 */
[----:B-----5:R-:W-:-:S06]  /*b850*/  FADD.FTZ R189, R238, R189 ;  /* 0x000000bdeebd7221 */ /* 0x020fcc0000010000 */
[----:B-1----:R-:W-:Y:S01]  /*b860*/  HMMA.16816.F32.BF16 R152, R8, R12, R152 ;  /* 0x0000000c0898723c */ /* 0x002fe20000041898 */
[----:B------:R-:W-:-:S06]  /*b870*/  FADD.FTZ R189, R237, R189 ;  /* 0x000000bdedbd7221 */ /* 0x000fcc0000010000 */
[----:B------:R-:W-:Y:S01]  /*b880*/  LOP3.LUT R13, R239, 0xffff, RZ, 0xc0, !PT ;  /* 0x0000ffffef0d7812 */ /* 0x000fe200078ec0ff */
[----:B------:R-:W-:Y:S01]  /*b890*/  HMMA.16816.F32.BF16 R116, R8, R4, R116 ;  /* 0x000000040874723c */ /* 0x000fe20000041874 */
[----:B------:R-:W-:Y:S02]  /*b8a0*/  LOP3.LUT R12, R6, 0xff, RZ, 0xc0, !PT ;  /* 0x000000ff060c7812 */ /* 0x000fe400078ec0ff */
[----:B------:R-:W-:-:S04]  /*b8b0*/  SHF.R.U32.HI R13, RZ, 0x8, R13 ;  /* 0x00000008ff0d7819 */ /* 0x000fc8000001160d */
[----:B------:R-:W-:Y:S01]  /*b8c0*/  LOP3.LUT R5, R239, 0xff, RZ, 0xc0, !PT ;  /* 0x000000ffef057812 */ /* 0x000fe200078ec0ff */
[C---:B------:R-:W-:Y:S01]  /*b8d0*/  HMMA.16816.F32.BF16 R140, R8.reuse, R14, R140 ;  /* 0x0000000e088c723c */ /* 0x040fe2000004188c */
[----:B------:R-:W-:Y:S02]  /*b8e0*/  LOP3.LUT R4, R6, 0xffff, RZ, 0xc0, !PT ;  /* 0x0000ffff06047812 */ /* 0x000fe400078ec0ff */
[----:B------:R-:W-:Y:S01]  /*b8f0*/  PRMT R5, R5, 0x5410, R13 ;  /* 0x0000541005057816 */ /* 0x000fe2000000000d */
[----:B------:R-:W-:Y:S01]  /*b900*/  FFMA.FTZ R13, R29, c[0x0][0x23c], -R30 ;  /* 0x00008f001d0d7a23 */ /* 0x000fe2000001081e */
[----:B------:R-:W-:Y:S01]  /*b910*/  SHF.R.U32.HI R7, RZ, 0x10, R6 ;  /* 0x00000010ff077819 */ /* 0x000fe20000011606 */
[----:B------:R-:W-:Y:S01]  /*b920*/  LDSM.16.MT88.4 R28, [R210+0x11800] ;  /* 0x01180000d21c783b */ /* 0x000fe20000004200 */
[--C-:B------:R-:W-:Y:S01]  /*b930*/  SHF.R.U32.HI R14, RZ, 0x10, R239.reuse ;  /* 0x00000010ff0e7819 */ /* 0x100fe200000116ef */
[----:B------:R-:W-:Y:S01]  /*b940*/  HSET2.LE.AND R5, R5, R233, PT ;  /* 0x000000e905057233 */ /* 0x000fe20003803000 */
[----:B------:R-:W-:Y:S01]  /*b950*/  SHF.R.U32.HI R15, RZ, 0x18, R239 ;  /* 0x00000018ff0f7819 */ /* 0x000fe200000116ef */
[----:B------:R-:W-:Y:S01]  /*b960*/  HMMA.16816.F32.BF16 R84, R8, R24, R84 ;  /* 0x000000180854723c */ /* 0x000fe20000041854 */
[----:B------:R1:W3:Y:S01]  /*b970*/  MUFU.EX2 R239, R13 ;  /* 0x0000000d00ef7308 */ /* 0x0002e20000000800 */
[----:B------:R-:W-:-:S02]  /*b980*/  SHF.R.U32.HI R4, RZ, 0x8, R4 ;  /* 0x00000008ff047819 */ /* 0x000fc40000011604 */
[----:B------:R-:W-:Y:S02]  /*b990*/  LOP3.LUT R14, R14, 0xff, RZ, 0xc0, !PT ;  /* 0x000000ff0e0e7812 */ /* 0x000fe400078ec0ff */
[----:B------:R-:W-:Y:S02]  /*b9a0*/  SHF.R.U32.HI R6, RZ, 0x18, R6 ;  /* 0x00000018ff067819 */ /* 0x000fe40000011606 */
[----:B------:R-:W-:Y:S01]  /*b9b0*/  LOP3.LUT R7, R7, 0xff, RZ, 0xc0, !PT ;  /* 0x000000ff07077812 */ /* 0x000fe200078ec0ff */
[----:B------:R-:W-:Y:S01]  /*b9c0*/  HMMA.16816.F32.BF16 R88, R8, R26, R88 ;  /* 0x0000001a0858723c */ /* 0x000fe20000041858 */
[----:B------:R-:W-:Y:S01]  /*b9d0*/  PRMT R12, R12, 0x5410, R4 ;  /* 0x000054100c0c7816 */ /* 0x000fe20000000004 */
[----:B------:R-:W5:Y:S01]  /*b9e0*/  LDSM.16.MT88.4 R24, [R208+0x17000] ;  /* 0x01700000d018783b */ /* 0x000f620000004200 */
[----:B------:R-:W-:Y:S02]  /*b9f0*/  PRMT R14, R14, 0x5410, R15 ;  /* 0x000054100e0e7816 */ /* 0x000fe4000000000f */
[----:B------:R-:W-:-:S02]  /*ba00*/  PRMT R6, R7, 0x5410, R6 ;  /* 0x0000541007067816 */ /* 0x000fc40000000006 */
[----:B------:R-:W-:Y:S01]  /*ba10*/  F2FP.BF16.PACK_AB R15, R238, R236 ;  /* 0x000000ecee0f723e */ /* 0x000fe200000010ff */
[C---:B----4-:R-:W-:Y:S01]  /*ba20*/  HMMA.16816.F32.BF16 R124, R8.reuse, R20, R124 ;  /* 0x00000014087c723c */ /* 0x050fe2000004187c */
[----:B-1----:R-:W-:Y:S01]  /*ba30*/  F2FP.BF16.PACK_AB R13, R176, R177 ;  /* 0x000000b1b00d723e */ /* 0x002fe200000010ff */
[--C-:B------:R-:W-:Y:S01]  /*ba40*/  HSET2.LE.AND R7, R6, R233.reuse, PT ;  /* 0x000000e906077233 */ /* 0x100fe20003803000 */
[----:B---3--:R-:W-:Y:S02]  /*ba50*/  FADD.FTZ R234, R239, R189 ;  /* 0x000000bdefea7221 */ /* 0x008fe40000010000 */
[----:B------:R-:W-:Y:S01]  /*ba60*/  LOP3.LUT R4, R5, R13, RZ, 0xc0, !PT ;  /* 0x0000000d05047212 */ /* 0x000fe200078ec0ff */
[--C-:B------:R-:W-:Y:S01]  /*ba70*/  HSET2.LE.AND R13, R12, R233.reuse, PT ;  /* 0x000000e90c0d7233 */ /* 0x100fe20003803000 */
[----:B------:R-:W-:Y:S01]  /*ba80*/  F2FP.BF16.PACK_AB R12, R239, R237 ;  /* 0x000000edef0c723e */ /* 0x000fe200000010ff */
[----:B------:R-:W-:Y:S01]  /*ba90*/  HSET2.LE.AND R5, R14, R233, PT ;  /* 0x000000e90e057233 */ /* 0x000fe20003803000 */
[----:B------:R-:W-:Y:S01]  /*baa0*/  F2FP.BF16.PACK_AB R14, R232, R231 ;  /* 0x000000e7e80e723e */ /* 0x000fe200000010ff */
[----:B------:R-:W-:Y:S01]  /*bab0*/  HMMA.16816.F32.BF16 R128, R8, R22, R128 ;  /* 0x000000160880723c */ /* 0x000fe20000041880 */
[----:B------:R-:W-:Y:S01]  /*bac0*/  LOP3.LUT R7, R7, R12, RZ, 0xc0, !PT ;  /* 0x0000000c07077212 */ /* 0x000fe200078ec0ff */
[----:B------:R-:W1:Y:S01]  /*bad0*/  LDSM.16.MT88.4 R20, [R212+0x11800] ;  /* 0x01180000d414783b */ /* 0x000e620000004200 */
[----:B------:R-:W-:-:S02]  /*bae0*/  LOP3.LUT R5, R5, R15, RZ, 0xc0, !PT ;  /* 0x0000000f05057212 */ /* 0x000fc400078ec0ff */
[----:B------:R-:W-:Y:S02]  /*baf0*/  LOP3.LUT R6, R13, R14, RZ, 0xc0, !PT ;  /* 0x0000000e0d067212 */ /* 0x000fe400078ec0ff */
[----:B------:R-:W-:Y:S01]  /*bb00*/  LDSM.16.MT88.4 R12, [R209+0x13800] ;  /* 0x01380000d10c783b */ /* 0x000fe20000004200 */
[C---:B--2---:R-:W-:Y:S08]  /*bb10*/  HMMA.16816.F32.BF16 R132, R8.reuse, R16, R132 ;  /* 0x000000100884723c */ /* 0x044ff00000041884 */
[C---:B------:R-:W-:Y:S01]  /*bb20*/  HMMA.16816.F32.BF16 R136, R8.reuse, R18, R136 ;  /* 0x000000120888723c */ /* 0x040fe20000041888 */
[----:B------:R-:W2:Y:S07]  /*bb30*/  LDSM.16.MT88.4 R16, [R212+0x13800] ;  /* 0x01380000d410783b */ /* 0x000eae0000004200 */
[C---:B-----5:R-:W-:Y:S08]  /*bb40*/  HMMA.16816.F32.BF16 R148, R8.reuse, R24, R148 ;  /* 0x000000180894723c */ /* 0x060ff00000041894 */
[----:B------:R-:W-:Y:S01]  /*bb50*/  HMMA.16816.F32.BF16 R144, R8, R26, R144 ;  /* 0x0000001a0890723c */ /* 0x000fe20000041890 */
[----:B------:R-:W3:Y:S04]  /*bb60*/  LDSM.16.MT88.4 R24, [R208+0x11800] ;  /* 0x01180000d018783b */ /* 0x000ee80000004200 */
[----:B------:R-:W-:Y:S03]  /*bb70*/  LDSM.16.MT88.4 R8, [R208+0x13800] ;  /* 0x01380000d008783b */ /* 0x000fe60000004200 */
[C---:B------:R-:W-:Y:S08]  /*bb80*/  HMMA.16816.F32.BF16 R36, R4.reuse, R28, R36 ;  /* 0x0000001c0424723c */ /* 0x040ff00000041824 */
        /* <DEDUP_REMOVED lines=9> */
[C---:B------:R-:W-:Y:S01]  /*bc20*/  HMMA.16816.F32.BF16 R40, R4.reuse, R30, R40 ;  /* 0x0000001e0428723c */ /* 0x040fe20000041828 */
[----:B------:R-:W-:Y:S07]  /*bc30*/  LDSM.16.MT88.4 R28, [R209+0x15800] ;  /* 0x01580000d11c783b */ /* 0x000fee0000004200 */
        /* <DEDUP_REMOVED lines=15> */
[C---:B------:R-:W-:Y:S08]  /*bd30*/  HMMA.16816.F32.BF16 R44, R4.reuse, R32, R44 ;  /* 0x00000020042c723c */ /* 0x040ff0000004182c */
[C---:B------:R-:W-:Y:S08]  /*bd40*/  HMMA.16816.F32.BF16 R48, R4.reuse, R34, R48 ;  /* 0x000000220430723c */ /* 0x040ff00000041830 */
[C---:B---3--:R-:W-:Y:S08]  /*bd50*/  HMMA.16816.F32.BF16 R100, R4.reuse, R24, R100 ;  /* 0x000000180464723c */ /* 0x048ff00000041864 */
[C---:B------:R-:W-:Y:S08]  /*bd60*/  HMMA.16816.F32.BF16 R104, R4.reuse, R26, R104 ;  /* 0x0000001a0468723c */ /* 0x040ff00000041868 */
[C---:B------:R-:W-:Y:S08]  /*bd70*/  HMMA.16816.F32.BF16 R108, R4.reuse, R28, R108 ;  /* 0x0000001c046c723c */ /* 0x040ff0000004186c */
[C---:B------:R-:W-:Y:S08]  /*bd80*/  HMMA.16816.F32.BF16 R112, R4.reuse, R30, R112 ;  /* 0x0000001e0470723c */ /* 0x040ff00000041870 */
[C---:B-1----:R-:W-:Y:S08]  /*bd90*/  HMMA.16816.F32.BF16 R116, R4.reuse, R20, R116 ;  /* 0x000000140474723c */ /* 0x042ff00000041874 */
[C---:B------:R-:W-:Y:S08]  /*bda0*/  HMMA.16816.F32.BF16 R120, R4.reuse, R22, R120 ;  /* 0x000000160478723c */ /* 0x040ff00000041878 */
[C---:B-----5:R-:W-:Y:S08]  /*bdb0*/  HMMA.16816.F32.BF16 R132, R4.reuse, R8, R132 ;  /* 0x000000080484723c */ /* 0x060ff00000041884 */
[C---:B------:R-:W-:Y:S08]  /*bdc0*/  HMMA.16816.F32.BF16 R136, R4.reuse, R10, R136 ;  /* 0x0000000a0488723c */ /* 0x040ff00000041888 */
[C---:B--2---:R-:W-:Y:S08]  /*bdd0*/  HMMA.16816.F32.BF16 R152, R4.reuse, R16, R152 ;  /* 0x000000100498723c */ /* 0x044ff00000041898 */
[C---:B------:R-:W-:Y:S08]  /*bde0*/  HMMA.16816.F32.BF16 R140, R4.reuse, R18, R140 ;  /* 0x00000012048c723c */ /* 0x040ff0000004188c */
[C---:B----4-:R-:W-:Y:S08]  /*bdf0*/  HMMA.16816.F32.BF16 R148, R4.reuse, R12, R148 ;  /* 0x0000000c0494723c */ /* 0x050ff00000041894 */
[----:B------:R-:W-:Y:S01]  /*be00*/  HMMA.16816.F32.BF16 R144, R4, R14, R144 ;  /* 0x0000000e0490723c */ /* 0x000fe20000041890 */
[----:B------:R-:W-:Y:S11]  /*be10*/  @P0 BRA `(.L_x_319) ;  /* 0x0000001000000947 */ /* 0x000ff60003800000 */
.L_x_315:
[----:B------:R-:W-:-:S12]  /*be20*/  UIADD3 UR31, UR4, -0x1, URZ ;  /* 0xffffffff041f7890 */ /* 0x000fd8000fffe03f */
.L_x_319:
[----:B------:R-:W-:-:S13]  /*be30*/  ISETP.LE.AND P0, PT, RZ, UR31, PT ;  /* 0x0000001fff007c0c */ /* 0x000fda000bf03270 */
[----:B------:R-:W-:Y:S05]  /*be40*/  @!P0 BRA `(.L_x_320) ;  /* 0x00004e3000008947 */ /* 0x000fea0003800000 */
[----:B------:R-:W2:Y:S01]  /*be50*/  LDL.LU.64 R12, [R1] ;  /* 0x00000000010c7983 */ /* 0x000ea20000300a00 */
[----:B------:R-:W-:Y:S01]  /*be60*/  USHF.R.S32.HI UR33, URZ, 0x1f, UR25 ;  /* 0x0000001f3f217899 */ /* 0x000fe20008011419 */
[--C-:B------:R-:W-:Y:S01]  /*be70*/  SHF.R.S32.HI R11, RZ, 0x1f, R228.reuse ;  /* 0x0000001fff0b7819 */ /* 0x100fe200000114e4 */
[----:B------:R-:W-:Y:S01]  /*be80*/  ULDC.64 UR6, c[0x0][0x1b0] ;  /* 0x00006c0000067ab9 */ /* 0x000fe20000000a00 */
[----:B------:R-:W1:Y:S01]  /*be90*/  S2R R4, SR_TID.X ;  /* 0x0000000000047919 */ /* 0x000e620000002100 */
[----:B------:R-:W-:Y:S01]  /*bea0*/  ULDC.64 UR4, c[0x0][0x1b8] ;  /* 0x00006e0000047ab9 */ /* 0x000fe20000000a00 */
[----:B------:R-:W-:Y:S01]  /*beb0*/  IMAD.U32 R8, RZ, RZ, UR25 ;  /* 0x00000019ff087e24 */ /* 0x000fe2000f8e00ff */
[----:B------:R-:W-:Y:S01]  /*bec0*/  UIMAD UR6, UR33, UR6, URZ ;  /* 0x00000006210672a4 */ /* 0x000fe2000f8e023f */
[----:B------:R-:W-:Y:S01]  /*bed0*/  IMAD.U32 R6, RZ, RZ, UR25 ;  /* 0x00000019ff067e24 */ /* 0x000fe2000f8e00ff */
[----:B------:R-:W-:Y:S01]  /*bee0*/  UIMAD UR4, UR33, UR4, URZ ;  /* 0x00000004210472a4 */ /* 0x000fe2000f8e023f */
[----:B------:R-:W-:Y:S01]  /*bef0*/  IMAD.MOV.U32 R10, RZ, RZ, R228 ;  /* 0x000000ffff0a7224 */ /* 0x000fe200078e00e4 */
[----:B------:R-:W-:-:S02]  /*bf00*/  UIMAD UR6, UR25, UR7, UR6 ;  /* 0x00000007190672a4 */ /* 0x000fc4000f8e0206 */
[----:B------:R-:W-:Y:S01]  /*bf10*/  UIMAD UR4, UR25, UR5, UR4 ;  /* 0x00000005190472a4 */ /* 0x000fe2000f8e0204 */
[----:B------:R-:W-:-:S04]  /*bf20*/  IMAD.WIDE.U32 R8, R8, c[0x0][0x1b0], R10 ;  /* 0x00006c0008087a25 */ /* 0x000fc800078e000a */
[----:B------:R-:W-:Y:S01]  /*bf30*/  IMAD.WIDE.U32 R238, R166, -0x326172a9, RZ ;  /* 0xcd9e8d57a6ee7825 */ /* 0x000fe200078e00ff */
[----:B------:R-:W-:Y:S01]  /*bf40*/  IADD3 R2, P1, R8, UR30, RZ ;  /* 0x0000001e08027c10 */ /* 0x000fe2000ff3e0ff */
[----:B------:R-:W-:Y:S02]  /*bf50*/  UIADD3 UR25, UR31, -0x1, URZ ;  /* 0xffffffff1f197890 */ /* 0x000fe4000fffe03f */
[----:B------:R-:W-:-:S04]  /*bf60*/  IMAD.WIDE.U32 R6, R6, c[0x0][0x1b8], R10 ;  /* 0x00006e0006067a25 */ /* 0x000fc800078e000a */
[----:B------:R-:W-:Y:S01]  /*bf70*/  IMAD.U32 R231, RZ, RZ, UR6 ;  /* 0x00000006ffe77e24 */ /* 0x000fe2000f8e00ff */
[----:B------:R-:W-:Y:S01]  /*bf80*/  IADD3 R0, P0, R6, UR32, RZ ;  /* 0x0000002006007c10 */ /* 0x000fe2000ff1e0ff */
[----:B------:R-:W-:Y:S01]  /*bf90*/  IMAD.U32 R223, RZ, RZ, UR4 ;  /* 0x00000004ffdf7e24 */ /* 0x000fe2000f8e00ff */
[----:B-1----:R-:W-:Y:S02]  /*bfa0*/  SHF.R.S32.HI R244, RZ, 0x1f, R4 ;  /* 0x0000001ffff47819 */ /* 0x002fe40000011404 */
[----:B------:R-:W-:Y:S02]  /*bfb0*/  IADD3.X R231, R231, UR28, R9, P1, !PT ;  /* 0x0000001ce7e77c10 */ /* 0x000fe40008ffe409 */
[----:B------:R-:W-:Y:S02]  /*bfc0*/  LEA.HI R244, R244, R4, RZ, 0x3 ;  /* 0x00000004f4f47211 */ /* 0x000fe400078f18ff */
[----:B------:R-:W-:Y:S01]  /*bfd0*/  IADD3.X R223, R223, UR29, R7, P0, !PT ;  /* 0x0000001ddfdf7c10 */ /* 0x000fe200087fe407 */
[----:B------:R-:W-:Y:S01]  /*bfe0*/  IMAD.WIDE.U32 R240, R165, -0x2daee0ad, RZ ;  /* 0xd2511f53a5f07825 */ /* 0x000fe200078e00ff */
[----:B------:R-:W-:Y:S01]  /*bff0*/  LEA R232, P1, R2, c[0x0][0x168], 0x1 ;  /* 0x00005a0002e87a11 */ /* 0x000fe200078208ff */
[----:B------:R-:W-:Y:S01]  /*c000*/  UMOV UR29, URZ ;  /* 0x0000003f001d7c82 */ /* 0x000fe20008000000 */
[----:B------:R-:W-:-:S02]  /*c010*/  LEA R230, P0, R0, c[0x0][0x170], 0x1 ;  /* 0x00005c0000e67a11 */ /* 0x000fc400078008ff */
[----:B------:R-:W-:Y:S02]  /*c020*/  SHF.R.S32.HI R244, RZ, 0x3, R244 ;  /* 0x00000003fff47819 */ /* 0x000fe400000114f4 */
[----:B------:R-:W-:Y:S01]  /*c030*/  LEA.HI.X R231, R2, c[0x0][0x16c], R231, 0x1, P1 ;  /* 0x00005b0002e77a11 */ /* 0x000fe200008f0ce7 */
[----:B------:R-:W-:Y:S01]  /*c040*/  IMAD.MOV.U32 R2, RZ, RZ, R164 ;  /* 0x000000ffff027224 */ /* 0x000fe200078e00a4 */
[----:B------:R-:W-:Y:S01]  /*c050*/  LEA.HI.X R223, R0, c[0x0][0x174], R223, 0x1, P0 ;  /* 0x00005d0000df7a11 */ /* 0x000fe200000f0cdf */
[----:B------:R-:W-:Y:S01]  /*c060*/  IMAD.MOV.U32 R0, RZ, RZ, R3 ;  /* 0x000000ffff007224 */ /* 0x000fe200078e0003 */
[----:B------:R-:W-:Y:S02]  /*c070*/  SHF.R.S32.HI R245, RZ, 0x1f, R244 ;  /* 0x0000001ffff57819 */ /* 0x000fe400000114f4 */
[C---:B------:R-:W-:Y:S02]  /*c080*/  IADD3 R250, P2, R244.reuse, 0x10, RZ ;  /* 0x00000010f4fa7810 */ /* 0x040fe40007f5e0ff */
[----:B------:R-:W-:-:S02]  /*c090*/  IADD3 R248, P1, R244, 0x20, RZ ;  /* 0x00000020f4f87810 */ /* 0x000fc40007f3e0ff */
[----:B------:R-:W-:Y:S01]  /*c0a0*/  IADD3 R246, P0, R244, 0x30, RZ ;  /* 0x00000030f4f67810 */ /* 0x000fe20007f1e0ff */
[--C-:B------:R-:W-:Y:S01]  /*c0b0*/  IMAD.X R251, RZ, RZ, R245.reuse, P2 ;  /* 0x000000fffffb7224 */ /* 0x100fe200010e06f5 */
[----:B------:R-:W-:Y:S01]  /*c0c0*/  LOP3.LUT R236, R239, R167, RZ, 0x3c, !PT ;  /* 0x000000a7efec7212 */ /* 0x000fe200078e3cff */
[--C-:B------:R-:W-:Y:S01]  /*c0d0*/  IMAD.X R249, RZ, RZ, R245.reuse, P1 ;  /* 0x000000fffff97224 */ /* 0x100fe200008e06f5 */
[----:B------:R-:W-:Y:S01]  /*c0e0*/  ISETP.GE.AND P6, PT, R228, c[0x0][0x220], PT ;  /* 0x00008800e4007a0c */ /* 0x000fe20003fc6270 */
[----:B------:R-:W-:Y:S01]  /*c0f0*/  IMAD.X R247, RZ, RZ, R245, P0 ;  /* 0x000000fffff77224 */ /* 0x000fe200000e06f5 */
[----:B------:R-:W-:Y:S01]  /*c100*/  ISETP.GE.AND P5, PT, R222, c[0x0][0x220], PT ;  /* 0x00008800de007a0c */ /* 0x000fe20003fa6270 */
[----:B------:R-:W-:Y:S01]  /*c110*/  IMAD.WIDE.U32 R236, R236, -0x2daee0ad, RZ ;  /* 0xd2511f53ecec7825 */ /* 0x000fe200078e00ff */
[----:B------:R-:W-:Y:S02]  /*c120*/  ISETP.GE.AND P4, PT, R221, c[0x0][0x220], PT ;  /* 0x00008800dd007a0c */ /* 0x000fe40003f86270 */
[----:B------:R-:W-:Y:S01]  /*c130*/  ISETP.GE.AND P3, PT, R220, c[0x0][0x220], PT ;  /* 0x00008800dc007a0c */ /* 0x000fe20003f66270 */
[----:B--2---:R-:W-:Y:S01]  /*c140*/  IMAD.MOV.U32 R243, RZ, RZ, R13 ;  /* 0x000000fffff37224 */ /* 0x004fe200078e000d */
[----:B------:R-:W-:Y:S05]  /*c150*/  BRA `(.L_x_321) ;  /* 0x000006b000007947 */ /* 0x000fea0003800000 */
.L_x_323:
        /* <DEDUP_REMOVED lines=10> */
[----:B------:R-:W-:Y:S04]  /*c200*/  LEA R164, P2, R164, R224, 0x6 ;  /* 0x000000e0a4a47211 */ /* 0x000fe800078430ff */
        /* <DEDUP_REMOVED lines=96> */
.L_x_321:
[----:B------:R-:W-:Y:S01]  /*c810*/  UIADD3 UR6, -UR29, UR31, URZ ;  /* 0x0000001f1d067290 */ /* 0x000fe2000fffe13f */
[----:B------:R-:W-:Y:S04]  /*c820*/  DEPBAR.LE SB0, 0x0 ;  /* 0x000080000000791a */ /* 0x000fe80000000000 */
[----:B------:R-:W-:Y:S01]  /*c830*/  BAR.SYNC.DEFER_BLOCKING 0x0 ;  /* 0x0000000000007b1d */ /* 0x000fe20000010000 */
[----:B------:R-:W-:Y:S01]  /*c840*/  USHF.R.S32.HI UR5, URZ, 0x1f, UR6 ;  /* 0x0000001f3f057899 */ /* 0x000fe20008011406 */
[----:B------:R-:W-:Y:S01]  /*c850*/  IMAD.U32 R3, RZ, RZ, UR6 ;  /* 0x00000006ff037e24 */ /* 0x000fe2000f8e00ff */
[----:B------:R-:W-:Y:S01]  /*c860*/  UIMAD UR4, UR18, UR6, URZ ;  /* 0x00000006120472a4 */ /* 0x000fe2000f8e023f */
[----:B------:R-:W-:Y:S01]  /*c870*/  IMAD.U32 R4, RZ, RZ, UR6 ;  /* 0x00000006ff047e24 */ /* 0x000fe2000f8e00ff */
[----:B------:R-:W-:Y:S01]  /*c880*/  UIADD3 UR7, UR25, -UR29, URZ ;  /* 0x8000001d19077290 */ /* 0x000fe2000fffe03f */
[----:B------:R-:W-:Y:S01]  /*c890*/  IMAD.WIDE.U32 R8, R3, UR19, R242 ;  /* 0x0000001303087c25 */ /* 0x000fe2000f8e00f2 */
[----:B------:R-:W-:Y:S02]  /*c8a0*/  UIMAD UR4, UR5, UR19, UR4 ;  /* 0x00000013050472a4 */ /* 0x000fe4000f8e0204 */
[----:B------:R-:W-:Y:S02]  /*c8b0*/  LEA R6, P0, R4, R244, 0x6 ;  /* 0x000000f404067211 */ /* 0x000fe400078030ff */
        /* <DEDUP_REMOVED lines=8> */
[----:B------:R-:W-:Y:S01]  /*c940*/  @P6 STS.128 [R219+0x10000], RZ ;  /* 0x010000ffdb006388 */ /* 0x000fe20000000c00 */
[C---:B------:R-:W-:Y:S02]  /*c950*/  @!P6 LEA.HI.X R15, R5.reuse, c[0x0][0x174], R3, 0x1, P0 ;  /* 0x00005d00050fea11 */ /* 0x040fe400000f0c03 */
[----:B------:R-:W-:Y:S01]  /*c960*/  IADD3 R4, P1, R5, UR21, RZ ;  /* 0x0000001505047c10 */ /* 0x000fe2000ff3e0ff */
[----:B------:R-:W-:Y:S01]  /*c970*/  IMAD R5, R7, c[0x0][0x1a0], RZ ;  /* 0x0000680007057a24 */ /* 0x000fe200078e02ff */
[----:B------:R-:W-:Y:S01]  /*c980*/  LEA R8, P2, R18, R230, 0x1 ;  /* 0x000000e612087211 */ /* 0x000fe200078408ff */
[----:B------:R-:W-:Y:S01]  /*c990*/  @!PT LDS RZ, [RZ] ;  /* 0x00000000fffff984 */ /* 0x000fe20000000800 */
[----:B------:R-:W-:Y:S01]  /*c9a0*/  @!PT LDS RZ, [RZ] ;  /* 0x00000000fffff984 */ /* 0x000fe20000000800 */
[----:B------:R-:W-:Y:S01]  /*c9b0*/  @!PT LDS RZ, [RZ] ;  /* 0x00000000fffff984 */ /* 0x000fe20000000800 */
[----:B------:R1:W-:Y:S01]  /*c9c0*/  @!P6 LDGSTS.E.BYPASS.LTC128B.128 [R219+0x10000], [R16.64] ;  /* 0x1000000010dbefae */ /* 0x0003e2000b901d5a */
[----:B------:R-:W-:Y:S01]  /*c9d0*/  IADD3.X R3, R3, UR20, RZ, P1, !PT ;  /* 0x0000001403037c10 */ /* 0x000fe20008ffe4ff */
[----:B------:R-:W-:Y:S01]  /*c9e0*/  IMAD R5, R6, c[0x0][0x1a4], R5 ;  /* 0x0000690006057a24 */ /* 0x000fe200078e0205 */
[C---:B------:R-:W-:Y:S01]  /*c9f0*/  @!P6 IADD3 R7, P0, R4.reuse, UR21, RZ ;  /* 0x000000150407ec10 */ /* 0x040fe2000ff1e0ff */
[----:B------:R-:W-:Y:S01]  /*ca00*/  @P5 STS.128 [R219+0x12000], RZ ;  /* 0x012000ffdb005388 */ /* 0x000fe20000000c00 */
[----:B------:R-:W-:Y:S01]  /*ca10*/  @!P6 LEA R12, P1, R4, c[0x0][0x170], 0x1 ;  /* 0x00005c00040cea11 */ /* 0x000fe200078208ff */
[----:B------:R-:W-:Y:S01]  /*ca20*/  IMAD.IADD R5, R19, 0x1, R5 ;  /* 0x0000000113057824 */ /* 0x000fe200078e0205 */
[----:B------:R-:W-:Y:S02]  /*ca30*/  @!P6 IADD3.X R6, R3, UR20, RZ, P0, !PT ;  /* 0x000000140306ec10 */ /* 0x000fe400087fe4ff */
[C---:B------:R-:W-:Y:S02]  /*ca40*/  @!P6 LEA R10, P0, R7.reuse, c[0x0][0x170], 0x1 ;  /* 0x00005c00070aea11 */ /* 0x040fe400078008ff */
[----:B------:R-:W-:Y:S01]  /*ca50*/  LEA.HI.X R9, R18, R223, R5, 0x1, P2 ;  /* 0x000000df12097211 */ /* 0x000fe200010f0c05 */
[----:B------:R-:W-:Y:S01]  /*ca60*/  IMAD.U32 R5, RZ, RZ, UR6 ;  /* 0x00000006ff057e24 */ /* 0x000fe2000f8e00ff */
[----:B------:R-:W-:Y:S01]  /*ca70*/  @!P6 LEA.HI.X R11, R7, c[0x0][0x174], R6, 0x1, P0 ;  /* 0x00005d00070bea11 */ /* 0x000fe200000f0c06 */
[----:B------:R-:W-:Y:S01]  /*ca80*/  IMAD.U32 R7, RZ, RZ, UR6 ;  /* 0x00000006ff077e24 */ /* 0x000fe2000f8e00ff */
[----:B------:R-:W-:Y:S01]  /*ca90*/  @!P6 LEA.HI.X R13, R4, c[0x0][0x174], R3, 0x1, P1 ;  /* 0x00005d00040dea11 */ /* 0x000fe200008f0c03 */
[----:B------:R-:W-:Y:S01]  /*caa0*/  @!PT LDS RZ, [RZ] ;  /* 0x00000000fffff984 */ /* 0x000fe20000000800 */
[----:B------:R-:W-:Y:S01]  /*cab0*/  @!PT LDS RZ, [RZ] ;  /* 0x00000000fffff984 */ /* 0x000fe20000000800 */
[----:B------:R-:W-:Y:S01]  /*cac0*/  @!PT LDS RZ, [RZ] ;  /* 0x00000000fffff984 */ /* 0x000fe20000000800 */
[----:B------:R2:W-:Y:S01]  /*cad0*/  @!P5 LDGSTS.E.BYPASS.LTC128B.128 [R219+0x12000], [R8.64+0x80] ;  /* 0x1200008008dbdfae */ /* 0x0005e2000b901d5a */
[----:B------:R-:W-:Y:S01]  /*cae0*/  IMAD.U32 R6, RZ, RZ, UR6 ;  /* 0x00000006ff067e24 */ /* 0x000fe2000f8e00ff */
[----:B------:R-:W-:Y:S01]  /*caf0*/  LEA R18, P1, R5, R248, 0x6 ;  /* 0x000000f805127211 */ /* 0x000fe200078230ff */
[----:B------:R-:W-:Y:S01]  /*cb00*/  IMAD.U32 R3, RZ, RZ, UR6 ;  /* 0x00000006ff037e24 */ /* 0x000fe2000f8e00ff */
[----:B------:R-:W-:Y:S01]  /*cb10*/  @P4 STS.128 [R219+0x14000], RZ ;  /* 0x014000ffdb004388 */ /* 0x000fe20000000c00 */
[----:B------:R-:W-:Y:S01]  /*cb20*/  LEA R20, P2, R7, R250, 0x6 ;  /* 0x000000fa07147211 */ /* 0x000fe200078430ff */
[----:B------:R-:W-:Y:S02]  /*cb30*/  IMAD.U32 R4, RZ, RZ, UR6 ;  /* 0x00000006ff047e24 */ /* 0x000fe4000f8e00ff */
[----:B------:R-:W-:Y:S01]  /*cb40*/  @!PT LDS RZ, [RZ] ;  /* 0x00000000fffff984 */ /* 0x000fe20000000800 */
[----:B------:R-:W-:Y:S01]  /*cb50*/  @!PT LDS RZ, [RZ] ;  /* 0x00000000fffff984 */ /* 0x000fe20000000800 */
[----:B------:R-:W-:Y:S01]  /*cb60*/  @!PT LDS RZ, [RZ] ;  /* 0x00000000fffff984 */ /* 0x000fe20000000800 */
[----:B------:R2:W-:Y:S01]  /*cb70*/  @!P4 LDGSTS.E.BYPASS.LTC128B.128 [R219+0x14000], [R8.64+0x100] ;  /* 0x1400010008dbcfae */ /* 0x0005e2000b901d5a */
[----:B------:R-:W-:Y:S01]  /*cb80*/  LEA.HI.X.SX32 R21, R6, R251, 0x6, P2 ;  /* 0x000000fb06157211 */ /* 0x000fe200010f36ff */
[----:B------:R-:W-:Y:S01]  /*cb90*/  IMAD.WIDE.U32 R6, R20, c[0x0][0x1a0], RZ ;  /* 0x0000680014067a25 */ /* 0x000fe200078e00ff */
[----:B------:R-:W-:Y:S01]  /*cba0*/  LEA R26, P0, R3, R246, 0x6 ;  /* 0x000000f6031a7211 */ /* 0x000fe200078030ff */
[----:B------:R-:W-:Y:S01]  /*cbb0*/  @P3 STS.128 [R219+0x16000], RZ ;  /* 0x016000ffdb003388 */ /* 0x000fe20000000c00 */
[----:B------:R-:W-:Y:S02]  /*cbc0*/  LEA.HI.X.SX32 R19, R4, R249, 0x6, P1 ;  /* 0x000000f904137211 */ /* 0x000fe400008f36ff */
[----:B------:R-:W-:Y:S01]  /*cbd0*/  LEA.HI.X.SX32 R27, R5, R247, 0x6, P0 ;  /* 0x000000f7051b7211 */ /* 0x000fe200000f36ff */
[----:B------:R-:W-:Y:S01]  /*cbe0*/  IMAD R5, R21, c[0x0][0x1a0], RZ ;  /* 0x0000680015057a24 */ /* 0x000fe200078e02ff */
[----:B------:R-:W-:Y:S01]  /*cbf0*/  @!PT LDS RZ, [RZ] ;  /* 0x00000000fffff984 */ /* 0x000fe20000000800 */
[----:B------:R-:W-:Y:S01]  /*cc00*/  @!PT LDS RZ, [RZ] ;  /* 0x00000000fffff984 */ /* 0x000fe20000000800 */
[----:B------:R-:W-:Y:S01]  /*cc10*/  @!PT LDS RZ, [RZ] ;  /* 0x00000000fffff984 */ /* 0x000fe20000000800 */
[----:B------:R2:W-:Y:S01]  /*cc20*/  @!P3 LDGSTS.E.BYPASS.LTC128B.128 [R219+0x16000], [R8.64+0x180] ;  /* 0x1600018008dbbfae */ /* 0x0005e2000b901d5a */
[-C--:B------:R-:W-:Y:S01]  /*cc30*/  LEA R24, P2, R6, R230.reuse, 0x1 ;  /* 0x000000e606187211 */ /* 0x080fe200078408ff */
[----:B------:R-:W-:Y:S02]  /*cc40*/  IMAD R4, R19, c[0x0][0x1a0], RZ ;  /* 0x0000680013047a24 */ /* 0x000fe400078e02ff */
[----:B------:R-:W-:Y:S01]  /*cc50*/  IMAD R5, R20, c[0x0][0x1a4], R5 ;  /* 0x0000690014057a24 */ /* 0x000fe200078e0205 */
[----:B------:R-:W-:Y:S01]  /*cc60*/  @P6 STS.128 [R219+0x10800], RZ ;  /* 0x010800ffdb006388 */ /* 0x000fe20000000c00 */
[C---:B------:R-:W-:Y:S02]  /*cc70*/  IMAD R4, R18.reuse, c[0x0][0x1a4], R4 ;  /* 0x0000690012047a24 */ /* 0x040fe400078e0204 */
[----:B------:R-:W-:Y:S01]  /*cc80*/  IMAD.IADD R5, R7, 0x1, R5 ;  /* 0x0000000107057824 */ /* 0x000fe200078e0205 */
[----:B------:R-:W-:Y:S01]  /*cc90*/  @!PT LDS RZ, [RZ] ;  /* 0x00000000fffff984 */ /* 0x000fe20000000800 */
[----:B------:R-:W-:Y:S01]  /*cca0*/  @!PT LDS RZ, [RZ] ;  /* 0x00000000fffff984 */ /* 0x000fe20000000800 */
[----:B------:R-:W-:Y:S01]  /*ccb0*/  @!PT LDS RZ, [RZ] ;  /* 0x00000000fffff984 */ /* 0x000fe20000000800 */
[----:B------:R3:W-:Y:S01]  /*ccc0*/  @!P6 LDGSTS.E.BYPASS.LTC128B.128 [R219+0x10800], [R14.64] ;  /* 0x108000000edbefae */ /* 0x0007e2000b901d5a */
[----:B------:R-:W-:Y:S03]  /*ccd0*/  IMAD.WIDE.U32 R18, R18, c[0x0][0x1a0], RZ ;  /* 0x0000680012127a25 */ /* 0x000fe600078e00ff */
[-C--:B------:R-:W-:Y:S01]  /*cce0*/  LEA.HI.X R25, R6, R223.reuse, R5, 0x1, P2 ;  /* 0x000000df06197211 */ /* 0x080fe200010f0c05 */
[----:B------:R-:W-:Y:S01]  /*ccf0*/  @P5 STS.128 [R219+0x12800], RZ ;  /* 0x012800ffdb005388 */ /* 0x000fe20000000c00 */
[----:B------:R-:W-:Y:S01]  /*cd00*/  IMAD.IADD R4, R19, 0x1, R4 ;  /* 0x0000000113047824 */ /* 0x000fe200078e0204 */
[CC--:B------:R-:W-:Y:S01]  /*cd10*/  LEA R22, P1, R18.reuse, R230.reuse, 0x1 ;  /* 0x000000e612167211 */ /* 0x0c0fe200078208ff */
[----:B------:R-:W-:Y:S01]  /*cd20*/  IMAD R3, R27, c[0x0][0x1a0], RZ ;  /* 0x000068001b037a24 */ /* 0x000fe200078e02ff */
[----:B------:R-:W-:Y:S01]  /*cd30*/  @!PT LDS RZ, [RZ] ;  /* 0x00000000fffff984 */ /* 0x000fe20000000800 */
[----:B------:R-:W-:Y:S01]  /*cd40*/  @!PT LDS RZ, [RZ] ;  /* 0x00000000fffff984 */ /* 0x000fe20000000800 */
[----:B------:R-:W-:Y:S01]  /*cd50*/  @!PT LDS RZ, [RZ] ;  /* 0x00000000fffff984 */ /* 0x000fe20000000800 */
[----:B------:R4:W-:Y:S02]  /*cd60*/  @!P5 LDGSTS.E.BYPASS.LTC128B.128 [R219+0x12800], [R24.64+0x80] ;  /* 0x1280008018dbdfae */ /* 0x0009e4000b901d5a */
[-C--:B------:R-:W-:Y:S01]  /*cd70*/  LEA.HI.X R23, R18, R223.reuse, R4, 0x1, P1 ;  /* 0x000000df12177211 */ /* 0x080fe200008f0c04 */
[C---:B------:R-:W-:Y:S01]  /*cd80*/  IMAD R3, R26.reuse, c[0x0][0x1a4], R3 ;  /* 0x000069001a037a24 */ /* 0x040fe200078e0203 */
[----:B------:R-:W-:Y:S01]  /*cd90*/  @P4 STS.128 [R219+0x14800], RZ ;  /* 0x014800ffdb004388 */ /* 0x000fe20000000c00 */
[----:B------:R-:W-:Y:S03]  /*cda0*/  IMAD.WIDE.U32 R26, R26, c[0x0][0x1a0], RZ ;  /* 0x000068001a1a7a25 */ /* 0x000fe600078e00ff */
[----:B------:R-:W-:Y:S01]  /*cdb0*/  @!PT LDS RZ, [RZ] ;  /* 0x00000000fffff984 */ /* 0x000fe20000000800 */
[----:B------:R-:W-:Y:S01]  /*cdc0*/  @!PT LDS RZ, [RZ] ;  /* 0x00000000fffff984 */ /* 0x000fe20000000800 */
[----:B------:R-:W-:Y:S01]  /*cdd0*/  @!PT LDS RZ, [RZ] ;  /* 0x00000000fffff984 */ /* 0x000fe20000000800 */
[----:B------:R4:W-:Y:S01]  /*cde0*/  @!P4 LDGSTS.E.BYPASS.LTC128B.128 [R219+0x14800], [R24.64+0x100] ;  /* 0x1480010018dbcfae */ /* 0x0009e2000b901d5a */
[----:B------:R-:W-:Y:S01]  /*cdf0*/  IMAD.IADD R3, R27, 0x1, R3 ;  /* 0x000000011b037824 */ /* 0x000fe200078e0203 */
[C---:B------:R-:W-:Y:S02]  /*ce00*/  LEA R20, P0, R26.reuse, R230, 0x1 ;  /* 0x000000e61a147211 */ /* 0x040fe400078008ff */
[----:B------:R-:W-:Y:S02]  /*ce10*/  @P3 STS.128 [R219+0x16800], RZ ;  /* 0x016800ffdb003388 */ /* 0x000fe40000000c00 */
[----:B------:R-:W-:Y:S01]  /*ce20*/  LEA.HI.X R21, R26, R223, R3, 0x1, P0 ;  /* 0x000000df1a157211 */ /* 0x000fe200000f0c03 */
[----:B------:R-:W-:Y:S01]  /*ce30*/  IMAD.U32 R3, RZ, RZ, UR7 ;  /* 0x00000007ff037e24 */ /* 0x000fe2000f8e00ff */
        /* <DEDUP_REMOVED lines=45> */
[----:B--2---:R-:W2:Y:S04]  /*d110*/  LDSM.16.M88.4 R8, [R217+0x8000] ;  /* 0x00800000d908783b */ /* 0x004ea80000000200 */
[----:B-1----:R-:W3:Y:S04]  /*d120*/  LDSM.16.M88.4 R16, [R217+0x8800] ;  /* 0x00880000d910783b */ /* 0x002ee80000000200 */
[----:B----4-:R-:W5:Y:S04]  /*d130*/  LDSM.16.M88.4 R24, [R217+0x9000] ;  /* 0x00900000d918783b */ /* 0x010f680000000200 */
[----:B------:R-:W0:Y:S04]  /*d140*/  LDGDEPBAR ;  /* 0x00000000000079af */ /* 0x000e280000000000 */
[----:B------:R-:W1:Y:S04]  /*d150*/  LDSM.16.M88.4 R164, [R217+0x9800] ;  /* 0x00980000d9a4783b */ /* 0x000e680000000200 */
[----:B------:R-:W-:Y:S04]  /*d160*/  LDSM.16.M88.4 R168, [R216] ;  /* 0x00000000d8a8783b */ /* 0x000fe80000000200 */
[----:B------:R-:W4:Y:S04]  /*d170*/  LDSM.16.M88.4 R172, [R215] ;  /* 0x00000000d7ac783b */ /* 0x000f280000000200 */
[----:B------:R-:W1:Y:S04]  /*d180*/  LDSM.16.M88.4 R176, [R207] ;  /* 0x00000000cfb0783b */ /* 0x000e680000000200 */
[----:B------:R-:W1:Y:S04]  /*d190*/  LDSM.16.M88.4 R180, [R206] ;  /* 0x00000000ceb4783b */ /* 0x000e680000000200 */
[----:B------:R-:W1:Y:S01]  /*d1a0*/  LDSM.16.M88.4 R184, [R205] ;  /* 0x00000000cdb8783b */ /* 0x000e620000000200 */
[C---:B--2---:R-:W-:Y:S03]  /*d1b0*/  HMMA.16816.F32.BF16 R4, R32.reuse, R8, RZ ;  /* 0x000000082004723c */ /* 0x044fe600000418ff */
[----:B------:R-:W-:Y:S05]  /*d1c0*/  LDSM.16.M88.4 R188, [R211+0x8000] ;  /* 0x00800000d3bc783b */ /* 0x000fea0000000200 */
[C---:B------:R-:W-:Y:S08]  /*d1d0*/  HMMA.16816.F32.BF16 R8, R32.reuse, R10, RZ ;  /* 0x0000000a2008723c */ /* 0x040ff000000418ff */
[C---:B---3--:R-:W-:Y:S08]  /*d1e0*/  HMMA.16816.F32.BF16 R12, R32.reuse, R16, RZ ;  /* 0x00000010200c723c */ /* 0x048ff000000418ff */
[C---:B------:R-:W-:Y:S08]  /*d1f0*/  HMMA.16816.F32.BF16 R16, R32.reuse, R18, RZ ;  /* 0x000000122010723c */ /* 0x040ff000000418ff */
[C---:B-----5:R-:W-:Y:S08]  /*d200*/  HMMA.16816.F32.BF16 R20, R32.reuse, R24, RZ ;  /* 0x000000182014723c */ /* 0x060ff000000418ff */
[C---:B------:R-:W-:Y:S08]  /*d210*/  HMMA.16816.F32.BF16 R24, R32.reuse, R26, RZ ;  /* 0x0000001a2018723c */ /* 0x040ff000000418ff */
[C---:B-1----:R-:W-:Y:S08]  /*d220*/  HMMA.16816.F32.BF16 R28, R32.reuse, R164, RZ ;  /* 0x000000a4201c723c */ /* 0x042ff000000418ff */
[----:B------:R-:W-:Y:S01]  /*d230*/  HMMA.16816.F32.BF16 R32, R32, R166, RZ ;  /* 0x000000a62020723c */ /* 0x000fe200000418ff */
[----:B------:R-:W1:Y:S07]  /*d240*/  LDSM.16.M88.4 R164, [R214] ;  /* 0x00000000d6a4783b */ /* 0x000e6e0000000200 */
[C---:B----4-:R-:W-:Y:S08]  /*d250*/  HMMA.16816.F32.BF16 R4, R168.reuse, R172, R4 ;  /* 0x000000aca804723c */ /* 0x050ff00000041804 */
        /* <DEDUP_REMOVED lines=23> */
[----:B------:R-:W2:Y:S04]  /*d3d0*/  LDSM.16.M88.4 R164, [R204+0x1000] ;  /* 0x00100000cca4783b */ /* 0x000ea80000000200 */
[----:B------:R-:W3:Y:S03]  /*d3e0*/  LDSM.16.M88.4 R168, [R204+0x1800] ;  /* 0x00180000cca8783b */ /* 0x000ee60000000200 */
        /* <DEDUP_REMOVED lines=12> */
[----:B------:R-:W-:Y:S03]  /*d4b0*/  LDSM.16.M88.4 R180, [R202] ;  /* 0x00000000cab4783b */ /* 0x000fe60000000200 */
[C---:B------:R-:W-:Y:S08]  /*d4c0*/  HMMA.16816.F32.BF16 R4, R172.reuse, R176, R4 ;  /* 0x000000b0ac04723c */ /* 0x040ff00000041804 */
[C---:B------:R-:W-:Y:S01]  /*d4d0*/  HMMA.16816.F32.BF16 R8, R172.reuse, R178, R8 ;  /* 0x000000b2ac08723c */ /* 0x040fe20000041808 */
[----:B------:R-:W3:Y:S07]  /*d4e0*/  LDSM.16.M88.4 R176, [R203] ;  /* 0x00000000cbb0783b */ /* 0x000eee0000000200 */
[C---:B----4-:R-:W-:Y:S08]  /*d4f0*/  HMMA.16816.F32.BF16 R12, R172.reuse, R184, R12 ;  /* 0x000000b8ac0c723c */ /* 0x050ff0000004180c */
        /* <DEDUP_REMOVED lines=34> */
[----:B------:R-:W5:Y:S03]  /*d720*/  LDSM.16.M88.4 R184, [R217+0xc000] ;  /* 0x00c00000d9b8783b */ /* 0x000f660000000200 */
        /* <DEDUP_REMOVED lines=8> */
[----:B------:R-:W-:Y:S07]  /*d7b0*/  LDSM.16.M88.4 R176, [R199] ;  /* 0x00000000c7b0783b */ /* 0x000fee0000000200 */
[C---:B----4-:R-:W-:Y:S08]  /*d7c0*/  HMMA.16816.F32.BF16 R28, R168.reuse, R164, R28 ;  /* 0x000000a4a81c723c */ /* 0x050ff0000004181c */
[----:B------:R-:W-:Y:S01]  /*d7d0*/  HMMA.16816.F32.BF16 R32, R168, R166, R32 ;  /* 0x000000a6a820723c */ /* 0x000fe20000041820 */
[----:B------:R-:W2:Y:S04]  /*d7e0*/  LDSM.16.M88.4 R164, [R217+0xd000] ;  /* 0x00d00000d9a4783b */ /* 0x000ea80000000200 */
[----:B------:R-:W3:Y:S03]  /*d7f0*/  LDSM.16.M88.4 R168, [R217+0xd800] ;  /* 0x00d80000d9a8783b */ /* 0x000ee60000000200 */
[C---:B-----5:R-:W-:Y:S08]  /*d800*/  HMMA.16816.F32.BF16 R4, R180.reuse, R184, R4 ;  /* 0x000000b8b404723c */ /* 0x060ff00000041804 */
[C---:B------:R-:W-:Y:S01]  /*d810*/  HMMA.16816.F32.BF16 R8, R180.reuse, R186, R8 ;  /* 0x000000bab408723c */ /* 0x040fe20000041808 */
[----:B------:R-:W4:Y:S07]  /*d820*/  LDSM.16.M88.4 R184, [R198] ;  /* 0x00000000c6b8783b */ /* 0x000f2e0000000200 */
[C---:B-1----:R-:W-:Y:S08]  /*d830*/  HMMA.16816.F32.BF16 R12, R180.reuse, R188, R12 ;  /* 0x000000bcb40c723c */ /* 0x042ff0000004180c */
[C---:B------:R-:W-:Y:S01]  /*d840*/  HMMA.16816.F32.BF16 R16, R180.reuse, R190, R16 ;  /* 0x000000beb410723c */ /* 0x040fe20000041810 */
[----:B------:R-:W1:Y:S07]  /*d850*/  LDSM.16.M88.4 R188, [R197] ;  /* 0x00000000c5bc783b */ /* 0x000e6e0000000200 */
[C---:B--2---:R-:W-:Y:S08]  /*d860*/  HMMA.16816.F32.BF16 R20, R180.reuse, R164, R20 ;  /* 0x000000a4b414723c */ /* 0x044ff00000041814 */
[C---:B------:R-:W-:Y:S01]  /*d870*/  HMMA.16816.F32.BF16 R24, R180.reuse, R166, R24 ;  /* 0x000000a6b418723c */ /* 0x040fe20000041818 */
[----:B------:R-:W2:Y:S07]  /*d880*/  LDSM.16.M88.4 R164, [R196] ;  /* 0x00000000c4a4783b */ /* 0x000eae0000000200 */
[C---:B---3--:R-:W-:Y:S08]  /*d890*/  HMMA.16816.F32.BF16 R28, R180.reuse, R168, R28 ;  /* 0x000000a8b41c723c */ /* 0x048ff0000004181c */
[----:B------:R-:W-:Y:S01]  /*d8a0*/  HMMA.16816.F32.BF16 R32, R180, R170, R32 ;  /* 0x000000aab420723c */ /* 0x000fe20000041820 */
[----:B------:R-:W-:Y:S04]  /*d8b0*/  LDSM.16.M88.4 R168, [R214+0x4000] ;  /* 0x00400000d6a8783b */ /* 0x000fe80000000200 */
[----:B------:R-:W-:Y:S03]  /*d8c0*/  LDSM.16.M88.4 R180, [R211+0xc800] ;  /* 0x00c80000d3b4783b */ /* 0x000fe60000000200 */
[C---:B------:R-:W-:Y:S08]  /*d8d0*/  HMMA.16816.F32.BF16 R4, R172.reuse, R176, R4 ;  /* 0x000000b0ac04723c */ /* 0x040ff00000041804 */
[C---:B------:R-:W-:Y:S01]  /*d8e0*/  HMMA.16816.F32.BF16 R8, R172.reuse, R178, R8 ;  /* 0x000000b2ac08723c */ /* 0x040fe20000041808 */
[----:B------:R-:W3:Y:S07]  /*d8f0*/  LDSM.16.M88.4 R176, [R211+0xc000] ;  /* 0x00c00000d3b0783b */ /* 0x000eee0000000200 */
[C---:B----4-:R-:W-:Y:S08]  /*d900*/  HMMA.16816.F32.BF16 R12, R172.reuse, R184, R12 ;  /* 0x000000b8ac0c723c */ /* 0x050ff0000004180c */
[C---:B------:R-:W-:Y:S01]  /*d910*/  HMMA.16816.F32.BF16 R16, R172.reuse, R186, R16 ;  /* 0x000000baac10723c */ /* 0x040fe20000041810 */
[----:B------:R-:W4:Y:S07]  /*d920*/  LDSM.16.M88.4 R184, [R211+0xd000] ;  /* 0x00d00000d3b8783b */ /* 0x000f2e0000000200 */
[C---:B-1----:R-:W-:Y:S08]  /*d930*/  HMMA.16816.F32.BF16 R20, R172.reuse, R188, R20 ;  /* 0x000000bcac14723c */ /* 0x042ff00000041814 */
[C---:B------:R-:W-:Y:S01]  /*d940*/  HMMA.16816.F32.BF16 R24, R172.reuse, R190, R24 ;  /* 0x000000beac18723c */ /* 0x040fe20000041818 */
[----:B------:R-:W1:Y:S07]  /*d950*/  LDSM.16.M88.4 R188, [R211+0xd800] ;  /* 0x00d80000d3bc783b */ /* 0x000e6e0000000200 */
        /* <DEDUP_REMOVED lines=25> */
[----:B------:R-:W5:Y:S07]  /*daf0*/  LDSM.16.M88.4 R180, [R217+0xf800] ;  /* 0x00f80000d9b4783b */ /* 0x000f6e0000000200 */
[C---:B----4-:R-:W-:Y:S08]  /*db00*/  HMMA.16816.F32.BF16 R28, R164.reuse, R184, R28 ;  /* 0x000000b8a41c723c */ /* 0x050ff0000004181c */
[----:B------:R-:W-:Y:S01]  /*db10*/  HMMA.16816.F32.BF16 R32, R164, R186, R32 ;  /* 0x000000baa420723c */ /* 0x000fe20000041820 */
[----:B------:R-:W-:Y:S04]  /*db20*/  LDSM.16.M88.4 R164, [R216+0x6000] ;  /* 0x00600000d8a4783b */ /* 0x000fe80000000200 */
[----:B------:R-:W4:Y:S03]  /*db30*/  LDSM.16.M88.4 R184, [R195] ;  /* 0x00000000c3b8783b */ /* 0x000f260000000200 */
[C---:B-1----:R-:W-:Y:S08]  /*db40*/  HMMA.16816.F32.BF16 R4, R168.reuse, R188, R4 ;  /* 0x000000bca804723c */ /* 0x042ff00000041804 */
[C---:B------:R-:W-:Y:S01]  /*db50*/  HMMA.16816.F32.BF16 R8, R168.reuse, R190, R8 ;  /* 0x000000bea808723c */ /* 0x040fe20000041808 */
[----:B------:R-:W1:Y:S07]  /*db60*/  LDSM.16.M88.4 R188, [R194] ;  /* 0x00000000c2bc783b */ /* 0x000e6e0000000200 */
[C---:B--2---:R-:W-:Y:S08]  /*db70*/  HMMA.16816.F32.BF16 R12, R168.reuse, R172, R12 ;  /* 0x000000aca80c723c */ /* 0x044ff0000004180c */
[C---:B------:R-:W-:Y:S01]  /*db80*/  HMMA.16816.F32.BF16 R16, R168.reuse, R174, R16 ;  /* 0x000000aea810723c */ /* 0x040fe20000041810 */
[----:B------:R-:W-:Y:S07]  /*db90*/  LDSM.16.M88.4 R172, [R192] ;  /* 0x00000000c0ac783b */ /* 0x000fee0000000200 */
[C---:B---3--:R-:W-:Y:S08]  /*dba0*/  HMMA.16816.F32.BF16 R20, R168.reuse, R176, R20 ;  /* 0x000000b0a814723c */ /* 0x048ff00000041814 */
[C---:B------:R-:W-:Y:S01]  /*dbb0*/  HMMA.16816.F32.BF16 R24, R168.reuse, R178, R24 ;  /* 0x000000b2a818723c */ /* 0x040fe20000041818 */
[----:B------:R-:W-:Y:S07]  /*dbc0*/  LDSM.16.M88.4 R176, [R214+0x6000] ;  /* 0x00600000d6b0783b */ /* 0x000fee0000000200 */
[C---:B-----5:R-:W-:Y:S08]  /*dbd0*/  HMMA.16816.F32.BF16 R28, R168.reuse, R180, R28 ;  /* 0x000000b4a81c723c */ /* 0x060ff0000004181c */
[----:B------:R-:W-:Y:S01]  /*dbe0*/  HMMA.16816.F32.BF16 R32, R168, R182, R32 ;  /* 0x000000b6a820723c */ /* 0x000fe20000041820 */
[----:B------:R-:W2:Y:S04]  /*dbf0*/  LDSM.16.M88.4 R168, [R193] ;  /* 0x00000000c1a8783b */ /* 0x000ea80000000200 */
[----:B------:R-:W3:Y:S03]  /*dc00*/  LDSM.16.M88.4 R180, [R211+0xe000] ;  /* 0x00e00000d3b4783b */ /* 0x000ee60000000200 */
        /* <DEDUP_REMOVED lines=8> */
[----:B------:R-:W-:Y:S07]  /*dc90*/  LDSM.16.M88.4 R168, [R213+0x6000] ;  /* 0x00600000d5a8783b */ /* 0x000fee0000000200 */
[C---:B------:R-:W-:Y:S08]  /*dca0*/  HMMA.16816.F32.BF16 R28, R164.reuse, R172, R28 ;  /* 0x000000aca41c723c */ /* 0x040ff0000004181c */
[----:B------:R-:W-:Y:S01]  /*dcb0*/  HMMA.16816.F32.BF16 R32, R164, R174, R32 ;  /* 0x000000aea420723c */ /* 0x000fe20000041820 */
[----:B------:R-:W2:Y:S04]  /*dcc0*/  LDSM.16.M88.4 R164, [R211+0xf800] ;  /* 0x00f80000d3a4783b */ /* 0x000ea80000000200 */
[----:B------:R-:W5:Y:S03]  /*dcd0*/  LDSM.16.M88.4 R172, [R204+0x6000] ;  /* 0x00600000ccac783b */ /* 0x000f660000000200 */
[C---:B---3--:R-:W-:Y:S08]  /*dce0*/  HMMA.16816.F32.BF16 R4, R176.reuse, R180, R4 ;  /* 0x000000b4b004723c */ /* 0x048ff00000041804 */
[C---:B------:R-:W-:Y:S01]  /*dcf0*/  HMMA.16816.F32.BF16 R8, R176.reuse, R182, R8 ;  /* 0x000000b6b008723c */ /* 0x040fe20000041808 */
[----:B------:R-:W3:Y:S07]  /*dd00*/  LDSM.16.M88.4 R180, [R204+0x6800] ;  /* 0x00680000ccb4783b */ /* 0x000eee0000000200 */
[C---:B----4-:R-:W-:Y:S08]  /*dd10*/  HMMA.16816.F32.BF16 R12, R176.reuse, R184, R12 ;  /* 0x000000b8b00c723c */ /* 0x050ff0000004180c */
[C---:B------:R-:W-:Y:S01]  /*dd20*/  HMMA.16816.F32.BF16 R16, R176.reuse, R186, R16 ;  /* 0x000000bab010723c */ /* 0x040fe20000041810 */
[----:B------:R-:W4:Y:S07]  /*dd30*/  LDSM.16.M88.4 R184, [R204+0x7000] ;  /* 0x00700000ccb8783b */ /* 0x000f2e0000000200 */
[C---:B-1----:R-:W-:Y:S08]  /*dd40*/  HMMA.16816.F32.BF16 R20, R176.reuse, R188, R20 ;  /* 0x000000bcb014723c */ /* 0x042ff00000041814 */
[C---:B------:R-:W-:Y:S01]  /*dd50*/  HMMA.16816.F32.BF16 R24, R176.reuse, R190, R24 ;  /* 0x000000beb018723c */ /* 0x040fe20000041818 */
[----:B------:R-:W1:Y:S01]  /*dd60*/  LDSM.16.M88.4 R188, [R204+0x7800] ;  /* 0x00780000ccbc783b */ /* 0x000e620000000200 */
[----:B------:R-:W-:Y:S04]  /*dd70*/  DEPBAR.LE SB0, 0x0 ;  /* 0x000080000000791a */ /* 0x000fe80000000000 */
[----:B------:R-:W-:Y:S02]  /*dd80*/  BAR.SYNC.DEFER_BLOCKING 0x0 ;  /* 0x0000000000007b1d */ /* 0x000fe40000010000 */
[C---:B--2---:R-:W-:Y:S07]  /*dd90*/  HMMA.16816.F32.BF16 R28, R176.reuse, R164, R28 ;  /* 0x000000a4b01c723c */ /* 0x044fee000004181c */
[----:B------:R-:W-:Y:S01]  /*dda0*/  IMAD.U32 R164, RZ, RZ, UR7 ;  /* 0x00000007ffa47e24 */ /* 0x000fe2000f8e00ff */
[----:B------:R-:W-:Y:S01]  /*ddb0*/  HMMA.16816.F32.BF16 R32, R176, R166, R32 ;  /* 0x000000a6b020723c */ /* 0x000fe20000041820 */
[----:B------:R-:W-:Y:S06]  /*ddc0*/  IMAD.U32 R165, RZ, RZ, UR7 ;  /* 0x00000007ffa57e24 */ /* 0x000fec000f8e00ff */
[----:B------:R-:W-:Y:S01]  /*ddd0*/  LEA R176, P2, R3, R250, 0x6 ;  /* 0x000000fa03b07211 */ /* 0x000fe200078430ff */
[C---:B-----5:R-:W-:Y:S01]  /*dde0*/  HMMA.16816.F32.BF16 R4, R168.reuse, R172, R4 ;  /* 0x000000aca804723c */ /* 0x060fe20000041804 */
[----:B------:R-:W-:Y:S03]  /*ddf0*/  IMAD.U32 R167, RZ, RZ, UR7 ;  /* 0x00000007ffa77e24 */ /* 0x000fe6000f8e00ff */
[----:B------:R-:W-:Y:S02]  /*de00*/  IMAD.U32 R166, RZ, RZ, UR7 ;  /* 0x00000007ffa67e24 */ /* 0x000fe4000f8e00ff */
[----:B------:R-:W-:Y:S01]  /*de10*/  LEA R178, P1, R167, R248, 0x6 ;  /* 0x000000f8a7b27211 */ /* 0x000fe200078230ff */
[----:B------:R-:W-:Y:S01]  /*de20*/  IMAD.U32 R172, RZ, RZ, UR7 ;  /* 0x00000007ffac7e24 */ /* 0x000fe2000f8e00ff */
[C---:B------:R-:W-:Y:S01]  /*de30*/  HMMA.16816.F32.BF16 R8, R168.reuse, R174, R8 ;  /* 0x000000aea808723c */ /* 0x040fe20000041808 */
[----:B------:R-:W-:Y:S03]  /*de40*/  IMAD.U32 R173, RZ, RZ, UR7 ;  /* 0x00000007ffad7e24 */ /* 0x000fe6000f8e00ff */
[----:B------:R-:W-:Y:S02]  /*de50*/  LEA.HI.X.SX32 R177, R172, R251, 0x6, P2 ;  /* 0x000000fbacb17211 */ /* 0x000fe400010f36ff */
[----:B------:R-:W-:Y:S02]  /*de60*/  LEA.HI.X.SX32 R179, R166, R249, 0x6, P1 ;  /* 0x000000f9a6b37211 */ /* 0x000fe400008f36ff */
[C---:B---3--:R-:W-:Y:S04]  /*de70*/  HMMA.16816.F32.BF16 R12, R168.reuse, R180, R12 ;  /* 0x000000b4a80c723c */ /* 0x048fe8000004180c */
[----:B------:R-:W-:Y:S01]  /*de80*/  LEA R174, P0, R164, R244, 0x6 ;  /* 0x000000f4a4ae7211 */ /* 0x000fe200078030ff */
[----:B------:R-:W-:Y:S03]  /*de90*/  IMAD R3, R179, c[0x0][0x198], RZ ;  /* 0x00006600b3037a24 */ /* 0x000fe600078e02ff */
[C---:B------:R-:W-:Y:S04]  /*dea0*/  HMMA.16816.F32.BF16 R16, R168.reuse, R182, R16 ;  /* 0x000000b6a810723c */ /* 0x040fe80000041810 */
[----:B------:R-:W-:Y:S01]  /*deb0*/  IMAD R3, R178, c[0x0][0x19c], R3 ;  /* 0x00006700b2037a24 */ /* 0x000fe200078e0203 */
[----:B------:R-:W-:Y:S01]  /*dec0*/  LEA.HI.X.SX32 R175, R173, R245, 0x6, P0 ;  /* 0x000000f5adaf7211 */ /* 0x000fe200000f36ff */
[----:B------:R-:W-:Y:S01]  /*ded0*/  IMAD.WIDE.U32 R172, R176, c[0x0][0x198], RZ ;  /* 0x00006600b0ac7a25 */ /* 0x000fe200078e00ff */
[----:B------:R-:W-:Y:S01]  /*dee0*/  LEA R180, P0, R165, R246, 0x6 ;  /* 0x000000f6a5b47211 */ /* 0x000fe200078030ff */
[C---:B----4-:R-:W-:Y:S04]  /*def0*/  HMMA.16816.F32.BF16 R20, R168.reuse, R184, R20 ;  /* 0x000000b8a814723c */ /* 0x050fe80000041814 */
[----:B------:R-:W-:Y:S01]  /*df00*/  IMAD R165, R175, c[0x0][0x198], RZ ;  /* 0x00006600afa57a24 */ /* 0x000fe200078e02ff */
[----:B------:R-:W-:Y:S01]  /*df10*/  LEA.HI.X.SX32 R181, R164, R247, 0x6, P0 ;  /* 0x000000f7a4b57211 */ /* 0x000fe200000f36ff */
[----:B------:R-:W-:Y:S02]  /*df20*/  IMAD R164, R177, c[0x0][0x198], RZ ;  /* 0x00006600b1a47a24 */ /* 0x000fe400078e02ff */
[----:B------:R-:W-:Y:S01]  /*df30*/  IMAD R165, R174, c[0x0][0x19c], R165 ;  /* 0x00006700aea57a24 */ /* 0x000fe200078e02a5 */
[C---:B------:R-:W-:Y:S03]  /*df40*/  HMMA.16816.F32.BF16 R24, R168.reuse, R186, R24 ;  /* 0x000000baa818723c */ /* 0x040fe60000041818 */
[----:B------:R-:W-:Y:S02]  /*df50*/  IMAD R164, R176, c[0x0][0x19c], R164 ;  /* 0x00006700b0a47a24 */ /* 0x000fe400078e02a4 */
[----:B------:R-:W-:Y:S03]  /*df60*/  IMAD.WIDE.U32 R174, R174, c[0x0][0x198], RZ ;  /* 0x00006600aeae7a25 */ /* 0x000fe600078e00ff */
[C---:B-1----:R-:W-:Y:S04]  /*df70*/  HMMA.16816.F32.BF16 R28, R168.reuse, R188, R28 ;  /* 0x000000bca81c723c */ /* 0x042fe8000004181c */
[----:B------:R-:W-:Y:S02]  /*df80*/  IMAD.IADD R164, R173, 0x1, R164 ;  /* 0x00000001ada47824 */ /* 0x000fe400078e02a4 */
[----:B------:R-:W-:Y:S02]  /*df90*/  IMAD R166, R181, c[0x0][0x198], RZ ;  /* 0x00006600b5a67a24 */ /* 0x000fe400078e02ff */
[----:B------:R-:W-:Y:S04]  /*dfa0*/  HMMA.16816.F32.BF16 R32, R168, R190, R32 ;  /* 0x000000bea820723c */ /* 0x000fe80000041820 */
[----:B------:R-:W-:Y:S03]  /*dfb0*/  IMAD.WIDE.U32 R178, R178, c[0x0][0x198], RZ ;  /* 0x00006600b2b27a25 */ /* 0x000fe600078e00ff */
[-C--:B------:R-:W-:Y:S01]  /*dfc0*/  LEA R168, P0, R172, R232.reuse, 0x1 ;  /* 0x000000e8aca87211 */ /* 0x080fe200078008ff */
[----:B------:R-:W-:Y:S01]  /*dfd0*/  IMAD.IADD R165, R175, 0x1, R165 ;  /* 0x00000001afa57824 */ /* 0x000fe200078e02a5 */
[-C--:B------:R-:W-:Y:S03]  /*dfe0*/  LEA R170, P1, R174, R232.reuse, 0x1 ;  /* 0x000000e8aeaa7211 */ /* 0x080fe600078208ff */
[-C--:B------:R-:W-:Y:S01]  /*dff0*/  LEA.HI.X R169, R172, R231.reuse, R164, 0x1, P0 ;  /* 0x000000e7aca97211 */ /* 0x080fe200000f0ca4 */
[----:B------:R-:W-:Y:S01]  /*e000*/  IMAD.WIDE.U32 R176, R180, c[0x0][0x198], RZ ;  /* 0x00006600b4b07a25 */ /* 0x000fe200078e00ff */
[----:B------:R-:W-:Y:S02]  /*e010*/  ISETP.LT.AND P0, PT, RZ, UR6, PT ;  /* 0x00000006ff007c0c */ /* 0x000fe4000bf01270 */
[-C--:B------:R-:W-:Y:S01]  /*e020*/  LEA.HI.X R171, R174, R231.reuse, R165, 0x1, P1 ;  /* 0x000000e7aeab7211 */ /* 0x080fe200008f0ca5 */
[----:B------:R-:W-:Y:S01]  /*e030*/  IMAD R166, R180, c[0x0][0x19c], R166 ;  /* 0x00006700b4a67a24 */ /* 0x000fe200078e02a6 */
[-C--:B------:R-:W-:Y:S01]  /*e040*/  LEA R174, P2, R178, R232.reuse, 0x1 ;  /* 0x000000e8b2ae7211 */ /* 0x080fe200078408ff */
[----:B------:R-:W-:Y:S01]  /*e050*/  IMAD.IADD R3, R179, 0x1, R3 ;  /* 0x00000001b3037824 */ /* 0x000fe200078e0203 */
[----:B------:R-:W-:Y:S01]  /*e060*/  LEA R172, P1, R176, R232, 0x1 ;  /* 0x000000e8b0ac7211 */ /* 0x000fe200078208ff */
[----:B------:R-:W-:Y:S03]  /*e070*/  IMAD.IADD R166, R177, 0x1, R166 ;  /* 0x00000001b1a67824 */ /* 0x000fe600078e02a6 */
[-C--:B------:R-:W-:Y:S02]  /*e080*/  LEA.HI.X R175, R178, R231.reuse, R3, 0x1, P2 ;  /* 0x000000e7b2af7211 */ /* 0x080fe400010f0c03 */
[----:B------:R-:W-:Y:S01]  /*e090*/  LEA.HI.X R173, R176, R231, R166, 0x1, P1 ;  /* 0x000000e7b0ad7211 */ /* 0x000fe200008f0ca6 */
[----:B------:R-:W-:-:S05]  /*e0a0*/  @P0 BRA `(.L_x_323) ;  /* 0xffffe0b000000947 */ /* 0x000fca000383ffff */
.L_x_322:
[----:B------:R-:W-:Y:S01]  /*e0b0*/  FMNMX.FTZ R164, R4, R2, !PT ;  /* 0x0000000204a47209 */ /* 0x000fe20007810000 */
[----:B------:R-:W-:Y:S01]  /*e0c0*/  STL.64 [R1+0x8], R192 ;  /* 0x000008c001007387 */ /* 0x000fe20000100a00 */
[----:B------:R-:W-:Y:S01]  /*e0d0*/  FMNMX.FTZ R3, R6, R0, !PT ;  /* 0x0000000006037209 */ /* 0x000fe20007810000 */
[----:B------:R-:W-:Y:S01]  /*e0e0*/  UIADD3 UR4, UR35, -0x4498517b, URZ ;  /* 0xbb67ae8523047890 */ /* 0x000fe2000fffe03f */
[----:B------:R-:W-:Y:S01]  /*e0f0*/  FMNMX.FTZ R164, R5, R164, !PT ;  /* 0x000000a405a47209 */ /* 0x000fe20007810000 */
[----:B------:R-:W-:Y:S01]  /*e100*/  USHF.L.U32 UR7, UR6, 0x1, URZ ;  /* 0x0000000106077899 */ /* 0x000fe2000800063f */
[----:B------:R-:W-:Y:S01]  /*e110*/  FMNMX.FTZ R3, R7, R3, !PT ;  /* 0x0000000307037209 */ /* 0x000fe20007810000 */
[----:B-1----:R-:W-:Y:S01]  /*e120*/  LDSM.16.MT88.4 R172, [R212+0x10000] ;  /* 0x01000000d4ac783b */ /* 0x002fe20000004200 */
[----:B------:R-:W-:Y:S01]  /*e130*/  FMNMX.FTZ R164, R8, R164, !PT ;  /* 0x000000a408a47209 */ /* 0x000fe20007810000 */
[----:B------:R-:W-:Y:S01]  /*e140*/  UIADD3 UR5, UR34, -0x4ab325aa, URZ ;  /* 0xb54cda5622057890 */ /* 0x000fe2000fffe03f */
[----:B------:R-:W-:Y:S01]  /*e150*/  FMNMX.FTZ R3, R10, R3, !PT ;  /* 0x000000030a037209 */ /* 0x000fe20007810000 */
[----:B------:R-:W-:Y:S01]  /*e160*/  UIADD3 UR6, UR35, 0x646e171e, URZ ;  /* 0x646e171e23067890 */ /* 0x000fe2000fffe03f */
[----:B------:R-:W-:Y:S01]  /*e170*/  FMNMX.FTZ R164, R9, R164, !PT ;  /* 0x000000a409a47209 */ /* 0x000fe20007810000 */
[----:B------:R-:W-:Y:S01]  /*e180*/  UIADD3 UR29, UR29, 0x1, URZ ;  /* 0x000000011d1d7890 */ /* 0x000fe2000fffe03f */
        /* <DEDUP_REMOVED lines=34> */
[----:B------:R-:W-:Y:S01]  /*e3b0*/  FADD.FTZ R0, -R3, R0 ;  /* 0x0000000003007221 */ /* 0x000fe20000010100 */
[----:B--2---:R-:W-:Y:S02]  /*e3c0*/  FMNMX.FTZ R164, R166, R164, !PT ;  /* 0x000000a4a6a47209 */ /* 0x004fe40007810000 */
[----:B------:R-:W-:Y:S01]  /*e3d0*/  MOV R166, UR35 ;  /* 0x0000002300a67c02 */ /* 0x000fe20008000f00 */
[----:B------:R-:W-:Y:S01]  /*e3e0*/  FMUL.FTZ R0, R0, c[0x0][0x23c] ;  /* 0x00008f0000007a20 */ /* 0x000fe20000410000 */
[C---:B------:R-:W-:Y:S01]  /*e3f0*/  FSETP.NEU.FTZ.AND P1, PT, R164.reuse, -INF , PT ;  /* 0xff800000a400780b */ /* 0x040fe20003f3d000 */
[C---:B------:R-:W-:Y:S01]  /*e400*/  FMUL.FTZ R189, R164.reuse, c[0x0][0x23c] ;  /* 0x00008f00a4bd7a20 */ /* 0x040fe20000410000 */
[----:B------:R-:W-:Y:S01]  /*e410*/  LOP3.LUT R166, R241, UR7, R166, 0x96, !PT ;  /* 0x00000007f1a67c12 */ /* 0x000fe2000f8e96a6 */
[----:B------:R-:W-:Y:S01]  /*e420*/  FADD.FTZ R2, -R164, R2 ;  /* 0x00000002a4027221 */ /* 0x000fe20000010100 */
[----:B------:R-:W-:Y:S01]  /*e430*/  UIADD3 UR7, UR7, 0x1, URZ ;  /* 0x0000000107077890 */ /* 0x000fe2000fffe03f */
[----:B------:R-:W1:Y:S01]  /*e440*/  MUFU.EX2 R0, R0 ;  /* 0x0000000000007308 */ /* 0x000e620000000800 */
[----:B------:R-:W-:Y:S01]  /*e450*/  FSEL R189, R189, RZ, P1 ;  /* 0x000000ffbdbd7208 */ /* 0x000fe20000800000 */
[----:B------:R-:W-:Y:S01]  /*e460*/  IMAD.WIDE.U32 R166, R166, -0x326172a9, RZ ;  /* 0xcd9e8d57a6a67825 */ /* 0x000fe200078e00ff */
[----:B------:R-:W-:Y:S03]  /*e470*/  FSETP.NEU.FTZ.AND P1, PT, R3, -INF , PT ;  /* 0xff8000000300780b */ /* 0x000fe60003f3d000 */
[--C-:B------:R-:W-:Y:S01]  /*e480*/  FFMA.FTZ R180, R8, c[0x0][0x23c], -R189.reuse ;  /* 0x00008f0008b47a23 */ /* 0x100fe200000108bd */
[----:B------:R-:W-:Y:S01]  /*e490*/  LOP3.LUT R8, R237, UR4, R240, 0x96, !PT ;  /* 0x00000004ed087c12 */ /* 0x000fe2000f8e96f0 */
[----:B------:R-:W-:Y:S01]  /*e4a0*/  UIADD3 UR4, UR34, -0x61c88647, URZ ;  /* 0x9e3779b922047890 */ /* 0x000fe2000fffe03f */
[----:B------:R-:W-:Y:S01]  /*e4b0*/  FSEL R188, R188, RZ, P1 ;  /* 0x000000ffbcbc7208 */ /* 0x000fe20000800000 */
[--C-:B------:R-:W-:Y:S02]  /*e4c0*/  FFMA.FTZ R181, R9, c[0x0][0x23c], -R189.reuse ;  /* 0x00008f0009b57a23 */ /* 0x100fe400000108bd */
[----:B------:R-:W-:Y:S01]  /*e4d0*/  IMAD.WIDE.U32 R192, R8, -0x326172a9, RZ ;  /* 0xcd9e8d5708c07825 */ /* 0x000fe200078e00ff */
[----:B------:R-:W-:Y:S01]  /*e4e0*/  MUFU.EX2 R180, R180 ;  /* 0x000000b400b47308 */ /* 0x000fe20000000800 */
[----:B------:R-:W-:Y:S02]  /*e4f0*/  LOP3.LUT R8, R167, UR4, R238, 0x96, !PT ;  /* 0x00000004a7087c12 */ /* 0x000fe4000f8e96ee */
[----:B------:R-:W-:Y:S01]  /*e500*/  FFMA.FTZ R182, R10, c[0x0][0x23c], -R188 ;  /* 0x00008f000ab67a23 */ /* 0x000fe200000108bc */
[----:B------:R-:W-:Y:S01]  /*e510*/  LOP3.LUT R168, R193, UR15, R166, 0x96, !PT ;  /* 0x0000000fc1a87c12 */ /* 0x000fe2000f8e96a6 */
[----:B------:R-:W-:Y:S02]  /*e520*/  FFMA.FTZ R183, R11, c[0x0][0x23c], -R188 ;  /* 0x00008f000bb77a23 */ /* 0x000fe400000108bc */
[----:B------:R-:W-:Y:S03]  /*e530*/  IMAD.WIDE.U32 R190, R8, -0x2daee0ad, RZ ;  /* 0xd2511f5308be7825 */ /* 0x000fe600078e00ff */
[----:B------:R-:W2:Y:S01]  /*e540*/  MUFU.EX2 R181, R181 ;  /* 0x000000b500b57308 */ /* 0x000ea20000000800 */
[----:B------:R-:W-:Y:S01]  /*e550*/  IMAD.WIDE.U32 R168, R168, -0x2daee0ad, RZ ;  /* 0xd2511f53a8a87825 */ /* 0x000fe200078e00ff */
[----:B------:R-:W-:Y:S03]  /*e560*/  LOP3.LUT R8, R191, UR14, R236, 0x96, !PT ;  /* 0x0000000ebf087c12 */ /* 0x000fe6000f8e96ec */
[--C-:B------:R-:W-:Y:S01]  /*e570*/  FFMA.FTZ R184, R4, c[0x0][0x23c], -R189.reuse ;  /* 0x00008f0004b87a23 */ /* 0x100fe200000108bd */
[----:B------:R-:W-:Y:S01]  /*e580*/  LOP3.LUT R190, R169, UR12, R190, 0x96, !PT ;  /* 0x0000000ca9be7c12 */ /* 0x000fe2000f8e96be */
[----:B------:R-:W-:Y:S03]  /*e590*/  IMAD.WIDE.U32 R166, R8, -0x326172a9, RZ ;  /* 0xcd9e8d5708a67825 */ /* 0x000fe600078e00ff */
[----:B------:R-:W-:Y:S01]  /*e5a0*/  MUFU.EX2 R182, R182 ;  /* 0x000000b600b67308 */ /* 0x000fe20000000800 */
[----:B------:R-:W-:Y:S01]  /*e5b0*/  IMAD.WIDE.U32 R190, R190, -0x326172a9, RZ ;  /* 0xcd9e8d57bebe7825 */ /* 0x000fe200078e00ff */
[----:B------:R-:W-:Y:S03]  /*e5c0*/  LOP3.LUT R8, R167, UR13, R192, 0x96, !PT ;  /* 0x0000000da7087c12 */ /* 0x000fe6000f8e96c0 */
[----:B------:R-:W-:Y:S01]  /*e5d0*/  FFMA.FTZ R185, R5, c[0x0][0x23c], -R189 ;  /* 0x00008f0005b97a23 */ /* 0x000fe200000108bd */
[----:B------:R-:W-:Y:S01]  /*e5e0*/  LOP3.LUT R166, R191, UR11, R166, 0x96, !PT ;  /* 0x0000000bbfa67c12 */ /* 0x000fe2000f8e96a6 */
[----:B------:R-:W-:Y:S03]  /*e5f0*/  IMAD.WIDE.U32 R8, R8, -0x2daee0ad, RZ ;  /* 0xd2511f5308087825 */ /* 0x000fe600078e00ff */
[----:B------:R-:W3:Y:S01]  /*e600*/  MUFU.EX2 R183, R183 ;  /* 0x000000b700b77308 */ /* 0x000ee20000000800 */
[----:B------:R-:W-:Y:S01]  /*e610*/  IMAD.WIDE.U32 R166, R166, -0x2daee0ad, RZ ;  /* 0xd2511f53a6a67825 */ /* 0x000fe200078e00ff */
[----:B------:R-:W-:Y:S03]  /*e620*/  LOP3.LUT R5, R9, UR10, R168, 0x96, !PT ;  /* 0x0000000a09057c12 */ /* 0x000fe6000f8e96a8 */
[----:B------:R-:W-:Y:S01]  /*e630*/  FFMA.FTZ R186, R6, c[0x0][0x23c], -R188 ;  /* 0x00008f0006ba7a23 */ /* 0x000fe200000108bc */
[----:B------:R-:W-:Y:S01]  /*e640*/  LOP3.LUT R4, R167, UR8, R8, 0x96, !PT ;  /* 0x00000008a7047c12 */ /* 0x000fe2000f8e9608 */
[----:B------:R-:W-:Y:S02]  /*e650*/  FFMA.FTZ R187, R7, c[0x0][0x23c], -R188 ;  /* 0x00008f0007bb7a23 */ /* 0x000fe400000108bc */
[----:B------:R-:W-:Y:S01]  /*e660*/  FMUL.FTZ R2, R2, c[0x0][0x23c] ;  /* 0x00008f0002027a20 */ /* 0x000fe20000410000 */
[----:B------:R-:W-:Y:S01]  /*e670*/  MUFU.EX2 R184, R184 ;  /* 0x000000b800b87308 */ /* 0x000fe20000000800 */
[----:B------:R-:W-:Y:S04]  /*e680*/  IMAD.WIDE.U32 R8, R4, -0x326172a9, RZ ;  /* 0xcd9e8d5704087825 */ /* 0x000fe800078e00ff */
[----:B------:R-:W-:Y:S01]  /*e690*/  IMAD.WIDE.U32 R10, R5, -0x326172a9, RZ ;  /* 0xcd9e8d57050a7825 */ /* 0x000fe200078e00ff */
[----:B------:R-:W-:Y:S02]  /*e6a0*/  LOP3.LUT R6, R8, 0xffff, RZ, 0xc0, !PT ;  /* 0x0000ffff08067812 */ /* 0x000fe400078ec0ff */
[----:B------:R-:W-:Y:S01]  /*e6b0*/  SHF.R.U32.HI R171, RZ, 0x10, R8 ;  /* 0x00000010ffab7819 */ /* 0x000fe20000011608 */
[C---:B-1----:R-:W-:Y:S01]  /*e6c0*/  FMUL.FTZ R38, R0.reuse, R38 ;  /* 0x0000002600267220 */ /* 0x042fe20000410000 */
[----:B------:R-:W1:Y:S01]  /*e6d0*/  MUFU.EX2 R185, R185 ;  /* 0x000000b900b97308 */ /* 0x000e620000000800 */
[----:B------:R-:W-:Y:S01]  /*e6e0*/  LOP3.LUT R5, R9, UR5, R10, 0x96, !PT ;  /* 0x0000000509057c12 */ /* 0x000fe2000f8e960a */
[----:B------:R-:W-:Y:S01]  /*e6f0*/  FMUL.FTZ R39, R0, R39 ;  /* 0x0000002700277220 */ /* 0x000fe20000410000 */
[----:B------:R-:W-:Y:S01]  /*e700*/  LOP3.LUT R170, R8, 0xff, RZ, 0xc0, !PT ;  /* 0x000000ff08aa7812 */ /* 0x000fe200078ec0ff */
[C---:B------:R-:W-:Y:S01]  /*e710*/  FMUL.FTZ R42, R0.reuse, R42 ;  /* 0x0000002a002a7220 */ /* 0x040fe20000410000 */
[----:B------:R-:W-:Y:S01]  /*e720*/  LOP3.LUT R7, R5, 0xffff, RZ, 0xc0, !PT ;  /* 0x0000ffff05077812 */ /* 0x000fe200078ec0ff */
[C---:B------:R-:W-:Y:S01]  /*e730*/  FMUL.FTZ R43, R0.reuse, R43 ;  /* 0x0000002b002b7220 */ /* 0x040fe20000410000 */
[----:B------:R-:W-:Y:S01]  /*e740*/  SHF.R.U32.HI R169, RZ, 0x10, R5 ;  /* 0x00000010ffa97819 */ /* 0x000fe20000011605 */
[C---:B------:R-:W-:Y:S01]  /*e750*/  FMUL.FTZ R46, R0.reuse, R46 ;  /* 0x0000002e002e7220 */ /* 0x040fe20000410000 */
[----:B------:R-:W-:Y:S01]  /*e760*/  SHF.R.U32.HI R4, RZ, 0x18, R8 ;  /* 0x00000018ff047819 */ /* 0x000fe20000011608 */
[----:B------:R-:W-:Y:S01]  /*e770*/  MUFU.EX2 R186, R186 ;  /* 0x000000ba00ba7308 */ /* 0x000fe20000000800 */
[----:B------:R-:W-:Y:S01]  /*e780*/  SHF.R.U32.HI R6, RZ, 0x8, R6 ;  /* 0x00000008ff067819 */ /* 0x000fe20000011606 */
[C---:B------:R-:W-:Y:S01]  /*e790*/  FMUL.FTZ R47, R0.reuse, R47 ;  /* 0x0000002f002f7220 */ /* 0x040fe20000410000 */
[----:B------:R-:W-:Y:S01]  /*e7a0*/  SHF.R.U32.HI R7, RZ, 0x8, R7 ;  /* 0x00000008ff077819 */ /* 0x000fe20000011607 */
[C---:B------:R-:W-:Y:S01]  /*e7b0*/  FMUL.FTZ R50, R0.reuse, R50 ;  /* 0x0000003200327220 */ /* 0x040fe20000410000 */
[----:B------:R-:W-:Y:S01]  /*e7c0*/  LOP3.LUT R171, R171, 0xff, RZ, 0xc0, !PT ;  /* 0x000000ffabab7812 */ /* 0x000fe200078ec0ff */
[C---:B------:R-:W-:Y:S01]  /*e7d0*/  FMUL.FTZ R51, R0.reuse, R51 ;  /* 0x0000003300337220 */ /* 0x040fe20000410000 */
[----:B------:R-:W-:Y:S01]  /*e7e0*/  LOP3.LUT R168, R5, 0xff, RZ, 0xc0, !PT ;  /* 0x000000ff05a87812 */ /* 0x000fe200078ec0ff */
[C---:B------:R-:W-:Y:S01]  /*e7f0*/  FMUL.FTZ R54, R0.reuse, R54 ;  /* 0x0000003600367220 */ /* 0x040fe20000410000 */
[----:B------:R-:W-:Y:S01]  /*e800*/  SHF.R.U32.HI R5, RZ, 0x18, R5 ;  /* 0x00000018ff057819 */ /* 0x000fe20000011605 */
[----:B------:R-:W4:Y:S01]  /*e810*/  MUFU.EX2 R187, R187 ;  /* 0x000000bb00bb7308 */ /* 0x000f220000000800 */
[----:B------:R-:W-:Y:S01]  /*e820*/  LOP3.LUT R169, R169, 0xff, RZ, 0xc0, !PT ;  /* 0x000000ffa9a97812 */ /* 0x000fe200078ec0ff */
[----:B------:R-:W-:Y:S01]  /*e830*/  FMUL.FTZ R55, R0, R55 ;  /* 0x0000003700377220 */ /* 0x000fe20000410000 */
[----:B------:R-:W-:Y:S01]  /*e840*/  PRMT R170, R170, 0x5410, R6 ;  /* 0x00005410aaaa7816 */ /* 0x000fe20000000006 */
[C---:B------:R-:W-:Y:S01]  /*e850*/  FMUL.FTZ R58, R0.reuse, R58 ;  /* 0x0000003a003a7220 */ /* 0x040fe20000410000 */
[----:B------:R-:W-:Y:S01]  /*e860*/  PRMT R171, R171, 0x5410, R4 ;  /* 0x00005410abab7816 */ /* 0x000fe20000000004 */
[----:B------:R-:W-:Y:S01]  /*e870*/  FMUL.FTZ R59, R0, R59 ;  /* 0x0000003b003b7220 */ /* 0x000fe20000410000 */
[----:B------:R-:W-:Y:S01]  /*e880*/  PRMT R168, R168, 0x5410, R7 ;  /* 0x00005410a8a87816 */ /* 0x000fe20000000007 */
[--C-:B------:R-:W-:Y:S01]  /*e890*/  HSET2.LE.AND R170, R170, R233.reuse, PT ;  /* 0x000000e9aaaa7233 */ /* 0x100fe20003803000 */
[----:B------:R-:W-:Y:S01]  /*e8a0*/  PRMT R169, R169, 0x5410, R5 ;  /* 0x00005410a9a97816 */ /* 0x000fe20000000005 */
[----:B------:R-:W4:Y:S01]  /*e8b0*/  MUFU.EX2 R2, R2 ;  /* 0x0000000200027308 */ /* 0x000f220000000800 */
[--C-:B------:R-:W-:Y:S01]  /*e8c0*/  HSET2.LE.AND R171, R171, R233.reuse, PT ;  /* 0x000000e9abab7233 */ /* 0x100fe20003803000 */
[----:B--2---:R-:W-:Y:S01]  /*e8d0*/  F2FP.BF16.PACK_AB R7, R181, R180 ;  /* 0x000000b4b507723e */ /* 0x004fe200000010ff */
[--C-:B------:R-:W-:Y:S01]  /*e8e0*/  HSET2.LE.AND R168, R168, R233.reuse, PT ;  /* 0x000000e9a8a87233 */ /* 0x100fe20003803000 */
[----:B---3--:R-:W-:Y:S01]  /*e8f0*/  F2FP.BF16.PACK_AB R6, R183, R182 ;  /* 0x000000b6b706723e */ /* 0x008fe200000010ff */
[--C-:B------:R-:W-:Y:S01]  /*e900*/  HSET2.LE.AND R169, R169, R233.reuse, PT ;  /* 0x000000e9a9a97233 */ /* 0x100fe20003803000 */
[----:B-1----:R-:W-:Y:S01]  /*e910*/  F2FP.BF16.PACK_AB R5, R185, R184 ;  /* 0x000000b8b905723e */ /* 0x002fe200000010ff */
[----:B------:R-:W-:Y:S01]  /*e920*/  FMUL.FTZ R62, R0, R62 ;  /* 0x0000003e003e7220 */ /* 0x000fe20000410000 */
[----:B------:R-:W-:Y:S01]  /*e930*/  LOP3.LUT R170, R170, R7, RZ, 0xc0, !PT ;  /* 0x00000007aaaa7212 */ /* 0x000fe200078ec0ff */
[----:B------:R-:W-:Y:S01]  /*e940*/  FMUL.FTZ R7, R0, R163 ;  /* 0x000000a300077220 */ /* 0x000fe20000410000 */
[----:B------:R-:W-:Y:S01]  /*e950*/  LOP3.LUT R168, R168, R5, RZ, 0xc0, !PT ;  /* 0x00000005a8a87212 */ /* 0x000fe200078ec0ff */
[C---:B------:R-:W-:Y:S01]  /*e960*/  FMUL.FTZ R63, R0.reuse, R63 ;  /* 0x0000003f003f7220 */ /* 0x040fe20000410000 */
[----:B------:R-:W-:Y:S01]  /*e970*/  LOP3.LUT R171, R171, R6, RZ, 0xc0, !PT ;  /* 0x00000006abab7212 */ /* 0x000fe200078ec0ff */
[C---:B------:R-:W-:Y:S01]  /*e980*/  FMUL.FTZ R6, R0.reuse, R162 ;  /* 0x000000a200067220 */ /* 0x040fe20000410000 */
[----:B----4-:R-:W-:Y:S01]  /*e990*/  F2FP.BF16.PACK_AB R4, R187, R186 ;  /* 0x000000babb04723e */ /* 0x010fe200000010ff */
[C---:B------:R-:W-:Y:S02]  /*e9a0*/  FMUL.FTZ R66, R0.reuse, R66 ;  /* 0x0000004200427220 */ /* 0x040fe40000410000 */
[C---:B------:R-:W-:Y:S01]  /*e9b0*/  FMUL.FTZ R67, R0.reuse, R67 ;  /* 0x0000004300437220 */ /* 0x040fe20000410000 */
[----:B------:R-:W-:Y:S01]  /*e9c0*/  LOP3.LUT R169, R169, R4, RZ, 0xc0, !PT ;  /* 0x00000004a9a97212 */ /* 0x000fe200078ec0ff */
[C---:B------:R-:W-:Y:S02]  /*e9d0*/  FMUL.FTZ R70, R0.reuse, R70 ;  /* 0x0000004600467220 */ /* 0x040fe40000410000 */
[----:B------:R-:W-:Y:S02]  /*e9e0*/  FMUL.FTZ R71, R0, R71 ;  /* 0x0000004700477220 */ /* 0x000fe40000410000 */
[--C-:B------:R-:W-:Y:S02]  /*e9f0*/  FFMA.FTZ R31, R31, c[0x0][0x23c], -R188.reuse ;  /* 0x00008f001f1f7a23 */ /* 0x100fe400000108bc */
[C---:B------:R-:W-:Y:S02]  /*ea00*/  FMUL.FTZ R4, R2.reuse, R160 ;  /* 0x000000a002047220 */ /* 0x040fe40000410000 */
[C---:B------:R-:W-:Y:S02]  /*ea10*/  FMUL.FTZ R5, R2.reuse, R161 ;  /* 0x000000a102057220 */ /* 0x040fe40000410000 */
[----:B------:R-:W1:Y:S01]  /*ea20*/  LDSM.16.MT88.4 R160, [R209+0x10000] ;  /* 0x01000000d1a0783b */ /* 0x000e620000004200 */
[C---:B------:R-:W-:Y:S02]  /*ea30*/  FMUL.FTZ R8, R2.reuse, R156 ;  /* 0x0000009c02087220 */ /* 0x040fe40000410000 */
[C---:B------:R-:W-:Y:S02]  /*ea40*/  FMUL.FTZ R9, R2.reuse, R157 ;  /* 0x0000009d02097220 */ /* 0x040fe40000410000 */
[C---:B------:R-:W-:Y:S05]  /*ea50*/  HMMA.16816.F32.BF16 R4, R168.reuse, R172, R4 ;  /* 0x000000aca804723c */ /* 0x040fea0000041804 */
[----:B------:R-:W-:Y:S02]  /*ea60*/  FMUL.FTZ R36, R2, R36 ;  /* 0x0000002402247220 */ /* 0x000fe40000410000 */
[----:B------:R-:W-:Y:S01]  /*ea70*/  MOV R172, R10 ;  /* 0x0000000a00ac7202 */ /* 0x000fe20000000f00 */
[C---:B------:R-:W-:Y:S01]  /*ea80*/  FMUL.FTZ R10, R0.reuse, R158 ;  /* 0x0000009e000a7220 */ /* 0x040fe20000410000 */
[----:B------:R-:W-:Y:S03]  /*ea90*/  MOV R173, R11 ;  /* 0x0000000b00ad7202 */ /* 0x000fe60000000f00 */
[----:B------:R-:W-:Y:S02]  /*eaa0*/  FMUL.FTZ R11, R0, R159 ;  /* 0x0000009f000b7220 */ /* 0x000fe40000410000 */
[----:B------:R-:W2:Y:S01]  /*eab0*/  LDSM.16.MT88.4 R156, [R208+0x10000] ;  /* 0x01000000d09c783b */ /* 0x000ea20000004200 */
[----:B------:R-:W-:Y:S02]  /*eac0*/  FFMA.FTZ R34, R34, c[0x0][0x23c], -R188 ;  /* 0x00008f0022227a23 */ /* 0x000fe400000108bc */
[C---:B------:R-:W-:Y:S02]  /*ead0*/  FMUL.FTZ R37, R2.reuse, R37 ;  /* 0x0000002502257220 */ /* 0x040fe40000410000 */
[C---:B------:R-:W-:Y:S03]  /*eae0*/  HMMA.16816.F32.BF16 R8, R168.reuse, R174, R8 ;  /* 0x000000aea808723c */ /* 0x040fe60000041808 */
[C---:B------:R-:W-:Y:S02]  /*eaf0*/  FMUL.FTZ R40, R2.reuse, R40 ;  /* 0x0000002802287220 */ /* 0x040fe40000410000 */
[C---:B------:R-:W-:Y:S02]  /*eb00*/  FMUL.FTZ R41, R2.reuse, R41 ;  /* 0x0000002902297220 */ /* 0x040fe40000410000 */
[C---:B------:R-:W-:Y:S01]  /*eb10*/  FMUL.FTZ R44, R2.reuse, R44 ;  /* 0x0000002c022c7220 */ /* 0x040fe20000410000 */
[C---:B------:R-:W-:Y:S04]  /*eb20*/  HMMA.16816.F32.BF16 R36, R168.reuse, R176, R36 ;  /* 0x000000b0a824723c */ /* 0x040fe80000041824 */
[C---:B------:R-:W-:Y:S02]  /*eb30*/  FMUL.FTZ R45, R2.reuse, R45 ;  /* 0x0000002d022d7220 */ /* 0x040fe40000410000 */
[C---:B------:R-:W-:Y:S01]  /*eb40*/  FMUL.FTZ R48, R2.reuse, R48 ;  /* 0x0000003002307220 */ /* 0x040fe20000410000 */
[----:B------:R-:W-:Y:S01]  /*eb50*/  MOV R176, R172 ;  /* 0x000000ac00b07202 */ /* 0x000fe20000000f00 */
[C---:B------:R-:W-:Y:S04]  /*eb60*/  HMMA.16816.F32.BF16 R40, R168.reuse, R178, R40 ;  /* 0x000000b2a828723c */ /* 0x040fe80000041828 */
[----:B------:R-:W-:Y:S01]  /*eb70*/  MOV R177, R173 ;  /* 0x000000ad00b17202 */ /* 0x000fe20000000f00 */
[C---:B------:R-:W-:Y:S01]  /*eb80*/  FMUL.FTZ R49, R2.reuse, R49 ;  /* 0x0000003102317220 */ /* 0x040fe20000410000 */
[----:B------:R-:W3:Y:S01]  /*eb90*/  LDSM.16.MT88.4 R172, [R212+0x12000] ;  /* 0x01200000d4ac783b */ /* 0x000ee20000004200 */
[C---:B------:R-:W-:Y:S01]  /*eba0*/  FMUL.FTZ R52, R2.reuse, R52 ;  /* 0x0000003402347220 */ /* 0x040fe20000410000 */
[C---:B-1----:R-:W-:Y:S04]  /*ebb0*/  HMMA.16816.F32.BF16 R44, R168.reuse, R160, R44 ;  /* 0x000000a0a82c723c */ /* 0x042fe8000004182c */
[C---:B------:R-:W-:Y:S02]  /*ebc0*/  FMUL.FTZ R53, R2.reuse, R53 ;  /* 0x0000003502357220 */ /* 0x040fe40000410000 */
[C---:B------:R-:W-:Y:S02]  /*ebd0*/  FMUL.FTZ R56, R2.reuse, R56 ;  /* 0x0000003802387220 */ /* 0x040fe40000410000 */
[C---:B------:R-:W-:Y:S01]  /*ebe0*/  HMMA.16816.F32.BF16 R48, R168.reuse, R162, R48 ;  /* 0x000000a2a830723c */ /* 0x040fe20000041830 */
[----:B------:R-:W1:Y:S03]  /*ebf0*/  LDSM.16.MT88.4 R160, [R210+0x12000] ;  /* 0x01200000d2a0783b */ /* 0x000e660000004200 */
[C---:B------:R-:W-:Y:S02]  /*ec00*/  FMUL.FTZ R57, R2.reuse, R57 ;  /* 0x0000003902397220 */ /* 0x040fe40000410000 */
[C---:B------:R-:W-:Y:S02]  /*ec10*/  FMUL.FTZ R60, R2.reuse, R60 ;  /* 0x0000003c023c7220 */ /* 0x040fe40000410000 */
[C---:B--2---:R-:W-:Y:S04]  /*ec20*/  HMMA.16816.F32.BF16 R52, R168.reuse, R156, R52 ;  /* 0x0000009ca834723c */ /* 0x044fe80000041834 */
[C---:B------:R-:W-:Y:S02]  /*ec30*/  FMUL.FTZ R61, R2.reuse, R61 ;  /* 0x0000003d023d7220 */ /* 0x040fe40000410000 */
[C---:B------:R-:W-:Y:S02]  /*ec40*/  FMUL.FTZ R64, R2.reuse, R64 ;  /* 0x0000004002407220 */ /* 0x040fe40000410000 */
[C---:B------:R-:W-:Y:S01]  /*ec50*/  HMMA.16816.F32.BF16 R56, R168.reuse, R158, R56 ;  /* 0x0000009ea838723c */ /* 0x040fe20000041838 */
[----:B------:R-:W2:Y:S03]  /*ec60*/  LDSM.16.MT88.4 R156, [R209+0x12000] ;  /* 0x01200000d19c783b */ /* 0x000ea60000004200 */
[C---:B------:R-:W-:Y:S02]  /*ec70*/  FMUL.FTZ R65, R2.reuse, R65 ;  /* 0x0000004102417220 */ /* 0x040fe40000410000 */
[C---:B------:R-:W-:Y:S02]  /*ec80*/  FMUL.FTZ R68, R2.reuse, R68 ;  /* 0x0000004402447220 */ /* 0x040fe40000410000 */
[C---:B------:R-:W-:Y:S04]  /*ec90*/  FMUL.FTZ R69, R2.reuse, R69 ;  /* 0x0000004502457220 */ /* 0x040fe80000410000 */
        /* <DEDUP_REMOVED lines=47> */
[C---:B------:R-:W-:Y:S02]  /*ef90*/  FMUL.FTZ R104, R2.reuse, R104 ;  /* 0x0000006802687220 */ /* 0x040fe40000410000 */
[----:B------:R-:W-:Y:S03]  /*efa0*/  FMUL.FTZ R105, R2, R105 ;  /* 0x0000006902697220 */ /* 0x000fe60000410000 */
[C---:B--2---:R-:W-:Y:S03]  /*efb0*/  HMMA.16816.F32.BF16 R100, R168.reuse, R156, R100 ;  /* 0x0000009ca864723c */ /* 0x044fe60000041864 */
[C---:B------:R-:W-:Y:S02]  /*efc0*/  FMUL.FTZ R106, R0.reuse, R106 ;  /* 0x0000006a006a7220 */ /* 0x040fe40000410000 */
[----:B------:R-:W-:Y:S02]  /*efd0*/  FMUL.FTZ R107, R0, R107 ;  /* 0x0000006b006b7220 */ /* 0x000fe40000410000 */
[C---:B------:R-:W-:Y:S02]  /*efe0*/  FMUL.FTZ R108, R2.reuse, R108 ;  /* 0x0000006c026c7220 */ /* 0x040fe40000410000 */
[----:B------:R-:W-:Y:S03]  /*eff0*/  FMUL.FTZ R109, R2, R109 ;  /* 0x0000006d026d7220 */ /* 0x000fe60000410000 */
        /* <DEDUP_REMOVED lines=31> */
[----:B------:R-:W-:Y:S01]  /*f1f0*/  MOV R156, R176 ;  /* 0x000000b0009c7202 */ /* 0x000fe20000000f00 */
[C---:B------:R-:W-:Y:S01]  /*f200*/  FMUL.FTZ R132, R2.reuse, R132 ;  /* 0x0000008402847220 */ /* 0x040fe20000410000 */
[----:B------:R-:W-:Y:S03]  /*f210*/  MOV R157, R177 ;  /* 0x000000b1009d7202 */ /* 0x000fe60000000f00 */
[C---:B------:R-:W-:Y:S03]  /*f220*/  HMMA.16816.F32.BF16 R128, R168.reuse, R158, R128 ;  /* 0x0000009ea880723c */ /* 0x040fe60000041880 */
[----:B------:R-:W-:Y:S01]  /*f230*/  FMUL.FTZ R133, R2, R133 ;  /* 0x0000008502857220 */ /* 0x000fe20000410000 */
[----:B------:R-:W-:Y:S01]  /*f240*/  LOP3.LUT R190, R157, UR9, R190, 0x96, !PT ;  /* 0x000000099dbe7c12 */ /* 0x000fe2000f8e96be */
[C---:B------:R-:W-:Y:S01]  /*f250*/  FMUL.FTZ R134, R0.reuse, R134 ;  /* 0x0000008600867220 */ /* 0x040fe20000410000 */
[----:B------:R-:W2:Y:S01]  /*f260*/  LDSM.16.MT88.4 R156, [R208+0x16000] ;  /* 0x01600000d09c783b */ /* 0x000ea20000004200 */
[----:B------:R-:W-:Y:S02]  /*f270*/  FMUL.FTZ R135, R0, R135 ;  /* 0x0000008700877220 */ /* 0x000fe40000410000 */
[C---:B------:R-:W-:Y:S03]  /*f280*/  FMUL.FTZ R136, R2.reuse, R136 ;  /* 0x0000008802887220 */ /* 0x040fe60000410000 */
[----:B------:R-:W-:Y:S02]  /*f290*/  FMUL.FTZ R137, R2, R137 ;  /* 0x0000008902897220 */ /* 0x000fe40000410000 */
[C---:B---3--:R-:W-:Y:S03]  /*f2a0*/  HMMA.16816.F32.BF16 R132, R168.reuse, R172, R132 ;  /* 0x000000aca884723c */ /* 0x048fe60000041884 */
[C---:B------:R-:W-:Y:S02]  /*f2b0*/  FMUL.FTZ R138, R0.reuse, R138 ;  /* 0x0000008a008a7220 */ /* 0x040fe40000410000 */
[----:B------:R-:W-:Y:S02]  /*f2c0*/  FMUL.FTZ R139, R0, R139 ;  /* 0x0000008b008b7220 */ /* 0x000fe40000410000 */
[--C-:B------:R-:W-:Y:S02]  /*f2d0*/  FFMA.FTZ R176, R16, c[0x0][0x23c], -R189.reuse ;  /* 0x00008f0010b07a23 */ /* 0x100fe400000108bd */
[C---:B------:R-:W-:Y:S03]  /*f2e0*/  FMUL.FTZ R16, R2.reuse, R152 ;  /* 0x0000009802107220 */ /* 0x040fe60000410000 */
[C---:B------:R-:W-:Y:S01]  /*f2f0*/  HMMA.16816.F32.BF16 R136, R168.reuse, R174, R136 ;  /* 0x000000aea888723c */ /* 0x040fe20000041888 */
[----:B------:R-:W-:Y:S02]  /*f300*/  MUFU.EX2 R176, R176 ;  /* 0x000000b000b07308 */ /* 0x000fe40000000800 */
[--C-:B------:R-:W-:Y:S02]  /*f310*/  FFMA.FTZ R177, R17, c[0x0][0x23c], -R189.reuse ;  /* 0x00008f0011b17a23 */ /* 0x100fe400000108bd */
[----:B------:R-:W-:Y:S02]  /*f320*/  FMUL.FTZ R17, R2, R153 ;  /* 0x0000009902117220 */ /* 0x000fe40000410000 */
[--C-:B------:R-:W-:Y:S01]  /*f330*/  FFMA.FTZ R178, R18, c[0x0][0x23c], -R188.reuse ;  /* 0x00008f0012b27a23 */ /* 0x100fe200000108bc */
[----:B------:R-:W-:Y:S01]  /*f340*/  MOV R174, R192 ;  /* 0x000000c000ae7202 */ /* 0x000fe20000000f00 */
[C---:B------:R-:W-:Y:S02]  /*f350*/  FMUL.FTZ R18, R0.reuse, R154 ;  /* 0x0000009a00127220 */ /* 0x040fe40000410000 */
[----:B------:R-:W3:Y:S01]  /*f360*/  MUFU.EX2 R177, R177 ;  /* 0x000000b100b17308 */ /* 0x000ee20000000800 */
[--C-:B------:R-:W-:Y:S01]  /*f370*/  FFMA.FTZ R179, R19, c[0x0][0x23c], -R188.reuse ;  /* 0x00008f0013b37a23 */ /* 0x100fe200000108bc */
[----:B------:R-:W-:Y:S01]  /*f380*/  MOV R175, R193 ;  /* 0x000000c100af7202 */ /* 0x000fe20000000f00 */
[----:B------:R-:W-:Y:S02]  /*f390*/  FMUL.FTZ R19, R0, R155 ;  /* 0x0000009b00137220 */ /* 0x000fe40000410000 */
[----:B------:R-:W-:Y:S01]  /*f3a0*/  FFMA.FTZ R165, R15, c[0x0][0x23c], -R188 ;  /* 0x00008f000fa57a23 */ /* 0x000fe200000108bc */
[----:B------:R-:W4:Y:S01]  /*f3b0*/  LDSM.16.MT88.4 R152, [R212+0x10800] ;  /* 0x01080000d498783b */ /* 0x000f220000004200 */
[C---:B------:R-:W-:Y:S02]  /*f3c0*/  FMUL.FTZ R140, R2.reuse, R140 ;  /* 0x0000008c028c7220 */ /* 0x040fe40000410000 */
[----:B------:R-:W-:Y:S01]  /*f3d0*/  FMUL.FTZ R141, R2, R141 ;  /* 0x0000008d028d7220 */ /* 0x000fe20000410000 */
[C---:B-1----:R-:W-:Y:S01]  /*f3e0*/  HMMA.16816.F32.BF16 R16, R168.reuse, R160, R16 ;  /* 0x000000a0a810723c */ /* 0x042fe20000041810 */
[----:B------:R1:W-:Y:S02]  /*f3f0*/  MUFU.EX2 R192, R165 ;  /* 0x000000a500c07308 */ /* 0x0003e40000000800 */
[C---:B------:R-:W-:Y:S02]  /*f400*/  FMUL.FTZ R142, R0.reuse, R142 ;  /* 0x0000008e008e7220 */ /* 0x040fe40000410000 */
[----:B------:R-:W-:Y:S02]  /*f410*/  FMUL.FTZ R143, R0, R143 ;  /* 0x0000008f008f7220 */ /* 0x000fe40000410000 */
[----:B------:R-:W-:Y:S04]  /*f420*/  IMAD.WIDE.U32 R172, R190, -0x2daee0ad, RZ ;  /* 0xd2511f53beac7825 */ /* 0x000fe800078e00ff */
[----:B------:R-:W-:Y:S01]  /*f430*/  MUFU.EX2 R178, R178 ;  /* 0x000000b200b27308 */ /* 0x000fe20000000800 */
[C---:B------:R-:W-:Y:S03]  /*f440*/  HMMA.16816.F32.BF16 R140, R168.reuse, R162, R140 ;  /* 0x000000a2a88c723c */ /* 0x040fe6000004188c */
[--C-:B------:R-:W-:Y:S01]  /*f450*/  FFMA.FTZ R190, R12, c[0x0][0x23c], -R189.reuse ;  /* 0x00008f000cbe7a23 */ /* 0x100fe200000108bd */
[----:B------:R-:W-:Y:S01]  /*f460*/  LOP3.LUT R166, R173, UR6, R166, 0x96, !PT ;  /* 0x00000006ada67c12 */ /* 0x000fe2000f8e96a6 */
[----:B------:R-:W-:Y:S01]  /*f470*/  FFMA.FTZ R191, R13, c[0x0][0x23c], -R189 ;  /* 0x00008f000dbf7a23 */ /* 0x000fe200000108bd */
[----:B------:R-:W-:Y:S01]  /*f480*/  LOP3.LUT R12, R172, 0xffff, RZ, 0xc0, !PT ;  /* 0x0000ffffac0c7812 */ /* 0x000fe200078ec0ff */
[----:B------:R-:W-:Y:S01]  /*f490*/  FFMA.FTZ R252, R14, c[0x0][0x23c], -R188 ;  /* 0x00008f000efc7a23 */ /* 0x000fe200000108bc */
[--C-:B------:R-:W-:Y:S01]  /*f4a0*/  SHF.R.U32.HI R13, RZ, 0x10, R172.reuse ;  /* 0x00000010ff0d7819 */ /* 0x100fe200000116ac */
[----:B------:R-:W1:Y:S03]  /*f4b0*/  MUFU.EX2 R179, R179 ;  /* 0x000000b300b37308 */ /* 0x000e660000000800 */
[----:B------:R-:W-:Y:S01]  /*f4c0*/  LOP3.LUT R167, R166, 0xffff, RZ, 0xc0, !PT ;  /* 0x0000ffffa6a77812 */ /* 0x000fe200078ec0ff */
[----:B------:R-:W-:Y:S01]  /*f4d0*/  FMUL.FTZ R14, R0, R150 ;  /* 0x00000096000e7220 */ /* 0x000fe20000410000 */
[----:B------:R-:W-:Y:S01]  /*f4e0*/  LOP3.LUT R161, R172, 0xff, RZ, 0xc0, !PT ;  /* 0x000000ffaca17812 */ /* 0x000fe200078ec0ff */
[----:B------:R-:W-:Y:S01]  /*f4f0*/  FMUL.FTZ R15, R0, R151 ;  /* 0x00000097000f7220 */ /* 0x000fe20000410000 */
[----:B------:R-:W-:Y:S01]  /*f500*/  SHF.R.U32.HI R160, RZ, 0x18, R172 ;  /* 0x00000018ffa07819 */ /* 0x000fe200000116ac */
[C---:B------:R-:W-:Y:S01]  /*f510*/  FMUL.FTZ R144, R2.reuse, R144 ;  /* 0x0000009002907220 */ /* 0x040fe20000410000 */
[----:B------:R-:W-:Y:S01]  /*f520*/  SHF.R.U32.HI R172, RZ, 0x8, R12 ;  /* 0x00000008ffac7819 */ /* 0x000fe2000001160c */
[----:B------:R-:W-:Y:S01]  /*f530*/  MUFU.EX2 R190, R190 ;  /* 0x000000be00be7308 */ /* 0x000fe20000000800 */
[----:B------:R-:W-:Y:S01]  /*f540*/  LOP3.LUT R163, R13, 0xff, RZ, 0xc0, !PT ;  /* 0x000000ff0da37812 */ /* 0x000fe200078ec0ff */
[----:B------:R-:W-:Y:S01]  /*f550*/  FMUL.FTZ R12, R2, R148 ;  /* 0x00000094020c7220 */ /* 0x000fe20000410000 */
[----:B------:R-:W-:Y:S01]  /*f560*/  LOP3.LUT R162, R166, 0xff, RZ, 0xc0, !PT ;  /* 0x000000ffa6a27812 */ /* 0x000fe200078ec0ff */
[C---:B------:R-:W-:Y:S01]  /*f570*/  FMUL.FTZ R13, R2.reuse, R149 ;  /* 0x00000095020d7220 */ /* 0x040fe20000410000 */
[----:B------:R-:W-:Y:S01]  /*f580*/  SHF.R.U32.HI R167, RZ, 0x8, R167 ;  /* 0x00000008ffa77819 */ /* 0x000fe200000116a7 */
[----:B------:R-:W-:Y:S01]  /*f590*/  FMUL.FTZ R145, R2, R145 ;  /* 0x0000009102917220 */ /* 0x000fe20000410000 */
[----:B------:R-:W-:Y:S01]  /*f5a0*/  PRMT R150, R161, 0x5410, R172 ;  /* 0x00005410a1967816 */ /* 0x000fe200000000ac */
[----:B------:R-:W-:Y:S01]  /*f5b0*/  FMUL.FTZ R146, R0, R146 ;  /* 0x0000009200927220 */ /* 0x000fe20000410000 */
[----:B------:R-:W-:Y:S01]  /*f5c0*/  PRMT R151, R163, 0x5410, R160 ;  /* 0x00005410a3977816 */ /* 0x000fe200000000a0 */
[----:B------:R-:W4:Y:S01]  /*f5d0*/  MUFU.EX2 R191, R191 ;  /* 0x000000bf00bf7308 */ /* 0x000f220000000800 */
[C---:B--2---:R-:W-:Y:S03]  /*f5e0*/  HMMA.16816.F32.BF16 R12, R168.reuse, R156, R12 ;  /* 0x0000009ca80c723c */ /* 0x044fe6000004180c */
[----:B-1----:R-:W-:Y:S01]  /*f5f0*/  PRMT R165, R162, 0x5410, R167 ;  /* 0x00005410a2a57816 */ /* 0x002fe200000000a7 */
[----:B------:R-:W-:Y:S01]  /*f600*/  FMUL.FTZ R147, R0, R147 ;  /* 0x0000009300937220 */ /* 0x000fe20000410000 */
[--C-:B------:R-:W-:Y:S01]  /*f610*/  SHF.R.U32.HI R173, RZ, 0x10, R166.reuse ;  /* 0x00000010ffad7819 */ /* 0x100fe200000116a6 */
[----:B------:R-:W1:Y:S01]  /*f620*/  LDSM.16.MT88.4 R160, [R210+0x10800] ;  /* 0x01080000d2a0783b */ /* 0x000e620000004200 */
[----:B------:R-:W-:Y:S01]  /*f630*/  SHF.R.U32.HI R166, RZ, 0x18, R166 ;  /* 0x00000018ffa67819 */ /* 0x000fe200000116a6 */
[--C-:B------:R-:W-:Y:S01]  /*f640*/  FFMA.FTZ R21, R21, c[0x0][0x23c], -R189.reuse ;  /* 0x00008f0015157a23 */ /* 0x100fe200000108bd */
[----:B------:R-:W2:Y:S02]  /*f650*/  MUFU.EX2 R252, R252 ;  /* 0x000000fc00fc7308 */ /* 0x000ea40000000800 */
[----:B------:R-:W-:Y:S03]  /*f660*/  HMMA.16816.F32.BF16 R144, R168, R158, R144 ;  /* 0x0000009ea890723c */ /* 0x000fe60000041890 */
[----:B------:R-:W-:Y:S01]  /*f670*/  LOP3.LUT R149, R173, 0xff, RZ, 0xc0, !PT ;  /* 0x000000ffad957812 */ /* 0x000fe200078ec0ff */
[--C-:B------:R-:W-:Y:S01]  /*f680*/  HSET2.LE.AND R150, R150, R233.reuse, PT ;  /* 0x000000e996967233 */ /* 0x100fe20003803000 */
[----:B---3--:R-:W-:Y:S01]  /*f690*/  F2FP.BF16.PACK_AB R148, R177, R176 ;  /* 0x000000b0b194723e */ /* 0x008fe200000010ff */
[--C-:B------:R-:W-:Y:S01]  /*f6a0*/  HSET2.LE.AND R151, R151, R233.reuse, PT ;  /* 0x000000e997977233 */ /* 0x100fe20003803000 */
[----:B------:R-:W-:Y:S01]  /*f6b0*/  PRMT R149, R149, 0x5410, R166 ;  /* 0x0000541095957816 */ /* 0x000fe200000000a6 */
[----:B------:R-:W-:Y:S01]  /*f6c0*/  LDSM.16.MT88.4 R156, [R208+0x10800] ;  /* 0x01080000d09c783b */ /* 0x000fe20000004200 */
[----:B------:R-:W-:Y:S03]  /*f6d0*/  MOV R166, R174 ;  /* 0x000000ae00a67202 */ /* 0x000fe60000000f00 */
[----:B------:R-:W-:Y:S01]  /*f6e0*/  MOV R167, R175 ;  /* 0x000000af00a77202 */ /* 0x000fe20000000f00 */
[--C-:B------:R-:W-:Y:S01]  /*f6f0*/  HSET2.LE.AND R149, R149, R233.reuse, PT ;  /* 0x000000e995957233 */ /* 0x100fe20003803000 */
[----:B------:R-:W-:Y:S01]  /*f700*/  LOP3.LUT R150, R150, R148, RZ, 0xc0, !PT ;  /* 0x0000009496967212 */ /* 0x000fe200078ec0ff */
[--C-:B------:R-:W-:Y:S01]  /*f710*/  HSET2.LE.AND R148, R165, R233.reuse, PT ;  /* 0x000000e9a5947233 */ /* 0x100fe20003803000 */
[----:B------:R-:W-:Y:S01]  /*f720*/  MOV R170, R166 ;  /* 0x000000a600aa7202 */ /* 0x000fe20000000f00 */
[----:B------:R-:W3:Y:S01]  /*f730*/  LDSM.16.MT88.4 R172, [R209+0x10800] ;  /* 0x01080000d1ac783b */ /* 0x000ee20000004200 */
[----:B------:R-:W-:Y:S01]  /*f740*/  MOV R171, R167 ;  /* 0x000000a700ab7202 */ /* 0x000fe20000000f00 */
[--C-:B------:R-:W-:Y:S01]  /*f750*/  FFMA.FTZ R32, R32, c[0x0][0x23c], -R189.reuse ;  /* 0x00008f0020207a23 */ /* 0x100fe200000108bd */
[----:B------:R-:W-:Y:S01]  /*f760*/  F2FP.BF16.PACK_AB R167, R179, R178 ;  /* 0x000000b2b3a7723e */ /* 0x000fe200000010ff */
[----:B------:R-:W-:Y:S01]  /*f770*/  FFMA.FTZ R186, R0, R234, R186 ;  /* 0x000000ea00ba7223 */ /* 0x000fe200000100ba */
[----:B----4-:R-:W-:Y:S01]  /*f780*/  F2FP.BF16.PACK_AB R166, R191, R190 ;  /* 0x000000bebfa6723e */ /* 0x010fe200000010ff */
[----:B------:R-:W-:Y:S01]  /*f790*/  FFMA.FTZ R184, R2, R235, R184 ;  /* 0x000000eb02b87223 */ /* 0x000fe200000100b8 */
[----:B--2---:R-:W-:Y:S01]  /*f7a0*/  F2FP.BF16.PACK_AB R165, R192, R252 ;  /* 0x000000fcc0a5723e */ /* 0x004fe200000010ff */
[----:B------:R-:W-:Y:S01]  /*f7b0*/  FADD.FTZ R186, R187, R186 ;  /* 0x000000babbba7221 */ /* 0x000fe20000010000 */
[----:B------:R-:W-:Y:S01]  /*f7c0*/  LOP3.LUT R151, R151, R167, RZ, 0xc0, !PT ;  /* 0x000000a797977212 */ /* 0x000fe200078ec0ff */
[----:B------:R-:W-:Y:S01]  /*f7d0*/  FADD.FTZ R184, R185, R184 ;  /* 0x000000b8b9b87221 */ /* 0x000fe20000010000 */
[----:B------:R-:W-:Y:S01]  /*f7e0*/  LOP3.LUT R148, R148, R166, RZ, 0xc0, !PT ;  /* 0x000000a694947212 */ /* 0x000fe200078ec0ff */
[----:B------:R-:W-:Y:S01]  /*f7f0*/  FADD.FTZ R186, R182, R186 ;  /* 0x000000bab6ba7221 */ /* 0x000fe20000010000 */
[----:B------:R-:W-:Y:S01]  /*f800*/  LOP3.LUT R149, R149, R165, RZ, 0xc0, !PT ;  /* 0x000000a595957212 */ /* 0x000fe200078ec0ff */
[----:B------:R-:W-:Y:S01]  /*f810*/  FFMA.FTZ R165, R24, c[0x0][0x23c], -R189 ;  /* 0x00008f0018a57a23 */ /* 0x000fe200000108bd */
[----:B------:R-:W-:Y:S01]  /*f820*/  MOV R166, R170 ;  /* 0x000000aa00a67202 */ /* 0x000fe20000000f00 */
[----:B------:R-:W-:Y:S01]  /*f830*/  FADD.FTZ R184, R180, R184 ;  /* 0x000000b8b4b87221 */ /* 0x000fe20000010000 */
[----:B------:R-:W-:Y:S01]  /*f840*/  MOV R167, R171 ;  /* 0x000000ab00a77202 */ /* 0x000fe20000000f00 */
[----:B------:R-:W-:Y:S01]  /*f850*/  FADD.FTZ R183, R183, R186 ;  /* 0x000000bab7b77221 */ /* 0x000fe20000010000 */
[----:B------:R-:W2:Y:S01]  /*f860*/  LDSM.16.MT88.4 R168, [R212+0x12800] ;  /* 0x01280000d4a8783b */ /* 0x000ea20000004200 */
[C---:B------:R-:W-:Y:S01]  /*f870*/  HMMA.16816.F32.BF16 R4, R148.reuse, R152, R4 ;  /* 0x000000989404723c */ /* 0x040fe20000041804 */
[----:B------:R-:W-:Y:S04]  /*f880*/  MUFU.EX2 R165, R165 ;  /* 0x000000a500a57308 */ /* 0x000fe80000000800 */
[----:B------:R-:W-:Y:S01]  /*f890*/  MOV R2, R164 ;  /* 0x000000a400027202 */ /* 0x000fe20000000f00 */
[----:B------:R-:W-:Y:S02]  /*f8a0*/  FADD.FTZ R181, R181, R184 ;  /* 0x000000b8b5b57221 */ /* 0x000fe40000010000 */
[C---:B------:R-:W-:Y:S01]  /*f8b0*/  HMMA.16816.F32.BF16 R8, R148.reuse, R154, R8 ;  /* 0x0000009a9408723c */ /* 0x040fe20000041808 */
[----:B------:R-:W4:Y:S03]  /*f8c0*/  LDSM.16.MT88.4 R152, [R210+0x12800] ;  /* 0x01280000d298783b */ /* 0x000f260000004200 */
[----:B------:R-:W-:Y:S02]  /*f8d0*/  FADD.FTZ R0, R252, R183 ;  /* 0x000000b7fc007221 */ /* 0x000fe40000010000 */
[----:B------:R-:W-:Y:S02]  /*f8e0*/  FADD.FTZ R181, R190, R181 ;  /* 0x000000b5beb57221 */ /* 0x000fe40000010000 */
[C---:B-1----:R-:W-:Y:S04]  /*f8f0*/  HMMA.16816.F32.BF16 R36, R148.reuse, R160, R36 ;  /* 0x000000a09424723c */ /* 0x042fe80000041824 */
[----:B------:R-:W-:Y:S04]  /*f900*/  FADD.FTZ R191, R191, R181 ;  /* 0x000000b5bfbf7221 */ /* 0x000fe80000010000 */
[C---:B------:R-:W-:Y:S01]  /*f910*/  HMMA.16816.F32.BF16 R40, R148.reuse, R162, R40 ;  /* 0x000000a29428723c */ /* 0x040fe20000041828 */
[----:B------:R-:W1:Y:S03]  /*f920*/  LDSM.16.MT88.4 R160, [R209+0x12800] ;  /* 0x01280000d1a0783b */ /* 0x000e660000004200 */
[----:B------:R-:W-:Y:S04]  /*f930*/  FADD.FTZ R191, R176, R191 ;  /* 0x000000bfb0bf7221 */ /* 0x000fe80000010000 */
[C---:B---3--:R-:W-:Y:S04]  /*f940*/  HMMA.16816.F32.BF16 R44, R148.reuse, R172, R44 ;  /* 0x000000ac942c723c */ /* 0x048fe8000004182c */
[----:B------:R-:W-:Y:S04]  /*f950*/  FADD.FTZ R177, R177, R191 ;  /* 0x000000bfb1b17221 */ /* 0x000fe80000010000 */
[C---:B------:R-:W-:Y:S01]  /*f960*/  HMMA.16816.F32.BF16 R48, R148.reuse, R174, R48 ;  /* 0x000000ae9430723c */ /* 0x040fe20000041830 */
[----:B------:R-:W3:Y:S07]  /*f970*/  LDSM.16.MT88.4 R172, [R208+0x12800] ;  /* 0x01280000d0ac783b */ /* 0x000eee0000004200 */
[C---:B------:R-:W-:Y:S08]  /*f980*/  HMMA.16816.F32.BF16 R52, R148.reuse, R156, R52 ;  /* 0x0000009c9434723c */ /* 0x040ff00000041834 */
[C---:B------:R-:W-:Y:S01]  /*f990*/  HMMA.16816.F32.BF16 R56, R148.reuse, R158, R56 ;  /* 0x0000009e9438723c */ /* 0x040fe20000041838 */
[----:B------:R-:W3:Y:S07]  /*f9a0*/  LDSM.16.MT88.4 R156, [R212+0x14800] ;  /* 0x01480000d49c783b */ /* 0x000eee0000004200 */
[C---:B--2---:R-:W-:Y:S08]  /*f9b0*/  HMMA.16816.F32.BF16 R60, R148.reuse, R168, R60 ;  /* 0x000000a8943c723c */ /* 0x044ff0000004183c */
[C---:B------:R-:W-:Y:S01]  /*f9c0*/  HMMA.16816.F32.BF16 R64, R148.reuse, R170, R64 ;  /* 0x000000aa9440723c */ /* 0x040fe20000041840 */
[----:B------:R-:W-:Y:S07]  /*f9d0*/  LDSM.16.MT88.4 R168, [R209+0x14800] ;  /* 0x01480000d1a8783b */ /* 0x000fee0000004200 */
[C---:B----4-:R-:W-:Y:S08]  /*f9e0*/  HMMA.16816.F32.BF16 R68, R148.reuse, R152, R68 ;  /* 0x000000989444723c */ /* 0x050ff00000041844 */
        /* <DEDUP_REMOVED lines=8> */
[C---:B------:R-:W-:Y:S07]  /*fa70*/  HMMA.16816.F32.BF16 R92, R148.reuse, R156, R92 ;  /* 0x0000009c945c723c */ /* 0x040fee000004185c */
[----:B------:R-:W-:Y:S01]  /*fa80*/  MOV R156, UR7 ;  /* 0x00000007009c7c02 */ /* 0x000fe20008000f00 */
[C---:B------:R-:W-:Y:S04]  /*fa90*/  HMMA.16816.F32.BF16 R96, R148.reuse, R158, R96 ;  /* 0x0000009e9460723c */ /* 0x040fe80000041860 */
[----:B------:R-:W-:Y:S04]  /*faa0*/  LOP3.LUT R156, R241, UR35, R156, 0x96, !PT ;  /* 0x00000023f19c7c12 */ /* 0x000fe8000f8e969c */
[C---:B--2---:R-:W-:Y:S04]  /*fab0*/  HMMA.16816.F32.BF16 R100, R148.reuse, R152, R100 ;  /* 0x000000989464723c */ /* 0x044fe80000041864 */
[----:B------:R-:W-:Y:S04]  /*fac0*/  IMAD.WIDE.U32 R156, R156, -0x326172a9, RZ ;  /* 0xcd9e8d579c9c7825 */ /* 0x000fe800078e00ff */
[C---:B------:R-:W-:Y:S01]  /*fad0*/  HMMA.16816.F32.BF16 R104, R148.reuse, R154, R104 ;  /* 0x0000009a9468723c */ /* 0x040fe20000041868 */
[----:B------:R-:W2:Y:S03]  /*fae0*/  LDSM.16.MT88.4 R152, [R210+0x16800] ;  /* 0x01680000d298783b */ /* 0x000ea60000004200 */
[----:B------:R-:W-:Y:S04]  /*faf0*/  LOP3.LUT R24, R157, UR4, R238, 0x96, !PT ;  /* 0x000000049d187c12 */ /* 0x000fe8000f8e96ee */
[C---:B------:R-:W-:Y:S07]  /*fb00*/  HMMA.16816.F32.BF16 R108, R148.reuse, R168, R108 ;  /* 0x000000a8946c723c */ /* 0x040fee000004186c */
[----:B------:R-:W-:Y:S01]  /*fb10*/  FFMA.FTZ R168, R27, c[0x0][0x23c], -R188 ;  /* 0x00008f001ba87a23 */ /* 0x000fe200000108bc */
[C---:B------:R-:W-:Y:S04]  /*fb20*/  HMMA.16816.F32.BF16 R112, R148.reuse, R170, R112 ;  /* 0x000000aa9470723c */ /* 0x040fe80000041870 */
[--C-:B------:R-:W-:Y:S01]  /*fb30*/  FFMA.FTZ R169, R20, c[0x0][0x23c], -R189.reuse ;  /* 0x00008f0014a97a23 */ /* 0x100fe200000108bd */
[----:B------:R-:W-:Y:S03]  /*fb40*/  MUFU.EX2 R168, R168 ;  /* 0x000000a800a87308 */ /* 0x000fe60000000800 */
[C---:B-1----:R-:W-:Y:S07]  /*fb50*/  HMMA.16816.F32.BF16 R116, R148.reuse, R160, R116 ;  /* 0x000000a09474723c */ /* 0x042fee0000041874 */
[----:B------:R-:W-:Y:S01]  /*fb60*/  MOV R161, R167 ;  /* 0x000000a700a17202 */ /* 0x000fe20000000f00 */
[C---:B------:R-:W-:Y:S01]  /*fb70*/  HMMA.16816.F32.BF16 R120, R148.reuse, R162, R120 ;  /* 0x000000a29478723c */ /* 0x040fe20000041878 */
[----:B------:R-:W1:Y:S03]  /*fb80*/  MUFU.EX2 R169, R169 ;  /* 0x000000a900a97308 */ /* 0x000e660000000800 */
[----:B------:R-:W-:Y:S01]  /*fb90*/  LOP3.LUT R170, R161, UR15, R156, 0x96, !PT ;  /* 0x0000000fa1aa7c12 */ /* 0x000fe2000f8e969c */
[----:B------:R-:W-:Y:S01]  /*fba0*/  FFMA.FTZ R167, R26, c[0x0][0x23c], -R188 ;  /* 0x00008f001aa77a23 */ /* 0x000fe200000108bc */
[----:B------:R-:W4:Y:S01]  /*fbb0*/  LDSM.16.MT88.4 R156, [R209+0x16800] ;  /* 0x01680000d19c783b */ /* 0x000f220000004200 */
[----:B------:R-:W-:Y:S01]  /*fbc0*/  MOV R160, R166 ;  /* 0x000000a600a07202 */ /* 0x000fe20000000f00 */
[C---:B---3--:R-:W-:Y:S03]  /*fbd0*/  HMMA.16816.F32.BF16 R124, R148.reuse, R172, R124 ;  /* 0x000000ac947c723c */ /* 0x048fe6000004187c */
[----:B------:R-:W-:Y:S01]  /*fbe0*/  MUFU.EX2 R167, R167 ;  /* 0x000000a700a77308 */ /* 0x000fe20000000800 */
[----:B------:R-:W-:Y:S04]  /*fbf0*/  IMAD.WIDE.U32 R162, R24, -0x2daee0ad, RZ ;  /* 0xd2511f5318a27825 */ /* 0x000fe800078e00ff */
[C---:B------:R-:W-:Y:S04]  /*fc00*/  HMMA.16816.F32.BF16 R128, R148.reuse, R174, R128 ;  /* 0x000000ae9480723c */ /* 0x040fe80000041880 */
[----:B------:R-:W-:Y:S01]  /*fc10*/  LOP3.LUT R24, R163, UR14, R236, 0x96, !PT ;  /* 0x0000000ea3187c12 */ /* 0x000fe2000f8e96ec */
[----:B------:R-:W-:Y:S02]  /*fc20*/  IMAD.WIDE.U32 R170, R170, -0x2daee0ad, RZ ;  /* 0xd2511f53aaaa7825 */ /* 0x000fe400078e00ff */
[----:B------:R-:W-:Y:S01]  /*fc30*/  MOV R175, R192 ;  /* 0x000000c000af7202 */ /* 0x000fe20000000f00 */
[C---:B--2---:R-:W-:Y:S04]  /*fc40*/  HMMA.16816.F32.BF16 R132, R148.reuse, R152, R132 ;  /* 0x000000989484723c */ /* 0x044fe80000041884 */
[--C-:B------:R-:W-:Y:S01]  /*fc50*/  FFMA.FTZ R166, R25, c[0x0][0x23c], -R189.reuse ;  /* 0x00008f0019a67a23 */ /* 0x100fe200000108bd */
[----:B------:R-:W-:Y:S01]  /*fc60*/  LOP3.LUT R162, R171, UR12, R162, 0x96, !PT ;  /* 0x0000000caba27c12 */ /* 0x000fe2000f8e96a2 */
[----:B------:R-:W-:Y:S02]  /*fc70*/  IMAD.WIDE.U32 R24, R24, -0x326172a9, RZ ;  /* 0xcd9e8d5718187825 */ /* 0x000fe400078e00ff */
[C---:B------:R-:W-:Y:S02]  /*fc80*/  HMMA.16816.F32.BF16 R136, R148.reuse, R154, R136 ;  /* 0x0000009a9488723c */ /* 0x040fe40000041888 */
[----:B------:R-:W-:Y:S02]  /*fc90*/  MUFU.EX2 R166, R166 ;  /* 0x000000a600a67308 */ /* 0x000fe40000000800 */
[----:B------:R-:W-:Y:S01]  /*fca0*/  LOP3.LUT R161, R25, UR13, R160, 0x96, !PT ;  /* 0x0000000d19a17c12 */ /* 0x000fe2000f8e96a0 */
[----:B------:R-:W-:Y:S04]  /*fcb0*/  IMAD.WIDE.U32 R162, R162, -0x326172a9, RZ ;  /* 0xcd9e8d57a2a27825 */ /* 0x000fe800078e00ff */
[----:B------:R-:W-:Y:S03]  /*fcc0*/  IMAD.WIDE.U32 R152, R161, -0x2daee0ad, RZ ;  /* 0xd2511f53a1987825 */ /* 0x000fe600078e00ff */
[----:B------:R-:W-:Y:S01]  /*fcd0*/  LOP3.LUT R160, R163, UR11, R24, 0x96, !PT ;  /* 0x0000000ba3a07c12 */ /* 0x000fe2000f8e9618 */
[----:B------:R-:W-:Y:S01]  /*fce0*/  FFMA.FTZ R172, R23, c[0x0][0x23c], -R188 ;  /* 0x00008f0017ac7a23 */ /* 0x000fe200000108bc */
[C---:B----4-:R-:W-:Y:S01]  /*fcf0*/  HMMA.16816.F32.BF16 R16, R148.reuse, R156, R16 ;  /* 0x0000009c9410723c */ /* 0x050fe20000041810 */
[----:B------:R-:W2:Y:S02]  /*fd00*/  LDSM.16.MT88.4 R24, [R208+0x16800] ;  /* 0x01680000d018783b */ /* 0x000ea40000004200 */
[----:B------:R-:W-:Y:S01]  /*fd10*/  LOP3.LUT R171, R153, UR10, R170, 0x96, !PT ;  /* 0x0000000a99ab7c12 */ /* 0x000fe2000f8e96aa */
[----:B------:R-:W-:Y:S01]  /*fd20*/  IMAD.WIDE.U32 R160, R160, -0x2daee0ad, RZ ;  /* 0xd2511f53a0a07825 */ /* 0x000fe200078e00ff */
[----:B------:R3:W4:Y:S03]  /*fd30*/  MUFU.EX2 R170, R21 ;  /* 0x0000001500aa7308 */ /* 0x0007260000000800 */
[C---:B------:R-:W-:Y:S04]  /*fd40*/  HMMA.16816.F32.BF16 R140, R148.reuse, R158, R140 ;  /* 0x0000009e948c723c */ /* 0x040fe8000004188c */
[----:B------:R-:W-:Y:S01]  /*fd50*/  LOP3.LUT R20, R161, UR8, R152, 0x96, !PT ;  /* 0x00000008a1147c12 */ /* 0x000fe2000f8e9698 */
[----:B------:R-:W-:Y:S02]  /*fd60*/  IMAD.WIDE.U32 R192, R171, -0x326172a9, RZ ;  /* 0xcd9e8d57abc07825 */ /* 0x000fe400078e00ff */
[----:B------:R-:W-:Y:S02]  /*fd70*/  MUFU.EX2 R172, R172 ;  /* 0x000000ac00ac7308 */ /* 0x000fe40000000800 */
[----:B------:R-:W-:Y:S04]  /*fd80*/  IMAD.WIDE.U32 R154, R20, -0x326172a9, RZ ;  /* 0xcd9e8d57149a7825 */ /* 0x000fe800078e00ff */
[----:B------:R-:W-:Y:S01]  /*fd90*/  FFMA.FTZ R171, R22, c[0x0][0x23c], -R188 ;  /* 0x00008f0016ab7a23 */ /* 0x000fe200000108bc */
[----:B------:R-:W-:Y:S01]  /*fda0*/  LOP3.LUT R152, R154, 0xffff, RZ, 0xc0, !PT ;  /* 0x0000ffff9a987812 */ /* 0x000fe200078ec0ff */
[--C-:B------:R-:W-:Y:S01]  /*fdb0*/  FFMA.FTZ R173, R28, c[0x0][0x23c], -R189.reuse ;  /* 0x00008f001cad7a23 */ /* 0x100fe200000108bd */
[----:B------:R-:W-:Y:S01]  /*fdc0*/  LOP3.LUT R22, R154, 0xff, RZ, 0xc0, !PT ;  /* 0x000000ff9a167812 */ /* 0x000fe200078ec0ff */
[--C-:B------:R-:W-:Y:S01]  /*fdd0*/  FFMA.FTZ R174, R29, c[0x0][0x23c], -R189.reuse ;  /* 0x00008f001dae7a23 */ /* 0x100fe200000108bd */
[----:B------:R-:W-:Y:S01]  /*fde0*/  SHF.R.U32.HI R152, RZ, 0x8, R152 ;  /* 0x00000008ff987819 */ /* 0x000fe20000011698 */
[----:B------:R-:W4:Y:S01]  /*fdf0*/  MUFU.EX2 R171, R171 ;  /* 0x000000ab00ab7308 */ /* 0x000f220000000800 */
[----:B------:R-:W-:Y:S01]  /*fe00*/  SHF.R.U32.HI R156, RZ, 0x10, R154 ;  /* 0x00000010ff9c7819 */ /* 0x000fe2000001169a */
[----:B------:R-:W-:Y:S01]  /*fe10*/  FFMA.FTZ R189, R33, c[0x0][0x23c], -R189 ;  /* 0x00008f0021bd7a23 */ /* 0x000fe200000108bd */
[----:B------:R-:W-:Y:S01]  /*fe20*/  LOP3.LUT R20, R155, UR5, R192, 0x96, !PT ;  /* 0x000000059b147c12 */ /* 0x000fe2000f8e96c0 */
[----:B-1----:R-:W-:Y:S01]  /*fe30*/  FADD.FTZ R177, R169, R177 ;  /* 0x000000b1a9b17221 */ /* 0x002fe20000010000 */
[----:B---3--:R-:W-:Y:S02]  /*fe40*/  SHF.R.U32.HI R21, RZ, 0x18, R154 ;  /* 0x00000018ff157819 */ /* 0x008fe4000001169a */
[----:B------:R-:W-:Y:S02]  /*fe50*/  PRMT R22, R22, 0x5410, R152 ;  /* 0x0000541016167816 */ /* 0x000fe40000000098 */
[----:B------:R-:W1:Y:S01]  /*fe60*/  LDSM.16.MT88.4 R152, [R212+0x11000] ;  /* 0x01100000d498783b */ /* 0x000e620000004200 */
[----:B------:R-:W-:Y:S01]  /*fe70*/  LOP3.LUT R157, R20, 0xffff, RZ, 0xc0, !PT ;  /* 0x0000ffff149d7812 */ /* 0x000fe200078ec0ff */
[----:B------:R-:W-:Y:S01]  /*fe80*/  MUFU.EX2 R189, R189 ;  /* 0x000000bd00bd7308 */ /* 0x000fe20000000800 */
[----:B------:R-:W-:Y:S01]  /*fe90*/  LOP3.LUT R23, R156, 0xff, RZ, 0xc0, !PT ;  /* 0x000000ff9c177812 */ /* 0x000fe200078ec0ff */
[--C-:B------:R-:W-:Y:S01]  /*fea0*/  HSET2.LE.AND R22, R22, R233.reuse, PT ;  /* 0x000000e916167233 */ /* 0x100fe20003803000 */
[C---:B--2---:R-:W-:Y:S03]  /*feb0*/  HMMA.16816.F32.BF16 R12, R148.reuse, R24, R12 ;  /* 0x00000018940c723c */ /* 0x044fe6000004180c */
[----:B------:R-:W-:Y:S02]  /*fec0*/  LOP3.LUT R156, R20, 0xff, RZ, 0xc0, !PT ;  /* 0x000000ff149c7812 */ /* 0x000fe400078ec0ff */
[----:B------:R-:W-:Y:S02]  /*fed0*/  SHF.R.U32.HI R157, RZ, 0x8, R157 ;  /* 0x00000008ff9d7819 */ /* 0x000fe4000001169d */
[----:B------:R-:W-:Y:S01]  /*fee0*/  PRMT R23, R23, 0x5410, R21 ;  /* 0x0000541017177816 */ /* 0x000fe20000000015 */
[----:B------:R-:W-:Y:S01]  /*fef0*/  HMMA.16816.F32.BF16 R144, R148, R26, R144 ;  /* 0x0000001a9490723c */ /* 0x000fe20000041890 */
[----:B------:R-:W-:Y:S01]  /*ff00*/  LDSM.16.MT88.4 R24, [R209+0x11000] ;  /* 0x01100000d118783b */ /* 0x000fe20000004200 */
[----:B------:R-:W2:Y:S02]  /*ff10*/  MUFU.EX2 R173, R173 ;  /* 0x000000ad00ad7308 */ /* 0x000ea40000000800 */
[----:B------:R-:W-:Y:S01]  /*ff20*/  PRMT R21, R156, 0x5410, R157 ;  /* 0x000054109c157816 */ /* 0x000fe2000000009d */
[--C-:B------:R-:W-:Y:S01]  /*ff30*/  HSET2.LE.AND R23, R23, R233.reuse, PT ;  /* 0x000000e917177233 */ /* 0x100fe20003803000 */
[--C-:B------:R-:W-:Y:S01]  /*ff40*/  SHF.R.U32.HI R161, RZ, 0x10, R20.reuse ;  /* 0x00000010ffa17819 */ /* 0x100fe20000011614 */
[----:B------:R-:W-:Y:S01]  /*ff50*/  IMAD.MOV.U32 R151, RZ, RZ, R193 ;  /* 0x000000ffff977224 */ /* 0x000fe200078e00c1 */
[----:B------:R-:W-:Y:S01]  /*ff60*/  SHF.R.U32.HI R20, RZ, 0x18, R20 ;  /* 0x00000018ff147819 */ /* 0x000fe20000011614 */
[----:B------:R-:W3:Y:S03]  /*ff70*/  LDSM.16.MT88.4 R156, [R210+0x11000] ;  /* 0x01100000d29c783b */ /* 0x000ee60000004200 */
[----:B------:R-:W-:Y:S01]  /*ff80*/  LOP3.LUT R161, R161, 0xff, RZ, 0xc0, !PT ;  /* 0x000000ffa1a17812 */ /* 0x000fe200078ec0ff */
[----:B------:R-:W1:Y:S01]  /*ff90*/  MUFU.EX2 R174, R174 ;  /* 0x000000ae00ae7308 */ /* 0x000e620000000800 */
[C---:B----4-:R-:W-:Y:S01]  /*ffa0*/  F2FP.BF16.PACK_AB R149, R170.reuse, R169 ;  /* 0x000000a9aa95723e */ /* 0x050fe200000010ff */
[----:B------:R-:W-:Y:S01]  /*ffb0*/  FADD.FTZ R170, R170, R177 ;  /* 0x000000b1aaaa7221 */ /* 0x000fe20000010000 */
[----:B------:R-:W-:Y:S02]  /*ffc0*/  PRMT R161, R161, 0x5410, R20 ;  /* 0x00005410a1a17816 */ /* 0x000fe40000000014 */
[----:B------:R-:W-:Y:S01]  /*ffd0*/  F2FP.BF16.PACK_AB R20, R166, R165 ;  /* 0x000000a5a614723e */ /* 0x000fe200000010ff */
[----:B------:R-:W-:Y:S01]  /*ffe0*/  FADD.FTZ R170, R165, R170 ;  /* 0x000000aaa5aa7221 */ /* 0x000fe20000010000 */
[----:B------:R-:W-:Y:S02]  /*fff0*/  F2FP.BF16.PACK_AB R148, R172, R171 ;  /* 0x000000abac94723e */ /* 0x000fe400000010ff */
[----:B------:R-:W-:Y:S01]  /*10000*/  LOP3.LUT R22, R22, R20, RZ, 0xc0, !PT ;  /* 0x0000001416167212 */ /* 0x000fe200078ec0ff */
[--C-:B------:R-:W-:Y:S01]  /*10010*/  HSET2.LE.AND R20, R21, R233.reuse, PT ;  /* 0x000000e915147233 */ /* 0x100fe20003803000 */
[----:B------:R-:W-:Y:S01]  /*10020*/  F2FP.BF16.PACK_AB R150, R168, R167 ;  /* 0x000000a7a896723e */ /* 0x000fe200000010ff */
[--C-:B------:R-:W-:Y:S01]  /*10030*/  HSET2.LE.AND R21, R161, R233.reuse, PT ;  /* 0x000000e9a1157233 */ /* 0x100fe20003803000 */
[----:B------:R-:W-:Y:S01]  /*10040*/  FADD.FTZ R166, R166, R170 ;  /* 0x000000aaa6a67221 */ /* 0x000fe20000010000 */
[----:B------:R-:W-:Y:S01]  /*10050*/  MUFU.EX2 R161, R34 ;  /* 0x0000002200a17308 */ /* 0x000fe20000000800 */
[----:B------:R-:W-:Y:S02]  /*10060*/  LOP3.LUT R20, R20, R149, RZ, 0xc0, !PT ;  /* 0x0000009514147212 */ /* 0x000fe400078ec0ff */
[----:B------:R-:W-:Y:S01]  /*10070*/  LOP3.LUT R21, R21, R148, RZ, 0xc0, !PT ;  /* 0x0000009415157212 */ /* 0x000fe200078ec0ff */
[----:B--2---:R-:W-:Y:S01]  /*10080*/  FADD.FTZ R166, R173, R166 ;  /* 0x000000a6ada67221 */ /* 0x004fe20000010000 */
[----:B------:R-:W-:Y:S02]  /*10090*/  LOP3.LUT R23, R23, R150, RZ, 0xc0, !PT ;  /* 0x0000009617177212 */ /* 0x000fe400078ec0ff */
[----:B------:R-:W-:Y:S02]  /*100a0*/  MOV R150, R192 ;  /* 0x000000c000967202 */ /* 0x000fe40000000f00 */
[----:B------:R2:W5:Y:S01]  /*100b0*/  LDL.LU.64 R192, [R1+0x8] ;  /* 0x0000080001c07983 */ /* 0x0005620000300a00 */
[----:B-1----:R-:W-:Y:S02]  /*100c0*/  FADD.FTZ R166, R174, R166 ;  /* 0x000000a6aea67221 */ /* 0x002fe40000010000 */
[C---:B------:R-:W-:Y:S07]  /*100d0*/  HMMA.16816.F32.BF16 R4, R20.reuse, R152, R4 ;  /* 0x000000981404723c */ /* 0x040fee0000041804 */
[----:B------:R-:W-:Y:S01]  /*100e0*/  MOV R152, R150 ;  /* 0x0000009600987202 */ /* 0x000fe20000000f00 */
[C---:B------:R-:W-:Y:S04]  /*100f0*/  HMMA.16816.F32.BF16 R8, R20.reuse, R154, R8 ;  /* 0x0000009a1408723c */ /* 0x040fe80000041808 */
[----:B------:R-:W-:Y:S02]  /*10100*/  MOV R153, R151 ;  /* 0x0000009700997202 */ /* 0x000fe40000000f00 */
[----:B------:R-:W1:Y:S02]  /*10110*/  LDSM.16.MT88.4 R148, [R208+0x11000] ;  /* 0x01100000d094783b */ /* 0x000e640000004200 */
[C---:B---3--:R-:W-:Y:S07]  /*10120*/  HMMA.16816.F32.BF16 R36, R20.reuse, R156, R36 ;  /* 0x0000009c1424723c */ /* 0x048fee0000041824 */
[----:B------:R-:W-:Y:S01]  /*10130*/  MOV R156, R152 ;  /* 0x00000098009c7202 */ /* 0x000fe20000000f00 */
[C---:B------:R-:W-:Y:S04]  /*10140*/  HMMA.16816.F32.BF16 R40, R20.reuse, R158, R40 ;  /* 0x0000009e1428723c */ /* 0x040fe80000041828 */
[----:B------:R-:W-:Y:S02]  /*10150*/  MOV R157, R153 ;  /* 0x00000099009d7202 */ /* 0x000fe40000000f00 */
[----:B------:R-:W3:Y:S02]  /*10160*/  LDSM.16.MT88.4 R152, [R212+0x13000] ;  /* 0x01300000d498783b */ /* 0x000ee40000004200 */
[C---:B------:R-:W-:Y:S07]  /*10170*/  HMMA.16816.F32.BF16 R44, R20.reuse, R24, R44 ;  /* 0x00000018142c723c */ /* 0x040fee000004182c */
[----:B------:R-:W-:Y:S01]  /*10180*/  MOV R24, R156 ;  /* 0x0000009c00187202 */ /* 0x000fe20000000f00 */
[C---:B------:R-:W-:Y:S04]  /*10190*/  HMMA.16816.F32.BF16 R48, R20.reuse, R26, R48 ;  /* 0x0000001a1430723c */ /* 0x040fe80000041830 */
[----:B------:R-:W-:Y:S02]  /*101a0*/  MOV R25, R157 ;  /* 0x0000009d00197202 */ /* 0x000fe40000000f00 */
[----:B------:R-:W4:Y:S02]  /*101b0*/  LDSM.16.MT88.4 R156, [R210+0x13000] ;  /* 0x01300000d29c783b */ /* 0x000f240000004200 */
[C---:B-1----:R-:W-:Y:S07]  /*101c0*/  HMMA.16816.F32.BF16 R52, R20.reuse, R148, R52 ;  /* 0x000000941434723c */ /* 0x042fee0000041834 */
        /* <DEDUP_REMOVED lines=9> */
[C---:B----4-:R-:W-:Y:S07]  /*10260*/  HMMA.16816.F32.BF16 R68, R20.reuse, R156, R68 ;  /* 0x0000009c1444723c */ /* 0x050fee0000041844 */
        /* <DEDUP_REMOVED lines=10> */
[----:B------:R-:W-:Y:S01]  /*10310*/  IMAD.MOV.U32 R148, RZ, RZ, R24 ;  /* 0x000000ffff947224 */ /* 0x000fe200078e0018 */
        /* <DEDUP_REMOVED lines=17> */
[----:B------:R-:W3:Y:S01]  /*10430*/  LDSM.16.MT88.4 R156, [R210+0x17000] ;  /* 0x01700000d29c783b */ /* 0x000ee20000004200 */
[----:B------:R-:W-:Y:S01]  /*10440*/  MOV R28, R24 ;  /* 0x00000018001c7202 */ /* 0x000fe20000000f00 */
[C---:B----4-:R-:W-:Y:S04]  /*10450*/  HMMA.16816.F32.BF16 R116, R20.reuse, R148, R116 ;  /* 0x000000941474723c */ /* 0x050fe80000041874 */
[----:B------:R-:W-:Y:S02]  /*10460*/  MOV R29, R25 ;  /* 0x00000019001d7202 */ /* 0x000fe40000000f00 */
[----:B------:R-:W4:Y:S01]  /*10470*/  LDSM.16.MT88.4 R24, [R209+0x17000] ;  /* 0x01700000d118783b */ /* 0x000f220000004200 */
[----:B------:R-:W-:Y:S01]  /*10480*/  MOV R149, R175 ;  /* 0x000000af00957202 */ /* 0x000fe20000000f00 */
[C---:B------:R-:W-:Y:S01]  /*10490*/  HMMA.16816.F32.BF16 R120, R20.reuse, R150, R120 ;  /* 0x000000961478723c */ /* 0x040fe20000041878 */
[----:B------:R2:W2:Y:S03]  /*104a0*/  MUFU.EX2 R151, R31 ;  /* 0x0000001f00977308 */ /* 0x0004a60000000800 */
[----:B------:R-:W-:Y:S01]  /*104b0*/  FFMA.FTZ R175, R30, c[0x0][0x23c], -R188 ;  /* 0x00008f001eaf7a23 */ /* 0x000fe200000108bc */
[----:B------:R-:W-:Y:S01]  /*104c0*/  LOP3.LUT R162, R29, UR9, R162, 0x96, !PT ;  /* 0x000000091da27c12 */ /* 0x000fe2000f8e96a2 */
[----:B------:R-:W-:Y:S05]  /*104d0*/  FFMA.FTZ R188, R35, c[0x0][0x23c], -R188 ;  /* 0x00008f0023bc7a23 */ /* 0x000fea00000108bc */
[----:B------:R-:W-:Y:S01]  /*104e0*/  MUFU.EX2 R175, R175 ;  /* 0x000000af00af7308 */ /* 0x000fe20000000800 */
[----:B------:R-:W-:Y:S01]  /*104f0*/  IMAD.WIDE.U32 R162, R162, -0x2daee0ad, RZ ;  /* 0xd2511f53a2a27825 */ /* 0x000fe200078e00ff */
[C---:B-1----:R-:W-:Y:S04]  /*10500*/  HMMA.16816.F32.BF16 R124, R20.reuse, R152, R124 ;  /* 0x00000098147c723c */ /* 0x042fe8000004187c */
[----:B------:R-:W-:Y:S02]  /*10510*/  LOP3.LUT R148, R163, UR6, R160, 0x96, !PT ;  /* 0x00000006a3947c12 */ /* 0x000fe4000f8e96a0 */
[--C-:B------:R-:W-:Y:S02]  /*10520*/  SHF.R.U32.HI R150, RZ, 0x10, R162.reuse ;  /* 0x00000010ff967819 */ /* 0x100fe400000116a2 */
[----:B------:R-:W-:Y:S01]  /*10530*/  F2FP.BF16.PACK_AB R153, R174, R173 ;  /* 0x000000adae99723e */ /* 0x000fe200000010ff */
[C---:B------:R-:W-:Y:S01]  /*10540*/  HMMA.16816.F32.BF16 R128, R20.reuse, R154, R128 ;  /* 0x0000009a1480723c */ /* 0x040fe20000041880 */
[----:B------:R1:W1:Y:S01]  /*10550*/  MUFU.EX2 R155, R32 ;  /* 0x00000020009b7308 */ /* 0x0002620000000800 */
[----:B--2---:R-:W2:Y:S01]  /*10560*/  LDSM.16.MT88.4 R28, [R208+0x17000] ;  /* 0x01700000d01c783b */ /* 0x004ea20000004200 */
[----:B------:R-:W-:Y:S02]  /*10570*/  LOP3.LUT R150, R150, 0xff, RZ, 0xc0, !PT ;  /* 0x000000ff96967812 */ /* 0x000fe400078ec0ff */
[----:B------:R-:W-:Y:S03]  /*10580*/  LOP3.LUT R152, R162, 0xff, RZ, 0xc0, !PT ;  /* 0x000000ffa2987812 */ /* 0x000fe600078ec0ff */
[C---:B---3--:R-:W-:Y:S03]  /*10590*/  HMMA.16816.F32.BF16 R132, R20.reuse, R156, R132 ;  /* 0x0000009c1484723c */ /* 0x048fe60000041884 */
[----:B------:R-:W3:Y:S01]  /*105a0*/  MUFU.EX2 R188, R188 ;  /* 0x000000bc00bc7308 */ /* 0x000ee20000000800 */
[----:B------:R-:W-:Y:S04]  /*105b0*/  SHF.R.U32.HI R160, RZ, 0x18, R162 ;  /* 0x00000018ffa07819 */ /* 0x000fe800000116a2 */
[C---:B------:R-:W-:Y:S01]  /*105c0*/  HMMA.16816.F32.BF16 R136, R20.reuse, R158, R136 ;  /* 0x0000009e1488723c */ /* 0x040fe20000041888 */
[----:B------:R-:W3:Y:S03]  /*105d0*/  LDSM.16.MT88.4 R156, [R212+0x11800] ;  /* 0x01180000d49c783b */ /* 0x000ee60000004200 */
[----:B------:R-:W-:Y:S04]  /*105e0*/  PRMT R160, R150, 0x5410, R160 ;  /* 0x0000541096a07816 */ /* 0x000fe800000000a0 */
[C---:B----4-:R-:W-:Y:S04]  /*105f0*/  HMMA.16816.F32.BF16 R16, R20.reuse, R24, R16 ;  /* 0x000000181410723c */ /* 0x050fe80000041810 */
[----:B-1----:R-:W-:Y:S02]  /*10600*/  LOP3.LUT R32, R162, 0xffff, RZ, 0xc0, !PT ;  /* 0x0000ffffa2207812 */ /* 0x002fe400078ec0ff */
[----:B------:R-:W-:Y:S02]  /*10610*/  MOV R162, R151 ;  /* 0x0000009700a27202 */ /* 0x000fe40000000f00 */
[C---:B------:R-:W-:Y:S04]  /*10620*/  HMMA.16816.F32.BF16 R140, R20.reuse, R26, R140 ;  /* 0x0000001a148c723c */ /* 0x040fe8000004188c */
[----:B------:R-:W-:Y:S02]  /*10630*/  SHF.R.U32.HI R32, RZ, 0x8, R32 ;  /* 0x00000008ff207819 */ /* 0x000fe40000011620 */
[----:B------:R-:W-:Y:S02]  /*10640*/  MOV R163, R149 ;  /* 0x0000009500a37202 */ /* 0x000fe40000000f00 */
[----:B------:R-:W-:Y:S02]  /*10650*/  PRMT R152, R152, 0x5410, R32 ;  /* 0x0000541098987816 */ /* 0x000fe40000000020 */
[----:B------:R-:W1:Y:S01]  /*10660*/  LDSM.16.MT88.4 R32, [R210+0x11800] ;  /* 0x01180000d220783b */ /* 0x000e620000004200 */
[C---:B--2---:R-:W-:Y:S03]  /*10670*/  HMMA.16816.F32.BF16 R12, R20.reuse, R28, R12 ;  /* 0x0000001c140c723c */ /* 0x044fe6000004180c */
[C---:B------:R-:W-:Y:S01]  /*10680*/  LOP3.LUT R149, R148.reuse, 0xffff, RZ, 0xc0, !PT ;  /* 0x0000ffff94957812 */ /* 0x040fe200078ec0ff */
[--C-:B------:R-:W-:Y:S01]  /*10690*/  HSET2.LE.AND R26, R152, R233.reuse, PT ;  /* 0x000000e9981a7233 */ /* 0x100fe20003803000 */
[--C-:B------:R-:W-:Y:S02]  /*106a0*/  SHF.R.U32.HI R25, RZ, 0x10, R148.reuse ;  /* 0x00000010ff197819 */ /* 0x100fe40000011694 */
[----:B------:R-:W-:Y:S01]  /*106b0*/  SHF.R.U32.HI R149, RZ, 0x8, R149 ;  /* 0x00000008ff957819 */ /* 0x000fe20000011695 */
[----:B------:R-:W-:Y:S04]  /*106c0*/  HMMA.16816.F32.BF16 R144, R20, R30, R144 ;  /* 0x0000001e1490723c */ /* 0x000fe80000041890 */
[----:B------:R-:W-:Y:S02]  /*106d0*/  LOP3.LUT R24, R148, 0xff, RZ, 0xc0, !PT ;  /* 0x000000ff94187812 */ /* 0x000fe400078ec0ff */
[----:B------:R-:W-:Y:S01]  /*106e0*/  SHF.R.U32.HI R148, RZ, 0x18, R148 ;  /* 0x00000018ff947819 */ /* 0x000fe20000011694 */
[----:B------:R-:W-:Y:S01]  /*106f0*/  IMAD.MOV.U32 R30, RZ, RZ, R163 ;  /* 0x000000ffff1e7224 */ /* 0x000fe200078e00a3 */
[----:B------:R-:W-:Y:S04]  /*10700*/  LOP3.LUT R25, R25, 0xff, RZ, 0xc0, !PT ;  /* 0x000000ff19197812 */ /* 0x000fe800078ec0ff */
[----:B------:R-:W-:Y:S02]  /*10710*/  PRMT R24, R24, 0x5410, R149 ;  /* 0x0000541018187816 */ /* 0x000fe40000000095 */
[----:B------:R-:W-:Y:S02]  /*10720*/  PRMT R25, R25, 0x5410, R148 ;  /* 0x0000541019197816 */ /* 0x000fe40000000094 */
[----:B------:R-:W-:Y:S01]  /*10730*/  F2FP.BF16.PACK_AB R27, R189, R155 ;  /* 0x0000009bbd1b723e */ /* 0x000fe200000010ff */
[--C-:B------:R-:W-:Y:S01]  /*10740*/  HSET2.LE.AND R24, R24, R233.reuse, PT ;  /* 0x000000e918187233 */ /* 0x100fe20003803000 */
[----:B------:R-:W-:Y:S01]  /*10750*/  F2FP.BF16.PACK_AB R152, R162, R175 ;  /* 0x000000afa298723e */ /* 0x000fe200000010ff */
[--C-:B------:R-:W-:Y:S01]  /*10760*/  HSET2.LE.AND R25, R25, R233.reuse, PT ;  /* 0x000000e919197233 */ /* 0x100fe20003803000 */
[----:B------:R-:W-:Y:S01]  /*10770*/  LOP3.LUT R26, R26, R27, RZ, 0xc0, !PT ;  /* 0x0000001b1a1a7212 */ /* 0x000fe200078ec0ff */
[----:B------:R-:W-:Y:S01]  /*10780*/  HSET2.LE.AND R27, R160, R233, PT ;  /* 0x000000e9a01b7233 */ /* 0x000fe20003803000 */
[----:B---3--:R-:W-:Y:S01]  /*10790*/  F2FP.BF16.PACK_AB R28, R188, R161 ;  /* 0x000000a1bc1c723e */ /* 0x008fe200000010ff */
[----:B------:R-:W2:Y:S01]  /*107a0*/  LDSM.16.MT88.4 R148, [R209+0x11800] ;  /* 0x01180000d194783b */ /* 0x000ea20000004200 */
[----:B------:R-:W-:Y:S02]  /*107b0*/  LOP3.LUT R24, R24, R153, RZ, 0xc0, !PT ;  /* 0x0000009918187212 */ /* 0x000fe400078ec0ff */
[----:B------:R-:W-:Y:S02]  /*107c0*/  LOP3.LUT R25, R25, R152, RZ, 0xc0, !PT ;  /* 0x0000009819197212 */ /* 0x000fe400078ec0ff */
[----:B------:R-:W-:Y:S02]  /*107d0*/  LOP3.LUT R27, R27, R28, RZ, 0xc0, !PT ;  /* 0x0000001c1b1b7212 */ /* 0x000fe400078ec0ff */
[----:B------:R-:W-:Y:S02]  /*107e0*/  MOV R23, R162 ;  /* 0x000000a200177202 */ /* 0x000fe40000000f00 */
[----:B------:R-:W-:Y:S02]  /*107f0*/  MOV R31, R161 ;  /* 0x000000a1001f7202 */ /* 0x000fe40000000f00 */
[----:B------:R-:W-:Y:S01]  /*10800*/  MOV R29, R155 ;  /* 0x0000009b001d7202 */ /* 0x000fe20000000f00 */
[C---:B------:R-:W-:Y:S01]  /*10810*/  HMMA.16816.F32.BF16 R160, R24.reuse, R156, R4 ;  /* 0x0000009c18a0723c */ /* 0x040fe20000041804 */
[----:B------:R-:W3:Y:S07]  /*10820*/  LDSM.16.MT88.4 R152, [R208+0x11800] ;  /* 0x01180000d098783b */ /* 0x000eee0000004200 */
[C---:B------:R-:W-:Y:S01]  /*10830*/  HMMA.16816.F32.BF16 R156, R24.reuse, R158, R8 ;  /* 0x0000009e189c723c */ /* 0x040fe20000041808 */
[----:B------:R-:W4:Y:S07]  /*10840*/  LDSM.16.MT88.4 R4, [R212+0x13800] ;  /* 0x01380000d404783b */ /* 0x000f2e0000004200 */
[C---:B-1----:R-:W-:Y:S01]  /*10850*/  HMMA.16816.F32.BF16 R36, R24.reuse, R32, R36 ;  /* 0x000000201824723c */ /* 0x042fe20000041824 */
[----:B------:R-:W1:Y:S06]  /*10860*/  LDSM.16.MT88.4 R8, [R210+0x13800] ;  /* 0x01380000d208783b */ /* 0x000e6c0000004200 */
[----:B------:R-:W-:Y:S01]  /*10870*/  MOV R32, R23 ;  /* 0x0000001700207202 */ /* 0x000fe20000000f00 */
[C---:B------:R-:W-:Y:S01]  /*10880*/  HMMA.16816.F32.BF16 R40, R24.reuse, R34, R40 ;  /* 0x000000221828723c */ /* 0x040fe20000041828 */
[----:B------:R-:W1:Y:S03]  /*10890*/  LDSM.16.MT88.4 R20, [R209+0x13800] ;  /* 0x01380000d114783b */ /* 0x000e660000004200 */
[----:B------:R-:W-:Y:S04]  /*108a0*/  MOV R33, R30 ;  /* 0x0000001e00217202 */ /* 0x000fe80000000f00 */
[C---:B--2---:R-:W-:Y:S07]  /*108b0*/  HMMA.16816.F32.BF16 R44, R24.reuse, R148, R44 ;  /* 0x00000094182c723c */ /* 0x044fee000004182c */
[----:B------:R-:W-:Y:S01]  /*108c0*/  MOV R148, R31 ;  /* 0x0000001f00947202 */ /* 0x000fe20000000f00 */
[C---:B------:R-:W-:Y:S04]  /*108d0*/  HMMA.16816.F32.BF16 R48, R24.reuse, R150, R48 ;  /* 0x000000961830723c */ /* 0x040fe80000041830 */
[----:B------:R-:W-:Y:S02]  /*108e0*/  MOV R149, R29 ;  /* 0x0000001d00957202 */ /* 0x000fe40000000f00 */
[----:B------:R-:W2:Y:S02]  /*108f0*/  LDSM.16.MT88.4 R28, [R208+0x13800] ;  /* 0x01380000d01c783b */ /* 0x000ea40000004200 */
[C---:B---3--:R-:W-:Y:S07]  /*10900*/  HMMA.16816.F32.BF16 R52, R24.reuse, R152, R52 ;  /* 0x000000981834723c */ /* 0x048fee0000041834 */
[----:B------:R-:W-:Y:S01]  /*10910*/  MOV R152, R32 ;  /* 0x0000002000987202 */ /* 0x000fe20000000f00 */
[C---:B------:R-:W-:Y:S04]  /*10920*/  HMMA.16816.F32.BF16 R56, R24.reuse, R154, R56 ;  /* 0x0000009a1838723c */ /* 0x040fe80000041838 */
[----:B------:R-:W-:Y:S02]  /*10930*/  MOV R153, R33 ;  /* 0x0000002100997202 */ /* 0x000fe40000000f00 */
[----:B------:R-:W3:Y:S01]  /*10940*/  LDSM.16.MT88.4 R32, [R212+0x15800] ;  /* 0x01580000d420783b */ /* 0x000ee20000004200 */
[----:B------:R-:W-:Y:S01]  /*10950*/  MOV R154, R148 ;  /* 0x00000094009a7202 */ /* 0x000fe20000000f00 */
[C---:B----4-:R-:W-:Y:S04]  /*10960*/  HMMA.16816.F32.BF16 R60, R24.reuse, R4, R60 ;  /* 0x00000004183c723c */ /* 0x050fe8000004183c */
[----:B------:R-:W-:Y:S01]  /*10970*/  MOV R155, R149 ;  /* 0x00000095009b7202 */ /* 0x000fe20000000f00 */
[----:B------:R-:W-:Y:S01]  /*10980*/  FADD.FTZ R0, R153, R0 ;  /* 0x0000000099007221 */ /* 0x000fe20000010000 */
[----:B------:R-:W-:Y:S02]  /*10990*/  LDSM.16.MT88.4 R148, [R212+0x17800] ;  /* 0x01780000d494783b */ /* 0x000fe40000004200 */
[C---:B------:R-:W-:Y:S04]  /*109a0*/  HMMA.16816.F32.BF16 R64, R24.reuse, R6, R64 ;  /* 0x000000061840723c */ /* 0x040fe80000041840 */
[----:B------:R-:W-:Y:S02]  /*109b0*/  FADD.FTZ R0, R178, R0 ;  /* 0x00000000b2007221 */ /* 0x000fe40000010000 */
[----:B------:R-:W4:Y:S02]  /*109c0*/  LDSM.16.MT88.4 R4, [R210+0x15800] ;  /* 0x01580000d204783b */ /* 0x000f240000004200 */
[C---:B-1----:R-:W-:Y:S04]  /*109d0*/  HMMA.16816.F32.BF16 R68, R24.reuse, R8, R68 ;  /* 0x000000081844723c */ /* 0x042fe80000041844 */
[----:B------:R-:W-:Y:S01]  /*109e0*/  FADD.FTZ R179, R179, R0 ;  /* 0x00000000b3b37221 */ /* 0x000fe20000010000 */
[----:B------:R-:W-:Y:S03]  /*109f0*/  MOV R0, R3 ;  /* 0x0000000300007202 */ /* 0x000fe60000000f00 */
[C---:B------:R-:W-:Y:S01]  /*10a00*/  HMMA.16816.F32.BF16 R72, R24.reuse, R10, R72 ;  /* 0x0000000a1848723c */ /* 0x040fe20000041848 */
[----:B------:R-:W1:Y:S03]  /*10a10*/  LDSM.16.MT88.4 R8, [R209+0x15800] ;  /* 0x01580000d108783b */ /* 0x000e660000004200 */
[----:B------:R-:W-:Y:S04]  /*10a20*/  FADD.FTZ R179, R171, R179 ;  /* 0x000000b3abb37221 */ /* 0x000fe80000010000 */
[C---:B------:R-:W-:Y:S04]  /*10a30*/  HMMA.16816.F32.BF16 R76, R24.reuse, R20, R76 ;  /* 0x00000014184c723c */ /* 0x040fe8000004184c */
[----:B------:R-:W-:Y:S04]  /*10a40*/  FADD.FTZ R172, R172, R179 ;  /* 0x000000b3acac7221 */ /* 0x000fe80000010000 */
[C---:B------:R-:W-:Y:S01]  /*10a50*/  HMMA.16816.F32.BF16 R80, R24.reuse, R22, R80 ;  /* 0x000000161850723c */ /* 0x040fe20000041850 */
[----:B------:R-:W1:Y:S03]  /*10a60*/  LDSM.16.MT88.4 R20, [R208+0x15800] ;  /* 0x01580000d014783b */ /* 0x000e660000004200 */
[----:B------:R-:W-:Y:S04]  /*10a70*/  FADD.FTZ R172, R167, R172 ;  /* 0x000000aca7ac7221 */ /* 0x000fe80000010000 */
[C---:B--2---:R-:W-:Y:S04]  /*10a80*/  HMMA.16816.F32.BF16 R84, R24.reuse, R28, R84 ;  /* 0x0000001c1854723c */ /* 0x044fe80000041854 */
[----:B------:R-:W-:Y:S04]  /*10a90*/  FADD.FTZ R168, R168, R172 ;  /* 0x000000aca8a87221 */ /* 0x000fe80000010000 */
[C---:B------:R-:W-:Y:S01]  /*10aa0*/  HMMA.16816.F32.BF16 R88, R24.reuse, R30, R88 ;  /* 0x0000001e1858723c */ /* 0x040fe20000041858 */
[----:B------:R-:W2:Y:S03]  /*10ab0*/  LDSM.16.MT88.4 R28, [R210+0x17800] ;  /* 0x01780000d21c783b */ /* 0x000ea60000004200 */
[----:B------:R-:W-:Y:S04]  /*10ac0*/  FADD.FTZ R168, R175, R168 ;  /* 0x000000a8afa87221 */ /* 0x000fe80000010000 */
[C---:B---3--:R-:W-:Y:S08]  /*10ad0*/  HMMA.16816.F32.BF16 R92, R24.reuse, R32, R92 ;  /* 0x00000020185c723c */ /* 0x048ff0000004185c */
[C---:B------:R-:W-:Y:S01]  /*10ae0*/  HMMA.16816.F32.BF16 R96, R24.reuse, R34, R96 ;  /* 0x000000221860723c */ /* 0x040fe20000041860 */
[----:B------:R-:W3:Y:S07]  /*10af0*/  LDSM.16.MT88.4 R32, [R209+0x17800] ;  /* 0x01780000d120783b */ /* 0x000eee0000004200 */
[C---:B----4-:R-:W-:Y:S08]  /*10b00*/  HMMA.16816.F32.BF16 R100, R24.reuse, R4, R100 ;  /* 0x000000041864723c */ /* 0x050ff00000041864 */
[C---:B------:R-:W-:Y:S01]  /*10b10*/  HMMA.16816.F32.BF16 R104, R24.reuse, R6, R104 ;  /* 0x000000061868723c */ /* 0x040fe20000041868 */
[----:B------:R-:W4:Y:S07]  /*10b20*/  LDSM.16.MT88.4 R4, [R208+0x17800] ;  /* 0x01780000d004783b */ /* 0x000f2e0000004200 */
[C---:B-1----:R-:W-:Y:S07]  /*10b30*/  HMMA.16816.F32.BF16 R108, R24.reuse, R8, R108 ;  /* 0x00000008186c723c */ /* 0x042fee000004186c */
[----:B------:R-:W-:Y:S01]  /*10b40*/  MOV R9, R154 ;  /* 0x0000009a00097202 */ /* 0x000fe20000000f00 */
[C---:B------:R-:W-:Y:S04]  /*10b50*/  HMMA.16816.F32.BF16 R112, R24.reuse, R10, R112 ;  /* 0x0000000a1870723c */ /* 0x040fe80000041870 */
[----:B------:R-:W-:Y:S03]  /*10b60*/  MOV R8, R155 ;  /* 0x0000009b00087202 */ /* 0x000fe60000000f00 */
[----:B------:R-:W-:Y:S01]  /*10b70*/  MOV R11, R152 ;  /* 0x00000098000b7202 */ /* 0x000fe20000000f00 */
[C---:B------:R-:W-:Y:S04]  /*10b80*/  HMMA.16816.F32.BF16 R116, R24.reuse, R20, R116 ;  /* 0x000000141874723c */ /* 0x040fe80000041874 */
[----:B------:R-:W-:Y:S02]  /*10b90*/  FADD.FTZ R168, R11, R168 ;  /* 0x000000a80ba87221 */ /* 0x000fe40000010000 */
[----:B------:R-:W-:Y:S02]  /*10ba0*/  FADD.FTZ R166, R8, R166 ;  /* 0x000000a608a67221 */ /* 0x000fe40000010000 */
[C---:B------:R-:W-:Y:S04]  /*10bb0*/  HMMA.16816.F32.BF16 R120, R24.reuse, R22, R120 ;  /* 0x000000161878723c */ /* 0x040fe80000041878 */
[----:B------:R-:W-:Y:S02]  /*10bc0*/  FADD.FTZ R168, R9, R168 ;  /* 0x000000a809a87221 */ /* 0x000fe40000010000 */
[----:B------:R-:W-:Y:S02]  /*10bd0*/  FADD.FTZ R235, R189, R166 ;  /* 0x000000a6bdeb7221 */ /* 0x000fe40000010000 */
[C---:B------:R-:W-:Y:S04]  /*10be0*/  HMMA.16816.F32.BF16 R124, R24.reuse, R148, R124 ;  /* 0x00000094187c723c */ /* 0x040fe8000004187c */
[----:B------:R-:W-:Y:S04]  /*10bf0*/  FADD.FTZ R234, R188, R168 ;  /* 0x000000a8bcea7221 */ /* 0x000fe80000010000 */
[C---:B------:R-:W-:Y:S08]  /*10c00*/  HMMA.16816.F32.BF16 R128, R24.reuse, R150, R128 ;  /* 0x000000961880723c */ /* 0x040ff00000041880 */
[C---:B--2---:R-:W-:Y:S08]  /*10c10*/  HMMA.16816.F32.BF16 R132, R24.reuse, R28, R132 ;  /* 0x0000001c1884723c */ /* 0x044ff00000041884 */
[C---:B------:R-:W-:Y:S08]  /*10c20*/  HMMA.16816.F32.BF16 R136, R24.reuse, R30, R136 ;  /* 0x0000001e1888723c */ /* 0x040ff00000041888 */
[C---:B---3--:R-:W-:Y:S08]  /*10c30*/  HMMA.16816.F32.BF16 R152, R24.reuse, R32, R16 ;  /* 0x000000201898723c */ /* 0x048ff00000041810 */
[C---:B------:R-:W-:Y:S08]  /*10c40*/  HMMA.16816.F32.BF16 R140, R24.reuse, R34, R140 ;  /* 0x00000022188c723c */ /* 0x040ff0000004188c */
[C---:B----4-:R-:W-:Y:S08]  /*10c50*/  HMMA.16816.F32.BF16 R148, R24.reuse, R4, R12 ;  /* 0x000000041894723c */ /* 0x050ff0000004180c */
[----:B------:R-:W-:Y:S01]  /*10c60*/  HMMA.16816.F32.BF16 R144, R24, R6, R144 ;  /* 0x000000061890723c */ /* 0x000fe20000041890 */
[----:B-----5:R-:W-:-:S07]  /*10c70*/  @P0 BRA `(.L_x_321) ;  /* 0xffffbb9000000947 */ /* 0x020fce000383ffff */
.L_x_320:
[----:B------:R-:W1:Y:S01]  /*10c80*/  SHFL.BFLY PT, R2, R235, 0x2, 0x1f ;  /* 0x0c401f00eb027f89 */ /* 0x000e6200000e0000 */
[----:B------:R-:W-:Y:S01]  /*10c90*/  MOV R9, 0x3f800000 ;  /* 0x3f80000000097802 */ /* 0x000fe20000000f00 */
[----:B------:R-:W2:Y:S01]  /*10ca0*/  S2UR UR6, SR_CTAID.Y ;  /* 0x00000000000679c3 */ /* 0x000ea20000002600 */
[----:B------:R-:W-:Y:S01]  /*10cb0*/  MOV R10, 0x3f800000 ;  /* 0x3f800000000a7802 */ /* 0x000fe20000000f00 */
[----:B------:R-:W3:Y:S01]  /*10cc0*/  SHFL.BFLY PT, R0, R234, 0x2, 0x1f ;  /* 0x0c401f00ea007f89 */ /* 0x000ee200000e0000 */
[----:B------:R-:W-:Y:S01]  /*10cd0*/  MOV R13, 0x40 ;  /* 0x00000040000d7802 */ /* 0x000fe20000000f00 */
[----:B------:R-:W-:Y:S01]  /*10ce0*/  UISETP.NE.AND UP0, UPT, UR22, -0x1, UPT ;  /* 0xffffffff1600788c */ /* 0x000fe2000bf05270 */
[----:B------:R-:W-:Y:S01]  /*10cf0*/  BSSY B0, `(.L_x_324) ;  /* 0x0000192000007945 */ /* 0x000fe20003800000 */
[----:B------:R-:W-:-:S02]  /*10d00*/  ULDC.64 UR4, c[0x0][0x1e8] ;  /* 0x00007a0000047ab9 */ /* 0x000fc40000000a00 */
[----:B------:R-:W-:Y:S01]  /*10d10*/  ULDC.U8 UR9, c[0x0][0x328] ;  /* 0x0000ca0000097ab9 */ /* 0x000fe20000000000 */
[----:B------:R-:W4:Y:S01]  /*10d20*/  S2UR UR10, SR_CTAID.Z ;  /* 0x00000000000a79c3 */ /* 0x000f220000002700 */
[----:B------:R-:W-:Y:S02]  /*10d30*/  UISETP.NE.AND UP3, UPT, UR9, URZ, UPT ;  /* 0x0000003f0900728c */ /* 0x000fe4000bf65270 */
[----:B------:R-:W-:-:S03]  /*10d40*/  ULDC UR8, c[0x0][0x214] ;  /* 0x0000850000087ab9 */ /* 0x000fc60000000800 */
[----:B------:R-:W-:-:S04]  /*10d50*/  @UP0 UIMAD.WIDE.U32 UR14, UR22, UR4, URZ ;  /* 0x00000004160e02a5 */ /* 0x000fc8000f8e003f */
[----:B------:R-:W-:Y:S01]  /*10d60*/  @UP0 UIMAD UR7, UR22, UR5, UR15 ;  /* 0x00000005160702a4 */ /* 0x000fe2000f8e020f */
[----:B-1----:R-:W-:Y:S02]  /*10d70*/  FADD.FTZ R235, R2, R235 ;  /* 0x000000eb02eb7221 */ /* 0x002fe40000010000 */
[----:B------:R-:W-:Y:S01]  /*10d80*/  ULDC.64 UR4, c[0x0][0x1e0] ;  /* 0x0000780000047ab9 */ /* 0x000fe20000000a00 */
[----:B------:R-:W1:Y:S01]  /*10d90*/  S2R R2, SR_TID.X ;  /* 0x0000000000027919 */ /* 0x000e620000002100 */
[----:B--2---:R-:W-:Y:S01]  /*10da0*/  @!UP0 USHF.R.S32.HI UR12, URZ, 0x1f, UR6 ;  /* 0x0000001f3f0c8899 */ /* 0x004fe20008011406 */
[----:B---3--:R-:W-:Y:S01]  /*10db0*/  FADD.FTZ R234, R0, R234 ;  /* 0x000000ea00ea7221 */ /* 0x008fe20000010000 */
[----:B------:R-:W-:Y:S01]  /*10dc0*/  @!UP0 UIMAD.WIDE.U32 UR18, UR6, UR4, URZ ;  /* 0x00000004061282a5 */ /* 0x000fe2000f8e003f */
[----:B------:R-:W2:Y:S01]  /*10dd0*/  SHFL.BFLY PT, R5, R235, 0x1, 0x1f ;  /* 0x0c201f00eb057f89 */ /* 0x000ea200000e0000 */
[----:B------:R-:W-:-:S03]  /*10de0*/  @!UP0 UIMAD UR12, UR12, UR4, URZ ;  /* 0x000000040c0c82a4 */ /* 0x000fc6000f8e023f */
[----:B------:R-:W3:Y:S01]  /*10df0*/  SHFL.BFLY PT, R4, R234, 0x1, 0x1f ;  /* 0x0c201f00ea047f89 */ /* 0x000ee200000e0000 */
[----:B------:R-:W-:Y:S02]  /*10e00*/  ULDC.U8 UR4, c[0x0][0x329] ;  /* 0x0000ca4000047ab9 */ /* 0x000fe40000000000 */
[----:B------:R-:W-:Y:S02]  /*10e10*/  UISETP.NE.AND UP2, UPT, UR4, URZ, UPT ;  /* 0x0000003f0400728c */ /* 0x000fe4000bf45270 */
[----:B------:R-:W-:Y:S02]  /*10e20*/  UISETP.EQ.AND UP3, UPT, UR4, URZ, UP3 ;  /* 0x0000003f0400728c */ /* 0x000fe40009f62270 */
[----:B------:R-:W-:Y:S02]  /*10e30*/  @!UP0 UIMAD UR12, UR6, UR5, UR12 ;  /* 0x00000005060c82a4 */ /* 0x000fe4000f8e020c */
[----:B------:R-:W-:Y:S02]  /*10e40*/  ULDC UR4, c[0x0][0x1c0] ;  /* 0x0000700000047ab9 */ /* 0x000fe40000000800 */
[----:B------:R-:W-:-:S02]  /*10e50*/  ULDC UR5, c[0x0][0x234] ;  /* 0x00008d0000057ab9 */ /* 0x000fc40000000800 */
[----:B------:R-:W-:Y:S02]  /*10e60*/  @!UP0 UIADD3 UR7, UR19, UR12, URZ ;  /* 0x0000000c13078290 */ /* 0x000fe4000fffe03f */
[----:B------:R-:W-:Y:S01]  /*10e70*/  @!UP2 UISETP.NE.AND UP1, UPT, UR9, URZ, UPT ;  /* 0x0000003f0900a28c */ /* 0x000fe2000bf25270 */
[----:B-1----:R-:W-:Y:S01]  /*10e80*/  SHF.R.S32.HI R0, RZ, 0x1f, R2 ;  /* 0x0000001fff007819 */ /* 0x002fe20000011402 */
[----:B------:R-:W1:Y:S01]  /*10e90*/  S2UR UR9, SR_CTAID.X ;  /* 0x00000000000979c3 */ /* 0x000e620000002500 */
[----:B------:R-:W-:Y:S01]  /*10ea0*/  @UP2 ULDC UR11, c[0x0][0x210] ;  /* 0x00008400000b2ab9 */ /* 0x000fe20000000800 */
[----:B--2---:R-:W-:Y:S01]  /*10eb0*/  FADD.FTZ R5, R235, R5 ;  /* 0x00000005eb057221 */ /* 0x004fe20000010000 */
[----:B------:R-:W-:Y:S01]  /*10ec0*/  LEA.HI R8, R0, R2, RZ, 0x2 ;  /* 0x0000000200087211 */ /* 0x000fe200078f10ff */
[----:B------:R-:W-:Y:S01]  /*10ed0*/  @UP2 UIMAD UR11, UR11, UR8, URZ ;  /* 0x000000080b0b22a4 */ /* 0x000fe2000f8e023f */
[----:B---3--:R-:W-:Y:S02]  /*10ee0*/  FADD.FTZ R4, R234, R4 ;  /* 0x00000004ea047221 */ /* 0x008fe40000010000 */
[----:B------:R-:W-:Y:S01]  /*10ef0*/  FSETP.NE.FTZ.AND P4, PT, R5, RZ, PT ;  /* 0x000000ff0500720b */ /* 0x000fe20003f95000 */
[----:B------:R-:W-:Y:S01]  /*10f00*/  @!UP2 USEL UR11, UR8, UR5, !UP1 ;  /* 0x00000005080ba287 */ /* 0x000fe2000c800000 */
[----:B------:R-:W-:Y:S01]  /*10f10*/  SHF.R.S32.HI R7, RZ, 0x2, R8 ;  /* 0x00000002ff077819 */ /* 0x000fe20000011408 */
[----:B------:R-:W-:Y:S01]  /*10f20*/  @UP2 UMOV UR13, 0x1 ;  /* 0x00000001000d2882 */ /* 0x000fe20000000000 */
[----:B------:R-:W-:Y:S01]  /*10f30*/  FSETP.NE.FTZ.AND P3, PT, R4, RZ, PT ;  /* 0x000000ff0400720b */ /* 0x000fe20003f75000 */
[----:B------:R-:W-:Y:S01]  /*10f40*/  @!UP2 UIMAD UR13, UR11, UR4, URZ ;  /* 0x000000040b0da2a4 */ /* 0x000fe2000f8e023f */
[----:B------:R-:W-:Y:S01]  /*10f50*/  SHF.R.S32.HI R6, RZ, 0x1f, R8 ;  /* 0x0000001fff067819 */ /* 0x000fe20000011408 */
[----:B------:R-:W-:Y:S01]  /*10f60*/  @UP3 UIMAD UR16, UR6, UR8, URZ ;  /* 0x00000008061032a4 */ /* 0x000fe2000f8e023f */
[----:B------:R-:W-:Y:S01]  /*10f70*/  LOP3.LUT R8, R8, 0x3ffffffc, RZ, 0xc0, !PT ;  /* 0x3ffffffc08087812 */ /* 0x000fe200078ec0ff */
[----:B------:R-:W-:Y:S01]  /*10f80*/  @UP2 ULDC UR15, c[0x0][0x210] ;  /* 0x00008400000f2ab9 */ /* 0x000fe20000000800 */
[----:B------:R-:W-:Y:S01]  /*10f90*/  LEA.HI R6, R6, R7, RZ, 0x3 ;  /* 0x0000000706067211 */ /* 0x000fe200078f18ff */
[----:B------:R-:W-:Y:S01]  /*10fa0*/  UIMAD UR4, UR6, UR13, URZ ;  /* 0x0000000d060472a4 */ /* 0x000fe2000f8e023f */
[----:B------:R-:W-:Y:S01]  /*10fb0*/  IADD3 R8, -R8, R2, RZ ;  /* 0x0000000208087210 */ /* 0x000fe20007ffe1ff */
[----:B------:R-:W2:Y:S01]  /*10fc0*/  @P4 MUFU.RCP R9, R5 ;  /* 0x0000000500094308 */ /* 0x000ea20000001000 */
[----:B------:R-:W-:Y:S01]  /*10fd0*/  LOP3.LUT R6, R6, 0xfffffff8, RZ, 0xc0, !PT ;  /* 0xfffffff806067812 */ /* 0x000fe200078ec0ff */
[----:B------:R-:W-:-:S02]  /*10fe0*/  @!UP2 UMOV UR15, 0x1 ;  /* 0x00000001000fa882 */ /* 0x000fc40000000000 */
[----:B------:R-:W-:Y:S01]  /*10ff0*/  @UP3 USEL UR16, UR16, UR22, !UP0 ;  /* 0x0000001610103287 */ /* 0x000fe2000c000000 */
[----:B------:R-:W-:Y:S01]  /*11000*/  IADD3 R6, R7, -R6, RZ ;  /* 0x8000000607067210 */ /* 0x000fe20007ffe0ff */
[----:B-1----:R-:W-:Y:S01]  /*11010*/  UIMAD UR5, UR9, UR15, URZ ;  /* 0x0000000f090572a4 */ /* 0x002fe2000f8e023f */
[----:B------:R-:W-:Y:S01]  /*11020*/  LEA.HI R7, R0, R2, RZ, 0x5 ;  /* 0x0000000200077211 */ /* 0x000fe200078f28ff */
[----:B------:R-:W1:Y:S01]  /*11030*/  @P3 MUFU.RCP R10, R4 ;  /* 0x00000004000a3308 */ /* 0x000e620000001000 */
[C---:B------:R-:W-:Y:S01]  /*11040*/  SHF.L.U32 R12, R6.reuse, 0x6, RZ ;  /* 0x00000006060c7819 */ /* 0x040fe200000006ff */
[----:B------:R-:W-:Y:S01]  /*11050*/  USEL UR4, UR4, URZ, !UP3 ;  /* 0x0000003f04047287 */ /* 0x000fe2000d800000 */
[----:B------:R-:W-:Y:S01]  /*11060*/  R2P PR, R6, 0x6 ;  /* 0x0000000606007804 */ /* 0x000fe20000000000 */
[----:B------:R-:W-:Y:S01]  /*11070*/  USHF.L.U32 UR5, UR5, 0x6, URZ ;  /* 0x0000000605057899 */ /* 0x000fe2000800063f */
[----:B------:R-:W-:Y:S01]  /*11080*/  SHF.R.S32.HI R11, RZ, 0x5, R7 ;  /* 0x00000005ff0b7819 */ /* 0x000fe20000011407 */
[----:B----4-:R-:W-:Y:S01]  /*11090*/  UIMAD UR11, UR10, UR11, UR4 ;  /* 0x0000000b0a0b72a4 */ /* 0x010fe2000f8e0204 */
[----:B------:R-:W-:Y:S01]  /*110a0*/  LOP3.LUT R12, R12, 0x1c0, RZ, 0xc0, !PT ;  /* 0x000001c00c0c7812 */ /* 0x000fe200078ec0ff */
[----:B--2---:R-:W-:Y:S01]  /*110b0*/  FMUL.FTZ R9, R9, c[0x0][0x2dc] ;  /* 0x0000b70009097a20 */ /* 0x004fe20000410000 */
[----:B------:R-:W-:Y:S01]  /*110c0*/  LOP3.LUT R6, R6, 0x1, RZ, 0xc0, !PT ;  /* 0x0000000106067812 */ /* 0x000fe200078ec0ff */
[----:B------:R-:W2:Y:S01]  /*110d0*/  @P4 MUFU.LG2 R5, R5 ;  /* 0x0000000500054308 */ /* 0x000ea20000000c00 */
[----:B------:R-:W-:Y:S01]  /*110e0*/  LEA R8, R11, R8, 0x9 ;  /* 0x000000080b087211 */ /* 0x000fe200078e48ff */
[C---:B------:R-:W-:Y:S01]  /*110f0*/  FMUL.FTZ R160, R9.reuse, R160 ;  /* 0x000000a009a07220 */ /* 0x040fe20000410000 */
[----:B------:R-:W-:Y:S01]  /*11100*/  LEA.HI R12, R12, R12, RZ, 0x1d ;  /* 0x0000000c0c0c7211 */ /* 0x000fe200078fe8ff */
[C---:B------:R-:W-:Y:S01]  /*11110*/  FMUL.FTZ R161, R9.reuse, R161 ;  /* 0x000000a109a17220 */ /* 0x040fe20000410000 */
[----:B------:R-:W-:Y:S01]  /*11120*/  ISETP.NE.U32.AND P0, PT, R6, 0x1, PT ;  /* 0x000000010600780c */ /* 0x000fe20003f05070 */
[----:B-1----:R-:W-:Y:S01]  /*11130*/  FMUL.FTZ R10, R10, c[0x0][0x2dc] ;  /* 0x0000b7000a0a7a20 */ /* 0x002fe20000410000 */
[----:B------:R-:W-:Y:S01]  /*11140*/  LEA R8, R8, R12, 0x1 ;  /* 0x0000000c08087211 */ /* 0x000fe200078e08ff */
[C---:B------:R-:W-:Y:S01]  /*11150*/  FMUL.FTZ R156, R9.reuse, R156 ;  /* 0x0000009c099c7220 */ /* 0x040fe20000410000 */
[----:B------:R-:W-:Y:S01]  /*11160*/  MOV R6, 0x20 ;  /* 0x0000002000067802 */ /* 0x000fe20000000f00 */
[----:B------:R-:W-:Y:S01]  /*11170*/  FMUL.FTZ R162, R10, R162 ;  /* 0x000000a20aa27220 */ /* 0x000fe20000410000 */
[----:B------:R-:W-:Y:S01]  /*11180*/  SHF.L.U32 R8, R8, 0x1, RZ ;  /* 0x0000000108087819 */ /* 0x000fe200000006ff */
[----:B------:R-:W-:Y:S01]  /*11190*/  FMUL.FTZ R163, R10, R163 ;  /* 0x000000a30aa37220 */ /* 0x000fe20000410000 */
[----:B------:R-:W-:Y:S01]  /*111a0*/  SEL R6, R6, 0xffffffe0, !P1 ;  /* 0xffffffe006067807 */ /* 0x000fe20004800000 */
[----:B------:R-:W-:Y:S01]  /*111b0*/  FMUL.FTZ R157, R9, R157 ;  /* 0x0000009d099d7220 */ /* 0x000fe20000410000 */
[----:B------:R-:W-:Y:S01]  /*111c0*/  IADD3 R12, R8, -0x10, RZ ;  /* 0xfffffff0080c7810 */ /* 0x000fe20007ffe0ff */
[C---:B------:R-:W-:Y:S01]  /*111d0*/  FMUL.FTZ R158, R10.reuse, R158 ;  /* 0x0000009e0a9e7220 */ /* 0x040fe20000410000 */
[----:B------:R-:W-:Y:S01]  /*111e0*/  F2FP.BF16.PACK_AB R160, R161, R160 ;  /* 0x000000a0a1a0723e */ /* 0x000fe200000010ff */
[----:B------:R-:W-:Y:S01]  /*111f0*/  FMUL.FTZ R159, R10, R159 ;  /* 0x0000009f0a9f7220 */ /* 0x000fe20000410000 */
[----:B------:R-:W-:Y:S01]  /*11200*/  @P0 IADD3 R12, R8, 0x10, RZ ;  /* 0x00000010080c0810 */ /* 0x000fe20007ffe0ff */
[----:B------:R-:W-:Y:S01]  /*11210*/  FMUL.FTZ R36, R9, R36 ;  /* 0x0000002409247220 */ /* 0x000fe20000410000 */
[----:B------:R-:W-:Y:S01]  /*11220*/  F2FP.BF16.PACK_AB R162, R163, R162 ;  /* 0x000000a2a3a2723e */ /* 0x000fe200000010ff */
[----:B------:R-:W-:Y:S01]  /*11230*/  FMUL.FTZ R37, R9, R37 ;  /* 0x0000002509257220 */ /* 0x000fe20000410000 */
[----:B------:R-:W-:Y:S01]  /*11240*/  SEL R13, R13, 0xffffffc0, !P2 ;  /* 0xffffffc00d0d7807 */ /* 0x000fe20005000000 */
[C---:B------:R-:W-:Y:S01]  /*11250*/  FMUL.FTZ R38, R10.reuse, R38 ;  /* 0x000000260a267220 */ /* 0x040fe20000410000 */
[----:B------:R-:W-:Y:S01]  /*11260*/  F2FP.BF16.PACK_AB R156, R157, R156 ;  /* 0x0000009c9d9c723e */ /* 0x000fe200000010ff */
[C---:B------:R-:W-:Y:S01]  /*11270*/  FMUL.FTZ R39, R10.reuse, R39 ;  /* 0x000000270a277220 */ /* 0x040fe20000410000 */
[----:B------:R-:W-:Y:S01]  /*11280*/  F2FP.BF16.PACK_AB R158, R159, R158 ;  /* 0x0000009e9f9e723e */ /* 0x000fe200000010ff */
[----:B------:R-:W-:Y:S01]  /*11290*/  FMUL.FTZ R40, R9, R40 ;  /* 0x0000002809287220 */ /* 0x000fe20000410000 */
[----:B------:R-:W-:Y:S01]  /*112a0*/  F2FP.BF16.PACK_AB R36, R37, R36 ;  /* 0x000000242524723e */ /* 0x000fe200000010ff */
[----:B------:R-:W-:Y:S01]  /*112b0*/  FMUL.FTZ R41, R9, R41 ;  /* 0x0000002909297220 */ /* 0x000fe20000410000 */
[----:B------:R-:W-:Y:S01]  /*112c0*/  F2FP.BF16.PACK_AB R38, R39, R38 ;  /* 0x000000262726723e */ /* 0x000fe200000010ff */
[----:B------:R-:W-:Y:S01]  /*112d0*/  FMUL.FTZ R42, R10, R42 ;  /* 0x0000002a0a2a7220 */ /* 0x000fe20000410000 */
[----:B------:R-:W-:Y:S01]  /*112e0*/  IADD3 R14, R8, R6, RZ ;  /* 0x00000006080e7210 */ /* 0x000fe20007ffe0ff */
[----:B------:R-:W-:Y:S01]  /*112f0*/  FMUL.FTZ R43, R10, R43 ;  /* 0x0000002b0a2b7220 */ /* 0x000fe20000410000 */
[----:B------:R-:W-:Y:S01]  /*11300*/  F2FP.BF16.PACK_AB R40, R41, R40 ;  /* 0x000000282928723e */ /* 0x000fe200000010ff */
[C---:B------:R-:W-:Y:S01]  /*11310*/  FMUL.FTZ R44, R9.reuse, R44 ;  /* 0x0000002c092c7220 */ /* 0x040fe20000410000 */
[----:B------:R-:W-:Y:S01]  /*11320*/  IADD3 R15, R6, R12, RZ ;  /* 0x0000000c060f7210 */ /* 0x000fe20007ffe0ff */
[----:B------:R-:W-:Y:S01]  /*11330*/  FMUL.FTZ R45, R9, R45 ;  /* 0x0000002d092d7220 */ /* 0x000fe20000410000 */
[----:B------:R-:W-:Y:S01]  /*11340*/  F2FP.BF16.PACK_AB R42, R43, R42 ;  /* 0x0000002a2b2a723e */ /* 0x000fe200000010ff */
[----:B------:R-:W-:Y:S01]  /*11350*/  FMUL.FTZ R46, R10, R46 ;  /* 0x0000002e0a2e7220 */ /* 0x000fe20000410000 */
[----:B------:R-:W-:Y:S01]  /*11360*/  IADD3 R16, R8, R13, RZ ;  /* 0x0000000d08107210 */ /* 0x000fe20007ffe0ff */
[C---:B------:R-:W-:Y:S01]  /*11370*/  FMUL.FTZ R47, R10.reuse, R47 ;  /* 0x0000002f0a2f7220 */ /* 0x040fe20000410000 */
[----:B------:R-:W-:Y:S01]  /*11380*/  F2FP.BF16.PACK_AB R44, R45, R44 ;  /* 0x0000002c2d2c723e */ /* 0x000fe200000010ff */
[C---:B------:R-:W-:Y:S01]  /*11390*/  FMUL.FTZ R48, R9.reuse, R48 ;  /* 0x0000003009307220 */ /* 0x040fe20000410000 */
[----:B------:R-:W-:Y:S01]  /*113a0*/  STS [R8], R160 ;  /* 0x000000a008007388 */ /* 0x000fe20000000800 */
[----:B------:R-:W-:Y:S01]  /*113b0*/  FMUL.FTZ R49, R9, R49 ;  /* 0x0000003109317220 */ /* 0x000fe20000410000 */
[----:B------:R-:W-:Y:S01]  /*113c0*/  F2FP.BF16.PACK_AB R46, R47, R46 ;  /* 0x0000002e2f2e723e */ /* 0x000fe200000010ff */
[C---:B------:R-:W-:Y:S01]  /*113d0*/  FMUL.FTZ R50, R10.reuse, R50 ;  /* 0x000000320a327220 */ /* 0x040fe20000410000 */
[----:B------:R-:W-:Y:S01]  /*113e0*/  STS [R8+0x400], R162 ;  /* 0x000400a208007388 */ /* 0x000fe20000000800 */
[C---:B------:R-:W-:Y:S01]  /*113f0*/  FMUL.FTZ R51, R10.reuse, R51 ;  /* 0x000000330a337220 */ /* 0x040fe20000410000 */
[----:B------:R-:W-:Y:S01]  /*11400*/  F2FP.BF16.PACK_AB R48, R49, R48 ;  /* 0x000000303130723e */ /* 0x000fe200000010ff */
[----:B------:R-:W-:Y:S01]  /*11410*/  FMUL.FTZ R52, R9, R52 ;  /* 0x0000003409347220 */ /* 0x000fe20000410000 */
[----:B------:R-:W-:Y:S01]  /*11420*/  IADD3 R17, R13, R12, RZ ;  /* 0x0000000c0d117210 */ /* 0x000fe20007ffe0ff */
[----:B------:R-:W-:Y:S01]  /*11430*/  FMUL.FTZ R53, R9, R53 ;  /* 0x0000003509357220 */ /* 0x000fe20000410000 */
[----:B------:R-:W-:Y:S01]  /*11440*/  F2FP.BF16.PACK_AB R50, R51, R50 ;  /* 0x000000323332723e */ /* 0x000fe200000010ff */
[C---:B------:R-:W-:Y:S01]  /*11450*/  FMUL.FTZ R54, R10.reuse, R54 ;  /* 0x000000360a367220 */ /* 0x040fe20000410000 */
[----:B------:R-:W-:Y:S01]  /*11460*/  STS [R12], R156 ;  /* 0x0000009c0c007388 */ /* 0x000fe20000000800 */
[C---:B------:R-:W-:Y:S01]  /*11470*/  FMUL.FTZ R55, R10.reuse, R55 ;  /* 0x000000370a377220 */ /* 0x040fe20000410000 */
[----:B------:R-:W-:Y:S01]  /*11480*/  F2FP.BF16.PACK_AB R52, R53, R52 ;  /* 0x000000343534723e */ /* 0x000fe200000010ff */
[C---:B------:R-:W-:Y:S01]  /*11490*/  FMUL.FTZ R56, R9.reuse, R56 ;  /* 0x0000003809387220 */ /* 0x040fe20000410000 */
[----:B------:R-:W-:Y:S01]  /*114a0*/  STS [R12+0x400], R158 ;  /* 0x0004009e0c007388 */ /* 0x000fe20000000800 */
        /* <DEDUP_REMOVED lines=13> */
[----:B------:R-:W-:Y:S01]  /*11580*/  IADD3 R13, R15, R13, RZ ;  /* 0x0000000d0f0d7210 */ /* 0x000fe20007ffe0ff */
[----:B------:R-:W-:Y:S01]  /*11590*/  FMUL.FTZ R64, R9, R64 ;  /* 0x0000004009407220 */ /* 0x000fe20000410000 */
[----:B------:R-:W-:Y:S01]  /*115a0*/  F2FP.BF16.PACK_AB R60, R61, R60 ;  /* 0x0000003c3d3c723e */ /* 0x000fe200000010ff */
        /* <DEDUP_REMOVED lines=43> */
[----:B------:R-:W-:Y:S01]  /*11860*/  STS [R8+0x2000], R60 ;  /* 0x0020003c08007388 */ /* 0x000fe20000000800 */
        /* <DEDUP_REMOVED lines=126> */
[----:B------:R-:W-:Y:S01]  /*12050*/  FMUL.FTZ R144, R9, R144 ;  /* 0x0000009009907220 */ /* 0x000fe20000410000 */
[----:B------:R-:W-:Y:S01]  /*12060*/  STS [R8+0x6000], R124 ;  /* 0x0060007c08007388 */ /* 0x000fe20000000800 */
[C---:B------:R-:W-:Y:S01]  /*12070*/  FMUL.FTZ R150, R10.reuse, R150 ;  /* 0x000000960a967220 */ /* 0x040fe20000410000 */
[----:B------:R-:W-:Y:S01]  /*12080*/  F2FP.BF16.PACK_AB R148, R149, R148 ;  /* 0x000000949594723e */ /* 0x000fe200000010ff */
[C---:B------:R-:W-:Y:S01]  /*12090*/  FMUL.FTZ R151, R10.reuse, R151 ;  /* 0x000000970a977220 */ /* 0x040fe20000410000 */
[----:B------:R-:W-:Y:S01]  /*120a0*/  STS [R8+0x6400], R126 ;  /* 0x0064007e08007388 */ /* 0x000fe20000000800 */
[C---:B------:R-:W-:Y:S01]  /*120b0*/  FMUL.FTZ R146, R10.reuse, R146 ;  /* 0x000000920a927220 */ /* 0x040fe20000410000 */
[----:B------:R-:W-:Y:S01]  /*120c0*/  @!UP3 UMOV UR20, URZ ;  /* 0x0000003f0014bc82 */ /* 0x000fe20008000000 */
[----:B------:R-:W-:Y:S01]  /*120d0*/  FMUL.FTZ R9, R9, R145 ;  /* 0x0000009109097220 */ /* 0x000fe20000410000 */
[----:B------:R-:W-:Y:S01]  /*120e0*/  F2FP.BF16.PACK_AB R150, R151, R150 ;  /* 0x000000969796723e */ /* 0x000fe200000010ff */
[----:B------:R-:W-:Y:S01]  /*120f0*/  FMUL.FTZ R10, R10, R147 ;  /* 0x000000930a0a7220 */ /* 0x000fe20000410000 */
[----:B------:R-:W-:Y:S01]  /*12100*/  STS [R12+0x6000], R128 ;  /* 0x006000800c007388 */ /* 0x000fe20000000800 */
[----:B------:R-:W-:Y:S01]  /*12110*/  @UP3 UMOV UR20, UR16 ;  /* 0x0000001000143c82 */ /* 0x000fe20008000000 */
[----:B------:R-:W-:Y:S01]  /*12120*/  F2FP.BF16.PACK_AB R9, R9, R144 ;  /* 0x000000900909723e */ /* 0x000fe200000010ff */
[----:B------:R-:W-:Y:S01]  /*12130*/  @!UP3 UMOV UR21, URZ ;  /* 0x0000003f0015bc82 */ /* 0x000fe20008000000 */
[----:B------:R-:W-:Y:S01]  /*12140*/  STS [R12+0x6400], R130 ;  /* 0x006400820c007388 */ /* 0x000fe20000000800 */
[----:B------:R-:W-:Y:S01]  /*12150*/  F2FP.BF16.PACK_AB R10, R10, R146 ;  /* 0x000000920a0a723e */ /* 0x000fe200000010ff */
[----:B------:R-:W-:Y:S01]  /*12160*/  USHF.R.S32.HI UR4, URZ, 0x1f, UR5 ;  /* 0x0000001f3f047899 */ /* 0x000fe20008011405 */
[----:B--2---:R-:W-:Y:S01]  /*12170*/  @P4 FMUL.FTZ R5, R5, 0.69314718246459960938 ;  /* 0x3f31721805054820 */ /* 0x004fe20000410000 */
[----:B------:R-:W-:Y:S01]  /*12180*/  STS [R14+0x6000], R132 ;  /* 0x006000840e007388 */ /* 0x000fe20000000800 */
[----:B------:R-:W-:-:S02]  /*12190*/  @UP3 USHF.R.S32.HI UR21, URZ, 0x1f, UR16 ;  /* 0x0000001f3f153899 */ /* 0x000fc40008011410 */
[----:B------:R-:W-:Y:S01]  /*121a0*/  USHF.R.S32.HI UR6, URZ, 0x1f, UR11 ;  /* 0x0000001f3f067899 */ /* 0x000fe2000801140b */
[----:B------:R-:W-:Y:S01]  /*121b0*/  STS [R14+0x6400], R134 ;  /* 0x006400860e007388 */ /* 0x000fe20000000800 */
[----:B------:R-:W-:Y:S02]  /*121c0*/  UIADD3 UR5, UP2, UP1, UR5, UR20, UR11 ;  /* 0x0000001405057290 */ /* 0x000fe4000f95e00b */
[----:B------:R-:W-:Y:S01]  /*121d0*/  @!UP0 UMOV UR14, UR18 ;  /* 0x00000012000e8c82 */ /* 0x000fe20008000000 */
[----:B------:R-:W-:Y:S01]  /*121e0*/  STS [R15+0x6000], R136 ;  /* 0x006000880f007388 */ /* 0x000fe20000000800 */
[----:B------:R-:W-:-:S03]  /*121f0*/  UIADD3.X UR4, UR4, UR21, UR6, UP2, UP1 ;  /* 0x0000001504047290 */ /* 0x000fc600097e2406 */
        /* <DEDUP_REMOVED lines=9> */
[----:B------:R-:W-:Y:S06]  /*12290*/  BAR.SYNC.DEFER_BLOCKING 0x0 ;  /* 0x0000000000007b1d */ /* 0x000fec0000010000 */
[----:B------:R-:W3:Y:S01]  /*122a0*/  S2R R6, SR_TID.X ;  /* 0x0000000000067919 */ /* 0x000ee20000002100 */
[----:B-1----:R-:W-:-:S04]  /*122b0*/  LOP3.LUT R9, R7, 0xffffffe0, RZ, 0xc0, !PT ;  /* 0xffffffe007097812 */ /* 0x002fc800078ec0ff */
[----:B------:R-:W-:Y:S02]  /*122c0*/  IADD3 R9, -R9, R2, RZ ;  /* 0x0000000209097210 */ /* 0x000fe40007ffe1ff */
[----:B--2---:R-:W-:Y:S01]  /*122d0*/  SHF.R.S32.HI R10, RZ, 0x1f, R11 ;  /* 0x0000001fff0a7819 */ /* 0x004fe2000001140b */
[----:B------:R1:W2:Y:S01]  /*122e0*/  LDS.128 R68, [R219] ;  /* 0x00000000db447984 */ /* 0x0002a20000000c00 */
[----:B------:R-:W-:Y:S02]  /*122f0*/  LOP3.LUT P0, RZ, R9, 0x3, RZ, 0xc0, !PT ;  /* 0x0000000309ff7812 */ /* 0x000fe4000780c0ff */
[----:B------:R-:W-:Y:S01]  /*12300*/  LEA.HI R10, R10, R11, RZ, 0x2 ;  /* 0x0000000b0a0a7211 */ /* 0x000fe200078f10ff */
[----:B------:R1:W4:Y:S01]  /*12310*/  LDS.128 R64, [R219+0x800] ;  /* 0x00080000db407984 */ /* 0x0003220000000c00 */
[----:B---3--:R-:W-:-:S03]  /*12320*/  SHF.R.S32.HI R8, RZ, 0x1f, R6 ;  /* 0x0000001fff087819 */ /* 0x008fc60000011406 */
[----:B------:R1:W3:Y:S01]  /*12330*/  LDS.128 R60, [R219+0x1000] ;  /* 0x00100000db3c7984 */ /* 0x0002e20000000c00 */
[----:B------:R-:W-:Y:S02]  /*12340*/  LOP3.LUT R10, R10, 0xffffffc, RZ, 0xc0, !PT ;  /* 0x0ffffffc0a0a7812 */ /* 0x000fe400078ec0ff */
[----:B------:R-:W-:Y:S01]  /*12350*/  LEA.HI R7, R8, R6, RZ, 0x5 ;  /* 0x0000000608077211 */ /* 0x000fe200078f28ff */
[----:B------:R1:W1:Y:S01]  /*12360*/  LDS.128 R56, [R219+0x1800] ;  /* 0x00180000db387984 */ /* 0x0002620000000c00 */
[----:B------:R-:W-:Y:S02]  /*12370*/  IADD3 R11, R11, -R10, RZ ;  /* 0x8000000a0b0b7210 */ /* 0x000fe40007ffe0ff */
[----:B------:R-:W-:Y:S01]  /*12380*/  LOP3.LUT R7, R7, 0xffffffe0, RZ, 0xc0, !PT ;  /* 0xffffffe007077812 */ /* 0x000fe200078ec0ff */
[----:B------:R1:W1:Y:S01]  /*12390*/  LDS.128 R52, [R219+0x2000] ;  /* 0x00200000db347984 */ /* 0x0002620000000c00 */
[----:B------:R-:W-:Y:S02]  /*123a0*/  MOV R10, 0x7f800000 ;  /* 0x7f800000000a7802 */ /* 0x000fe40000000f00 */
[----:B------:R-:W-:Y:S01]  /*123b0*/  IADD3 R9, -R7, R6, RZ ;  /* 0x0000000607097210 */ /* 0x000fe20007ffe1ff */
        /* <DEDUP_REMOVED lines=21> */
[----:B--234-:R-:W-:Y:S01]  /*12510*/  UIMAD UR6, UR9, -0x40, UR24 ;  /* 0xffffffc0090678a4 */ /* 0x01cfe2000f8e0218 */
        /* <DEDUP_REMOVED lines=15> */
.L_x_325:
[----:B--234-:R-:W-:Y:S05]  /*12610*/  BSYNC B0 ;  /* 0x0000000000007941 */ /* 0x01cfea0003800000 */
.L_x_324:
[----:B------:R-:W2:Y:S01]  /*12620*/  S2R R3, SR_CTAID.Z ;  /* 0x0000000000037919 */ /* 0x000ea20000002700 */
        /* <DEDUP_REMOVED lines=16> */
[----:B--2---:R-:W-:-:S04]  /*12730*/  IMAD.WIDE.U32 R6, R3, c[0x0][0x1f0], R10 ;  /* 0x00007c0003067a25 */ /* 0x004fc800078e000a */
        /* <DEDUP_REMOVED lines=18> */
.L_x_327:
[----:B------:R-:W-:Y:S05]  /*12860*/  BSYNC B0 ;  /* 0x0000000000007941 */ /* 0x000fea0003800000 */
.L_x_326:
[----:B------:R-:W-:Y:S01]  /*12870*/  LEA.HI.SX32 R0, R4, 0x10, 0x1d ;  /* 0x0000001004007811 */ /* 0x000fe200078feaff */
[----:B------:R-:W-:Y:S03]  /*12880*/  BSSY B0, `(.L_x_328) ;  /* 0x0000015000007945 */ /* 0x000fe60003800000 */
[----:B------:R-:W-:-:S13]  /*12890*/  ISETP.GE.AND P0, PT, R0, UR9, PT ;  /* 0x0000000900007c0c */ /* 0x000fda000bf06270 */
[----:B------:R-:W-:Y:S05]  /*128a0*/  @P0 BRA `(.L_x_329) ;  /* 0x0000012000000947 */ /* 0x000fea0003800000 */
[----:B------:R-:W-:Y:S01]  /*128b0*/  IADD3 R2, P0, R8, 0x10, RZ ;  /* 0x0000001008027810 */ /* 0x000fe20007f1e0ff */
[----:B-12---:R-:W-:Y:S01]  /*128c0*/  IMAD.MOV.U32 R20, RZ, RZ, R6 ;  /* 0x000000ffff147224 */ /* 0x006fe200078e0006 */
        /* <DEDUP_REMOVED lines=16> */
.L_x_329:
[----:B------:R-:W-:Y:S05]  /*129d0*/  BSYNC B0 ;  /* 0x0000000000007941 */ /* 0x000fea0003800000 */
.L_x_328:
        /* <DEDUP_REMOVED lines=22> */
.L_x_331:
[----:B------:R-:W-:Y:S05]  /*12b40*/  BSYNC B0 ;  /* 0x0000000000007941 */ /* 0x000fea0003800000 */
.L_x_330:
        /* <DEDUP_REMOVED lines=23> */
.L_x_285:
[----:B------:R-:W-:Y:S01]  /*12cc0*/  UISETP.NE.AND UP4, UPT, UR22, -0x1, UPT ;  /* 0xffffffff1600788c */ /* 0x000fe2000bf85270 */
[----:B------:R-:W-:Y:S01]  /*12cd0*/  LEA.HI R6, R6, R7, RZ, 0x3 ;  /* 0x0000000706067211 */ /* 0x000fe200078f18ff */
[----:B------:R-:W-:Y:S01]  /*12ce0*/  ULDC.U8 UR15, c[0x0][0x329] ;  /* 0x0000ca40000f7ab9 */ /* 0x000fe20000000000 */
[----:B------:R-:W1:Y:S01]  /*12cf0*/  S2R R12, SR_CTAID.Z ;  /* 0x00000000000c7919 */ /* 0x000e620000002700 */
[----:B------:R-:W-:Y:S01]  /*12d00*/  UISETP.NE.AND UP3, UPT, UR15, URZ, UPT ;  /* 0x0000003f0f00728c */ /* 0x000fe2000bf65270 */
[----:B------:R-:W-:Y:S01]  /*12d10*/  LOP3.LUT R8, R6, 0xfffffff8, RZ, 0xc0, !PT ;  /* 0xfffffff806087812 */ /* 0x000fe200078ec0ff */
[----:B------:R-:W-:Y:S01]  /*12d20*/  ULDC.64 UR4, c[0x0][0x1e0] ;  /* 0x0000780000047ab9 */ /* 0x000fe20000000a00 */
[----:B------:R-:W-:Y:S01]  /*12d30*/  SHF.R.S32.HI R14, RZ, 0x3, R6 ;  /* 0x00000003ff0e7819 */ /* 0x000fe20000011406 */
[----:B------:R-:W-:Y:S01]  /*12d40*/  ULDC.64 UR6, c[0x0][0x1e8] ;  /* 0x00007a0000067ab9 */ /* 0x000fe20000000a00 */
[----:B------:R-:W-:Y:S01]  /*12d50*/  IMAD.U32 R16, RZ, RZ, UR23 ;  /* 0x00000017ff107e24 */ /* 0x000fe2000f8e00ff */
[----:B------:R-:W-:Y:S01]  /*12d60*/  USHF.R.S32.HI UR13, URZ, 0x1f, UR12 ;  /* 0x0000001f3f0d7899 */ /* 0x000fe2000801140c */
[----:B------:R-:W-:Y:S01]  /*12d70*/  IMAD.IADD R8, R7, 0x1, -R8 ;  /* 0x0000000107087824 */ /* 0x000fe200078e0a08 */
[----:B------:R-:W-:Y:S01]  /*12d80*/  @!UP4 USHF.R.S32.HI UR17, URZ, 0x1f, UR14 ;  /* 0x0000001f3f11c899 */ /* 0x000fe2000801140e */
[--C-:B------:R-:W-:Y:S01]  /*12d90*/  SHF.R.S32.HI R15, RZ, 0x1f, R14.reuse ;  /* 0x0000001fff0f7819 */ /* 0x100fe2000001140e */
[----:B------:R-:W-:Y:S01]  /*12da0*/  @UP4 UIMAD.WIDE.U32 UR8, UR22, UR6, URZ ;  /* 0x00000006160842a5 */ /* 0x000fe2000f8e003f */
[----:B------:R-:W-:Y:S01]  /*12db0*/  IMAD.SHL.U32 R7, R8, 0x8, RZ ;  /* 0x0000000808077824 */ /* 0x000fe200078e00ff */
[----:B------:R-:W-:Y:S01]  /*12dc0*/  @!UP4 UIMAD UR17, UR17, UR4, URZ ;  /* 0x000000041111c2a4 */ /* 0x000fe2000f8e023f */
[----:B------:R-:W-:Y:S01]  /*12dd0*/  BSSY B0, `(.L_x_332) ;  /* 0x0000040000007945 */ /* 0x000fe20003800000 */
[----:B------:R-:W-:Y:S01]  /*12de0*/  ULDC.U8 UR16, c[0x0][0x328] ;  /* 0x0000ca0000107ab9 */ /* 0x000fe20000000000 */
[----:B------:R-:W-:Y:S01]  /*12df0*/  IMAD.WIDE R16, R16, 0x40, R14 ;  /* 0x0000004010107825 */ /* 0x000fe200078e020e */
[----:B------:R-:W-:Y:S01]  /*12e00*/  @!UP4 UIMAD.WIDE.U32 UR18, UR14, UR4, URZ ;  /* 0x000000040e12c2a5 */ /* 0x000fe2000f8e003f */
[C---:B------:R-:W-:Y:S01]  /*12e10*/  IADD3 R6, R7.reuse, 0x40, RZ ;  /* 0x0000004007067810 */ /* 0x040fe20007ffe0ff */
[----:B------:R-:W-:Y:S01]  /*12e20*/  @!UP4 UIMAD UR17, UR14, UR5, UR17 ;  /* 0x000000050e11c2a4 */ /* 0x000fe2000f8e0211 */
[C---:B------:R-:W-:Y:S01]  /*12e30*/  IADD3 R5, R7.reuse, 0x80, RZ ;  /* 0x0000008007057810 */ /* 0x040fe20007ffe0ff */
[----:B------:R-:W-:Y:S01]  /*12e40*/  UISETP.NE.AND UP2, UPT, UR16, URZ, UPT ;  /* 0x0000003f1000728c */ /* 0x000fe2000bf45270 */
[----:B------:R-:W-:Y:S01]  /*12e50*/  IADD3 R4, R7, 0xc0, RZ ;  /* 0x000000c007047810 */ /* 0x000fe20007ffe0ff */
[----:B------:R-:W-:-:S02]  /*12e60*/  ULDC.64 UR4, c[0x0][0x1f0] ;  /* 0x00007c0000047ab9 */ /* 0x000fc40000000a00 */
[----:B------:R-:W-:Y:S02]  /*12e70*/  UIMAD UR4, UR13, UR4, URZ ;  /* 0x000000040d0472a4 */ /* 0x000fe4000f8e023f */
[----:B------:R-:W-:Y:S02]  /*12e80*/  @!UP3 UISETP.NE.AND UP1, UPT, UR16, URZ, UPT ;  /* 0x0000003f1000b28c */ /* 0x000fe4000bf25270 */
[----:B------:R-:W-:Y:S02]  /*12e90*/  @UP4 UMOV UR13, UR8 ;  /* 0x00000008000d4c82 */ /* 0x000fe40008000000 */
[----:B------:R-:W-:Y:S02]  /*12ea0*/  @UP4 UIMAD UR7, UR22, UR7, UR9 ;  /* 0x00000007160742a4 */ /* 0x000fe4000f8e0209 */
[----:B------:R-:W-:Y:S02]  /*12eb0*/  ULDC UR10, c[0x0][0x214] ;  /* 0x00008500000a7ab9 */ /* 0x000fe40000000800 */
[----:B------:R-:W-:-:S02]  /*12ec0*/  @UP3 ULDC UR8, c[0x0][0x210] ;  /* 0x0000840000083ab9 */ /* 0x000fc40000000800 */
[----:B------:R-:W-:Y:S02]  /*12ed0*/  UISETP.EQ.AND UP2, UPT, UR15, URZ, UP2 ;  /* 0x0000003f0f00728c */ /* 0x000fe40009742270 */
[----:B------:R-:W-:Y:S02]  /*12ee0*/  ULDC UR9, c[0x0][0x234] ;  /* 0x00008d0000097ab9 */ /* 0x000fe40000000800 */
[----:B------:R-:W-:Y:S02]  /*12ef0*/  @UP3 UIMAD UR8, UR8, UR10, URZ ;  /* 0x0000000a080832a4 */ /* 0x000fe4000f8e023f */
[----:B------:R-:W-:Y:S02]  /*12f00*/  @!UP3 USEL UR8, UR10, UR9, !UP1 ;  /* 0x000000090a08b287 */ /* 0x000fe4000c800000 */
[----:B------:R-:W-:Y:S02]  /*12f10*/  UISETP.NE.OR UP0, UPT, UR22, -0x1, !UP2 ;  /* 0xffffffff1600788c */ /* 0x000fe4000d705670 */
[----:B------:R-:W-:-:S02]  /*12f20*/  ULDC UR6, c[0x0][0x1c0] ;  /* 0x0000700000067ab9 */ /* 0x000fc40000000800 */
[----:B------:R-:W-:Y:S02]  /*12f30*/  @UP3 UMOV UR20, 0x1 ;  /* 0x0000000100143882 */ /* 0x000fe40000000000 */
[----:B------:R-:W-:Y:S02]  /*12f40*/  @!UP3 UIMAD UR20, UR8, UR6, URZ ;  /* 0x000000060814b2a4 */ /* 0x000fe4000f8e023f */
[----:B------:R-:W-:Y:S02]  /*12f50*/  @!UP4 UMOV UR13, UR18 ;  /* 0x00000012000dcc82 */ /* 0x000fe40008000000 */
[----:B------:R-:W-:Y:S01]  /*12f60*/  @!UP4 UIADD3 UR7, UR19, UR17, URZ ;  /* 0x000000111307c290 */ /* 0x000fe2000fffe03f */
[----:B------:R-:W-:Y:S01]  /*12f70*/  IADD3 R2, P0, R7, UR13, RZ ;  /* 0x0000000d07027c10 */ /* 0x000fe2000ff1e0ff */
[----:B------:R-:W-:Y:S02]  /*12f80*/  UIADD3 UR24, -UR11, UR24, URZ ;  /* 0x000000180b187290 */ /* 0x000fe4000fffe13f */
[----:B------:R-:W-:-:S02]  /*12f90*/  UIMAD UR20, UR14, UR20, URZ ;  /* 0x000000140e1472a4 */ /* 0x000fc4000f8e023f */
[----:B------:R-:W-:Y:S01]  /*12fa0*/  @!UP0 UIMAD UR22, UR14, UR10, URZ ;  /* 0x0000000a0e1682a4 */ /* 0x000fe2000f8e023f */
[----:B------:R-:W-:Y:S01]  /*12fb0*/  LEA.HI.X.SX32 R3, R7, UR7, 0x1, P0 ;  /* 0x0000000707037c11 */ /* 0x000fe200080f0eff */
[----:B------:R-:W-:Y:S01]  /*12fc0*/  USEL UR20, UR20, URZ, !UP2 ;  /* 0x0000003f14147287 */ /* 0x000fe2000d000000 */
[----:B------:R-:W-:Y:S01]  /*12fd0*/  ISETP.GE.AND P0, PT, R14, UR24, PT ;  /* 0x000000180e007c0c */ /* 0x000fe2000bf06270 */
[----:B------:R-:W-:Y:S02]  /*12fe0*/  @UP3 ULDC UR21, c[0x0][0x210] ;  /* 0x0000840000153ab9 */ /* 0x000fe40000000800 */
[----:B------:R-:W-:Y:S01]  /*12ff0*/  @!UP3 UMOV UR21, 0x1 ;  /* 0x000000010015b882 */ /* 0x000fe20000000000 */
[----:B-1----:R-:W-:Y:S01]  /*13000*/  IMAD.WIDE.U32 R12, R12, c[0x0][0x1f0], R2 ;  /* 0x00007c000c0c7a25 */ /* 0x002fe200078e0002 */
[----:B------:R-:W-:Y:S02]  /*13010*/  UIMAD UR8, UR12, UR8, UR20 ;  /* 0x000000080c0872a4 */ /* 0x000fe4000f8e0214 */
[----:B------:R-:W-:-:S02]  /*13020*/  UIMAD UR11, UR11, UR21, URZ ;  /* 0x000000150b0b72a4 */ /* 0x000fc4000f8e023f */
[----:B------:R-:W-:Y:S02]  /*13030*/  @!UP2 UMOV UR28, URZ ;  /* 0x0000003f001cac82 */ /* 0x000fe40008000000 */
[----:B------:R-:W-:Y:S02]  /*13040*/  @UP2 UMOV UR28, UR22 ;  /* 0x00000016001c2c82 */ /* 0x000fe40008000000 */
[----:B------:R-:W-:Y:S02]  /*13050*/  UIMAD UR4, UR12, UR5, UR4 ;  /* 0x000000050c0472a4 */ /* 0x000fe4000f8e0204 */
[----:B------:R-:W-:Y:S02]  /*13060*/  @!UP2 UMOV UR29, URZ ;  /* 0x0000003f001dac82 */ /* 0x000fe40008000000 */
[----:B------:R-:W-:Y:S02]  /*13070*/  USHF.R.S32.HI UR7, URZ, 0x1f, UR8 ;  /* 0x0000001f3f077899 */ /* 0x000fe40008011408 */
[----:B------:R-:W-:Y:S01]  /*13080*/  @UP2 USHF.R.S32.HI UR29, URZ, 0x1f, UR22 ;  /* 0x0000001f3f1d2899 */ /* 0x000fe20008011416 */
[----:B------:R-:W-:Y:S01]  /*13090*/  IADD3 R11, R13, UR4, RZ ;  /* 0x000000040d0b7c10 */ /* 0x000fe2000fffe0ff */
[----:B------:R-:W-:-:S02]  /*130a0*/  USHF.R.S32.HI UR6, URZ, 0x1f, UR11 ;  /* 0x0000001f3f067899 */ /* 0x000fc4000801140b */
        /* <DEDUP_REMOVED lines=18> */
.L_x_333:
[----:B------:R-:W-:Y:S05]  /*131d0*/  BSYNC B0 ;  /* 0x0000000000007941 */ /* 0x000fea0003800000 */
.L_x_332:
        /* <DEDUP_REMOVED lines=22> */
.L_x_335:
[----:B------:R-:W-:Y:S05]  /*13340*/  BSYNC B0 ;  /* 0x0000000000007941 */ /* 0x000fea0003800000 */
.L_x_334:
        /* <DEDUP_REMOVED lines=22> */
.L_x_337:
[----:B------:R-:W-:Y:S05]  /*134b0*/  BSYNC B0 ;  /* 0x0000000000007941 */ /* 0x000fea0003800000 */
.L_x_336:
        /* <DEDUP_REMOVED lines=21> */
.L_x_339:
[----:B------:R-:W-:Y:S05]  /*13610*/  BSYNC B0 ;  /* 0x0000000000007941 */ /* 0x000fea0003800000 */
.L_x_338:
        /* <DEDUP_REMOVED lines=35> */
.L_x_340:
        /* <DEDUP_REMOVED lines=11> */
.L_x_1077:


//--------------------- .text._ZN5flash16flash_fwd_kernelI23Flash_fwd_kernel_traitsILi256ELi64ELi64ELi4ELb0ELb0EN7cutlass10bfloat16_tE19Flash_kernel_traitsILi256ELi64ELi64ELi4ES3_EELb1ELb1ELb0ELb0ELb0ELb1ELb0ELb0EEEvNS_16Flash_fwd_paramsE --------------------------
	.section	.text._ZN5flash16flash_fwd_kernelI23Flash_fwd_kernel_traitsILi256ELi64ELi64ELi4ELb0ELb0EN7cutlass10bfloat16_tE19Flash_kernel_traitsILi256ELi64ELi64ELi4ES3_EELb1ELb1ELb0ELb0ELb0ELb1ELb0ELb0EEEvNS_16Flash_fwd_paramsE,"ax",@progbits
	.sectioninfo	@"SHI_REGISTERS=255"
	.align	128
        .global         _ZN5flash16flash_fwd_kernelI23Flash_fwd_kernel_traitsILi256ELi64ELi64ELi4ELb0ELb0EN7cutlass10bfloat16_tE19Flash_kernel_traitsILi256ELi64ELi64ELi4ES3_EELb1ELb1ELb0ELb0ELb0ELb1ELb0ELb0EEEvNS_16Flash_fwd_paramsE
        .type           _ZN5flash16flash_fwd_kernelI23Flash_fwd_kernel_traitsILi256ELi64ELi64ELi4ELb0ELb0EN7cutlass10bfloat16_tE19Flash_kernel_traitsILi256ELi64ELi64ELi4ES3_EELb1ELb1ELb0ELb0ELb0ELb1ELb0ELb0EEEvNS_16Flash_fwd_paramsE,@function
        .size           _ZN5flash16flash_fwd_kernelI23Flash_fwd_kernel_traitsILi256ELi64ELi64ELi4ELb0ELb0EN7cutlass10bfloat16_tE19Flash_kernel_traitsILi256ELi64ELi64ELi4ES3_EELb1ELb1ELb0ELb0ELb0ELb1ELb0ELb0EEEvNS_16Flash_fwd_paramsE,(.L_x_1078 - _ZN5flash16flash_fwd_kernelI23Flash_fwd_kernel_traitsILi256ELi64ELi64ELi4ELb0ELb0EN7cutlass10bfloat16_tE19Flash_kernel_traitsILi256ELi64ELi64ELi4ES3_EELb1ELb1ELb0ELb0ELb0ELb1ELb0ELb0EEEvNS_16Flash_fwd_paramsE)
        .other          _ZN5flash16flash_fwd_kernelI23Flash_fwd_kernel_traitsILi256ELi64ELi64ELi4ELb0ELb0EN7cutlass10bfloat16_tE19Flash_kernel_traitsILi256ELi64ELi64ELi4ES3_EELb1ELb1ELb0ELb0ELb0ELb1ELb0ELb0EEEvNS_16Flash_fwd_paramsE,@"STO_CUDA_ENTRY STV_DEFAULT"
_ZN5flash16flash_fwd_kernelI23Flash_fwd_kernel_traitsILi256ELi64ELi64ELi4ELb0ELb0EN7cutlass10bfloat16_tE19Flash_kernel_traitsILi256ELi64ELi64ELi4ES3_EELb1ELb1ELb0ELb0ELb0ELb1ELb0ELb0EEEvNS_16Flash_fwd_paramsE:
.text._ZN5flash16flash_fwd_kernelI23Flash_fwd_kernel_traitsILi256ELi64ELi64ELi4ELb0ELb0EN7cutlass10bfloat16_tE19Flash_kernel_traitsILi256ELi64ELi64ELi4ES3_EELb1ELb1ELb0ELb0ELb0ELb1ELb0ELb0EEEvNS_16Flash_fwd_paramsE:
        /* <DEDUP_REMOVED lines=14> */
[----:B------:R3:W4:Y:S02]  /*00e0*/  @P2 LDG.E.64 R4, [R2.64] ;  /* 0x0000001602042981 */ /* 0x000724000c1e1b00 */
[----:B---3--:R-:W-:Y:S01]  /*00f0*/  @P2 IMAD.MOV.U32 R2, RZ, RZ, R7 ;  /* 0x000000ffff022224 */ /* 0x008fe200078e0007 */
[----:B------:R-:W-:-:S06]  /*0100*/  @P2 MOV R3, R8 ;  /* 0x0000000800032202 */ /* 0x000fcc0000000f00 */
[----:B------:R-:W3:Y:S01]  /*0110*/  @P2 LDG.E.64 R2, [R2.64] ;  /* 0x0000001602022981 */ /* 0x000ee2000c1e1b00 */
[----:B------:R-:W5:Y:S01]  /*0120*/  S2UR UR12, SR_CTAID.Y ;  /* 0x00000000000c79c3 */ /* 0x000f620000002600 */
[----:B------:R-:W-:Y:S02]  /*0130*/  UISETP.NE.U32.AND UP1, UPT, URZ, UR4, UPT ;  /* 0x000000043f00728c */ /* 0x000fe4000bf25070 */
[----:B------:R-:W-:Y:S02]  /*0140*/  UISETP.NE.U32.AND UP2, UPT, URZ, UR6, UPT ;  /* 0x000000063f00728c */ /* 0x000fe4000bf45070 */
[----:B------:R-:W-:Y:S02]  /*0150*/  UISETP.NE.AND.EX UP1, UPT, URZ, UR5, UPT, UP1 ;  /* 0x000000053f00728c */ /* 0x000fe4000bf25310 */
[----:B------:R-:W-:Y:S01]  /*0160*/  UISETP.NE.AND.EX UP2, UPT, URZ, UR7, UPT, UP2 ;  /* 0x000000073f00728c */ /* 0x000fe2000bf45320 */
[----:B------:R-:W1:Y:S01]  /*0170*/  S2UR UR9, SR_CTAID.Z ;  /* 0x00000000000979c3 */ /* 0x000e620000002700 */
[----:B------:R-:W-:-:S02]  /*0180*/  ULDC.U8 UR6, c[0x0][0x312] ;  /* 0x0000c48000067ab9 */ /* 0x000fc40000000000 */
[----:B------:R-:W-:Y:S02]  /*0190*/  ULDC.64 UR4, c[0x0][0x248] ;  /* 0x0000920000047ab9 */ /* 0x000fe40000000a00 */
[----:B------:R-:W-:Y:S01]  /*01a0*/  UISETP.NE.AND UP3, UPT, UR6, URZ, UPT ;  /* 0x0000003f0600728c */ /* 0x000fe2000bf65270 */
[----:B------:R-:W-:Y:S01]  /*01b0*/  PLOP3.LUT P0, PT, PT, PT, UP2, 0x80, 0x0 ;  /* 0x000000000000781c */ /* 0x000fe20003f0f028 */
[----:B------:R-:W-:Y:S02]  /*01c0*/  UISETP.EQ.U32.AND UP0, UPT, URZ, UR4, UPT ;  /* 0x000000043f00728c */ /* 0x000fe4000bf02070 */
[----:B------:R-:W-:Y:S02]  /*01d0*/  UMOV UR7, 0x4 ;  /* 0x0000000400077882 */ /* 0x000fe40000000000 */
[----:B------:R-:W-:Y:S02]  /*01e0*/  ULDC.64 UR14, c[0x0][0x240] ;  /* 0x00009000000e7ab9 */ /* 0x000fe40000000a00 */
[----:B------:R-:W-:-:S02]  /*01f0*/  UISETP.EQ.OR.EX UP0, UPT, URZ, UR5, !UP3, UP0 ;  /* 0x000000053f00728c */ /* 0x000fc4000df02700 */
[----:B-----5:R-:W-:Y:S02]  /*0200*/  UIMAD.WIDE UR14, UR12, UR7, UR14 ;  /* 0x000000070c0e72a5 */ /* 0x020fe4000f8e020e */
[----:B-1----:R-:W-:-:S06]  /*0210*/  ULOP3.LUT UR8, UR9, UR10, UR12, 0xfe, !UPT ;  /* 0x0000000a09087292 */ /* 0x002fcc000f8efe0c */
[----:B--2---:R-:W-:Y:S01]  /*0220*/  LOP3.LUT P3, RZ, R112, UR8, RZ, 0xfc, !PT ;  /* 0x0000000870ff7c12 */ /* 0x004fe2000f86fcff */
[----:B------:R-:W-:Y:S02]  /*0230*/  ULDC.64 UR4, c[0x0][0x248] ;  /* 0x0000920000047ab9 */ /* 0x000fe40000000a00 */
[----:B------:R-:W-:-:S10]  /*0240*/  UIMAD.WIDE UR4, UR12, UR7, UR4 ;  /* 0x000000070c0472a5 */ /* 0x000fd4000f8e0204 */
[----:B------:R-:W-:Y:S02]  /*0250*/  @!P3 IMAD.MOV.U32 R10, RZ, RZ, c[0x0][0x308] ;  /* 0x0000c200ff0ab624 */ /* 0x000fe400078e00ff */
[----:B------:R-:W-:Y:S01]  /*0260*/  @!P3 IMAD.MOV.U32 R11, RZ, RZ, c[0x0][0x30c] ;  /* 0x0000c300ff0bb624 */ /* 0x000fe200078e00ff */
[----:B----4-:R-:W1:Y:S08]  /*0270*/  @P2 R2UR UR24, R4 ;  /* 0x00000000041823c2 */ /* 0x010e7000000e0000 */
[----:B------:R-:W2:Y:S01]  /*0280*/  @P2 R2UR UR25, R5 ;  /* 0x00000000051923c2 */ /* 0x000ea200000e0000 */
[----:B-1----:R-:W-:Y:S01]  /*0290*/  IMAD.U32 R4, RZ, RZ, UR24 ;  /* 0x00000018ff047e24 */ /* 0x002fe2000f8e00ff */
[----:B---3--:R-:W-:Y:S01]  /*02a0*/  @P2 IADD3 R7, P1, R2, c[0x0][0x300], RZ ;  /* 0x0000c00002072a10 */ /* 0x008fe20007f3e0ff */
[----:B------:R-:W-:Y:S01]  /*02b0*/  IMAD.U32 R2, RZ, RZ, UR14 ;  /* 0x0000000eff027e24 */ /* 0x000fe2000f8e00ff */
[----:B--2---:R-:W-:-:S03]  /*02c0*/  MOV R5, UR25 ;  /* 0x0000001900057c02 */ /* 0x004fc60008000f00 */
[----:B------:R-:W-:Y:S01]  /*02d0*/  @P2 IMAD.X R8, RZ, RZ, R3, P1 ;  /* 0x000000ffff082224 */ /* 0x000fe200008e0603 */
[----:B------:R-:W-:Y:S01]  /*02e0*/  PLOP3.LUT P2, PT, PT, PT, UP0, 0x80, 0x0 ;  /* 0x000000000000781c */ /* 0x000fe20003f4f008 */
[----:B------:R1:W-:Y:S01]  /*02f0*/  @!P3 STG.E.64 [R10.64], R4 ;  /* 0x000000040a00b986 */ /* 0x0003e2000c101b16 */
[----:B------:R-:W-:Y:S01]  /*0300*/  IMAD.U32 R3, RZ, RZ, UR15 ;  /* 0x0000000fff037e24 */ /* 0x000fe2000f8e00ff */
[----:B------:R-:W-:Y:S01]  /*0310*/  ULDC.64 UR14, c[0x0][0x250] ;  /* 0x00009400000e7ab9 */ /* 0x000fe20000000a00 */
[----:B------:R-:W-:Y:S01]  /*0320*/  PLOP3.LUT P1, PT, PT, PT, UP1, 0x80, 0x0 ;  /* 0x000000000000781c */ /* 0x000fe20003f2f018 */
[----:B------:R-:W-:Y:S01]  /*0330*/  @UP1 UIMAD.WIDE UR14, UR12, UR7, UR14 ;  /* 0x000000070c0e12a5 */ /* 0x000fe2000f8e020e */
[----:B-1----:R-:W-:Y:S01]  /*0340*/  @!P3 MOV R4, R7 ;  /* 0x000000070004b202 */ /* 0x002fe20000000f00 */
[----:B------:R-:W-:-:S05]  /*0350*/  @!P3 IMAD.MOV.U32 R5, RZ, RZ, R8 ;  /* 0x000000ffff05b224 */ /* 0x000fca00078e0008 */
[----:B------:R1:W-:Y:S04]  /*0360*/  @!P3 STG.E.64 [R10.64+0x8], R4 ;  /* 0x000008040a00b986 */ /* 0x0003e8000c101b16 */
[----:B------:R2:W3:Y:S04]  /*0370*/  @P0 LDG.E R9, [R2.64] ;  /* 0x0000001602090981 */ /* 0x0004e8000c1e1900 */
[----:B------:R2:W4:Y:S01]  /*0380*/  @P0 LDG.E R6, [R2.64+0x4] ;  /* 0x0000041602060981 */ /* 0x000522000c1e1900 */
[----:B-1----:R-:W-:Y:S02]  /*0390*/  IMAD.U32 R4, RZ, RZ, UR14 ;  /* 0x0000000eff047e24 */ /* 0x002fe4000f8e00ff */
[----:B------:R-:W-:Y:S01]  /*03a0*/  IMAD.U32 R5, RZ, RZ, UR15 ;  /* 0x0000000fff057e24 */ /* 0x000fe2000f8e00ff */
[----:B--2---:R-:W-:Y:S01]  /*03b0*/  MOV R2, UR4 ;  /* 0x0000000400027c02 */ /* 0x004fe20008000f00 */
[----:B------:R-:W-:-:S03]  /*03c0*/  IMAD.U32 R3, RZ, RZ, UR5 ;  /* 0x00000005ff037e24 */ /* 0x000fc6000f8e00ff */
[----:B------:R-:W2:Y:S04]  /*03d0*/  @P1 LDG.E R4, [R4.64] ;  /* 0x0000001604041981 */ /* 0x000ea8000c1e1900 */
[----:B------:R-:W5:Y:S01]  /*03e0*/  @!P2 LDG.E R0, [R2.64] ;  /* 0x000000160200a981 */ /* 0x000f62000c1e1900 */
[----:B------:R-:W-:Y:S01]  /*03f0*/  SHF.R.S32.HI R26, RZ, 0x1f, R112 ;  /* 0x0000001fff1a7819 */ /* 0x000fe20000011470 */
[----:B------:R-:W-:Y:S02]  /*0400*/  UMOV UR14, 0xffffffff ;  /* 0xffffffff000e7882 */ /* 0x000fe40000000000 */
[----:B------:R-:W-:Y:S01]  /*0410*/  UMOV UR19, 0xffffffff ;  /* 0xffffffff00137882 */ /* 0x000fe20000000000 */
[----:B------:R-:W-:Y:S01]  /*0420*/  LEA.HI R27, R26, R112, RZ, 0x5 ;  /* 0x000000701a1b7211 */ /* 0x000fe200078f28ff */
[----:B------:R-:W-:-:S02]  /*0430*/  ULDC UR4, c[0x0][0x1c0] ;  /* 0x0000700000047ab9 */ /* 0x000fc40000000800 */
[----:B------:R-:W-:Y:S02]  /*0440*/  UIMAD UR4, UR12, UR4, UR9 ;  /* 0x000000040c0472a4 */ /* 0x000fe4000f8e0209 */
[----:B------:R-:W-:Y:S02]  /*0450*/  UMOV UR13, URZ ;  /* 0x0000003f000d7c82 */ /* 0x000fe40008000000 */
[----:B------:R-:W-:-:S04]  /*0460*/  USHF.L.U32 UR5, UR4, 0x5, URZ ;  /* 0x0000000504057899 */ /* 0x000fc8000800063f */
[----:B------:R-:W-:Y:S01]  /*0470*/  USHF.R.S32.HI UR4, URZ, 0x1f, UR5 ;  /* 0x0000001f3f047899 */ /* 0x000fe20008011405 */
[----:B---3--:R-:W1:Y:S08]  /*0480*/  @P0 R2UR UR19, R9 ;  /* 0x00000000091303c2 */ /* 0x008e7000000e0000 */
[----:B----4-:R-:W1:Y:S08]  /*0490*/  @P0 R2UR UR20, R6 ;  /* 0x00000000061403c2 */ /* 0x010e7000000e0000 */
[----:B--2---:R2:W3:Y:S01]  /*04a0*/  @P1 R2UR UR13, R4 ;  /* 0x00000000040d13c2 */ /* 0x0044e200000e0000 */
[----:B-1----:R-:W-:-:S07]  /*04b0*/  @UP2 UIADD3 UR20, UR20, -UR19, URZ ;  /* 0x8000001314142290 */ /* 0x002fce000fffe03f */
[----:B-----5:R1:W4:Y:S01]  /*04c0*/  @!P2 R2UR UR14, R0 ;  /* 0x00000000000ea3c2 */ /* 0x02032200000e0000 */
[----:B------:R-:W-:Y:S01]  /*04d0*/  ISETP.NE.U32.AND P2, PT, RZ, c[0x0][0x248], PT ;  /* 0x00009200ff007a0c */ /* 0x000fe20003f45070 */
[----:B------:R-:W-:-:S03]  /*04e0*/  @!UP2 ULDC UR20, c[0x0][0x214] ;  /* 0x000085000014aab9 */ /* 0x000fc60000000800 */
[----:B------:R-:W-:Y:S02]  /*04f0*/  ISETP.NE.AND.EX P2, PT, RZ, c[0x0][0x24c], PT, P2 ;  /* 0x00009300ff007a0c */ /* 0x000fe40003f45320 */
[----:B-1----:R-:W-:-:S05]  /*0500*/  LOP3.LUT R0, R27, 0xffffffe0, RZ, 0xc0, !PT ;  /* 0xffffffe01b007812 */ /* 0x002fca00078ec0ff */
[----:B------:R-:W-:-:S05]  /*0510*/  IMAD.IADD R108, R112, 0x1, -R0 ;  /* 0x00000001706c7824 */ /* 0x000fca00078e0a00 */
[--C-:B------:R-:W-:Y:S02]  /*0520*/  IADD3 R121, P1, P0, R7, UR5, R108.reuse ;  /* 0x0000000507797c10 */ /* 0x100fe4000f83e06c */
[----:B------:R-:W-:-:S03]  /*0530*/  SHF.R.S32.HI R0, RZ, 0x1f, R108 ;  /* 0x0000001fff007819 */ /* 0x000fc6000001146c */
[----:B------:R2:W-:Y:S01]  /*0540*/  STL [R1+0x8], R121 ;  /* 0x0000087901007387 */ /* 0x0005e20000100800 */
[----:B------:R-:W-:Y:S01]  /*0550*/  IADD3.X R116, R8, UR4, R0, P1, P0 ;  /* 0x0000000408747c10 */ /* 0x000fe20008fe0400 */
[----:B--234-:R-:W-:Y:S05]  /*0560*/  @!P2 BRA `(.L_x_341) ;  /* 0x000000700000a947 */ /* 0x01cfea0003800000 */
[----:B------:R-:W-:-:S13]  /*0570*/  PLOP3.LUT P0, PT, PT, PT, UP3, 0x80, 0x0 ;  /* 0x000000000000781c */ /* 0x000fda0003f0f038 */
[----:B------:R-:W2:Y:S04]  /*0580*/  @P0 LDG.E R0, [R2.64+0x4] ;  /* 0x0000041602000981 */ /* 0x000ea8000c1e1900 */
[----:B------:R-:W3:Y:S01]  /*0590*/  @!P0 LDG.E R2, [R2.64] ;  /* 0x0000001602028981 */ /* 0x000ee2000c1e1900 */
[----:B--2---:R-:W1:Y:S02]  /*05a0*/  @P0 R2UR UR6, R0 ;  /* 0x00000000000603c2 */ /* 0x004e6400000e0000 */
[----:B-1----:R-:W-:-:S11]  /*05b0*/  @UP3 UIADD3 UR6, UR6, -UR14, URZ ;  /* 0x8000000e06063290 */ /* 0x002fd6000fffe03f */
[----:B---3--:R1:W2:Y:S02]  /*05c0*/  @!P0 R2UR UR6, R2 ;  /* 0x00000000020683c2 */ /* 0x0082a400000e0000 */
[----:B-12---:R-:W-:Y:S05]  /*05d0*/  BRA `(.L_x_342) ;  /* 0x0000001000007947 */ /* 0x006fea0003800000 */
.L_x_341:
[----:B------:R-:W-:Y:S02]  /*05e0*/  ULDC UR6, c[0x0][0x218] ;  /* 0x0000860000067ab9 */ /* 0x000fe40000000800 */
.L_x_342:
        /* <DEDUP_REMOVED lines=36> */
[----:B------:R-:W-:Y:S01]  /*0830*/  UISETP.NE.AND UP1, UPT, UR19, -0x1, UPT ;  /* 0xffffffff1300788c */ /* 0x000fe2000bf25270 */
[----:B------:R-:W1:Y:S01]  /*0840*/  LDC.U8 R111, c[0x0][0x2d8] ;  /* 0x0000b600ff6f7b82 */ /* 0x000e620000000000 */
        /* <DEDUP_REMOVED lines=19> */
[----:B-1----:R-:W-:Y:S02]  /*0980*/  USHF.R.S32.HI UR15, URZ, 0x1f, UR13 ;  /* 0x0000001f3f0f7899 */ /* 0x002fe4000801140d */
        /* <DEDUP_REMOVED lines=11> */
.L_x_344:
[----:B-1----:R-:W-:Y:S01]  /*0a40*/  IABS R0, c[0x0][0x1c8] ;  /* 0x0000720000007a13 */ /* 0x002fe20000000000 */
[----:B------:R-:W1:Y:S01]  /*0a50*/  S2R R5, SR_CTAID.Z ;  /* 0x0000000000057919 */ /* 0x000e620000002700 */
[----:B------:R-:W-:Y:S02]  /*0a60*/  ULDC UR4, c[0x0][0x1c8] ;  /* 0x0000720000047ab9 */ /* 0x000fe40000000800 */
[----:B------:R-:W-:Y:S01]  /*0a70*/  ULOP3.LUT UR4, UR9, UR4, URZ, 0x3c, !UPT ;  /* 0x0000000409047292 */ /* 0x000fe2000f8e3c3f */
[----:B------:R-:W-:Y:S01]  /*0a80*/  IMAD.MOV.U32 R4, RZ, RZ, R0 ;  /* 0x000000ffff047224 */ /* 0x000fe200078e0000 */
[----:B------:R-:W-:-:S03]  /*0a90*/  @UP0 UIADD3 UR14, UR13, UR14, URZ ;  /* 0x0000000e0d0e0290 */ /* 0x000fc6000fffe03f */
[----:B------:R-:W2:Y:S01]  /*0aa0*/  I2F.RP R2, R4 ;  /* 0x0000000400027306 */ /* 0x000ea20000209400 */
[----:B------:R-:W-:Y:S01]  /*0ab0*/  ISETP.LE.AND P1, PT, RZ, UR4, PT ;  /* 0x00000004ff007c0c */ /* 0x000fe2000bf23270 */
[----:B------:R-:W-:Y:S02]  /*0ac0*/  ULDC.64 UR4, c[0x0][0x1a0] ;  /* 0x0000680000047ab9 */ /* 0x000fe40000000a00 */
[----:B------:R-:W-:-:S04]  /*0ad0*/  @UP0 UIMAD.WIDE.U32 UR26, UR14, UR4, URZ ;  /* 0x000000040e1a02a5 */ /* 0x000fc8000f8e003f */
[----:B------:R-:W-:Y:S02]  /*0ae0*/  @UP0 UIMAD UR15, UR14, UR5, UR27 ;  /* 0x000000050e0f02a4 */ /* 0x000fe4000f8e021b */
[----:B------:R-:W-:Y:S01]  /*0af0*/  USHF.R.S32.HI UR14, URZ, 0x1f, UR9 ;  /* 0x0000001f3f0e7899 */ /* 0x000fe20008011409 */
[----:B--2---:R-:W2:Y:S01]  /*0b00*/  MUFU.RCP R2, R2 ;  /* 0x0000000200027308 */ /* 0x004ea20000001000 */
[----:B-1----:R-:W-:Y:S02]  /*0b10*/  IABS R5, R5 ;  /* 0x0000000500057213 */ /* 0x002fe40000000000 */
[----:B--2---:R-:W-:-:S05]  /*0b20*/  IADD3 R2, R2, 0xffffffe, RZ ;  /* 0x0ffffffe02027810 */ /* 0x004fca0007ffe0ff */
[----:B------:R-:W1:Y:S02]  /*0b30*/  F2I.FTZ.U32.TRUNC.NTZ R3, R2 ;  /* 0x0000000200037305 */ /* 0x000e64000021f000 */
[----:B-1----:R-:W-:Y:S02]  /*0b40*/  IMAD.MOV R0, RZ, RZ, -R3 ;  /* 0x000000ffff007224 */ /* 0x002fe400078e0a03 */
[----:B------:R-:W-:Y:S02]  /*0b50*/  IMAD.MOV.U32 R2, RZ, RZ, RZ ;  /* 0x000000ffff027224 */ /* 0x000fe400078e00ff */
[----:B------:R-:W-:-:S04]  /*0b60*/  IMAD R0, R0, R4, RZ ;  /* 0x0000000400007224 */ /* 0x000fc800078e02ff */
[----:B------:R-:W-:-:S04]  /*0b70*/  IMAD.HI.U32 R0, R3, R0, R2 ;  /* 0x0000000003007227 */ /* 0x000fc800078e0002 */
[----:B------:R-:W-:-:S04]  /*0b80*/  IMAD.MOV.U32 R3, RZ, RZ, R5 ;  /* 0x000000ffff037224 */ /* 0x000fc800078e0005 */
[----:B------:R-:W-:-:S05]  /*0b90*/  IMAD.HI.U32 R0, R0, R3, RZ ;  /* 0x0000000300007227 */ /* 0x000fca00078e00ff */
[----:B------:R-:W-:-:S05]  /*0ba0*/  IADD3 R2, -R0, RZ, RZ ;  /* 0x000000ff00027210 */ /* 0x000fca0007ffe1ff */
[----:B------:R-:W-:-:S05]  /*0bb0*/  IMAD R2, R4, R2, R3 ;  /* 0x0000000204027224 */ /* 0x000fca00078e0203 */
[----:B------:R-:W-:-:S13]  /*0bc0*/  ISETP.GT.U32.AND P2, PT, R4, R2, PT ;  /* 0x000000020400720c */ /* 0x000fda0003f44070 */
[----:B------:R-:W-:Y:S01]  /*0bd0*/  @!P2 IMAD.IADD R2, R2, 0x1, -R4 ;  /* 0x000000010202a824 */ /* 0x000fe200078e0a04 */
[----:B------:R-:W-:Y:S02]  /*0be0*/  @!P2 IADD3 R0, R0, 0x1, RZ ;  /* 0x000000010000a810 */ /* 0x000fe40007ffe0ff */
[----:B------:R-:W-:Y:S02]  /*0bf0*/  ISETP.NE.AND P2, PT, RZ, c[0x0][0x1c8], PT ;  /* 0x00007200ff007a0c */ /* 0x000fe40003f45270 */
[----:B------:R-:W-:-:S13]  /*0c00*/  ISETP.GE.U32.AND P3, PT, R2, R4, PT ;  /* 0x000000040200720c */ /* 0x000fda0003f66070 */
[----:B------:R-:W-:-:S05]  /*0c10*/  @P3 IADD3 R0, R0, 0x1, RZ ;  /* 0x0000000100003810 */ /* 0x000fca0007ffe0ff */
[----:B------:R-:W-:-:S05]  /*0c20*/  IMAD.MOV.U32 R20, RZ, RZ, R0 ;  /* 0x000000ffff147224 */ /* 0x000fca00078e0000 */
[----:B------:R-:W-:Y:S02]  /*0c30*/  @!P1 IADD3 R20, -R20, RZ, RZ ;  /* 0x000000ff14149210 */ /* 0x000fe40007ffe1ff */
        /* <DEDUP_REMOVED lines=14> */
.L_x_345:
[-C--:B------:R-:W-:Y:S01]  /*0d20*/  LEA.HI R2, R26, R112.reuse, RZ, 0x3 ;  /* 0x000000701a027211 */ /* 0x080fe200078f18ff */
[----:B------:R-:W1:Y:S01]  /*0d30*/  S2R R114, SR_CTAID.X ;  /* 0x0000000000727919 */ /* 0x000e620000002500 */
[----:B------:R-:W-:Y:S01]  /*0d40*/  UIADD3 UR18, -UR10, UR20, URZ ;  /* 0x000000140a127290 */ /* 0x000fe2000fffe13f */
[----:B------:R-:W-:Y:S01]  /*0d50*/  IMAD.MOV.U32 R118, RZ, RZ, c[0x0][0x198] ;  /* 0x00006600ff767624 */ /* 0x000fe200078e00ff */
[----:B------:R-:W-:Y:S01]  /*0d60*/  LOP3.LUT R0, R2, 0xfffffff8, RZ, 0xc0, !PT ;  /* 0xfffffff802007812 */ /* 0x000fe200078ec0ff */
[----:B------:R-:W2:Y:S01]  /*0d70*/  S2R R6, SR_CTAID.Z ;  /* 0x0000000000067919 */ /* 0x000ea20000002700 */
[----:B------:R-:W-:Y:S01]  /*0d80*/  SHF.R.S32.HI R2, RZ, 0x3, R2 ;  /* 0x00000003ff027819 */ /* 0x000fe20000011402 */
[----:B------:R-:W-:Y:S01]  /*0d90*/  ULDC.64 UR4, c[0x0][0x1a8] ;  /* 0x00006a0000047ab9 */ /* 0x000fe20000000a00 */
[----:B------:R-:W-:Y:S01]  /*0da0*/  IMAD.SHL.U32 R120, R118, 0x40, RZ ;  /* 0x0000004076787824 */ /* 0x000fe200078e00ff */
[----:B------:R-:W-:Y:S01]  /*0db0*/  UIMAD UR4, UR14, UR4, URZ ;  /* 0x000000040e0472a4 */ /* 0x000fe2000f8e023f */
[----:B------:R-:W-:Y:S01]  /*0dc0*/  IMAD.IADD R25, R112, 0x1, -R0 ;  /* 0x0000000170197824 */ /* 0x000fe200078e0a00 */
[C---:B------:R-:W-:Y:S01]  /*0dd0*/  IADD3 R22, R2.reuse, 0x10, RZ ;  /* 0x0000001002167810 */ /* 0x040fe20007ffe0ff */
[----:B------:R-:W-:Y:S01]  /*0de0*/  IMAD.MOV.U32 R119, RZ, RZ, c[0x0][0x19c] ;  /* 0x00006700ff777624 */ /* 0x000fe200078e00ff */
[----:B------:R-:W-:Y:S01]  /*0df0*/  IADD3 R24, R2, 0x20, RZ ;  /* 0x0000002002187810 */ /* 0x000fe20007ffe0ff */
[----:B------:R-:W-:Y:S01]  /*0e00*/  IMAD.SHL.U32 R32, R25, 0x8, RZ ;  /* 0x0000000819207824 */ /* 0x000fe200078e00ff */
[----:B------:R-:W-:Y:S01]  /*0e10*/  ISETP.GE.AND P2, PT, R22, UR18, PT ;  /* 0x0000001216007c0c */ /* 0x000fe2000bf46270 */
[----:B------:R-:W-:Y:S01]  /*0e20*/  UIMAD UR4, UR9, UR5, UR4 ;  /* 0x00000005090472a4 */ /* 0x000fe2000f8e0204 */
[----:B------:R-:W-:Y:S01]  /*0e30*/  IADD3 R28, R2, 0x30, RZ ;  /* 0x00000030021c7810 */ /* 0x000fe20007ffe0ff */
[----:B------:R-:W-:Y:S01]  /*0e40*/  UISETP.GE.AND UP0, UPT, UR21, 0x2, UPT ;  /* 0x000000021500788c */ /* 0x000fe2000bf06270 */
[----:B------:R-:W-:Y:S01]  /*0e50*/  SHF.R.S32.HI R33, RZ, 0x1f, R32 ;  /* 0x0000001fff217819 */ /* 0x000fe20000011420 */
[----:B------:R-:W-:Y:S01]  /*0e60*/  UIADD3 UR17, UR25, 0x646e171e, URZ ;  /* 0x646e171e19117890 */ /* 0x000fe2000fffe03f */
[----:B------:R-:W-:Y:S01]  /*0e70*/  IADD3 R4, P0, R32, UR6, RZ ;  /* 0x0000000620047c10 */ /* 0x000fe2000ff1e0ff */
[----:B------:R-:W-:Y:S01]  /*0e80*/  UIADD3 UR6, UR21, -0x1, URZ ;  /* 0xffffffff15067890 */ /* 0x000fe2000fffe03f */
[--C-:B------:R-:W-:Y:S01]  /*0e90*/  SHF.R.S32.HI R3, RZ, 0x1f, R2.reuse ;  /* 0x0000001fff037819 */ /* 0x100fe20000011402 */
[----:B------:R-:W-:Y:S01]  /*0ea0*/  STL.64 [R1+0x38], R32 ;  /* 0x0000382001007387 */ /* 0x000fe20000100a00 */
[----:B------:R-:W-:Y:S01]  /*0eb0*/  IADD3.X R5, R33, UR8, RZ, P0, !PT ;  /* 0x0000000821057c10 */ /* 0x000fe200087fe4ff */
[----:B------:R-:W-:Y:S01]  /*0ec0*/  USHF.R.S32.HI UR8, URZ, 0x1f, UR6 ;  /* 0x0000001f3f087899 */ /* 0x000fe20008011406 */
[----:B------:R-:W-:Y:S01]  /*0ed0*/  ISETP.GE.AND P1, PT, R24, UR18, PT ;  /* 0x0000001218007c0c */ /* 0x000fe2000bf26270 */
[----:B-1----:R-:W-:Y:S01]  /*0ee0*/  IMAD.WIDE R34, R114, 0x40, R2 ;  /* 0x0000004072227825 */ /* 0x002fe200078e0202 */
[----:B------:R-:W-:Y:S01]  /*0ef0*/  ISETP.GE.AND P0, PT, R28, UR18, PT ;  /* 0x000000121c007c0c */ /* 0x000fe2000bf06270 */
[----:B------:R-:W-:Y:S01]  /*0f00*/  STL [R1+0x4c], R28 ;  /* 0x00004c1c01007387 */ /* 0x000fe20000100800 */
[----:B------:R-:W-:Y:S01]  /*0f10*/  ISETP.GE.AND P3, PT, R2, UR18, PT ;  /* 0x0000001202007c0c */ /* 0x000fe2000bf66270 */
[----:B--2---:R-:W-:Y:S01]  /*0f20*/  IMAD.WIDE.U32 R4, R6, c[0x0][0x1a8], R4 ;  /* 0x00006a0006047a25 */ /* 0x004fe200078e0004 */
[----:B------:R-:W-:Y:S01]  /*0f30*/  @!P2 IADD3 R16, P5, R34, 0x10, RZ ;  /* 0x000000102210a810 */ /* 0x000fe20007fbe0ff */
[----:B------:R-:W-:Y:S01]  /*0f40*/  STL.64 [R1+0x20], R34 ;  /* 0x0000202201007387 */ /* 0x000fe20000100a00 */
[----:B------:R-:W-:Y:S01]  /*0f50*/  LEA.HI R235, R26, R112, RZ, 0x6 ;  /* 0x000000701aeb7211 */ /* 0x000fe200078f30ff */
[----:B------:R-:W-:Y:S01]  /*0f60*/  IMAD R0, R3, c[0x0][0x198], RZ ;  /* 0x0000660003007a24 */ /* 0x000fe200078e02ff */
[----:B------:R-:W-:Y:S01]  /*0f70*/  IADD3 R5, R5, UR4, RZ ;  /* 0x0000000405057c10 */ /* 0x000fe2000fffe0ff */
[----:B------:R-:W-:Y:S01]  /*0f80*/  IMAD.WIDE.U32 R6, R2, c[0x0][0x198], R32 ;  /* 0x0000660002067a25 */ /* 0x000fe200078e0020 */
[----:B------:R-:W-:Y:S01]  /*0f90*/  ULDC.64 UR4, c[0x0][0x1a0] ;  /* 0x0000680000047ab9 */ /* 0x000fe20000000a00 */
[----:B------:R-:W-:Y:S01]  /*0fa0*/  @!P1 IADD3 R12, P6, R34, 0x20, RZ ;  /* 0x00000020220c9810 */ /* 0x000fe20007fde0ff */
[----:B------:R-:W-:Y:S01]  /*0fb0*/  UIMAD.WIDE.U32 UR12, UR6, UR4, URZ ;  /* 0x00000004060c72a5 */ /* 0x000fe2000f8e003f */
[----:B------:R-:W-:Y:S01]  /*0fc0*/  IMAD R0, R2, c[0x0][0x19c], R0 ;  /* 0x0000670002007a24 */ /* 0x000fe200078e0200 */
[----:B------:R-:W-:Y:S01]  /*0fd0*/  IADD3 R18, P4, R6, UR16, RZ ;  /* 0x0000001006127c10 */ /* 0x000fe2000ff9e0ff */
[--C-:B------:R-:W-:Y:S01]  /*0fe0*/  @!P2 IMAD.X R13, RZ, RZ, R35.reuse, P5 ;  /* 0x000000ffff0da224 */ /* 0x100fe200028e0623 */
[----:B------:R-:W-:Y:S01]  /*0ff0*/  @!P0 IADD3 R21, P5, R34, 0x30, RZ ;  /* 0x0000003022158810 */ /* 0x000fe20007fbe0ff */
[--C-:B------:R-:W-:Y:S01]  /*1000*/  @!P1 IMAD.X R10, RZ, RZ, R35.reuse, P6 ;  /* 0x000000ffff0a9224 */ /* 0x100fe200030e0623 */
[----:B------:R-:W-:Y:S01]  /*1010*/  IADD3.X R19, R7, UR7, R0, P4, !PT ;  /* 0x0000000707137c10 */ /* 0x000fe2000a7fe400 */
[----:B------:R-:W-:Y:S01]  /*1020*/  @!P3 IMAD R0, R35, c[0x0][0x190], RZ ;  /* 0x000064002300ba24 */ /* 0x000fe200078e02ff */
[----:B------:R-:W-:Y:S01]  /*1030*/  UIMAD UR7, UR6, -0x40, UR11 ;  /* 0xffffffc0060778a4 */ /* 0x000fe2000f8e020b */
[----:B------:R-:W-:Y:S01]  /*1040*/  @!P0 IMAD.X R11, RZ, RZ, R35, P5 ;  /* 0x000000ffff0b8224 */ /* 0x000fe200028e0623 */
[----:B------:R-:W-:Y:S01]  /*1050*/  UIMAD UR4, UR8, UR4, URZ ;  /* 0x00000004080472a4 */ /* 0x000fe2000f8e023f */
[----:B------:R-:W-:Y:S01]  /*1060*/  @!P2 IMAD R13, R13, c[0x0][0x190], RZ ;  /* 0x000064000d0daa24 */ /* 0x000fe200078e02ff */
[----:B------:R-:W-:Y:S01]  /*1070*/  SHF.R.S32.HI R113, RZ, 0x5, R27 ;  /* 0x00000005ff717819 */ /* 0x000fe2000001141b */
[----:B------:R-:W-:Y:S01]  /*1080*/  @!P2 IMAD.MOV.U32 R8, RZ, RZ, R4 ;  /* 0x000000ffff08a224 */ /* 0x000fe200078e0004 */
[----:B------:R-:W-:Y:S01]  /*1090*/  UIMAD UR4, UR6, UR5, UR4 ;  /* 0x00000005060472a4 */ /* 0x000fe2000f8e0204 */
[----:B------:R-:W-:-:S02]  /*10a0*/  @!P2 IMAD.MOV.U32 R9, RZ, RZ, R5 ;  /* 0x000000ffff09a224 */ /* 0x000fc400078e0005 */
[--C-:B------:R-:W-:Y:S01]  /*10b0*/  @!P1 IMAD.MOV.U32 R6, RZ, RZ, R4.reuse ;  /* 0x000000ffff069224 */ /* 0x100fe200078e0004 */
[----:B------:R-:W-:Y:S01]  /*10c0*/  UIADD3 UR4, UR13, UR4, URZ ;  /* 0x000000040d047290 */ /* 0x000fe2000fffe03f */
[--C-:B------:R-:W-:Y:S02]  /*10d0*/  @!P1 IMAD.MOV.U32 R7, RZ, RZ, R5.reuse ;  /* 0x000000ffff079224 */ /* 0x100fe400078e0005 */
[----:B------:R-:W-:Y:S02]  /*10e0*/  @!P0 IMAD.MOV.U32 R14, RZ, RZ, R4 ;  /* 0x000000ffff0e8224 */ /* 0x000fe400078e0004 */
[----:B------:R-:W-:Y:S02]  /*10f0*/  @!P0 IMAD.MOV.U32 R15, RZ, RZ, R5 ;  /* 0x000000ffff0f8224 */ /* 0x000fe400078e0005 */
[----:B------:R-:W-:Y:S02]  /*1100*/  @!P3 IMAD R0, R34, c[0x0][0x194], R0 ;  /* 0x000065002200ba24 */ /* 0x000fe400078e0200 */
[----:B------:R-:W-:-:S02]  /*1110*/  @!P1 IMAD R10, R10, c[0x0][0x190], RZ ;  /* 0x000064000a0a9a24 */ /* 0x000fc400078e02ff */
[----:B------:R-:W-:-:S04]  /*1120*/  @!P3 IMAD.WIDE.U32 R4, R34, c[0x0][0x190], R4 ;  /* 0x000064002204ba25 */ /* 0x000fc800078e0004 */
[----:B------:R-:W-:Y:S02]  /*1130*/  @!P0 IMAD R23, R11, c[0x0][0x190], RZ ;  /* 0x000064000b178a24 */ /* 0x000fe400078e02ff */
[C---:B------:R-:W-:Y:S02]  /*1140*/  @!P2 IMAD R11, R16.reuse, c[0x0][0x194], R13 ;  /* 0x00006500100baa24 */ /* 0x040fe400078e020d */
[----:B------:R-:W-:-:S04]  /*1150*/  @!P2 IMAD.WIDE.U32 R16, R16, c[0x0][0x190], R8 ;  /* 0x000064001010aa25 */ /* 0x000fc800078e0008 */
[----:B------:R-:W-:Y:S01]  /*1160*/  @!P1 IMAD R9, R12, c[0x0][0x194], R10 ;  /* 0x000065000c099a24 */ /* 0x000fe200078e020a */
[----:B------:R-:W-:Y:S01]  /*1170*/  @!P3 LEA R10, P4, R4, c[0x0][0x160], 0x1 ;  /* 0x00005800040aba11 */ /* 0x000fe200078808ff */
[----:B------:R-:W-:Y:S01]  /*1180*/  @!P3 IMAD.IADD R0, R5, 0x1, R0 ;  /* 0x000000010500b824 */ /* 0x000fe200078e0200 */
[----:B------:R-:W-:Y:S01]  /*1190*/  @!P2 LEA R8, P5, R16, c[0x0][0x160], 0x1 ;  /* 0x000058001008aa11 */ /* 0x000fe200078a08ff */
[----:B------:R-:W-:-:S04]  /*11a0*/  @!P1 IMAD.WIDE.U32 R12, R12, c[0x0][0x190], R6 ;  /* 0x000064000c0c9a25 */ /* 0x000fc800078e0006 */
[----:B------:R-:W-:Y:S01]  /*11b0*/  @!P2 IMAD.IADD R5, R17, 0x1, R11 ;  /* 0x000000011105a824 */ /* 0x000fe200078e020b */
[----:B------:R-:W-:Y:S01]  /*11c0*/  @!P3 LEA.HI.X R11, R4, c[0x0][0x164], R0, 0x1, P4 ;  /* 0x00005900040bba11 */ /* 0x000fe200020f0c00 */
[C---:B------:R-:W-:Y:S01]  /*11d0*/  @!P0 IMAD R23, R21.reuse, c[0x0][0x194], R23 ;  /* 0x0000650015178a24 */ /* 0x040fe200078e0217 */
[----:B------:R-:W-:Y:S01]  /*11e0*/  @!P1 LEA R6, P4, R12, c[0x0][0x160], 0x1 ;  /* 0x000058000c069a11 */ /* 0x000fe200078808ff */
[----:B------:R-:W-:Y:S01]  /*11f0*/  @!P0 IMAD.WIDE.U32 R14, R21, c[0x0][0x190], R14 ;  /* 0x00006400150e8a25 */ /* 0x000fe200078e000e */
[----:B------:R-:W-:-:S03]  /*1200*/  SHF.R.S32.HI R21, RZ, 0x1f, R20 ;  /* 0x0000001fff157819 */ /* 0x000fc60000011414 */
[----:B------:R-:W-:Y:S01]  /*1210*/  @!P1 IMAD.IADD R0, R13, 0x1, R9 ;  /* 0x000000010d009824 */ /* 0x000fe200078e0209 */
[----:B------:R-:W-:Y:S01]  /*1220*/  @!P2 LEA.HI.X R9, R16, c[0x0][0x164], R5, 0x1, P5 ;  /* 0x000059001009aa11 */ /* 0x000fe200028f0c05 */
[----:B------:R-:W-:Y:S01]  /*1230*/  IMAD.MOV.U32 R4, RZ, RZ, 0x6 ;  /* 0x00000006ff047424 */ /* 0x000fe200078e00ff */
[----:B------:R-:W-:Y:S01]  /*1240*/  ISETP.GE.AND P5, PT, R22, UR7, PT ;  /* 0x0000000716007c0c */ /* 0x000fe2000bfa6270 */
[----:B------:R-:W-:Y:S01]  /*1250*/  IMAD.WIDE.U32 R18, R20, c[0x0][0x1b0], R18 ;  /* 0x00006c0014127a25 */ /* 0x000fe200078e0012 */
[----:B------:R-:W-:Y:S02]  /*1260*/  @!P1 LEA.HI.X R7, R12, c[0x0][0x164], R0, 0x1, P4 ;  /* 0x000059000c079a11 */ /* 0x000fe400020f0c00 */
[----:B------:R-:W-:Y:S01]  /*1270*/  SHF.L.U64.HI R117, R118, R4, c[0x0][0x19c] ;  /* 0x0000670076757619 */ /* 0x000fe20000010204 */
[----:B------:R-:W-:Y:S01]  /*1280*/  IMAD R0, R21, c[0x0][0x1b0], RZ ;  /* 0x00006c0015007a24 */ /* 0x000fe200078e02ff */
[----:B------:R-:W-:Y:S01]  /*1290*/  @!P0 LEA R12, P4, R14, c[0x0][0x160], 0x1 ;  /* 0x000058000e0c8a11 */ /* 0x000fe200078808ff */
[----:B------:R-:W-:Y:S01]  /*12a0*/  IMAD.SHL.U32 R5, R2, 0x40, RZ ;  /* 0x0000004002057824 */ /* 0x000fe200078e00ff */
[----:B------:R1:W-:Y:S01]  /*12b0*/  STL.64 [R1+0x18], R18 ;  /* 0x0000181201007387 */ /* 0x0003e20000100a00 */
[----:B------:R-:W-:-:S02]  /*12c0*/  IMAD R4, R20, c[0x0][0x1b4], R0 ;  /* 0x00006d0014047a24 */ /* 0x000fc400078e0200 */
[----:B------:R-:W-:Y:S02]  /*12d0*/  @!P0 IMAD.IADD R0, R15, 0x1, R23 ;  /* 0x000000010f008824 */ /* 0x000fe400078e0217 */
[----:B------:R-:W-:Y:S02]  /*12e0*/  IMAD R15, R117, UR6, RZ ;  /* 0x00000006750f7c24 */ /* 0x000fe4000f8e02ff */
[----:B------:R-:W-:Y:S01]  /*12f0*/  IMAD.IADD R123, R19, 0x1, R4 ;  /* 0x00000001137b7824 */ /* 0x000fe200078e0204 */
[----:B------:R-:W-:Y:S01]  /*1300*/  @!P0 LEA.HI.X R13, R14, c[0x0][0x164], R0, 0x1, P4 ;  /* 0x000059000e0d8a11 */ /* 0x000fe200020f0c00 */
[----:B------:R-:W-:Y:S01]  /*1310*/  IMAD.MOV.U32 R122, RZ, RZ, R18 ;  /* 0x000000ffff7a7224 */ /* 0x000fe200078e0012 */
[----:B------:R-:W-:Y:S01]  /*1320*/  LOP3.LUT R0, R5, 0x1c0, RZ, 0xc0, !PT ;  /* 0x000001c005007812 */ /* 0x000fe200078ec0ff */
[----:B------:R-:W-:Y:S01]  /*1330*/  IMAD R14, R120, UR8, R15 ;  /* 0x00000008780e7c24 */ /* 0x000fe2000f8e020f */
[----:B------:R-:W-:Y:S01]  /*1340*/  ISETP.GE.AND P4, PT, R24, UR7, PT ;  /* 0x0000000718007c0c */ /* 0x000fe2000bf86270 */
[----:B------:R-:W-:Y:S01]  /*1350*/  IMAD.WIDE.U32 R4, R120, UR6, R122 ;  /* 0x0000000678047c25 */ /* 0x000fe2000f8e007a */
[----:B------:R-:W-:Y:S01]  /*1360*/  SHF.R.U32.HI R16, RZ, 0x3, R0 ;  /* 0x00000003ff107819 */ /* 0x000fe20000011600 */
[----:B------:R-:W-:Y:S01]  /*1370*/  STL.64 [R1], R122 ;  /* 0x0000007a01007387 */ /* 0x000fe20000100a00 */
[----:B------:R-:W-:Y:S01]  /*1380*/  LOP3.LUT R15, R0, 0x38, R32, 0xf8, !PT ;  /* 0x00000038000f7812 */ /* 0x000fe200078ef820 */
[----:B------:R-:W-:Y:S01]  /*1390*/  IMAD.IADD R5, R5, 0x1, R14 ;  /* 0x0000000105057824 */ /* 0x000fe200078e020e */
[----:B------:R-:W-:Y:S01]  /*13a0*/  @!P5 LEA R0, P6, R118, R4, 0x4 ;  /* 0x000000047600d211 */ /* 0x000fe200078c20ff */
[----:B------:R-:W-:Y:S01]  /*13b0*/  IMAD.SHL.U32 R235, R235, 0x8, RZ ;  /* 0x00000008ebeb7824 */ /* 0x000fe200078e00ff */
[----:B------:R-:W-:-:S02]  /*13c0*/  LOP3.LUT R15, R15, R16, RZ, 0x3c, !PT ;  /* 0x000000100f0f7212 */ /* 0x000fc400078e3cff */
[----:B------:R-:W-:Y:S02]  /*13d0*/  @!P5 LEA.HI.X R14, R118, R5, R119, 0x4, P6 ;  /* 0x00000005760ed211 */ /* 0x000fe400030f2477 */
[----:B------:R-:W-:Y:S02]  /*13e0*/  @!P5 LEA R16, P6, R0, c[0x0][0x168], 0x1 ;  /* 0x00005a000010da11 */ /* 0x000fe400078c08ff */
[----:B------:R-:W-:Y:S01]  /*13f0*/  LOP3.LUT R235, R15, 0xfffffe00, R235, 0xf8, !PT ;  /* 0xfffffe000feb7812 */ /* 0x000fe200078ef8eb */
[----:B-1----:R-:W-:Y:S01]  /*1400*/  IMAD.WIDE.U32 R18, R118, 0x20, RZ ;  /* 0x0000002076127825 */ /* 0x002fe200078e00ff */
[----:B------:R-:W-:-:S03]  /*1410*/  @!P5 LEA.HI.X R17, R0, c[0x0][0x16c], R14, 0x1, P6 ;  /* 0x00005b000011da11 */ /* 0x000fc600030f0c0e */
[----:B------:R-:W-:Y:S01]  /*1420*/  IMAD.SHL.U32 R15, R119, 0x20, RZ ;  /* 0x00000020770f7824 */ /* 0x000fe200078e00ff */
[----:B------:R-:W-:Y:S01]  /*1430*/  @!P4 IADD3 R14, P6, R4, R18, RZ ;  /* 0x00000012040ec210 */ /* 0x000fe20007fde0ff */
[----:B------:R-:W-:Y:S02]  /*1440*/  IMAD.SHL.U32 R235, R235, 0x2, RZ ;  /* 0x00000002ebeb7824 */ /* 0x000fe400078e00ff */
[----:B------:R-:W-:Y:S01]  /*1450*/  IMAD R0, R3, c[0x0][0x1a0], RZ ;  /* 0x0000680003007a24 */ /* 0x000fe200078e02ff */
[----:B------:R-:W-:Y:S02]  /*1460*/  @!P4 IADD3.X R15, R5, R19, R15, P6, !PT ;  /* 0x00000013050fc210 */ /* 0x000fe400037fe40f */
[C---:B------:R-:W-:Y:S01]  /*1470*/  ISETP.GE.AND P6, PT, R2.reuse, UR7, PT ;  /* 0x0000000702007c0c */ /* 0x040fe2000bfc6270 */
[----:B------:R-:W-:Y:S01]  /*1480*/  @!PT LDS RZ, [RZ] ;  /* 0x00000000fffff984 */ /* 0x000fe20000000800 */
[----:B------:R-:W-:Y:S01]  /*1490*/  @!PT LDS RZ, [RZ] ;  /* 0x00000000fffff984 */ /* 0x000fe20000000800 */
[----:B------:R-:W-:Y:S01]  /*14a0*/  @!PT LDS RZ, [RZ] ;  /* 0x00000000fffff984 */ /* 0x000fe20000000800 */
[----:B------:R1:W-:Y:S01]  /*14b0*/  @!P3 LDGSTS.E.BYPASS.LTC128B.128 [R235], [R10.64] ;  /* 0x000000000aebbfae */ /* 0x0003e2000b901d56 */
[----:B------:R-:W-:-:S03]  /*14c0*/  IMAD R0, R2, c[0x0][0x1a4], R0 ;  /* 0x0000690002007a24 */ /* 0x000fc600078e0200 */
[----:B------:R1:W-:Y:S04]  /*14d0*/  @!P3 LDGSTS.E.BYPASS.LTC128B.128 [R235+0x2000], [R10.64+0x80] ;  /* 0x020000800aebbfae */ /* 0x0003e8000b901d56 */
[----:B------:R1:W-:Y:S04]  /*14e0*/  @!P3 LDGSTS.E.BYPASS.LTC128B.128 [R235+0x4000], [R10.64+0x100] ;  /* 0x040001000aebbfae */ /* 0x0003e8000b901d56 */
[----:B------:R1:W-:Y:S01]  /*14f0*/  @!P3 LDGSTS.E.BYPASS.LTC128B.128 [R235+0x6000], [R10.64+0x180] ;  /* 0x060001800aebbfae */ /* 0x0003e2000b901d56 */
[----:B------:R-:W-:-:S03]  /*1500*/  ISETP.GE.AND P3, PT, R28, UR7, PT ;  /* 0x000000071c007c0c */ /* 0x000fc6000bf66270 */
[----:B------:R2:W-:Y:S04]  /*1510*/  @!P2 LDGSTS.E.BYPASS.LTC128B.128 [R235+0x800], [R8.64] ;  /* 0x0080000008ebafae */ /* 0x0005e8000b901d56 */
[----:B------:R2:W-:Y:S04]  /*1520*/  @!P2 LDGSTS.E.BYPASS.LTC128B.128 [R235+0x2800], [R8.64+0x80] ;  /* 0x0280008008ebafae */ /* 0x0005e8000b901d56 */
[----:B------:R2:W-:Y:S02]  /*1530*/  @!P2 LDGSTS.E.BYPASS.LTC128B.128 [R235+0x4800], [R8.64+0x100] ;  /* 0x0480010008ebafae */ /* 0x0005e4000b901d56 */
[----:B------:R-:W-:-:S02]  /*1540*/  @!P3 IMAD R3, R119, 0x30, RZ ;  /* 0x000000307703b824 */ /* 0x000fc400078e02ff */
[----:B------:R2:W-:Y:S04]  /*1550*/  @!P2 LDGSTS.E.BYPASS.LTC128B.128 [R235+0x6800], [R8.64+0x180] ;  /* 0x0680018008ebafae */ /* 0x0005e8000b901d56 */
[----:B------:R3:W-:Y:S04]  /*1560*/  @!P1 LDGSTS.E.BYPASS.LTC128B.128 [R235+0x1000], [R6.64] ;  /* 0x0100000006eb9fae */ /* 0x0007e8000b901d56 */
[----:B------:R3:W-:Y:S04]  /*1570*/  @!P1 LDGSTS.E.BYPASS.LTC128B.128 [R235+0x3000], [R6.64+0x80] ;  /* 0x0300008006eb9fae */ /* 0x0007e8000b901d56 */
[----:B------:R3:W-:Y:S04]  /*1580*/  @!P1 LDGSTS.E.BYPASS.LTC128B.128 [R235+0x5000], [R6.64+0x100] ;  /* 0x0500010006eb9fae */ /* 0x0007e8000b901d56 */
[----:B------:R3:W-:Y:S01]  /*1590*/  @!P1 LDGSTS.E.BYPASS.LTC128B.128 [R235+0x7000], [R6.64+0x180] ;  /* 0x0700018006eb9fae */ /* 0x0007e2000b901d56 */
[----:B-1----:R-:W-:-:S03]  /*15a0*/  @!P6 LEA R10, P1, R4, c[0x0][0x168], 0x1 ;  /* 0x00005a00040aea11 */ /* 0x002fc600078208ff */
[----:B------:R1:W-:Y:S01]  /*15b0*/  @!P0 LDGSTS.E.BYPASS.LTC128B.128 [R235+0x1800], [R12.64] ;  /* 0x018000000ceb8fae */ /* 0x0003e2000b901d56 */
[----:B------:R-:W-:-:S03]  /*15c0*/  @!P6 LEA.HI.X R11, R4, c[0x0][0x16c], R5, 0x1, P1 ;  /* 0x00005b00040bea11 */ /* 0x000fc600008f0c05 */
[----:B------:R1:W-:Y:S01]  /*15d0*/  @!P0 LDGSTS.E.BYPASS.LTC128B.128 [R235+0x3800], [R12.64+0x80] ;  /* 0x038000800ceb8fae */ /* 0x0003e2000b901d56 */
[----:B--2---:R-:W-:-:S03]  /*15e0*/  IMAD.WIDE.U32 R8, R2, c[0x0][0x1a0], R32 ;  /* 0x0000680002087a25 */ /* 0x004fc600078e0020 */
[----:B------:R1:W-:Y:S04]  /*15f0*/  @!P0 LDGSTS.E.BYPASS.LTC128B.128 [R235+0x5800], [R12.64+0x100] ;  /* 0x058001000ceb8fae */ /* 0x0003e8000b901d56 */
[----:B------:R1:W-:Y:S04]  /*1600*/  @!P0 LDGSTS.E.BYPASS.LTC128B.128 [R235+0x7800], [R12.64+0x180] ;  /* 0x078001800ceb8fae */ /* 0x0003e8000b901d56 */
[----:B------:R2:W-:Y:S04]  /*1610*/  @!P6 LDGSTS.E.BYPASS.LTC128B.128 [R235+0x8000], [R10.64] ;  /* 0x080000000aebefae */ /* 0x0005e8000b901d56 */
[----:B------:R2:W-:Y:S01]  /*1620*/  @!P6 LDGSTS.E.BYPASS.LTC128B.128 [R235+0xa000], [R10.64+0x80] ;  /* 0x0a0000800aebefae */ /* 0x0005e2000b901d56 */
[----:B---3--:R-:W-:-:S03]  /*1630*/  IADD3 R6, P2, R8, UR26, RZ ;  /* 0x0000001a08067c10 */ /* 0x008fc6000ff5e0ff */
[----:B------:R2:W-:Y:S01]  /*1640*/  @!P6 LDGSTS.E.BYPASS.LTC128B.128 [R235+0xc000], [R10.64+0x100] ;  /* 0x0c0001000aebefae */ /* 0x0005e2000b901d56 */
[C---:B------:R-:W-:Y:S01]  /*1650*/  @!P4 LEA R8, P1, R14.reuse, c[0x0][0x168], 0x1 ;  /* 0x00005a000e08ca11 */ /* 0x040fe200078208ff */
[----:B------:R-:W-:Y:S01]  /*1660*/  UMOV UR26, UR6 ;  /* 0x00000006001a7c82 */ /* 0x000fe20008000000 */
[----:B------:R-:W-:Y:S01]  /*1670*/  IADD3.X R7, R9, UR15, R0, P2, !PT ;  /* 0x0000000f09077c10 */ /* 0x000fe200097fe400 */
[----:B------:R2:W-:Y:S01]  /*1680*/  @!P6 LDGSTS.E.BYPASS.LTC128B.128 [R235+0xe000], [R10.64+0x180] ;  /* 0x0e0001800aebefae */ /* 0x0005e2000b901d56 */
[----:B------:R-:W-:Y:S01]  /*1690*/  @!P4 LEA.HI.X R9, R14, c[0x0][0x16c], R15, 0x1, P1 ;  /* 0x00005b000e09ca11 */ /* 0x000fe200008f0c0f */
[----:B------:R-:W-:Y:S01]  /*16a0*/  @!P3 IMAD.WIDE.U32 R14, R118, 0x30, R4 ;  /* 0x00000030760eb825 */ /* 0x000fe200078e0004 */
[----:B------:R-:W-:Y:S01]  /*16b0*/  ISETP.GE.AND P2, PT, R22, UR7, PT ;  /* 0x0000000716007c0c */ /* 0x000fe2000bf46270 */
[----:B------:R3:W-:Y:S01]  /*16c0*/  @!P5 LDGSTS.E.BYPASS.LTC128B.128 [R235+0x8800], [R16.64] ;  /* 0x0880000010ebdfae */ /* 0x0007e2000b901d56 */
[----:B------:R-:W-:Y:S01]  /*16d0*/  ISETP.GE.AND P6, PT, R2, UR7, PT ;  /* 0x0000000702007c0c */ /* 0x000fe2000bfc6270 */
[----:B------:R-:W-:Y:S01]  /*16e0*/  IMAD.WIDE.U32 R32, R20, c[0x0][0x1b8], R6 ;  /* 0x00006e0014207a25 */ /* 0x000fe200078e0006 */
[----:B------:R-:W-:Y:S01]  /*16f0*/  @!P3 LEA R6, P1, R14, c[0x0][0x168], 0x1 ;  /* 0x00005a000e06ba11 */ /* 0x000fe200078208ff */
[----:B------:R3:W-:Y:S02]  /*1700*/  @!P5 LDGSTS.E.BYPASS.LTC128B.128 [R235+0xa800], [R16.64+0x80] ;  /* 0x0a80008010ebdfae */ /* 0x0007e4000b901d56 */
[----:B------:R-:W-:-:S02]  /*1710*/  @!P3 IMAD.IADD R3, R15, 0x1, R3 ;  /* 0x000000010f03b824 */ /* 0x000fc400078e0203 */
[----:B------:R-:W-:Y:S01]  /*1720*/  IMAD R0, R21, c[0x0][0x1b8], RZ ;  /* 0x00006e0015007a24 */ /* 0x000fe200078e02ff */
[----:B------:R3:W-:Y:S01]  /*1730*/  @!P5 LDGSTS.E.BYPASS.LTC128B.128 [R235+0xc800], [R16.64+0x100] ;  /* 0x0c80010010ebdfae */ /* 0x0007e2000b901d56 */
[----:B-1----:R-:W-:Y:S01]  /*1740*/  IMAD.U32 R12, RZ, RZ, UR12 ;  /* 0x0000000cff0c7e24 */ /* 0x002fe2000f8e00ff */
[----:B------:R-:W-:Y:S01]  /*1750*/  @!P3 LEA.HI.X R7, R14, c[0x0][0x16c], R3, 0x1, P1 ;  /* 0x00005b000e07ba11 */ /* 0x000fe200008f0c03 */
[----:B------:R-:W-:Y:S01]  /*1760*/  IMAD R18, R20, c[0x0][0x1bc], R0 ;  /* 0x00006f0014127a24 */ /* 0x000fe200078e0200 */
[----:B------:R3:W-:Y:S01]  /*1770*/  @!P5 LDGSTS.E.BYPASS.LTC128B.128 [R235+0xe800], [R16.64+0x180] ;  /* 0x0e80018010ebdfae */ /* 0x0007e2000b901d56 */
[----:B------:R-:W-:Y:S01]  /*1780*/  IMAD.U32 R0, RZ, RZ, UR4 ;  /* 0x00000004ff007e24 */ /* 0x000fe2000f8e00ff */
[----:B------:R-:W-:Y:S01]  /*1790*/  LEA R4, P0, R12, R32, 0x6 ;  /* 0x000000200c047211 */ /* 0x000fe200078030ff */
[----:B------:R-:W-:Y:S01]  /*17a0*/  IMAD.IADD R31, R33, 0x1, R18 ;  /* 0x00000001211f7824 */ /* 0x000fe200078e0212 */
[----:B------:R1:W-:Y:S01]  /*17b0*/  @!P4 LDGSTS.E.BYPASS.LTC128B.128 [R235+0x9000], [R8.64] ;  /* 0x0900000008ebcfae */ /* 0x0003e2000b901d56 */
[----:B------:R-:W-:Y:S01]  /*17c0*/  IMAD.U32 R13, RZ, RZ, UR13 ;  /* 0x0000000dff0d7e24 */ /* 0x000fe2000f8e00ff */
[----:B------:R-:W-:Y:S01]  /*17d0*/  LEA.HI R13, R26, R112, RZ, 0x4 ;  /* 0x000000701a0d7211 */ /* 0x000fe200078f20ff */
[----:B------:R-:W-:Y:S01]  /*17e0*/  IMAD.MOV.U32 R21, RZ, RZ, c[0x0][0x1a0] ;  /* 0x00006800ff157624 */ /* 0x000fe200078e00ff */
[----:B------:R1:W-:Y:S01]  /*17f0*/  @!P4 LDGSTS.E.BYPASS.LTC128B.128 [R235+0xb000], [R8.64+0x80] ;  /* 0x0b00008008ebcfae */ /* 0x0003e2000b901d56 */
[----:B------:R-:W-:Y:S01]  /*1800*/  LEA.HI.X R5, R12, R31, R0, 0x6, P0 ;  /* 0x0000001f0c057211 */ /* 0x000fe200000f3400 */
[----:B------:R-:W-:Y:S01]  /*1810*/  IMAD.SHL.U32 R12, R25, 0x40, RZ ;  /* 0x00000040190c7824 */ /* 0x000fe200078e00ff */
[----:B------:R-:W-:Y:S01]  /*1820*/  LOP3.LUT R0, R13, 0xfffffff0, RZ, 0xc0, !PT ;  /* 0xfffffff00d007812 */ /* 0x000fe200078ec0ff */
[----:B------:R1:W-:Y:S01]  /*1830*/  @!P4 LDGSTS.E.BYPASS.LTC128B.128 [R235+0xd000], [R8.64+0x100] ;  /* 0x0d00010008ebcfae */ /* 0x0003e2000b901d56 */
[----:B------:R-:W-:Y:S01]  /*1840*/  ISETP.GE.AND P1, PT, R24, UR7, PT ;  /* 0x0000000718007c0c */ /* 0x000fe2000bf26270 */
[----:B------:R-:W-:Y:S01]  /*1850*/  IMAD.MOV.U32 R22, RZ, RZ, c[0x0][0x1a4] ;  /* 0x00006900ff167624 */ /* 0x000fe200078e00ff */
[----:B------:R-:W-:Y:S01]  /*1860*/  SHF.R.S32.HI R3, RZ, 0x4, R13 ;  /* 0x00000004ff037819 */ /* 0x000fe2000001140d */
[----:B------:R1:W-:Y:S01]  /*1870*/  @!P4 LDGSTS.E.BYPASS.LTC128B.128 [R235+0xf000], [R8.64+0x180] ;  /* 0x0f00018008ebcfae */ /* 0x0003e2000b901d56 */
[----:B------:R-:W-:-:S02]  /*1880*/  IMAD.IADD R0, R112, 0x1, -R0 ;  /* 0x0000000170007824 */ /* 0x000fc400078e0a00 */
[----:B--2---:R-:W-:Y:S01]  /*1890*/  IMAD.SHL.U32 R10, R2, 0x8, RZ ;  /* 0x00000008020a7824 */ /* 0x004fe200078e00ff */
[----:B------:R2:W-:Y:S01]  /*18a0*/  @!P3 LDGSTS.E.BYPASS.LTC128B.128 [R235+0x9800], [R6.64] ;  /* 0x0980000006ebbfae */ /* 0x0005e2000b901d56 */
[----:B------:R-:W-:Y:S01]  /*18b0*/  IMAD.WIDE.U32 R18, R21, 0x20, RZ ;  /* 0x0000002015127825 */ /* 0x000fe200078e00ff */
[----:B------:R-:W-:Y:S02]  /*18c0*/  SHF.R.S32.HI R15, RZ, 0x1f, R0 ;  /* 0x0000001fff0f7819 */ /* 0x000fe40000011400 */
[----:B------:R2:W-:Y:S01]  /*18d0*/  @!P3 LDGSTS.E.BYPASS.LTC128B.128 [R235+0xb800], [R6.64+0x80] ;  /* 0x0b80008006ebbfae */ /* 0x0005e2000b901d56 */
[----:B------:R-:W-:Y:S01]  /*18e0*/  LOP3.LUT R2, R12, 0x1c0, RZ, 0xc0, !PT ;  /* 0x000001c00c027812 */ /* 0x000fe200078ec0ff */
[----:B------:R-:W-:Y:S01]  /*18f0*/  IMAD.SHL.U32 R23, R22, 0x20, RZ ;  /* 0x0000002016177824 */ /* 0x000fe200078e00ff */
[----:B------:R-:W-:Y:S01]  /*1900*/  LEA.HI R15, R15, R0, RZ, 0x3 ;  /* 0x000000000f0f7211 */ /* 0x000fe200078f18ff */
[----:B------:R2:W-:Y:S01]  /*1910*/  @!P3 LDGSTS.E.BYPASS.LTC128B.128 [R235+0xd800], [R6.64+0x100] ;  /* 0x0d80010006ebbfae */ /* 0x0005e2000b901d56 */
[----:B------:R-:W-:Y:S01]  /*1920*/  LEA.HI R11, R13, R3, RZ, 0x1 ;  /* 0x000000030d0b7211 */ /* 0x000fe200078f08ff */
[----:B------:R-:W-:Y:S01]  /*1930*/  IMAD.SHL.U32 R112, R112, 0x2, RZ ;  /* 0x0000000270707824 */ /* 0x000fe200078e00ff */
[----:B------:R-:W-:Y:S01]  /*1940*/  LOP3.LUT R12, R15, 0xfffffff8, RZ, 0xc0, !PT ;  /* 0xfffffff80f0c7812 */ /* 0x000fe200078ec0ff */
[----:B------:R2:W-:Y:S01]  /*1950*/  @!P3 LDGSTS.E.BYPASS.LTC128B.128 [R235+0xf800], [R6.64+0x180] ;  /* 0x0f80018006ebbfae */ /* 0x0005e2000b901d56 */
[----:B------:R-:W-:-:S02]  /*1960*/  LOP3.LUT R13, R2, 0x8, R10, 0xf8, !PT ;  /* 0x00000008020d7812 */ /* 0x000fc400078ef80a */
[----:B------:R-:W-:Y:S01]  /*1970*/  @!P1 IADD3 R14, P0, R4, R18, RZ ;  /* 0x00000012040e9210 */ /* 0x000fe20007f1e0ff */
[----:B------:R-:W0:Y:S01]  /*1980*/  LDGDEPBAR ;  /* 0x00000000000079af */ /* 0x000e220000000000 */
[----:B------:R-:W-:Y:S01]  /*1990*/  LOP3.LUT R11, R11, 0xfffffffe, RZ, 0xc0, !PT ;  /* 0xfffffffe0b0b7812 */ /* 0x000fe200078ec0ff */
[----:B------:R-:W-:Y:S01]  /*19a0*/  IMAD.IADD R20, R0, 0x1, -R12 ;  /* 0x0000000100147824 */ /* 0x000fe200078e0a0c */
[----:B------:R-:W-:Y:S01]  /*19b0*/  SHF.R.U32.HI R10, RZ, 0x3, R2 ;  /* 0x00000003ff0a7819 */ /* 0x000fe20000011602 */
[----:B------:R-:W-:Y:S01]  /*19c0*/  STL.64 [R1+0x40], R32 ;  /* 0x0000402001007387 */ /* 0x000fe20000100a00 */
[----:B------:R-:W-:Y:S01]  /*19d0*/  @!P1 IADD3.X R18, R5, R19, R23, P0, !PT ;  /* 0x0000001305129210 */ /* 0x000fe200007fe417 */
[----:B------:R-:W-:Y:S01]  /*19e0*/  IMAD.IADD R2, R3, 0x1, -R11 ;  /* 0x0000000103027824 */ /* 0x000fe200078e0a0b */
[----:B------:R-:W-:Y:S01]  /*19f0*/  LOP3.LUT R0, R13, R10, RZ, 0x3c, !PT ;  /* 0x0000000a0d007212 */ /* 0x000fe200078e3cff */
[----:B------:R-:W-:Y:S01]  /*1a00*/  STL [R1+0xc], R31 ;  /* 0x00000c1f01007387 */ /* 0x000fe20000100800 */
[----:B------:R-:W-:Y:S01]  /*1a10*/  ISETP.GE.AND P0, PT, R28, UR7, PT ;  /* 0x000000071c007c0c */ /* 0x000fe2000bf06270 */
[C---:B------:R-:W-:Y:S01]  /*1a20*/  IMAD.SHL.U32 R12, R2.reuse, 0x8, RZ ;  /* 0x00000008020c7824 */ /* 0x040fe200078e00ff */
[----:B------:R-:W-:Y:S01]  /*1a30*/  @!P2 LEA R3, P3, R21, R4, 0x4 ;  /* 0x000000041503a211 */ /* 0x000fe200078620ff */
[----:B------:R-:W-:-:S02]  /*1a40*/  IMAD R0, R2, 0x200, R0 ;  /* 0x0000020002007824 */ /* 0x000fc400078e0200 */
[----:B------:R-:W-:Y:S01]  /*1a50*/  IMAD.SHL.U32 R2, R20, 0x40, RZ ;  /* 0x0000004014027824 */ /* 0x000fe200078e00ff */
[----:B------:R-:W-:Y:S01]  /*1a60*/  @!P2 LEA.HI.X R11, R21, R5, R22, 0x4, P3 ;  /* 0x00000005150ba211 */ /* 0x000fe200018f2416 */
[----:B------:R-:W-:Y:S02]  /*1a70*/  IMAD.SHL.U32 R208, R0, 0x2, RZ ;  /* 0x0000000200d07824 */ /* 0x000fe400078e00ff */
[----:B------:R-:W-:Y:S01]  /*1a80*/  IMAD.MOV.U32 R0, RZ, RZ, 0x20 ;  /* 0x00000020ff007424 */ /* 0x000fe200078e00ff */
[----:B------:R-:W-:Y:S02]  /*1a90*/  LOP3.LUT R10, R2, 0x1c0, RZ, 0xc0, !PT ;  /* 0x000001c0020a7812 */ /* 0x000fe400078ec0ff */
[----:B------:R-:W-:Y:S01]  /*1aa0*/  @!P2 LEA R2, P3, R3, c[0x0][0x170], 0x1 ;  /* 0x00005c000302aa11 */ /* 0x000fe200078608ff */
[----:B-1----:R-:W-:Y:S01]  /*1ab0*/  @!P0 IMAD.WIDE.U32 R8, R21, 0x30, R4 ;  /* 0x0000003015088825 */ /* 0x002fe200078e0004 */
[----:B--2---:R-:W-:Y:S01]  /*1ac0*/  @!P6 LEA R6, P4, R4, c[0x0][0x170], 0x1 ;  /* 0x00005c000406ea11 */ /* 0x004fe200078808ff */
[----:B------:R-:W-:-:S04]  /*1ad0*/  DEPBAR.LE SB0, 0x0 ;  /* 0x000080000000791a */ /* 0x000fc80000000000 */
[----:B------:R-:W-:Y:S01]  /*1ae0*/  BAR.SYNC.DEFER_BLOCKING 0x0 ;  /* 0x0000000000007b1d */ /* 0x000fe20000010000 */
[----:B------:R-:W-:Y:S01]  /*1af0*/  @!P0 IMAD R13, R22, 0x30, RZ ;  /* 0x00000030160d8824 */ /* 0x000fe200078e02ff */
[----:B------:R-:W-:Y:S02]  /*1b00*/  @!P2 LEA.HI.X R3, R3, c[0x0][0x174], R11, 0x1, P3 ;  /* 0x00005d000303aa11 */ /* 0x000fe400018f0c0b */
[----:B------:R-:W-:Y:S01]  /*1b10*/  @!P6 LEA.HI.X R7, R4, c[0x0][0x174], R5, 0x1, P4 ;  /* 0x00005d000407ea11 */ /* 0x000fe200020f0c05 */
[----:B------:R-:W-:Y:S01]  /*1b20*/  @!P0 IMAD.IADD R11, R9, 0x1, R13 ;  /* 0x00000001090b8824 */ /* 0x000fe200078e020d */
[----:B------:R-:W-:Y:S01]  /*1b30*/  LOP3.LUT R12, R10, 0x8, R12, 0xf8, !PT ;  /* 0x000000080a0c7812 */ /* 0x000fe200078ef80c */
[----:B------:R-:W-:Y:S01]  /*1b40*/  IMAD.SHL.U32 R9, R15, 0x40, RZ ;  /* 0x000000400f097824 */ /* 0x000fe200078e00ff */
[----:B------:R-:W-:Y:S02]  /*1b50*/  SHF.R.U32.HI R5, RZ, 0x3, R10 ;  /* 0x00000003ff057819 */ /* 0x000fe4000001160a */
[----:B------:R-:W-:-:S02]  /*1b60*/  @!P1 LEA R4, P4, R14, c[0x0][0x170], 0x1 ;  /* 0x00005c000e049a11 */ /* 0x000fc400078808ff */
[----:B------:R-:W-:Y:S02]  /*1b70*/  LOP3.LUT R109, R9, 0xfffffe00, RZ, 0xc0, !PT ;  /* 0xfffffe00096d7812 */ /* 0x000fe400078ec0ff */
[----:B------:R-:W-:Y:S02]  /*1b80*/  LOP3.LUT R110, R12, R5, RZ, 0x3c, !PT ;  /* 0x000000050c6e7212 */ /* 0x000fe400078e3cff */
[----:B------:R-:W-:Y:S02]  /*1b90*/  @!P1 LEA.HI.X R5, R14, c[0x0][0x174], R18, 0x1, P4 ;  /* 0x00005d000e059a11 */ /* 0x000fe400020f0c12 */
[----:B------:R-:W-:Y:S02]  /*1ba0*/  @!P0 LEA R10, P3, R8, c[0x0][0x170], 0x1 ;  /* 0x00005c00080a8a11 */ /* 0x000fe400078608ff */
[----:B------:R-:W-:Y:S02]  /*1bb0*/  IADD3 R219, R208, 0x8020, RZ ;  /* 0x00008020d0db7810 */ /* 0x000fe40007ffe0ff */
[----:B------:R-:W-:Y:S01]  /*1bc0*/  @!P0 LEA.HI.X R11, R8, c[0x0][0x174], R11, 0x1, P3 ;  /* 0x00005d00080b8a11 */ /* 0x000fe200018f0c0b */
        /* <DEDUP_REMOVED lines=19> */
[----:B------:R2:W-:Y:S01]  /*1d00*/  @!P2 LDGSTS.E.BYPASS.LTC128B.128 [R235+0x12800], [R2.64+0x80] ;  /* 0x1280008002ebafae */ /* 0x0005e2000b901d56 */
[----:B-1----:R-:W-:-:S03]  /*1d10*/  IMAD R6, R113, 0x400, R109 ;  /* 0x0000040071067824 */ /* 0x002fc600078e026d */
        /* <DEDUP_REMOVED lines=11> */
[----:B--2---:R-:W-:-:S03]  /*1dd0*/  IMAD.IADD R2, R110, 0x1, R6 ;  /* 0x000000016e027824 */ /* 0x004fc600078e0206 */
[----:B------:R1:W-:Y:S01]  /*1de0*/  @!P1 LDGSTS.E.BYPASS.LTC128B.128 [R235+0x15000], [R4.64+0x100] ;  /* 0x1500010004eb9fae */ /* 0x0003e2000b901d56 */
[----:B------:R-:W-:Y:S01]  /*1df0*/  LEA R3, R113, UR10, 0x4 ;  /* 0x0000000a71037c11 */ /* 0x000fe2000f8e20ff */
[----:B------:R-:W-:Y:S02]  /*1e00*/  IMAD.SHL.U32 R215, R2, 0x2, RZ ;  /* 0x0000000202d77824 */ /* 0x000fe400078e00ff */
[----:B------:R1:W-:Y:S01]  /*1e10*/  @!P1 LDGSTS.E.BYPASS.LTC128B.128 [R235+0x17000], [R4.64+0x180] ;  /* 0x1700018004eb9fae */ /* 0x0003e2000b901d56 */
[----:B------:R-:W-:Y:S02]  /*1e20*/  R2P PR, R20, 0x6 ;  /* 0x0000000614007804 */ /* 0x000fe40000000000 */
[----:B------:R-:W-:Y:S01]  /*1e30*/  IADD3 R2, R208, 0x8000, RZ ;  /* 0x00008000d0027810 */ /* 0x000fe20007ffe0ff */
[----:B------:R-:W-:Y:S01]  /*1e40*/  @P0 STS.128 [R235+0x11800], RZ ;  /* 0x011800ffeb000388 */ /* 0x000fe20000000c00 */
[----:B------:R-:W-:Y:S02]  /*1e50*/  LOP3.LUT R6, R112, 0x6, RZ, 0xc0, !PT ;  /* 0x0000000670067812 */ /* 0x000fe400078ec0ff */
[----:B------:R-:W-:Y:S01]  /*1e60*/  SEL R0, R0, 0xffffffe0, !P2 ;  /* 0xffffffe000007807 */ /* 0x000fe20005000000 */
[----:B------:R-:W-:Y:S04]  /*1e70*/  @P0 STS.128 [R235+0x13800], RZ ;  /* 0x013800ffeb000388 */ /* 0x000fe80000000c00 */
[----:B------:R-:W-:Y:S01]  /*1e80*/  @P0 STS.128 [R235+0x15800], RZ ;  /* 0x015800ffeb000388 */ /* 0x000fe20000000c00 */
[----:B------:R-:W-:-:S03]  /*1e90*/  IMAD R218, R0, 0x2, R215 ;  /* 0x0000000200da7824 */ /* 0x000fc600078e02d7 */
[----:B------:R-:W-:Y:S04]  /*1ea0*/  @P0 STS.128 [R235+0x17800], RZ ;  /* 0x017800ffeb000388 */ /* 0x000fe80000000c00 */
[----:B------:R-:W-:Y:S01]  /*1eb0*/  @!PT LDS RZ, [RZ] ;  /* 0x00000000fffff984 */ /* 0x000fe20000000800 */
[----:B------:R-:W-:Y:S01]  /*1ec0*/  @!PT LDS RZ, [RZ] ;  /* 0x00000000fffff984 */ /* 0x000fe20000000800 */
[----:B------:R-:W-:Y:S01]  /*1ed0*/  @!PT LDS RZ, [RZ] ;  /* 0x00000000fffff984 */ /* 0x000fe20000000800 */
[----:B------:R2:W-:Y:S04]  /*1ee0*/  @!P0 LDGSTS.E.BYPASS.LTC128B.128 [R235+0x11800], [R10.64] ;  /* 0x118000000aeb8fae */ /* 0x0005e8000b901d56 */
[----:B------:R2:W-:Y:S01]  /*1ef0*/  @!P0 LDGSTS.E.BYPASS.LTC128B.128 [R235+0x13800], [R10.64+0x80] ;  /* 0x138000800aeb8fae */ /* 0x0005e2000b901d56 */
[----:B-1----:R-:W-:-:S03]  /*1f00*/  IMAD.MOV.U32 R4, RZ, RZ, 0x10 ;  /* 0x00000010ff047424 */ /* 0x002fc600078e00ff */
[----:B------:R2:W-:Y:S01]  /*1f10*/  @!P0 LDGSTS.E.BYPASS.LTC128B.128 [R235+0x15800], [R10.64+0x100] ;  /* 0x158001000aeb8fae */ /* 0x0005e2000b901d56 */
[----:B------:R-:W-:-:S03]  /*1f20*/  IMAD.U32 R5, RZ, RZ, UR6 ;  /* 0x00000006ff057e24 */ /* 0x000fc6000f8e00ff */
[----:B------:R2:W-:Y:S01]  /*1f30*/  @!P0 LDGSTS.E.BYPASS.LTC128B.128 [R235+0x17800], [R10.64+0x180] ;  /* 0x178001800aeb8fae */ /* 0x0005e2000b901d56 */
[----:B------:R-:W-:Y:S02]  /*1f40*/  SEL R4, R4, 0xfffffff0, !P1 ;  /* 0xfffffff004047807 */ /* 0x000fe40004800000 */
[----:B------:R-:W-:Y:S01]  /*1f50*/  R2P PR, R25, 0x6 ;  /* 0x0000000619007804 */ /* 0x000fe20000000000 */
[----:B------:R-:W-:Y:S02]  /*1f60*/  LDSM.16.M88.4 R32, [R208+0x8800] ;  /* 0x00880000d020783b */ /* 0x000fe40000000200 */
[----:B------:R-:W-:Y:S02]  /*1f70*/  IMAD R216, R4, 0x2, R215 ;  /* 0x0000000204d87824 */ /* 0x000fe400078e02d7 */
[----:B---3--:R-:W-:Y:S02]  /*1f80*/  LDSM.16.M88.4 R16, [R208+0x8000] ;  /* 0x00800000d010783b */ /* 0x008fe40000000200 */
[----:B------:R-:W-:-:S02]  /*1f90*/  IMAD R217, R0, 0x2, R216 ;  /* 0x0000000200d97824 */ /* 0x000fc400078e02d8 */
[----:B------:R-:W-:Y:S04]  /*1fa0*/  LDSM.16.M88.4 R28, [R208+0x9000] ;  /* 0x00900000d01c783b */ /* 0x000fe80000000200 */
[----:B------:R-:W-:Y:S01]  /*1fb0*/  LDSM.16.M88.4 R24, [R208+0x9800] ;  /* 0x00980000d018783b */ /* 0x000fe20000000200 */
[----:B------:R-:W-:Y:S01]  /*1fc0*/  @P1 IADD3 R219, R2, -0x20, RZ ;  /* 0xffffffe002db1810 */ /* 0x000fe20007ffe0ff */
[----:B------:R-:W-:Y:S02]  /*1fd0*/  IMAD.MOV.U32 R2, RZ, RZ, 0x40 ;  /* 0x00000040ff027424 */ /* 0x000fe400078e00ff */
[----:B------:R-:W-:Y:S01]  /*1fe0*/  LDSM.16.M88.4 R12, [R216] ;  /* 0x00000000d80c783b */ /* 0x000fe20000000200 */
[C---:B------:R-:W-:Y:S02]  /*1ff0*/  IADD3 R234, R219.reuse, 0x800, RZ ;  /* 0x00000800dbea7810 */ /* 0x040fe40007ffe0ff */
[----:B------:R-:W-:Y:S01]  /*2000*/  SEL R2, R2, 0xffffffc0, !P2 ;  /* 0xffffffc002027807 */ /* 0x000fe20005000000 */
[----:B------:R-:W-:Y:S01]  /*2010*/  LDSM.16.M88.4 R40, [R219] ;  /* 0x00000000db28783b */ /* 0x000fe20000000200 */
[----:B------:R-:W-:-:S02]  /*2020*/  IADD3 R233, R219, 0x1000, RZ ;  /* 0x00001000dbe97810 */ /* 0x000fc40007ffe0ff */
[C---:B------:R-:W-:Y:S01]  /*2030*/  IADD3 R232, R219.reuse, 0x1800, RZ ;  /* 0x00001800dbe87810 */ /* 0x040fe20007ffe0ff */
[----:B--2---:R-:W1:Y:S01]  /*2040*/  LDSM.16.M88.4 R8, [R215] ;  /* 0x00000000d708783b */ /* 0x004e620000000200 */
[----:B------:R-:W-:Y:S01]  /*2050*/  IMAD.IADD R214, R208, 0x1, R2 ;  /* 0x00000001d0d67824 */ /* 0x000fe200078e0202 */
[C---:B------:R-:W-:Y:S01]  /*2060*/  IADD3 R231, R219.reuse, 0x2000, RZ ;  /* 0x00002000dbe77810 */ /* 0x040fe20007ffe0ff */
[----:B------:R-:W-:Y:S01]  /*2070*/  IMAD.IADD R213, R2, 0x1, R219 ;  /* 0x0000000102d57824 */ /* 0x000fe200078e02db */
[----:B------:R-:W-:Y:S01]  /*2080*/  LDSM.16.M88.4 R56, [R219+0x1000] ;  /* 0x00100000db38783b */ /* 0x000fe20000000200 */
[----:B------:R-:W-:Y:S02]  /*2090*/  SHF.R.S32.HI R2, RZ, 0x1f, R108 ;  /* 0x0000001fff027819 */ /* 0x000fe4000001146c */
[----:B------:R-:W-:Y:S01]  /*20a0*/  IADD3 R230, R219, 0x2800, RZ ;  /* 0x00002800dbe67810 */ /* 0x000fe20007ffe0ff */
[----:B------:R-:W-:Y:S01]  /*20b0*/  LDSM.16.M88.4 R76, [R219+0x1800] ;  /* 0x00180000db4c783b */ /* 0x000fe20000000200 */
[----:B------:R-:W-:-:S02]  /*20c0*/  LEA.HI R2, R2, R108, RZ, 0x2 ;  /* 0x0000006c02027211 */ /* 0x000fc400078f10ff */
[C---:B------:R-:W-:Y:S01]  /*20d0*/  IADD3 R229, R219.reuse, 0x3000, RZ ;  /* 0x00003000dbe57810 */ /* 0x040fe20007ffe0ff */
[----:B------:R-:W-:Y:S01]  /*20e0*/  LDSM.16.M88.4 R68, [R214+0x8000] ;  /* 0x00800000d644783b */ /* 0x000fe20000000200 */
[----:B------:R-:W-:Y:S01]  /*20f0*/  SHF.R.S32.HI R115, RZ, 0x2, R2 ;  /* 0x00000002ff737819 */ /* 0x000fe20000011402 */
[----:B------:R-:W-:Y:S01]  /*2100*/  IMAD.U32 R2, RZ, RZ, UR11 ;  /* 0x0000000bff027e24 */ /* 0x000fe2000f8e00ff */
[----:B------:R-:W-:Y:S01]  /*2110*/  IADD3 R228, R219, 0x3800, RZ ;  /* 0x00003800dbe47810 */ /* 0x000fe20007ffe0ff */
[----:B------:R-:W-:Y:S01]  /*2120*/  LDSM.16.M88.4 R80, [R214+0x8800] ;  /* 0x00880000d650783b */ /* 0x000fe20000000200 */
[----:B------:R-:W-:Y:S02]  /*2130*/  IADD3 R3, R3, 0x1, R115 ;  /* 0x0000000103037810 */ /* 0x000fe40007ffe073 */
[----:B------:R-:W-:Y:S01]  /*2140*/  IADD3 R227, R219, 0x4000, RZ ;  /* 0x00004000dbe37810 */ /* 0x000fe20007ffe0ff */
[----:B------:R-:W-:Y:S01]  /*2150*/  LDSM.16.M88.4 R88, [R214+0x9000] ;  /* 0x00900000d658783b */ /* 0x000fe20000000200 */
[----:B------:R-:W-:-:S02]  /*2160*/  IADD3 R2, R2, -UR20, R3 ;  /* 0x8000001402027c10 */ /* 0x000fc4000fffe003 */
[----:B------:R-:W-:Y:S01]  /*2170*/  IADD3 R226, R219, 0x4800, RZ ;  /* 0x00004800dbe27810 */ /* 0x000fe20007ffe0ff */
[----:B------:R-:W-:Y:S01]  /*2180*/  LDSM.16.M88.4 R92, [R214+0x9800] ;  /* 0x00980000d65c783b */ /* 0x000fe20000000200 */
[----:B------:R-:W-:Y:S01]  /*2190*/  IADD3 R3, R2, c[0x0][0x2e8], RZ ;  /* 0x0000ba0002037a10 */ /* 0x000fe20007ffe0ff */
[----:B------:R-:W-:Y:S01]  /*21a0*/  IMAD R2, R5, 0x40, R6 ;  /* 0x0000004005027824 */ /* 0x000fe200078e0206 */
[----:B------:R-:W-:Y:S01]  /*21b0*/  IADD3 R225, R219, 0x5000, RZ ;  /* 0x00005000dbe17810 */ /* 0x000fe20007ffe0ff */
[----:B------:R-:W-:Y:S01]  /*21c0*/  LDSM.16.M88.4 R84, [R213+0x800] ;  /* 0x00080000d554783b */ /* 0x000fe20000000200 */
[----:B------:R-:W-:Y:S02]  /*21d0*/  IADD3 R5, R3, 0x8, RZ ;  /* 0x0000000803057810 */ /* 0x000fe40007ffe0ff */
[----:B------:R-:W-:Y:S01]  /*21e0*/  IADD3 R6, R2, 0x1, RZ ;  /* 0x0000000102067810 */ /* 0x000fe20007ffe0ff */
[----:B------:R-:W-:Y:S01]  /*21f0*/  LDSM.16.M88.4 R96, [R213+0x1000] ;  /* 0x00100000d560783b */ /* 0x000fe20000000200 */
[----:B------:R-:W-:-:S02]  /*2200*/  IADD3 R224, R219, 0x5800, RZ ;  /* 0x00005800dbe07810 */ /* 0x000fc40007ffe0ff */
[C---:B------:R-:W-:Y:S01]  /*2210*/  IADD3 R223, R219.reuse, 0x6000, RZ ;  /* 0x00006000dbdf7810 */ /* 0x040fe20007ffe0ff */
[----:B------:R-:W-:Y:S01]  /*2220*/  LDSM.16.M88.4 R104, [R213+0x1800] ;  /* 0x00180000d568783b */ /* 0x000fe20000000200 */
[C---:B------:R-:W-:Y:S02]  /*2230*/  IADD3 R222, R219.reuse, 0x6800, RZ ;  /* 0x00006800dbde7810 */ /* 0x040fe40007ffe0ff */
[C---:B------:R-:W-:Y:S01]  /*2240*/  IADD3 R221, R219.reuse, 0x7000, RZ ;  /* 0x00007000dbdd7810 */ /* 0x040fe20007ffe0ff */
[----:B-1----:R-:W-:Y:S01]  /*2250*/  HMMA.16816.F32.BF16 R36, R8, R32, RZ ;  /* 0x000000200824723c */ /* 0x002fe200000418ff */
[----:B------:R-:W-:Y:S01]  /*2260*/  LDSM.16.M88.4 R100, [R208+0xb800] ;  /* 0x00b80000d064783b */ /* 0x000fe20000000200 */
[----:B------:R-:W-:-:S03]  /*2270*/  IADD3 R220, R219, 0x7800, RZ ;  /* 0x00007800dbdc7810 */ /* 0x000fc60007ffe0ff */
[----:B------:R-:W-:Y:S03]  /*2280*/  STL [R1+0x50], R115 ;  /* 0x0000507301007387 */ /* 0x000fe60000100800 */
[C---:B------:R-:W-:Y:S01]  /*2290*/  HMMA.16816.F32.BF16 R44, R8.reuse, R34, RZ ;  /* 0x00000022082c723c */ /* 0x040fe200000418ff */
[----:B------:R-:W1:Y:S04]  /*22a0*/  LDSM.16.M88.4 R32, [R219+0x800] ;  /* 0x00080000db20783b */ /* 0x000e680000000200 */
[----:B------:R-:W0:Y:S03]  /*22b0*/  LDGDEPBAR ;  /* 0x00000000000079af */ /* 0x000e260000000000 */
[C---:B------:R-:W-:Y:S08]  /*22c0*/  HMMA.16816.F32.BF16 R20, R8.reuse, R16, RZ ;  /* 0x000000100814723c */ /* 0x040ff000000418ff */
[C---:B------:R-:W-:Y:S08]  /*22d0*/  HMMA.16816.F32.BF16 R16, R8.reuse, R18, RZ ;  /* 0x000000120810723c */ /* 0x040ff000000418ff */
[C---:B------:R-:W-:Y:S08]  /*22e0*/  HMMA.16816.F32.BF16 R48, R8.reuse, R28, RZ ;  /* 0x0000001c0830723c */ /* 0x040ff000000418ff */
[C---:B------:R-:W-:Y:S08]  /*22f0*/  HMMA.16816.F32.BF16 R52, R8.reuse, R30, RZ ;  /* 0x0000001e0834723c */ /* 0x040ff000000418ff */
[C---:B------:R-:W-:Y:S08]  /*2300*/  HMMA.16816.F32.BF16 R64, R8.reuse, R24, RZ ;  /* 0x000000180840723c */ /* 0x040ff000000418ff */
[----:B------:R-:W-:Y:S01]  /*2310*/  HMMA.16816.F32.BF16 R72, R8, R26, RZ ;  /* 0x0000001a0848723c */ /* 0x000fe200000418ff */
[----:B------:R-:W2:Y:S07]  /*2320*/  LDSM.16.M88.4 R8, [R218] ;  /* 0x00000000da08783b */ /* 0x000eae0000000200 */
[C---:B------:R-:W-:Y:S01]  /*2330*/  HMMA.16816.F32.BF16 R60, R12.reuse, R40, R20 ;  /* 0x000000280c3c723c */ /* 0x040fe20000041814 */
[----:B------:R-:W-:Y:S07]  /*2340*/  LDSM.16.M88.4 R20, [R217] ;  /* 0x00000000d914783b */ /* 0x000fee0000000200 */
[C---:B------:R-:W-:Y:S08]  /*2350*/  HMMA.16816.F32.BF16 R24, R12.reuse, R42, R16 ;  /* 0x0000002a0c18723c */ /* 0x040ff00000041810 */
[C---:B-1----:R-:W-:Y:S08]  /*2360*/  HMMA.16816.F32.BF16 R16, R12.reuse, R32, R36 ;  /* 0x000000200c10723c */ /* 0x042ff00000041824 */
[C---:B------:R-:W-:Y:S08]  /*2370*/  HMMA.16816.F32.BF16 R28, R12.reuse, R34, R44 ;  /* 0x000000220c1c723c */ /* 0x040ff0000004182c */
[C---:B------:R-:W-:Y:S08]  /*2380*/  HMMA.16816.F32.BF16 R36, R12.reuse, R56, R48 ;  /* 0x000000380c24723c */ /* 0x040ff00000041830 */
[C---:B------:R-:W-:Y:S01]  /*2390*/  HMMA.16816.F32.BF16 R44, R12.reuse, R76, R64 ;  /* 0x0000004c0c2c723c */ /* 0x040fe20000041840 */
[----:B------:R-:W1:Y:S07]  /*23a0*/  LDSM.16.M88.4 R64, [R213] ;  /* 0x00000000d540783b */ /* 0x000e6e0000000200 */
[----:B------:R-:W-:Y:S01]  /*23b0*/  HMMA.16816.F32.BF16 R40, R12, R58, R52 ;  /* 0x0000003a0c28723c */ /* 0x000fe20000041834 */
[----:B------:R-:W-:Y:S07]  /*23c0*/  LDSM.16.M88.4 R56, [R208+0xa000] ;  /* 0x00a00000d038783b */ /* 0x000fee0000000200 */
[C---:B--2---:R-:W-:Y:S01]  /*23d0*/  HMMA.16816.F32.BF16 R52, R8.reuse, R68, R60 ;  /* 0x000000440834723c */ /* 0x044fe2000004183c */
[----:B------:R-:W-:Y:S07]  /*23e0*/  LDSM.16.M88.4 R60, [R208+0xa800] ;  /* 0x00a80000d03c783b */ /* 0x000fee0000000200 */
[----:B------:R-:W-:Y:S01]  /*23f0*/  HMMA.16816.F32.BF16 R32, R8, R70, R24 ;  /* 0x000000460820723c */ /* 0x000fe20000041818 */
[----:B------:R-:W-:Y:S07]  /*2400*/  LDSM.16.M88.4 R68, [R208+0xb000] ;  /* 0x00b00000d044783b */ /* 0x000fee0000000200 */
[----:B------:R-:W-:Y:S01]  /*2410*/  HMMA.16816.F32.BF16 R48, R12, R78, R72 ;  /* 0x0000004e0c30723c */ /* 0x000fe20000041848 */
[----:B------:R-:W-:Y:S04]  /*2420*/  LDSM.16.M88.4 R72, [R219+0x2800] ;  /* 0x00280000db48783b */ /* 0x000fe80000000200 */
[----:B------:R-:W-:Y:S03]  /*2430*/  LDSM.16.M88.4 R76, [R214+0xb000] ;  /* 0x00b00000d64c783b */ /* 0x000fe60000000200 */
[C---:B------:R-:W-:Y:S01]  /*2440*/  HMMA.16816.F32.BF16 R24, R8.reuse, R80, R16 ;  /* 0x000000500818723c */ /* 0x040fe20000041810 */
[----:B------:R-:W2:Y:S07]  /*2450*/  LDSM.16.M88.4 R16, [R215+0x2000] ;  /* 0x00200000d710783b */ /* 0x000eae0000000200 */
[C---:B------:R-:W-:Y:S01]  /*2460*/  HMMA.16816.F32.BF16 R12, R8.reuse, R82, R28 ;  /* 0x00000052080c723c */ /* 0x040fe2000004181c */
[----:B------:R-:W-:Y:S07]  /*2470*/  LDSM.16.M88.4 R80, [R219+0x3000] ;  /* 0x00300000db50783b */ /* 0x000fee0000000200 */
[C---:B------:R-:W-:Y:S08]  /*2480*/  HMMA.16816.F32.BF16 R28, R8.reuse, R88, R36 ;  /* 0x00000058081c723c */ /* 0x040ff00000041824 */
[C---:B------:R-:W-:Y:S01]  /*2490*/  HMMA.16816.F32.BF16 R40, R8.reuse, R90, R40 ;  /* 0x0000005a0828723c */ /* 0x040fe20000041828 */
[----:B------:R-:W-:Y:S07]  /*24a0*/  LDSM.16.M88.4 R88, [R219+0x3800] ;  /* 0x00380000db58783b */ /* 0x000fee0000000200 */
[----:B------:R-:W-:Y:S08]  /*24b0*/  HMMA.16816.F32.BF16 R44, R8, R92, R44 ;  /* 0x0000005c082c723c */ /* 0x000ff0000004182c */
[C---:B-1----:R-:W-:Y:S08]  /*24c0*/  HMMA.16816.F32.BF16 R52, R20.reuse, R64, R52 ;  /* 0x000000401434723c */ /* 0x042ff00000041834 */
[C---:B------:R-:W-:Y:S01]  /*24d0*/  HMMA.16816.F32.BF16 R36, R20.reuse, R66, R32 ;  /* 0x000000421424723c */ /* 0x040fe20000041820 */
[----:B------:R-:W-:Y:S07]  /*24e0*/  LDSM.16.M88.4 R64, [R219+0x2000] ;  /* 0x00200000db40783b */ /* 0x000fee0000000200 */
[----:B------:R-:W-:Y:S08]  /*24f0*/  HMMA.16816.F32.BF16 R32, R20, R84, R24 ;  /* 0x000000541420723c */ /* 0x000ff00000041818 */
[----:B------:R-:W-:Y:S08]  /*2500*/  HMMA.16816.F32.BF16 R48, R8, R94, R48 ;  /* 0x0000005e0830723c */ /* 0x000ff00000041830 */
[C---:B------:R-:W-:Y:S01]  /*2510*/  HMMA.16816.F32.BF16 R24, R20.reuse, R86, R12 ;  /* 0x000000561418723c */ /* 0x040fe2000004180c */
[----:B------:R-:W1:Y:S04]  /*2520*/  LDSM.16.M88.4 R12, [R216+0x2000] ;  /* 0x00200000d80c783b */ /* 0x000e680000000200 */
[----:B------:R-:W-:Y:S03]  /*2530*/  LDSM.16.M88.4 R84, [R214+0xb800] ;  /* 0x00b80000d654783b */ /* 0x000fe60000000200 */
[C---:B------:R-:W-:Y:S08]  /*2540*/  HMMA.16816.F32.BF16 R8, R20.reuse, R96, R28 ;  /* 0x000000601408723c */ /* 0x040ff0000004181c */
[C---:B------:R-:W-:Y:S08]  /*2550*/  HMMA.16816.F32.BF16 R28, R20.reuse, R98, R40 ;  /* 0x00000062141c723c */ /* 0x040ff00000041828 */
[----:B------:R-:W-:Y:S08]  /*2560*/  HMMA.16816.F32.BF16 R44, R20, R104, R44 ;  /* 0x00000068142c723c */ /* 0x000ff0000004182c */
[C---:B--2---:R-:W-:Y:S08]  /*2570*/  HMMA.16816.F32.BF16 R52, R16.reuse, R56, R52 ;  /* 0x000000381034723c */ /* 0x044ff00000041834 */
[C---:B------:R-:W-:Y:S01]  /*2580*/  HMMA.16816.F32.BF16 R40, R16.reuse, R58, R36 ;  /* 0x0000003a1028723c */ /* 0x040fe20000041824 */
[----:B------:R-:W-:Y:S07]  /*2590*/  LDSM.16.M88.4 R56, [R213+0x2000] ;  /* 0x00200000d538783b */ /* 0x000fee0000000200 */
[----:B------:R-:W-:Y:S08]  /*25a0*/  HMMA.16816.F32.BF16 R36, R16, R60, R32 ;  /* 0x0000003c1024723c */ /* 0x000ff00000041820 */
[----:B------:R-:W-:Y:S08]  /*25b0*/  HMMA.16816.F32.BF16 R48, R20, R106, R48 ;  /* 0x0000006a1430723c */ /* 0x000ff00000041830 */
[C---:B------:R-:W-:Y:S01]  /*25c0*/  HMMA.16816.F32.BF16 R32, R16.reuse, R62, R24 ;  /* 0x0000003e1020723c */ /* 0x040fe20000041818 */
[----:B------:R-:W-:Y:S07]  /*25d0*/  LDSM.16.M88.4 R60, [R214+0xa000] ;  /* 0x00a00000d63c783b */ /* 0x000fee0000000200 */
[C---:B------:R-:W-:Y:S01]  /*25e0*/  HMMA.16816.F32.BF16 R24, R16.reuse, R68, R8 ;  /* 0x000000441018723c */ /* 0x040fe20000041808 */
[----:B------:R-:W2:Y:S07]  /*25f0*/  LDSM.16.M88.4 R8, [R218+0x2000] ;  /* 0x00200000da08783b */ /* 0x000eae0000000200 */
[C---:B------:R-:W-:Y:S01]  /*2600*/  HMMA.16816.F32.BF16 R20, R16.reuse, R70, R28 ;  /* 0x000000461014723c */ /* 0x040fe2000004181c */
[----:B------:R-:W3:Y:S07]  /*2610*/  LDSM.16.M88.4 R68, [R214+0xa800] ;  /* 0x00a80000d644783b */ /* 0x000eee0000000200 */
[----:B------:R-:W-:Y:S08]  /*2620*/  HMMA.16816.F32.BF16 R28, R16, R100, R44 ;  /* 0x00000064101c723c */ /* 0x000ff0000004182c */
[C---:B-1----:R-:W-:Y:S08]  /*2630*/  HMMA.16816.F32.BF16 R52, R12.reuse, R64, R52 ;  /* 0x000000400c34723c */ /* 0x042ff00000041834 */
[C---:B------:R-:W-:Y:S01]  /*2640*/  HMMA.16816.F32.BF16 R44, R12.reuse, R66, R40 ;  /* 0x000000420c2c723c */ /* 0x040fe20000041828 */
[----:B------:R-:W-:Y:S07]  /*2650*/  LDSM.16.M88.4 R64, [R213+0x2800] ;  /* 0x00280000d540783b */ /* 0x000fee0000000200 */
[----:B------:R-:W-:Y:S08]  /*2660*/  HMMA.16816.F32.BF16 R40, R12, R72, R36 ;  /* 0x000000480c28723c */ /* 0x000ff00000041824 */
[----:B------:R-:W-:Y:S08]  /*2670*/  HMMA.16816.F32.BF16 R48, R16, R102, R48 ;  /* 0x000000661030723c */ /* 0x000ff00000041830 */
[C---:B------:R-:W-:Y:S01]  /*2680*/  HMMA.16816.F32.BF16 R36, R12.reuse, R74, R32 ;  /* 0x0000004a0c24723c */ /* 0x040fe20000041820 */
[----:B------:R-:W-:Y:S07]  /*2690*/  LDSM.16.M88.4 R72, [R208+0xc000] ;  /* 0x00c00000d048783b */ /* 0x000fee0000000200 */
[C---:B------:R-:W-:Y:S08]  /*26a0*/  HMMA.16816.F32.BF16 R32, R12.reuse, R80, R24 ;  /* 0x000000500c20723c */ /* 0x040ff00000041818 */
[C---:B------:R-:W-:Y:S01]  /*26b0*/  HMMA.16816.F32.BF16 R24, R12.reuse, R82, R20 ;  /* 0x000000520c18723c */ /* 0x040fe20000041814 */
[----:B------:R-:W1:Y:S04]  /*26c0*/  LDSM.16.M88.4 R20, [R217+0x2000] ;  /* 0x00200000d914783b */ /* 0x000e680000000200 */
[----:B------:R-:W-:Y:S03]  /*26d0*/  LDSM.16.M88.4 R80, [R208+0xd800] ;  /* 0x00d80000d050783b */ /* 0x000fe60000000200 */
[----:B------:R-:W-:Y:S01]  /*26e0*/  HMMA.16816.F32.BF16 R16, R12, R88, R28 ;  /* 0x000000580c10723c */ /* 0x000fe2000004181c */
[----:B------:R-:W-:Y:S07]  /*26f0*/  LDSM.16.M88.4 R28, [R213+0x3800] ;  /* 0x00380000d51c783b */ /* 0x000fee0000000200 */
[C---:B--2---:R-:W-:Y:S08]  /*2700*/  HMMA.16816.F32.BF16 R52, R8.reuse, R60, R52 ;  /* 0x0000003c0834723c */ /* 0x044ff00000041834 */
[----:B------:R-:W-:Y:S08]  /*2710*/  HMMA.16816.F32.BF16 R60, R8, R62, R44 ;  /* 0x0000003e083c723c */ /* 0x000ff0000004182c */
[----:B------:R-:W-:Y:S01]  /*2720*/  HMMA.16816.F32.BF16 R12, R12, R90, R48 ;  /* 0x0000005a0c0c723c */ /* 0x000fe20000041830 */
[----:B------:R-:W-:Y:S07]  /*2730*/  LDSM.16.M88.4 R88, [R213+0x4000] ;  /* 0x00400000d558783b */ /* 0x000fee0000000200 */
[C---:B---3--:R-:W-:Y:S01]  /*2740*/  HMMA.16816.F32.BF16 R44, R8.reuse, R70, R36 ;  /* 0x00000046082c723c */ /* 0x048fe20000041824 */
[----:B------:R-:W2:Y:S07]  /*2750*/  LDSM.16.M88.4 R36, [R213+0x3000] ;  /* 0x00300000d524783b */ /* 0x000eae0000000200 */
[C---:B------:R-:W-:Y:S01]  /*2760*/  HMMA.16816.F32.BF16 R48, R8.reuse, R68, R40 ;  /* 0x000000440830723c */ /* 0x040fe20000041828 */
[----:B------:R-:W-:Y:S07]  /*2770*/  LDSM.16.M88.4 R68, [R208+0xc800] ;  /* 0x00c80000d044783b */ /* 0x000fee0000000200 */
[C---:B------:R-:W-:Y:S08]  /*2780*/  HMMA.16816.F32.BF16 R40, R8.reuse, R76, R32 ;  /* 0x0000004c0828723c */ /* 0x040ff00000041820 */
[C---:B------:R-:W-:Y:S08]  /*2790*/  HMMA.16816.F32.BF16 R32, R8.reuse, R78, R24 ;  /* 0x0000004e0820723c */ /* 0x040ff00000041818 */
[C---:B------:R-:W-:Y:S01]  /*27a0*/  HMMA.16816.F32.BF16 R24, R8.reuse, R84, R16 ;  /* 0x000000540818723c */ /* 0x040fe20000041810 */
[----:B------:R-:W3:Y:S07]  /*27b0*/  LDSM.16.M88.4 R16, [R215+0x4000] ;  /* 0x00400000d710783b */ /* 0x000eee0000000200 */
[----:B------:R-:W-:Y:S01]  /*27c0*/  HMMA.16816.F32.BF16 R12, R8, R86, R12 ;  /* 0x00000056080c723c */ /* 0x000fe2000004180c */
[----:B------:R-:W4:Y:S07]  /*27d0*/  LDSM.16.M88.4 R84, [R208+0xd000] ;  /* 0x00d00000d054783b */ /* 0x000f2e0000000200 */
[C---:B-1----:R-:W-:Y:S08]  /*27e0*/  HMMA.16816.F32.BF16 R8, R20.reuse, R56, R52 ;  /* 0x000000381408723c */ /* 0x042ff00000041834 */
[C---:B------:R-:W-:Y:S08]  /*27f0*/  HMMA.16816.F32.BF16 R60, R20.reuse, R58, R60 ;  /* 0x0000003a143c723c */ /* 0x040ff0000004183c */
[C---:B------:R-:W-:Y:S08]  /*2800*/  HMMA.16816.F32.BF16 R56, R20.reuse, R64, R48 ;  /* 0x000000401438723c */ /* 0x040ff00000041830 */
[C---:B------:R-:W-:Y:S08]  /*2810*/  HMMA.16816.F32.BF16 R52, R20.reuse, R66, R44 ;  /* 0x000000421434723c */ /* 0x040ff0000004182c */
[C---:B--2---:R-:W-:Y:S01]  /*2820*/  HMMA.16816.F32.BF16 R64, R20.reuse, R36, R40 ;  /* 0x000000241440723c */ /* 0x044fe20000041828 */
[----:B------:R-:W-:Y:S07]  /*2830*/  LDSM.16.M88.4 R40, [R219+0x4000] ;  /* 0x00400000db28783b */ /* 0x000fee0000000200 */
[C---:B------:R-:W-:Y:S01]  /*2840*/  HMMA.16816.F32.BF16 R76, R20.reuse, R38, R32 ;  /* 0x00000026144c723c */ /* 0x040fe20000041820 */
[----:B------:R-:W-:Y:S07]  /*2850*/  LDSM.16.M88.4 R36, [R219+0x4800] ;  /* 0x00480000db24783b */ /* 0x000fee0000000200 */
[C---:B------:R-:W-:Y:S08]  /*2860*/  HMMA.16816.F32.BF16 R48, R20.reuse, R28, R24 ;  /* 0x0000001c1430723c */ /* 0x040ff00000041818 */
[----:B------:R-:W-:Y:S01]  /*2870*/  HMMA.16816.F32.BF16 R44, R20, R30, R12 ;  /* 0x0000001e142c723c */ /* 0x000fe2000004180c */
[----:B------:R-:W1:Y:S07]  /*2880*/  LDSM.16.M88.4 R12, [R216+0x4000] ;  /* 0x00400000d80c783b */ /* 0x000e6e0000000200 */
[C---:B---3--:R-:W-:Y:S01]  /*2890*/  HMMA.16816.F32.BF16 R24, R16.reuse, R68, R56 ;  /* 0x000000441018723c */ /* 0x048fe20000041838 */
[----:B------:R-:W2:Y:S07]  /*28a0*/  LDSM.16.M88.4 R56, [R219+0x5000] ;  /* 0x00500000db38783b */ /* 0x000eae0000000200 */
[C---:B------:R-:W-:Y:S01]  /*28b0*/  HMMA.16816.F32.BF16 R20, R16.reuse, R70, R52 ;  /* 0x000000461014723c */ /* 0x040fe20000041834 */
[----:B------:R-:W-:Y:S07]  /*28c0*/  LDSM.16.M88.4 R68, [R214+0xc800] ;  /* 0x00c80000d644783b */ /* 0x000fee0000000200 */
[C---:B----4-:R-:W-:Y:S08]  /*28d0*/  HMMA.16816.F32.BF16 R52, R16.reuse, R84, R64 ;  /* 0x000000541034723c */ /* 0x050ff00000041840 */
[C---:B------:R-:W-:Y:S01]  /*28e0*/  HMMA.16816.F32.BF16 R64, R16.reuse, R86, R76 ;  /* 0x000000561040723c */ /* 0x040fe2000004184c */
[----:B------:R-:W3:Y:S04]  /*28f0*/  LDSM.16.M88.4 R76, [R219+0x5800] ;  /* 0x00580000db4c783b */ /* 0x000ee80000000200 */
[----:B------:R-:W-:Y:S03]  /*2900*/  LDSM.16.M88.4 R84, [R214+0xc000] ;  /* 0x00c00000d654783b */ /* 0x000fe60000000200 */
[C---:B------:R-:W-:Y:S01]  /*2910*/  HMMA.16816.F32.BF16 R32, R16.reuse, R72, R8 ;  /* 0x000000481020723c */ /* 0x040fe20000041808 */
[----:B------:R-:W4:Y:S07]  /*2920*/  LDSM.16.M88.4 R8, [R218+0x4000] ;  /* 0x00400000da08783b */ /* 0x000f2e0000000200 */
[C---:B------:R-:W-:Y:S01]  /*2930*/  HMMA.16816.F32.BF16 R28, R16.reuse, R74, R60 ;  /* 0x0000004a101c723c */ /* 0x040fe2000004183c */
[----:B------:R-:W-:Y:S07]  /*2940*/  LDSM.16.M88.4 R72, [R214+0xd800] ;  /* 0x00d80000d648783b */ /* 0x000fee0000000200 */
[C---:B------:R-:W-:Y:S08]  /*2950*/  HMMA.16816.F32.BF16 R60, R16.reuse, R80, R48 ;  /* 0x00000050103c723c */ /* 0x040ff00000041830 */
[----:B------:R-:W-:Y:S01]  /*2960*/  HMMA.16816.F32.BF16 R16, R16, R82, R44 ;  /* 0x000000521010723c */ /* 0x000fe2000004182c */
[----:B------:R-:W5:Y:S07]  /*2970*/  LDSM.16.M88.4 R80, [R214+0xd000] ;  /* 0x00d00000d650783b */ /* 0x000f6e0000000200 */
[C---:B-1----:R-:W-:Y:S08]  /*2980*/  HMMA.16816.F32.BF16 R48, R12.reuse, R40, R32 ;  /* 0x000000280c30723c */ /* 0x042ff00000041820 */
[C---:B------:R-:W-:Y:S08]  /*2990*/  HMMA.16816.F32.BF16 R44, R12.reuse, R42, R28 ;  /* 0x0000002a0c2c723c */ /* 0x040ff0000004181c */
[C---:B------:R-:W-:Y:S08]  /*29a0*/  HMMA.16816.F32.BF16 R40, R12.reuse, R36, R24 ;  /* 0x000000240c28723c */ /* 0x040ff00000041818 */
[C---:B--2---:R-:W-:Y:S08]  /*29b0*/  HMMA.16816.F32.BF16 R32, R12.reuse, R56, R52 ;  /* 0x000000380c20723c */ /* 0x044ff00000041834 */
[C---:B------:R-:W-:Y:S01]  /*29c0*/  HMMA.16816.F32.BF16 R36, R12.reuse, R38, R20 ;  /* 0x000000260c24723c */ /* 0x040fe20000041814 */
[----:B------:R-:W1:Y:S07]  /*29d0*/  LDSM.16.M88.4 R20, [R217+0x4000] ;  /* 0x00400000d914783b */ /* 0x000e6e0000000200 */
[C---:B---3--:R-:W-:Y:S01]  /*29e0*/  HMMA.16816.F32.BF16 R24, R12.reuse, R76, R60 ;  /* 0x0000004c0c18723c */ /* 0x048fe2000004183c */
[----:B------:R-:W-:Y:S07]  /*29f0*/  LDSM.16.M88.4 R60, [R213+0x5000] ;  /* 0x00500000d53c783b */ /* 0x000fee0000000200 */
[C---:B------:R-:W-:Y:S01]  /*2a00*/  HMMA.16816.F32.BF16 R16, R12.reuse, R78, R16 ;  /* 0x0000004e0c10723c */ /* 0x040fe20000041810 */
[----:B------:R-:W2:Y:S07]  /*2a10*/  LDSM.16.M88.4 R76, [R213+0x4800] ;  /* 0x00480000d54c783b */ /* 0x000eae0000000200 */
[----:B------:R-:W-:Y:S01]  /*2a20*/  HMMA.16816.F32.BF16 R28, R12, R58, R64 ;  /* 0x0000003a0c1c723c */ /* 0x000fe20000041840 */
[----:B------:R-:W-:Y:S07]  /*2a30*/  LDSM.16.M88.4 R64, [R208+0xe000] ;  /* 0x00e00000d040783b */ /* 0x000fee0000000200 */
[C---:B----4-:R-:W-:Y:S08]  /*2a40*/  HMMA.16816.F32.BF16 R12, R8.reuse, R84, R48 ;  /* 0x00000054080c723c */ /* 0x050ff00000041830 */
[C---:B------:R-:W-:Y:S08]  /*2a50*/  HMMA.16816.F32.BF16 R40, R8.reuse, R68, R40 ;  /* 0x000000440828723c */ /* 0x040ff00000041828 */
[C---:B-----5:R-:W-:Y:S01]  /*2a60*/  HMMA.16816.F32.BF16 R48, R8.reuse, R80, R32 ;  /* 0x000000500830723c */ /* 0x060fe20000041820 */
[----:B------:R-:W3:Y:S07]  /*2a70*/  LDSM.16.M88.4 R32, [R213+0x5800] ;  /* 0x00580000d520783b */ /* 0x000eee0000000200 */
[C---:B------:R-:W-:Y:S01]  /*2a80*/  HMMA.16816.F32.BF16 R44, R8.reuse, R86, R44 ;  /* 0x00000056082c723c */ /* 0x040fe2000004182c */
[----:B------:R-:W-:Y:S07]  /*2a90*/  LDSM.16.M88.4 R84, [R219+0x6000] ;  /* 0x00600000db54783b */ /* 0x000fee0000000200 */
[C---:B------:R-:W-:Y:S08]  /*2aa0*/  HMMA.16816.F32.BF16 R56, R8.reuse, R70, R36 ;  /* 0x000000460838723c */ /* 0x040ff00000041824 */
[C---:B------:R-:W-:Y:S01]  /*2ab0*/  HMMA.16816.F32.BF16 R52, R8.reuse, R82, R28 ;  /* 0x000000520834723c */ /* 0x040fe2000004181c */
[----:B------:R-:W-:Y:S07]  /*2ac0*/  LDSM.16.M88.4 R80, [R208+0xf000] ;  /* 0x00f00000d050783b */ /* 0x000fee0000000200 */
[C---:B------:R-:W-:Y:S08]  /*2ad0*/  HMMA.16816.F32.BF16 R68, R8.reuse, R72, R24 ;  /* 0x000000480844723c */ /* 0x040ff00000041818 */
[----:B------:R-:W-:Y:S01]  /*2ae0*/  HMMA.16816.F32.BF16 R36, R8, R74, R16 ;  /* 0x0000004a0824723c */ /* 0x000fe20000041810 */
[----:B------:R-:W4:Y:S04]  /*2af0*/  LDSM.16.M88.4 R8, [R215+0x6000] ;  /* 0x00600000d708783b */ /* 0x000f280000000200 */
[----:B------:R-:W-:Y:S03]  /*2b00*/  LDSM.16.M88.4 R72, [R208+0xf800] ;  /* 0x00f80000d048783b */ /* 0x000fe60000000200 */
[C---:B-1----:R-:W-:Y:S01]  /*2b10*/  HMMA.16816.F32.BF16 R28, R20.reuse, R88, R12 ;  /* 0x00000058141c723c */ /* 0x042fe2000004180c */
[----:B------:R-:W-:Y:S07]  /*2b20*/  LDSM.16.M88.4 R16, [R216+0x6000] ;  /* 0x00600000d810783b */ /* 0x000fee0000000200 */
[C---:B--2---:R-:W-:Y:S01]  /*2b30*/  HMMA.16816.F32.BF16 R12, R20.reuse, R76, R40 ;  /* 0x0000004c140c723c */ /* 0x044fe20000041828 */
[----:B------:R-:W1:Y:S07]  /*2b40*/  LDSM.16.M88.4 R40, [R208+0xe800] ;  /* 0x00e80000d028783b */ /* 0x000e6e0000000200 */
[C---:B------:R-:W-:Y:S01]  /*2b50*/  HMMA.16816.F32.BF16 R24, R20.reuse, R90, R44 ;  /* 0x0000005a1418723c */ /* 0x040fe2000004182c */
[----:B------:R-:W-:Y:S07]  /*2b60*/  LDSM.16.M88.4 R88, [R219+0x7800] ;  /* 0x00780000db58783b */ /* 0x000fee0000000200 */
[C---:B------:R-:W-:Y:S08]  /*2b70*/  HMMA.16816.F32.BF16 R48, R20.reuse, R60, R48 ;  /* 0x0000003c1430723c */ /* 0x040ff00000041830 */
[C---:B------:R-:W-:Y:S01]  /*2b80*/  HMMA.16816.F32.BF16 R44, R20.reuse, R78, R56 ;  /* 0x0000004e142c723c */ /* 0x040fe20000041838 */
[----:B------:R-:W-:Y:S07]  /*2b90*/  LDSM.16.M88.4 R76, [R219+0x6800] ;  /* 0x00680000db4c783b */ /* 0x000fee0000000200 */
[C---:B------:R-:W-:Y:S08]  /*2ba0*/  HMMA.16816.F32.BF16 R52, R20.reuse, R62, R52 ;  /* 0x0000003e1434723c */ /* 0x040ff00000041834 */
[C---:B---3--:R-:W-:Y:S01]  /*2bb0*/  HMMA.16816.F32.BF16 R56, R20.reuse, R32, R68 ;  /* 0x000000201438723c */ /* 0x048fe20000041844 */
[----:B------:R-:W2:Y:S07]  /*2bc0*/  LDSM.16.M88.4 R68, [R219+0x7000] ;  /* 0x00700000db44783b */ /* 0x000eae0000000200 */
[----:B------:R-:W-:Y:S08]  /*2bd0*/  HMMA.16816.F32.BF16 R36, R20, R34, R36 ;  /* 0x000000221424723c */ /* 0x000ff00000041824 */
[C---:B----4-:R-:W-:Y:S08]  /*2be0*/  HMMA.16816.F32.BF16 R32, R8.reuse, R64, R28 ;  /* 0x000000400820723c */ /* 0x050ff0000004181c */
[C---:B------:R-:W-:Y:S08]  /*2bf0*/  HMMA.16816.F32.BF16 R64, R8.reuse, R66, R24 ;  /* 0x000000420840723c */ /* 0x040ff00000041818 */
[C---:B------:R-:W-:Y:S01]  /*2c00*/  HMMA.16816.F32.BF16 R20, R8.reuse, R80, R48 ;  /* 0x000000500814723c */ /* 0x040fe20000041830 */
[----:B------:R-:W-:Y:S07]  /*2c10*/  LDSM.16.M88.4 R48, [R214+0xe000] ;  /* 0x00e00000d630783b */ /* 0x000fee0000000200 */
[C---:B-1----:R-:W-:Y:S08]  /*2c20*/  HMMA.16816.F32.BF16 R28, R8.reuse, R40, R12 ;  /* 0x00000028081c723c */ /* 0x042ff0000004180c */
[C---:B------:R-:W-:Y:S08]  /*2c30*/  HMMA.16816.F32.BF16 R24, R8.reuse, R42, R44 ;  /* 0x0000002a0818723c */ /* 0x040ff0000004182c */
[C---:B------:R-:W-:Y:S01]  /*2c40*/  HMMA.16816.F32.BF16 R12, R8.reuse, R82, R52 ;  /* 0x00000052080c723c */ /* 0x040fe20000041834 */
[----:B------:R-:W-:Y:S07]  /*2c50*/  LDSM.16.M88.4 R80, [R214+0xf800] ;  /* 0x00f80000d650783b */ /* 0x000fee0000000200 */
[C---:B------:R-:W-:Y:S08]  /*2c60*/  HMMA.16816.F32.BF16 R60, R8.reuse, R72, R56 ;  /* 0x00000048083c723c */ /* 0x040ff00000041838 */
[----:B------:R-:W-:Y:S01]  /*2c70*/  HMMA.16816.F32.BF16 R44, R8, R74, R36 ;  /* 0x0000004a082c723c */ /* 0x000fe20000041824 */
[----:B------:R-:W1:Y:S04]  /*2c80*/  LDSM.16.M88.4 R8, [R218+0x6000] ;  /* 0x00600000da08783b */ /* 0x000e680000000200 */
[----:B------:R-:W3:Y:S03]  /*2c90*/  LDSM.16.M88.4 R72, [R214+0xf000] ;  /* 0x00f00000d648783b */ /* 0x000ee60000000200 */
[C---:B------:R-:W-:Y:S01]  /*2ca0*/  HMMA.16816.F32.BF16 R56, R16.reuse, R86, R64 ;  /* 0x000000561038723c */ /* 0x040fe20000041840 */
[----:B------:R-:W4:Y:S07]  /*2cb0*/  LDSM.16.M88.4 R64, [R214+0xe800] ;  /* 0x00e80000d640783b */ /* 0x000f2e0000000200 */
[C---:B------:R-:W-:Y:S08]  /*2cc0*/  HMMA.16816.F32.BF16 R36, R16.reuse, R84, R32 ;  /* 0x000000541024723c */ /* 0x040ff00000041820 */
[C---:B--2---:R-:W-:Y:S08]  /*2cd0*/  HMMA.16816.F32.BF16 R32, R16.reuse, R68, R20 ;  /* 0x000000441020723c */ /* 0x044ff00000041814 */
[C---:B------:R-:W-:Y:S08]  /*2ce0*/  HMMA.16816.F32.BF16 R52, R16.reuse, R76, R28 ;  /* 0x0000004c1034723c */ /* 0x040ff0000004181c */
[C---:B------:R-:W-:Y:S01]  /*2cf0*/  HMMA.16816.F32.BF16 R28, R16.reuse, R70, R12 ;  /* 0x00000046101c723c */ /* 0x040fe2000004180c */
[----:B------:R-:W-:Y:S04]  /*2d00*/  LDSM.16.M88.4 R12, [R217+0x6000] ;  /* 0x00600000d90c783b */ /* 0x000fe80000000200 */
[----:B------:R-:W2:Y:S03]  /*2d10*/  LDSM.16.M88.4 R68, [R213+0x6000] ;  /* 0x00600000d544783b */ /* 0x000ea60000000200 */
[C---:B------:R-:W-:Y:S08]  /*2d20*/  HMMA.16816.F32.BF16 R40, R16.reuse, R78, R24 ;  /* 0x0000004e1028723c */ /* 0x040ff00000041818 */
[----:B------:R-:W-:Y:S08]  /*2d30*/  HMMA.16816.F32.BF16 R24, R16, R88, R60 ;  /* 0x000000581018723c */ /* 0x000ff0000004183c */
[C---:B-1----:R-:W-:Y:S08]  /*2d40*/  HMMA.16816.F32.BF16 R20, R8.reuse, R48, R36 ;  /* 0x000000300814723c */ /* 0x042ff00000041824 */
[C---:B------:R-:W-:Y:S08]  /*2d50*/  HMMA.16816.F32.BF16 R36, R8.reuse, R50, R56 ;  /* 0x000000320824723c */ /* 0x040ff00000041838 */
[----:B---3--:R-:W-:Y:S01]  /*2d60*/  HMMA.16816.F32.BF16 R48, R8, R72, R32 ;  /* 0x000000480830723c */ /* 0x008fe20000041820 */
[----:B------:R-:W1:Y:S07]  /*2d70*/  LDSM.16.M88.4 R32, [R213+0x6800] ;  /* 0x00680000d520783b */ /* 0x000e6e0000000200 */
[----:B------:R-:W-:Y:S08]  /*2d80*/  HMMA.16816.F32.BF16 R16, R16, R90, R44 ;  /* 0x0000005a1010723c */ /* 0x000ff0000004182c */
[C---:B----4-:R-:W-:Y:S08]  /*2d90*/  HMMA.16816.F32.BF16 R52, R8.reuse, R64, R52 ;  /* 0x000000400834723c */ /* 0x050ff00000041834 */
[C---:B------:R-:W-:Y:S08]  /*2da0*/  HMMA.16816.F32.BF16 R44, R8.reuse, R66, R40 ;  /* 0x00000042082c723c */ /* 0x040ff00000041828 */
[----:B------:R-:W-:Y:S01]  /*2db0*/  HMMA.16816.F32.BF16 R64, R8, R80, R24 ;  /* 0x000000500840723c */ /* 0x000fe20000041818 */
[----:B------:R-:W3:Y:S07]  /*2dc0*/  LDSM.16.M88.4 R24, [R213+0x7000] ;  /* 0x00700000d518783b */ /* 0x000eee0000000200 */
[C---:B--2---:R-:W-:Y:S07]  /*2dd0*/  HMMA.16816.F32.BF16 R40, R12.reuse, R68, R20 ;  /* 0x000000440c28723c */ /* 0x044fee0000041814 */
[----:B------:R-:W-:Y:S01]  /*2de0*/  IMAD R68, R114, 0x4, R113 ;  /* 0x0000000472447824 */ /* 0x000fe200078e0271 */
[----:B------:R-:W-:Y:S01]  /*2df0*/  HMMA.16816.F32.BF16 R20, R12, R70, R36 ;  /* 0x000000460c14723c */ /* 0x000fe20000041824 */
[----:B------:R-:W2:Y:S01]  /*2e00*/  LDSM.16.M88.4 R36, [R213+0x7800] ;  /* 0x00780000d524783b */ /* 0x000ea20000000200 */
[----:B------:R-:W-:-:S04]  /*2e10*/  DEPBAR.LE SB0, 0x0 ;  /* 0x000080000000791a */ /* 0x000fc80000000000 */
[----:B------:R4:W-:Y:S02]  /*2e20*/  STL [R1+0x30], R68 ;  /* 0x0000304401007387 */ /* 0x0009e40000100800 */
[C---:B------:R-:W-:Y:S08]  /*2e30*/  HMMA.16816.F32.BF16 R60, R8.reuse, R74, R28 ;  /* 0x0000004a083c723c */ /* 0x040ff0000004181c */
[----:B------:R-:W-:Y:S07]  /*2e40*/  HMMA.16816.F32.BF16 R56, R8, R82, R16 ;  /* 0x000000520838723c */ /* 0x000fee0000041810 */
[----:B------:R-:W-:Y:S01]  /*2e50*/  IMNMX R17, R3, UR11, PT ;  /* 0x0000000b03117c17 */ /* 0x000fe2000b800200 */
[----:B-1----:R-:W-:Y:S01]  /*2e60*/  HMMA.16816.F32.BF16 R8, R12, R32, R52 ;  /* 0x000000200c08723c */ /* 0x002fe20000041834 */
[----:B------:R-:W-:-:S02]  /*2e70*/  IMNMX R16, R5, UR11, PT ;  /* 0x0000000b05107c17 */ /* 0x000fc4000b800200 */
[C---:B------:R-:W-:Y:S02]  /*2e80*/  IADD3 R3, R2.reuse, 0x8, RZ ;  /* 0x0000000802037810 */ /* 0x040fe40007ffe0ff */
[----:B------:R-:W-:Y:S02]  /*2e90*/  IADD3 R5, R2, 0x9, RZ ;  /* 0x0000000902057810 */ /* 0x000fe40007ffe0ff */
[CC--:B------:R-:W-:Y:S01]  /*2ea0*/  ISETP.GE.AND P0, PT, R6.reuse, R17.reuse, PT ;  /* 0x000000110600720c */ /* 0x0c0fe20003f06270 */
[----:B------:R-:W-:Y:S01]  /*2eb0*/  HMMA.16816.F32.BF16 R32, R12, R34, R44 ;  /* 0x000000220c20723c */ /* 0x000fe2000004182c */
[----:B------:R-:W-:Y:S01]  /*2ec0*/  BAR.SYNC.DEFER_BLOCKING 0x0 ;  /* 0x0000000000007b1d */ /* 0x000fe20000010000 */
[-C--:B------:R-:W-:Y:S02]  /*2ed0*/  ISETP.GE.AND P3, PT, R6, R16.reuse, PT ;  /* 0x000000100600720c */ /* 0x080fe40003f66270 */
[C---:B------:R-:W-:Y:S02]  /*2ee0*/  ISETP.GE.AND P4, PT, R3.reuse, R17, PT ;  /* 0x000000110300720c */ /* 0x040fe40003f86270 */
[----:B------:R-:W-:-:S02]  /*2ef0*/  ISETP.GE.AND P6, PT, R3, R16, PT ;  /* 0x000000100300720c */ /* 0x000fc40003fc6270 */
[C---:B------:R-:W-:Y:S01]  /*2f00*/  ISETP.GE.AND P2, PT, R5.reuse, R17, PT ;  /* 0x000000110500720c */ /* 0x040fe20003f46270 */
[----:B---3--:R-:W-:Y:S01]  /*2f10*/  HMMA.16816.F32.BF16 R28, R12, R24, R48 ;  /* 0x000000180c1c723c */ /* 0x008fe20000041830 */
[----:B------:R-:W-:Y:S02]  /*2f20*/  ISETP.GE.AND P5, PT, R5, R16, PT ;  /* 0x000000100500720c */ /* 0x000fe40003fa6270 */
[----:B------:R-:W-:Y:S02]  /*2f30*/  IADD3 R3, R2, 0x10, RZ ;  /* 0x0000001002037810 */ /* 0x000fe40007ffe0ff */
[----:B------:R-:W-:Y:S02]  /*2f40*/  FSEL R52, R41, -INF , !P0 ;  /* 0xff80000029347808 */ /* 0x000fe40004000000 */
[----:B------:R-:W-:Y:S02]  /*2f50*/  FSEL R45, R43, -INF , !P3 ;  /* 0xff8000002b2d7808 */ /* 0x000fe40005800000 */
[----:B------:R-:W-:-:S02]  /*2f60*/  FSEL R41, R20, -INF , !P4 ;  /* 0xff80000014297808 */ /* 0x000fc40006000000 */
[----:B------:R-:W-:Y:S02]  /*2f70*/  FSEL R44, R22, -INF , !P6 ;  /* 0xff800000162c7808 */ /* 0x000fe40007000000 */
[----:B------:R-:W-:Y:S02]  /*2f80*/  FSEL R43, R21, -INF , !P2 ;  /* 0xff800000152b7808 */ /* 0x000fe40005000000 */
[----:B------:R-:W-:Y:S02]  /*2f90*/  FSEL R24, R23, -INF , !P5 ;  /* 0xff80000017187808 */ /* 0x000fe40006800000 */
[C---:B------:R-:W-:Y:S01]  /*2fa0*/  ISETP.GE.AND P1, PT, R3.reuse, R17, PT ;  /* 0x000000110300720c */ /* 0x040fe20003f26270 */
[----:B------:R-:W-:Y:S01]  /*2fb0*/  HMMA.16816.F32.BF16 R20, R12, R26, R60 ;  /* 0x0000001a0c14723c */ /* 0x000fe2000004183c */
[----:B------:R-:W-:Y:S02]  /*2fc0*/  ISETP.GE.AND P0, PT, R3, R16, PT ;  /* 0x000000100300720c */ /* 0x000fe40003f06270 */
[----:B------:R-:W-:-:S02]  /*2fd0*/  IADD3 R5, R2, 0x11, RZ ;  /* 0x0000001102057810 */ /* 0x000fc40007ffe0ff */
[C---:B------:R-:W-:Y:S02]  /*2fe0*/  IADD3 R3, R2.reuse, 0x18, RZ ;  /* 0x0000001802037810 */ /* 0x040fe40007ffe0ff */
[CC--:B------:R-:W-:Y:S02]  /*2ff0*/  ISETP.GE.AND P3, PT, R5.reuse, R17.reuse, PT ;  /* 0x000000110500720c */ /* 0x0c0fe40003f66270 */
[-C--:B------:R-:W-:Y:S02]  /*3000*/  ISETP.GE.AND P4, PT, R5, R16.reuse, PT ;  /* 0x000000100500720c */ /* 0x080fe40003f86270 */
[C---:B------:R-:W-:Y:S02]  /*3010*/  ISETP.GE.AND P6, PT, R3.reuse, R17, PT ;  /* 0x000000110300720c */ /* 0x040fe40003fc6270 */
[----:B------:R-:W-:Y:S02]  /*3020*/  ISETP.GE.AND P2, PT, R3, R16, PT ;  /* 0x000000100300720c */ /* 0x000fe40003f46270 */
[----:B------:R-:W-:-:S02]  /*3030*/  IADD3 R5, R2, 0x19, RZ ;  /* 0x0000001902057810 */ /* 0x000fc40007ffe0ff */
[----:B------:R-:W-:Y:S02]  /*3040*/  IADD3 R3, R2, 0x20, RZ ;  /* 0x0000002002037810 */ /* 0x000fe40007ffe0ff */
[----:B------:R-:W-:Y:S02]  /*3050*/  FSEL R114, R8, -INF , !P1 ;  /* 0xff80000008727808 */ /* 0x000fe40004800000 */
[----:B------:R-:W-:Y:S02]  /*3060*/  FSEL R130, R10, -INF , !P0 ;  /* 0xff8000000a827808 */ /* 0x000fe40004000000 */
[----:B------:R-:W-:Y:S02]  /*3070*/  FSEL R115, R9, -INF , !P3 ;  /* 0xff80000009737808 */ /* 0x000fe40005800000 */
[----:B------:R-:W-:Y:S02]  /*3080*/  FSEL R131, R11, -INF , !P4 ;  /* 0xff8000000b837808 */ /* 0x000fe40006000000 */
[----:B--2---:R-:W-:Y:S01]  /*3090*/  HMMA.16816.F32.BF16 R8, R12, R36, R64 ;  /* 0x000000240c08723c */ /* 0x004fe20000041840 */
[----:B------:R-:W-:-:S02]  /*30a0*/  ISETP.GE.AND P5, PT, R5, R17, PT ;  /* 0x000000110500720c */ /* 0x000fc40003fa6270 */
[-C--:B------:R-:W-:Y:S02]  /*30b0*/  ISETP.GE.AND P1, PT, R5, R16.reuse, PT ;  /* 0x000000100500720c */ /* 0x080fe40003f26270 */
[C---:B------:R-:W-:Y:S02]  /*30c0*/  ISETP.GE.AND P0, PT, R3.reuse, R17, PT ;  /* 0x000000110300720c */ /* 0x040fe40003f06270 */
[----:B------:R-:W-:Y:S01]  /*30d0*/  ISETP.GE.AND P3, PT, R3, R16, PT ;  /* 0x000000100300720c */ /* 0x000fe20003f66270 */
[----:B------:R-:W-:Y:S01]  /*30e0*/  HMMA.16816.F32.BF16 R12, R12, R38, R56 ;  /* 0x000000260c0c723c */ /* 0x000fe20000041838 */
[C---:B------:R-:W-:Y:S02]  /*30f0*/  IADD3 R5, R2.reuse, 0x21, RZ ;  /* 0x0000002102057810 */ /* 0x040fe40007ffe0ff */
[----:B------:R-:W-:Y:S02]  /*3100*/  IADD3 R3, R2, 0x28, RZ ;  /* 0x0000002802037810 */ /* 0x000fe40007ffe0ff */
[----:B------:R-:W-:-:S02]  /*3110*/  FSEL R113, R32, -INF , !P6 ;  /* 0xff80000020717808 */ /* 0x000fc40007000000 */
[----:B------:R-:W-:Y:S02]  /*3120*/  FSEL R129, R34, -INF , !P2 ;  /* 0xff80000022817808 */ /* 0x000fe40005000000 */
[----:B------:R-:W-:Y:S02]  /*3130*/  FSEL R112, R33, -INF , !P5 ;  /* 0xff80000021707808 */ /* 0x000fe40006800000 */
[CC--:B------:R-:W-:Y:S02]  /*3140*/  ISETP.GE.AND P4, PT, R5.reuse, R17.reuse, PT ;  /* 0x000000110500720c */ /* 0x0c0fe40003f86270 */
        /* <DEDUP_REMOVED lines=8> */
[----:B------:R-:W-:-:S02]  /*31d0*/  FSEL R205, R29, -INF , !P4 ;  /* 0xff8000001dcd7808 */ /* 0x000fc40006000000 */
[CC--:B------:R-:W-:Y:S02]  /*31e0*/  ISETP.GE.AND P1, PT, R5.reuse, R17.reuse, PT ;  /* 0x000000110500720c */ /* 0x0c0fe40003f26270 */
[-C--:B------:R-:W-:Y:S02]  /*31f0*/  ISETP.GE.AND P0, PT, R5, R16.reuse, PT ;  /* 0x000000100500720c */ /* 0x080fe40003f06270 */
[C---:B------:R-:W-:Y:S02]  /*3200*/  ISETP.GE.AND P3, PT, R3.reuse, R17, PT ;  /* 0x000000110300720c */ /* 0x040fe40003f66270 */
[----:B------:R-:W-:Y:S02]  /*3210*/  ISETP.GE.AND P4, PT, R3, R16, PT ;  /* 0x000000100300720c */ /* 0x000fe40003f86270 */
[----:B------:R-:W-:Y:S02]  /*3220*/  IADD3 R3, R2, 0x38, RZ ;  /* 0x0000003802037810 */ /* 0x000fe40007ffe0ff */
[----:B------:R-:W-:-:S02]  /*3230*/  FSEL R207, R22, -INF , !P5 ;  /* 0xff80000016cf7808 */ /* 0x000fc40006800000 */
[----:B------:R-:W-:Y:S02]  /*3240*/  FSEL R204, R21, -INF , !P1 ;  /* 0xff80000015cc7808 */ /* 0x000fe40004800000 */
[----:B------:R-:W-:Y:S02]  /*3250*/  FSEL R244, R23, -INF , !P0 ;  /* 0xff80000017f47808 */ /* 0x000fe40004000000 */
[CC--:B------:R-:W-:Y:S02]  /*3260*/  ISETP.GE.AND P5, PT, R3.reuse, R17.reuse, PT ;  /* 0x000000110300720c */ /* 0x0c0fe40003fa6270 */
[----:B------:R-:W-:Y:S02]  /*3270*/  ISETP.GE.AND P1, PT, R3, R16, PT ;  /* 0x000000100300720c */ /* 0x000fe40003f26270 */
[C---:B------:R-:W-:Y:S02]  /*3280*/  ISETP.GE.AND P0, PT, R2.reuse, R17, PT ;  /* 0x000000110200720c */ /* 0x040fe40003f06270 */
[----:B------:R-:W-:-:S02]  /*3290*/  IADD3 R3, R2, 0x39, RZ ;  /* 0x0000003902037810 */ /* 0x000fc40007ffe0ff */
[----:B------:R-:W-:Y:S02]  /*32a0*/  FSEL R18, R40, -INF , !P0 ;  /* 0xff80000028127808 */ /* 0x000fe40004000000 */
[----:B------:R-:W-:Y:S02]  /*32b0*/  ISETP.GE.AND P0, PT, R3, R16, PT ;  /* 0x000000100300720c */ /* 0x000fe40003f06270 */
[----:B------:R-:W-:Y:S02]  /*32c0*/  IADD3 R5, R2, 0x31, RZ ;  /* 0x0000003102057810 */ /* 0x000fe40007ffe0ff */
[----:B------:R-:W-:Y:S02]  /*32d0*/  FSEL R190, R15, -INF , !P0 ;  /* 0xff8000000fbe7808 */ /* 0x000fe40004000000 */
[----:B------:R-:W-:Y:S02]  /*32e0*/  PLOP3.LUT P0, PT, PT, PT, UP0, 0x80, 0x0 ;  /* 0x000000000000781c */ /* 0x000fe40003f0f008 */
[----:B------:R-:W-:-:S02]  /*32f0*/  FSEL R245, R31, -INF , !P6 ;  /* 0xff8000001ff57808 */ /* 0x000fc40007000000 */
[----:B------:R-:W-:Y:S02]  /*3300*/  FSEL R149, R20, -INF , !P2 ;  /* 0xff80000014957808 */ /* 0x000fe40005000000 */
[----:B------:R-:W-:Y:S02]  /*3310*/  FSEL R171, R8, -INF , !P3 ;  /* 0xff80000008ab7808 */ /* 0x000fe40005800000 */
[----:B------:R-:W-:Y:S02]  /*3320*/  FSEL R251, R10, -INF , !P4 ;  /* 0xff8000000afb7808 */ /* 0x000fe40006000000 */
[CC--:B------:R-:W-:Y:S02]  /*3330*/  ISETP.GE.AND P6, PT, R5.reuse, R17.reuse, PT ;  /* 0x000000110500720c */ /* 0x0c0fe40003fc6270 */
[-C--:B------:R-:W-:Y:S02]  /*3340*/  ISETP.GE.AND P2, PT, R5, R16.reuse, PT ;  /* 0x000000100500720c */ /* 0x080fe40003f46270 */
[----:B------:R-:W-:Y:S01]  /*3350*/  ISETP.GE.AND P3, PT, R2, R16, PT ;  /* 0x000000100200720c */ /* 0x000fe20003f66270 */
[----:B------:R-:W-:Y:S01]  /*3360*/  IMAD.IADD R2, R109, 0x1, R110 ;  /* 0x000000016d027824 */ /* 0x000fe200078e026e */
[----:B------:R-:W-:-:S02]  /*3370*/  ISETP.GE.AND P4, PT, R3, R17, PT ;  /* 0x000000110300720c */ /* 0x000fc40003f86270 */
[----:B------:R-:W-:Y:S02]  /*3380*/  FSEL R19, R42, -INF , !P3 ;  /* 0xff8000002a137808 */ /* 0x000fe40005800000 */
[----:B------:R-:W-:Y:S02]  /*3390*/  FSEL R252, R9, -INF , !P6 ;  /* 0xff80000009fc7808 */ /* 0x000fe40007000000 */
[----:B------:R-:W-:Y:S02]  /*33a0*/  FSEL R179, R11, -INF , !P2 ;  /* 0xff8000000bb37808 */ /* 0x000fe40005000000 */
[----:B------:R-:W-:Y:S02]  /*33b0*/  FSEL R247, R12, -INF , !P5 ;  /* 0xff8000000cf77808 */ /* 0x000fe40006800000 */
[----:B------:R-:W-:Y:S02]  /*33c0*/  FSEL R175, R14, -INF , !P1 ;  /* 0xff8000000eaf7808 */ /* 0x000fe40004800000 */
[----:B------:R-:W-:Y:S01]  /*33d0*/  FSEL R188, R13, -INF , !P4 ;  /* 0xff8000000dbc7808 */ /* 0x000fe20006000000 */
[----:B------:R-:W-:Y:S05]  /*33e0*/  @!P0 BRA `(.L_x_346) ;  /* 0x0000024000008947 */ /* 0x000fea0003800000 */
[----:B----4-:R-:W-:Y:S01]  /*33f0*/  UIADD3 UR5, UR21, -0x2, URZ ;  /* 0xfffffffe15057890 */ /* 0x010fe2000fffe03f */
[C---:B------:R-:W-:Y:S01]  /*3400*/  IMAD.SHL.U32 R12, R118.reuse, 0x20, RZ ;  /* 0x00000020760c7824 */ /* 0x040fe200078e00ff */
[----:B------:R-:W-:-:S02]  /*3410*/  SHF.L.U64.HI R5, R118, 0x5, R119 ;  /* 0x0000000576057819 */ /* 0x000fc40000010277 */
[----:B------:R-:W-:Y:S02]  /*3420*/  USHF.R.S32.HI UR4, URZ, 0x1f, UR5 ;  /* 0x0000001f3f047899 */ /* 0x000fe40008011405 */
[----:B------:R-:W-:Y:S02]  /*3430*/  IMAD R3, R117, UR5, RZ ;  /* 0x0000000575037c24 */ /* 0x000fe4000f8e02ff */
[----:B------:R-:W-:-:S04]  /*3440*/  IMAD.WIDE.U32 R6, R120, UR5, R122 ;  /* 0x0000000578067c25 */ /* 0x000fc8000f8e007a */
[----:B------:R-:W-:Y:S01]  /*3450*/  IMAD R3, R120, UR4, R3 ;  /* 0x0000000478037c24 */ /* 0x000fe2000f8e0203 */
[----:B------:R-:W-:-:S03]  /*3460*/  LEA R10, P2, R6, c[0x0][0x168], 0x1 ;  /* 0x00005a00060a7a11 */ /* 0x000fc600078408ff */
[----:B------:R-:W-:Y:S01]  /*3470*/  IMAD.IADD R3, R7, 0x1, R3 ;  /* 0x0000000107037824 */ /* 0x000fe200078e0203 */
[----:B------:R-:W-:-:S04]  /*3480*/  IADD3 R8, P1, R12, R10, RZ ;  /* 0x0000000a0c087210 */ /* 0x000fc80007f3e0ff */
[----:B------:R-:W-:Y:S02]  /*3490*/  LEA.HI.X R11, R6, c[0x0][0x16c], R3, 0x1, P2 ;  /* 0x00005b00060b7a11 */ /* 0x000fe400010f0c03 */
[C---:B------:R-:W-:Y:S02]  /*34a0*/  IADD3 R6, P2, R12.reuse, R8, RZ ;  /* 0x000000080c067210 */ /* 0x040fe40007f5e0ff */
[----:B------:R-:W-:Y:S01]  /*34b0*/  IADD3.X R9, R5, R11, RZ, P1, !PT ;  /* 0x0000000b05097210 */ /* 0x000fe20000ffe4ff */
[----:B------:R-:W-:Y:S01]  /*34c0*/  @!PT LDS RZ, [RZ] ;  /* 0x00000000fffff984 */ /* 0x000fe20000000800 */
[----:B------:R-:W-:Y:S01]  /*34d0*/  @!PT LDS RZ, [RZ] ;  /* 0x00000000fffff984 */ /* 0x000fe20000000800 */
[----:B------:R-:W-:Y:S01]  /*34e0*/  @!PT LDS RZ, [RZ] ;  /* 0x00000000fffff984 */ /* 0x000fe20000000800 */
[----:B------:R1:W-:Y:S01]  /*34f0*/  LDGSTS.E.BYPASS.LTC128B.128 [R235+0x8000], [R10.64] ;  /* 0x080000000aeb7fae */ /* 0x0003e2000b901d56 */
[----:B------:R-:W-:-:S03]  /*3500*/  IADD3 R12, P1, R12, R6, RZ ;  /* 0x000000060c0c7210 */ /* 0x000fc60007f3e0ff */
[----:B------:R1:W-:Y:S01]  /*3510*/  LDGSTS.E.BYPASS.LTC128B.128 [R235+0xa000], [R10.64+0x80] ;  /* 0x0a0000800aeb7fae */ /* 0x0003e2000b901d56 */
[----:B------:R-:W-:-:S03]  /*3520*/  IMAD.X R7, R5, 0x1, R9, P2 ;  /* 0x0000000105077824 */ /* 0x000fc600010e0609 */
[----:B------:R1:W-:Y:S02]  /*3530*/  LDGSTS.E.BYPASS.LTC128B.128 [R235+0xc000], [R10.64+0x100] ;  /* 0x0c0001000aeb7fae */ /* 0x0003e4000b901d56 */
[----:B------:R-:W-:Y:S02]  /*3540*/  IADD3.X R13, R5, R7, RZ, P1, !PT ;  /* 0x00000007050d7210 */ /* 0x000fe40000ffe4ff */
        /* <DEDUP_REMOVED lines=14> */
.L_x_346:
[----:B----4-:R-:W-:Y:S01]  /*3630*/  FMNMX.FTZ R3, R18, R52, !PT ;  /* 0x0000003412037209 */ /* 0x010fe20007810000 */
[----:B------:R-:W-:Y:S01]  /*3640*/  IMAD.WIDE.U32 R176, R68, -0x326172a9, RZ ;  /* 0xcd9e8d5744b07825 */ /* 0x000fe200078e00ff */
[----:B------:R-:W-:-:S02]  /*3650*/  USHF.L.U32 UR4, UR26, 0x1, URZ ;  /* 0x000000011a047899 */ /* 0x000fc4000800063f */
[----:B------:R-:W-:Y:S01]  /*3660*/  FMNMX.FTZ R3, R41, R3, !PT ;  /* 0x0000000329037209 */ /* 0x000fe20007810000 */
[----:B------:R-:W-:Y:S01]  /*3670*/  UIADD3 UR14, UR25, -0x4498517b, URZ ;  /* 0xbb67ae85190e7890 */ /* 0x000fe2000fffe03f */
[----:B------:R-:W-:Y:S01]  /*3680*/  IMAD.WIDE.U32 R150, R121, -0x2daee0ad, RZ ;  /* 0xd2511f5379967825 */ /* 0x000fe200078e00ff */
[----:B------:R-:W-:Y:S01]  /*3690*/  UIADD3 UR15, UR24, -0x61c88647, URZ ;  /* 0x9e3779b9180f7890 */ /* 0x000fe2000fffe03f */
[----:B------:R-:W-:Y:S01]  /*36a0*/  FMNMX.FTZ R3, R43, R3, !PT ;  /* 0x000000032b037209 */ /* 0x000fe20007810000 */
[----:B------:R-:W-:Y:S01]  /*36b0*/  UIADD3 UR13, UR24, 0x3c6ef372, URZ ;  /* 0x3c6ef372180d7890 */ /* 0x000fe2000fffe03f */
[----:B------:R-:W-:Y:S01]  /*36c0*/  IMAD.SHL.U32 R209, R2, 0x2, RZ ;  /* 0x0000000202d17824 */ /* 0x000fe200078e00ff */
[----:B------:R-:W-:Y:S01]  /*36d0*/  UIADD3 UR12, UR25, 0x76cf5d0a, URZ ;  /* 0x76cf5d0a190c7890 */ /* 0x000fe2000fffe03f */
[----:B------:R-:W-:Y:S01]  /*36e0*/  FMNMX.FTZ R3, R114, R3, !PT ;  /* 0x0000000372037209 */ /* 0x000fe20007810000 */
[----:B------:R-:W-:Y:S01]  /*36f0*/  UIADD3 UR10, UR25, 0x32370b8f, URZ ;  /* 0x32370b8f190a7890 */ /* 0x000fe2000fffe03f */
[----:B------:R-:W-:Y:S01]  /*3700*/  IMAD R210, R4, 0x2, R209 ;  /* 0x0000000204d27824 */ /* 0x000fe200078e02d1 */
[----:B------:R-:W-:Y:S01]  /*3710*/  UIADD3 UR9, UR24, 0x78dde6e4, URZ ;  /* 0x78dde6e418097890 */ /* 0x000fe2000fffe03f */
[----:B------:R-:W-:Y:S01]  /*3720*/  FMNMX.FTZ R3, R115, R3, !PT ;  /* 0x0000000373037209 */ /* 0x000fe20007810000 */
[----:B------:R-:W-:Y:S01]  /*3730*/  UIADD3 UR11, UR24, -0x255992d5, URZ ;  /* 0xdaa66d2b180b7890 */ /* 0x000fe2000fffe03f */
[----:B------:R-:W-:Y:S01]  /*3740*/  LEA R212, R0, R209, 0x1 ;  /* 0x000000d100d47211 */ /* 0x000fe200078e08ff */
[----:B------:R-:W-:Y:S01]  /*3750*/  UIADD3 UR6, UR25, -0x56f99767, URZ ;  /* 0xa906689919067890 */ /* 0x000fe2000fffe03f */
[----:B------:R-:W-:Y:S01]  /*3760*/  FMNMX.FTZ R3, R113, R3, !PT ;  /* 0x0000000371037209 */ /* 0x000fe20007810000 */
[----:B------:R-:W-:Y:S01]  /*3770*/  UIADD3 UR8, UR25, -0x126145ec, URZ ;  /* 0xed9eba1419087890 */ /* 0x000fe2000fffe03f */
[----:B------:R-:W-:Y:S01]  /*3780*/  IMAD R170, R111, 0x10000, R111 ;  /* 0x000100006faa7824 */ /* 0x000fe200078e026f */
[----:B------:R-:W-:Y:S01]  /*3790*/  UIADD3 UR16, UR24, -0x4ab325aa, URZ ;  /* 0xb54cda5618107890 */ /* 0x000fe2000fffe03f */
[----:B------:R-:W-:Y:S01]  /*37a0*/  FMNMX.FTZ R3, R112, R3, !PT ;  /* 0x0000000370037209 */ /* 0x000fe20007810000 */
[----:B------:R-:W-:Y:S01]  /*37b0*/  IMAD R211, R0, 0x2, R210 ;  /* 0x0000000200d37824 */ /* 0x000fe200078e02d2 */
[----:B------:R-:W-:Y:S01]  /*37c0*/  LDSM.16.MT88.4 R36, [R209+0x12000] ;  /* 0x01200000d124783b */ /* 0x000fe20000004200 */
[----:B------:R-:W-:Y:S01]  /*37d0*/  UIADD3 UR7, UR24, 0x1715609d, URZ ;  /* 0x1715609d18077890 */ /* 0x000fe2000fffe03f */
[----:B------:R-:W-:-:S02]  /*37e0*/  FMNMX.FTZ R5, R206, R3, !PT ;  /* 0x00000003ce057209 */ /* 0x000fc40007810000 */
[----:B------:R-:W-:Y:S01]  /*37f0*/  FMNMX.FTZ R3, R19, R45, !PT ;  /* 0x0000002d13037209 */ /* 0x000fe20007810000 */
[----:B------:R-:W-:Y:S01]  /*3800*/  LDSM.16.MT88.4 R48, [R210+0x10000] ;  /* 0x01000000d230783b */ /* 0x000fe20000004200 */
        /* <DEDUP_REMOVED lines=17> */
[----:B------:R-:W-:-:S03]  /*3920*/  FMNMX.FTZ R3, R246, R3, !PT ;  /* 0x00000003f6037209 */ /* 0x000fc60007810000 */
[----:B------:R-:W2:Y:S01]  /*3930*/  SHFL.BFLY PT, R5, R148, 0x2, 0x1f ;  /* 0x0c401f0094057f89 */ /* 0x000ea200000e0000 */
[----:B------:R-:W-:-:S04]  /*3940*/  FMNMX.FTZ R3, R245, R3, !PT ;  /* 0x00000003f5037209 */ /* 0x000fc80007810000 */
[----:B------:R-:W-:-:S04]  /*3950*/  FMNMX.FTZ R3, R207, R3, !PT ;  /* 0x00000003cf037209 */ /* 0x000fc80007810000 */
[----:B------:R-:W-:-:S04]  /*3960*/  FMNMX.FTZ R3, R244, R3, !PT ;  /* 0x00000003f4037209 */ /* 0x000fc80007810000 */
[----:B------:R-:W-:-:S04]  /*3970*/  FMNMX.FTZ R3, R251, R3, !PT ;  /* 0x00000003fb037209 */ /* 0x000fc80007810000 */
[----:B------:R-:W-:-:S04]  /*3980*/  FMNMX.FTZ R3, R179, R3, !PT ;  /* 0x00000003b3037209 */ /* 0x000fc80007810000 */
[----:B------:R-:W-:Y:S02]  /*3990*/  FMNMX.FTZ R3, R175, R3, !PT ;  /* 0x00000003af037209 */ /* 0x000fe40007810000 */
[----:B--2---:R-:W-:Y:S02]  /*39a0*/  FMNMX.FTZ R148, R148, R5, !PT ;  /* 0x0000000594947209 */ /* 0x004fe40007810000 */
[----:B------:R-:W-:Y:S02]  /*39b0*/  FMNMX.FTZ R3, R190, R3, !PT ;  /* 0x00000003be037209 */ /* 0x000fe40007810000 */
[----:B------:R-:W-:Y:S01]  /*39c0*/  LOP3.LUT R5, R116, UR24, RZ, 0x3c, !PT ;  /* 0x0000001874057c12 */ /* 0x000fe2000f8e3cff */
[----:B-1----:R-:W1:Y:S03]  /*39d0*/  SHFL.BFLY PT, R9, R148, 0x1, 0x1f ;  /* 0x0c201f0094097f89 */ /* 0x002e6600000e0000 */
[----:B------:R-:W-:Y:S01]  /*39e0*/  LOP3.LUT R6, R177, R5, RZ, 0x3c, !PT ;  /* 0x00000005b1067212 */ /* 0x000fe200078e3cff */
[----:B------:R-:W2:Y:S04]  /*39f0*/  SHFL.BFLY PT, R10, R3, 0x2, 0x1f ;  /* 0x0c401f00030a7f89 */ /* 0x000ea800000e0000 */
[----:B------:R3:W-:Y:S01]  /*3a00*/  STL [R1+0x48], R5 ;  /* 0x0000480501007387 */ /* 0x0007e20000100800 */
[----:B------:R-:W-:-:S05]  /*3a10*/  IMAD.WIDE.U32 R168, R6, -0x2daee0ad, RZ ;  /* 0xd2511f5306a87825 */ /* 0x000fca00078e00ff */
[----:B------:R-:W-:Y:S01]  /*3a20*/  LOP3.LUT R8, R169, UR14, R150, 0x96, !PT ;  /* 0x0000000ea9087c12 */ /* 0x000fe2000f8e9696 */
[----:B------:R-:W-:Y:S04]  /*3a30*/  STL.64 [R1+0x28], R168 ;  /* 0x000028a801007387 */ /* 0x000fe80000100a00 */
[----:B------:R-:W-:Y:S01]  /*3a40*/  IMAD.WIDE.U32 R236, R8, -0x326172a9, RZ ;  /* 0xcd9e8d5708ec7825 */ /* 0x000fe200078e00ff */
[----:B-1----:R-:W-:-:S04]  /*3a50*/  FMNMX.FTZ R148, R148, R9, !PT ;  /* 0x0000000994947209 */ /* 0x002fc80007810000 */
[----:B------:R-:W-:Y:S01]  /*3a60*/  STL.64 [R1+0x10], R236 ;  /* 0x000010ec01007387 */ /* 0x000fe20000100a00 */
[----:B--2---:R-:W-:Y:S01]  /*3a70*/  FMNMX.FTZ R3, R3, R10, !PT ;  /* 0x0000000a03037209 */ /* 0x004fe20007810000 */
[C---:B------:R-:W-:Y:S01]  /*3a80*/  FMUL.FTZ R13, R148.reuse, c[0x0][0x23c] ;  /* 0x00008f00940d7a20 */ /* 0x040fe20000410000 */
[----:B------:R-:W-:Y:S01]  /*3a90*/  FSETP.NEU.FTZ.AND P1, PT, R148, -INF , PT ;  /* 0xff8000009400780b */ /* 0x000fe20003f3d000 */
[----:B---3--:R-:W-:Y:S02]  /*3aa0*/  IMAD.U32 R5, RZ, RZ, UR4 ;  /* 0x00000004ff057e24 */ /* 0x008fe4000f8e00ff */
[----:B------:R-:W1:Y:S01]  /*3ab0*/  SHFL.BFLY PT, R9, R3, 0x1, 0x1f ;  /* 0x0c201f0003097f89 */ /* 0x000e6200000e0000 */
[----:B------:R-:W-:Y:S01]  /*3ac0*/  FSEL R13, R13, RZ, P1 ;  /* 0x000000ff0d0d7208 */ /* 0x000fe20000800000 */
[----:B------:R-:W-:Y:S01]  /*3ad0*/  UIADD3 UR4, UR4, 0x1, URZ ;  /* 0x0000000104047890 */ /* 0x000fe2000fffe03f */
[----:B------:R-:W-:-:S03]  /*3ae0*/  LOP3.LUT R5, R151, UR25, R5, 0x96, !PT ;  /* 0x0000001997057c12 */ /* 0x000fc6000f8e9605 */
[----:B------:R-:W-:Y:S02]  /*3af0*/  FFMA.FTZ R8, R18, c[0x0][0x23c], -R13 ;  /* 0x00008f0012087a23 */ /* 0x000fe4000001080d */
[----:B------:R-:W-:Y:S02]  /*3b00*/  IMAD.WIDE.U32 R6, R5, -0x326172a9, RZ ;  /* 0xcd9e8d5705067825 */ /* 0x000fe400078e00ff */
[----:B------:R2:W-:Y:S03]  /*3b10*/  MUFU.EX2 R189, R8 ;  /* 0x0000000800bd7308 */ /* 0x0005e60000000800 */
[----:B------:R-:W-:Y:S02]  /*3b20*/  LOP3.LUT R7, R7, UR15, R176, 0x96, !PT ;  /* 0x0000000f07077c12 */ /* 0x000fe4000f8e96b0 */
[----:B------:R-:W-:-:S03]  /*3b30*/  LOP3.LUT R5, R237, UR13, R6, 0x96, !PT ;  /* 0x0000000ded057c12 */ /* 0x000fc6000f8e9606 */
[----:B------:R-:W-:-:S04]  /*3b40*/  IMAD.WIDE.U32 R6, R7, -0x2daee0ad, RZ ;  /* 0xd2511f5307067825 */ /* 0x000fc800078e00ff */
[----:B------:R-:W-:Y:S01]  /*3b50*/  IMAD.WIDE.U32 R10, R5, -0x2daee0ad, RZ ;  /* 0xd2511f53050a7825 */ /* 0x000fe200078e00ff */
[----:B------:R-:W-:Y:S02]  /*3b60*/  LOP3.LUT R7, R7, UR12, R168, 0x96, !PT ;  /* 0x0000000c07077c12 */ /* 0x000fe4000f8e96a8 */
[----:B-1----:R-:W-:Y:S01]  /*3b70*/  FMNMX.FTZ R3, R3, R9, !PT ;  /* 0x0000000903037209 */ /* 0x002fe20007810000 */
[----:B--2---:R-:W-:Y:S01]  /*3b80*/  FFMA.FTZ R8, R52, c[0x0][0x23c], -R13 ;  /* 0x00008f0034087a23 */ /* 0x004fe2000001080d */
[----:B------:R-:W-:Y:S01]  /*3b90*/  LOP3.LUT R5, R11, UR10, R6, 0x96, !PT ;  /* 0x0000000a0b057c12 */ /* 0x000fe2000f8e9606 */
[----:B------:R-:W-:Y:S01]  /*3ba0*/  IMAD.WIDE.U32 R6, R7, -0x326172a9, RZ ;  /* 0xcd9e8d5707067825 */ /* 0x000fe200078e00ff */
[----:B------:R-:W-:Y:S01]  /*3bb0*/  FSETP.NEU.FTZ.AND P1, PT, R3, -INF , PT ;  /* 0xff8000000300780b */ /* 0x000fe20003f3d000 */
[----:B------:R1:W-:Y:S01]  /*3bc0*/  MUFU.EX2 R197, R8 ;  /* 0x0000000800c57308 */ /* 0x0003e20000000800 */
[----:B------:R-:W-:Y:S01]  /*3bd0*/  LDSM.16.MT88.4 R52, [R209+0x16000] ;  /* 0x01600000d134783b */ /* 0x000fe20000004200 */
[----:B------:R-:W-:Y:S01]  /*3be0*/  IMAD.WIDE.U32 R152, R5, -0x326172a9, RZ ;  /* 0xcd9e8d5705987825 */ /* 0x000fe200078e00ff */
[----:B------:R-:W-:-:S03]  /*3bf0*/  LOP3.LUT R7, R7, UR11, R236, 0x96, !PT ;  /* 0x0000000b07077c12 */ /* 0x000fc6000f8e96ec */
[----:B------:R-:W-:Y:S01]  /*3c00*/  FMUL.FTZ R12, R3, c[0x0][0x23c] ;  /* 0x00008f00030c7a20 */ /* 0x000fe20000410000 */
[----:B------:R-:W-:Y:S01]  /*3c10*/  LOP3.LUT R5, R153, UR9, R6, 0x96, !PT ;  /* 0x0000000999057c12 */ /* 0x000fe2000f8e9606 */
[----:B------:R-:W-:-:S03]  /*3c20*/  IMAD.WIDE.U32 R6, R7, -0x2daee0ad, RZ ;  /* 0xd2511f5307067825 */ /* 0x000fc600078e00ff */
[----:B------:R-:W-:Y:S01]  /*3c30*/  FSEL R12, R12, RZ, P1 ;  /* 0x000000ff0c0c7208 */ /* 0x000fe20000800000 */
[----:B------:R-:W-:-:S04]  /*3c40*/  IMAD.WIDE.U32 R156, R5, -0x2daee0ad, RZ ;  /* 0xd2511f53059c7825 */ /* 0x000fc800078e00ff */
[----:B------:R-:W-:Y:S01]  /*3c50*/  FFMA.FTZ R5, R41, c[0x0][0x23c], -R13 ;  /* 0x00008f0029057a23 */ /* 0x000fe2000001080d */
[----:B------:R-:W-:Y:S02]  /*3c60*/  LOP3.LUT R6, R157, UR6, R6, 0x96, !PT ;  /* 0x000000069d067c12 */ /* 0x000fe4000f8e9606 */
[----:B-1----:R-:W-:Y:S01]  /*3c70*/  LOP3.LUT R8, R7, UR8, R10, 0x96, !PT ;  /* 0x0000000807087c12 */ /* 0x002fe2000f8e960a */
[----:B------:R1:W-:Y:S02]  /*3c80*/  MUFU.EX2 R191, R5 ;  /* 0x0000000500bf7308 */ /* 0x0003e40000000800 */
[----:B------:R-:W-:-:S04]  /*3c90*/  IMAD.WIDE.U32 R6, R6, -0x326172a9, RZ ;  /* 0xcd9e8d5706067825 */ /* 0x000fc800078e00ff */
[----:B------:R-:W-:Y:S01]  /*3ca0*/  IMAD.WIDE.U32 R14, R8, -0x326172a9, RZ ;  /* 0xcd9e8d57080e7825 */ /* 0x000fe200078e00ff */
[----:B------:R-:W-:Y:S02]  /*3cb0*/  SHF.R.U32.HI R9, RZ, 0x10, R6 ;  /* 0x00000010ff097819 */ /* 0x000fe40000011606 */
[C---:B------:R-:W-:Y:S02]  /*3cc0*/  LOP3.LUT R8, R6.reuse, 0xffff, RZ, 0xc0, !PT ;  /* 0x0000ffff06087812 */ /* 0x040fe400078ec0ff */
[----:B------:R-:W-:Y:S02]  /*3cd0*/  LOP3.LUT R2, R7, UR16, R14, 0x96, !PT ;  /* 0x0000001007027c12 */ /* 0x000fe4000f8e960e */
[----:B------:R-:W-:Y:S02]  /*3ce0*/  SHF.R.U32.HI R10, RZ, 0x18, R6 ;  /* 0x00000018ff0a7819 */ /* 0x000fe40000011606 */
[----:B------:R-:W-:Y:S01]  /*3cf0*/  LOP3.LUT R9, R9, 0xff, RZ, 0xc0, !PT ;  /* 0x000000ff09097812 */ /* 0x000fe200078ec0ff */
[----:B-1----:R-:W-:Y:S01]  /*3d00*/  FFMA.FTZ R5, R43, c[0x0][0x23c], -R13 ;  /* 0x00008f002b057a23 */ /* 0x002fe2000001080d */
[----:B------:R-:W-:Y:S01]  /*3d10*/  SHF.R.U32.HI R4, RZ, 0x10, R2 ;  /* 0x00000010ff047819 */ /* 0x000fe20000011602 */
[----:B------:R-:W1:Y:S01]  /*3d20*/  LDSM.16.MT88.4 R40, [R209+0x10000] ;  /* 0x01000000d128783b */ /* 0x000e620000004200 */
[----:B------:R-:W-:Y:S01]  /*3d30*/  LOP3.LUT R11, R6, 0xff, RZ, 0xc0, !PT ;  /* 0x000000ff060b7812 */ /* 0x000fe200078ec0ff */
[----:B------:R2:W3:Y:S01]  /*3d40*/  MUFU.EX2 R248, R5 ;  /* 0x0000000500f87308 */ /* 0x0004e20000000800 */
[----:B------:R-:W-:-:S02]  /*3d50*/  SHF.R.U32.HI R8, RZ, 0x8, R8 ;  /* 0x00000008ff087819 */ /* 0x000fc40000011608 */
[----:B------:R-:W-:Y:S02]  /*3d60*/  PRMT R10, R9, 0x5410, R10 ;  /* 0x00005410090a7816 */ /* 0x000fe4000000000a */
[----:B------:R-:W-:Y:S02]  /*3d70*/  LOP3.LUT R0, R2, 0xffff, RZ, 0xc0, !PT ;  /* 0x0000ffff02007812 */ /* 0x000fe400078ec0ff */
[----:B------:R-:W-:Y:S02]  /*3d80*/  SHF.R.U32.HI R9, RZ, 0x18, R2 ;  /* 0x00000018ff097819 */ /* 0x000fe40000011602 */
[----:B------:R-:W-:Y:S01]  /*3d90*/  LOP3.LUT R6, R4, 0xff, RZ, 0xc0, !PT ;  /* 0x000000ff04067812 */ /* 0x000fe200078ec0ff */
[----:B------:R-:W-:Y:S01]  /*3da0*/  HSET2.LE.AND R4, R10, R170, PT ;  /* 0x000000aa0a047233 */ /* 0x000fe20003803000 */
[----:B------:R-:W-:Y:S02]  /*3db0*/  PRMT R8, R11, 0x5410, R8 ;  /* 0x000054100b087816 */ /* 0x000fe40000000008 */
[----:B------:R-:W-:-:S02]  /*3dc0*/  LOP3.LUT R11, R2, 0xff, RZ, 0xc0, !PT ;  /* 0x000000ff020b7812 */ /* 0x000fc400078ec0ff */
[----:B------:R-:W-:Y:S01]  /*3dd0*/  SHF.R.U32.HI R7, RZ, 0x8, R0 ;  /* 0x00000008ff077819 */ /* 0x000fe20000011600 */
[----:B--2---:R-:W-:Y:S01]  /*3de0*/  FFMA.FTZ R5, R44, c[0x0][0x23c], -R12 ;  /* 0x00008f002c057a23 */ /* 0x004fe2000001080c */
[----:B------:R-:W-:Y:S01]  /*3df0*/  PRMT R6, R6, 0x5410, R9 ;  /* 0x0000541006067816 */ /* 0x000fe20000000009 */
[----:B------:R-:W-:Y:S01]  /*3e00*/  HSET2.LE.AND R0, R8, R170, PT ;  /* 0x000000aa08007233 */ /* 0x000fe20003803000 */
[----:B------:R-:W-:Y:S01]  /*3e10*/  PRMT R7, R11, 0x5410, R7 ;  /* 0x000054100b077816 */ /* 0x000fe20000000007 */
[----:B------:R2:W-:Y:S01]  /*3e20*/  MUFU.EX2 R199, R5 ;  /* 0x0000000500c77308 */ /* 0x0005e20000000800 */
[----:B---3--:R-:W-:-:S04]  /*3e30*/  F2FP.BF16.PACK_AB R2, R248, R191 ;  /* 0x000000bff802723e */ /* 0x008fc800000010ff */
[----:B------:R-:W-:Y:S01]  /*3e40*/  LOP3.LUT R10, R0, R2, RZ, 0xc0, !PT ;  /* 0x00000002000a7212 */ /* 0x000fe200078ec0ff */
[----:B------:R-:W-:Y:S01]  /*3e50*/  HSET2.LE.AND R0, R7, R170, PT ;  /* 0x000000aa07007233 */ /* 0x000fe20003803000 */
[----:B------:R-:W-:-:S04]  /*3e60*/  F2FP.BF16.PACK_AB R2, R197, R189 ;  /* 0x000000bdc502723e */ /* 0x000fc800000010ff */
[----:B------:R-:W-:Y:S01]  /*3e70*/  LOP3.LUT R8, R0, R2, RZ, 0xc0, !PT ;  /* 0x0000000200087212 */ /* 0x000fe200078ec0ff */
[--C-:B------:R-:W-:Y:S02]  /*3e80*/  FFMA.FTZ R0, R114, c[0x0][0x23c], -R13.reuse ;  /* 0x00008f0072007a23 */ /* 0x100fe4000001080d */
[----:B------:R-:W-:Y:S02]  /*3e90*/  FFMA.FTZ R2, R115, c[0x0][0x23c], -R13 ;  /* 0x00008f0073027a23 */ /* 0x000fe4000001080d */
[----:B--2---:R-:W-:Y:S01]  /*3ea0*/  FFMA.FTZ R5, R24, c[0x0][0x23c], -R12 ;  /* 0x00008f0018057a23 */ /* 0x004fe2000001080c */
[----:B------:R2:W-:Y:S01]  /*3eb0*/  MUFU.EX2 R250, R0 ;  /* 0x0000000000fa7308 */ /* 0x0005e20000000800 */
[----:B------:R-:W-:Y:S07]  /*3ec0*/  LDSM.16.MT88.4 R24, [R211+0x12000] ;  /* 0x01200000d318783b */ /* 0x000fee0000004200 */
[----:B------:R3:W4:Y:S01]  /*3ed0*/  MUFU.EX2 R249, R5 ;  /* 0x0000000500f97308 */ /* 0x0007220000000800 */
[----:B--2---:R-:W-:-:S07]  /*3ee0*/  LOP3.LUT R0, R15, UR7, R152, 0x96, !PT ;  /* 0x000000070f007c12 */ /* 0x004fce000f8e9698 */
[----:B------:R2:W-:Y:S01]  /*3ef0*/  MUFU.EX2 R180, R2 ;  /* 0x0000000200b47308 */ /* 0x0005e20000000800 */
[----:B---3--:R-:W-:Y:S02]  /*3f00*/  FFMA.FTZ R5, R19, c[0x0][0x23c], -R12 ;  /* 0x00008f0013057a23 */ /* 0x008fe4000001080c */
[----:B------:R-:W-:-:S05]  /*3f10*/  IMAD.MOV.U32 R19, RZ, RZ, R179 ;  /* 0x000000ffff137224 */ /* 0x000fca00078e00b3 */
[----:B------:R3:W-:Y:S01]  /*3f20*/  MUFU.EX2 R178, R5 ;  /* 0x0000000500b27308 */ /* 0x0007e20000000800 */
[----:B--2---:R-:W-:-:S07]  /*3f30*/  FFMA.FTZ R2, R113, c[0x0][0x23c], -R13 ;  /* 0x00008f0071027a23 */ /* 0x004fce000001080d */
[----:B------:R-:W-:Y:S01]  /*3f40*/  MUFU.EX2 R196, R2 ;  /* 0x0000000200c47308 */ /* 0x000fe20000000800 */
[----:B---3--:R-:W-:Y:S02]  /*3f50*/  FFMA.FTZ R5, R45, c[0x0][0x23c], -R12 ;  /* 0x00008f002d057a23 */ /* 0x008fe4000001080c */
[----:B------:R-:W-:Y:S05]  /*3f60*/  LDSM.16.MT88.4 R44, [R211+0x10000] ;  /* 0x01000000d32c783b */ /* 0x000fea0000004200 */
[----:B------:R4:W2:Y:S02]  /*3f70*/  MUFU.EX2 R198, R5 ;  /* 0x0000000500c67308 */ /* 0x0008a40000000800 */
[----:B----4-:R-:W-:-:S04]  /*3f80*/  F2FP.BF16.PACK_AB R5, R249, R199 ;  /* 0x000000c7f905723e */ /* 0x010fc800000010ff */
[----:B------:R-:W-:Y:S01]  /*3f90*/  LOP3.LUT R11, R4, R5, RZ, 0xc0, !PT ;  /* 0x00000005040b7212 */ /* 0x000fe200078ec0ff */
[----:B------:R-:W-:Y:S01]  /*3fa0*/  HSET2.LE.AND R4, R6, R170, PT ;  /* 0x000000aa06047233 */ /* 0x000fe20003803000 */
[----:B--2---:R-:W-:-:S04]  /*3fb0*/  F2FP.BF16.PACK_AB R5, R198, R178 ;  /* 0x000000b2c605723e */ /* 0x004fc800000010ff */
[----:B------:R-:W-:Y:S02]  /*3fc0*/  LOP3.LUT R9, R4, R5, RZ, 0xc0, !PT ;  /* 0x0000000504097212 */ /* 0x000fe400078ec0ff */
[----:B------:R-:W2:Y:S05]  /*3fd0*/  LDSM.16.MT88.4 R4, [R210+0x14000] ;  /* 0x01400000d204783b */ /* 0x000eaa0000004200 */
[C---:B------:R-:W-:Y:S08]  /*3fe0*/  HMMA.16816.F32.BF16 R140, R8.reuse, R36, RZ ;  /* 0x00000024088c723c */ /* 0x040ff000000418ff */
[C---:B------:R-:W-:Y:S08]  /*3ff0*/  HMMA.16816.F32.BF16 R136, R8.reuse, R38, RZ ;  /* 0x000000260888723c */ /* 0x040ff000000418ff */
[C---:B-1----:R-:W-:Y:S08]  /*4000*/  HMMA.16816.F32.BF16 R132, R8.reuse, R40, RZ ;  /* 0x000000280884723c */ /* 0x042ff000000418ff */
[C---:B------:R-:W-:Y:S01]  /*4010*/  HMMA.16816.F32.BF16 R120, R8.reuse, R42, RZ ;  /* 0x0000002a0878723c */ /* 0x040fe200000418ff */
[----:B------:R-:W1:Y:S07]  /*4020*/  LDSM.16.MT88.4 R40, [R212+0x14000] ;  /* 0x01400000d428783b */ /* 0x000e6e0000004200 */
[C---:B------:R-:W-:Y:S08]  /*4030*/  HMMA.16816.F32.BF16 R104, R8.reuse, R48, RZ ;  /* 0x000000300868723c */ /* 0x040ff000000418ff */
[C---:B------:R-:W-:Y:S01]  /*4040*/  HMMA.16816.F32.BF16 R80, R8.reuse, R50, RZ ;  /* 0x000000320850723c */ /* 0x040fe200000418ff */
[----:B------:R-:W3:Y:S07]  /*4050*/  LDSM.16.MT88.4 R48, [R211+0x14000] ;  /* 0x01400000d330783b */ /* 0x000eee0000004200 */
[C---:B------:R-:W-:Y:S08]  /*4060*/  HMMA.16816.F32.BF16 R36, R8.reuse, R20, RZ ;  /* 0x000000140824723c */ /* 0x040ff000000418ff */
[C---:B------:R-:W-:Y:S01]  /*4070*/  HMMA.16816.F32.BF16 R68, R8.reuse, R22, RZ ;  /* 0x000000160844723c */ /* 0x040fe200000418ff */
[----:B------:R-:W4:Y:S07]  /*4080*/  LDSM.16.MT88.4 R20, [R212+0x16000] ;  /* 0x01600000d414783b */ /* 0x000f2e0000004200 */
[C---:B------:R-:W-:Y:S08]  /*4090*/  HMMA.16816.F32.BF16 R124, R8.reuse, R32, RZ ;  /* 0x00000020087c723c */ /* 0x040ff000000418ff */
[C---:B------:R-:W-:Y:S01]  /*40a0*/  HMMA.16816.F32.BF16 R108, R8.reuse, R34, RZ ;  /* 0x00000022086c723c */ /* 0x040fe200000418ff */
[----:B------:R-:W5:Y:S07]  /*40b0*/  LDSM.16.MT88.4 R32, [R210+0x16000] ;  /* 0x01600000d220783b */ /* 0x000f6e0000004200 */
[C---:B------:R-:W-:Y:S08]  /*40c0*/  HMMA.16816.F32.BF16 R100, R8.reuse, R28, RZ ;  /* 0x0000001c0864723c */ /* 0x040ff000000418ff */
[C---:B------:R-:W-:Y:S01]  /*40d0*/  HMMA.16816.F32.BF16 R76, R8.reuse, R30, RZ ;  /* 0x0000001e084c723c */ /* 0x040fe200000418ff */
[----:B------:R-:W1:Y:S07]  /*40e0*/  LDSM.16.MT88.4 R28, [R211+0x16000] ;  /* 0x01600000d31c783b */ /* 0x000e6e0000004200 */
[C---:B--2---:R-:W-:Y:S07]  /*40f0*/  HMMA.16816.F32.BF16 R92, R8.reuse, R4, RZ ;  /* 0x00000004085c723c */ /* 0x044fee00000418ff */
[----:B------:R-:W-:Y:S01]  /*4100*/  IMAD.WIDE.U32 R4, R0, -0x2daee0ad, RZ ;  /* 0xd2511f5300047825 */ /* 0x000fe200078e00ff */
[----:B------:R-:W-:Y:S03]  /*4110*/  HMMA.16816.F32.BF16 R60, R8, R44, RZ ;  /* 0x0000002c083c723c */ /* 0x000fe600000418ff */
[----:B------:R-:W-:Y:S01]  /*4120*/  FFMA.FTZ R0, R112, c[0x0][0x23c], -R13 ;  /* 0x00008f0070007a23 */ /* 0x000fe2000001080d */
[----:B------:R-:W-:-:S02]  /*4130*/  LOP3.LUT R2, R4, 0xffff, RZ, 0xc0, !PT ;  /* 0x0000ffff04027812 */ /* 0x000fc400078ec0ff */
[----:B------:R-:W-:Y:S01]  /*4140*/  LOP3.LUT R14, R4, 0xff, RZ, 0xc0, !PT ;  /* 0x000000ff040e7812 */ /* 0x000fe200078ec0ff */
[----:B------:R2:W1:Y:S01]  /*4150*/  MUFU.EX2 R173, R0 ;  /* 0x0000000000ad7308 */ /* 0x0004620000000800 */
[C---:B------:R-:W-:Y:S08]  /*4160*/  HMMA.16816.F32.BF16 R116, R8.reuse, R46, RZ ;  /* 0x0000002e0874723c */ /* 0x040ff000000418ff */
[----:B------:R-:W-:Y:S01]  /*4170*/  HMMA.16816.F32.BF16 R44, R8, R6, RZ ;  /* 0x00000006082c723c */ /* 0x000fe200000418ff */
[----:B--2---:R-:W-:-:S06]  /*4180*/  SHF.R.U32.HI R0, RZ, 0x10, R4 ;  /* 0x00000010ff007819 */ /* 0x004fcc0000011604 */
[----:B------:R-:W-:Y:S01]  /*4190*/  FFMA.FTZ R6, R130, c[0x0][0x23c], -R12 ;  /* 0x00008f0082067a23 */ /* 0x000fe2000001080c */
[----:B------:R-:W-:Y:S01]  /*41a0*/  SHF.R.U32.HI R7, RZ, 0x18, R4 ;  /* 0x00000018ff077819 */ /* 0x000fe20000011604 */
[C---:B------:R-:W-:Y:S01]  /*41b0*/  HMMA.16816.F32.BF16 R64, R8.reuse, R56, RZ ;  /* 0x000000380840723c */ /* 0x040fe200000418ff */
[----:B------:R-:W-:Y:S01]  /*41c0*/  SHF.R.U32.HI R4, RZ, 0x8, R2 ;  /* 0x00000008ff047819 */ /* 0x000fe20000011602 */
[----:B------:R2:W1:Y:S01]  /*41d0*/  MUFU.EX2 R181, R6 ;  /* 0x0000000600b57308 */ /* 0x0004620000000800 */
[----:B------:R-:W-:Y:S02]  /*41e0*/  LOP3.LUT R2, R0, 0xff, RZ, 0xc0, !PT ;  /* 0x000000ff00027812 */ /* 0x000fe400078ec0ff */
[----:B------:R-:W-:Y:S01]  /*41f0*/  LOP3.LUT R0, R5, UR17, R156, 0x96, !PT ;  /* 0x0000001105007c12 */ /* 0x000fe2000f8e969c */
[----:B------:R-:W-:Y:S01]  /*4200*/  FFMA.FTZ R5, R129, c[0x0][0x23c], -R12 ;  /* 0x00008f0081057a23 */ /* 0x000fe2000001080c */
[----:B------:R-:W-:Y:S01]  /*4210*/  PRMT R14, R14, 0x5410, R4 ;  /* 0x000054100e0e7816 */ /* 0x000fe20000000004 */
[----:B------:R-:W-:Y:S01]  /*4220*/  HMMA.16816.F32.BF16 R96, R8, R24, RZ ;  /* 0x000000180860723c */ /* 0x000fe200000418ff */
[----:B------:R-:W-:Y:S01]  /*4230*/  PRMT R18, R2, 0x5410, R7 ;  /* 0x0000541002127816 */ /* 0x000fe20000000007 */
[----:B------:R3:W-:Y:S01]  /*4240*/  MUFU.EX2 R172, R5 ;  /* 0x0000000500ac7308 */ /* 0x0007e20000000800 */
[----:B------:R-:W-:-:S02]  /*4250*/  LOP3.LUT R2, R0, 0xffff, RZ, 0xc0, !PT ;  /* 0x0000ffff00027812 */ /* 0x000fc400078ec0ff */
[----:B------:R-:W-:Y:S02]  /*4260*/  LOP3.LUT R15, R0, 0xff, RZ, 0xc0, !PT ;  /* 0x000000ff000f7812 */ /* 0x000fe400078ec0ff */
[--C-:B------:R-:W-:Y:S01]  /*4270*/  SHF.R.U32.HI R4, RZ, 0x10, R0.reuse ;  /* 0x00000010ff047819 */ /* 0x100fe20000011600 */
[C---:B------:R-:W-:Y:S01]  /*4280*/  HMMA.16816.F32.BF16 R72, R8.reuse, R26, RZ ;  /* 0x0000001a0848723c */ /* 0x040fe200000418ff */
[----:B------:R-:W-:Y:S01]  /*4290*/  SHF.R.U32.HI R7, RZ, 0x18, R0 ;  /* 0x00000018ff077819 */ /* 0x000fe20000011600 */
[----:B------:R-:W-:Y:S01]  /*42a0*/  HSET2.LE.AND R0, R14, R170, PT ;  /* 0x000000aa0e007233 */ /* 0x000fe20003803000 */
[----:B--2---:R-:W-:Y:S01]  /*42b0*/  SHF.R.U32.HI R6, RZ, 0x8, R2 ;  /* 0x00000008ff067819 */ /* 0x004fe20000011602 */
[----:B------:R-:W2:Y:S01]  /*42c0*/  LDSM.16.MT88.4 R24, [R209+0x10800] ;  /* 0x01080000d118783b */ /* 0x000ea20000004200 */
[----:B-1----:R-:W-:Y:S02]  /*42d0*/  F2FP.BF16.PACK_AB R2, R173, R196 ;  /* 0x000000c4ad02723e */ /* 0x002fe400000010ff */
[----:B------:R-:W-:Y:S01]  /*42e0*/  LOP3.LUT R4, R4, 0xff, RZ, 0xc0, !PT ;  /* 0x000000ff04047812 */ /* 0x000fe200078ec0ff */
[----:B------:R-:W-:Y:S01]  /*42f0*/  HMMA.16816.F32.BF16 R88, R8, R40, RZ ;  /* 0x000000280858723c */ /* 0x000fe200000418ff */
[----:B---3--:R-:W-:-:S02]  /*4300*/  FFMA.FTZ R5, R128, c[0x0][0x23c], -R12 ;  /* 0x00008f0080057a23 */ /* 0x008fc4000001080c */
[----:B------:R-:W-:Y:S02]  /*4310*/  PRMT R14, R4, 0x5410, R7 ;  /* 0x00005410040e7816 */ /* 0x000fe40000000007 */
[----:B------:R1:W3:Y:S03]  /*4320*/  MUFU.EX2 R174, R5 ;  /* 0x0000000500ae7308 */ /* 0x0002e60000000800 */
[C---:B------:R-:W-:Y:S08]  /*4330*/  HMMA.16816.F32.BF16 R84, R8.reuse, R48, RZ ;  /* 0x000000300854723c */ /* 0x040ff000000418ff */
[----:B------:R-:W-:Y:S01]  /*4340*/  HMMA.16816.F32.BF16 R144, R8, R52, RZ ;  /* 0x000000340890723c */ /* 0x000fe200000418ff */
[----:B-1----:R-:W-:Y:S01]  /*4350*/  PRMT R5, R15, 0x5410, R6 ;  /* 0x000054100f057816 */ /* 0x002fe20000000006 */
[----:B------:R-:W-:Y:S01]  /*4360*/  IMAD.MOV.U32 R15, RZ, RZ, R181 ;  /* 0x000000ffff0f7224 */ /* 0x000fe200078e00b5 */
[----:B------:R-:W-:-:S05]  /*4370*/  LOP3.LUT R6, R0, R2, RZ, 0xc0, !PT ;  /* 0x0000000200067212 */ /* 0x000fca00078ec0ff */
[----:B----4-:R-:W-:Y:S01]  /*4380*/  HMMA.16816.F32.BF16 R164, R8, R20, RZ ;  /* 0x0000001408a4723c */ /* 0x010fe200000418ff */
[----:B------:R-:W-:Y:S01]  /*4390*/  FFMA.FTZ R0, R131, c[0x0][0x23c], -R12 ;  /* 0x00008f0083007a23 */ /* 0x000fe2000001080c */
[----:B---3--:R-:W-:-:S06]  /*43a0*/  F2FP.BF16.PACK_AB R2, R174, R172 ;  /* 0x000000acae02723e */ /* 0x008fcc00000010ff */
[C---:B------:R-:W-:Y:S01]  /*43b0*/  HMMA.16816.F32.BF16 R156, R8.reuse, R22, RZ ;  /* 0x00000016089c723c */ /* 0x040fe200000418ff */
[----:B------:R-:W1:Y:S07]  /*43c0*/  LDSM.16.MT88.4 R20, [R210+0x10800] ;  /* 0x01080000d214783b */ /* 0x000e6e0000004200 */
[C---:B------:R-:W-:Y:S08]  /*43d0*/  HMMA.16816.F32.BF16 R56, R8.reuse, R58, RZ ;  /* 0x0000003a0838723c */ /* 0x040ff000000418ff */
[C---:B------:R-:W-:Y:S08]  /*43e0*/  HMMA.16816.F32.BF16 R40, R8.reuse, R42, RZ ;  /* 0x0000002a0828723c */ /* 0x040ff000000418ff */
[C---:B------:R-:W-:Y:S08]  /*43f0*/  HMMA.16816.F32.BF16 R48, R8.reuse, R50, RZ ;  /* 0x000000320830723c */ /* 0x040ff000000418ff */
[C---:B------:R-:W-:Y:S08]  /*4400*/  HMMA.16816.F32.BF16 R52, R8.reuse, R54, RZ ;  /* 0x000000360834723c */ /* 0x040ff000000418ff */
[C---:B-----5:R-:W-:Y:S01]  /*4410*/  HMMA.16816.F32.BF16 R152, R8.reuse, R32, RZ ;  /* 0x000000200898723c */ /* 0x060fe200000418ff */
[----:B------:R3:W4:Y:S07]  /*4420*/  MUFU.EX2 R32, R0 ;  /* 0x0000000000207308 */ /* 0x00072e0000000800 */
[C---:B------:R-:W-:Y:S08]  /*4430*/  HMMA.16816.F32.BF16 R112, R8.reuse, R34, RZ ;  /* 0x000000220870723c */ /* 0x040ff000000418ff */
[----:B------:R-:W-:Y:S01]  /*4440*/  HMMA.16816.F32.BF16 R160, R8, R28, RZ ;  /* 0x0000001c08a0723c */ /* 0x000fe200000418ff */
[----:B---3--:R-:W-:Y:S01]  /*4450*/  HSET2.LE.AND R0, R18, R170, PT ;  /* 0x000000aa12007233 */ /* 0x008fe20003803000 */
[----:B------:R-:W-:-:S04]  /*4460*/  MOV R18, R180 ;  /* 0x000000b400127202 */ /* 0x000fc80000000f00 */
[----:B------:R-:W-:Y:S01]  /*4470*/  LOP3.LUT R7, R0, R2, RZ, 0xc0, !PT ;  /* 0x0000000200077212 */ /* 0x000fe200078ec0ff */
[----:B------:R-:W-:Y:S01]  /*4480*/  HSET2.LE.AND R0, R5, R170, PT ;  /* 0x000000aa05007233 */ /* 0x000fe20003803000 */
[----:B------:R-:W-:Y:S01]  /*4490*/  HMMA.16816.F32.BF16 R128, R8, R30, RZ ;  /* 0x0000001e0880723c */ /* 0x000fe200000418ff */
[----:B------:R-:W3:Y:S01]  /*44a0*/  LDSM.16.MT88.4 R8, [R212+0x10800] ;  /* 0x01080000d408783b */ /* 0x000ee20000004200 */
[----:B------:R-:W-:-:S03]  /*44b0*/  F2FP.BF16.PACK_AB R2, R18, R250 ;  /* 0x000000fa1202723e */ /* 0x000fc600000010ff */
[----:B------:R-:W5:Y:S01]  /*44c0*/  LDSM.16.MT88.4 R28, [R211+0x10800] ;  /* 0x01080000d31c783b */ /* 0x000f620000004200 */
[----:B------:R-:W-:Y:S01]  /*44d0*/  LOP3.LUT R4, R0, R2, RZ, 0xc0, !PT ;  /* 0x0000000200047212 */ /* 0x000fe200078ec0ff */
[----:B------:R-:W-:Y:S01]  /*44e0*/  HSET2.LE.AND R0, R14, R170, PT ;  /* 0x000000aa0e007233 */ /* 0x000fe20003803000 */
[----:B----4-:R-:W-:Y:S01]  /*44f0*/  F2FP.BF16.PACK_AB R2, R32, R15 ;  /* 0x0000000f2002723e */ /* 0x010fe200000010ff */
[----:B------:R-:W-:-:S03]  /*4500*/  IMAD.MOV.U32 R14, RZ, RZ, R191 ;  /* 0x000000ffff0e7224 */ /* 0x000fc600078e00bf */
[----:B------:R-:W-:Y:S01]  /*4510*/  LOP3.LUT R5, R0, R2, RZ, 0xc0, !PT ;  /* 0x0000000200057212 */ /* 0x000fe200078ec0ff */
[----:B------:R-:W-:Y:S02]  /*4520*/  IMAD.MOV.U32 R2, RZ, RZ, R190 ;  /* 0x000000ffff027224 */ /* 0x000fe400078e00be */
[----:B------:R-:W-:-:S04]  /*4530*/  IMAD.MOV.U32 R0, RZ, RZ, R170 ;  /* 0x000000ffff007224 */ /* 0x000fc800078e00aa */
[C---:B--2---:R-:W-:Y:S08]  /*4540*/  HMMA.16816.F32.BF16 R192, R4.reuse, R24, R132 ;  /* 0x0000001804c0723c */ /* 0x044ff00000041884 */
[C---:B------:R-:W-:Y:S01]  /*4550*/  HMMA.16816.F32.BF16 R184, R4.reuse, R26, R120 ;  /* 0x0000001a04b8723c */ /* 0x040fe20000041878 */
[----:B------:R-:W2:Y:S07]  /*4560*/  LDSM.16.MT88.4 R24, [R209+0x12800] ;  /* 0x01280000d118783b */ /* 0x000eae0000004200 */
[C---:B-1----:R-:W-:Y:S08]  /*4570*/  HMMA.16816.F32.BF16 R180, R4.reuse, R20, R104 ;  /* 0x0000001404b4723c */ /* 0x042ff00000041868 */
[C---:B---3--:R-:W-:Y:S07]  /*4580*/  HMMA.16816.F32.BF16 R104, R4.reuse, R8, R64 ;  /* 0x000000080468723c */ /* 0x048fee0000041840 */
[----:B------:R-:W-:Y:S01]  /*4590*/  IMAD.MOV.U32 R67, RZ, RZ, R189 ;  /* 0x000000ffff437224 */ /* 0x000fe200078e00bd */
[----:B------:R-:W-:Y:S01]  /*45a0*/  HMMA.16816.F32.BF16 R120, R4, R10, R56 ;  /* 0x0000000a0478723c */ /* 0x000fe20000041838 */
[----:B------:R-:W1:Y:S01]  /*45b0*/  LDSM.16.MT88.4 R8, [R212+0x12800] ;  /* 0x01280000d408783b */ /* 0x000e620000004200 */
[----:B------:R-:W-:-:S05]  /*45c0*/  MOV R66, R188 ;  /* 0x000000bc00427202 */ /* 0x000fca0000000f00 */
[----:B------:R-:W-:Y:S01]  /*45d0*/  IMAD.MOV.U32 R59, RZ, RZ, R178 ;  /* 0x000000ffff3b7224 */ /* 0x000fe200078e00b2 */
[----:B-----5:R-:W-:Y:S01]  /*45e0*/  HMMA.16816.F32.BF16 R200, R4, R28, R60 ;  /* 0x0000001c04c8723c */ /* 0x020fe2000004183c */
[----:B------:R-:W-:Y:S02]  /*45f0*/  IMAD.MOV.U32 R58, RZ, RZ, R0 ;  /* 0x000000ffff3a7224 */ /* 0x000fe400078e0000 */
[----:B------:R-:W-:-:S05]  /*4600*/  IMAD.U32 R0, RZ, RZ, UR4 ;  /* 0x00000004ff007e24 */ /* 0x000fca000f8e00ff */
[----:B------:R-:W-:Y:S01]  /*4610*/  HMMA.16816.F32.BF16 R28, R4, R30, R116 ;  /* 0x0000001e041c723c */ /* 0x000fe20000041874 */
[----:B------:R-:W-:-:S07]  /*4620*/  LOP3.LUT R0, R151, UR25, R0, 0x96, !PT ;  /* 0x0000001997007c12 */ /* 0x000fce000f8e9600 */
[C---:B------:R-:W-:Y:S01]  /*4630*/  HMMA.16816.F32.BF16 R132, R4.reuse, R22, R80 ;  /* 0x000000160484723c */ /* 0x040fe20000041850 */
[----:B------:R-:W3:Y:S06]  /*4640*/  LDSM.16.MT88.4 R20, [R210+0x12800] ;  /* 0x01280000d214783b */ /* 0x000eec0000004200 */
[----:B------:R-:W-:Y:S01]  /*4650*/  IMAD.MOV.U32 R83, RZ, RZ, R32 ;  /* 0x000000ffff537224 */ /* 0x000fe200078e0020 */
[----:B--2---:R-:W-:Y:S01]  /*4660*/  HMMA.16816.F32.BF16 R240, R4, R26, R136 ;  /* 0x0000001a04f0723c */ /* 0x004fe20000041888 */
[----:B------:R-:W2:Y:S01]  /*4670*/  LDSM.16.MT88.4 R32, [R209+0x14800] ;  /* 0x01480000d120783b */ /* 0x000ea20000004200 */
[----:B------:R-:W-:Y:S01]  /*4680*/  IMAD.MOV.U32 R82, RZ, RZ, R171 ;  /* 0x000000ffff527224 */ /* 0x000fe200078e00ab */
[----:B------:R-:W-:Y:S01]  /*4690*/  MOV R80, R176 ;  /* 0x000000b000507202 */ /* 0x000fe20000000f00 */
[----:B------:R-:W-:Y:S01]  /*46a0*/  IMAD.MOV.U32 R81, RZ, RZ, R177 ;  /* 0x000000ffff517224 */ /* 0x000fe200078e00b1 */
[----:B------:R-:W-:Y:S01]  /*46b0*/  MOV R60, R203 ;  /* 0x000000cb003c7202 */ /* 0x000fe20000000f00 */
[----:B------:R-:W-:-:S02]  /*46c0*/  IMAD.MOV.U32 R63, RZ, RZ, R200 ;  /* 0x000000ffff3f7224 */ /* 0x000fc400078e00c8 */
[----:B------:R-:W-:Y:S01]  /*46d0*/  MOV R57, R28 ;  /* 0x0000001c00397202 */ /* 0x000fe20000000f00 */
[----:B------:R-:W-:Y:S01]  /*46e0*/  IMAD.MOV.U32 R56, RZ, RZ, R29 ;  /* 0x000000ffff387224 */ /* 0x000fe200078e001d */
[C---:B-1----:R-:W-:Y:S01]  /*46f0*/  HMMA.16816.F32.BF16 R188, R4.reuse, R8, R100 ;  /* 0x0000000804bc723c */ /* 0x042fe20000041864 */
[----:B------:R-:W-:Y:S02]  /*4700*/  IMAD.MOV.U32 R65, RZ, RZ, R30 ;  /* 0x000000ffff417224 */ /* 0x000fe400078e001e */
[----:B------:R-:W-:Y:S02]  /*4710*/  IMAD.MOV.U32 R64, RZ, RZ, R31 ;  /* 0x000000ffff407224 */ /* 0x000fe400078e001f */
[----:B------:R-:W1:Y:S01]  /*4720*/  LDSM.16.MT88.4 R28, [R211+0x12800] ;  /* 0x01280000d31c783b */ /* 0x000e620000004200 */
[----:B------:R-:W-:Y:S01]  /*4730*/  IMAD.MOV.U32 R62, RZ, RZ, R201 ;  /* 0x000000ffff3e7224 */ /* 0x000fe200078e00c9 */
[----:B------:R-:W-:Y:S01]  /*4740*/  MOV R103, R2 ;  /* 0x0000000200677202 */ /* 0x000fe20000000f00 */
[----:B------:R-:W-:Y:S01]  /*4750*/  HMMA.16816.F32.BF16 R136, R4, R10, R76 ;  /* 0x0000000a0488723c */ /* 0x000fe2000004184c */
[----:B------:R-:W4:Y:S01]  /*4760*/  LDSM.16.MT88.4 R8, [R210+0x14800] ;  /* 0x01480000d208783b */ /* 0x000f220000004200 */
[----:B------:R-:W-:-:S02]  /*4770*/  IMAD.MOV.U32 R61, RZ, RZ, R202 ;  /* 0x000000ffff3d7224 */ /* 0x000fc400078e00ca */
[----:B------:R-:W-:Y:S02]  /*4780*/  IMAD.MOV.U32 R100, RZ, RZ, R172 ;  /* 0x000000ffff647224 */ /* 0x000fe400078e00ac */
[----:B------:R-:W-:Y:S01]  /*4790*/  IMAD.MOV.U32 R102, RZ, RZ, R59 ;  /* 0x000000ffff667224 */ /* 0x000fe200078e003b */
[----:B------:R-:W-:Y:S01]  /*47a0*/  MOV R79, R173 ;  /* 0x000000ad004f7202 */ /* 0x000fe20000000f00 */
[----:B------:R-:W-:Y:S01]  /*47b0*/  HMMA.16816.F32.BF16 R116, R4, R24, R140 ;  /* 0x000000180474723c */ /* 0x000fe2000004188c */
[----:B------:R-:W5:Y:S01]  /*47c0*/  LDSM.16.MT88.4 R24, [R212+0x14800] ;  /* 0x01480000d418783b */ /* 0x000f620000004200 */
[----:B------:R-:W-:Y:S02]  /*47d0*/  IMAD.MOV.U32 R76, RZ, RZ, R251 ;  /* 0x000000ffff4c7224 */ /* 0x000fe400078e00fb */
[----:B------:R-:W-:Y:S02]  /*47e0*/  IMAD.MOV.U32 R77, RZ, RZ, R175 ;  /* 0x000000ffff4d7224 */ /* 0x000fe400078e00af */
[----:B------:R-:W-:-:S02]  /*47f0*/  IMAD.MOV.U32 R78, RZ, RZ, R174 ;  /* 0x000000ffff4e7224 */ /* 0x000fc400078e00ae */
[----:B---3--:R-:W-:Y:S01]  /*4800*/  HMMA.16816.F32.BF16 R124, R4, R20, R124 ;  /* 0x00000014047c723c */ /* 0x008fe2000004187c */
[----:B------:R-:W-:Y:S02]  /*4810*/  IMAD.MOV.U32 R101, RZ, RZ, R82 ;  /* 0x000000ffff657224 */ /* 0x000fe400078e0052 */
[----:B------:R-:W-:-:S04]  /*4820*/  IMAD.MOV.U32 R59, RZ, RZ, R83 ;  /* 0x000000ffff3b7224 */ /* 0x000fc800078e0053 */
[----:B------:R-:W-:Y:S01]  /*4830*/  MOV R20, R168 ;  /* 0x000000a800147202 */ /* 0x000fe20000000f00 */
[----:B------:R-:W-:Y:S01]  /*4840*/  IMAD.MOV.U32 R21, RZ, RZ, R169 ;  /* 0x000000ffff157224 */ /* 0x000fe200078e00a9 */
[C---:B--2---:R-:W-:Y:S07]  /*4850*/  HMMA.16816.F32.BF16 R176, R4.reuse, R32, R36 ;  /* 0x0000002004b0723c */ /* 0x044fee0000041824 */
[----:B------:R-:W-:Y:S01]  /*4860*/  IMAD.MOV.U32 R32, RZ, RZ, R236 ;  /* 0x000000ffff207224 */ /* 0x000fe200078e00ec */
[----:B------:R-:W-:Y:S01]  /*4870*/  HMMA.16816.F32.BF16 R200, R4, R22, R108 ;  /* 0x0000001604c8723c */ /* 0x000fe2000004186c */
[----:B------:R-:W-:Y:S01]  /*4880*/  IMAD.MOV.U32 R33, RZ, RZ, R237 ;  /* 0x000000ffff217224 */ /* 0x000fe200078e00ed */
[----:B------:R-:W-:Y:S01]  /*4890*/  MOV R38, R80 ;  /* 0x0000005000267202 */ /* 0x000fe20000000f00 */
[----:B------:R-:W-:-:S02]  /*48a0*/  IMAD.MOV.U32 R39, RZ, RZ, R81 ;  /* 0x000000ffff277224 */ /* 0x000fc400078e0051 */
[----:B------:R-:W-:Y:S02]  /*48b0*/  IMAD.MOV.U32 R36, RZ, RZ, R77 ;  /* 0x000000ffff247224 */ /* 0x000fe400078e004d */
[----:B------:R-:W-:Y:S01]  /*48c0*/  IMAD.MOV.U32 R77, RZ, RZ, R103 ;  /* 0x000000ffff4d7224 */ /* 0x000fe200078e0067 */
[----:B-1----:R-:W-:Y:S01]  /*48d0*/  HMMA.16816.F32.BF16 R140, R4, R28, R96 ;  /* 0x0000001c048c723c */ /* 0x002fe20000041860 */
[----:B------:R-:W-:-:S06]  /*48e0*/  IMAD.MOV.U32 R103, RZ, RZ, R56 ;  /* 0x000000ffff677224 */ /* 0x000fcc00078e0038 */
[----:B------:R-:W-:Y:S01]  /*48f0*/  IMAD.MOV.U32 R29, RZ, RZ, R250 ;  /* 0x000000ffff1d7224 */ /* 0x000fe200078e00fa */
[----:B------:R-:W-:Y:S01]  /*4900*/  HMMA.16816.F32.BF16 R168, R4, R30, R72 ;  /* 0x0000001e04a8723c */ /* 0x000fe20000041848 */
[----:B------:R-:W-:-:S06]  /*4910*/  IMAD.MOV.U32 R28, RZ, RZ, R249 ;  /* 0x000000ffff1c7224 */ /* 0x000fcc00078e00f9 */
[----:B------:R-:W-:Y:S01]  /*4920*/  MOV R31, R248 ;  /* 0x000000f8001f7202 */ /* 0x000fe20000000f00 */
[----:B------:R-:W-:Y:S01]  /*4930*/  IMAD.MOV.U32 R72, RZ, RZ, R199 ;  /* 0x000000ffff487224 */ /* 0x000fe200078e00c7 */
[----:B------:R-:W-:Y:S01]  /*4940*/  MOV R75, R196 ;  /* 0x000000c4004b7202 */ /* 0x000fe20000000f00 */
[----:B------:R-:W-:Y:S01]  /*4950*/  IMAD.MOV.U32 R73, RZ, RZ, R198 ;  /* 0x000000ffff497224 */ /* 0x000fe200078e00c6 */
[----:B----4-:R-:W-:Y:S01]  /*4960*/  HMMA.16816.F32.BF16 R248, R4, R8, R92 ;  /* 0x0000000804f8723c */ /* 0x010fe2000004185c */
[----:B------:R-:W-:Y:S01]  /*4970*/  IMAD.MOV.U32 R74, RZ, RZ, R197 ;  /* 0x000000ffff4a7224 */ /* 0x000fe200078e00c5 */
[----:B------:R-:W-:Y:S01]  /*4980*/  MOV R30, R72 ;  /* 0x00000048001e7202 */ /* 0x000fe20000000f00 */
[----:B------:R-:W-:Y:S01]  /*4990*/  IMAD.MOV.U32 R39, RZ, RZ, R73 ;  /* 0x000000ffff277224 */ /* 0x000fe200078e0049 */
[----:B------:R-:W-:-:S03]  /*49a0*/  MOV R37, R75 ;  /* 0x0000004b00257202 */ /* 0x000fc60000000f00 */
[----:B------:R-:W-:Y:S01]  /*49b0*/  IMAD.MOV.U32 R95, RZ, RZ, R58 ;  /* 0x000000ffff5f7224 */ /* 0x000fe200078e003a */
[C---:B------:R-:W-:Y:S01]  /*49c0*/  HMMA.16816.F32.BF16 R196, R4.reuse, R10, R44 ;  /* 0x0000000a04c4723c */ /* 0x040fe2000004182c */
[----:B------:R-:W1:Y:S07]  /*49d0*/  LDSM.16.MT88.4 R8, [R209+0x16800] ;  /* 0x01680000d108783b */ /* 0x000e6e0000004200 */
[C---:B------:R-:W-:Y:S07]  /*49e0*/  HMMA.16816.F32.BF16 R236, R4.reuse, R34, R68 ;  /* 0x0000002204ec723c */ /* 0x040fee0000041844 */
[----:B------:R-:W-:Y:S01]  /*49f0*/  MOV R70, R20 ;  /* 0x0000001400467202 */ /* 0x000fe20000000f00 */
[----:B------:R-:W-:Y:S01]  /*4a00*/  IMAD.MOV.U32 R71, RZ, RZ, R21 ;  /* 0x000000ffff477224 */ /* 0x000fe200078e0015 */
[----:B-----5:R-:W-:Y:S01]  /*4a10*/  HMMA.16816.F32.BF16 R172, R4, R24, R88 ;  /* 0x0000001804ac723c */ /* 0x020fe20000041858 */
[----:B------:R-:W2:Y:S01]  /*4a20*/  LDSM.16.MT88.4 R20, [R211+0x14800] ;  /* 0x01480000d314783b */ /* 0x000ea20000004200 */
[----:B------:R-:W-:Y:S01]  /*4a30*/  IMAD.MOV.U32 R34, RZ, RZ, R101 ;  /* 0x000000ffff227224 */ /* 0x000fe200078e0065 */
[----:B------:R-:W-:Y:S01]  /*4a40*/  MOV R101, R102 ;  /* 0x0000006600657202 */ /* 0x000fe20000000f00 */
[----:B------:R-:W-:Y:S01]  /*4a50*/  IMAD.MOV.U32 R35, RZ, RZ, R100 ;  /* 0x000000ffff237224 */ /* 0x000fe200078e0064 */
[----:B------:R-:W-:Y:S01]  /*4a60*/  MOV R102, R57 ;  /* 0x0000003900667202 */ /* 0x000fe20000000f00 */
[----:B------:R-:W-:-:S02]  /*4a70*/  IMAD.MOV.U32 R100, RZ, RZ, R59 ;  /* 0x000000ffff647224 */ /* 0x000fc400078e003b */
[C---:B------:R-:W-:Y:S01]  /*4a80*/  HMMA.16816.F32.BF16 R108, R4.reuse, R26, R40 ;  /* 0x0000001a046c723c */ /* 0x040fe20000041828 */
[----:B------:R-:W3:Y:S07]  /*4a90*/  LDSM.16.MT88.4 R24, [R210+0x16800] ;  /* 0x01680000d218783b */ /* 0x000eee0000004200 */
[----:B-1----:R-:W-:Y:S07]  /*4aa0*/  HMMA.16816.F32.BF16 R80, R4, R8, R144 ;  /* 0x000000080450723c */ /* 0x002fee0000041890 */
[----:B------:R-:W-:-:S05]  /*4ab0*/  IMAD.WIDE.U32 R8, R0, -0x326172a9, RZ ;  /* 0xcd9e8d5700087825 */ /* 0x000fca00078e00ff */
[----:B------:R-:W-:Y:S01]  /*4ac0*/  LOP3.LUT R2, R9, UR15, R38, 0x96, !PT ;  /* 0x0000000f09027c12 */ /* 0x000fe2000f8e9626 */
[----:B------:R-:W-:Y:S01]  /*4ad0*/  IMAD.MOV.U32 R38, RZ, RZ, R74 ;  /* 0x000000ffff267224 */ /* 0x000fe200078e004a */
[----:B------:R-:W-:Y:S01]  /*4ae0*/  LOP3.LUT R0, R33, UR13, R8, 0x96, !PT ;  /* 0x0000000d21007c12 */ /* 0x000fe2000f8e9608 */
[----:B------:R-:W-:Y:S02]  /*4af0*/  IMAD.MOV.U32 R33, RZ, RZ, R78 ;  /* 0x000000ffff217224 */ /* 0x000fe400078e004e */
[----:B------:R-:W-:Y:S01]  /*4b00*/  IMAD.WIDE.U32 R8, R2, -0x2daee0ad, RZ ;  /* 0xd2511f5302087825 */ /* 0x000fe200078e00ff */
[----:B--2---:R-:W-:Y:S03]  /*4b10*/  HMMA.16816.F32.BF16 R96, R4, R20, R84 ;  /* 0x000000140460723c */ /* 0x004fe60000041854 */
[----:B------:R-:W-:Y:S01]  /*4b20*/  IMAD.MOV.U32 R78, RZ, RZ, R15 ;  /* 0x000000ffff4e7224 */ /* 0x000fe200078e000f */
[----:B------:R-:W-:-:S04]  /*4b30*/  LOP3.LUT R2, R9, UR12, R70, 0x96, !PT ;  /* 0x0000000c09027c12 */ /* 0x000fc8000f8e9646 */
[C---:B------:R-:W-:Y:S07]  /*4b40*/  HMMA.16816.F32.BF16 R84, R4.reuse, R10, R52 ;  /* 0x0000000a0454723c */ /* 0x040fee0000041834 */
[----:B------:R-:W-:Y:S01]  /*4b50*/  IMAD.WIDE.U32 R10, R0, -0x2daee0ad, RZ ;  /* 0xd2511f53000a7825 */ /* 0x000fe200078e00ff */
[----:B---3--:R-:W-:Y:S04]  /*4b60*/  HMMA.16816.F32.BF16 R72, R4, R24, R152 ;  /* 0x000000180448723c */ /* 0x008fe80000041898 */
[----:B------:R-:W-:Y:S01]  /*4b70*/  LOP3.LUT R0, R11, UR10, R8, 0x96, !PT ;  /* 0x0000000a0b007c12 */ /* 0x000fe2000f8e9608 */
[----:B------:R-:W-:-:S03]  /*4b80*/  IMAD.WIDE.U32 R8, R2, -0x326172a9, RZ ;  /* 0xcd9e8d5702087825 */ /* 0x000fc600078e00ff */
[C---:B------:R-:W-:Y:S01]  /*4b90*/  HMMA.16816.F32.BF16 R68, R4.reuse, R26, R112 ;  /* 0x0000001a0444723c */ /* 0x040fe20000041870 */
[----:B------:R-:W1:Y:S01]  /*4ba0*/  LDSM.16.MT88.4 R24, [R211+0x16800] ;  /* 0x01680000d318783b */ /* 0x000e620000004200 */
[----:B------:R-:W-:Y:S01]  /*4bb0*/  IMAD.WIDE.U32 R144, R0, -0x326172a9, RZ ;  /* 0xcd9e8d5700907825 */ /* 0x000fe200078e00ff */
[----:B------:R-:W-:Y:S02]  /*4bc0*/  LOP3.LUT R2, R9, UR11, R32, 0x96, !PT ;  /* 0x0000000b09027c12 */ /* 0x000fe4000f8e9620 */
[----:B------:R-:W-:Y:S02]  /*4bd0*/  MOV R32, R79 ;  /* 0x0000004f00207202 */ /* 0x000fe40000000f00 */
[----:B------:R-:W-:Y:S01]  /*4be0*/  LOP3.LUT R0, R145, UR9, R8, 0x96, !PT ;  /* 0x0000000991007c12 */ /* 0x000fe2000f8e9608 */
[----:B------:R-:W-:Y:S01]  /*4bf0*/  HMMA.16816.F32.BF16 R88, R4, R22, R48 ;  /* 0x000000160458723c */ /* 0x000fe20000041830 */
[----:B------:R-:W2:Y:S01]  /*4c00*/  LDSM.16.MT88.4 R20, [R212+0x16800] ;  /* 0x01680000d414783b */ /* 0x000ea20000004200 */
[----:B------:R-:W-:Y:S01]  /*4c10*/  IMAD.WIDE.U32 R8, R2, -0x2daee0ad, RZ ;  /* 0xd2511f5302087825 */ /* 0x000fe200078e00ff */
[----:B------:R-:W-:-:S02]  /*4c20*/  MOV R79, R18 ;  /* 0x00000012004f7202 */ /* 0x000fc40000000f00 */
[----:B------:R-:W-:Y:S01]  /*4c30*/  MOV R114, R65 ;  /* 0x0000004100727202 */ /* 0x000fe20000000f00 */
[----:B------:R-:W-:Y:S01]  /*4c40*/  IMAD.WIDE.U32 R42, R0, -0x2daee0ad, RZ ;  /* 0xd2511f53002a7825 */ /* 0x000fe200078e00ff */
[----:B------:R-:W-:-:S03]  /*4c50*/  LOP3.LUT R10, R9, UR8, R10, 0x96, !PT ;  /* 0x00000008090a7c12 */ /* 0x000fc6000f8e960a */
[----:B------:R-:W-:Y:S01]  /*4c60*/  FFMA.FTZ R2, R206, c[0x0][0x23c], -R13 ;  /* 0x00008f00ce027a23 */ /* 0x000fe2000001080d */
[----:B------:R-:W-:Y:S01]  /*4c70*/  LOP3.LUT R0, R43, UR6, R8, 0x96, !PT ;  /* 0x000000062b007c12 */ /* 0x000fe2000f8e9608 */
[----:B------:R-:W-:Y:S02]  /*4c80*/  IMAD.WIDE.U32 R40, R10, -0x326172a9, RZ ;  /* 0xcd9e8d570a287825 */ /* 0x000fe400078e00ff */
[----:B------:R3:W-:Y:S02]  /*4c90*/  MUFU.EX2 R44, R2 ;  /* 0x00000002002c7308 */ /* 0x0007e40000000800 */
[----:B------:R-:W-:-:S04]  /*4ca0*/  IMAD.WIDE.U32 R8, R0, -0x326172a9, RZ ;  /* 0xcd9e8d5700087825 */ /* 0x000fc800078e00ff */
[----:B------:R-:W-:Y:S01]  /*4cb0*/  FFMA.FTZ R0, R149, c[0x0][0x23c], -R13 ;  /* 0x00008f0095007a23 */ /* 0x000fe2000001080d */
[----:B------:R-:W-:Y:S01]  /*4cc0*/  LOP3.LUT R11, R8, 0xff, RZ, 0xc0, !PT ;  /* 0x000000ff080b7812 */ /* 0x000fe200078ec0ff */
[----:B------:R-:W-:Y:S01]  /*4cd0*/  IMAD.MOV.U32 R112, RZ, RZ, R102 ;  /* 0x000000ffff707224 */ /* 0x000fe200078e0066 */
[----:B------:R-:W-:Y:S01]  /*4ce0*/  SHF.R.U32.HI R18, RZ, 0x18, R8 ;  /* 0x00000018ff127819 */ /* 0x000fe20000011608 */
[----:B------:R4:W-:Y:S01]  /*4cf0*/  MUFU.EX2 R150, R0 ;  /* 0x0000000000967308 */ /* 0x0009e20000000800 */
[----:B------:R-:W-:Y:S02]  /*4d00*/  IMAD.MOV.U32 R113, RZ, RZ, R103 ;  /* 0x000000ffff717224 */ /* 0x000fe400078e0067 */
[----:B------:R-:W-:Y:S02]  /*4d10*/  IMAD.MOV.U32 R115, RZ, RZ, R64 ;  /* 0x000000ffff737224 */ /* 0x000fe400078e0040 */
[----:B---3--:R-:W-:Y:S01]  /*4d20*/  FFMA.FTZ R2, R205, c[0x0][0x23c], -R13 ;  /* 0x00008f00cd027a23 */ /* 0x008fe2000001080d */
[C---:B-1----:R-:W-:Y:S03]  /*4d30*/  HMMA.16816.F32.BF16 R48, R4.reuse, R24, R160 ;  /* 0x000000180430723c */ /* 0x042fe600000418a0 */
[----:B------:R1:W3:Y:S04]  /*4d40*/  MUFU.EX2 R45, R2 ;  /* 0x00000002002d7308 */ /* 0x0002e80000000800 */
[----:B------:R-:W-:Y:S01]  /*4d50*/  IMAD.MOV.U32 R161, RZ, RZ, R95 ;  /* 0x000000ffffa17224 */ /* 0x000fe200078e005f */
[----:B------:R-:W-:Y:S01]  /*4d60*/  MOV R95, R34 ;  /* 0x00000022005f7202 */ /* 0x000fe20000000f00 */
[----:B------:R-:W-:Y:S01]  /*4d70*/  IMAD.MOV.U32 R34, RZ, RZ, R35 ;  /* 0x000000ffff227224 */ /* 0x000fe200078e0023 */
[C---:B--2---:R-:W-:Y:S01]  /*4d80*/  HMMA.16816.F32.BF16 R52, R4.reuse, R22, R156 ;  /* 0x000000160434723c */ /* 0x044fe2000004189c */
[----:B------:R-:W-:Y:S01]  /*4d90*/  IMAD.MOV.U32 R35, RZ, RZ, R32 ;  /* 0x000000ffff237224 */ /* 0x000fe200078e0020 */
[----:B------:R-:W-:Y:S01]  /*4da0*/  MOV R32, R33 ;  /* 0x0000002100207202 */ /* 0x000fe20000000f00 */
[----:B----4-:R-:W-:Y:S01]  /*4db0*/  FFMA.FTZ R0, R204, c[0x0][0x23c], -R13 ;  /* 0x00008f00cc007a23 */ /* 0x010fe2000001080d */
[----:B------:R-:W-:Y:S01]  /*4dc0*/  MOV R160, R78 ;  /* 0x0000004e00a07202 */ /* 0x000fe20000000f00 */
[----:B------:R-:W-:Y:S01]  /*4dd0*/  IMAD.MOV.U32 R33, RZ, RZ, R36 ;  /* 0x000000ffff217224 */ /* 0x000fe200078e0024 */
[----:B-1----:R-:W-:Y:S01]  /*4de0*/  LOP3.LUT R2, R8, 0xffff, RZ, 0xc0, !PT ;  /* 0x0000ffff08027812 */ /* 0x002fe200078ec0ff */
[----:B------:R-:W-:Y:S01]  /*4df0*/  IMAD.MOV.U32 R36, RZ, RZ, R37 ;  /* 0x000000ffff247224 */ /* 0x000fe200078e0025 */
[----:B------:R-:W-:Y:S01]  /*4e00*/  MOV R37, R38 ;  /* 0x0000002600257202 */ /* 0x000fe20000000f00 */
[----:B------:R-:W-:Y:S01]  /*4e10*/  IMAD.MOV.U32 R38, RZ, RZ, R39 ;  /* 0x000000ffff267224 */ /* 0x000fe200078e0027 */
[----:B------:R-:W-:Y:S01]  /*4e20*/  SHF.R.U32.HI R2, RZ, 0x8, R2 ;  /* 0x00000008ff027819 */ /* 0x000fe20000011602 */
[----:B------:R1:W2:Y:S01]  /*4e30*/  MUFU.EX2 R92, R0 ;  /* 0x00000000005c7308 */ /* 0x0002a20000000800 */
[----:B------:R-:W-:Y:S01]  /*4e40*/  IMAD.MOV.U32 R39, RZ, RZ, R30 ;  /* 0x000000ffff277224 */ /* 0x000fe200078e001e */
[----:B------:R-:W-:Y:S01]  /*4e50*/  MOV R30, R31 ;  /* 0x0000001f001e7202 */ /* 0x000fe20000000f00 */
[----:B------:R-:W-:Y:S01]  /*4e60*/  IMAD.MOV.U32 R31, RZ, RZ, R28 ;  /* 0x000000ffff1f7224 */ /* 0x000fe200078e001c */
[----:B------:R-:W-:Y:S01]  /*4e70*/  PRMT R15, R11, 0x5410, R2 ;  /* 0x000054100b0f7816 */ /* 0x000fe20000000002 */
[----:B------:R-:W-:Y:S01]  /*4e80*/  IMAD.MOV.U32 R28, RZ, RZ, R29 ;  /* 0x000000ffff1c7224 */ /* 0x000fe200078e001d */
[----:B------:R-:W-:Y:S01]  /*4e90*/  SHF.R.U32.HI R2, RZ, 0x10, R8 ;  /* 0x00000010ff027819 */ /* 0x000fe20000011608 */
[----:B------:R-:W-:Y:S01]  /*4ea0*/  FFMA.FTZ R8, R207, c[0x0][0x23c], -R12 ;  /* 0x00008f00cf087a23 */ /* 0x000fe2000001080c */
[----:B------:R-:W-:Y:S01]  /*4eb0*/  MOV R29, R76 ;  /* 0x0000004c001d7202 */ /* 0x000fe20000000f00 */
[----:B------:R-:W-:Y:S01]  /*4ec0*/  IMAD.MOV.U32 R76, RZ, RZ, R14 ;  /* 0x000000ffff4c7224 */ /* 0x000fe200078e000e */
[----:B------:R-:W-:Y:S01]  /*4ed0*/  LOP3.LUT R14, R2, 0xff, RZ, 0xc0, !PT ;  /* 0x000000ff020e7812 */ /* 0x000fe200078ec0ff */
[----:B------:R4:W-:Y:S01]  /*4ee0*/  MUFU.EX2 R149, R8 ;  /* 0x0000000800957308 */ /* 0x0009e20000000800 */
[----:B------:R-:W-:Y:S01]  /*4ef0*/  MOV R156, R30 ;  /* 0x0000001e009c7202 */ /* 0x000fe20000000f00 */
[----:B------:R-:W-:Y:S01]  /*4f00*/  IMAD.MOV.U32 R163, RZ, RZ, R31 ;  /* 0x000000ffffa37224 */ /* 0x000fe200078e001f */
[----:B------:R-:W-:Y:S01]  /*4f10*/  MOV R206, R29 ;  /* 0x0000001d00ce7202 */ /* 0x000fe20000000f00 */
[----:B------:R-:W-:Y:S01]  /*4f20*/  IMAD.MOV.U32 R162, RZ, RZ, R28 ;  /* 0x000000ffffa27224 */ /* 0x000fe200078e001c */
[----:B-1----:R-:W-:Y:S01]  /*4f30*/  LOP3.LUT R0, R9, UR16, R40, 0x96, !PT ;  /* 0x0000001009007c12 */ /* 0x002fe2000f8e9628 */
[----:B------:R-:W1:Y:S01]  /*4f40*/  LDSM.16.MT88.4 R28, [R212+0x11000] ;  /* 0x01100000d41c783b */ /* 0x000e620000004200 */
[C---:B------:R-:W-:Y:S01]  /*4f50*/  HMMA.16816.F32.BF16 R56, R4.reuse, R20, R164 ;  /* 0x000000140438723c */ /* 0x040fe200000418a4 */
[----:B------:R-:W-:Y:S01]  /*4f60*/  MOV R207, R101 ;  /* 0x0000006500cf7202 */ /* 0x000fe20000000f00 */
[----:B------:R-:W-:Y:S01]  /*4f70*/  IMAD.MOV.U32 R158, RZ, RZ, R33 ;  /* 0x000000ffff9e7224 */ /* 0x000fe200078e0021 */
[C---:B------:R-:W-:Y:S01]  /*4f80*/  LOP3.LUT R2, R0.reuse, 0xffff, RZ, 0xc0, !PT ;  /* 0x0000ffff00027812 */ /* 0x040fe200078ec0ff */
[----:B------:R-:W-:Y:S01]  /*4f90*/  LDSM.16.MT88.4 R20, [R210+0x11000] ;  /* 0x01100000d214783b */ /* 0x000fe20000004200 */
[----:B------:R-:W-:Y:S01]  /*4fa0*/  SHF.R.U32.HI R10, RZ, 0x10, R0 ;  /* 0x00000010ff0a7819 */ /* 0x000fe20000011600 */
[----:B------:R-:W-:Y:S01]  /*4fb0*/  IMAD.MOV.U32 R205, RZ, RZ, R76 ;  /* 0x000000ffffcd7224 */ /* 0x000fe200078e004c */
[----:B------:R-:W-:Y:S01]  /*4fc0*/  LOP3.LUT R11, R0, 0xff, RZ, 0xc0, !PT ;  /* 0x000000ff000b7812 */ /* 0x000fe200078ec0ff */
[----:B------:R-:W-:Y:S01]  /*4fd0*/  IMAD.MOV.U32 R166, RZ, RZ, R34 ;  /* 0x000000ffffa67224 */ /* 0x000fe200078e0022 */
[----:B------:R-:W-:Y:S01]  /*4fe0*/  SHF.R.U32.HI R9, RZ, 0x18, R0 ;  /* 0x00000018ff097819 */ /* 0x000fe20000011600 */
[----:B----4-:R-:W-:Y:S01]  /*4ff0*/  FFMA.FTZ R8, R244, c[0x0][0x23c], -R12 ;  /* 0x00008f00f4087a23 */ /* 0x010fe2000001080c */
[----:B------:R-:W-:Y:S01]  /*5000*/  SHF.R.U32.HI R2, RZ, 0x8, R2 ;  /* 0x00000008ff027819 */ /* 0x000fe20000011602 */
[----:B------:R-:W-:Y:S01]  /*5010*/  IMAD.MOV.U32 R165, RZ, RZ, R35 ;  /* 0x000000ffffa57224 */ /* 0x000fe200078e0023 */
[----:B------:R-:W-:Y:S01]  /*5020*/  LOP3.LUT R0, R10, 0xff, RZ, 0xc0, !PT ;  /* 0x000000ff0a007812 */ /* 0x000fe200078ec0ff */
[----:B------:R-:W-:Y:S01]  /*5030*/  IMAD.MOV.U32 R204, RZ, RZ, R77 ;  /* 0x000000ffffcc7224 */ /* 0x000fe200078e004d */
[----:B------:R-:W-:Y:S01]  /*5040*/  PRMT R10, R14, 0x5410, R18 ;  /* 0x000054100e0a7816 */ /* 0x000fe20000000012 */
[----:B------:R-:W4:Y:S01]  /*5050*/  MUFU.EX2 R8, R8 ;  /* 0x0000000800087308 */ /* 0x000f220000000800 */
[----:B---3--:R-:W-:Y:S01]  /*5060*/  IMAD.MOV.U32 R14, RZ, RZ, R45 ;  /* 0x000000ffff0e7224 */ /* 0x008fe200078e002d */
[----:B------:R-:W-:Y:S01]  /*5070*/  MOV R18, R44 ;  /* 0x0000002c00127202 */ /* 0x000fe20000000f00 */
[----:B------:R-:W-:Y:S01]  /*5080*/  IMAD.MOV.U32 R159, RZ, RZ, R36 ;  /* 0x000000ffff9f7224 */ /* 0x000fe200078e0024 */
[----:B------:R-:W-:Y:S01]  /*5090*/  HMMA.16816.F32.BF16 R44, R4, R26, R128 ;  /* 0x0000001a042c723c */ /* 0x000fe20000041880 */
[----:B------:R-:W-:Y:S01]  /*50a0*/  PRMT R11, R11, 0x5410, R2 ;  /* 0x000054100b0b7816 */ /* 0x000fe20000000002 */
[--C-:B------:R-:W-:Y:S01]  /*50b0*/  FFMA.FTZ R2, R246, c[0x0][0x23c], -R12.reuse ;  /* 0x00008f00f6027a23 */ /* 0x100fe2000001080c */
[----:B------:R-:W-:Y:S01]  /*50c0*/  PRMT R9, R0, 0x5410, R9 ;  /* 0x0000541000097816 */ /* 0x000fe20000000009 */
[----:B------:R-:W3:Y:S01]  /*50d0*/  LDSM.16.MT88.4 R24, [R209+0x11000] ;  /* 0x01100000d118783b */ /* 0x000ee20000004200 */
[----:B------:R-:W-:Y:S01]  /*50e0*/  HSET2.LE.AND R0, R15, R161, PT ;  /* 0x000000a10f007233 */ /* 0x000fe20003803000 */
[----:B------:R5:W-:Y:S01]  /*50f0*/  MUFU.EX2 R151, R2 ;  /* 0x0000000200977308 */ /* 0x000be20000000800 */
[----:B------:R-:W-:Y:S01]  /*5100*/  FFMA.FTZ R4, R245, c[0x0][0x23c], -R12 ;  /* 0x00008f00f5047a23 */ /* 0x000fe2000001080c */
[----:B------:R-:W-:Y:S01]  /*5110*/  MOV R167, R95 ;  /* 0x0000005f00a77202 */ /* 0x000fe20000000f00 */
[----:B--2---:R-:W-:Y:S01]  /*5120*/  IMAD.MOV.U32 R245, RZ, RZ, R92 ;  /* 0x000000fffff57224 */ /* 0x004fe200078e005c */
[----:B------:R-:W-:Y:S01]  /*5130*/  MOV R164, R32 ;  /* 0x0000002000a47202 */ /* 0x000fe20000000f00 */
[----:B------:R-:W-:Y:S01]  /*5140*/  IMAD.MOV.U32 R130, RZ, RZ, R100 ;  /* 0x000000ffff827224 */ /* 0x000fe200078e0064 */
[----:B------:R-:W-:Y:S01]  /*5150*/  LDSM.16.MT88.4 R32, [R211+0x11000] ;  /* 0x01100000d320783b */ /* 0x000fe20000004200 */
[----:B----4-:R-:W-:Y:S01]  /*5160*/  IMAD.MOV.U32 R246, RZ, RZ, R8 ;  /* 0x000000fffff67224 */ /* 0x010fe200078e0008 */
[----:B------:R2:W4:Y:S01]  /*5170*/  MUFU.EX2 R244, R4 ;  /* 0x0000000400f47308 */ /* 0x0005220000000800 */
[----:B------:R-:W-:Y:S01]  /*5180*/  IMAD.MOV.U32 R131, RZ, RZ, R79 ;  /* 0x000000ffff837224 */ /* 0x000fe200078e004f */
[----:B------:R-:W-:Y:S01]  /*5190*/  MOV R129, R67 ;  /* 0x0000004300817202 */ /* 0x000fe20000000f00 */
[----:B------:R-:W-:Y:S01]  /*51a0*/  IMAD.MOV.U32 R128, RZ, RZ, R66 ;  /* 0x000000ffff807224 */ /* 0x000fe200078e0042 */
[----:B------:R-:W-:Y:S01]  /*51b0*/  MOV R147, R37 ;  /* 0x0000002500937202 */ /* 0x000fe20000000f00 */
[----:B------:R-:W-:Y:S01]  /*51c0*/  IMAD.MOV.U32 R146, RZ, RZ, R38 ;  /* 0x000000ffff927224 */ /* 0x000fe200078e0026 */
[----:B------:R-:W-:Y:S01]  /*51d0*/  MOV R15, R158 ;  /* 0x0000009e000f7202 */ /* 0x000fe20000000f00 */
[----:B------:R-:W-:Y:S01]  /*51e0*/  IMAD.MOV.U32 R157, RZ, RZ, R39 ;  /* 0x000000ffff9d7224 */ /* 0x000fe200078e0027 */
[----:B-----5:R-:W-:Y:S01]  /*51f0*/  F2FP.BF16.PACK_AB R2, R245, R150 ;  /* 0x00000096f502723e */ /* 0x020fe200000010ff */
[----:B------:R-:W-:Y:S01]  /*5200*/  LDSM.16.MT88.4 R36, [R209+0x15000] ;  /* 0x01500000d124783b */ /* 0x000fe20000004200 */
[----:B------:R-:W-:-:S02]  /*5210*/  MOV R158, R166 ;  /* 0x000000a6009e7202 */ /* 0x000fc40000000f00 */
[----:B------:R-:W-:Y:S01]  /*5220*/  LOP3.LUT R6, R0, R2, RZ, 0xc0, !PT ;  /* 0x0000000200067212 */ /* 0x000fe200078ec0ff */
[----:B------:R-:W-:Y:S01]  /*5230*/  HSET2.LE.AND R0, R10, R161, PT ;  /* 0x000000a10a007233 */ /* 0x000fe20003803000 */
[----:B------:R-:W-:-:S04]  /*5240*/  F2FP.BF16.PACK_AB R2, R246, R149 ;  /* 0x00000095f602723e */ /* 0x000fc800000010ff */
[----:B------:R-:W-:Y:S01]  /*5250*/  LOP3.LUT R7, R0, R2, RZ, 0xc0, !PT ;  /* 0x0000000200077212 */ /* 0x000fe200078ec0ff */
[----:B------:R-:W-:Y:S01]  /*5260*/  HSET2.LE.AND R0, R11, R161, PT ;  /* 0x000000a10b007233 */ /* 0x000fe20003803000 */
[----:B------:R-:W-:-:S04]  /*5270*/  F2FP.BF16.PACK_AB R2, R14, R18 ;  /* 0x000000120e02723e */ /* 0x000fc800000010ff */
[----:B--2---:R-:W-:Y:S01]  /*5280*/  LOP3.LUT R4, R0, R2, RZ, 0xc0, !PT ;  /* 0x0000000200047212 */ /* 0x004fe200078ec0ff */
[----:B------:R-:W-:Y:S01]  /*5290*/  HSET2.LE.AND R0, R9, R161, PT ;  /* 0x000000a109007233 */ /* 0x000fe20003803000 */
[----:B----4-:R-:W-:Y:S01]  /*52a0*/  F2FP.BF16.PACK_AB R2, R244, R151 ;  /* 0x00000097f402723e */ /* 0x010fe200000010ff */
[----:B------:R-:W-:Y:S03]  /*52b0*/  LDSM.16.MT88.4 R8, [R211+0x13000] ;  /* 0x01300000d308783b */ /* 0x000fe60000004200 */
[----:B------:R-:W-:Y:S01]  /*52c0*/  LOP3.LUT R5, R0, R2, RZ, 0xc0, !PT ;  /* 0x0000000200057212 */ /* 0x000fe200078ec0ff */
[----:B------:R-:W-:Y:S02]  /*52d0*/  IMAD.MOV.U32 R2, RZ, RZ, R128 ;  /* 0x000000ffff027224 */ /* 0x000fe400078e0080 */
[----:B------:R-:W-:Y:S02]  /*52e0*/  IMAD.MOV.U32 R0, RZ, RZ, R167 ;  /* 0x000000ffff007224 */ /* 0x000fe400078e00a7 */
[----:B------:R-:W-:-:S02]  /*52f0*/  FFMA.FTZ R2, R2, c[0x0][0x23c], -R13 ;  /* 0x00008f0002027a23 */ /* 0x000fc4000001080d */
[----:B-1----:R-:W-:Y:S01]  /*5300*/  HMMA.16816.F32.BF16 R92, R4, R28, R104 ;  /* 0x0000001c045c723c */ /* 0x002fe20000041868 */
[----:B------:R-:W-:-:S07]  /*5310*/  FFMA.FTZ R0, R0, c[0x0][0x23c], -R13 ;  /* 0x00008f0000007a23 */ /* 0x000fce000001080d */
[C---:B------:R-:W-:Y:S01]  /*5320*/  HMMA.16816.F32.BF16 R100, R4.reuse, R30, R120 ;  /* 0x0000001e0464723c */ /* 0x040fe20000041878 */
[----:B------:R-:W1:Y:S07]  /*5330*/  LDSM.16.MT88.4 R28, [R209+0x13000] ;  /* 0x01300000d11c783b */ /* 0x000e6e0000004200 */
[C---:B---3--:R-:W-:Y:S07]  /*5340*/  HMMA.16816.F32.BF16 R152, R4.reuse, R24, R192 ;  /* 0x000000180498723c */ /* 0x048fee00000418c0 */
[----:B------:R-:W-:Y:S01]  /*5350*/  IMAD.MOV.U32 R192, RZ, RZ, R63 ;  /* 0x000000ffffc07224 */ /* 0x000fe200078e003f */
[----:B------:R-:W-:Y:S01]  /*5360*/  MOV R194, R61 ;  /* 0x0000003d00c27202 */ /* 0x000fe20000000f00 */
[----:B------:R-:W-:Y:S01]  /*5370*/  IMAD.MOV.U32 R193, RZ, RZ, R62 ;  /* 0x000000ffffc17224 */ /* 0x000fe200078e003e */
[----:B------:R-:W-:Y:S01]  /*5380*/  HMMA.16816.F32.BF16 R64, R4, R20, R180 ;  /* 0x000000140440723c */ /* 0x000fe200000418b4 */
[----:B------:R-:W-:-:S06]  /*5390*/  IMAD.MOV.U32 R195, RZ, RZ, R60 ;  /* 0x000000ffffc37224 */ /* 0x000fcc00078e003c */
[----:B------:R-:W-:Y:S01]  /*53a0*/  MOV R181, R160 ;  /* 0x000000a000b57202 */ /* 0x000fe20000000f00 */
[C---:B------:R-:W-:Y:S01]  /*53b0*/  HMMA.16816.F32.BF16 R60, R4.reuse, R26, R184 ;  /* 0x0000001a043c723c */ /* 0x040fe200000418b8 */
[----:B------:R-:W2:Y:S01]  /*53c0*/  LDSM.16.MT88.4 R24, [R210+0x13000] ;  /* 0x01300000d218783b */ /* 0x000ea20000004200 */
[----:B------:R-:W-:Y:S02]  /*53d0*/  IMAD.MOV.U32 R180, RZ, RZ, R161 ;  /* 0x000000ffffb47224 */ /* 0x000fe400078e00a1 */
[----:B------:R-:W-:Y:S02]  /*53e0*/  IMAD.MOV.U32 R183, RZ, RZ, R130 ;  /* 0x000000ffffb77224 */ /* 0x000fe400078e0082 */
[----:B------:R-:W-:Y:S02]  /*53f0*/  IMAD.MOV.U32 R182, RZ, RZ, R131 ;  /* 0x000000ffffb67224 */ /* 0x000fe400078e0083 */
[C---:B------:R-:W-:Y:S01]  /*5400*/  HMMA.16816.F32.BF16 R76, R4.reuse, R22, R132 ;  /* 0x00000016044c723c */ /* 0x040fe20000041884 */
[----:B------:R-:W3:Y:S07]  /*5410*/  LDSM.16.MT88.4 R20, [R212+0x13000] ;  /* 0x01300000d414783b */ /* 0x000eee0000004200 */
[C---:B-1----:R-:W-:Y:S07]  /*5420*/  HMMA.16816.F32.BF16 R120, R4.reuse, R30, R240 ;  /* 0x0000001e0478723c */ /* 0x042fee00000418f0 */
[----:B------:R-:W-:Y:S01]  /*5430*/  IMAD.MOV.U32 R243, RZ, RZ, R162 ;  /* 0x000000fffff37224 */ /* 0x000fe200078e00a2 */
[----:B------:R-:W-:Y:S01]  /*5440*/  MOV R242, R163 ;  /* 0x000000a300f27202 */ /* 0x000fe20000000f00 */
[----:B------:R-:W-:Y:S01]  /*5450*/  HMMA.16816.F32.BF16 R140, R4, R8, R140 ;  /* 0x00000008048c723c */ /* 0x000fe2000004188c */
[----:B------:R-:W-:-:S02]  /*5460*/  IMAD.MOV.U32 R241, RZ, RZ, R156 ;  /* 0x000000fffff17224 */ /* 0x000fc400078e009c */
[----:B------:R-:W-:Y:S02]  /*5470*/  IMAD.MOV.U32 R240, RZ, RZ, R157 ;  /* 0x000000fffff07224 */ /* 0x000fe400078e009d */
[----:B------:R-:W-:Y:S02]  /*5480*/  IMAD.MOV.U32 R156, RZ, RZ, R164 ;  /* 0x000000ffff9c7224 */ /* 0x000fe400078e00a4 */
[----:B------:R-:W-:Y:S01]  /*5490*/  IMAD.MOV.U32 R157, RZ, RZ, R165 ;  /* 0x000000ffff9d7224 */ /* 0x000fe200078e00a5 */
[C---:B------:R-:W-:Y:S01]  /*54a0*/  HMMA.16816.F32.BF16 R160, R4.reuse, R10, R168 ;  /* 0x0000000a04a0723c */ /* 0x040fe200000418a8 */
[----:B------:R-:W1:Y:S07]  /*54b0*/  LDSM.16.MT88.4 R8, [R211+0x15000] ;  /* 0x01500000d308783b */ /* 0x000e6e0000004200 */
[C---:B------:R-:W-:Y:S07]  /*54c0*/  HMMA.16816.F32.BF16 R104, R4.reuse, R32, R192 ;  /* 0x000000200468723c */ /* 0x040fee00000418c0 */
[----:B------:R-:W-:Y:S01]  /*54d0*/  MOV R195, R129 ;  /* 0x0000008100c37202 */ /* 0x000fe20000000f00 */
[C---:B--2---:R-:W-:Y:S08]  /*54e0*/  HMMA.16816.F32.BF16 R124, R4.reuse, R24, R124 ;  /* 0x00000018047c723c */ /* 0x044ff0000004187c */
[C---:B------:R-:W-:Y:S01]  /*54f0*/  HMMA.16816.F32.BF16 R128, R4.reuse, R26, R200 ;  /* 0x0000001a0480723c */ /* 0x040fe200000418c8 */
[----:B------:R-:W2:Y:S07]  /*5500*/  LDSM.16.MT88.4 R24, [R210+0x15000] ;  /* 0x01500000d218783b */ /* 0x000eae0000004200 */
[C---:B---3--:R-:W-:Y:S08]  /*5510*/  HMMA.16816.F32.BF16 R132, R4.reuse, R20, R188 ;  /* 0x000000140484723c */ /* 0x048ff000000418bc */
[C---:B------:R-:W-:Y:S01]  /*5520*/  HMMA.16816.F32.BF16 R136, R4.reuse, R22, R136 ;  /* 0x000000160488723c */ /* 0x040fe20000041888 */
[----:B------:R-:W3:Y:S07]  /*5530*/  LDSM.16.MT88.4 R20, [R212+0x15000] ;  /* 0x01500000d414783b */ /* 0x000eee0000004200 */
[C---:B------:R-:W-:Y:S07]  /*5540*/  HMMA.16816.F32.BF16 R164, R4.reuse, R36, R176 ;  /* 0x0000002404a4723c */ /* 0x040fee00000418b0 */
[----:B------:R-:W-:Y:S01]  /*5550*/  IMAD.MOV.U32 R37, RZ, RZ, R195 ;  /* 0x000000ffff257224 */ /* 0x000fe200078e00c3 */
[C---:B-1----:R-:W-:Y:S01]  /*5560*/  HMMA.16816.F32.BF16 R188, R4.reuse, R10, R88 ;  /* 0x0000000a04bc723c */ /* 0x042fe20000041858 */
[----:B------:R-:W-:Y:S01]  /*5570*/  MOV R36, R207 ;  /* 0x000000cf00247202 */ /* 0x000fe20000000f00 */
[----:B------:R-:W-:Y:S06]  /*5580*/  LDSM.16.MT88.4 R88, [R211+0x13800] ;  /* 0x01380000d358783b */ /* 0x000fec0000004200 */
[C---:B------:R-:W-:Y:S01]  /*5590*/  HMMA.16816.F32.BF16 R192, R4.reuse, R8, R96 ;  /* 0x0000000804c0723c */ /* 0x040fe20000041860 */
[----:B------:R-:W1:Y:S06]  /*55a0*/  LDSM.16.MT88.4 R8, [R212+0x17000] ;  /* 0x01700000d408783b */ /* 0x000e6c0000004200 */
[----:B------:R-:W-:Y:S01]  /*55b0*/  IMAD.MOV.U32 R98, RZ, RZ, R19 ;  /* 0x000000ffff627224 */ /* 0x000fe200078e0013 */
[----:B------:R-:W-:Y:S01]  /*55c0*/  HMMA.16816.F32.BF16 R168, R4, R38, R236 ;  /* 0x0000002604a8723c */ /* 0x000fe200000418ec */
[----:B------:R-:W-:Y:S01]  /*55d0*/  MUFU.EX2 R19, R2 ;  /* 0x0000000200137308 */ /* 0x000fe20000000800 */
[----:B------:R-:W-:-:S05]  /*55e0*/  IMAD.MOV.U32 R97, RZ, RZ, R159 ;  /* 0x000000ffff617224 */ /* 0x000fca00078e009f */
[----:B------:R-:W-:Y:S01]  /*55f0*/  IMAD.MOV.U32 R38, RZ, RZ, R204 ;  /* 0x000000ffff267224 */ /* 0x000fe200078e00cc */
[----:B--2---:R-:W-:Y:S01]  /*5600*/  HMMA.16816.F32.BF16 R236, R4, R24, R248 ;  /* 0x0000001804ec723c */ /* 0x004fe200000418f8 */
[----:B------:R-:W-:-:S06]  /*5610*/  IMAD.MOV.U32 R39, RZ, RZ, R205 ;  /* 0x000000ffff277224 */ /* 0x000fcc00078e00cd */
[----:B------:R-:W-:Y:S01]  /*5620*/  MOV R251, R206 ;  /* 0x000000ce00fb7202 */ /* 0x000fe20000000f00 */
[C---:B------:R-:W-:Y:S01]  /*5630*/  HMMA.16816.F32.BF16 R112, R4.reuse, R34, R112 ;  /* 0x000000220470723c */ /* 0x040fe20000041870 */
[----:B------:R-:W2:Y:S01]  /*5640*/  LDSM.16.MT88.4 R32, [R210+0x17000] ;  /* 0x01700000d220783b */ /* 0x000ea20000004200 */
[----:B------:R-:W-:Y:S01]  /*5650*/  IMAD.MOV.U32 R25, RZ, RZ, R242 ;  /* 0x000000ffff197224 */ /* 0x000fe200078e00f2 */
[----:B------:R-:W-:Y:S01]  /*5660*/  MOV R242, R150 ;  /* 0x0000009600f27202 */ /* 0x000fe20000000f00 */
[----:B------:R-:W-:Y:S01]  /*5670*/  IMAD.MOV.U32 R24, RZ, RZ, R241 ;  /* 0x000000ffff187224 */ /* 0x000fe200078e00f1 */
[----:B------:R4:W-:Y:S01]  /*5680*/  MUFU.EX2 R150, R0 ;  /* 0x0000000000967308 */ /* 0x0009e20000000800 */
[----:B------:R-:W-:Y:S01]  /*5690*/  MOV R248, R243 ;  /* 0x000000f300f87202 */ /* 0x000fe20000000f00 */
[----:B------:R-:W-:Y:S01]  /*56a0*/  IMAD.MOV.U32 R243, RZ, RZ, R149 ;  /* 0x000000fffff37224 */ /* 0x000fe200078e0095 */
[----:B------:R-:W-:Y:S01]  /*56b0*/  HMMA.16816.F32.BF16 R204, R4, R26, R196 ;  /* 0x0000001a04cc723c */ /* 0x000fe200000418c4 */
[----:B------:R-:W-:-:S02]  /*56c0*/  IMAD.MOV.U32 R249, RZ, RZ, R180 ;  /* 0x000000fffff97224 */ /* 0x000fc400078e00b4 */
[----:B------:R-:W-:-:S04]  /*56d0*/  IMAD.MOV.U32 R250, RZ, RZ, R181 ;  /* 0x000000fffffa7224 */ /* 0x000fc800078e00b5 */
[----:B------:R-:W-:Y:S01]  /*56e0*/  IMAD.MOV.U32 R27, RZ, RZ, R38 ;  /* 0x000000ffff1b7224 */ /* 0x000fe200078e0026 */
[C---:B------:R-:W-:Y:S01]  /*56f0*/  HMMA.16816.F32.BF16 R116, R4.reuse, R28, R116 ;  /* 0x0000001c0474723c */ /* 0x040fe20000041874 */
[----:B------:R-:W5:Y:S01]  /*5700*/  LDSM.16.MT88.4 R28, [R209+0x17000] ;  /* 0x01700000d11c783b */ /* 0x000f620000004200 */
[----:B------:R-:W-:Y:S01]  /*5710*/  IMAD.MOV.U32 R26, RZ, RZ, R251 ;  /* 0x000000ffff1a7224 */ /* 0x000fe200078e00fb */
[----:B------:R-:W-:Y:S01]  /*5720*/  MOV R38, R240 ;  /* 0x000000f000267202 */ /* 0x000fe20000000f00 */
[----:B------:R-:W-:Y:S01]  /*5730*/  IMAD.MOV.U32 R240, RZ, RZ, R183 ;  /* 0x000000fffff07224 */ /* 0x000fe200078e00b7 */
[----:B------:R-:W-:Y:S01]  /*5740*/  MOV R251, R182 ;  /* 0x000000b600fb7202 */ /* 0x000fe20000000f00 */
[----:B----4-:R-:W-:Y:S02]  /*5750*/  FFMA.FTZ R0, R252, c[0x0][0x23c], -R13 ;  /* 0x00008f00fc007a23 */ /* 0x010fe4000001080d */
[----:B---3--:R-:W-:Y:S01]  /*5760*/  HMMA.16816.F32.BF16 R196, R4, R20, R172 ;  /* 0x0000001404c4723c */ /* 0x008fe200000418ac */
[----:B------:R-:W-:Y:S01]  /*5770*/  FFMA.FTZ R2, R26, c[0x0][0x23c], -R12 ;  /* 0x00008f001a027a23 */ /* 0x000fe2000001080c */
[----:B------:R3:W-:Y:S01]  /*5780*/  MUFU.EX2 R241, R0 ;  /* 0x0000000000f17308 */ /* 0x0007e20000000800 */
[----:B------:R-:W-:-:S02]  /*5790*/  IMAD.MOV.U32 R99, RZ, RZ, R27 ;  /* 0x000000ffff637224 */ /* 0x000fc400078e001b */
[----:B------:R-:W-:-:S03]  /*57a0*/  IMAD.MOV.U32 R252, RZ, RZ, R97 ;  /* 0x000000fffffc7224 */ /* 0x000fc600078e0061 */
[C---:B------:R-:W-:Y:S01]  /*57b0*/  HMMA.16816.F32.BF16 R200, R4.reuse, R22, R108 ;  /* 0x0000001604c8723c */ /* 0x040fe2000004186c */
[----:B------:R-:W4:Y:S06]  /*57c0*/  LDSM.16.MT88.4 R20, [R211+0x17000] ;  /* 0x01700000d314783b */ /* 0x000f2c0000004200 */
[----:B------:R-:W-:Y:S01]  /*57d0*/  MOV R108, R249 ;  /* 0x000000f9006c7202 */ /* 0x000fe20000000f00 */
[C---:B-1----:R-:W-:Y:S01]  /*57e0*/  HMMA.16816.F32.BF16 R180, R4.reuse, R8, R56 ;  /* 0x0000000804b4723c */ /* 0x042fe20000041838 */
[----:B------:R-:W-:Y:S01]  /*57f0*/  IMAD.MOV.U32 R249, RZ, RZ, R251 ;  /* 0x000000fffff97224 */ /* 0x000fe200078e00fb */
[----:B------:R-:W-:Y:S01]  /*5800*/  MOV R111, R24 ;  /* 0x00000018006f7202 */ /* 0x000fe20000000f00 */
[----:B---3--:R-:W-:Y:S01]  /*5810*/  FFMA.FTZ R0, R247, c[0x0][0x23c], -R13 ;  /* 0x00008f00f7007a23 */ /* 0x008fe2000001080d */
[----:B------:R-:W-:Y:S01]  /*5820*/  MOV R96, R108 ;  /* 0x0000006c00607202 */ /* 0x000fe20000000f00 */
[----:B------:R-:W-:Y:S01]  /*5830*/  IMAD.MOV.U32 R251, RZ, RZ, R18 ;  /* 0x000000fffffb7224 */ /* 0x000fe200078e0012 */
[----:B------:R-:W-:Y:S01]  /*5840*/  LDSM.16.MT88.4 R56, [R211+0x11800] ;  /* 0x01180000d338783b */ /* 0x000fe20000004200 */
[----:B------:R1:W-:Y:S01]  /*5850*/  MUFU.EX2 R149, R0 ;  /* 0x0000000000957308 */ /* 0x0003e20000000800 */
[----:B------:R-:W-:Y:S01]  /*5860*/  IMAD.MOV.U32 R109, RZ, RZ, R248 ;  /* 0x000000ffff6d7224 */ /* 0x000fe200078e00f8 */
[C---:B--2---:R-:W-:Y:S01]  /*5870*/  HMMA.16816.F32.BF16 R172, R4.reuse, R32, R72 ;  /* 0x0000002004ac723c */ /* 0x044fe20000041848 */
[----:B------:R-:W-:Y:S01]  /*5880*/  IMAD.MOV.U32 R110, RZ, RZ, R25 ;  /* 0x000000ffff6e7224 */ /* 0x000fe200078e0019 */
[----:B------:R-:W-:Y:S01]  /*5890*/  LDSM.16.MT88.4 R72, [R210+0x13800] ;  /* 0x01380000d248783b */ /* 0x000fe20000004200 */
[----:B------:R-:W-:Y:S01]  /*58a0*/  IMAD.MOV.U32 R248, RZ, RZ, R250 ;  /* 0x000000fffff87224 */ /* 0x000fe200078e00fa */
[----:B------:R-:W-:Y:S01]  /*58b0*/  MOV R250, R240 ;  /* 0x000000f000fa7202 */ /* 0x000fe20000000f00 */
[----:B------:R-:W-:Y:S01]  /*58c0*/  IMAD.MOV.U32 R240, RZ, RZ, R14 ;  /* 0x000000fffff07224 */ /* 0x000fe200078e000e */
[----:B------:R2:W-:Y:S01]  /*58d0*/  MUFU.EX2 R18, R2 ;  /* 0x0000000200127308 */ /* 0x0005e20000000800 */
[----:B------:R-:W-:Y:S01]  /*58e0*/  IMAD.MOV.U32 R108, RZ, RZ, R248 ;  /* 0x000000ffff6c7224 */ /* 0x000fe200078e00f8 */
[----:B------:R-:W-:Y:S01]  /*58f0*/  HMMA.16816.F32.BF16 R184, R4, R34, R68 ;  /* 0x0000002204b8723c */ /* 0x000fe20000041844 */
[----:B------:R-:W-:-:S02]  /*5900*/  MOV R248, R158 ;  /* 0x0000009e00f87202 */ /* 0x000fc40000000f00 */
[----:B-1----:R-:W-:-:S05]  /*5910*/  LOP3.LUT R0, R41, UR7, R144, 0x96, !PT ;  /* 0x0000000729007c12 */ /* 0x002fca000f8e9690 */
[----:B-----5:R-:W-:Y:S01]  /*5920*/  HMMA.16816.F32.BF16 R176, R4, R28, R80 ;  /* 0x0000001c04b0723c */ /* 0x020fe20000041850 */
[----:B------:R-:W-:Y:S01]  /*5930*/  LDSM.16.MT88.4 R80, [R212+0x13800] ;  /* 0x01380000d450783b */ /* 0x000fe20000004200 */
[----:B------:R-:W-:-:S05]  /*5940*/  IMAD.WIDE.U32 R8, R0, -0x2daee0ad, RZ ;  /* 0xd2511f5300087825 */ /* 0x000fca00078e00ff */
[----:B------:R-:W-:Y:S01]  /*5950*/  LOP3.LUT R0, R9, UR17, R42, 0x96, !PT ;  /* 0x0000001109007c12 */ /* 0x000fe2000f8e962a */
[C---:B------:R-:W-:Y:S01]  /*5960*/  HMMA.16816.F32.BF16 R32, R4.reuse, R10, R52 ;  /* 0x0000000a0420723c */ /* 0x040fe20000041834 */
[----:B------:R-:W1:Y:S01]  /*5970*/  LDSM.16.MT88.4 R40, [R210+0x11800] ;  /* 0x01180000d228783b */ /* 0x000e620000004200 */
[----:B--2---:R-:W-:Y:S01]  /*5980*/  LOP3.LUT R2, R8, 0xffff, RZ, 0xc0, !PT ;  /* 0x0000ffff08027812 */ /* 0x004fe200078ec0ff */
[----:B------:R-:W-:Y:S01]  /*5990*/  FFMA.FTZ R9, R98, c[0x0][0x23c], -R12 ;  /* 0x00008f0062097a23 */ /* 0x000fe2000001080c */
[----:B------:R-:W-:Y:S02]  /*59a0*/  LOP3.LUT R14, R8, 0xff, RZ, 0xc0, !PT ;  /* 0x000000ff080e7812 */ /* 0x000fe400078ec0ff */
[----:B------:R-:W-:Y:S01]  /*59b0*/  SHF.R.U32.HI R13, RZ, 0x18, R8 ;  /* 0x00000018ff0d7819 */ /* 0x000fe20000011608 */
[----:B------:R-:W-:Y:S01]  /*59c0*/  FFMA.FTZ R11, R99, c[0x0][0x23c], -R12 ;  /* 0x00008f00630b7a23 */ /* 0x000fe2000001080c */
[C---:B----4-:R-:W-:Y:S01]  /*59d0*/  HMMA.16816.F32.BF16 R24, R4.reuse, R20, R48 ;  /* 0x000000140418723c */ /* 0x050fe20000041830 */
[----:B------:R-:W-:Y:S01]  /*59e0*/  SHF.R.U32.HI R10, RZ, 0x10, R8 ;  /* 0x00000010ff0a7819 */ /* 0x000fe20000011608 */
[----:B------:R-:W-:Y:S01]  /*59f0*/  FFMA.FTZ R8, R15, c[0x0][0x23c], -R12 ;  /* 0x00008f000f087a23 */ /* 0x000fe2000001080c */
[----:B------:R-:W-:Y:S01]  /*5a00*/  MOV R98, R250 ;  /* 0x000000fa00627202 */ /* 0x000fe20000000f00 */
[----:B------:R2:W3:Y:S01]  /*5a10*/  MUFU.EX2 R15, R9 ;  /* 0x00000009000f7308 */ /* 0x0004e20000000800 */
[----:B------:R-:W-:Y:S01]  /*5a20*/  IMAD.MOV.U32 R99, RZ, RZ, R249 ;  /* 0x000000ffff637224 */ /* 0x000fe200078e00f9 */
[----:B------:R-:W4:Y:S01]  /*5a30*/  LDSM.16.MT88.4 R48, [R212+0x11800] ;  /* 0x01180000d430783b */ /* 0x000f220000004200 */
[----:B------:R-:W-:Y:S01]  /*5a40*/  MOV R247, R98 ;  /* 0x0000006200f77202 */ /* 0x000fe20000000f00 */
[----:B------:R-:W-:Y:S01]  /*5a50*/  HMMA.16816.F32.BF16 R28, R4, R30, R84 ;  /* 0x0000001e041c723c */ /* 0x000fe20000041854 */
[----:B------:R-:W-:-:S02]  /*5a60*/  IMAD.MOV.U32 R250, RZ, RZ, R156 ;  /* 0x000000fffffa7224 */ /* 0x000fc400078e009c */
[----:B------:R-:W-:Y:S01]  /*5a70*/  IMAD.MOV.U32 R249, RZ, RZ, R157 ;  /* 0x000000fffff97224 */ /* 0x000fe200078e009d */
[----:B------:R5:W-:Y:S01]  /*5a80*/  MUFU.EX2 R12, R8 ;  /* 0x00000008000c7308 */ /* 0x000be20000000800 */
[----:B------:R-:W-:Y:S03]  /*5a90*/  LDSM.16.MT88.4 R156, [R209+0x11800] ;  /* 0x01180000d19c783b */ /* 0x000fe60000004200 */
[----:B------:R-:W-:Y:S01]  /*5aa0*/  HMMA.16816.F32.BF16 R20, R4, R22, R44 ;  /* 0x000000160414723c */ /* 0x000fe2000004182c */
[----:B--2---:R-:W-:-:S03]  /*5ab0*/  LOP3.LUT R9, R0, 0xff, RZ, 0xc0, !PT ;  /* 0x000000ff00097812 */ /* 0x004fc600078ec0ff */
[----:B------:R-:W2:Y:S03]  /*5ac0*/  MUFU.EX2 R11, R11 ;  /* 0x0000000b000b7308 */ /* 0x000ea60000000800 */
[----:B------:R-:W-:Y:S02]  /*5ad0*/  SHF.R.U32.HI R5, RZ, 0x8, R2 ;  /* 0x00000008ff057819 */ /* 0x000fe40000011602 */
[----:B------:R-:W-:Y:S02]  /*5ae0*/  LOP3.LUT R2, R0, 0xffff, RZ, 0xc0, !PT ;  /* 0x0000ffff00027812 */ /* 0x000fe400078ec0ff */
[----:B------:R-:W-:Y:S02]  /*5af0*/  SHF.R.U32.HI R4, RZ, 0x10, R0 ;  /* 0x00000010ff047819 */ /* 0x000fe40000011600 */
[----:B------:R-:W-:Y:S02]  /*5b00*/  SHF.R.U32.HI R6, RZ, 0x8, R2 ;  /* 0x00000008ff067819 */ /* 0x000fe40000011602 */
[----:B-----5:R-:W-:-:S02]  /*5b10*/  SHF.R.U32.HI R8, RZ, 0x18, R0 ;  /* 0x00000018ff087819 */ /* 0x020fc40000011600 */
[----:B------:R-:W-:Y:S02]  /*5b20*/  LOP3.LUT R2, R4, 0xff, RZ, 0xc0, !PT ;  /* 0x000000ff04027812 */ /* 0x000fe400078ec0ff */
[----:B------:R-:W-:Y:S01]  /*5b30*/  PRMT R0, R14, 0x5410, R5 ;  /* 0x000054100e007816 */ /* 0x000fe20000000005 */
[----:B------:R-:W-:Y:S01]  /*5b40*/  IMAD.MOV.U32 R14, RZ, RZ, R108 ;  /* 0x000000ffff0e7224 */ /* 0x000fe200078e006c */
[----:B------:R-:W-:Y:S01]  /*5b50*/  LOP3.LUT R7, R10, 0xff, RZ, 0xc0, !PT ;  /* 0x000000ff0a077812 */ /* 0x000fe200078ec0ff */
[----:B------:R-:W-:Y:S01]  /*5b60*/  IMAD.MOV.U32 R10, RZ, RZ, R99 ;  /* 0x000000ffff0a7224 */ /* 0x000fe200078e0063 */
[----:B------:R-:W-:Y:S01]  /*5b70*/  PRMT R4, R9, 0x5410, R6 ;  /* 0x0000541009047816 */ /* 0x000fe20000000006 */
[--C-:B------:R-:W-:Y:S01]  /*5b80*/  HSET2.LE.AND R6, R0, R96.reuse, PT ;  /* 0x0000006000067233 */ /* 0x100fe20003803000 */
[----:B------:R-:W-:Y:S01]  /*5b90*/  PRMT R2, R2, 0x5410, R8 ;  /* 0x0000541002027816 */ /* 0x000fe20000000008 */
[----:B------:R-:W-:Y:S01]  /*5ba0*/  IMAD.MOV.U32 R8, RZ, RZ, R110 ;  /* 0x000000ffff087224 */ /* 0x000fe200078e006e */
[----:B------:R-:W-:Y:S01]  /*5bb0*/  PRMT R7, R7, 0x5410, R13 ;  /* 0x0000541007077816 */ /* 0x000fe2000000000d */
[--C-:B------:R-:W-:Y:S01]  /*5bc0*/  HSET2.LE.AND R0, R4, R96.reuse, PT ;  /* 0x0000006004007233 */ /* 0x100fe20003803000 */
[----:B---3--:R-:W-:Y:S01]  /*5bd0*/  F2FP.BF16.PACK_AB R5, R15, R18 ;  /* 0x000000120f05723e */ /* 0x008fe200000010ff */
[--C-:B------:R-:W-:Y:S01]  /*5be0*/  HSET2.LE.AND R4, R2, R96.reuse, PT ;  /* 0x0000006002047233 */ /* 0x100fe20003803000 */
[----:B------:R-:W-:Y:S01]  /*5bf0*/  F2FP.BF16.PACK_AB R2, R241, R150 ;  /* 0x00000096f102723e */ /* 0x000fe200000010ff */
[----:B------:R-:W-:Y:S01]  /*5c00*/  HSET2.LE.AND R7, R7, R96, PT ;  /* 0x0000006007077233 */ /* 0x000fe20003803000 */
[----:B------:R-:W-:Y:S01]  /*5c10*/  IMAD.MOV.U32 R110, RZ, RZ, R111 ;  /* 0x000000ffff6e7224 */ /* 0x000fe200078e006f */
[----:B------:R-:W3:Y:S01]  /*5c20*/  LDSM.16.MT88.4 R96, [R209+0x15800] ;  /* 0x01580000d160783b */ /* 0x000ee20000004200 */
[----:B------:R-:W-:Y:S01]  /*5c30*/  LOP3.LUT R144, R0, R2, RZ, 0xc0, !PT ;  /* 0x0000000200907212 */ /* 0x000fe200078ec0ff */
[----:B------:R-:W-:Y:S01]  /*5c40*/  IMAD.MOV.U32 R111, RZ, RZ, R147 ;  /* 0x000000ffff6f7224 */ /* 0x000fe200078e0093 */
[----:B------:R-:W-:Y:S01]  /*5c50*/  F2FP.BF16.PACK_AB R0, R19, R149 ;  /* 0x000000951300723e */ /* 0x000fe200000010ff */
[----:B------:R-:W-:Y:S01]  /*5c60*/  IMAD.MOV.U32 R108, RZ, RZ, R39 ;  /* 0x000000ffff6c7224 */ /* 0x000fe200078e0027 */
[----:B--2---:R-:W-:-:S02]  /*5c70*/  F2FP.BF16.PACK_AB R2, R11, R12 ;  /* 0x0000000c0b02723e */ /* 0x004fc400000010ff */
[----:B------:R-:W-:Y:S01]  /*5c80*/  LOP3.LUT R145, R4, R5, RZ, 0xc0, !PT ;  /* 0x0000000504917212 */ /* 0x000fe200078ec0ff */
[----:B------:R-:W-:Y:S01]  /*5c90*/  IMAD.MOV.U32 R5, RZ, RZ, R146 ;  /* 0x000000ffff057224 */ /* 0x000fe200078e0092 */
[----:B------:R-:W-:Y:S02]  /*5ca0*/  LOP3.LUT R146, R6, R0, RZ, 0xc0, !PT ;  /* 0x0000000006927212 */ /* 0x000fe400078ec0ff */
[----:B------:R-:W-:Y:S01]  /*5cb0*/  LOP3.LUT R147, R7, R2, RZ, 0xc0, !PT ;  /* 0x0000000207937212 */ /* 0x000fe200078ec0ff */
[----:B------:R-:W-:Y:S01]  /*5cc0*/  IMAD.MOV.U32 R2, RZ, RZ, R37 ;  /* 0x000000ffff027224 */ /* 0x000fe200078e0025 */
[----:B------:R-:W-:Y:S02]  /*5cd0*/  MOV R13, R109 ;  /* 0x0000006d000d7202 */ /* 0x000fe40000000f00 */
[----:B------:R-:W-:Y:S02]  /*5ce0*/  MOV R109, R38 ;  /* 0x00000026006d7202 */ /* 0x000fe40000000f00 */
[----:B------:R-:W-:Y:S01]  /*5cf0*/  MOV R0, R36 ;  /* 0x0000002400007202 */ /* 0x000fe20000000f00 */
[C---:B------:R-:W-:Y:S01]  /*5d00*/  HMMA.16816.F32.BF16 R84, R144.reuse, R88, R140 ;  /* 0x000000589054723c */ /* 0x040fe2000004188c */
[----:B------:R-:W-:Y:S07]  /*5d10*/  LDSM.16.MT88.4 R140, [R212+0x17800] ;  /* 0x01780000d48c783b */ /* 0x000fee0000004200 */
[C---:B-1----:R-:W-:Y:S01]  /*5d20*/  HMMA.16816.F32.BF16 R36, R144.reuse, R40, R64 ;  /* 0x000000289024723c */ /* 0x042fe20000041840 */
[----:B------:R-:W1:Y:S07]  /*5d30*/  LDSM.16.MT88.4 R64, [R209+0x13800] ;  /* 0x01380000d140783b */ /* 0x000e6e0000004200 */
[C---:B----4-:R-:W-:Y:S08]  /*5d40*/  HMMA.16816.F32.BF16 R44, R144.reuse, R48, R92 ;  /* 0x00000030902c723c */ /* 0x050ff0000004185c */
[C---:B------:R-:W-:Y:S07]  /*5d50*/  HMMA.16816.F32.BF16 R88, R144.reuse, R90, R160 ;  /* 0x0000005a9058723c */ /* 0x040fee00000418a0 */
[----:B------:R-:W-:Y:S01]  /*5d60*/  MOV R160, R5 ;  /* 0x0000000500a07202 */ /* 0x000fe20000000f00 */
[----:B---3--:R-:W-:Y:S01]  /*5d70*/  HMMA.16816.F32.BF16 R92, R144, R96, R164 ;  /* 0x00000060905c723c */ /* 0x008fe200000418a4 */
[----:B------:R-:W-:Y:S01]  /*5d80*/  IMAD.MOV.U32 R161, RZ, RZ, R108 ;  /* 0x000000ffffa17224 */ /* 0x000fe200078e006c */
[----:B------:R-:W-:Y:S01]  /*5d90*/  MOV R163, R110 ;  /* 0x0000006e00a37202 */ /* 0x000fe20000000f00 */
[----:B------:R-:W-:Y:S01]  /*5da0*/  IMAD.MOV.U32 R162, RZ, RZ, R109 ;  /* 0x000000ffffa27224 */ /* 0x000fe200078e006d */
[----:B------:R-:W-:Y:S01]  /*5db0*/  LDSM.16.MT88.4 R4, [R211+0x17800] ;  /* 0x01780000d304783b */ /* 0x000fe20000004200 */
[----:B------:R-:W-:-:S02]  /*5dc0*/  FADD.FTZ R0, R0, R160 ;  /* 0x000000a000007221 */ /* 0x000fc40000010000 */
[----:B------:R-:W-:Y:S01]  /*5dd0*/  IMAD.MOV.U32 R167, RZ, RZ, R111 ;  /* 0x000000ffffa77224 */ /* 0x000fe200078e006f */
[C---:B------:R-:W-:Y:S01]  /*5de0*/  HMMA.16816.F32.BF16 R152, R144.reuse, R156, R152 ;  /* 0x0000009c9098723c */ /* 0x040fe20000041898 */
[----:B------:R-:W-:Y:S02]  /*5df0*/  FADD.FTZ R0, R162, R0 ;  /* 0x00000000a2007221 */ /* 0x000fe40000010000 */
[----:B------:R-:W-:Y:S02]  /*5e00*/  FADD.FTZ R2, R2, R167 ;  /* 0x000000a702027221 */ /* 0x000fe40000010000 */
[----:B------:R-:W-:Y:S02]  /*5e10*/  FADD.FTZ R0, R8, R0 ;  /* 0x0000000008007221 */ /* 0x000fe40000010000 */
[----:B------:R-:W-:Y:S01]  /*5e20*/  FADD.FTZ R2, R161, R2 ;  /* 0x00000002a1027221 */ /* 0x000fe20000010000 */
[----:B------:R-:W-:Y:S01]  /*5e30*/  HMMA.16816.F32.BF16 R156, R144, R158, R60 ;  /* 0x0000009e909c723c */ /* 0x000fe2000004183c */
[----:B------:R-:W-:-:S02]  /*5e40*/  FADD.FTZ R0, R14, R0 ;  /* 0x000000000e007221 */ /* 0x000fc40000010000 */
[----:B------:R-:W-:Y:S02]  /*5e50*/  FADD.FTZ R2, R163, R2 ;  /* 0x00000002a3027221 */ /* 0x000fe40000010000 */
[----:B------:R-:W-:Y:S02]  /*5e60*/  FADD.FTZ R0, R247, R0 ;  /* 0x00000000f7007221 */ /* 0x000fe40000010000 */
[----:B------:R-:W-:Y:S01]  /*5e70*/  FADD.FTZ R2, R13, R2 ;  /* 0x000000020d027221 */ /* 0x000fe20000010000 */
[----:B------:R-:W-:Y:S01]  /*5e80*/  HMMA.16816.F32.BF16 R40, R144, R42, R76 ;  /* 0x0000002a9028723c */ /* 0x000fe2000004184c */
[----:B------:R-:W-:Y:S02]  /*5e90*/  FADD.FTZ R0, R248, R0 ;  /* 0x00000000f8007221 */ /* 0x000fe40000010000 */
[----:B------:R-:W-:Y:S02]  /*5ea0*/  FADD.FTZ R2, R10, R2 ;  /* 0x000000020a027221 */ /* 0x000fe40000010000 */
[----:B------:R-:W-:-:S02]  /*5eb0*/  FADD.FTZ R0, R250, R0 ;  /* 0x00000000fa007221 */ /* 0x000fc40000010000 */
[----:B------:R-:W-:Y:S01]  /*5ec0*/  FADD.FTZ R2, R252, R2 ;  /* 0x00000002fc027221 */ /* 0x000fe20000010000 */
[C---:B------:R-:W-:Y:S01]  /*5ed0*/  HMMA.16816.F32.BF16 R52, R144.reuse, R56, R104 ;  /* 0x000000389034723c */ /* 0x040fe20000041868 */
[----:B------:R-:W2:Y:S01]  /*5ee0*/  LDSM.16.MT88.4 R104, [R210+0x15800] ;  /* 0x01580000d268783b */ /* 0x000ea20000004200 */
[----:B------:R-:W-:Y:S02]  /*5ef0*/  FADD.FTZ R0, R151, R0 ;  /* 0x0000000097007221 */ /* 0x000fe40000010000 */
[----:B------:R-:W-:Y:S02]  /*5f00*/  FADD.FTZ R2, R249, R2 ;  /* 0x00000002f9027221 */ /* 0x000fe40000010000 */
[----:B------:R-:W-:Y:S02]  /*5f10*/  FADD.FTZ R0, R244, R0 ;  /* 0x00000000f4007221 */ /* 0x000fe40000010000 */
[----:B-1----:R-:W-:Y:S01]  /*5f20*/  HMMA.16816.F32.BF16 R60, R144, R64, R116 ;  /* 0x00000040903c723c */ /* 0x002fe20000041874 */
        /* <DEDUP_REMOVED lines=16> */
[----:B------:R-:W-:-:S04]  /*6030*/  FADD.FTZ R241, R149, R241 ;  /* 0x000000f195f17221 */ /* 0x000fc80000010000 */
[----:B------:R-:W-:Y:S02]  /*6040*/  FADD.FTZ R241, R19, R241 ;  /* 0x000000f113f17221 */ /* 0x000fe40000010000 */
[C---:B------:R-:W-:Y:S01]  /*6050*/  HMMA.16816.F32.BF16 R64, R144.reuse, R66, R120 ;  /* 0x000000429040723c */ /* 0x040fe20000041878 */
[----:B------:R-:W3:Y:S07]  /*6060*/  LDSM.16.MT88.4 R120, [R211+0x15800] ;  /* 0x01580000d378783b */ /* 0x000eee0000004200 */
[C---:B------:R-:W-:Y:S01]  /*6070*/  HMMA.16816.F32.BF16 R72, R144.reuse, R74, R128 ;  /* 0x0000004a9048723c */ /* 0x040fe20000041880 */
[----:B------:R-:W4:Y:S07]  /*6080*/  LDSM.16.MT88.4 R128, [R209+0x17800] ;  /* 0x01780000d180783b */ /* 0x000f2e0000004200 */
[C---:B------:R-:W-:Y:S01]  /*6090*/  HMMA.16816.F32.BF16 R80, R144.reuse, R82, R136 ;  /* 0x000000529050723c */ /* 0x040fe20000041888 */
[----:B------:R-:W5:Y:S07]  /*60a0*/  LDSM.16.MT88.4 R136, [R210+0x17800] ;  /* 0x01780000d288783b */ /* 0x000f6e0000004200 */
[C---:B------:R-:W-:Y:S08]  /*60b0*/  HMMA.16816.F32.BF16 R48, R144.reuse, R50, R100 ;  /* 0x000000329030723c */ /* 0x040ff00000041864 */
[C---:B--2---:R-:W-:Y:S08]  /*60c0*/  HMMA.16816.F32.BF16 R100, R144.reuse, R104, R236 ;  /* 0x000000689064723c */ /* 0x044ff000000418ec */
[C---:B-1----:R-:W-:Y:S08]  /*60d0*/  HMMA.16816.F32.BF16 R108, R144.reuse, R112, R196 ;  /* 0x00000070906c723c */ /* 0x042ff000000418c4 */
[C---:B---3--:R-:W-:Y:S08]  /*60e0*/  HMMA.16816.F32.BF16 R116, R144.reuse, R120, R192 ;  /* 0x000000789074723c */ /* 0x048ff000000418c0 */
[C---:B----4-:R-:W-:Y:S08]  /*60f0*/  HMMA.16816.F32.BF16 R124, R144.reuse, R128, R176 ;  /* 0x00000080907c723c */ /* 0x050ff000000418b0 */
        /* <DEDUP_REMOVED lines=10> */
[----:B------:R-:W-:Y:S01]  /*61a0*/  HMMA.16816.F32.BF16 R144, R144, R6, R20 ;  /* 0x000000069090723c */ /* 0x000fe20000041814 */
[----:B------:R-:W-:Y:S11]  /*61b0*/  @!P0 BRA `(.L_x_347) ;  /* 0x00004a9000008947 */ /* 0x000ff60003800000 */
[----:B------:R-:W2:Y:S04]  /*61c0*/  LDL.64 R250, [R1+0x40] ;  /* 0x0000400001fa7983 */ /* 0x000ea80000100a00 */
[----:B------:R-:W3:Y:S01]  /*61d0*/  LDL.64 R242, [R1+0x8] ;  /* 0x0000080001f27983 */ /* 0x000ee20000100a00 */
[----:B------:R-:W-:Y:S01]  /*61e0*/  UIADD3 UR26, UR21, -0x2, URZ ;  /* 0xfffffffe151a7890 */ /* 0x000fe2000fffe03f */
[----:B------:R-:W-:-:S04]  /*61f0*/  DEPBAR.LE SB0, 0x0 ;  /* 0x000080000000791a */ /* 0x000fc80000000000 */
[----:B------:R-:W-:Y:S01]  /*6200*/  USHF.R.S32.HI UR27, URZ, 0x1f, UR26 ;  /* 0x0000001f3f1b7899 */ /* 0x000fe2000801141a */
[----:B------:R-:W1:Y:S01]  /*6210*/  S2R R246, SR_TID.X ;  /* 0x0000000000f67919 */ /* 0x000e620000002100 */
[----:B------:R-:W-:Y:S02]  /*6220*/  ULDC.64 UR4, c[0x0][0x1a0] ;  /* 0x0000680000047ab9 */ /* 0x000fe40000000a00 */
        /* <DEDUP_REMOVED lines=8> */
[----:B------:R-:W-:Y:S02]  /*62b0*/  USHF.L.U32 UR27, UR4, 0x5, URZ ;  /* 0x00000005041b7899 */ /* 0x000fe4000800063f */
[----:B------:R-:W-:Y:S01]  /*62c0*/  USHF.L.U64.HI UR4, UR4, 0x5, UR5 ;  /* 0x0000000504047899 */ /* 0x000fe20008010205 */
[----:B-1----:R-:W-:-:S05]  /*62d0*/  IMAD.SHL.U32 R246, R246, 0x2, RZ ;  /* 0x00000002f6f67824 */ /* 0x002fca00078e00ff */
[----:B------:R-:W-:Y:S01]  /*62e0*/  LOP3.LUT R246, R246, 0x6, RZ, 0xc0, !PT ;  /* 0x00000006f6f67812 */ /* 0x000fe200078ec0ff */
[----:B------:R-:W-:Y:S01]  /*62f0*/  BAR.SYNC.DEFER_BLOCKING 0x0 ;  /* 0x0000000000007b1d */ /* 0x000fe20000010000 */
[----:B--2---:R-:W-:-:S04]  /*6300*/  LEA R0, P0, R4, R250, 0x6 ;  /* 0x000000fa04007211 */ /* 0x004fc800078030ff */
[----:B------:R-:W-:Y:S02]  /*6310*/  LEA R8, P1, R0, c[0x0][0x170], 0x1 ;  /* 0x00005c0000087a11 */ /* 0x000fe400078208ff */
[----:B---3--:R-:W-:Y:S02]  /*6320*/  LEA.HI.X R2, R4, R243, R2, 0x6, P0 ;  /* 0x000000f304027211 */ /* 0x008fe400000f3402 */
[----:B------:R-:W-:Y:S02]  /*6330*/  IADD3 R6, P0, R8, UR27, RZ ;  /* 0x0000001b08067c10 */ /* 0x000fe4000ff1e0ff */
[----:B------:R-:W-:Y:S01]  /*6340*/  LEA.HI.X R9, R0, c[0x0][0x174], R2, 0x1, P1 ;  /* 0x00005d0000097a11 */ /* 0x000fe200008f0c02 */
[----:B------:R-:W-:Y:S01]  /*6350*/  IMAD.U32 R0, RZ, RZ, UR26 ;  /* 0x0000001aff007e24 */ /* 0x000fe2000f8e00ff */
[----:B------:R-:W-:Y:S02]  /*6360*/  IADD3 R4, P1, R6, UR27, RZ ;  /* 0x0000001b06047c10 */ /* 0x000fe4000ff3e0ff */
[----:B------:R-:W-:Y:S01]  /*6370*/  IADD3.X R7, R9, UR4, RZ, P0, !PT ;  /* 0x0000000409077c10 */ /* 0x000fe200087fe4ff */
[----:B------:R-:W-:Y:S01]  /*6380*/  @!PT LDS RZ, [RZ] ;  /* 0x00000000fffff984 */ /* 0x000fe20000000800 */
[----:B------:R-:W-:Y:S01]  /*6390*/  @!PT LDS RZ, [RZ] ;  /* 0x00000000fffff984 */ /* 0x000fe20000000800 */
[----:B------:R-:W-:Y:S01]  /*63a0*/  @!PT LDS RZ, [RZ] ;  /* 0x00000000fffff984 */ /* 0x000fe20000000800 */
[----:B------:R1:W-:Y:S01]  /*63b0*/  LDGSTS.E.BYPASS.LTC128B.128 [R235+0x10000], [R8.64] ;  /* 0x1000000008eb7fae */ /* 0x0003e2000b901d56 */
[----:B------:R-:W-:Y:S01]  /*63c0*/  IADD3 R10, P0, R4, UR27, RZ ;  /* 0x0000001b040a7c10 */ /* 0x000fe2000ff1e0ff */
[----:B------:R-:W-:Y:S01]  /*63d0*/  IMAD R0, R0, 0x40, R246 ;  /* 0x0000004000007824 */ /* 0x000fe200078e02f6 */
[----:B------:R-:W-:Y:S01]  /*63e0*/  IADD3.X R5, R7, UR4, RZ, P1, !PT ;  /* 0x0000000407057c10 */ /* 0x000fe20008ffe4ff */
[----:B------:R1:W-:Y:S03]  /*63f0*/  LDGSTS.E.BYPASS.LTC128B.128 [R235+0x12000], [R8.64+0x80] ;  /* 0x1200008008eb7fae */ /* 0x0003e6000b901d56 */
[----:B------:R-:W-:Y:S01]  /*6400*/  IADD3.X R11, R5, UR4, RZ, P0, !PT ;  /* 0x00000004050b7c10 */ /* 0x000fe200087fe4ff */
[----:B------:R1:W-:Y:S01]  /*6410*/  LDGSTS.E.BYPASS.LTC128B.128 [R235+0x14000], [R8.64+0x100] ;  /* 0x1400010008eb7fae */ /* 0x0003e2000b901d56 */
[----:B------:R-:W-:-:S03]  /*6420*/  IADD3 R2, R0, 0x1, RZ ;  /* 0x0000000100027810 */ /* 0x000fc60007ffe0ff */
[----:B------:R1:W-:Y:S01]  /*6430*/  LDGSTS.E.BYPASS.LTC128B.128 [R235+0x16000], [R8.64+0x180] ;  /* 0x1600018008eb7fae */ /* 0x0003e2000b901d56 */
[C---:B------:R-:W-:Y:S02]  /*6440*/  ISETP.GE.AND P6, PT, R2.reuse, R17, PT ;  /* 0x000000110200720c */ /* 0x040fe40003fc6270 */
[----:B------:R-:W-:Y:S01]  /*6450*/  ISETP.GE.AND P4, PT, R2, R16, PT ;  /* 0x000000100200720c */ /* 0x000fe20003f86270 */
[----:B------:R2:W-:Y:S01]  /*6460*/  LDGSTS.E.BYPASS.LTC128B.128 [R235+0x10800], [R6.64] ;  /* 0x1080000006eb7fae */ /* 0x0005e2000b901d56 */
[----:B------:R-:W-:-:S03]  /*6470*/  IADD3 R2, R0, 0x9, RZ ;  /* 0x0000000900027810 */ /* 0x000fc60007ffe0ff */
[----:B------:R2:W-:Y:S01]  /*6480*/  LDGSTS.E.BYPASS.LTC128B.128 [R235+0x12800], [R6.64+0x80] ;  /* 0x1280008006eb7fae */ /* 0x0005e2000b901d56 */
[C---:B------:R-:W-:Y:S02]  /*6490*/  ISETP.GE.AND P1, PT, R2.reuse, R17, PT ;  /* 0x000000110200720c */ /* 0x040fe40003f26270 */
[----:B------:R-:W-:Y:S01]  /*64a0*/  ISETP.GE.AND P3, PT, R2, R16, PT ;  /* 0x000000100200720c */ /* 0x000fe20003f66270 */
[----:B------:R2:W-:Y:S01]  /*64b0*/  LDGSTS.E.BYPASS.LTC128B.128 [R235+0x14800], [R6.64+0x100] ;  /* 0x1480010006eb7fae */ /* 0x0005e2000b901d56 */
[----:B------:R-:W-:-:S03]  /*64c0*/  IADD3 R2, R0, 0x11, RZ ;  /* 0x0000001100027810 */ /* 0x000fc60007ffe0ff */
        /* <DEDUP_REMOVED lines=9> */
[----:B------:R-:W-:Y:S04]  /*6560*/  LDSM.16.M88.4 R20, [R208+0x8000] ;  /* 0x00800000d014783b */ /* 0x000fe80000000200 */
[----:B------:R-:W-:Y:S04]  /*6570*/  LDSM.16.M88.4 R12, [R208+0x8800] ;  /* 0x00880000d00c783b */ /* 0x000fe80000000200 */
[----:B--2---:R-:W2:Y:S04]  /*6580*/  LDSM.16.M88.4 R4, [R215] ;  /* 0x00000000d704783b */ /* 0x004ea80000000200 */
[----:B------:R-:W3:Y:S04]  /*6590*/  LDSM.16.M88.4 R24, [R208+0x9000] ;  /* 0x00900000d018783b */ /* 0x000ee80000000200 */
[----:B------:R-:W4:Y:S04]  /*65a0*/  LDSM.16.M88.4 R184, [R208+0x9800] ;  /* 0x00980000d0b8783b */ /* 0x000f280000000200 */
[----:B------:R-:W-:Y:S04]  /*65b0*/  LDSM.16.M88.4 R180, [R219] ;  /* 0x00000000dbb4783b */ /* 0x000fe80000000200 */
[----:B-1----:R-:W1:Y:S04]  /*65c0*/  LDSM.16.M88.4 R8, [R216] ;  /* 0x00000000d808783b */ /* 0x002e680000000200 */
[----:B------:R-:W5:Y:S04]  /*65d0*/  LDSM.16.M88.4 R176, [R234] ;  /* 0x00000000eab0783b */ /* 0x000f680000000200 */
[----:B------:R-:W1:Y:S04]  /*65e0*/  LDSM.16.M88.4 R204, [R232] ;  /* 0x00000000e8cc783b */ /* 0x000e680000000200 */
[----:B------:R-:W1:Y:S04]  /*65f0*/  LDSM.16.M88.4 R192, [R233] ;  /* 0x00000000e9c0783b */ /* 0x000e680000000200 */
[----:B------:R-:W0:Y:S01]  /*6600*/  LDGDEPBAR ;  /* 0x00000000000079af */ /* 0x000e220000000000 */
[C---:B--2---:R-:W-:Y:S08]  /*6610*/  HMMA.16816.F32.BF16 R172, R4.reuse, R20, RZ ;  /* 0x0000001404ac723c */ /* 0x044ff000000418ff */
[C---:B------:R-:W-:Y:S08]  /*6620*/  HMMA.16816.F32.BF16 R32, R4.reuse, R22, RZ ;  /* 0x000000160420723c */ /* 0x040ff000000418ff */
[C---:B------:R-:W-:Y:S08]  /*6630*/  HMMA.16816.F32.BF16 R168, R4.reuse, R12, RZ ;  /* 0x0000000c04a8723c */ /* 0x040ff000000418ff */
[C---:B------:R-:W-:Y:S08]  /*6640*/  HMMA.16816.F32.BF16 R28, R4.reuse, R14, RZ ;  /* 0x0000000e041c723c */ /* 0x040ff000000418ff */
[C---:B---3--:R-:W-:Y:S08]  /*6650*/  HMMA.16816.F32.BF16 R20, R4.reuse, R24, RZ ;  /* 0x000000180414723c */ /* 0x048ff000000418ff */
[C---:B------:R-:W-:Y:S08]  /*6660*/  HMMA.16816.F32.BF16 R12, R4.reuse, R26, RZ ;  /* 0x0000001a040c723c */ /* 0x040ff000000418ff */
[C---:B----4-:R-:W-:Y:S08]  /*6670*/  HMMA.16816.F32.BF16 R24, R4.reuse, R184, RZ ;  /* 0x000000b80418723c */ /* 0x050ff000000418ff */
[----:B------:R-:W-:Y:S01]  /*6680*/  HMMA.16816.F32.BF16 R188, R4, R186, RZ ;  /* 0x000000ba04bc723c */ /* 0x000fe200000418ff */
[----:B------:R-:W-:Y:S04]  /*6690*/  LDSM.16.M88.4 R4, [R218] ;  /* 0x00000000da04783b */ /* 0x000fe80000000200 */
[----:B------:R-:W2:Y:S03]  /*66a0*/  LDSM.16.M88.4 R184, [R214+0x8000] ;  /* 0x00800000d6b8783b */ /* 0x000ea60000000200 */
[C---:B-1----:R-:W-:Y:S08]  /*66b0*/  HMMA.16816.F32.BF16 R196, R8.reuse, R180, R172 ;  /* 0x000000b408c4723c */ /* 0x042ff000000418ac */
[C---:B------:R-:W-:Y:S08]  /*66c0*/  HMMA.16816.F32.BF16 R180, R8.reuse, R182, R32 ;  /* 0x000000b608b4723c */ /* 0x040ff00000041820 */
[C---:B-----5:R-:W-:Y:S01]  /*66d0*/  HMMA.16816.F32.BF16 R200, R8.reuse, R176, R168 ;  /* 0x000000b008c8723c */ /* 0x060fe200000418a8 */
[----:B------:R-:W1:Y:S07]  /*66e0*/  LDSM.16.M88.4 R168, [R214+0x8800] ;  /* 0x00880000d6a8783b */ /* 0x000e6e0000000200 */
[C---:B------:R-:W-:Y:S08]  /*66f0*/  HMMA.16816.F32.BF16 R176, R8.reuse, R178, R28 ;  /* 0x000000b208b0723c */ /* 0x040ff0000004181c */
[C---:B------:R-:W-:Y:S01]  /*6700*/  HMMA.16816.F32.BF16 R28, R8.reuse, R204, R24 ;  /* 0x000000cc081c723c */ /* 0x040fe20000041818 */
[----:B------:R-:W3:Y:S07]  /*6710*/  LDSM.16.M88.4 R24, [R214+0x9000] ;  /* 0x00900000d618783b */ /* 0x000eee0000000200 */
[C---:B------:R-:W-:Y:S01]  /*6720*/  HMMA.16816.F32.BF16 R172, R8.reuse, R192, R20 ;  /* 0x000000c008ac723c */ /* 0x040fe20000041814 */
[----:B------:R-:W4:Y:S07]  /*6730*/  LDSM.16.M88.4 R20, [R214+0x9800] ;  /* 0x00980000d614783b */ /* 0x000f2e0000000200 */
[----:B------:R-:W-:Y:S08]  /*6740*/  HMMA.16816.F32.BF16 R32, R8, R194, R12 ;  /* 0x000000c20820723c */ /* 0x000ff0000004180c */
[----:B--2---:R-:W-:Y:S08]  /*6750*/  HMMA.16816.F32.BF16 R192, R4, R184, R196 ;  /* 0x000000b804c0723c */ /* 0x004ff000000418c4 */
[----:B------:R-:W-:Y:S01]  /*6760*/  HMMA.16816.F32.BF16 R12, R8, R206, R188 ;  /* 0x000000ce080c723c */ /* 0x000fe200000418bc */
[----:B------:R-:W-:Y:S07]  /*6770*/  LDSM.16.M88.4 R8, [R217] ;  /* 0x00000000d908783b */ /* 0x000fee0000000200 */
[C---:B------:R-:W-:Y:S01]  /*6780*/  HMMA.16816.F32.BF16 R184, R4.reuse, R186, R180 ;  /* 0x000000ba04b8723c */ /* 0x040fe200000418b4 */
[----:B------:R-:W2:Y:S07]  /*6790*/  LDSM.16.M88.4 R180, [R213] ;  /* 0x00000000d5b4783b */ /* 0x000eae0000000200 */
        /* <DEDUP_REMOVED lines=8> */
[----:B------:R-:W4:Y:S04]  /*6820*/  LDSM.16.M88.4 R20, [R213+0x1800] ;  /* 0x00180000d514783b */ /* 0x000f280000000200 */
[----:B------:R-:W-:Y:S03]  /*6830*/  LDSM.16.M88.4 R4, [R215+0x2000] ;  /* 0x00200000d704783b */ /* 0x000fe60000000200 */
[C---:B--2---:R-:W-:Y:S01]  /*6840*/  HMMA.16816.F32.BF16 R200, R8.reuse, R182, R184 ;  /* 0x000000b608c8723c */ /* 0x044fe200000418b8 */
[----:B------:R-:W2:Y:S07]  /*6850*/  LDSM.16.M88.4 R184, [R208+0xa000] ;  /* 0x00a00000d0b8783b */ /* 0x000eae0000000200 */
[C---:B------:R-:W-:Y:S01]  /*6860*/  HMMA.16816.F32.BF16 R28, R8.reuse, R180, R192 ;  /* 0x000000b4081c723c */ /* 0x040fe200000418c0 */
[----:B------:R-:W5:Y:S07]  /*6870*/  LDSM.16.M88.4 R180, [R208+0xa800] ;  /* 0x00a80000d0b4783b */ /* 0x000f6e0000000200 */
[C---:B-1----:R-:W-:Y:S08]  /*6880*/  HMMA.16816.F32.BF16 R192, R8.reuse, R170, R188 ;  /* 0x000000aa08c0723c */ /* 0x042ff000000418bc */
[C---:B---3--:R-:W-:Y:S08]  /*6890*/  HMMA.16816.F32.BF16 R188, R8.reuse, R24, R176 ;  /* 0x0000001808bc723c */ /* 0x048ff000000418b0 */
[C---:B------:R-:W-:Y:S01]  /*68a0*/  HMMA.16816.F32.BF16 R176, R8.reuse, R26, R172 ;  /* 0x0000001a08b0723c */ /* 0x040fe200000418ac */
[----:B------:R-:W1:Y:S04]  /*68b0*/  LDSM.16.M88.4 R172, [R208+0xb000] ;  /* 0x00b00000d0ac783b */ /* 0x000e680000000200 */
[----:B------:R-:W3:Y:S03]  /*68c0*/  LDSM.16.M88.4 R24, [R208+0xb800] ;  /* 0x00b80000d018783b */ /* 0x000ee60000000200 */
[C---:B----4-:R-:W-:Y:S08]  /*68d0*/  HMMA.16816.F32.BF16 R32, R8.reuse, R20, R32 ;  /* 0x000000140820723c */ /* 0x050ff00000041820 */
[C---:B------:R-:W-:Y:S08]  /*68e0*/  HMMA.16816.F32.BF16 R20, R8.reuse, R22, R12 ;  /* 0x000000160814723c */ /* 0x040ff0000004180c */
[----:B------:R-:W-:Y:S01]  /*68f0*/  HMMA.16816.F32.BF16 R196, R8, R168, R196 ;  /* 0x000000a808c4723c */ /* 0x000fe200000418c4 */
[----:B------:R-:W-:Y:S07]  /*6900*/  LDSM.16.M88.4 R8, [R216+0x2000] ;  /* 0x00200000d808783b */ /* 0x000fee0000000200 */
[C---:B--2---:R-:W-:Y:S01]  /*6910*/  HMMA.16816.F32.BF16 R12, R4.reuse, R184, R28 ;  /* 0x000000b8040c723c */ /* 0x044fe2000004181c */
[----:B------:R-:W2:Y:S07]  /*6920*/  LDSM.16.M88.4 R28, [R231] ;  /* 0x00000000e71c783b */ /* 0x000eae0000000200 */
[C---:B------:R-:W-:Y:S01]  /*6930*/  HMMA.16816.F32.BF16 R168, R4.reuse, R186, R200 ;  /* 0x000000ba04a8723c */ /* 0x040fe200000418c8 */
[----:B------:R-:W-:Y:S07]  /*6940*/  LDSM.16.M88.4 R184, [R214+0xa800] ;  /* 0x00a80000d6b8783b */ /* 0x000fee0000000200 */
[C---:B-----5:R-:W-:Y:S08]  /*6950*/  HMMA.16816.F32.BF16 R204, R4.reuse, R180, R196 ;  /* 0x000000b404cc723c */ /* 0x060ff000000418c4 */
[C---:B-1----:R-:W-:Y:S08]  /*6960*/  HMMA.16816.F32.BF16 R196, R4.reuse, R172, R188 ;  /* 0x000000ac04c4723c */ /* 0x042ff000000418bc */
[C---:B------:R-:W-:Y:S08]  /*6970*/  HMMA.16816.F32.BF16 R188, R4.reuse, R174, R176 ;  /* 0x000000ae04bc723c */ /* 0x040ff000000418b0 */
[C---:B------:R-:W-:Y:S01]  /*6980*/  HMMA.16816.F32.BF16 R200, R4.reuse, R182, R192 ;  /* 0x000000b604c8723c */ /* 0x040fe200000418c0 */
[----:B------:R-:W1:Y:S07]  /*6990*/  LDSM.16.M88.4 R192, [R230] ;  /* 0x00000000e6c0783b */ /* 0x000e6e0000000200 */
[C---:B---3--:R-:W-:Y:S08]  /*69a0*/  HMMA.16816.F32.BF16 R172, R4.reuse, R26, R20 ;  /* 0x0000001a04ac723c */ /* 0x048ff00000041814 */
[----:B------:R-:W-:Y:S01]  /*69b0*/  HMMA.16816.F32.BF16 R180, R4, R24, R32 ;  /* 0x0000001804b4723c */ /* 0x000fe20000041820 */
[----:B------:R-:W3:Y:S04]  /*69c0*/  LDSM.16.M88.4 R32, [R229] ;  /* 0x00000000e520783b */ /* 0x000ee80000000200 */
[----:B------:R-:W-:Y:S03]  /*69d0*/  LDSM.16.M88.4 R4, [R218+0x2000] ;  /* 0x00200000da04783b */ /* 0x000fe60000000200 */
[C---:B--2---:R-:W-:Y:S01]  /*69e0*/  HMMA.16816.F32.BF16 R20, R8.reuse, R28, R12 ;  /* 0x0000001c0814723c */ /* 0x044fe2000004180c */
[----:B------:R-:W-:Y:S07]  /*69f0*/  LDSM.16.M88.4 R24, [R214+0xa000] ;  /* 0x00a00000d618783b */ /* 0x000fee0000000200 */
[C---:B------:R-:W-:Y:S01]  /*6a00*/  HMMA.16816.F32.BF16 R12, R8.reuse, R30, R168 ;  /* 0x0000001e080c723c */ /* 0x040fe200000418a8 */
[----:B------:R-:W2:Y:S07]  /*6a10*/  LDSM.16.M88.4 R28, [R228] ;  /* 0x00000000e41c783b */ /* 0x000eae0000000200 */
[C---:B-1----:R-:W-:Y:S01]  /*6a20*/  HMMA.16816.F32.BF16 R176, R8.reuse, R192, R204 ;  /* 0x000000c008b0723c */ /* 0x042fe200000418cc */
[----:B------:R-:W-:Y:S07]  /*6a30*/  LDSM.16.M88.4 R204, [R208+0xd000] ;  /* 0x00d00000d0cc783b */ /* 0x000fee0000000200 */
[C---:B------:R-:W-:Y:S08]  /*6a40*/  HMMA.16816.F32.BF16 R200, R8.reuse, R194, R200 ;  /* 0x000000c208c8723c */ /* 0x040ff000000418c8 */
[C---:B---3--:R-:W-:Y:S08]  /*6a50*/  HMMA.16816.F32.BF16 R192, R8.reuse, R34, R188 ;  /* 0x0000002208c0723c */ /* 0x048ff000000418bc */
[C---:B------:R-:W-:Y:S08]  /*6a60*/  HMMA.16816.F32.BF16 R196, R8.reuse, R32, R196 ;  /* 0x0000002008c4723c */ /* 0x040ff000000418c4 */
[C---:B--2---:R-:W-:Y:S01]  /*6a70*/  HMMA.16816.F32.BF16 R188, R8.reuse, R28, R180 ;  /* 0x0000001c08bc723c */ /* 0x044fe200000418b4 */
[----:B------:R-:W-:Y:S07]  /*6a80*/  LDSM.16.M88.4 R180, [R213+0x2800] ;  /* 0x00280000d5b4783b */ /* 0x000fee0000000200 */
[----:B------:R-:W-:Y:S01]  /*6a90*/  HMMA.16816.F32.BF16 R168, R8, R30, R172 ;  /* 0x0000001e08a8723c */ /* 0x000fe200000418ac */
[----:B------:R-:W1:Y:S04]  /*6aa0*/  LDSM.16.M88.4 R28, [R214+0xb000] ;  /* 0x00b00000d61c783b */ /* 0x000e680000000200 */
[----:B------:R-:W-:Y:S03]  /*6ab0*/  LDSM.16.M88.4 R8, [R217+0x2000] ;  /* 0x00200000d908783b */ /* 0x000fe60000000200 */
[C---:B------:R-:W-:Y:S01]  /*6ac0*/  HMMA.16816.F32.BF16 R32, R4.reuse, R24, R20 ;  /* 0x000000180420723c */ /* 0x040fe20000041814 */
[----:B------:R-:W-:Y:S04]  /*6ad0*/  LDSM.16.M88.4 R20, [R213+0x2000] ;  /* 0x00200000d514783b */ /* 0x000fe80000000200 */
[----:B------:R-:W-:Y:S03]  /*6ae0*/  LDSM.16.M88.4 R172, [R213+0x3000] ;  /* 0x00300000d5ac783b */ /* 0x000fe60000000200 */
[C---:B------:R-:W-:Y:S01]  /*6af0*/  HMMA.16816.F32.BF16 R12, R4.reuse, R26, R12 ;  /* 0x0000001a040c723c */ /* 0x040fe2000004180c */
[----:B------:R-:W2:Y:S07]  /*6b00*/  LDSM.16.M88.4 R24, [R214+0xb800] ;  /* 0x00b80000d618783b */ /* 0x000eae0000000200 */
[C---:B------:R-:W-:Y:S08]  /*6b10*/  HMMA.16816.F32.BF16 R176, R4.reuse, R184, R176 ;  /* 0x000000b804b0723c */ /* 0x040ff000000418b0 */
[C---:B------:R-:W-:Y:S08]  /*6b20*/  HMMA.16816.F32.BF16 R184, R4.reuse, R186, R200 ;  /* 0x000000ba04b8723c */ /* 0x040ff000000418c8 */
[C---:B-1----:R-:W-:Y:S08]  /*6b30*/  HMMA.16816.F32.BF16 R200, R4.reuse, R28, R196 ;  /* 0x0000001c04c8723c */ /* 0x042ff000000418c4 */
[C---:B------:R-:W-:Y:S01]  /*6b40*/  HMMA.16816.F32.BF16 R196, R4.reuse, R30, R192 ;  /* 0x0000001e04c4723c */ /* 0x040fe200000418c0 */
[----:B------:R-:W1:Y:S07]  /*6b50*/  LDSM.16.M88.4 R28, [R213+0x3800] ;  /* 0x00380000d51c783b */ /* 0x000e6e0000000200 */
[C---:B--2---:R-:W-:Y:S08]  /*6b60*/  HMMA.16816.F32.BF16 R192, R4.reuse, R24, R188 ;  /* 0x0000001804c0723c */ /* 0x044ff000000418bc */
[----:B------:R-:W-:Y:S01]  /*6b70*/  HMMA.16816.F32.BF16 R188, R4, R26, R168 ;  /* 0x0000001a04bc723c */ /* 0x000fe200000418a8 */
[----:B------:R-:W-:Y:S04]  /*6b80*/  LDSM.16.M88.4 R4, [R215+0x4000] ;  /* 0x00400000d704783b */ /* 0x000fe80000000200 */
[----:B------:R-:W2:Y:S03]  /*6b90*/  LDSM.16.M88.4 R24, [R208+0xc000] ;  /* 0x00c00000d018783b */ /* 0x000ea60000000200 */
[C---:B------:R-:W-:Y:S01]  /*6ba0*/  HMMA.16816.F32.BF16 R168, R8.reuse, R20, R32 ;  /* 0x0000001408a8723c */ /* 0x040fe20000041820 */
[----:B------:R-:W3:Y:S07]  /*6bb0*/  LDSM.16.M88.4 R32, [R208+0xc800] ;  /* 0x00c80000d020783b */ /* 0x000eee0000000200 */
[C---:B------:R-:W-:Y:S08]  /*6bc0*/  HMMA.16816.F32.BF16 R20, R8.reuse, R22, R12 ;  /* 0x000000160814723c */ /* 0x040ff0000004180c */
[C---:B------:R-:W-:Y:S08]  /*6bd0*/  HMMA.16816.F32.BF16 R12, R8.reuse, R180, R176 ;  /* 0x000000b4080c723c */ /* 0x040ff000000418b0 */
[C---:B------:R-:W-:Y:S08]  /*6be0*/  HMMA.16816.F32.BF16 R176, R8.reuse, R182, R184 ;  /* 0x000000b608b0723c */ /* 0x040ff000000418b8 */
[C---:B------:R-:W-:Y:S08]  /*6bf0*/  HMMA.16816.F32.BF16 R180, R8.reuse, R172, R200 ;  /* 0x000000ac08b4723c */ /* 0x040ff000000418c8 */
[C---:B------:R-:W-:Y:S08]  /*6c00*/  HMMA.16816.F32.BF16 R184, R8.reuse, R174, R196 ;  /* 0x000000ae08b8723c */ /* 0x040ff000000418c4 */
[----:B-1----:R-:W-:Y:S01]  /*6c10*/  HMMA.16816.F32.BF16 R196, R8, R28, R192 ;  /* 0x0000001c08c4723c */ /* 0x002fe200000418c0 */
[----:B------:R-:W1:Y:S07]  /*6c20*/  LDSM.16.M88.4 R192, [R208+0xd800] ;  /* 0x00d80000d0c0783b */ /* 0x000e6e0000000200 */
[C---:B--2---:R-:W-:Y:S08]  /*6c30*/  HMMA.16816.F32.BF16 R172, R4.reuse, R24, R168 ;  /* 0x0000001804ac723c */ /* 0x044ff000000418a8 */
[----:B------:R-:W-:Y:S08]  /*6c40*/  HMMA.16816.F32.BF16 R168, R4, R26, R20 ;  /* 0x0000001a04a8723c */ /* 0x000ff00000041814 */
[----:B------:R-:W-:Y:S01]  /*6c50*/  HMMA.16816.F32.BF16 R188, R8, R30, R188 ;  /* 0x0000001e08bc723c */ /* 0x000fe200000418bc */
[----:B------:R-:W-:Y:S04]  /*6c60*/  LDSM.16.M88.4 R8, [R216+0x4000] ;  /* 0x00400000d808783b */ /* 0x000fe80000000200 */
[----:B------:R-:W2:Y:S03]  /*6c70*/  LDSM.16.M88.4 R28, [R226] ;  /* 0x00000000e21c783b */ /* 0x000ea60000000200 */
[C---:B---3--:R-:W-:Y:S08]  /*6c80*/  HMMA.16816.F32.BF16 R24, R4.reuse, R32, R12 ;  /* 0x000000200418723c */ /* 0x048ff0000004180c */
[C---:B------:R-:W-:Y:S01]  /*6c90*/  HMMA.16816.F32.BF16 R20, R4.reuse, R34, R176 ;  /* 0x000000220414723c */ /* 0x040fe200000418b0 */
[----:B------:R-:W3:Y:S04]  /*6ca0*/  LDSM.16.M88.4 R32, [R227] ;  /* 0x00000000e320783b */ /* 0x000ee80000000200 */
[----:B------:R-:W4:Y:S03]  /*6cb0*/  LDSM.16.M88.4 R176, [R225] ;  /* 0x00000000e1b0783b */ /* 0x000f260000000200 */
[C---:B------:R-:W-:Y:S08]  /*6cc0*/  HMMA.16816.F32.BF16 R12, R4.reuse, R204, R180 ;  /* 0x000000cc040c723c */ /* 0x040ff000000418b4 */
[C---:B------:R-:W-:Y:S08]  /*6cd0*/  HMMA.16816.F32.BF16 R184, R4.reuse, R206, R184 ;  /* 0x000000ce04b8723c */ /* 0x040ff000000418b8 */
[C---:B-1----:R-:W-:Y:S01]  /*6ce0*/  HMMA.16816.F32.BF16 R200, R4.reuse, R194, R188 ;  /* 0x000000c204c8723c */ /* 0x042fe200000418bc */
[----:B------:R-:W1:Y:S07]  /*6cf0*/  LDSM.16.M88.4 R188, [R224] ;  /* 0x00000000e0bc783b */ /* 0x000e6e0000000200 */
[----:B------:R-:W-:Y:S01]  /*6d00*/  HMMA.16816.F32.BF16 R204, R4, R192, R196 ;  /* 0x000000c004cc723c */ /* 0x000fe200000418c4 */
[----:B------:R-:W-:Y:S07]  /*6d10*/  LDSM.16.M88.4 R4, [R218+0x4000] ;  /* 0x00400000da04783b */ /* 0x000fee0000000200 */
[C---:B--2---:R-:W-:Y:S08]  /*6d20*/  HMMA.16816.F32.BF16 R180, R8.reuse, R28, R24 ;  /* 0x0000001c08b4723c */ /* 0x044ff00000041818 */
[C---:B---3--:R-:W-:Y:S01]  /*6d30*/  HMMA.16816.F32.BF16 R192, R8.reuse, R34, R168 ;  /* 0x0000002208c0723c */ /* 0x048fe200000418a8 */
[----:B------:R-:W2:Y:S07]  /*6d40*/  LDSM.16.M88.4 R168, [R214+0xc000] ;  /* 0x00c00000d6a8783b */ /* 0x000eae0000000200 */
[C---:B------:R-:W-:Y:S01]  /*6d50*/  HMMA.16816.F32.BF16 R196, R8.reuse, R32, R172 ;  /* 0x0000002008c4723c */ /* 0x040fe200000418ac */
[----:B------:R-:W3:Y:S07]  /*6d60*/  LDSM.16.M88.4 R32, [R214+0xc800] ;  /* 0x00c80000d620783b */ /* 0x000eee0000000200 */
[C---:B------:R-:W-:Y:S01]  /*6d70*/  HMMA.16816.F32.BF16 R172, R8.reuse, R30, R20 ;  /* 0x0000001e08ac723c */ /* 0x040fe20000041814 */
[----:B------:R-:W5:Y:S07]  /*6d80*/  LDSM.16.M88.4 R28, [R214+0xd000] ;  /* 0x00d00000d61c783b */ /* 0x000f6e0000000200 */
[C---:B----4-:R-:W-:Y:S08]  /*6d90*/  HMMA.16816.F32.BF16 R24, R8.reuse, R176, R12 ;  /* 0x000000b00818723c */ /* 0x050ff0000004180c */
[C---:B------:R-:W-:Y:S01]  /*6da0*/  HMMA.16816.F32.BF16 R20, R8.reuse, R178, R184 ;  /* 0x000000b20814723c */ /* 0x040fe200000418b8 */
[----:B------:R-:W4:Y:S07]  /*6db0*/  LDSM.16.M88.4 R184, [R214+0xd800] ;  /* 0x00d80000d6b8783b */ /* 0x000f2e0000000200 */
[C---:B-1----:R-:W-:Y:S01]  /*6dc0*/  HMMA.16816.F32.BF16 R12, R8.reuse, R188, R204 ;  /* 0x000000bc080c723c */ /* 0x042fe200000418cc */
[----:B------:R-:W-:Y:S07]  /*6dd0*/  LDSM.16.M88.4 R204, [R208+0xe000] ;  /* 0x00e00000d0cc783b */ /* 0x000fee0000000200 */
[----:B------:R-:W-:Y:S01]  /*6de0*/  HMMA.16816.F32.BF16 R188, R8, R190, R200 ;  /* 0x000000be08bc723c */ /* 0x000fe200000418c8 */
[----:B------:R-:W-:Y:S07]  /*6df0*/  LDSM.16.M88.4 R8, [R217+0x4000] ;  /* 0x00400000d908783b */ /* 0x000fee0000000200 */
[C---:B--2---:R-:W-:Y:S08]  /*6e00*/  HMMA.16816.F32.BF16 R200, R4.reuse, R168, R196 ;  /* 0x000000a804c8723c */ /* 0x044ff000000418c4 */
[C---:B------:R-:W-:Y:S01]  /*6e10*/  HMMA.16816.F32.BF16 R196, R4.reuse, R170, R192 ;  /* 0x000000aa04c4723c */ /* 0x040fe200000418c0 */
[----:B------:R-:W1:Y:S07]  /*6e20*/  LDSM.16.M88.4 R168, [R213+0x4000] ;  /* 0x00400000d5a8783b */ /* 0x000e6e0000000200 */
[C---:B---3--:R-:W-:Y:S08]  /*6e30*/  HMMA.16816.F32.BF16 R192, R4.reuse, R32, R180 ;  /* 0x0000002004c0723c */ /* 0x048ff000000418b4 */
[C---:B------:R-:W-:Y:S01]  /*6e40*/  HMMA.16816.F32.BF16 R180, R4.reuse, R34, R172 ;  /* 0x0000002204b4723c */ /* 0x040fe200000418ac */
[----:B------:R-:W2:Y:S07]  /*6e50*/  LDSM.16.M88.4 R32, [R213+0x4800] ;  /* 0x00480000d520783b */ /* 0x000eae0000000200 */
[C---:B-----5:R-:W-:Y:S01]  /*6e60*/  HMMA.16816.F32.BF16 R176, R4.reuse, R28, R24 ;  /* 0x0000001c04b0723c */ /* 0x060fe20000041818 */
[----:B------:R-:W3:Y:S07]  /*6e70*/  LDSM.16.M88.4 R24, [R213+0x5000] ;  /* 0x00500000d518783b */ /* 0x000eee0000000200 */
[C---:B------:R-:W-:Y:S01]  /*6e80*/  HMMA.16816.F32.BF16 R172, R4.reuse, R30, R20 ;  /* 0x0000001e04ac723c */ /* 0x040fe20000041814 */
[----:B------:R-:W5:Y:S07]  /*6e90*/  LDSM.16.M88.4 R20, [R213+0x5800] ;  /* 0x00580000d514783b */ /* 0x000f6e0000000200 */
[C---:B----4-:R-:W-:Y:S08]  /*6ea0*/  HMMA.16816.F32.BF16 R28, R4.reuse, R184, R12 ;  /* 0x000000b8041c723c */ /* 0x050ff0000004180c */
[----:B------:R-:W-:Y:S01]  /*6eb0*/  HMMA.16816.F32.BF16 R12, R4, R186, R188 ;  /* 0x000000ba040c723c */ /* 0x000fe200000418bc */
[----:B------:R-:W4:Y:S07]  /*6ec0*/  LDSM.16.M88.4 R4, [R215+0x6000] ;  /* 0x00600000d704783b */ /* 0x000f2e0000000200 */
[C---:B-1----:R-:W-:Y:S08]  /*6ed0*/  HMMA.16816.F32.BF16 R184, R8.reuse, R168, R200 ;  /* 0x000000a808b8723c */ /* 0x042ff000000418c8 */
[C---:B------:R-:W-:Y:S01]  /*6ee0*/  HMMA.16816.F32.BF16 R200, R8.reuse, R170, R196 ;  /* 0x000000aa08c8723c */ /* 0x040fe200000418c4 */
[----:B------:R-:W1:Y:S07]  /*6ef0*/  LDSM.16.M88.4 R168, [R208+0xe800] ;  /* 0x00e80000d0a8783b */ /* 0x000e6e0000000200 */
[C---:B--2---:R-:W-:Y:S08]  /*6f00*/  HMMA.16816.F32.BF16 R196, R8.reuse, R32, R192 ;  /* 0x0000002008c4723c */ /* 0x044ff000000418c0 */
[C---:B------:R-:W-:Y:S08]  /*6f10*/  HMMA.16816.F32.BF16 R192, R8.reuse, R34, R180 ;  /* 0x0000002208c0723c */ /* 0x040ff000000418b4 */
[C---:B---3--:R-:W-:Y:S08]  /*6f20*/  HMMA.16816.F32.BF16 R188, R8.reuse, R24, R176 ;  /* 0x0000001808bc723c */ /* 0x048ff000000418b0 */
[C---:B------:R-:W-:Y:S01]  /*6f30*/  HMMA.16816.F32.BF16 R180, R8.reuse, R26, R172 ;  /* 0x0000001a08b4723c */ /* 0x040fe200000418ac */
[----:B------:R-:W2:Y:S04]  /*6f40*/  LDSM.16.M88.4 R24, [R208+0xf000] ;  /* 0x00f00000d018783b */ /* 0x000ea80000000200 */
[----:B------:R-:W-:Y:S03]  /*6f50*/  LDSM.16.M88.4 R172, [R223] ;  /* 0x00000000dfac783b */ /* 0x000fe60000000200 */
[C---:B-----5:R-:W-:Y:S08]  /*6f60*/  HMMA.16816.F32.BF16 R32, R8.reuse, R20, R28 ;  /* 0x000000140820723c */ /* 0x060ff0000004181c */
[----:B------:R-:W-:Y:S01]  /*6f70*/  HMMA.16816.F32.BF16 R12, R8, R22, R12 ;  /* 0x00000016080c723c */ /* 0x000fe2000004180c */
[----:B------:R-:W3:Y:S04]  /*6f80*/  LDSM.16.M88.4 R20, [R208+0xf800] ;  /* 0x00f80000d014783b */ /* 0x000ee80000000200 */
[----:B------:R-:W5:Y:S03]  /*6f90*/  LDSM.16.M88.4 R8, [R216+0x6000] ;  /* 0x00600000d808783b */ /* 0x000f660000000200 */
[C---:B----4-:R-:W-:Y:S01]  /*6fa0*/  HMMA.16816.F32.BF16 R28, R4.reuse, R204, R184 ;  /* 0x000000cc041c723c */ /* 0x050fe200000418b8 */
[----:B------:R-:W-:Y:S07]  /*6fb0*/  LDSM.16.M88.4 R184, [R214+0xe800] ;  /* 0x00e80000d6b8783b */ /* 0x000fee0000000200 */
[C---:B------:R-:W-:Y:S08]  /*6fc0*/  HMMA.16816.F32.BF16 R176, R4.reuse, R206, R200 ;  /* 0x000000ce04b0723c */ /* 0x040ff000000418c8 */
[C---:B-1----:R-:W-:Y:S08]  /*6fd0*/  HMMA.16816.F32.BF16 R200, R4.reuse, R170, R192 ;  /* 0x000000aa04c8723c */ /* 0x042ff000000418c0 */
[C---:B--2---:R-:W-:Y:S08]  /*6fe0*/  HMMA.16816.F32.BF16 R192, R4.reuse, R26, R180 ;  /* 0x0000001a04c0723c */ /* 0x044ff000000418b4 */
[C---:B------:R-:W-:Y:S01]  /*6ff0*/  HMMA.16816.F32.BF16 R204, R4.reuse, R168, R196 ;  /* 0x000000a804cc723c */ /* 0x040fe200000418c4 */
[----:B------:R-:W-:Y:S07]  /*7000*/  LDSM.16.M88.4 R168, [R214+0xe000] ;  /* 0x00e00000d6a8783b */ /* 0x000fee0000000200 */
[C---:B---3--:R-:W-:Y:S01]  /*7010*/  HMMA.16816.F32.BF16 R180, R4.reuse, R20, R32 ;  /* 0x0000001404b4723c */ /* 0x048fe20000041820 */
[----:B------:R-:W1:Y:S07]  /*7020*/  LDSM.16.M88.4 R32, [R222] ;  /* 0x00000000de20783b */ /* 0x000e6e0000000200 */
[C---:B------:R-:W-:Y:S01]  /*7030*/  HMMA.16816.F32.BF16 R196, R4.reuse, R24, R188 ;  /* 0x0000001804c4723c */ /* 0x040fe200000418bc */
[----:B------:R-:W2:Y:S07]  /*7040*/  LDSM.16.M88.4 R24, [R221] ;  /* 0x00000000dd18783b */ /* 0x000eae0000000200 */
[----:B------:R-:W-:Y:S01]  /*7050*/  HMMA.16816.F32.BF16 R12, R4, R22, R12 ;  /* 0x00000016040c723c */ /* 0x000fe2000004180c */
[----:B------:R-:W3:Y:S04]  /*7060*/  LDSM.16.M88.4 R4, [R218+0x6000] ;  /* 0x00600000da04783b */ /* 0x000ee80000000200 */
[----:B------:R-:W4:Y:S03]  /*7070*/  LDSM.16.M88.4 R20, [R220] ;  /* 0x00000000dc14783b */ /* 0x000f260000000200 */
[C---:B-----5:R-:W-:Y:S08]  /*7080*/  HMMA.16816.F32.BF16 R28, R8.reuse, R172, R28 ;  /* 0x000000ac081c723c */ /* 0x060ff0000004181c */
[C---:B------:R-:W-:Y:S08]  /*7090*/  HMMA.16816.F32.BF16 R172, R8.reuse, R174, R176 ;  /* 0x000000ae08ac723c */ /* 0x040ff000000418b0 */
[C---:B-1----:R-:W-:Y:S08]  /*70a0*/  HMMA.16816.F32.BF16 R176, R8.reuse, R32, R204 ;  /* 0x0000002008b0723c */ /* 0x042ff000000418cc */
[C---:B------:R-:W-:Y:S08]  /*70b0*/  HMMA.16816.F32.BF16 R188, R8.reuse, R34, R200 ;  /* 0x0000002208bc723c */ /* 0x040ff000000418c8 */
[----:B--2---:R-:W-:Y:S08]  /*70c0*/  HMMA.16816.F32.BF16 R200, R8, R24, R196 ;  /* 0x0000001808c8723c */ /* 0x004ff000000418c4 */
[----:B---3--:R-:W-:Y:S01]  /*70d0*/  HMMA.16816.F32.BF16 R204, R4, R168, R28 ;  /* 0x000000a804cc723c */ /* 0x008fe2000004181c */
[----:B------:R-:W1:Y:S07]  /*70e0*/  LDSM.16.M88.4 R28, [R214+0xf000] ;  /* 0x00f00000d61c783b */ /* 0x000e6e0000000200 */
[C---:B------:R-:W-:Y:S01]  /*70f0*/  HMMA.16816.F32.BF16 R196, R8.reuse, R26, R192 ;  /* 0x0000001a08c4723c */ /* 0x040fe200000418c0 */
[----:B------:R-:W2:Y:S07]  /*7100*/  LDSM.16.M88.4 R24, [R214+0xf800] ;  /* 0x00f80000d618783b */ /* 0x000eae0000000200 */
[C---:B----4-:R-:W-:Y:S01]  /*7110*/  HMMA.16816.F32.BF16 R192, R8.reuse, R20, R180 ;  /* 0x0000001408c0723c */ /* 0x050fe200000418b4 */
[----:B------:R-:W-:Y:S07]  /*7120*/  LDSM.16.M88.4 R180, [R213+0x6000] ;  /* 0x00600000d5b4783b */ /* 0x000fee0000000200 */
[----:B------:R-:W-:Y:S01]  /*7130*/  HMMA.16816.F32.BF16 R20, R8, R22, R12 ;  /* 0x000000160814723c */ /* 0x000fe2000004180c */
[----:B------:R-:W3:Y:S07]  /*7140*/  LDSM.16.M88.4 R8, [R217+0x6000] ;  /* 0x00600000d908783b */ /* 0x000eee0000000200 */
[C---:B------:R-:W-:Y:S01]  /*7150*/  HMMA.16816.F32.BF16 R12, R4.reuse, R170, R172 ;  /* 0x000000aa040c723c */ /* 0x040fe200000418ac */
[----:B------:R-:W4:Y:S07]  /*7160*/  LDSM.16.M88.4 R168, [R213+0x6800] ;  /* 0x00680000d5a8783b */ /* 0x000f2e0000000200 */
[C---:B------:R-:W-:Y:S01]  /*7170*/  HMMA.16816.F32.BF16 R32, R4.reuse, R184, R176 ;  /* 0x000000b80420723c */ /* 0x040fe200000418b0 */
[----:B------:R-:W5:Y:S07]  /*7180*/  LDSM.16.M88.4 R176, [R213+0x7000] ;  /* 0x00700000d5b0783b */ /* 0x000f6e0000000200 */
[C---:B------:R-:W-:Y:S08]  /*7190*/  HMMA.16816.F32.BF16 R172, R4.reuse, R186, R188 ;  /* 0x000000ba04ac723c */ /* 0x040ff000000418bc */
[C---:B-1----:R-:W-:Y:S08]  /*71a0*/  HMMA.16816.F32.BF16 R184, R4.reuse, R28, R200 ;  /* 0x0000001c04b8723c */ /* 0x042ff000000418c8 */
[C---:B------:R-:W-:Y:S08]  /*71b0*/  HMMA.16816.F32.BF16 R188, R4.reuse, R30, R196 ;  /* 0x0000001e04bc723c */ /* 0x040ff000000418c4 */
[C---:B--2---:R-:W-:Y:S08]  /*71c0*/  HMMA.16816.F32.BF16 R196, R4.reuse, R24, R192 ;  /* 0x0000001804c4723c */ /* 0x044ff000000418c0 */
[----:B------:R-:W-:Y:S07]  /*71d0*/  HMMA.16816.F32.BF16 R192, R4, R26, R20 ;  /* 0x0000001a04c0723c */ /* 0x000fee0000041814 */
[----:B------:R-:W-:Y:S01]  /*71e0*/  IADD3 R4, R0, 0x8, RZ ;  /* 0x0000000800047810 */ /* 0x000fe20007ffe0ff */
[----:B---3--:R-:W-:Y:S03]  /*71f0*/  HMMA.16816.F32.BF16 R12, R8, R182, R12 ;  /* 0x000000b6080c723c */ /* 0x008fe6000004180c */
[----:B------:R-:W-:-:S02]  /*7200*/  ISETP.GE.AND P2, PT, R4, R17, PT ;  /* 0x000000110400720c */ /* 0x000fc40003f46270 */
[----:B------:R-:W-:Y:S02]  /*7210*/  ISETP.GE.AND P5, PT, R4, R16, PT ;  /* 0x000000100400720c */ /* 0x000fe40003fa6270 */
[----:B------:R-:W-:Y:S01]  /*7220*/  IADD3 R4, R0, 0x10, RZ ;  /* 0x0000001000047810 */ /* 0x000fe20007ffe0ff */
[----:B----4-:R-:W-:Y:S03]  /*7230*/  HMMA.16816.F32.BF16 R28, R8, R168, R32 ;  /* 0x000000a8081c723c */ /* 0x010fe60000041820 */
[----:B------:R-:W-:-:S05]  /*7240*/  ISETP.GE.AND P0, PT, R4, R17, PT ;  /* 0x000000110400720c */ /* 0x000fca0003f06270 */
[----:B------:R-:W-:Y:S01]  /*7250*/  HMMA.16816.F32.BF16 R24, R8, R170, R172 ;  /* 0x000000aa0818723c */ /* 0x000fe200000418ac */
[----:B------:R-:W1:Y:S01]  /*7260*/  LDSM.16.M88.4 R168, [R213+0x7800] ;  /* 0x00780000d5a8783b */ /* 0x000e620000000200 */
[----:B------:R-:W-:-:S06]  /*7270*/  DEPBAR.LE SB0, 0x0 ;  /* 0x000080000000791a */ /* 0x000fcc0000000000 */
[C---:B-----5:R-:W-:Y:S01]  /*7280*/  HMMA.16816.F32.BF16 R32, R8.reuse, R176, R184 ;  /* 0x000000b00820723c */ /* 0x060fe200000418b8 */
[----:B------:R-:W-:Y:S02]  /*7290*/  FSEL R18, R12, -INF , !P2 ;  /* 0xff8000000c127808 */ /* 0x000fe40005000000 */
[----:B------:R-:W-:Y:S02]  /*72a0*/  FSEL R21, R14, -INF , !P5 ;  /* 0xff8000000e157808 */ /* 0x000fe40006800000 */
[----:B------:R-:W-:Y:S02]  /*72b0*/  FSEL R20, R13, -INF , !P1 ;  /* 0xff8000000d147808 */ /* 0x000fe40004800000 */
[----:B------:R-:W-:Y:S01]  /*72c0*/  FSEL R22, R15, -INF , !P3 ;  /* 0xff8000000f167808 */ /* 0x000fe20005800000 */
[----:B------:R-:W-:Y:S01]  /*72d0*/  BAR.SYNC.DEFER_BLOCKING 0x0 ;  /* 0x0000000000007b1d */ /* 0x000fe20000010000 */
[----:B------:R-:W-:Y:S01]  /*72e0*/  ISETP.GE.AND P2, PT, R4, R16, PT ;  /* 0x000000100400720c */ /* 0x000fe20003f46270 */
[----:B------:R-:W-:Y:S01]  /*72f0*/  HMMA.16816.F32.BF16 R12, R8, R178, R188 ;  /* 0x000000b2080c723c */ /* 0x000fe200000418bc */
[----:B------:R-:W-:-:S02]  /*7300*/  ISETP.GE.AND P5, PT, R2, R17, PT ;  /* 0x000000110200720c */ /* 0x000fc40003fa6270 */
[----:B------:R-:W-:Y:S02]  /*7310*/  ISETP.GE.AND P1, PT, R2, R16, PT ;  /* 0x000000100200720c */ /* 0x000fe40003f26270 */
[----:B------:R-:W-:Y:S02]  /*7320*/  FSEL R23, R28, -INF , !P0 ;  /* 0xff8000001c177808 */ /* 0x000fe40004000000 */
[----:B------:R-:W-:Y:S02]  /*7330*/  FSEL R174, R30, -INF , !P2 ;  /* 0xff8000001eae7808 */ /* 0x000fe40005000000 */
[----:B------:R-:W-:Y:S02]  /*7340*/  FSEL R151, R29, -INF , !P5 ;  /* 0xff8000001d977808 */ /* 0x000fe40006800000 */
[----:B------:R-:W-:Y:S02]  /*7350*/  FSEL R175, R31, -INF , !P1 ;  /* 0xff8000001faf7808 */ /* 0x000fe40004800000 */
[----:B------:R-:W-:Y:S01]  /*7360*/  HMMA.16816.F32.BF16 R28, R8, R180, R204 ;  /* 0x000000b4081c723c */ /* 0x000fe200000418cc */
[----:B------:R-:W-:-:S02]  /*7370*/  IADD3 R4, R0, 0x18, RZ ;  /* 0x0000001800047810 */ /* 0x000fc40007ffe0ff */
[----:B------:R-:W-:Y:S02]  /*7380*/  IADD3 R2, R0, 0x19, RZ ;  /* 0x0000001900027810 */ /* 0x000fe40007ffe0ff */
[-C--:B------:R-:W-:Y:S02]  /*7390*/  ISETP.GE.AND P0, PT, R4, R16.reuse, PT ;  /* 0x000000100400720c */ /* 0x080fe40003f06270 */
[CC--:B------:R-:W-:Y:S02]  /*73a0*/  ISETP.GE.AND P2, PT, R2.reuse, R17.reuse, PT ;  /* 0x000000110200720c */ /* 0x0c0fe40003f46270 */
[----:B------:R-:W-:Y:S02]  /*73b0*/  ISETP.GE.AND P5, PT, R2, R16, PT ;  /* 0x000000100200720c */ /* 0x000fe40003fa6270 */
[----:B------:R-:W-:Y:S02]  /*73c0*/  ISETP.GE.AND P3, PT, R4, R17, PT ;  /* 0x000000110400720c */ /* 0x000fe40003f66270 */
[----:B------:R-:W-:-:S02]  /*73d0*/  IADD3 R2, R0, 0x21, RZ ;  /* 0x0000002100027810 */ /* 0x000fc40007ffe0ff */
[----:B------:R-:W-:Y:S02]  /*73e0*/  FSEL R177, R26, -INF , !P0 ;  /* 0xff8000001ab17808 */ /* 0x000fe40004000000 */
[----:B------:R-:W-:Y:S02]  /*73f0*/  FSEL R173, R25, -INF , !P2 ;  /* 0xff80000019ad7808 */ /* 0x000fe40005000000 */
[----:B------:R-:W-:Y:S02]  /*7400*/  IADD3 R4, R0, 0x20, RZ ;  /* 0x0000002000047810 */ /* 0x000fe40007ffe0ff */
[----:B------:R-:W-:Y:S02]  /*7410*/  FSEL R172, R24, -INF , !P3 ;  /* 0xff80000018ac7808 */ /* 0x000fe40005800000 */
[C---:B------:R-:W-:Y:S02]  /*7420*/  ISETP.GE.AND P0, PT, R2.reuse, R17, PT ;  /* 0x000000110200720c */ /* 0x040fe40003f06270 */
[----:B------:R-:W-:-:S02]  /*7430*/  ISETP.GE.AND P2, PT, R2, R16, PT ;  /* 0x000000100200720c */ /* 0x000fc40003f46270 */
[----:B------:R-:W-:Y:S02]  /*7440*/  FSEL R176, R27, -INF , !P5 ;  /* 0xff8000001bb07808 */ /* 0x000fe40006800000 */
[----:B------:R-:W-:Y:S01]  /*7450*/  IADD3 R2, R0, 0x29, RZ ;  /* 0x0000002900027810 */ /* 0x000fe20007ffe0ff */
[C---:B-1----:R-:W-:Y:S01]  /*7460*/  HMMA.16816.F32.BF16 R24, R8.reuse, R168, R196 ;  /* 0x000000a80818723c */ /* 0x042fe200000418c4 */
[-C--:B------:R-:W-:Y:S02]  /*7470*/  ISETP.GE.AND P3, PT, R4, R16.reuse, PT ;  /* 0x000000100400720c */ /* 0x080fe40003f66270 */
[----:B------:R-:W-:Y:S02]  /*7480*/  FSEL R243, R33, -INF , !P0 ;  /* 0xff80000021f37808 */ /* 0x000fe40004000000 */
[----:B------:R-:W-:Y:S02]  /*7490*/  ISETP.GE.AND P0, PT, R2, R16, PT ;  /* 0x000000100200720c */ /* 0x000fe40003f06270 */
[----:B------:R-:W-:Y:S01]  /*74a0*/  FSEL R247, R34, -INF , !P3 ;  /* 0xff80000022f77808 */ /* 0x000fe20005800000 */
[----:B------:R-:W-:Y:S01]  /*74b0*/  HMMA.16816.F32.BF16 R8, R8, R170, R192 ;  /* 0x000000aa0808723c */ /* 0x000fe200000418c0 */
[----:B------:R-:W-:-:S02]  /*74c0*/  ISETP.GE.AND P3, PT, R2, R17, PT ;  /* 0x000000110200720c */ /* 0x000fc40003f66270 */
[----:B------:R-:W-:Y:S02]  /*74d0*/  FSEL R252, R15, -INF , !P0 ;  /* 0xff8000000ffc7808 */ /* 0x000fe40004000000 */
[-C--:B------:R-:W-:Y:S02]  /*74e0*/  ISETP.GE.AND P1, PT, R4, R17.reuse, PT ;  /* 0x000000110400720c */ /* 0x080fe40003f26270 */
[C---:B------:R-:W-:Y:S02]  /*74f0*/  ISETP.GE.AND P0, PT, R0.reuse, R17, PT ;  /* 0x000000110000720c */ /* 0x040fe40003f06270 */
[----:B------:R-:W-:Y:S02]  /*7500*/  IADD3 R4, R0, 0x28, RZ ;  /* 0x0000002800047810 */ /* 0x000fe40007ffe0ff */
[----:B------:R-:W-:Y:S02]  /*7510*/  FSEL R245, R13, -INF , !P3 ;  /* 0xff8000000df57808 */ /* 0x000fe40005800000 */
[----:B------:R-:W-:-:S02]  /*7520*/  FSEL R240, R32, -INF , !P1 ;  /* 0xff80000020f07808 */ /* 0x000fc40004800000 */
[----:B------:R-:W-:Y:S02]  /*7530*/  FSEL R13, R28, -INF , !P0 ;  /* 0xff8000001c0d7808 */ /* 0x000fe40004000000 */
[C---:B------:R-:W-:Y:S02]  /*7540*/  ISETP.GE.AND P1, PT, R4.reuse, R16, PT ;  /* 0x000000100400720c */ /* 0x040fe40003f26270 */
[----:B------:R-:W-:Y:S02]  /*7550*/  PLOP3.LUT P0, PT, PT, PT, UP0, 0x80, 0x0 ;  /* 0x000000000000781c */ /* 0x000fe40003f0f008 */
[----:B------:R-:W-:Y:S02]  /*7560*/  ISETP.GE.AND P5, PT, R4, R17, PT ;  /* 0x000000110400720c */ /* 0x000fe40003fa6270 */
[C---:B------:R-:W-:Y:S02]  /*7570*/  IADD3 R2, R0.reuse, 0x31, RZ ;  /* 0x0000003100027810 */ /* 0x040fe40007ffe0ff */
[----:B------:R-:W-:-:S02]  /*7580*/  IADD3 R4, R0, 0x30, RZ ;  /* 0x0000003000047810 */ /* 0x000fc40007ffe0ff */
[----:B------:R-:W-:Y:S02]  /*7590*/  FSEL R183, R14, -INF , !P1 ;  /* 0xff8000000eb77808 */ /* 0x000fe40004800000 */
[----:B------:R-:W-:Y:S02]  /*75a0*/  FSEL R246, R35, -INF , !P2 ;  /* 0xff80000023f67808 */ /* 0x000fe40005000000 */
[----:B------:R-:W-:Y:S02]  /*75b0*/  FSEL R242, R12, -INF , !P5 ;  /* 0xff8000000cf27808 */ /* 0x000fe40006800000 */
[C---:B------:R-:W-:Y:S02]  /*75c0*/  ISETP.GE.AND P1, PT, R2.reuse, R17, PT ;  /* 0x000000110200720c */ /* 0x040fe40003f26270 */
[----:B------:R-:W-:Y:S02]  /*75d0*/  ISETP.GE.AND P3, PT, R2, R16, PT ;  /* 0x000000100200720c */ /* 0x000fe40003f66270 */
[----:B------:R-:W-:-:S02]  /*75e0*/  FSEL R19, R31, -INF , !P4 ;  /* 0xff8000001f137808 */ /* 0x000fc40006000000 */
[C---:B------:R-:W-:Y:S02]  /*75f0*/  ISETP.GE.AND P2, PT, R4.reuse, R17, PT ;  /* 0x000000110400720c */ /* 0x040fe40003f46270 */
[-C--:B------:R-:W-:Y:S02]  /*7600*/  ISETP.GE.AND P5, PT, R4, R16.reuse, PT ;  /* 0x000000100400720c */ /* 0x080fe40003fa6270 */
[C---:B------:R-:W-:Y:S02]  /*7610*/  ISETP.GE.AND P4, PT, R0.reuse, R16, PT ;  /* 0x000000100000720c */ /* 0x040fe40003f86270 */
[C---:B------:R-:W-:Y:S02]  /*7620*/  IADD3 R2, R0.reuse, 0x38, RZ ;  /* 0x0000003800027810 */ /* 0x040fe40007ffe0ff */
[----:B------:R-:W-:Y:S02]  /*7630*/  IADD3 R0, R0, 0x39, RZ ;  /* 0x0000003900007810 */ /* 0x000fe40007ffe0ff */
[----:B------:R-:W-:-:S02]  /*7640*/  FSEL R15, R29, -INF , !P6 ;  /* 0xff8000001d0f7808 */ /* 0x000fc40007000000 */
[----:B------:R-:W-:Y:S02]  /*7650*/  FSEL R201, R24, -INF , !P2 ;  /* 0xff80000018c97808 */ /* 0x000fe40005000000 */
[----:B------:R-:W-:Y:S02]  /*7660*/  FSEL R187, R26, -INF , !P5 ;  /* 0xff8000001abb7808 */ /* 0x000fe40006800000 */
[----:B------:R-:W-:Y:S02]  /*7670*/  FSEL R182, R25, -INF , !P1 ;  /* 0xff80000019b67808 */ /* 0x000fe40004800000 */
        /* <DEDUP_REMOVED lines=11> */
[----:B------:R-:W2:Y:S04]  /*7730*/  LDL.64 R248, [R1+0x18] ;  /* 0x0000180001f87983 */ /* 0x000ea80000100a00 */
[----:B------:R-:W3:Y:S01]  /*7740*/  LDL.64 R250, [R1] ;  /* 0x0000000001fa7983 */ /* 0x000ee20000100a00 */
[----:B------:R-:W-:Y:S02]  /*7750*/  UIADD3 UR28, UR21, -0x3, URZ ;  /* 0xfffffffd151c7890 */ /* 0x000fe4000fffe03f */
[----:B------:R-:W-:Y:S02]  /*7760*/  ULDC.64 UR4, c[0x0][0x198] ;  /* 0x0000660000047ab9 */ /* 0x000fe40000000a00 */
[----:B------:R-:W-:-:S02]  /*7770*/  USHF.R.S32.HI UR27, URZ, 0x1f, UR28 ;  /* 0x0000001f3f1b7899 */ /* 0x000fc4000801141c */
[----:B------:R-:W-:Y:S02]  /*7780*/  UIMAD.WIDE.U32 UR30, UR28, UR4, URZ ;  /* 0x000000041c1e72a5 */ /* 0x000fe4000f8e003f */
[----:B------:R-:W-:-:S04]  /*7790*/  UIMAD UR27, UR27, UR4, URZ ;  /* 0x000000041b1b72a4 */ /* 0x000fc8000f8e023f */
[----:B------:R-:W-:Y:S01]  /*77a0*/  UIMAD UR27, UR28, UR5, UR27 ;  /* 0x000000051c1b72a4 */ /* 0x000fe2000f8e021b */
[----:B------:R-:W-:Y:S02]  /*77b0*/  IMAD.U32 R4, RZ, RZ, UR30 ;  /* 0x0000001eff047e24 */ /* 0x000fe4000f8e00ff */
[----:B------:R-:W-:Y:S01]  /*77c0*/  IMAD.U32 R5, RZ, RZ, UR31 ;  /* 0x0000001fff057e24 */ /* 0x000fe2000f8e00ff */
[----:B------:R-:W-:-:S06]  /*77d0*/  UIADD3 UR27, UR31, UR27, URZ ;  /* 0x0000001b1f1b7290 */ /* 0x000fcc000fffe03f */
[----:B------:R-:W-:Y:S01]  /*77e0*/  IMAD.U32 R2, RZ, RZ, UR27 ;  /* 0x0000001bff027e24 */ /* 0x000fe2000f8e00ff */
[----:B------:R-:W-:Y:S02]  /*77f0*/  USHF.L.U32 UR27, UR4, 0x5, URZ ;  /* 0x00000005041b7899 */ /* 0x000fe4000800063f */
[----:B------:R-:W-:Y:S01]  /*7800*/  USHF.L.U64.HI UR4, UR4, 0x5, UR5 ;  /* 0x0000000504047899 */ /* 0x000fe20008010205 */
[----:B--2---:R-:W-:-:S04]  /*7810*/  LEA R0, P0, R4, R248, 0x6 ;  /* 0x000000f804007211 */ /* 0x004fc800078030ff */
[----:B------:R-:W-:Y:S02]  /*7820*/  LEA R8, P1, R0, c[0x0][0x168], 0x1 ;  /* 0x00005a0000087a11 */ /* 0x000fe400078208ff */
[----:B---3--:R-:W-:Y:S02]  /*7830*/  LEA.HI.X R2, R4, R251, R2, 0x6, P0 ;  /* 0x000000fb04027211 */ /* 0x008fe400000f3402 */
        /* <DEDUP_REMOVED lines=27> */
.L_x_348:
[----:B------:R-:W2:Y:S04]  /*79f0*/  LDL.LU.64 R170, [R1+0x10] ;  /* 0x0000100001aa7983 */ /* 0x000ea80000300a00 */
[----:B------:R-:W3:Y:S04]  /*7a00*/  LDL.LU.64 R34, [R1+0x28] ;  /* 0x0000280001227983 */ /* 0x000ee80000300a00 */
[----:B-1----:R-:W4:Y:S04]  /*7a10*/  LDL R8, [R1+0x8] ;  /* 0x0000080001087983 */ /* 0x002f280000100800 */
[----:B------:R-:W5:Y:S01]  /*7a20*/  LDL R5, [R1+0x30] ;  /* 0x0000300001057983 */ /* 0x000f620000100800 */
[----:B------:R-:W-:-:S04]  /*7a30*/  FMNMX.FTZ R0, R148, R13, !PT ;  /* 0x0000000d94007209 */ /* 0x000fc80007810000 */
[----:B------:R-:W-:-:S04]  /*7a40*/  FMNMX.FTZ R0, R15, R0, !PT ;  /* 0x000000000f007209 */ /* 0x000fc80007810000 */
[----:B------:R-:W-:-:S04]  /*7a50*/  FMNMX.FTZ R0, R18, R0, !PT ;  /* 0x0000000012007209 */ /* 0x000fc80007810000 */
[----:B------:R-:W-:-:S04]  /*7a60*/  FMNMX.FTZ R0, R20, R0, !PT ;  /* 0x0000000014007209 */ /* 0x000fc80007810000 */
[----:B------:R-:W-:-:S04]  /*7a70*/  FMNMX.FTZ R0, R23, R0, !PT ;  /* 0x0000000017007209 */ /* 0x000fc80007810000 */
[----:B------:R-:W-:-:S04]  /*7a80*/  FMNMX.FTZ R0, R151, R0, !PT ;  /* 0x0000000097007209 */ /* 0x000fc80007810000 */
        /* <DEDUP_REMOVED lines=20> */
[----:B------:R-:W1:Y:S01]  /*7bd0*/  SHFL.BFLY PT, R4, R0, 0x2, 0x1f ;  /* 0x0c401f0000047f89 */ /* 0x000e6200000e0000 */
[----:B------:R-:W-:-:S04]  /*7be0*/  FMNMX.FTZ R2, R183, R2, !PT ;  /* 0x00000002b7027209 */ /* 0x000fc80007810000 */
[----:B------:R-:W-:-:S04]  /*7bf0*/  FMNMX.FTZ R2, R252, R2, !PT ;  /* 0x00000002fc027209 */ /* 0x000fc80007810000 */
[----:B------:R-:W-:-:S04]  /*7c00*/  FMNMX.FTZ R2, R187, R2, !PT ;  /* 0x00000002bb027209 */ /* 0x000fc80007810000 */
[----:B------:R-:W-:-:S04]  /*7c10*/  FMNMX.FTZ R2, R29, R2, !PT ;  /* 0x000000021d027209 */ /* 0x000fc80007810000 */
[----:B------:R-:W-:-:S04]  /*7c20*/  FMNMX.FTZ R2, R202, R2, !PT ;  /* 0x00000002ca027209 */ /* 0x000fc80007810000 */
[----:B------:R-:W-:Y:S02]  /*7c30*/  FMNMX.FTZ R2, R186, R2, !PT ;  /* 0x00000002ba027209 */ /* 0x000fe40007810000 */
[----:B-1----:R-:W-:-:S03]  /*7c40*/  FMNMX.FTZ R0, R0, R4, !PT ;  /* 0x0000000400007209 */ /* 0x002fc60007810000 */
[----:B------:R-:W1:Y:S04]  /*7c50*/  SHFL.BFLY PT, R6, R2, 0x2, 0x1f ;  /* 0x0c401f0002067f89 */ /* 0x000e6800000e0000 */
[----:B------:R-:W1:Y:S01]  /*7c60*/  SHFL.BFLY PT, R7, R0, 0x1, 0x1f ;  /* 0x0c201f0000077f89 */ /* 0x000e6200000e0000 */
[----:B------:R-:W-:-:S06]  /*7c70*/  USHF.L.U32 UR4, UR26, 0x1, URZ ;  /* 0x000000011a047899 */ /* 0x000fcc000800063f */
[----:B------:R-:W-:Y:S02]  /*7c80*/  MOV R4, UR4 ;  /* 0x0000000400047c02 */ /* 0x000fe40008000f00 */
[----:B-1----:R-:W-:Y:S02]  /*7c90*/  FMNMX.FTZ R2, R2, R6, !PT ;  /* 0x0000000602027209 */ /* 0x002fe40007810000 */
[----:B------:R-:W-:-:S03]  /*7ca0*/  FMNMX.FTZ R150, R0, R7, !PT ;  /* 0x0000000700967209 */ /* 0x000fc60007810000 */
[----:B------:R-:W1:Y:S01]  /*7cb0*/  SHFL.BFLY PT, R6, R2, 0x1, 0x1f ;  /* 0x0c201f0002067f89 */ /* 0x000e6200000e0000 */
[C---:B------:R-:W-:Y:S01]  /*7cc0*/  FSETP.NEU.FTZ.AND P1, PT, R150.reuse, -INF , PT ;  /* 0xff8000009600780b */ /* 0x040fe20003f3d000 */
[----:B------:R-:W-:-:S05]  /*7cd0*/  FMUL.FTZ R12, R150, c[0x0][0x23c] ;  /* 0x00008f00960c7a20 */ /* 0x000fca0000410000 */
[----:B------:R-:W-:-:S05]  /*7ce0*/  FSEL R12, R12, RZ, P1 ;  /* 0x000000ff0c0c7208 */ /* 0x000fca0000800000 */
[----:B------:R-:W-:-:S04]  /*7cf0*/  FFMA.FTZ R13, R13, c[0x0][0x23c], -R12 ;  /* 0x00008f000d0d7a23 */ /* 0x000fc8000001080c */
[----:B------:R1:W-:Y:S02]  /*7d00*/  MUFU.EX2 R184, R13 ;  /* 0x0000000d00b87308 */ /* 0x0003e40000000800 */
[----:B-1----:R-:W-:-:S04]  /*7d10*/  FMNMX.FTZ R149, R2, R6, !PT ;  /* 0x0000000602957209 */ /* 0x002fc80007810000 */
[C---:B------:R-:W-:Y:S01]  /*7d20*/  FSETP.NEU.FTZ.AND P0, PT, R149.reuse, -INF , PT ;  /* 0xff8000009500780b */ /* 0x040fe20003f1d000 */
[----:B------:R-:W-:Y:S01]  /*7d30*/  FMUL.FTZ R13, R149, c[0x0][0x23c] ;  /* 0x00008f00950d7a20 */ /* 0x000fe20000410000 */
[----:B------:R-:W1:Y:S04]  /*7d40*/  LDC.U8 R10, c[0x0][0x2d8] ;  /* 0x0000b600ff0a7b82 */ /* 0x000e680000000000 */
[----:B------:R-:W-:Y:S01]  /*7d50*/  FSEL R13, R13, RZ, P0 ;  /* 0x000000ff0d0d7208 */ /* 0x000fe20000000000 */
[----:B------:R-:W-:-:S04]  /*7d60*/  FFMA.FTZ R18, R18, c[0x0][0x23c], -R12 ;  /* 0x00008f0012127a23 */ /* 0x000fc8000001080c */
[----:B------:R-:W-:Y:S01]  /*7d70*/  FFMA.FTZ R19, R19, c[0x0][0x23c], -R13 ;  /* 0x00008f0013137a23 */ /* 0x000fe2000001080d */
[----:B------:R-:W-:Y:S01]  /*7d80*/  MUFU.EX2 R32, R18 ;  /* 0x0000001200207308 */ /* 0x000fe20000000800 */
[--C-:B------:R-:W-:Y:S02]  /*7d90*/  FFMA.FTZ R20, R20, c[0x0][0x23c], -R12.reuse ;  /* 0x00008f0014147a23 */ /* 0x100fe4000001080c */
[----:B------:R-:W-:-:S05]  /*7da0*/  FFMA.FTZ R15, R15, c[0x0][0x23c], -R12 ;  /* 0x00008f000f0f7a23 */ /* 0x000fca000001080c */
[----:B------:R1:W-:Y:S01]  /*7db0*/  MUFU.EX2 R185, R19 ;  /* 0x0000001300b97308 */ /* 0x0003e20000000800 */
[----:B------:R-:W-:-:S07]  /*7dc0*/  FFMA.FTZ R14, R14, c[0x0][0x23c], -R13 ;  /* 0x00008f000e0e7a23 */ /* 0x000fce000001080d */
[----:B------:R-:W-:Y:S01]  /*7dd0*/  MUFU.EX2 R169, R20 ;  /* 0x0000001400a97308 */ /* 0x000fe20000000800 */
[----:B-1----:R-:W1:Y:S07]  /*7de0*/  LDSM.16.MT88.4 R16, [R209+0x10000] ;  /* 0x01000000d110783b */ /* 0x002e6e0000004200 */
[----:B------:R-:W-:Y:S01]  /*7df0*/  MUFU.EX2 R11, R15 ;  /* 0x0000000f000b7308 */ /* 0x000fe20000000800 */
[----:B------:R-:W-:-:S07]  /*7e00*/  PRMT R181, R10, 0x7054, R10 ;  /* 0x000070540ab57816 */ /* 0x000fce000000000a */
[----:B------:R-:W-:Y:S01]  /*7e10*/  MUFU.EX2 R168, R14 ;  /* 0x0000000e00a87308 */ /* 0x000fe20000000800 */
[----:B----4-:R-:W-:-:S05]  /*7e20*/  IMAD.WIDE.U32 R30, R8, -0x2daee0ad, RZ ;  /* 0xd2511f53081e7825 */ /* 0x010fca00078e00ff */
[----:B------:R-:W-:Y:S01]  /*7e30*/  LOP3.LUT R4, R31, UR25, R4, 0x96, !PT ;  /* 0x000000191f047c12 */ /* 0x000fe2000f8e9604 */
[----:B-----5:R-:W-:-:S04]  /*7e40*/  IMAD R30, R5, -0x326172a9, RZ ;  /* 0xcd9e8d57051e7824 */ /* 0x020fc800078e02ff */
[----:B------:R-:W-:-:S05]  /*7e50*/  IMAD.WIDE.U32 R4, R4, -0x326172a9, RZ ;  /* 0xcd9e8d5704047825 */ /* 0x000fca00078e00ff */
[----:B------:R-:W-:Y:S02]  /*7e60*/  LOP3.LUT R5, R5, UR15, R30, 0x96, !PT ;  /* 0x0000000f05057c12 */ /* 0x000fe4000f8e961e */
[----:B--2---:R-:W-:-:S03]  /*7e70*/  LOP3.LUT R0, R171, UR13, R4, 0x96, !PT ;  /* 0x0000000dab007c12 */ /* 0x004fc6000f8e9604 */
[----:B------:R-:W-:-:S04]  /*7e80*/  IMAD.WIDE.U32 R4, R5, -0x2daee0ad, RZ ;  /* 0xd2511f5305047825 */ /* 0x000fc800078e00ff */
[----:B------:R-:W-:Y:S01]  /*7e90*/  IMAD.WIDE.U32 R8, R0, -0x2daee0ad, RZ ;  /* 0xd2511f5300087825 */ /* 0x000fe200078e00ff */
[----:B---3--:R-:W-:-:S04]  /*7ea0*/  LOP3.LUT R5, R5, UR12, R34, 0x96, !PT ;  /* 0x0000000c05057c12 */ /* 0x008fc8000f8e9622 */
[----:B------:R-:W-:Y:S01]  /*7eb0*/  LOP3.LUT R0, R9, UR10, R4, 0x96, !PT ;  /* 0x0000000a09007c12 */ /* 0x000fe2000f8e9604 */
[----:B------:R-:W-:-:S04]  /*7ec0*/  IMAD.WIDE.U32 R4, R5, -0x326172a9, RZ ;  /* 0xcd9e8d5705047825 */ /* 0x000fc800078e00ff */
[----:B------:R-:W-:Y:S01]  /*7ed0*/  IMAD.WIDE.U32 R26, R0, -0x326172a9, RZ ;  /* 0xcd9e8d57001a7825 */ /* 0x000fe200078e00ff */
[----:B------:R-:W-:-:S04]  /*7ee0*/  LOP3.LUT R5, R5, UR11, R170, 0x96, !PT ;  /* 0x0000000b05057c12 */ /* 0x000fc8000f8e96aa */
[----:B------:R-:W-:Y:S01]  /*7ef0*/  LOP3.LUT R0, R27, UR9, R4, 0x96, !PT ;  /* 0x000000091b007c12 */ /* 0x000fe2000f8e9604 */
[----:B------:R-:W-:-:S04]  /*7f00*/  IMAD.WIDE.U32 R4, R5, -0x2daee0ad, RZ ;  /* 0xd2511f5305047825 */ /* 0x000fc800078e00ff */
[----:B------:R-:W-:Y:S01]  /*7f10*/  IMAD.WIDE.U32 R178, R0, -0x2daee0ad, RZ ;  /* 0xd2511f5300b27825 */ /* 0x000fe200078e00ff */
[----:B------:R-:W-:-:S04]  /*7f20*/  LOP3.LUT R0, R5, UR8, R8, 0x96, !PT ;  /* 0x0000000805007c12 */ /* 0x000fc8000f8e9608 */
[----:B------:R-:W-:-:S05]  /*7f30*/  LOP3.LUT R4, R179, UR6, R4, 0x96, !PT ;  /* 0x00000006b3047c12 */ /* 0x000fca000f8e9604 */
[----:B------:R-:W-:-:S05]  /*7f40*/  IMAD.WIDE.U32 R4, R4, -0x326172a9, RZ ;  /* 0xcd9e8d5704047825 */ /* 0x000fca00078e00ff */
[--C-:B------:R-:W-:Y:S02]  /*7f50*/  SHF.R.U32.HI R8, RZ, 0x10, R4.reuse ;  /* 0x00000010ff087819 */ /* 0x100fe40000011604 */
[C---:B------:R-:W-:Y:S02]  /*7f60*/  LOP3.LUT R9, R4.reuse, 0xffff, RZ, 0xc0, !PT ;  /* 0x0000ffff04097812 */ /* 0x040fe400078ec0ff */
[----:B------:R-:W-:Y:S02]  /*7f70*/  LOP3.LUT R2, R4, 0xff, RZ, 0xc0, !PT ;  /* 0x000000ff04027812 */ /* 0x000fe400078ec0ff */
[----:B------:R-:W-:Y:S01]  /*7f80*/  SHF.R.U32.HI R7, RZ, 0x18, R4 ;  /* 0x00000018ff077819 */ /* 0x000fe20000011604 */
[----:B------:R-:W-:Y:S01]  /*7f90*/  FFMA.FTZ R4, R21, c[0x0][0x23c], -R13 ;  /* 0x00008f0015047a23 */ /* 0x000fe2000001080d */
[----:B------:R-:W-:Y:S01]  /*7fa0*/  LOP3.LUT R8, R8, 0xff, RZ, 0xc0, !PT ;  /* 0x000000ff08087812 */ /* 0x000fe200078ec0ff */
[----:B------:R-:W-:Y:S01]  /*7fb0*/  IMAD.WIDE.U32 R24, R0, -0x326172a9, RZ ;  /* 0xcd9e8d5700187825 */ /* 0x000fe200078e00ff */
[----:B------:R-:W-:Y:S01]  /*7fc0*/  SHF.R.U32.HI R9, RZ, 0x8, R9 ;  /* 0x00000008ff097819 */ /* 0x000fe20000011609 */
[----:B------:R2:W-:Y:S01]  /*7fd0*/  MUFU.EX2 R33, R4 ;  /* 0x0000000400217308 */ /* 0x0005e20000000800 */
[----:B------:R-:W-:-:S02]  /*7fe0*/  PRMT R8, R8, 0x5410, R7 ;  /* 0x0000541008087816 */ /* 0x000fc40000000007 */
[----:B------:R-:W-:Y:S02]  /*7ff0*/  FSEL R7, R149, RZ, P0 ;  /* 0x000000ff95077208 */ /* 0x000fe40000000000 */
[----:B------:R-:W-:Y:S02]  /*8000*/  LOP3.LUT R0, R5, UR16, R24, 0x96, !PT ;  /* 0x0000001005007c12 */ /* 0x000fe4000f8e9618 */
[----:B------:R-:W-:Y:S01]  /*8010*/  FSEL R5, R150, RZ, P1 ;  /* 0x000000ff96057208 */ /* 0x000fe20000800000 */
[----:B------:R-:W-:Y:S01]  /*8020*/  FADD.FTZ R3, R3, -R7 ;  /* 0x8000000703037221 */ /* 0x000fe20000010000 */
[----:B------:R-:W-:Y:S02]  /*8030*/  PRMT R9, R2, 0x5410, R9 ;  /* 0x0000541002097816 */ /* 0x000fe40000000009 */
[----:B------:R-:W-:Y:S01]  /*8040*/  LOP3.LUT R2, R0, 0xffff, RZ, 0xc0, !PT ;  /* 0x0000ffff00027812 */ /* 0x000fe200078ec0ff */
[----:B--2---:R-:W-:-:S04]  /*8050*/  FFMA.FTZ R4, R22, c[0x0][0x23c], -R13 ;  /* 0x00008f0016047a23 */ /* 0x004fc8000001080d */
[----:B------:R2:W3:Y:S01]  /*8060*/  MUFU.EX2 R180, R4 ;  /* 0x0000000400b47308 */ /* 0x0004e20000000800 */
[----:B------:R-:W-:Y:S01]  /*8070*/  FADD.FTZ R5, R148, -R5 ;  /* 0x8000000594057221 */ /* 0x000fe20000010000 */
[----:B------:R-:W-:Y:S01]  /*8080*/  LOP3.LUT R6, R0, 0xff, RZ, 0xc0, !PT ;  /* 0x000000ff00067812 */ /* 0x000fe200078ec0ff */
[----:B------:R-:W-:Y:S01]  /*8090*/  FMUL.FTZ R15, R3, c[0x0][0x23c] ;  /* 0x00008f00030f7a20 */ /* 0x000fe20000410000 */
[----:B------:R-:W-:Y:S01]  /*80a0*/  SHF.R.U32.HI R2, RZ, 0x8, R2 ;  /* 0x00000008ff027819 */ /* 0x000fe20000011602 */
[----:B------:R-:W-:-:S03]  /*80b0*/  FMUL.FTZ R5, R5, c[0x0][0x23c] ;  /* 0x00008f0005057a20 */ /* 0x000fc60000410000 */
[----:B------:R-:W-:Y:S01]  /*80c0*/  PRMT R6, R6, 0x5410, R2 ;  /* 0x0000541006067816 */ /* 0x000fe20000000002 */
[----:B------:R4:W5:Y:S01]  /*80d0*/  MUFU.EX2 R28, R5 ;  /* 0x00000005001c7308 */ /* 0x0009620000000800 */
[--C-:B------:R-:W-:Y:S02]  /*80e0*/  SHF.R.U32.HI R2, RZ, 0x18, R0.reuse ;  /* 0x00000018ff027819 */ /* 0x100fe40000011600 */
[----:B--2---:R-:W-:-:S05]  /*80f0*/  SHF.R.U32.HI R4, RZ, 0x10, R0 ;  /* 0x00000010ff047819 */ /* 0x004fca0000011600 */
[----:B------:R-:W2:Y:S01]  /*8100*/  MUFU.EX2 R15, R15 ;  /* 0x0000000f000f7308 */ /* 0x000ea20000000800 */
[----:B------:R-:W-:Y:S01]  /*8110*/  LOP3.LUT R0, R4, 0xff, RZ, 0xc0, !PT ;  /* 0x000000ff04007812 */ /* 0x000fe200078ec0ff */
[--C-:B------:R-:W-:Y:S01]  /*8120*/  HSET2.LE.AND R3, R8, R181.reuse, PT ;  /* 0x000000b508037233 */ /* 0x100fe20003803000 */
[----:B---3--:R-:W-:Y:S02]  /*8130*/  F2FP.BF16.PACK_AB R4, R180, R33 ;  /* 0x00000021b404723e */ /* 0x008fe400000010ff */
[----:B----4-:R-:W-:Y:S01]  /*8140*/  PRMT R5, R0, 0x5410, R2 ;  /* 0x0000541000057816 */ /* 0x010fe20000000002 */
[--C-:B------:R-:W-:Y:S01]  /*8150*/  HSET2.LE.AND R0, R9, R181.reuse, PT ;  /* 0x000000b509007233 */ /* 0x100fe20003803000 */
[----:B------:R-:W-:Y:S01]  /*8160*/  F2FP.BF16.PACK_AB R2, R169, R32 ;  /* 0x00000020a902723e */ /* 0x000fe200000010ff */
[----:B------:R-:W-:Y:S01]  /*8170*/  IMAD.MOV.U32 R148, RZ, RZ, R11 ;  /* 0x000000ffff947224 */ /* 0x000fe200078e000b */
[----:B------:R-:W-:Y:S01]  /*8180*/  LOP3.LUT R11, R3, R4, RZ, 0xc0, !PT ;  /* 0x00000004030b7212 */ /* 0x000fe200078ec0ff */
[--C-:B------:R-:W-:Y:S01]  /*8190*/  HSET2.LE.AND R3, R5, R181.reuse, PT ;  /* 0x000000b505037233 */ /* 0x100fe20003803000 */
[----:B------:R-:W-:Y:S01]  /*81a0*/  LOP3.LUT R10, R0, R2, RZ, 0xc0, !PT ;  /* 0x00000002000a7212 */ /* 0x000fe200078ec0ff */
[----:B------:R-:W-:Y:S01]  /*81b0*/  HSET2.LE.AND R0, R6, R181, PT ;  /* 0x000000b506007233 */ /* 0x000fe20003803000 */
[----:B------:R-:W-:-:S02]  /*81c0*/  F2FP.BF16.PACK_AB R4, R185, R168 ;  /* 0x000000a8b904723e */ /* 0x000fc400000010ff */
[----:B------:R-:W-:Y:S01]  /*81d0*/  F2FP.BF16.PACK_AB R2, R148, R184 ;  /* 0x000000b89402723e */ /* 0x000fe200000010ff */
[----:B-----5:R-:W-:Y:S01]  /*81e0*/  FMUL.FTZ R152, R152, R28 ;  /* 0x0000001c98987220 */ /* 0x020fe20000410000 */
[----:B------:R-:W-:Y:S01]  /*81f0*/  LOP3.LUT R9, R3, R4, RZ, 0xc0, !PT ;  /* 0x0000000403097212 */ /* 0x000fe200078ec0ff */
[----:B------:R-:W-:Y:S01]  /*8200*/  FMUL.FTZ R153, R153, R28 ;  /* 0x0000001c99997220 */ /* 0x000fe20000410000 */
[----:B------:R-:W-:Y:S01]  /*8210*/  LOP3.LUT R8, R0, R2, RZ, 0xc0, !PT ;  /* 0x0000000200087212 */ /* 0x000fe200078ec0ff */
[-C--:B--2---:R-:W-:Y:S01]  /*8220*/  FMUL.FTZ R154, R154, R15.reuse ;  /* 0x0000000f9a9a7220 */ /* 0x084fe20000410000 */
[----:B------:R-:W2:Y:S01]  /*8230*/  LDSM.16.MT88.4 R4, [R210+0x10000] ;  /* 0x01000000d204783b */ /* 0x000ea20000004200 */
[----:B------:R-:W-:Y:S02]  /*8240*/  FMUL.FTZ R155, R155, R15 ;  /* 0x0000000f9b9b7220 */ /* 0x000fe40000410000 */
[-C--:B------:R-:W-:Y:S02]  /*8250*/  FMUL.FTZ R156, R156, R28.reuse ;  /* 0x0000001c9c9c7220 */ /* 0x080fe40000410000 */
[----:B------:R-:W-:-:S02]  /*8260*/  FMUL.FTZ R157, R157, R28 ;  /* 0x0000001c9d9d7220 */ /* 0x000fc40000410000 */
[-C--:B------:R-:W-:Y:S02]  /*8270*/  FMUL.FTZ R158, R158, R15.reuse ;  /* 0x0000000f9e9e7220 */ /* 0x080fe40000410000 */
[----:B------:R-:W-:Y:S01]  /*8280*/  FMUL.FTZ R159, R159, R15 ;  /* 0x0000000f9f9f7220 */ /* 0x000fe20000410000 */
[C---:B-1----:R-:W-:Y:S08]  /*8290*/  HMMA.16816.F32.BF16 R152, R8.reuse, R16, R152 ;  /* 0x000000100898723c */ /* 0x042ff00000041898 */
[----:B------:R-:W-:Y:S01]  /*82a0*/  HMMA.16816.F32.BF16 R188, R8, R18, R156 ;  /* 0x0000001208bc723c */ /* 0x000fe2000004189c */
[----:B------:R-:W1:Y:S01]  /*82b0*/  LDSM.16.MT88.4 R16, [R212+0x10000] ;  /* 0x01000000d410783b */ /* 0x000e620000004200 */
[----:B------:R-:W-:-:S02]  /*82c0*/  FMUL.FTZ R36, R36, R28 ;  /* 0x0000001c24247220 */ /* 0x000fc40000410000 */
[-C--:B------:R-:W-:Y:S02]  /*82d0*/  FMUL.FTZ R37, R37, R28.reuse ;  /* 0x0000001c25257220 */ /* 0x080fe40000410000 */
[-C--:B------:R-:W-:Y:S02]  /*82e0*/  FMUL.FTZ R38, R38, R15.reuse ;  /* 0x0000000f26267220 */ /* 0x080fe40000410000 */
[-C--:B------:R-:W-:Y:S02]  /*82f0*/  FMUL.FTZ R39, R39, R15.reuse ;  /* 0x0000000f27277220 */ /* 0x080fe40000410000 */
[-C--:B------:R-:W-:Y:S02]  /*8300*/  FMUL.FTZ R40, R40, R28.reuse ;  /* 0x0000001c28287220 */ /* 0x080fe40000410000 */
[----:B------:R-:W-:Y:S02]  /*8310*/  FMUL.FTZ R41, R41, R28 ;  /* 0x0000001c29297220 */ /* 0x000fe40000410000 */
[----:B------:R-:W-:-:S02]  /*8320*/  FMUL.FTZ R42, R42, R15 ;  /* 0x0000000f2a2a7220 */ /* 0x000fc40000410000 */
[-C--:B------:R-:W-:Y:S02]  /*8330*/  FMUL.FTZ R43, R43, R15.reuse ;  /* 0x0000000f2b2b7220 */ /* 0x080fe40000410000 */
[-C--:B------:R-:W-:Y:S02]  /*8340*/  FMUL.FTZ R44, R44, R28.reuse ;  /* 0x0000001c2c2c7220 */ /* 0x080fe40000410000 */
[----:B------:R-:W-:Y:S02]  /*8350*/  FMUL.FTZ R45, R45, R28 ;  /* 0x0000001c2d2d7220 */ /* 0x000fe40000410000 */
[----:B------:R-:W-:Y:S01]  /*8360*/  FMUL.FTZ R46, R46, R15 ;  /* 0x0000000f2e2e7220 */ /* 0x000fe20000410000 */
[----:B--2---:R-:W-:Y:S01]  /*8370*/  HMMA.16816.F32.BF16 R248, R8, R6, R40 ;  /* 0x0000000608f8723c */ /* 0x004fe20000041828 */
[----:B------:R-:W-:Y:S01]  /*8380*/  MOV R0, R188 ;  /* 0x000000bc00007202 */ /* 0x000fe20000000f00 */
[----:B------:R-:W-:Y:S01]  /*8390*/  IMAD.MOV.U32 R22, RZ, RZ, R189 ;  /* 0x000000ffff167224 */ /* 0x000fe200078e00bd */
[----:B------:R-:W-:-:S02]  /*83a0*/  MOV R21, R190 ;  /* 0x000000be00157202 */ /* 0x000fc40000000f00 */
[----:B------:R-:W-:Y:S01]  /*83b0*/  MOV R20, R191 ;  /* 0x000000bf00147202 */ /* 0x000fe20000000f00 */
[-C--:B------:R-:W-:Y:S02]  /*83c0*/  FMUL.FTZ R47, R47, R15.reuse ;  /* 0x0000000f2f2f7220 */ /* 0x080fe40000410000 */
[C---:B------:R-:W-:Y:S01]  /*83d0*/  HMMA.16816.F32.BF16 R188, R8.reuse, R4, R36 ;  /* 0x0000000408bc723c */ /* 0x040fe20000041824 */
[----:B------:R-:W2:Y:S01]  /*83e0*/  LDSM.16.MT88.4 R4, [R211+0x10000] ;  /* 0x01000000d304783b */ /* 0x000ea20000004200 */
[-C--:B------:R-:W-:Y:S02]  /*83f0*/  FMUL.FTZ R48, R48, R28.reuse ;  /* 0x0000001c30307220 */ /* 0x080fe40000410000 */
[-C--:B------:R-:W-:Y:S02]  /*8400*/  FMUL.FTZ R49, R49, R28.reuse ;  /* 0x0000001c31317220 */ /* 0x080fe40000410000 */
        /* <DEDUP_REMOVED lines=12> */
[----:B------:R-:W-:Y:S01]  /*84d0*/  FMUL.FTZ R59, R59, R15 ;  /* 0x0000000f3b3b7220 */ /* 0x000fe20000410000 */
[----:B------:R-:W-:Y:S01]  /*84e0*/  MOV R14, R203 ;  /* 0x000000cb000e7202 */ /* 0x000fe20000000f00 */
[----:B------:R-:W-:Y:S01]  /*84f0*/  IMAD.MOV.U32 R37, RZ, RZ, R202 ;  /* 0x000000ffff257224 */ /* 0x000fe200078e00ca */
[----:B------:R-:W-:Y:S01]  /*8500*/  MOV R159, R201 ;  /* 0x000000c9009f7202 */ /* 0x000fe20000000f00 */
[----:B------:R-:W-:Y:S02]  /*8510*/  IMAD.MOV.U32 R158, RZ, RZ, R200 ;  /* 0x000000ffff9e7224 */ /* 0x000fe400078e00c8 */
[-C--:B------:R-:W-:Y:S01]  /*8520*/  FMUL.FTZ R60, R60, R28.reuse ;  /* 0x0000001c3c3c7220 */ /* 0x080fe20000410000 */
[----:B--2---:R-:W-:Y:S01]  /*8530*/  HMMA.16816.F32.BF16 R200, R8, R4, R52 ;  /* 0x0000000408c8723c */ /* 0x004fe20000041834 */
[----:B------:R-:W-:Y:S02]  /*8540*/  FMUL.FTZ R61, R61, R28 ;  /* 0x0000001c3d3d7220 */ /* 0x000fe40000410000 */
[----:B------:R-:W-:-:S02]  /*8550*/  FMUL.FTZ R62, R62, R15 ;  /* 0x0000000f3e3e7220 */ /* 0x000fc40000410000 */
[-C--:B------:R-:W-:Y:S02]  /*8560*/  FMUL.FTZ R63, R63, R15.reuse ;  /* 0x0000000f3f3f7220 */ /* 0x080fe40000410000 */
[-C--:B------:R-:W-:Y:S01]  /*8570*/  FMUL.FTZ R64, R64, R28.reuse ;  /* 0x0000001c40407220 */ /* 0x080fe20000410000 */
[C---:B------:R-:W-:Y:S01]  /*8580*/  HMMA.16816.F32.BF16 R196, R8.reuse, R6, R56 ;  /* 0x0000000608c4723c */ /* 0x040fe20000041838 */
[----:B------:R-:W2:Y:S01]  /*8590*/  LDSM.16.MT88.4 R4, [R210+0x12000] ;  /* 0x01200000d204783b */ /* 0x000ea20000004200 */
[----:B------:R-:W-:Y:S02]  /*85a0*/  FMUL.FTZ R65, R65, R28 ;  /* 0x0000001c41417220 */ /* 0x000fe40000410000 */
[-C--:B------:R-:W-:Y:S02]  /*85b0*/  FMUL.FTZ R66, R66, R15.reuse ;  /* 0x0000000f42427220 */ /* 0x080fe40000410000 */
[----:B------:R-:W-:Y:S01]  /*85c0*/  FMUL.FTZ R67, R67, R15 ;  /* 0x0000000f43437220 */ /* 0x000fe20000410000 */
[----:B------:R-:W-:Y:S01]  /*85d0*/  MOV R156, R191 ;  /* 0x000000bf009c7202 */ /* 0x000fe20000000f00 */
[----:B------:R-:W-:Y:S01]  /*85e0*/  IMAD.MOV.U32 R157, RZ, RZ, R190 ;  /* 0x000000ffff9d7224 */ /* 0x000fe200078e00be */
[----:B------:R-:W-:Y:S01]  /*85f0*/  MOV R3, R188 ;  /* 0x000000bc00037202 */ /* 0x000fe20000000f00 */
[----:B------:R-:W-:Y:S01]  /*8600*/  IMAD.MOV.U32 R2, RZ, RZ, R189 ;  /* 0x000000ffff027224 */ /* 0x000fe200078e00bd */
        /* <DEDUP_REMOVED lines=11> */
[----:B------:R-:W-:Y:S02]  /*86c0*/  MOV R38, R34 ;  /* 0x0000002200267202 */ /* 0x000fe40000000f00 */
[----:B------:R-:W-:Y:S02]  /*86d0*/  MOV R39, R35 ;  /* 0x0000002300277202 */ /* 0x000fe40000000f00 */
[----:B------:R-:W-:Y:S02]  /*86e0*/  MOV R36, R33 ;  /* 0x0000002100247202 */ /* 0x000fe40000000f00 */
[----:B------:R-:W-:Y:S01]  /*86f0*/  MOV R43, R32 ;  /* 0x00000020002b7202 */ /* 0x000fe20000000f00 */
[----:B--2---:R-:W-:Y:S01]  /*8700*/  HMMA.16816.F32.BF16 R56, R8, R6, R72 ;  /* 0x000000060838723c */ /* 0x004fe20000041848 */
[-C--:B------:R-:W-:Y:S02]  /*8710*/  FMUL.FTZ R76, R76, R28.reuse ;  /* 0x0000001c4c4c7220 */ /* 0x080fe40000410000 */
[----:B------:R-:W-:-:S02]  /*8720*/  FMUL.FTZ R77, R77, R28 ;  /* 0x0000001c4d4d7220 */ /* 0x000fc40000410000 */
[-C--:B------:R-:W-:Y:S02]  /*8730*/  FMUL.FTZ R78, R78, R15.reuse ;  /* 0x0000000f4e4e7220 */ /* 0x080fe40000410000 */
[-C--:B------:R-:W-:Y:S01]  /*8740*/  FMUL.FTZ R79, R79, R15.reuse ;  /* 0x0000000f4f4f7220 */ /* 0x080fe20000410000 */
[C---:B------:R-:W-:Y:S01]  /*8750*/  HMMA.16816.F32.BF16 R32, R8.reuse, R4, R68 ;  /* 0x000000040820723c */ /* 0x040fe20000041844 */
[----:B------:R-:W2:Y:S01]  /*8760*/  LDSM.16.MT88.4 R4, [R211+0x12000] ;  /* 0x01200000d304783b */ /* 0x000ea20000004200 */
[-C--:B------:R-:W-:Y:S02]  /*8770*/  FMUL.FTZ R80, R80, R28.reuse ;  /* 0x0000001c50507220 */ /* 0x080fe40000410000 */
[----:B------:R-:W-:Y:S02]  /*8780*/  FMUL.FTZ R81, R81, R28 ;  /* 0x0000001c51517220 */ /* 0x000fe40000410000 */
[-C--:B------:R-:W-:Y:S02]  /*8790*/  FMUL.FTZ R82, R82, R15.reuse ;  /* 0x0000000f52527220 */ /* 0x080fe40000410000 */
[----:B------:R-:W-:Y:S01]  /*87a0*/  FMUL.FTZ R83, R83, R15 ;  /* 0x0000000f53537220 */ /* 0x000fe20000410000 */
[----:B-1----:R-:W-:Y:S01]  /*87b0*/  HMMA.16816.F32.BF16 R72, R8, R16, R76 ;  /* 0x000000100848723c */ /* 0x002fe2000004184c */
[----:B------:R-:W-:Y:S01]  /*87c0*/  MOV R61, R186 ;  /* 0x000000ba003d7202 */ /* 0x000fe20000000f00 */
[----:B------:R-:W-:Y:S01]  /*87d0*/  IMAD.MOV.U32 R62, RZ, RZ, R185 ;  /* 0x000000ffff3e7224 */ /* 0x000fe200078e00b9 */
[----:B------:R-:W-:-:S04]  /*87e0*/  MOV R63, R187 ;  /* 0x000000bb003f7202 */ /* 0x000fc80000000f00 */
[----:B------:R-:W-:Y:S02]  /*87f0*/  MOV R79, R184 ;  /* 0x000000b8004f7202 */ /* 0x000fe40000000f00 */
[----:B------:R-:W-:Y:S01]  /*8800*/  HMMA.16816.F32.BF16 R184, R8, R18, R80 ;  /* 0x0000001208b8723c */ /* 0x000fe20000041850 */
[----:B------:R-:W1:Y:S01]  /*8810*/  LDSM.16.MT88.4 R16, [R209+0x14000] ;  /* 0x01400000d110783b */ /* 0x000e620000004200 */
[-C--:B------:R-:W-:Y:S02]  /*8820*/  FMUL.FTZ R84, R84, R28.reuse ;  /* 0x0000001c54547220 */ /* 0x080fe40000410000 */
[----:B------:R-:W-:Y:S02]  /*8830*/  FMUL.FTZ R85, R85, R28 ;  /* 0x0000001c55557220 */ /* 0x000fe40000410000 */
[-C--:B------:R-:W-:Y:S02]  /*8840*/  FMUL.FTZ R86, R86, R15.reuse ;  /* 0x0000000f56567220 */ /* 0x080fe40000410000 */
[----:B------:R-:W-:-:S02]  /*8850*/  FMUL.FTZ R87, R87, R15 ;  /* 0x0000000f57577220 */ /* 0x000fc40000410000 */
[-C--:B------:R-:W-:Y:S02]  /*8860*/  FMUL.FTZ R88, R88, R28.reuse ;  /* 0x0000001c58587220 */ /* 0x080fe40000410000 */
[----:B------:R-:W-:Y:S02]  /*8870*/  FMUL.FTZ R89, R89, R28 ;  /* 0x0000001c59597220 */ /* 0x000fe40000410000 */
[-C--:B------:R-:W-:Y:S02]  /*8880*/  FMUL.FTZ R90, R90, R15.reuse ;  /* 0x0000000f5a5a7220 */ /* 0x080fe40000410000 */
[----:B------:R-:W-:Y:S01]  /*8890*/  FMUL.FTZ R91, R91, R15 ;  /* 0x0000000f5b5b7220 */ /* 0x000fe20000410000 */
[----:B------:R-:W-:Y:S01]  /*88a0*/  MOV R78, R183 ;  /* 0x000000b7004e7202 */ /* 0x000fe20000000f00 */
[----:B------:R-:W-:Y:S01]  /*88b0*/  IMAD.MOV.U32 R76, RZ, RZ, R181 ;  /* 0x000000ffff4c7224 */ /* 0x000fe200078e00b5 */
[----:B------:R-:W-:Y:S01]  /*88c0*/  MOV R68, R182 ;  /* 0x000000b600447202 */ /* 0x000fe20000000f00 */
[----:B------:R-:W-:Y:S01]  /*88d0*/  IMAD.MOV.U32 R69, RZ, RZ, R180 ;  /* 0x000000ffff457224 */ /* 0x000fe200078e00b4 */
[----:B------:R-:W-:Y:S01]  /*88e0*/  MOV R70, R169 ;  /* 0x000000a900467202 */ /* 0x000fe20000000f00 */
[----:B------:R-:W-:Y:S01]  /*88f0*/  IMAD.MOV.U32 R44, RZ, RZ, R170 ;  /* 0x000000ffff2c7224 */ /* 0x000fe200078e00aa */
[----:B------:R-:W-:Y:S01]  /*8900*/  MOV R45, R171 ;  /* 0x000000ab002d7202 */ /* 0x000fe20000000f00 */
[----:B--2---:R-:W-:Y:S01]  /*8910*/  HMMA.16816.F32.BF16 R180, R8, R4, R84 ;  /* 0x0000000408b4723c */ /* 0x004fe20000041854 */
[----:B------:R-:W-:Y:S01]  /*8920*/  MOV R46, R168 ;  /* 0x000000a8002e7202 */ /* 0x000fe20000000f00 */
[----:B------:R-:W-:-:S02]  /*8930*/  FMUL.FTZ R92, R92, R28 ;  /* 0x0000001c5c5c7220 */ /* 0x000fc40000410000 */
[----:B------:R-:W-:-:S04]  /*8940*/  FMUL.FTZ R93, R93, R28 ;  /* 0x0000001c5d5d7220 */ /* 0x000fc80000410000 */
[----:B------:R-:W-:Y:S01]  /*8950*/  HMMA.16816.F32.BF16 R168, R8, R6, R88 ;  /* 0x0000000608a8723c */ /* 0x000fe20000041858 */
[----:B------:R-:W2:Y:S01]  /*8960*/  LDSM.16.MT88.4 R4, [R210+0x14000] ;  /* 0x01400000d204783b */ /* 0x000ea20000004200 */
        /* <DEDUP_REMOVED lines=20> */
[-C--:B------:R-:W-:Y:S01]  /*8ab0*/  FMUL.FTZ R107, R107, R15.reuse ;  /* 0x0000000f6b6b7220 */ /* 0x080fe20000410000 */
[----:B--2---:R-:W-:Y:S01]  /*8ac0*/  HMMA.16816.F32.BF16 R80, R8, R4, R100 ;  /* 0x000000040850723c */ /* 0x004fe20000041864 */
[-C--:B------:R-:W-:Y:S02]  /*8ad0*/  FMUL.FTZ R108, R108, R28.reuse ;  /* 0x0000001c6c6c7220 */ /* 0x080fe40000410000 */
[----:B------:R-:W-:Y:S02]  /*8ae0*/  FMUL.FTZ R109, R109, R28 ;  /* 0x0000001c6d6d7220 */ /* 0x000fe40000410000 */
[----:B------:R-:W-:-:S03]  /*8af0*/  FMUL.FTZ R110, R110, R15 ;  /* 0x0000000f6e6e7220 */ /* 0x000fc60000410000 */
[C---:B------:R-:W-:Y:S01]  /*8b00*/  HMMA.16816.F32.BF16 R64, R8.reuse, R6, R104 ;  /* 0x000000060840723c */ /* 0x040fe20000041868 */
[----:B------:R-:W2:Y:S01]  /*8b10*/  LDSM.16.MT88.4 R4, [R211+0x14000] ;  /* 0x01400000d304783b */ /* 0x000ea20000004200 */
[-C--:B------:R-:W-:Y:S02]  /*8b20*/  FMUL.FTZ R111, R111, R15.reuse ;  /* 0x0000000f6f6f7220 */ /* 0x080fe40000410000 */
        /* <DEDUP_REMOVED lines=23> */
[----:B------:R-:W-:Y:S02]  /*8ca0*/  FMUL.FTZ R129, R129, R28 ;  /* 0x0000001c81817220 */ /* 0x000fe40000410000 */
[-C--:B------:R-:W-:Y:S02]  /*8cb0*/  FMUL.FTZ R130, R130, R15.reuse ;  /* 0x0000000f82827220 */ /* 0x080fe40000410000 */
[----:B------:R-:W-:Y:S01]  /*8cc0*/  FMUL.FTZ R131, R131, R15 ;  /* 0x0000000f83837220 */ /* 0x000fe20000410000 */
[C---:B-1----:R-:W-:Y:S08]  /*8cd0*/  HMMA.16816.F32.BF16 R124, R8.reuse, R16, R124 ;  /* 0x00000010087c723c */ /* 0x042ff0000004187c */
[----:B------:R-:W-:Y:S01]  /*8ce0*/  HMMA.16816.F32.BF16 R128, R8, R18, R128 ;  /* 0x000000120880723c */ /* 0x000fe20000041880 */
[----:B------:R-:W1:Y:S01]  /*8cf0*/  LDSM.16.MT88.4 R16, [R212+0x16000] ;  /* 0x01600000d410783b */ /* 0x000e620000004200 */
[----:B------:R-:W-:Y:S01]  /*8d00*/  MOV R53, R2 ;  /* 0x0000000200357202 */ /* 0x000fe20000000f00 */
[----:B------:R-:W-:Y:S01]  /*8d10*/  IMAD.MOV.U32 R47, RZ, RZ, R0 ;  /* 0x000000ffff2f7224 */ /* 0x000fe200078e0000 */
[----:B------:R-:W-:Y:S01]  /*8d20*/  LOP3.LUT R2, R25, UR7, R26, 0x96, !PT ;  /* 0x0000000719027c12 */ /* 0x000fe2000f8e961a */
[----:B------:R-:W-:-:S02]  /*8d30*/  FFMA.FTZ R0, R23, c[0x0][0x23c], -R12 ;  /* 0x00008f0017007a23 */ /* 0x000fc4000001080c */
[-C--:B------:R-:W-:Y:S02]  /*8d40*/  FMUL.FTZ R132, R132, R28.reuse ;  /* 0x0000001c84847220 */ /* 0x080fe40000410000 */
[----:B------:R-:W-:Y:S02]  /*8d50*/  FMUL.FTZ R133, R133, R28 ;  /* 0x0000001c85857220 */ /* 0x000fe40000410000 */
[-C--:B------:R-:W-:Y:S02]  /*8d60*/  FMUL.FTZ R134, R134, R15.reuse ;  /* 0x0000000f86867220 */ /* 0x080fe40000410000 */
[----:B------:R-:W-:Y:S01]  /*8d70*/  FMUL.FTZ R135, R135, R15 ;  /* 0x0000000f87877220 */ /* 0x000fe20000410000 */
[----:B------:R-:W-:Y:S01]  /*8d80*/  MOV R52, R3 ;  /* 0x0000000300347202 */ /* 0x000fe20000000f00 */
[----:B------:R3:W4:Y:S01]  /*8d90*/  MUFU.EX2 R87, R0 ;  /* 0x0000000000577308 */ /* 0x0007220000000800 */
[----:B------:R-:W-:Y:S01]  /*8da0*/  IMAD.WIDE.U32 R2, R2, -0x2daee0ad, RZ ;  /* 0xd2511f5302027825 */ /* 0x000fe200078e00ff */
[----:B------:R-:W5:Y:S01]  /*8db0*/  LDSM.16.MT88.4 R24, [R211+0x16000] ;  /* 0x01600000d318783b */ /* 0x000f620000004200 */
[----:B------:R-:W-:-:S02]  /*8dc0*/  MOV R71, R43 ;  /* 0x0000002b00477202 */ /* 0x000fc40000000f00 */
[----:B------:R-:W-:Y:S01]  /*8dd0*/  IMAD.MOV.U32 R86, RZ, RZ, R77 ;  /* 0x000000ffff567224 */ /* 0x000fe200078e004d */
[----:B--2---:R-:W-:Y:S01]  /*8de0*/  HMMA.16816.F32.BF16 R132, R8, R4, R132 ;  /* 0x000000040884723c */ /* 0x004fe20000041884 */
[-C--:B------:R-:W-:Y:S02]  /*8df0*/  FMUL.FTZ R160, R160, R28.reuse ;  /* 0x0000001ca0a07220 */ /* 0x080fe40000410000 */
[----:B------:R-:W-:Y:S02]  /*8e00*/  FMUL.FTZ R161, R161, R28 ;  /* 0x0000001ca1a17220 */ /* 0x000fe40000410000 */
[----:B---3--:R-:W-:Y:S02]  /*8e10*/  FFMA.FTZ R0, R151, c[0x0][0x23c], -R12 ;  /* 0x00008f0097007a23 */ /* 0x008fe4000001080c */
[----:B------:R-:W-:Y:S02]  /*8e20*/  LOP3.LUT R4, R2, 0xffff, RZ, 0xc0, !PT ;  /* 0x0000ffff02047812 */ /* 0x000fe400078ec0ff */
[----:B------:R2:W3:Y:S01]  /*8e30*/  MUFU.EX2 R77, R0 ;  /* 0x00000000004d7308 */ /* 0x0004e20000000800 */
[----:B------:R-:W-:-:S02]  /*8e40*/  FMUL.FTZ R162, R162, R15 ;  /* 0x0000000fa2a27220 */ /* 0x000fc40000410000 */
[----:B------:R-:W-:Y:S01]  /*8e50*/  FMUL.FTZ R163, R163, R15 ;  /* 0x0000000fa3a37220 */ /* 0x000fe20000410000 */
[----:B------:R-:W-:Y:S01]  /*8e60*/  MOV R91, R71 ;  /* 0x00000047005b7202 */ /* 0x000fe20000000f00 */
[----:B------:R-:W-:Y:S01]  /*8e70*/  FMUL.FTZ R140, R140, R28 ;  /* 0x0000001c8c8c7220 */ /* 0x000fe20000410000 */
[----:B------:R-:W-:Y:S01]  /*8e80*/  MOV R88, R76 ;  /* 0x0000004c00587202 */ /* 0x000fe20000000f00 */
[----:B------:R-:W-:Y:S02]  /*8e90*/  FMUL.FTZ R141, R141, R28 ;  /* 0x0000001c8d8d7220 */ /* 0x000fe40000410000 */
[-C--:B------:R-:W-:Y:S01]  /*8ea0*/  FMUL.FTZ R142, R142, R15.reuse ;  /* 0x0000000f8e8e7220 */ /* 0x080fe20000410000 */
[----:B--2---:R-:W-:Y:S01]  /*8eb0*/  LOP3.LUT R0, R3, UR17, R178, 0x96, !PT ;  /* 0x0000001103007c12 */ /* 0x004fe2000f8e96b2 */
[----:B------:R-:W-:Y:S02]  /*8ec0*/  FFMA.FTZ R3, R172, c[0x0][0x23c], -R12 ;  /* 0x00008f00ac037a23 */ /* 0x000fe4000001080c */
[----:B------:R-:W-:-:S02]  /*8ed0*/  FMUL.FTZ R143, R143, R15 ;  /* 0x0000000f8f8f7220 */ /* 0x000fc40000410000 */
[----:B------:R2:W-:Y:S01]  /*8ee0*/  MUFU.EX2 R71, R3 ;  /* 0x0000000300477308 */ /* 0x0005e20000000800 */
[----:B-1----:R-:W-:Y:S01]  /*8ef0*/  HMMA.16816.F32.BF16 R40, R8, R16, R160 ;  /* 0x000000100828723c */ /* 0x002fe200000418a0 */
[----:B------:R-:W-:Y:S02]  /*8f00*/  MOV R76, R14 ;  /* 0x0000000e004c7202 */ /* 0x000fe40000000f00 */
[----:B------:R-:W-:Y:S01]  /*8f10*/  MOV R102, R69 ;  /* 0x0000004500667202 */ /* 0x000fe20000000f00 */
[-C--:B------:R-:W-:Y:S01]  /*8f20*/  FMUL.FTZ R136, R136, R28.reuse ;  /* 0x0000001c88887220 */ /* 0x080fe20000410000 */
[----:B------:R-:W-:Y:S01]  /*8f30*/  LOP3.LUT R5, R2, 0xff, RZ, 0xc0, !PT ;  /* 0x000000ff02057812 */ /* 0x000fe200078ec0ff */
[----:B------:R-:W-:Y:S01]  /*8f40*/  FMUL.FTZ R137, R137, R28 ;  /* 0x0000001c89897220 */ /* 0x000fe20000410000 */
[--C-:B------:R-:W-:Y:S01]  /*8f50*/  SHF.R.U32.HI R14, RZ, 0x10, R2.reuse ;  /* 0x00000010ff0e7819 */ /* 0x100fe20000011602 */
[-C--:B------:R-:W-:Y:S01]  /*8f60*/  FMUL.FTZ R138, R138, R15.reuse ;  /* 0x0000000f8a8a7220 */ /* 0x080fe20000410000 */
[----:B------:R-:W-:Y:S01]  /*8f70*/  SHF.R.U32.HI R16, RZ, 0x18, R2 ;  /* 0x00000018ff107819 */ /* 0x000fe20000011602 */
[----:B------:R-:W-:-:S02]  /*8f80*/  FMUL.FTZ R139, R139, R15 ;  /* 0x0000000f8b8b7220 */ /* 0x000fc40000410000 */
[----:B--2---:R-:W-:Y:S01]  /*8f90*/  FFMA.FTZ R3, R173, c[0x0][0x23c], -R12 ;  /* 0x00008f00ad037a23 */ /* 0x004fe2000001080c */
[----:B----4-:R-:W-:Y:S01]  /*8fa0*/  MOV R162, R87 ;  /* 0x0000005700a27202 */ /* 0x010fe20000000f00 */
[----:B------:R-:W-:Y:S01]  /*8fb0*/  IMAD.MOV.U32 R85, RZ, RZ, R39 ;  /* 0x000000ffff557224 */ /* 0x000fe200078e0027 */
[----:B------:R-:W-:Y:S01]  /*8fc0*/  MOV R84, R38 ;  /* 0x0000002600547202 */ /* 0x000fe20000000f00 */
[----:B------:R1:W-:Y:S01]  /*8fd0*/  MUFU.EX2 R69, R3 ;  /* 0x0000000300457308 */ /* 0x0003e20000000800 */
[----:B------:R-:W-:Y:S01]  /*8fe0*/  SHF.R.U32.HI R2, RZ, 0x8, R4 ;  /* 0x00000008ff027819 */ /* 0x000fe20000011604 */
[----:B------:R-:W-:Y:S01]  /*8ff0*/  IMAD.MOV.U32 R89, RZ, RZ, R37 ;  /* 0x000000ffff597224 */ /* 0x000fe200078e0025 */
[----:B------:R-:W-:Y:S02]  /*9000*/  MOV R87, R148 ;  /* 0x0000009400577202 */ /* 0x000fe40000000f00 */
[----:B------:R-:W-:Y:S02]  /*9010*/  MOV R90, R36 ;  /* 0x00000024005a7202 */ /* 0x000fe40000000f00 */
[----:B------:R-:W-:Y:S01]  /*9020*/  MOV R148, R29 ;  /* 0x0000001d00947202 */ /* 0x000fe20000000f00 */
[----:B------:R-:W-:Y:S01]  /*9030*/  HMMA.16816.F32.BF16 R36, R8, R18, R140 ;  /* 0x000000120824723c */ /* 0x000fe2000004188c */
[----:B------:R-:W-:Y:S01]  /*9040*/  MOV R92, R78 ;  /* 0x0000004e005c7202 */ /* 0x000fe20000000f00 */
[----:B------:R-:W-:Y:S01]  /*9050*/  IMAD.MOV.U32 R95, RZ, RZ, R85 ;  /* 0x000000ffff5f7224 */ /* 0x000fe200078e0055 */
[----:B------:R-:W-:Y:S01]  /*9060*/  PRMT R29, R5, 0x5410, R2 ;  /* 0x00005410051d7816 */ /* 0x000fe20000000002 */
[----:B-1----:R-:W-:Y:S01]  /*9070*/  FFMA.FTZ R3, R174, c[0x0][0x23c], -R13 ;  /* 0x00008f00ae037a23 */ /* 0x002fe2000001080d */
[----:B------:R-:W-:-:S02]  /*9080*/  MOV R94, R84 ;  /* 0x00000054005e7202 */ /* 0x000fc40000000f00 */
[----:B------:R-:W-:Y:S01]  /*9090*/  IMAD.MOV.U32 R143, RZ, RZ, R88 ;  /* 0x000000ffff8f7224 */ /* 0x000fe200078e0058 */
[----:B------:R-:W-:Y:S01]  /*90a0*/  MOV R88, R87 ;  /* 0x0000005700587202 */ /* 0x000fe20000000f00 */
[----:B------:R1:W-:Y:S01]  /*90b0*/  MUFU.EX2 R78, R3 ;  /* 0x00000003004e7308 */ /* 0x0003e20000000800 */
[----:B------:R-:W-:Y:S01]  /*90c0*/  IMAD.MOV.U32 R84, RZ, RZ, R44 ;  /* 0x000000ffff547224 */ /* 0x000fe200078e002c */
[----:B------:R-:W-:Y:S01]  /*90d0*/  LOP3.LUT R2, R0, 0xffff, RZ, 0xc0, !PT ;  /* 0x0000ffff00027812 */ /* 0x000fe200078ec0ff */
[----:B------:R-:W-:Y:S01]  /*90e0*/  IMAD.MOV.U32 R44, RZ, RZ, R47 ;  /* 0x000000ffff2c7224 */ /* 0x000fe200078e002f */
[----:B------:R-:W-:Y:S01]  /*90f0*/  SHF.R.U32.HI R5, RZ, 0x10, R0 ;  /* 0x00000010ff057819 */ /* 0x000fe20000011600 */
[----:B------:R-:W-:Y:S01]  /*9100*/  HMMA.16816.F32.BF16 R136, R8, R6, R136 ;  /* 0x000000060888723c */ /* 0x000fe20000041888 */
[----:B------:R-:W-:Y:S01]  /*9110*/  MOV R85, R45 ;  /* 0x0000002d00557202 */ /* 0x000fe20000000f00 */
[----:B------:R-:W-:Y:S01]  /*9120*/  IMAD.MOV.U32 R47, RZ, RZ, R20 ;  /* 0x000000ffff2f7224 */ /* 0x000fe200078e0014 */
[----:B------:R-:W-:-:S02]  /*9130*/  MOV R87, R46 ;  /* 0x0000002e00577202 */ /* 0x000fc40000000f00 */
[----:B------:R-:W-:Y:S02]  /*9140*/  MOV R45, R22 ;  /* 0x00000016002d7202 */ /* 0x000fe40000000f00 */
[----:B------:R-:W-:Y:S01]  /*9150*/  MOV R46, R21 ;  /* 0x00000015002e7202 */ /* 0x000fe20000000f00 */
[----:B-1----:R-:W-:Y:S01]  /*9160*/  FFMA.FTZ R3, R175, c[0x0][0x23c], -R13 ;  /* 0x00008f00af037a23 */ /* 0x002fe2000001080d */
[----:B------:R-:W-:Y:S01]  /*9170*/  MOV R93, R76 ;  /* 0x0000004c005d7202 */ /* 0x000fe20000000f00 */
[----:B------:R-:W1:Y:S01]  /*9180*/  LDSM.16.MT88.4 R20, [R209+0x10800] ;  /* 0x01080000d114783b */ /* 0x000e620000004200 */
[----:B------:R-:W-:Y:S01]  /*9190*/  LOP3.LUT R7, R0, 0xff, RZ, 0xc0, !PT ;  /* 0x000000ff00077812 */ /* 0x000fe200078ec0ff */
[----:B------:R2:W4:Y:S01]  /*91a0*/  MUFU.EX2 R76, R3 ;  /* 0x00000003004c7308 */ /* 0x0005220000000800 */
[----:B------:R-:W-:Y:S02]  /*91b0*/  SHF.R.U32.HI R6, RZ, 0x18, R0 ;  /* 0x00000018ff067819 */ /* 0x000fe40000011600 */
[----:B------:R-:W-:-:S02]  /*91c0*/  SHF.R.U32.HI R2, RZ, 0x8, R2 ;  /* 0x00000008ff027819 */ /* 0x000fc40000011602 */
[----:B------:R-:W-:Y:S02]  /*91d0*/  LOP3.LUT R0, R5, 0xff, RZ, 0xc0, !PT ;  /* 0x000000ff05007812 */ /* 0x000fe400078ec0ff */
[----:B------:R-:W-:Y:S02]  /*91e0*/  PRMT R2, R7, 0x5410, R2 ;  /* 0x0000541007027816 */ /* 0x000fe40000000002 */
[----:B------:R-:W-:Y:S01]  /*91f0*/  PRMT R6, R0, 0x5410, R6 ;  /* 0x0000541000067816 */ /* 0x000fe20000000006 */
[--C-:B------:R-:W-:Y:S01]  /*9200*/  FFMA.FTZ R0, R177, c[0x0][0x23c], -R13.reuse ;  /* 0x00008f00b1007a23 */ /* 0x100fe2000001080d */
[----:B------:R-:W-:Y:S01]  /*9210*/  MOV R101, R70 ;  /* 0x0000004600657202 */ /* 0x000fe20000000f00 */
[----:B------:R-:W-:Y:S01]  /*9220*/  HSET2.LE.AND R2, R2, R143, PT ;  /* 0x0000008f02027233 */ /* 0x000fe20003803000 */
[----:B------:R-:W-:Y:S01]  /*9230*/  LOP3.LUT R4, R14, 0xff, RZ, 0xc0, !PT ;  /* 0x000000ff0e047812 */ /* 0x000fe200078ec0ff */
[----:B------:R3:W-:Y:S01]  /*9240*/  MUFU.EX2 R70, R0 ;  /* 0x0000000000467308 */ /* 0x0007e20000000800 */
[----:B--2---:R-:W-:-:S02]  /*9250*/  FFMA.FTZ R3, R176, c[0x0][0x23c], -R13 ;  /* 0x00008f00b0037a23 */ /* 0x004fc4000001080d */
[----:B------:R-:W-:Y:S02]  /*9260*/  IMAD.MOV.U32 R103, RZ, RZ, R68 ;  /* 0x000000ffff677224 */ /* 0x000fe400078e0044 */
[-C--:B------:R-:W-:Y:S02]  /*9270*/  FMUL.FTZ R164, R164, R28.reuse ;  /* 0x0000001ca4a47220 */ /* 0x080fe40000410000 */
[-C--:B------:R-:W-:Y:S01]  /*9280*/  FMUL.FTZ R165, R165, R28.reuse ;  /* 0x0000001ca5a57220 */ /* 0x080fe20000410000 */
[----:B------:R-:W2:Y:S01]  /*9290*/  MUFU.EX2 R68, R3 ;  /* 0x0000000300447308 */ /* 0x000ea20000000800 */
[-C--:B------:R-:W-:Y:S02]  /*92a0*/  FMUL.FTZ R166, R166, R15.reuse ;  /* 0x0000000fa6a67220 */ /* 0x080fe40000410000 */
[----:B------:R-:W-:Y:S02]  /*92b0*/  FMUL.FTZ R167, R167, R15 ;  /* 0x0000000fa7a77220 */ /* 0x000fe40000410000 */
[----:B------:R-:W-:Y:S01]  /*92c0*/  FMUL.FTZ R144, R144, R28 ;  /* 0x0000001c90907220 */ /* 0x000fe20000410000 */
[----:B---3--:R-:W-:Y:S01]  /*92d0*/  F2FP.BF16.PACK_AB R0, R77, R162 ;  /* 0x000000a24d00723e */ /* 0x008fe200000010ff */
[----:B------:R-:W-:-:S02]  /*92e0*/  FMUL.FTZ R145, R145, R28 ;  /* 0x0000001c91917220 */ /* 0x000fc40000410000 */
[-C--:B------:R-:W-:Y:S02]  /*92f0*/  FMUL.FTZ R146, R146, R15.reuse ;  /* 0x0000000f92927220 */ /* 0x080fe40000410000 */
[----:B------:R-:W-:Y:S01]  /*9300*/  FMUL.FTZ R147, R147, R15 ;  /* 0x0000000f93937220 */ /* 0x000fe20000410000 */
[----:B------:R-:W-:Y:S02]  /*9310*/  PRMT R14, R4, 0x5410, R16 ;  /* 0x00005410040e7816 */ /* 0x000fe40000000010 */
[----:B------:R-:W-:Y:S01]  /*9320*/  LOP3.LUT R4, R2, R0, RZ, 0xc0, !PT ;  /* 0x0000000002047212 */ /* 0x000fe200078ec0ff */
[--C-:B------:R-:W-:Y:S01]  /*9330*/  HSET2.LE.AND R0, R6, R143.reuse, PT ;  /* 0x0000008f06007233 */ /* 0x100fe20003803000 */
[----:B----4-:R-:W-:Y:S01]  /*9340*/  F2FP.BF16.PACK_AB R2, R76, R78 ;  /* 0x0000004e4c02723e */ /* 0x010fe200000010ff */
[----:B------:R-:W3:Y:S01]  /*9350*/  LDSM.16.MT88.4 R16, [R210+0x10800] ;  /* 0x01080000d210783b */ /* 0x000ee20000004200 */
[----:B-----5:R-:W-:Y:S02]  /*9360*/  HMMA.16816.F32.BF16 R164, R8, R24, R164 ;  /* 0x0000001808a4723c */ /* 0x020fe400000418a4 */
[----:B------:R-:W-:Y:S01]  /*9370*/  LOP3.LUT R5, R0, R2, RZ, 0xc0, !PT ;  /* 0x0000000200057212 */ /* 0x000fe200078ec0ff */
[----:B------:R-:W-:Y:S01]  /*9380*/  HSET2.LE.AND R0, R29, R143, PT ;  /* 0x0000008f1d007233 */ /* 0x000fe20003803000 */
[----:B------:R-:W-:-:S04]  /*9390*/  F2FP.BF16.PACK_AB R2, R69, R71 ;  /* 0x000000474502723e */ /* 0x000fc800000010ff */
[----:B------:R-:W-:Y:S01]  /*93a0*/  HMMA.16816.F32.BF16 R144, R8, R26, R144 ;  /* 0x0000001a0890723c */ /* 0x000fe20000041890 */
[----:B------:R-:W4:Y:S01]  /*93b0*/  LDSM.16.MT88.4 R24, [R212+0x10800] ;  /* 0x01080000d418783b */ /* 0x000f220000004200 */
[----:B------:R-:W-:-:S03]  /*93c0*/  LOP3.LUT R6, R0, R2, RZ, 0xc0, !PT ;  /* 0x0000000200067212 */ /* 0x000fc600078ec0ff */
[----:B------:R-:W5:Y:S01]  /*93d0*/  LDSM.16.MT88.4 R8, [R211+0x10800] ;  /* 0x01080000d308783b */ /* 0x000f620000004200 */
[----:B------:R-:W-:Y:S01]  /*93e0*/  HSET2.LE.AND R0, R14, R143, PT ;  /* 0x0000008f0e007233 */ /* 0x000fe20003803000 */
[----:B--2---:R-:W-:-:S04]  /*93f0*/  F2FP.BF16.PACK_AB R2, R68, R70 ;  /* 0x000000464402723e */ /* 0x004fc800000010ff */
[----:B------:R-:W-:-:S07]  /*9400*/  LOP3.LUT R7, R0, R2, RZ, 0xc0, !PT ;  /* 0x0000000200077212 */ /* 0x000fce00078ec0ff */
[C---:B-1----:R-:W-:Y:S08]  /*9410*/  HMMA.16816.F32.BF16 R152, R4.reuse, R20, R152 ;  /* 0x000000140498723c */ /* 0x042ff00000041898 */
[----:B------:R-:W-:Y:S01]  /*9420*/  HMMA.16816.F32.BF16 R44, R4, R22, R44 ;  /* 0x00000016042c723c */ /* 0x000fe2000004182c */
[----:B------:R-:W1:Y:S01]  /*9430*/  LDSM.16.MT88.4 R20, [R209+0x12800] ;  /* 0x01280000d114783b */ /* 0x000e620000004200 */
[----:B------:R-:W-:Y:S01]  /*9440*/  MOV R178, R60 ;  /* 0x0000003c00b27202 */ /* 0x000fe20000000f00 */
[----:B------:R-:W-:Y:S01]  /*9450*/  IMAD.MOV.U32 R2, RZ, RZ, R62 ;  /* 0x000000ffff027224 */ /* 0x000fe200078e003e */
[----:B------:R-:W-:-:S02]  /*9460*/  MOV R0, R61 ;  /* 0x0000003d00007202 */ /* 0x000fc40000000f00 */
[----:B------:R-:W-:Y:S02]  /*9470*/  MOV R179, R63 ;  /* 0x0000003f00b37202 */ /* 0x000fe40000000f00 */
[----:B---3--:R-:W-:Y:S01]  /*9480*/  HMMA.16816.F32.BF16 R60, R4, R18, R248 ;  /* 0x00000012043c723c */ /* 0x008fe200000418f8 */
[----:B------:R-:W-:Y:S01]  /*9490*/  MOV R160, R92 ;  /* 0x0000005c00a07202 */ /* 0x000fe20000000f00 */
[----:B------:R-:W-:Y:S01]  /*94a0*/  IMAD.MOV.U32 R140, RZ, RZ, R94 ;  /* 0x000000ffff8c7224 */ /* 0x000fe200078e005e */
[----:B------:R-:W-:-:S04]  /*94b0*/  MOV R142, R93 ;  /* 0x0000005d008e7202 */ /* 0x000fc80000000f00 */
[----:B------:R-:W-:Y:S01]  /*94c0*/  MOV R248, R71 ;  /* 0x0000004700f87202 */ /* 0x000fe20000000f00 */
[----:B------:R-:W-:Y:S01]  /*94d0*/  IMAD.MOV.U32 R249, RZ, RZ, R70 ;  /* 0x000000fffff97224 */ /* 0x000fe200078e0046 */
[----:B------:R-:W-:Y:S02]  /*94e0*/  MOV R250, R69 ;  /* 0x0000004500fa7202 */ /* 0x000fe40000000f00 */
[----:B------:R-:W-:Y:S02]  /*94f0*/  MOV R251, R68 ;  /* 0x0000004400fb7202 */ /* 0x000fe40000000f00 */
[----:B----4-:R-:W-:Y:S01]  /*9500*/  HMMA.16816.F32.BF16 R68, R4, R24, R236 ;  /* 0x000000180444723c */ /* 0x010fe200000418ec */
[----:B------:R-:W-:Y:S01]  /*9510*/  MOV R141, R95 ;  /* 0x0000005f008d7202 */ /* 0x000fe20000000f00 */
[----:B------:R-:W-:-:S05]  /*9520*/  IMAD.MOV.U32 R177, RZ, RZ, R86 ;  /* 0x000000ffffb17224 */ /* 0x000fca00078e0056 */
[----:B------:R-:W-:Y:S01]  /*9530*/  IMAD.MOV.U32 R238, RZ, RZ, R78 ;  /* 0x000000ffffee7224 */ /* 0x000fe200078e004e */
[----:B------:R-:W-:Y:S01]  /*9540*/  MOV R237, R77 ;  /* 0x0000004d00ed7202 */ /* 0x000fe20000000f00 */
[----:B------:R-:W-:Y:S01]  /*9550*/  IMAD.MOV.U32 R236, RZ, RZ, R79 ;  /* 0x000000ffffec7224 */ /* 0x000fe200078e004f */
[----:B------:R-:W-:Y:S02]  /*9560*/  MOV R239, R76 ;  /* 0x0000004c00ef7202 */ /* 0x000fe40000000f00 */
[C---:B------:R-:W-:Y:S01]  /*9570*/  HMMA.16816.F32.BF16 R76, R4.reuse, R26, R204 ;  /* 0x0000001a044c723c */ /* 0x040fe200000418cc */
[----:B------:R-:W2:Y:S06]  /*9580*/  LDSM.16.MT88.4 R24, [R210+0x12800] ;  /* 0x01280000d218783b */ /* 0x000eac0000004200 */
[----:B------:R-:W-:Y:S01]  /*9590*/  MOV R204, R84 ;  /* 0x0000005400cc7202 */ /* 0x000fe20000000f00 */
[----:B------:R-:W-:Y:S01]  /*95a0*/  IMAD.MOV.U32 R207, RZ, RZ, R87 ;  /* 0x000000ffffcf7224 */ /* 0x000fe200078e0057 */
[----:B------:R-:W-:Y:S01]  /*95b0*/  MOV R205, R85 ;  /* 0x0000005500cd7202 */ /* 0x000fe20000000f00 */
[C---:B-----5:R-:W-:Y:S08]  /*95c0*/  HMMA.16816.F32.BF16 R92, R4.reuse, R10, R196 ;  /* 0x0000000a045c723c */ /* 0x060ff000000418c4 */
[----:B------:R-:W-:Y:S01]  /*95d0*/  HMMA.16816.F32.BF16 R84, R4, R8, R200 ;  /* 0x000000080454723c */ /* 0x000fe200000418c8 */
[----:B------:R-:W3:Y:S01]  /*95e0*/  LDSM.16.MT88.4 R8, [R211+0x12800] ;  /* 0x01280000d308783b */ /* 0x000ee20000004200 */
[----:B------:R-:W-:Y:S01]  /*95f0*/  MOV R163, R101 ;  /* 0x0000006500a37202 */ /* 0x000fe20000000f00 */
[----:B------:R-:W-:Y:S01]  /*9600*/  IMAD.MOV.U32 R151, RZ, RZ, R103 ;  /* 0x000000ffff977224 */ /* 0x000fe200078e0067 */
[----:B------:R-:W-:-:S04]  /*9610*/  MOV R161, R102 ;  /* 0x0000006600a17202 */ /* 0x000fc80000000f00 */
[C---:B------:R-:W-:Y:S01]  /*9620*/  HMMA.16816.F32.BF16 R52, R4.reuse, R16, R52 ;  /* 0x000000100434723c */ /* 0x040fe20000041834 */
[----:B------:R-:W4:Y:S07]  /*9630*/  LDSM.16.MT88.4 R16, [R212+0x12800] ;  /* 0x01280000d410783b */ /* 0x000f2e0000004200 */
[C---:B-1----:R-:W-:Y:S08]  /*9640*/  HMMA.16816.F32.BF16 R100, R4.reuse, R20, R192 ;  /* 0x000000140464723c */ /* 0x042ff000000418c0 */
[C---:B------:R-:W-:Y:S01]  /*9650*/  HMMA.16816.F32.BF16 R104, R4.reuse, R22, R188 ;  /* 0x000000160468723c */ /* 0x040fe200000418bc */
[----:B------:R-:W1:Y:S07]  /*9660*/  LDSM.16.MT88.4 R20, [R210+0x14800] ;  /* 0x01480000d214783b */ /* 0x000e6e0000004200 */
[C---:B--2---:R-:W-:Y:S01]  /*9670*/  HMMA.16816.F32.BF16 R108, R4.reuse, R24, R32 ;  /* 0x00000018046c723c */ /* 0x044fe20000041820 */
[----:B------:R-:W2:Y:S07]  /*9680*/  LDSM.16.MT88.4 R32, [R209+0x14800] ;  /* 0x01480000d120783b */ /* 0x000eae0000004200 */
[C---:B---3--:R-:W-:Y:S08]  /*9690*/  HMMA.16816.F32.BF16 R172, R4.reuse, R8, R180 ;  /* 0x0000000804ac723c */ /* 0x048ff000000418b4 */
[C---:B------:R-:W-:Y:S01]  /*96a0*/  HMMA.16816.F32.BF16 R168, R4.reuse, R10, R168 ;  /* 0x0000000a04a8723c */ /* 0x040fe200000418a8 */
[----:B------:R-:W3:Y:S01]  /*96b0*/  LDSM.16.MT88.4 R8, [R212+0x14800] ;  /* 0x01480000d408783b */ /* 0x000ee20000004200 */
[----:B------:R-:W-:Y:S01]  /*96c0*/  MOV R14, R90 ;  /* 0x0000005a000e7202 */ /* 0x000fe20000000f00 */
[----:B------:R-:W-:Y:S01]  /*96d0*/  IMAD.MOV.U32 R29, RZ, RZ, R89 ;  /* 0x000000ffff1d7224 */ /* 0x000fe200078e0059 */
[----:B------:R-:W-:Y:S01]  /*96e0*/  MOV R3, R88 ;  /* 0x0000005800037202 */ /* 0x000fe20000000f00 */
[----:B------:R-:W-:Y:S01]  /*96f0*/  IMAD.MOV.U32 R203, RZ, RZ, R207 ;  /* 0x000000ffffcb7224 */ /* 0x000fe200078e00cf */
[----:B------:R-:W-:Y:S01]  /*9700*/  MOV R176, R91 ;  /* 0x0000005b00b07202 */ /* 0x000fe20000000f00 */
[----:B------:R-:W-:Y:S01]  /*9710*/  IMAD.MOV.U32 R206, RZ, RZ, R161 ;  /* 0x000000ffffce7224 */ /* 0x000fe200078e00a1 */
[----:B------:R-:W-:Y:S01]  /*9720*/  MOV R181, R205 ;  /* 0x000000cd00b57202 */ /* 0x000fe20000000f00 */
[----:B----4-:R-:W-:Y:S01]  /*9730*/  HMMA.16816.F32.BF16 R88, R4, R18, R184 ;  /* 0x000000120458723c */ /* 0x010fe200000418b8 */
[----:B------:R-:W-:-:S02]  /*9740*/  MOV R191, R14 ;  /* 0x0000000e00bf7202 */ /* 0x000fc40000000f00 */
[----:B------:R-:W-:Y:S02]  /*9750*/  MOV R207, R160 ;  /* 0x000000a000cf7202 */ /* 0x000fe40000000f00 */
[----:B------:R-:W-:Y:S02]  /*9760*/  MOV R205, R162 ;  /* 0x000000a200cd7202 */ /* 0x000fe40000000f00 */
[----:B------:R-:W-:Y:S01]  /*9770*/  MOV R14, R163 ;  /* 0x000000a3000e7202 */ /* 0x000fe20000000f00 */
[C---:B------:R-:W-:Y:S01]  /*9780*/  HMMA.16816.F32.BF16 R72, R4.reuse, R16, R72 ;  /* 0x000000100448723c */ /* 0x040fe20000041848 */
[----:B------:R-:W4:Y:S07]  /*9790*/  LDSM.16.MT88.4 R16, [R211+0x14800] ;  /* 0x01480000d310783b */ /* 0x000f2e0000004200 */
[C---:B-1----:R-:W-:Y:S08]  /*97a0*/  HMMA.16816.F32.BF16 R184, R4.reuse, R20, R80 ;  /* 0x0000001404b8723c */ /* 0x042ff00000041850 */
[----:B------:R-:W-:Y:S01]  /*97b0*/  HMMA.16816.F32.BF16 R160, R4, R22, R64 ;  /* 0x0000001604a0723c */ /* 0x000fe20000041840 */
[----:B------:R-:W1:Y:S01]  /*97c0*/  LDSM.16.MT88.4 R20, [R209+0x16800] ;  /* 0x01680000d114783b */ /* 0x000e620000004200 */
[----:B------:R-:W-:Y:S01]  /*97d0*/  UIADD3 UR4, UR4, 0x1, URZ ;  /* 0x0000000104047890 */ /* 0x000fe2000fffe03f */
[----:B------:R-:W-:-:S05]  /*97e0*/  MOV R201, R0 ;  /* 0x0000000000c97202 */ /* 0x000fca0000000f00 */
[----:B------:R-:W-:Y:S01]  /*97f0*/  IMAD.U32 R0, RZ, RZ, UR4 ;  /* 0x00000004ff007e24 */ /* 0x000fe2000f8e00ff */
[----:B------:R-:W-:Y:S02]  /*9800*/  MOV R202, R236 ;  /* 0x000000ec00ca7202 */ /* 0x000fe40000000f00 */
[----:B------:R-:W-:Y:S02]  /*9810*/  MOV R190, R29 ;  /* 0x0000001d00be7202 */ /* 0x000fe40000000f00 */
[----:B------:R-:W-:Y:S01]  /*9820*/  LOP3.LUT R0, R31, UR25, R0, 0x96, !PT ;  /* 0x000000191f007c12 */ /* 0x000fe2000f8e9600 */
[----:B------:R-:W-:Y:S01]  /*9830*/  IMAD.MOV.U32 R29, RZ, RZ, R142 ;  /* 0x000000ffff1d7224 */ /* 0x000fe200078e008e */
[----:B------:R-:W-:Y:S02]  /*9840*/  MOV R188, R140 ;  /* 0x0000008c00bc7202 */ /* 0x000fe40000000f00 */
[----:B------:R-:W-:Y:S02]  /*9850*/  MOV R189, R141 ;  /* 0x0000008d00bd7202 */ /* 0x000fe40000000f00 */
[----:B------:R-:W-:-:S02]  /*9860*/  MOV R236, R143 ;  /* 0x0000008f00ec7202 */ /* 0x000fc40000000f00 */
[----:B--2---:R-:W-:Y:S01]  /*9870*/  HMMA.16816.F32.BF16 R140, R4, R32, R156 ;  /* 0x00000020048c723c */ /* 0x004fe2000004189c */
[----:B------:R-:W-:-:S07]  /*9880*/  IMAD.MOV.U32 R200, RZ, RZ, R2 ;  /* 0x000000ffffc87224 */ /* 0x000fce00078e0002 */
[----:B---3--:R-:W-:Y:S07]  /*9890*/  HMMA.16816.F32.BF16 R156, R4, R8, R48 ;  /* 0x00000008049c723c */ /* 0x008fee0000041830 */
[----:B------:R-:W-:Y:S01]  /*98a0*/  IMAD.WIDE.U32 R8, R0, -0x326172a9, RZ ;  /* 0xcd9e8d5700087825 */ /* 0x000fe200078e00ff */
[----:B------:R-:W-:-:S04]  /*98b0*/  MOV R180, R204 ;  /* 0x000000cc00b47202 */ /* 0x000fc80000000f00 */
[----:B------:R-:W-:Y:S02]  /*98c0*/  LOP3.LUT R2, R9, UR15, R30, 0x96, !PT ;  /* 0x0000000f09027c12 */ /* 0x000fe4000f8e961e */
[----:B------:R-:W-:Y:S01]  /*98d0*/  LOP3.LUT R0, R181, UR13, R8, 0x96, !PT ;  /* 0x0000000db5007c12 */ /* 0x000fe2000f8e9608 */
[----:B------:R-:W-:Y:S01]  /*98e0*/  IMAD.MOV.U32 R204, RZ, RZ, R3 ;  /* 0x000000ffffcc7224 */ /* 0x000fe200078e0003 */
[----:B------:R-:W-:Y:S01]  /*98f0*/  HMMA.16816.F32.BF16 R192, R4, R10, R112 ;  /* 0x0000000a04c0723c */ /* 0x000fe20000041870 */
[----:B------:R-:W-:-:S06]  /*9900*/  IMAD.WIDE.U32 R2, R2, -0x2daee0ad, RZ ;  /* 0xd2511f5302027825 */ /* 0x000fcc00078e00ff */
[----:B------:R-:W-:Y:S01]  /*9910*/  IMAD.WIDE.U32 R10, R0, -0x2daee0ad, RZ ;  /* 0xd2511f53000a7825 */ /* 0x000fe200078e00ff */
[C---:B------:R-:W-:Y:S01]  /*9920*/  HMMA.16816.F32.BF16 R196, R4.reuse, R34, R96 ;  /* 0x0000002204c4723c */ /* 0x040fe20000041860 */
[----:B------:R-:W-:Y:S02]  /*9930*/  LOP3.LUT R3, R3, UR12, R188, 0x96, !PT ;  /* 0x0000000c03037c12 */ /* 0x000fe4000f8e96bc */
[----:B------:R-:W-:Y:S01]  /*9940*/  FFMA.FTZ R0, R240, c[0x0][0x23c], -R12 ;  /* 0x00008f00f0007a23 */ /* 0x000fe2000001080c */
[----:B------:R-:W-:Y:S02]  /*9950*/  LOP3.LUT R8, R11, UR10, R2, 0x96, !PT ;  /* 0x0000000a0b087c12 */ /* 0x000fe4000f8e9602 */
[----:B------:R-:W-:Y:S02]  /*9960*/  MOV R189, R201 ;  /* 0x000000c900bd7202 */ /* 0x000fe40000000f00 */
[----:B------:R-:W-:Y:S01]  /*9970*/  HMMA.16816.F32.BF16 R56, R4, R26, R56 ;  /* 0x0000001a0438723c */ /* 0x000fe20000041838 */
[----:B------:R-:W2:Y:S01]  /*9980*/  LDSM.16.MT88.4 R24, [R210+0x16800] ;  /* 0x01680000d218783b */ /* 0x000ea20000004200 */
[----:B------:R-:W-:-:S02]  /*9990*/  MOV R182, R190 ;  /* 0x000000be00b67202 */ /* 0x000fc40000000f00 */
[----:B------:R-:W-:Y:S01]  /*99a0*/  MOV R183, R191 ;  /* 0x000000bf00b77202 */ /* 0x000fe20000000f00 */
[----:B------:R-:W-:Y:S01]  /*99b0*/  IMAD.MOV.U32 R191, RZ, RZ, R203 ;  /* 0x000000ffffbf7224 */ /* 0x000fe200078e00cb */
[----:B------:R-:W-:Y:S02]  /*99c0*/  MOV R201, R238 ;  /* 0x000000ee00c97202 */ /* 0x000fe40000000f00 */
[----:B----4-:R-:W-:Y:S01]  /*99d0*/  HMMA.16816.F32.BF16 R96, R4, R16, R116 ;  /* 0x000000100460723c */ /* 0x010fe20000041874 */
[----:B------:R-:W-:Y:S01]  /*99e0*/  MOV R190, R202 ;  /* 0x000000ca00be7202 */ /* 0x000fe20000000f00 */
[----:B------:R3:W-:Y:S01]  /*99f0*/  MUFU.EX2 R238, R0 ;  /* 0x0000000000ee7308 */ /* 0x0007e20000000800 */
[----:B------:R-:W-:-:S05]  /*9a00*/  IMAD.WIDE.U32 R2, R3, -0x326172a9, RZ ;  /* 0xcd9e8d5703027825 */ /* 0x000fca00078e00ff */
[----:B------:R-:W-:Y:S01]  /*9a10*/  HMMA.16816.F32.BF16 R80, R4, R18, R120 ;  /* 0x000000120450723c */ /* 0x000fe20000041878 */
[----:B------:R-:W4:Y:S01]  /*9a20*/  LDSM.16.MT88.4 R16, [R212+0x16800] ;  /* 0x01680000d410783b */ /* 0x000f220000004200 */
[----:B------:R-:W-:-:S06]  /*9a30*/  IMAD.WIDE.U32 R202, R8, -0x326172a9, RZ ;  /* 0xcd9e8d5708ca7825 */ /* 0x000fcc00078e00ff */
[----:B-1----:R-:W-:Y:S01]  /*9a40*/  HMMA.16816.F32.BF16 R64, R4, R20, R124 ;  /* 0x000000140440723c */ /* 0x002fe2000004187c */
[----:B---3--:R-:W-:-:S07]  /*9a50*/  FFMA.FTZ R0, R243, c[0x0][0x23c], -R12 ;  /* 0x00008f00f3007a23 */ /* 0x008fce000001080c */
[----:B------:R-:W-:Y:S01]  /*9a60*/  HMMA.16816.F32.BF16 R48, R4, R22, R128 ;  /* 0x000000160430723c */ /* 0x000fe20000041880 */
[----:B------:R-:W1:Y:S01]  /*9a70*/  LDSM.16.MT88.4 R20, [R211+0x16800] ;  /* 0x01680000d314783b */ /* 0x000e620000004200 */
[----:B------:R-:W-:Y:S01]  /*9a80*/  IMAD.MOV.U32 R188, RZ, RZ, R200 ;  /* 0x000000ffffbc7224 */ /* 0x000fe200078e00c8 */
[----:B------:R-:W-:Y:S02]  /*9a90*/  MOV R200, R237 ;  /* 0x000000ed00c87202 */ /* 0x000fe40000000f00 */
[----:B------:R3:W-:Y:S01]  /*9aa0*/  MUFU.EX2 R237, R0 ;  /* 0x0000000000ed7308 */ /* 0x0007e20000000800 */
[----:B------:R-:W-:Y:S01]  /*9ab0*/  LOP3.LUT R3, R3, UR11, R180, 0x96, !PT ;  /* 0x0000000b03037c12 */ /* 0x000fe2000f8e96b4 */
[----:B------:R-:W-:Y:S01]  /*9ac0*/  IMAD.MOV.U32 R181, RZ, RZ, R188 ;  /* 0x000000ffffb57224 */ /* 0x000fe200078e00bc */
[----:B------:R-:W-:Y:S02]  /*9ad0*/  MOV R180, R189 ;  /* 0x000000bd00b47202 */ /* 0x000fe40000000f00 */
[----:B------:R-:W-:-:S02]  /*9ae0*/  MOV R188, R200 ;  /* 0x000000c800bc7202 */ /* 0x000fc40000000f00 */
[----:B------:R-:W-:Y:S02]  /*9af0*/  MOV R189, R201 ;  /* 0x000000c900bd7202 */ /* 0x000fe40000000f00 */
[----:B---3--:R-:W-:Y:S01]  /*9b00*/  LOP3.LUT R0, R203, UR9, R2, 0x96, !PT ;  /* 0x00000009cb007c12 */ /* 0x008fe2000f8e9602 */
[----:B------:R-:W-:-:S04]  /*9b10*/  IMAD.WIDE.U32 R2, R3, -0x2daee0ad, RZ ;  /* 0xd2511f5303027825 */ /* 0x000fc800078e00ff */
[----:B------:R-:W-:-:S04]  /*9b20*/  IMAD.WIDE.U32 R200, R0, -0x2daee0ad, RZ ;  /* 0xd2511f5300c87825 */ /* 0x000fc800078e00ff */
[----:B------:R-:W-:Y:S01]  /*9b30*/  FFMA.FTZ R8, R242, c[0x0][0x23c], -R12 ;  /* 0x00008f00f2087a23 */ /* 0x000fe2000001080c */
[----:B------:R-:W-:Y:S01]  /*9b40*/  LOP3.LUT R2, R201, UR6, R2, 0x96, !PT ;  /* 0x00000006c9027c12 */ /* 0x000fe2000f8e9602 */
[----:B------:R-:W-:Y:S01]  /*9b50*/  FFMA.FTZ R0, R245, c[0x0][0x23c], -R12 ;  /* 0x00008f00f5007a23 */ /* 0x000fe2000001080c */
[----:B------:R-:W-:Y:S01]  /*9b60*/  MOV R34, R207 ;  /* 0x000000cf00227202 */ /* 0x000fe20000000f00 */
[----:B------:R-:W-:Y:S02]  /*9b70*/  IMAD.MOV.U32 R35, RZ, RZ, R236 ;  /* 0x000000ffff237224 */ /* 0x000fe400078e00ec */
[----:B------:R3:W-:Y:S01]  /*9b80*/  MUFU.EX2 R236, R8 ;  /* 0x0000000800ec7308 */ /* 0x0007e20000000800 */
[----:B------:R-:W-:Y:S01]  /*9b90*/  IMAD.MOV.U32 R32, RZ, RZ, R191 ;  /* 0x000000ffff207224 */ /* 0x000fe200078e00bf */
[----:B------:R-:W-:-:S06]  /*9ba0*/  MOV R191, R206 ;  /* 0x000000ce00bf7202 */ /* 0x000fcc0000000f00 */
[----:B------:R5:W1:Y:S01]  /*9bb0*/  MUFU.EX2 R207, R0 ;  /* 0x0000000000cf7308 */ /* 0x000a620000000800 */
[----:B---3--:R-:W-:Y:S01]  /*9bc0*/  LOP3.LUT R8, R3, UR8, R10, 0x96, !PT ;  /* 0x0000000803087c12 */ /* 0x008fe2000f8e960a */
[----:B------:R-:W-:-:S04]  /*9bd0*/  IMAD.WIDE.U32 R2, R2, -0x326172a9, RZ ;  /* 0xcd9e8d5702027825 */ /* 0x000fc800078e00ff */
[--C-:B-----5:R-:W-:Y:S02]  /*9be0*/  FFMA.FTZ R0, R247, c[0x0][0x23c], -R13.reuse ;  /* 0x00008f00f7007a23 */ /* 0x120fe4000001080d */
[----:B------:R-:W-:Y:S02]  /*9bf0*/  IMAD.WIDE.U32 R30, R8, -0x326172a9, RZ ;  /* 0xcd9e8d57081e7825 */ /* 0x000fe400078e00ff */
[----:B------:R3:W-:Y:S02]  /*9c00*/  MUFU.EX2 R206, R0 ;  /* 0x0000000000ce7308 */ /* 0x0007e40000000800 */
[----:B------:R-:W-:Y:S01]  /*9c10*/  FFMA.FTZ R8, R246, c[0x0][0x23c], -R13 ;  /* 0x00008f00f6087a23 */ /* 0x000fe2000001080d */
[----:B------:R-:W-:Y:S01]  /*9c20*/  MOV R33, R190 ;  /* 0x000000be00217202 */ /* 0x000fe20000000f00 */
[----:B------:R-:W-:Y:S01]  /*9c30*/  IMAD.MOV.U32 R190, RZ, RZ, R205 ;  /* 0x000000ffffbe7224 */ /* 0x000fe200078e00cd */
[C---:B------:R-:W-:Y:S02]  /*9c40*/  LOP3.LUT R10, R2.reuse, 0xff, RZ, 0xc0, !PT ;  /* 0x000000ff020a7812 */ /* 0x040fe400078ec0ff */
[----:B------:R-:W-:Y:S01]  /*9c50*/  SHF.R.U32.HI R11, RZ, 0x10, R2 ;  /* 0x00000010ff0b7819 */ /* 0x000fe20000011602 */
[----:B------:R5:W1:Y:S01]  /*9c60*/  MUFU.EX2 R205, R8 ;  /* 0x0000000800cd7308 */ /* 0x000a620000000800 */
[----:B---3--:R-:W-:-:S04]  /*9c70*/  LOP3.LUT R0, R2, 0xffff, RZ, 0xc0, !PT ;  /* 0x0000ffff02007812 */ /* 0x008fc800078ec0ff */
[----:B------:R-:W-:Y:S02]  /*9c80*/  SHF.R.U32.HI R9, RZ, 0x8, R0 ;  /* 0x00000008ff097819 */ /* 0x000fe40000011600 */
[----:B------:R-:W-:Y:S02]  /*9c90*/  LOP3.LUT R0, R3, UR16, R30, 0x96, !PT ;  /* 0x0000001003007c12 */ /* 0x000fe4000f8e961e */
[----:B-----5:R-:W-:Y:S02]  /*9ca0*/  SHF.R.U32.HI R8, RZ, 0x18, R2 ;  /* 0x00000018ff087819 */ /* 0x020fe40000011602 */
[----:B------:R-:W-:Y:S01]  /*9cb0*/  LOP3.LUT R2, R0, 0xffff, RZ, 0xc0, !PT ;  /* 0x0000ffff00027812 */ /* 0x000fe200078ec0ff */
[----:B--2---:R-:W-:Y:S01]  /*9cc0*/  HMMA.16816.F32.BF16 R132, R4, R24, R132 ;  /* 0x000000180484723c */ /* 0x004fe20000041884 */
[----:B------:R-:W-:Y:S02]  /*9cd0*/  PRMT R9, R10, 0x5410, R9 ;  /* 0x000054100a097816 */ /* 0x000fe40000000009 */
[----:B------:R-:W-:-:S02]  /*9ce0*/  MOV R201, R35 ;  /* 0x0000002300c97202 */ /* 0x000fc40000000f00 */
[----:B------:R-:W-:-:S03]  /*9cf0*/  SHF.R.U32.HI R2, RZ, 0x8, R2 ;  /* 0x00000008ff027819 */ /* 0x000fc60000011602 */
[----:B------:R-:W-:Y:S01]  /*9d00*/  HMMA.16816.F32.BF16 R136, R4, R26, R136 ;  /* 0x0000001a0488723c */ /* 0x000fe20000041888 */
[----:B------:R-:W-:Y:S01]  /*9d10*/  MOV R242, R180 ;  /* 0x000000b400f27202 */ /* 0x000fe20000000f00 */
[----:B------:R-:W-:Y:S01]  /*9d20*/  IMAD.MOV.U32 R180, RZ, RZ, R182 ;  /* 0x000000ffffb47224 */ /* 0x000fe200078e00b6 */
[----:B------:R-:W-:-:S05]  /*9d30*/  MOV R182, R14 ;  /* 0x0000000e00b67202 */ /* 0x000fca0000000f00 */
[C---:B----4-:R-:W-:Y:S08]  /*9d40*/  HMMA.16816.F32.BF16 R40, R4.reuse, R16, R40 ;  /* 0x000000100428723c */ /* 0x050ff00000041828 */
[C---:B------:R-:W-:Y:S08]  /*9d50*/  HMMA.16816.F32.BF16 R36, R4.reuse, R18, R36 ;  /* 0x000000120424723c */ /* 0x040ff00000041824 */
[C---:B-1----:R-:W-:Y:S08]  /*9d60*/  HMMA.16816.F32.BF16 R164, R4.reuse, R20, R164 ;  /* 0x0000001404a4723c */ /* 0x042ff000000418a4 */
[----:B------:R-:W-:Y:S01]  /*9d70*/  HMMA.16816.F32.BF16 R144, R4, R22, R144 ;  /* 0x000000160490723c */ /* 0x000fe20000041890 */
[--C-:B------:R-:W-:Y:S01]  /*9d80*/  FFMA.FTZ R3, R34, c[0x0][0x23c], -R13.reuse ;  /* 0x00008f0022037a23 */ /* 0x100fe2000001080d */
[----:B------:R-:W-:Y:S01]  /*9d90*/  MOV R245, R181 ;  /* 0x000000b500f57202 */ /* 0x000fe20000000f00 */
[----:B------:R-:W-:Y:S04]  /*9da0*/  LDSM.16.MT88.4 R16, [R209+0x11000] ;  /* 0x01100000d110783b */ /* 0x000fe80000004200 */
[----:B------:R-:W-:Y:S01]  /*9db0*/  LOP3.LUT R6, R0, 0xff, RZ, 0xc0, !PT ;  /* 0x000000ff00067812 */ /* 0x000fe200078ec0ff */
[----:B------:R-:W-:Y:S01]  /*9dc0*/  FFMA.FTZ R4, R252, c[0x0][0x23c], -R13 ;  /* 0x00008f00fc047a23 */ /* 0x000fe2000001080d */
[----:B------:R-:W-:Y:S01]  /*9dd0*/  LOP3.LUT R7, R11, 0xff, RZ, 0xc0, !PT ;  /* 0x000000ff0b077812 */ /* 0x000fe200078ec0ff */
[----:B------:R-:W-:Y:S01]  /*9de0*/  LDSM.16.MT88.4 R20, [R210+0x11000] ;  /* 0x01100000d214783b */ /* 0x000fe20000004200 */
[----:B------:R-:W-:Y:S01]  /*9df0*/  PRMT R2, R6, 0x5410, R2 ;  /* 0x0000541006027816 */ /* 0x000fe20000000002 */
[----:B------:R-:W-:Y:S01]  /*9e00*/  HSET2.LE.AND R6, R9, R201, PT ;  /* 0x000000c909067233 */ /* 0x000fe20003803000 */
[----:B------:R-:W-:Y:S01]  /*9e10*/  PRMT R14, R7, 0x5410, R8 ;  /* 0x00005410070e7816 */ /* 0x000fe20000000008 */
[----:B------:R-:W-:Y:S04]  /*9e20*/  LDSM.16.MT88.4 R24, [R209+0x13000] ;  /* 0x01300000d118783b */ /* 0x000fe80000004200 */
[----:B------:R-:W1:Y:S01]  /*9e30*/  LDSM.16.MT88.4 R8, [R212+0x11000] ;  /* 0x01100000d408783b */ /* 0x000e620000004200 */
[----:B------:R-:W-:Y:S01]  /*9e40*/  MOV R181, R204 ;  /* 0x000000cc00b57202 */ /* 0x000fe20000000f00 */
[----:B------:R-:W-:Y:S01]  /*9e50*/  MUFU.EX2 R203, R4 ;  /* 0x0000000400cb7308 */ /* 0x000fe20000000800 */
[----:B------:R-:W-:-:S07]  /*9e60*/  SHF.R.U32.HI R5, RZ, 0x18, R0 ;  /* 0x00000018ff057819 */ /* 0x000fce0000011600 */
[----:B------:R2:W3:Y:S01]  /*9e70*/  MUFU.EX2 R204, R3 ;  /* 0x0000000300cc7308 */ /* 0x0004e20000000800 */
[----:B------:R-:W-:Y:S02]  /*9e80*/  F2FP.BF16.PACK_AB R7, R207, R236 ;  /* 0x000000eccf07723e */ /* 0x000fe400000010ff */
[----:B--2---:R-:W-:-:S04]  /*9e90*/  SHF.R.U32.HI R3, RZ, 0x10, R0 ;  /* 0x00000010ff037819 */ /* 0x004fc80000011600 */
[----:B------:R-:W-:-:S04]  /*9ea0*/  LOP3.LUT R0, R3, 0xff, RZ, 0xc0, !PT ;  /* 0x000000ff03007812 */ /* 0x000fc800078ec0ff */
[----:B------:R-:W-:Y:S01]  /*9eb0*/  PRMT R3, R0, 0x5410, R5 ;  /* 0x0000541000037816 */ /* 0x000fe20000000005 */
[--C-:B------:R-:W-:Y:S01]  /*9ec0*/  HSET2.LE.AND R0, R2, R201.reuse, PT ;  /* 0x000000c902007233 */ /* 0x100fe20003803000 */
[----:B------:R-:W-:Y:S02]  /*9ed0*/  F2FP.BF16.PACK_AB R2, R237, R238 ;  /* 0x000000eeed02723e */ /* 0x000fe400000010ff */
[----:B------:R-:W-:Y:S01]  /*9ee0*/  F2FP.BF16.PACK_AB R5, R205, R206 ;  /* 0x000000cecd05723e */ /* 0x000fe200000010ff */
[--C-:B------:R-:W-:Y:S01]  /*9ef0*/  HSET2.LE.AND R3, R3, R201.reuse, PT ;  /* 0x000000c903037233 */ /* 0x100fe20003803000 */
[----:B------:R-:W-:Y:S01]  /*9f00*/  LOP3.LUT R4, R0, R2, RZ, 0xc0, !PT ;  /* 0x0000000200047212 */ /* 0x000fe200078ec0ff */
[----:B------:R-:W-:Y:S01]  /*9f10*/  HSET2.LE.AND R0, R14, R201, PT ;  /* 0x000000c90e007233 */ /* 0x000fe20003803000 */
[----:B---3--:R-:W-:Y:S02]  /*9f20*/  F2FP.BF16.PACK_AB R2, R203, R204 ;  /* 0x000000cccb02723e */ /* 0x008fe400000010ff */
[----:B------:R-:W-:-:S02]  /*9f30*/  LOP3.LUT R6, R6, R7, RZ, 0xc0, !PT ;  /* 0x0000000706067212 */ /* 0x000fc400078ec0ff */
[----:B------:R-:W-:Y:S02]  /*9f40*/  LOP3.LUT R5, R3, R5, RZ, 0xc0, !PT ;  /* 0x0000000503057212 */ /* 0x000fe400078ec0ff */
[----:B------:R-:W-:-:S07]  /*9f50*/  LOP3.LUT R7, R0, R2, RZ, 0xc0, !PT ;  /* 0x0000000200077212 */ /* 0x000fce00078ec0ff */
[C---:B-1----:R-:W-:Y:S08]  /*9f60*/  HMMA.16816.F32.BF16 R68, R4.reuse, R8, R68 ;  /* 0x000000080444723c */ /* 0x042ff00000041844 */
[C---:B------:R-:W-:Y:S01]  /*9f70*/  HMMA.16816.F32.BF16 R76, R4.reuse, R10, R76 ;  /* 0x0000000a044c723c */ /* 0x040fe2000004184c */
[----:B------:R-:W1:Y:S07]  /*9f80*/  LDSM.16.MT88.4 R8, [R210+0x13000] ;  /* 0x01300000d208783b */ /* 0x000e6e0000004200 */
[C---:B------:R-:W-:Y:S08]  /*9f90*/  HMMA.16816.F32.BF16 R152, R4.reuse, R16, R152 ;  /* 0x000000100498723c */ /* 0x040ff00000041898 */
        /* <DEDUP_REMOVED lines=15> */
[----:B------:R-:W-:Y:S01]  /*a090*/  HMMA.16816.F32.BF16 R120, R4, R22, R88 ;  /* 0x000000160478723c */ /* 0x000fe20000041858 */
[----:B------:R-:W3:Y:S01]  /*a0a0*/  LDSM.16.MT88.4 R20, [R211+0x15000] ;  /* 0x01500000d314783b */ /* 0x000ee20000004200 */
[----:B------:R-:W-:Y:S01]  /*a0b0*/  MOV R240, R32 ;  /* 0x0000002000f07202 */ /* 0x000fe20000000f00 */
[----:B------:R-:W-:-:S02]  /*a0c0*/  IMAD.MOV.U32 R243, RZ, RZ, R33 ;  /* 0x000000fffff37224 */ /* 0x000fc400078e0021 */
[----:B------:R-:W-:Y:S03]  /*a0d0*/  LDSM.16.MT88.4 R32, [R212+0x15000] ;  /* 0x01500000d420783b */ /* 0x000fe60000004200 */
[C---:B-1----:R-:W-:Y:S08]  /*a0e0*/  HMMA.16816.F32.BF16 R184, R4.reuse, R8, R184 ;  /* 0x0000000804b8723c */ /* 0x042ff000000418b8 */
[----:B------:R-:W-:Y:S01]  /*a0f0*/  HMMA.16816.F32.BF16 R160, R4, R10, R160 ;  /* 0x0000000a04a0723c */ /* 0x000fe200000418a0 */
[----:B------:R-:W1:Y:S01]  /*a100*/  LDSM.16.MT88.4 R8, [R209+0x17000] ;  /* 0x01700000d108783b */ /* 0x000e620000004200 */
[----:B------:R-:W-:Y:S01]  /*a110*/  IMAD.MOV.U32 R0, RZ, RZ, R178 ;  /* 0x000000ffff007224 */ /* 0x000fe200078e00b2 */
[----:B------:R-:W-:-:S02]  /*a120*/  MOV R75, R201 ;  /* 0x000000c9004b7202 */ /* 0x000fc40000000f00 */
[----:B------:R-:W-:Y:S01]  /*a130*/  MOV R252, R176 ;  /* 0x000000b000fc7202 */ /* 0x000fe20000000f00 */
[----:B------:R-:W-:Y:S01]  /*a140*/  FFMA.FTZ R0, R0, c[0x0][0x23c], -R12 ;  /* 0x00008f0000007a23 */ /* 0x000fe2000001080c */
[----:B------:R-:W-:Y:S01]  /*a150*/  MOV R3, R177 ;  /* 0x000000b100037202 */ /* 0x000fe20000000f00 */
[C---:B--2---:R-:W-:Y:S01]  /*a160*/  HMMA.16816.F32.BF16 R140, R4.reuse, R16, R140 ;  /* 0x00000010048c723c */ /* 0x044fe2000004188c */
[----:B------:R-:W-:Y:S01]  /*a170*/  MOV R59, R179 ;  /* 0x000000b3003b7202 */ /* 0x000fe20000000f00 */
[----:B------:R2:W-:Y:S01]  /*a180*/  MUFU.EX2 R201, R0 ;  /* 0x0000000000c97308 */ /* 0x0005e20000000800 */
[----:B------:R-:W-:Y:S01]  /*a190*/  IMAD.MOV.U32 R2, RZ, RZ, R180 ;  /* 0x000000ffff027224 */ /* 0x000fe200078e00b4 */
[----:B------:R-:W-:Y:S01]  /*a1a0*/  MOV R14, R181 ;  /* 0x000000b5000e7202 */ /* 0x000fe20000000f00 */
[----:B------:R-:W-:Y:S01]  /*a1b0*/  IMAD.MOV.U32 R246, RZ, RZ, R183 ;  /* 0x000000fffff67224 */ /* 0x000fe200078e00b7 */
[----:B------:R-:W-:Y:S02]  /*a1c0*/  MOV R247, R182 ;  /* 0x000000b600f77202 */ /* 0x000fe40000000f00 */
[----:B------:R-:W-:Y:S01]  /*a1d0*/  HMMA.16816.F32.BF16 R196, R4, R18, R196 ;  /* 0x0000001204c4723c */ /* 0x000fe200000418c4 */
[----:B------:R-:W5:Y:S01]  /*a1e0*/  LDSM.16.MT88.4 R16, [R210+0x17000] ;  /* 0x01700000d210783b */ /* 0x000f620000004200 */
[----:B------:R-:W-:Y:S01]  /*a1f0*/  IMAD.MOV.U32 R56, RZ, RZ, R242 ;  /* 0x000000ffff387224 */ /* 0x000fe200078e00f2 */
[----:B------:R-:W-:-:S02]  /*a200*/  MOV R57, R245 ;  /* 0x000000f500397202 */ /* 0x000fc40000000f00 */
[----:B------:R-:W-:Y:S03]  /*a210*/  LDSM.16.MT88.4 R88, [R211+0x13800] ;  /* 0x01380000d358783b */ /* 0x000fe60000004200 */
[----:B----4-:R-:W-:Y:S01]  /*a220*/  HMMA.16816.F32.BF16 R124, R4, R24, R172 ;  /* 0x00000018047c723c */ /* 0x010fe200000418ac */
[----:B--2---:R-:W-:-:S07]  /*a230*/  FFMA.FTZ R0, R151, c[0x0][0x23c], -R12 ;  /* 0x00008f0097007a23 */ /* 0x004fce000001080c */
[C---:B------:R-:W-:Y:S01]  /*a240*/  HMMA.16816.F32.BF16 R128, R4.reuse, R26, R168 ;  /* 0x0000001a0480723c */ /* 0x040fe200000418a8 */
[----:B------:R-:W-:Y:S01]  /*a250*/  LDSM.16.MT88.4 R24, [R212+0x17000] ;  /* 0x01700000d418783b */ /* 0x000fe20000004200 */
[----:B------:R2:W-:Y:S06]  /*a260*/  MUFU.EX2 R151, R0 ;  /* 0x0000000000977308 */ /* 0x0005ec0000000800 */
[----:B---3--:R-:W-:Y:S01]  /*a270*/  HMMA.16816.F32.BF16 R176, R4, R20, R96 ;  /* 0x0000001404b0723c */ /* 0x008fe20000041860 */
[----:B------:R-:W-:-:S07]  /*a280*/  IMAD.MOV.U32 R74, RZ, RZ, R2 ;  /* 0x000000ffff4a7224 */ /* 0x000fce00078e0002 */
[C---:B------:R-:W-:Y:S01]  /*a290*/  HMMA.16816.F32.BF16 R172, R4.reuse, R22, R80 ;  /* 0x0000001604ac723c */ /* 0x040fe20000041850 */
[----:B------:R-:W3:Y:S01]  /*a2a0*/  LDSM.16.MT88.4 R20, [R211+0x17000] ;  /* 0x01700000d314783b */ /* 0x000ee20000004200 */
[----:B--2---:R-:W-:Y:S01]  /*a2b0*/  FFMA.FTZ R0, R29, c[0x0][0x23c], -R12 ;  /* 0x00008f001d007a23 */ /* 0x004fe2000001080c */
[----:B------:R-:W-:Y:S02]  /*a2c0*/  MOV R29, R148 ;  /* 0x00000094001d7202 */ /* 0x000fe40000000f00 */
[----:B------:R-:W-:Y:S01]  /*a2d0*/  LOP3.LUT R2, R31, UR7, R202, 0x96, !PT ;  /* 0x000000071f027c12 */ /* 0x000fe2000f8e96ca */
[----:B------:R2:W-:Y:S01]  /*a2e0*/  MUFU.EX2 R148, R0 ;  /* 0x0000000000947308 */ /* 0x0005e20000000800 */
[----:B------:R-:W-:Y:S01]  /*a2f0*/  MOV R73, R59 ;  /* 0x0000003b00497202 */ /* 0x000fe20000000f00 */
[C---:B-1----:R-:W-:Y:S08]  /*a300*/  HMMA.16816.F32.BF16 R168, R4.reuse, R8, R64 ;  /* 0x0000000804a8723c */ /* 0x042ff00000041840 */
[C---:B------:R-:W-:Y:S08]  /*a310*/  HMMA.16816.F32.BF16 R180, R4.reuse, R32, R156 ;  /* 0x0000002004b4723c */ /* 0x040ff0000004189c */
[C---:B------:R-:W-:Y:S01]  /*a320*/  HMMA.16816.F32.BF16 R192, R4.reuse, R34, R192 ;  /* 0x0000002204c0723c */ /* 0x040fe200000418c0 */
[----:B--2---:R-:W-:Y:S01]  /*a330*/  FFMA.FTZ R0, R3, c[0x0][0x23c], -R12 ;  /* 0x00008f0003007a23 */ /* 0x004fe2000001080c */
[----:B------:R-:W-:Y:S01]  /*a340*/  MOV R59, R243 ;  /* 0x000000f3003b7202 */ /* 0x000fe20000000f00 */
[----:B------:R-:W-:Y:S01]  /*a350*/  IMAD.WIDE.U32 R2, R2, -0x2daee0ad, RZ ;  /* 0xd2511f5302027825 */ /* 0x000fe200078e00ff */
[----:B------:R-:W-:Y:S01]  /*a360*/  MOV R58, R240 ;  /* 0x000000f0003a7202 */ /* 0x000fe20000000f00 */
[----:B------:R1:W2:Y:S01]  /*a370*/  MUFU.EX2 R31, R0 ;  /* 0x00000000001f7308 */ /* 0x0002a20000000800 */
[----:B------:R-:W-:Y:S01]  /*a380*/  MOV R242, R190 ;  /* 0x000000be00f27202 */ /* 0x000fe20000000f00 */
[----:B------:R-:W-:Y:S01]  /*a390*/  IMAD.MOV.U32 R245, RZ, RZ, R191 ;  /* 0x000000fffff57224 */ /* 0x000fe200078e00bf */
[C---:B------:R-:W-:Y:S01]  /*a3a0*/  LOP3.LUT R8, R2.reuse, 0xffff, RZ, 0xc0, !PT ;  /* 0x0000ffff02087812 */ /* 0x040fe200078ec0ff */
[C---:B------:R-:W-:Y:S01]  /*a3b0*/  HMMA.16816.F32.BF16 R32, R4.reuse, R10, R48 ;  /* 0x0000000a0420723c */ /* 0x040fe20000041830 */
[----:B------:R-:W-:Y:S01]  /*a3c0*/  LOP3.LUT R12, R2, 0xff, RZ, 0xc0, !PT ;  /* 0x000000ff020c7812 */ /* 0x000fe200078ec0ff */
[----:B------:R-:W-:Y:S01]  /*a3d0*/  IMAD.MOV.U32 R240, RZ, RZ, R188 ;  /* 0x000000fffff07224 */ /* 0x000fe200078e00bc */
[----:B------:R-:W-:Y:S01]  /*a3e0*/  SHF.R.U32.HI R9, RZ, 0x8, R8 ;  /* 0x00000008ff097819 */ /* 0x000fe20000011608 */
[----:B------:R-:W4:Y:S04]  /*a3f0*/  LDSM.16.MT88.4 R156, [R209+0x11800] ;  /* 0x01180000d19c783b */ /* 0x000f280000004200 */
[----:B-----5:R-:W-:Y:S01]  /*a400*/  HMMA.16816.F32.BF16 R132, R4, R16, R132 ;  /* 0x000000100484723c */ /* 0x020fe20000041884 */
[----:B------:R-:W-:Y:S01]  /*a410*/  LDSM.16.MT88.4 R64, [R209+0x13800] ;  /* 0x01380000d140783b */ /* 0x000fe20000004200 */
[----:B-1----:R-:W-:-:S03]  /*a420*/  FFMA.FTZ R0, R73, c[0x0][0x23c], -R13 ;  /* 0x00008f0049007a23 */ /* 0x002fc6000001080d */
[----:B------:R-:W-:Y:S01]  /*a430*/  LDSM.16.MT88.4 R80, [R212+0x13800] ;  /* 0x01380000d450783b */ /* 0x000fe20000004200 */
[----:B------:R-:W-:Y:S01]  /*a440*/  FFMA.FTZ R10, R29, c[0x0][0x23c], -R13 ;  /* 0x00008f001d0a7a23 */ /* 0x000fe2000001080d */
[----:B------:R1:W-:Y:S01]  /*a450*/  MUFU.EX2 R30, R0 ;  /* 0x00000000001e7308 */ /* 0x0003e20000000800 */
[--C-:B------:R-:W-:Y:S01]  /*a460*/  SHF.R.U32.HI R11, RZ, 0x18, R2.reuse ;  /* 0x00000018ff0b7819 */ /* 0x100fe20000011602 */
[----:B---3--:R-:W-:Y:S01]  /*a470*/  HMMA.16816.F32.BF16 R164, R4, R20, R164 ;  /* 0x0000001404a4723c */ /* 0x008fe200000418a4 */
[----:B------:R-:W-:Y:S01]  /*a480*/  MOV R243, R189 ;  /* 0x000000bd00f37202 */ /* 0x000fe20000000f00 */
[----:B------:R-:W-:Y:S04]  /*a490*/  LDSM.16.MT88.4 R48, [R212+0x11800] ;  /* 0x01180000d430783b */ /* 0x000fe80000004200 */
[----:B------:R3:W5:Y:S01]  /*a4a0*/  MUFU.EX2 R29, R10 ;  /* 0x0000000a001d7308 */ /* 0x0007620000000800 */
[----:B------:R-:W-:Y:S01]  /*a4b0*/  LDSM.16.MT88.4 R96, [R209+0x15800] ;  /* 0x01580000d160783b */ /* 0x000fe20000004200 */
[----:B-1----:R-:W-:-:S02]  /*a4c0*/  SHF.R.U32.HI R0, RZ, 0x10, R2 ;  /* 0x00000010ff007819 */ /* 0x002fc40000011602 */
[----:B------:R-:W-:Y:S02]  /*a4d0*/  LOP3.LUT R2, R3, UR17, R200, 0x96, !PT ;  /* 0x0000001103027c12 */ /* 0x000fe4000f8e96c8 */
[----:B------:R-:W-:Y:S01]  /*a4e0*/  LOP3.LUT R8, R0, 0xff, RZ, 0xc0, !PT ;  /* 0x000000ff00087812 */ /* 0x000fe200078ec0ff */
[--C-:B------:R-:W-:Y:S02]  /*a4f0*/  FFMA.FTZ R0, R74, c[0x0][0x23c], -R13.reuse ;  /* 0x00008f004a007a23 */ /* 0x100fe4000001080d */
[----:B---3--:R-:W-:Y:S01]  /*a500*/  FFMA.FTZ R10, R56, c[0x0][0x23c], -R13 ;  /* 0x00008f00380a7a23 */ /* 0x008fe2000001080d */
[----:B------:R-:W-:Y:S01]  /*a510*/  MOV R56, R57 ;  /* 0x0000003900387202 */ /* 0x000fe20000000f00 */
[----:B------:R-:W-:Y:S02]  /*a520*/  IMAD.MOV.U32 R57, RZ, RZ, R14 ;  /* 0x000000ffff397224 */ /* 0x000fe400078e000e */
[----:B------:R1:W-:Y:S01]  /*a530*/  MUFU.EX2 R14, R0 ;  /* 0x00000000000e7308 */ /* 0x0003e20000000800 */
[----:B------:R-:W-:-:S02]  /*a540*/  SHF.R.U32.HI R3, RZ, 0x10, R2 ;  /* 0x00000010ff037819 */ /* 0x000fc40000011602 */
[----:B------:R-:W-:Y:S02]  /*a550*/  PRMT R12, R12, 0x5410, R9 ;  /* 0x000054100c0c7816 */ /* 0x000fe40000000009 */
[----:B------:R-:W-:Y:S02]  /*a560*/  PRMT R11, R8, 0x5410, R11 ;  /* 0x00005410080b7816 */ /* 0x000fe4000000000b */
[C---:B------:R-:W-:Y:S02]  /*a570*/  LOP3.LUT R9, R2.reuse, 0xff, RZ, 0xc0, !PT ;  /* 0x000000ff02097812 */ /* 0x040fe400078ec0ff */
[----:B------:R-:W-:Y:S02]  /*a580*/  SHF.R.U32.HI R8, RZ, 0x18, R2 ;  /* 0x00000018ff087819 */ /* 0x000fe40000011602 */
[----:B-1----:R-:W-:-:S04]  /*a590*/  LOP3.LUT R0, R2, 0xffff, RZ, 0xc0, !PT ;  /* 0x0000ffff02007812 */ /* 0x002fc800078ec0ff */
[----:B------:R-:W-:Y:S02]  /*a5a0*/  SHF.R.U32.HI R2, RZ, 0x8, R0 ;  /* 0x00000008ff027819 */ /* 0x000fe40000011600 */
[----:B------:R-:W-:Y:S01]  /*a5b0*/  LOP3.LUT R0, R3, 0xff, RZ, 0xc0, !PT ;  /* 0x000000ff03007812 */ /* 0x000fe200078ec0ff */
[----:B------:R-:W-:Y:S01]  /*a5c0*/  HMMA.16816.F32.BF16 R188, R4, R18, R136 ;  /* 0x0000001204bc723c */ /* 0x000fe20000041888 */
[----:B------:R-:W-:Y:S01]  /*a5d0*/  PRMT R2, R9, 0x5410, R2 ;  /* 0x0000541009027816 */ /* 0x000fe20000000002 */
[----:B------:R1:W3:Y:S01]  /*a5e0*/  MUFU.EX2 R13, R10 ;  /* 0x0000000a000d7308 */ /* 0x0002e20000000800 */
[----:B------:R-:W-:Y:S01]  /*a5f0*/  PRMT R0, R0, 0x5410, R8 ;  /* 0x0000541000007816 */ /* 0x000fe20000000008 */
[----:B------:R-:W-:Y:S01]  /*a600*/  HSET2.LE.AND R11, R11, R75, PT ;  /* 0x0000004b0b0b7233 */ /* 0x000fe20003803000 */
[----:B------:R-:W-:-:S03]  /*a610*/  MOV R202, R56 ;  /* 0x0000003800ca7202 */ /* 0x000fc60000000f00 */
[----:B------:R-:W-:Y:S01]  /*a620*/  HMMA.16816.F32.BF16 R16, R4, R24, R40 ;  /* 0x000000180410723c */ /* 0x000fe20000041828 */
[----:B------:R-:W4:Y:S01]  /*a630*/  LDSM.16.MT88.4 R40, [R210+0x11800] ;  /* 0x01180000d228783b */ /* 0x000f220000004200 */
[----:B------:R-:W-:Y:S01]  /*a640*/  MOV R200, R57 ;  /* 0x0000003900c87202 */ /* 0x000fe20000000f00 */
[--C-:B------:R-:W-:Y:S02]  /*a650*/  HSET2.LE.AND R8, R2, R75.reuse, PT ;  /* 0x0000004b02087233 */ /* 0x100fe40003803000 */
[----:B------:R-:W-:-:S03]  /*a660*/  HSET2.LE.AND R9, R0, R75, PT ;  /* 0x0000004b00097233 */ /* 0x000fc60003803000 */
[C---:B------:R-:W-:Y:S01]  /*a670*/  HMMA.16816.F32.BF16 R20, R4.reuse, R22, R144 ;  /* 0x000000160414723c */ /* 0x040fe20000041890 */
[----:B--2---:R-:W-:Y:S01]  /*a680*/  F2FP.BF16.PACK_AB R3, R31, R148 ;  /* 0x000000941f03723e */ /* 0x004fe200000010ff */
[----:B-1----:R-:W-:Y:S01]  /*a690*/  HSET2.LE.AND R10, R12, R75, PT ;  /* 0x0000004b0c0a7233 */ /* 0x002fe20003803000 */
[----:B------:R-:W-:Y:S01]  /*a6a0*/  IMAD.MOV.U32 R12, RZ, RZ, R58 ;  /* 0x000000ffff0c7224 */ /* 0x000fe200078e003a */
[----:B------:R-:W-:Y:S04]  /*a6b0*/  LDSM.16.MT88.4 R72, [R210+0x13800] ;  /* 0x01380000d248783b */ /* 0x000fe80000004200 */
[----:B------:R-:W-:Y:S01]  /*a6c0*/  HMMA.16816.F32.BF16 R24, R4, R26, R36 ;  /* 0x0000001a0418723c */ /* 0x000fe20000041824 */
[----:B------:R-:W-:Y:S06]  /*a6d0*/  LDSM.16.MT88.4 R136, [R210+0x17800] ;  /* 0x01780000d288783b */ /* 0x000fec0000004200 */
[----:B------:R-:W-:-:S02]  /*a6e0*/  MOV R7, R59 ;  /* 0x0000003b00077202 */ /* 0x000fc40000000f00 */
[----:B------:R-:W1:Y:S01]  /*a6f0*/  LDSM.16.MT88.4 R56, [R211+0x11800] ;  /* 0x01180000d338783b */ /* 0x000e620000004200 */
[----:B-----5:R-:W-:Y:S02]  /*a700*/  F2FP.BF16.PACK_AB R2, R29, R30 ;  /* 0x0000001e1d02723e */ /* 0x020fe400000010ff */
[----:B------:R-:W-:Y:S02]  /*a710*/  F2FP.BF16.PACK_AB R0, R151, R201 ;  /* 0x000000c99700723e */ /* 0x000fe400000010ff */
[----:B---3--:R-:W-:Y:S02]  /*a720*/  F2FP.BF16.PACK_AB R4, R13, R14 ;  /* 0x0000000e0d04723e */ /* 0x008fe400000010ff */
[----:B------:R-:W-:Y:S01]  /*a730*/  LOP3.LUT R145, R9, R2, RZ, 0xc0, !PT ;  /* 0x0000000209917212 */ /* 0x000fe200078ec0ff */
[----:B------:R-:W-:Y:S01]  /*a740*/  FFMA.FTZ R2, R241, R28, R7 ;  /* 0x0000001cf1027223 */ /* 0x000fe20000010007 */
[----:B------:R-:W-:Y:S01]  /*a750*/  LOP3.LUT R144, R8, R0, RZ, 0xc0, !PT ;  /* 0x0000000008907212 */ /* 0x000fe200078ec0ff */
[----:B------:R-:W-:Y:S01]  /*a760*/  FFMA.FTZ R0, R244, R15, R12 ;  /* 0x0000000ff4007223 */ /* 0x000fe2000001000c */
[----:B------:R-:W-:Y:S01]  /*a770*/  LOP3.LUT R146, R10, R3, RZ, 0xc0, !PT ;  /* 0x000000030a927212 */ /* 0x000fe200078ec0ff */
[----:B------:R-:W-:Y:S01]  /*a780*/  FADD.FTZ R2, R200, R2 ;  /* 0x00000002c8027221 */ /* 0x000fe20000010000 */
[----:B------:R-:W-:Y:S01]  /*a790*/  LOP3.LUT R147, R11, R4, RZ, 0xc0, !PT ;  /* 0x000000040b937212 */ /* 0x000fe200078ec0ff */
[----:B------:R-:W-:Y:S01]  /*a7a0*/  FADD.FTZ R3, R202, R0 ;  /* 0x00000000ca037221 */ /* 0x000fe20000010000 */
[----:B------:R-:W-:Y:S01]  /*a7b0*/  LDSM.16.MT88.4 R4, [R211+0x17800] ;  /* 0x01780000d304783b */ /* 0x000fe20000004200 */
[----:B------:R-:W-:-:S02]  /*a7c0*/  FADD.FTZ R0, R252, R2 ;  /* 0x00000002fc007221 */ /* 0x000fc40000010000 */
[----:B------:R-:W-:Y:S02]  /*a7d0*/  FADD.FTZ R2, R246, R3 ;  /* 0x00000003f6027221 */ /* 0x000fe40000010000 */
[----:B----4-:R-:W-:Y:S01]  /*a7e0*/  HMMA.16816.F32.BF16 R152, R144, R156, R152 ;  /* 0x0000009c9098723c */ /* 0x010fe20000041898 */
[----:B------:R-:W-:Y:S02]  /*a7f0*/  FADD.FTZ R0, R247, R0 ;  /* 0x00000000f7007221 */ /* 0x000fe40000010000 */
[----:B------:R-:W-:-:S05]  /*a800*/  FADD.FTZ R2, R245, R2 ;  /* 0x00000002f5027221 */ /* 0x000fca0000010000 */
[----:B------:R-:W-:Y:S01]  /*a810*/  HMMA.16816.F32.BF16 R36, R144, R40, R52 ;  /* 0x000000289024723c */ /* 0x000fe20000041834 */
[----:B------:R-:W-:-:S07]  /*a820*/  FADD.FTZ R0, R242, R0 ;  /* 0x00000000f2007221 */ /* 0x000fce0000010000 */
[----:B------:R-:W-:Y:S01]  /*a830*/  HMMA.16816.F32.BF16 R156, R144, R158, R44 ;  /* 0x0000009e909c723c */ /* 0x000fe2000004182c */
[----:B------:R-:W-:-:S07]  /*a840*/  FADD.FTZ R2, R243, R2 ;  /* 0x00000002f3027221 */ /* 0x000fce0000010000 */
[C---:B------:R-:W-:Y:S08]  /*a850*/  HMMA.16816.F32.BF16 R40, R144.reuse, R42, R60 ;  /* 0x0000002a9028723c */ /* 0x040ff0000004183c */
[C---:B------:R-:W-:Y:S08]  /*a860*/  HMMA.16816.F32.BF16 R44, R144.reuse, R48, R68 ;  /* 0x00000030902c723c */ /* 0x040ff00000041844 */
[----:B------:R-:W-:Y:S01]  /*a870*/  HMMA.16816.F32.BF16 R60, R144, R64, R100 ;  /* 0x00000040903c723c */ /* 0x000fe20000041864 */
[----:B------:R-:W-:-:S07]  /*a880*/  FADD.FTZ R0, R240, R0 ;  /* 0x00000000f0007221 */ /* 0x000fce0000010000 */
[C---:B------:R-:W-:Y:S08]  /*a890*/  HMMA.16816.F32.BF16 R48, R144.reuse, R50, R76 ;  /* 0x000000329030723c */ /* 0x040ff0000004184c */
[C---:B-1----:R-:W-:Y:S08]  /*a8a0*/  HMMA.16816.F32.BF16 R52, R144.reuse, R56, R84 ;  /* 0x000000389034723c */ /* 0x042ff00000041854 */
[C---:B------:R-:W-:Y:S01]  /*a8b0*/  HMMA.16816.F32.BF16 R64, R144.reuse, R66, R104 ;  /* 0x000000429040723c */ /* 0x040fe20000041868 */
[----:B------:R-:W1:Y:S07]  /*a8c0*/  LDSM.16.MT88.4 R104, [R210+0x15800] ;  /* 0x01580000d268783b */ /* 0x000e6e0000004200 */
[----:B------:R-:W-:Y:S01]  /*a8d0*/  HMMA.16816.F32.BF16 R56, R144, R58, R92 ;  /* 0x0000003a9038723c */ /* 0x000fe2000004185c */
[----:B------:R-:W-:-:S07]  /*a8e0*/  FADD.FTZ R2, R239, R2 ;  /* 0x00000002ef027221 */ /* 0x000fce0000010000 */
[C---:B------:R-:W-:Y:S08]  /*a8f0*/  HMMA.16816.F32.BF16 R68, R144.reuse, R72, R108 ;  /* 0x000000489044723c */ /* 0x040ff0000004186c */
[C---:B------:R-:W-:Y:S08]  /*a900*/  HMMA.16816.F32.BF16 R76, R144.reuse, R80, R116 ;  /* 0x00000050904c723c */ /* 0x040ff00000041874 */
[C---:B------:R-:W-:Y:S08]  /*a910*/  HMMA.16816.F32.BF16 R84, R144.reuse, R88, R124 ;  /* 0x000000589054723c */ /* 0x040ff0000004187c */
[C---:B------:R-:W-:Y:S01]  /*a920*/  HMMA.16816.F32.BF16 R72, R144.reuse, R74, R112 ;  /* 0x0000004a9048723c */ /* 0x040fe20000041870 */
[----:B------:R-:W2:Y:S07]  /*a930*/  LDSM.16.MT88.4 R112, [R212+0x15800] ;  /* 0x01580000d470783b */ /* 0x000eae0000004200 */
[C---:B------:R-:W-:Y:S01]  /*a940*/  HMMA.16816.F32.BF16 R80, R144.reuse, R82, R120 ;  /* 0x000000529050723c */ /* 0x040fe20000041878 */
[----:B------:R-:W3:Y:S07]  /*a950*/  LDSM.16.MT88.4 R120, [R211+0x15800] ;  /* 0x01580000d378783b */ /* 0x000eee0000004200 */
[C---:B------:R-:W-:Y:S01]  /*a960*/  HMMA.16816.F32.BF16 R88, R144.reuse, R90, R128 ;  /* 0x0000005a9058723c */ /* 0x040fe20000041880 */
[----:B------:R-:W4:Y:S07]  /*a970*/  LDSM.16.MT88.4 R128, [R209+0x17800] ;  /* 0x01780000d180783b */ /* 0x000f2e0000004200 */
[----:B------:R-:W-:Y:S01]  /*a980*/  HMMA.16816.F32.BF16 R92, R144, R96, R140 ;  /* 0x00000060905c723c */ /* 0x000fe2000004188c */
[----:B------:R-:W5:Y:S01]  /*a990*/  LDSM.16.MT88.4 R140, [R212+0x17800] ;  /* 0x01780000d48c783b */ /* 0x000f620000004200 */
[----:B------:R-:W-:-:S02]  /*a9a0*/  FADD.FTZ R3, R248, R0 ;  /* 0x00000000f8037221 */ /* 0x000fc40000010000 */
[----:B------:R-:W-:Y:S02]  /*a9b0*/  FADD.FTZ R0, R249, R2 ;  /* 0x00000002f9007221 */ /* 0x000fe40000010000 */
[----:B------:R-:W-:Y:S02]  /*a9c0*/  FADD.FTZ R2, R250, R3 ;  /* 0x00000003fa027221 */ /* 0x000fe40000010000 */
[----:B------:R-:W-:Y:S02]  /*a9d0*/  FADD.FTZ R0, R251, R0 ;  /* 0x00000000fb007221 */ /* 0x000fe40000010000 */
[----:B------:R-:W-:Y:S02]  /*a9e0*/  FADD.FTZ R2, R238, R2 ;  /* 0x00000002ee027221 */ /* 0x000fe40000010000 */
[----:B------:R-:W-:Y:S02]  /*a9f0*/  FADD.FTZ R0, R206, R0 ;  /* 0x00000000ce007221 */ /* 0x000fe40000010000 */
[----:B------:R-:W-:-:S02]  /*aa00*/  FADD.FTZ R2, R237, R2 ;  /* 0x00000002ed027221 */ /* 0x000fc40000010000 */
[----:B------:R-:W-:Y:S01]  /*aa10*/  FADD.FTZ R0, R205, R0 ;  /* 0x00000000cd007221 */ /* 0x000fe20000010000 */
[----:B------:R-:W-:Y:S01]  /*aa20*/  UISETP.GE.AND UP0, UPT, UR21, 0x3, UPT ;  /* 0x000000031500788c */ /* 0x000fe2000bf06270 */
[----:B------:R-:W-:Y:S02]  /*aa30*/  FADD.FTZ R2, R236, R2 ;  /* 0x00000002ec027221 */ /* 0x000fe40000010000 */
[----:B------:R-:W-:Y:S02]  /*aa40*/  FADD.FTZ R0, R204, R0 ;  /* 0x00000000cc007221 */ /* 0x000fe40000010000 */
[----:B------:R-:W-:Y:S01]  /*aa50*/  FADD.FTZ R2, R207, R2 ;  /* 0x00000002cf027221 */ /* 0x000fe20000010000 */
[----:B------:R-:W-:Y:S01]  /*aa60*/  PLOP3.LUT P0, PT, PT, PT, UP0, 0x80, 0x0 ;  /* 0x000000000000781c */ /* 0x000fe20003f0f008 */
[----:B------:R-:W-:Y:S02]  /*aa70*/  FADD.FTZ R0, R203, R0 ;  /* 0x00000000cb007221 */ /* 0x000fe40000010000 */
[----:B------:R-:W-:-:S02]  /*aa80*/  FADD.FTZ R2, R201, R2 ;  /* 0x00000002c9027221 */ /* 0x000fc40000010000 */
[----:B------:R-:W-:Y:S01]  /*aa90*/  FADD.FTZ R0, R30, R0 ;  /* 0x000000001e007221 */ /* 0x000fe20000010000 */
[----:B-1----:R-:W-:Y:S01]  /*aaa0*/  HMMA.16816.F32.BF16 R100, R144, R104, R184 ;  /* 0x000000689064723c */ /* 0x002fe200000418b8 */
[----:B------:R-:W-:Y:S02]  /*aab0*/  FADD.FTZ R2, R151, R2 ;  /* 0x0000000297027221 */ /* 0x000fe40000010000 */
[----:B------:R-:W-:Y:S01]  /*aac0*/  FADD.FTZ R0, R29, R0 ;  /* 0x000000001d007221 */ /* 0x000fe20000010000 */
[----:B------:R-:W-:Y:S01]  /*aad0*/  @UP0 UIADD3 UR21, UR21, -0x3, URZ ;  /* 0xfffffffd15150890 */ /* 0x000fe2000fffe03f */
[----:B------:R-:W-:-:S03]  /*aae0*/  FADD.FTZ R2, R148, R2 ;  /* 0x0000000294027221 */ /* 0x000fc60000010000 */
[----:B------:R-:W-:Y:S01]  /*aaf0*/  HMMA.16816.F32.BF16 R104, R144, R106, R160 ;  /* 0x0000006a9068723c */ /* 0x000fe200000418a0 */
[----:B------:R-:W-:Y:S01]  /*ab00*/  FADD.FTZ R244, R14, R0 ;  /* 0x000000000ef47221 */ /* 0x000fe20000010000 */
[----:B------:R-:W-:Y:S01]  /*ab10*/  MOV R3, R149 ;  /* 0x0000009500037202 */ /* 0x000fe20000000f00 */
[----:B------:R-:W-:-:S05]  /*ab20*/  IMAD.MOV.U32 R148, RZ, RZ, R150 ;  /* 0x000000ffff947224 */ /* 0x000fca00078e0096 */
[----:B--2---:R-:W-:Y:S01]  /*ab30*/  HMMA.16816.F32.BF16 R108, R144, R112, R180 ;  /* 0x00000070906c723c */ /* 0x004fe200000418b4 */
[----:B------:R-:W-:Y:S01]  /*ab40*/  @P0 MOV R3, R149 ;  /* 0x0000009500030202 */ /* 0x000fe20000000f00 */
[----:B------:R-:W-:Y:S01]  /*ab50*/  FADD.FTZ R241, R31, R2 ;  /* 0x000000021ff17221 */ /* 0x000fe20000010000 */
[----:B------:R-:W-:-:S05]  /*ab60*/  @P0 MOV R148, R150 ;  /* 0x0000009600940202 */ /* 0x000fca0000000f00 */
[----:B---3--:R-:W-:Y:S01]  /*ab70*/  HMMA.16816.F32.BF16 R116, R144, R120, R176 ;  /* 0x000000789074723c */ /* 0x008fe200000418b0 */
[----:B------:R-:W-:-:S07]  /*ab80*/  FADD.FTZ R244, R13, R244 ;  /* 0x000000f40df47221 */ /* 0x000fce0000010000 */
[C---:B----4-:R-:W-:Y:S08]  /*ab90*/  HMMA.16816.F32.BF16 R124, R144.reuse, R128, R168 ;  /* 0x00000080907c723c */ /* 0x050ff000000418a8 */
[C---:B------:R-:W-:Y:S08]  /*aba0*/  HMMA.16816.F32.BF16 R132, R144.reuse, R136, R132 ;  /* 0x000000889084723c */ /* 0x040ff00000041884 */
        /* <DEDUP_REMOVED lines=9> */
[----:B------:R-:W-:Y:S11]  /*ac40*/  @P0 BRA `(.L_x_349) ;  /* 0x0000001000000947 */ /* 0x000ff60003800000 */
.L_x_347:
[----:B------:R-:W-:-:S12]  /*ac50*/  UIADD3 UR21, UR26, -0x1, URZ ;  /* 0xffffffff1a157890 */ /* 0x000fd8000fffe03f */
.L_x_349:
[----:B------:R-:W-:-:S13]  /*ac60*/  ISETP.LE.AND P0, PT, RZ, UR21, PT ;  /* 0x00000015ff007c0c */ /* 0x000fda000bf03270 */
[----:B------:R-:W-:Y:S05]  /*ac70*/  @!P0 BRA `(.L_x_350) ;  /* 0x00003b8000008947 */ /* 0x000fea0003800000 */
[----:B------:R-:W2:Y:S01]  /*ac80*/  LDL.LU R2, [R1+0x48] ;  /* 0x0000480001027983 */ /* 0x000ea20000300800 */
[----:B------:R-:W1:Y:S01]  /*ac90*/  LDC.U8 R245, c[0x0][0x2d8] ;  /* 0x0000b600fff57b82 */ /* 0x000e620000000000 */
[----:B------:R-:W-:Y:S01]  /*aca0*/  UMOV UR29, 0x5 ;  /* 0x00000005001d7882 */ /* 0x000fe20000000000 */
[----:B------:R-:W-:Y:S01]  /*acb0*/  MOV R150, R3 ;  /* 0x0000000300967202 */ /* 0x000fe20000000f00 */
[----:B------:R-:W3:Y:S01]  /*acc0*/  LDL R0, [R1+0x8] ;  /* 0x0000080001007983 */ /* 0x000ee20000100800 */
[----:B------:R-:W-:Y:S01]  /*acd0*/  ULDC.64 UR4, c[0x0][0x198] ;  /* 0x0000660000047ab9 */ /* 0x000fe20000000a00 */
[----:B------:R-:W-:Y:S01]  /*ace0*/  MOV R149, R148 ;  /* 0x0000009400957202 */ /* 0x000fe20000000f00 */
[----:B------:R-:W-:Y:S01]  /*acf0*/  USHF.L.U64.HI UR26, UR4, UR29, UR5 ;  /* 0x0000001d041a7299 */ /* 0x000fe20008010205 */
[----:B------:R-:W4:Y:S01]  /*ad00*/  LDL.LU.64 R6, [R1+0x40] ;  /* 0x0000400001067983 */ /* 0x000f220000300a00 */
[----:B------:R-:W-:Y:S02]  /*ad10*/  USHF.L.U32 UR27, UR4, 0x5, URZ ;  /* 0x00000005041b7899 */ /* 0x000fe4000800063f */
[----:B------:R-:W-:Y:S01]  /*ad20*/  UMOV UR30, 0x6 ;  /* 0x00000006001e7882 */ /* 0x000fe20000000000 */
[----:B------:R-:W4:Y:S01]  /*ad30*/  LDL.LU.64 R4, [R1+0x8] ;  /* 0x0000080001047983 */ /* 0x000f220000300a00 */
[----:B------:R-:W-:-:S02]  /*ad40*/  ULDC.64 UR4, c[0x0][0x1a0] ;  /* 0x0000680000047ab9 */ /* 0x000fc40000000a00 */
[----:B------:R-:W-:Y:S01]  /*ad50*/  USHF.L.U64.HI UR29, UR4, UR29, UR5 ;  /* 0x0000001d041d7299 */ /* 0x000fe20008010205 */
[----:B------:R-:W5:Y:S01]  /*ad60*/  LDL.LU R8, [R1+0x30] ;  /* 0x0000300001087983 */ /* 0x000f620000300800 */
[----:B------:R-:W-:Y:S02]  /*ad70*/  USHF.L.U32 UR28, UR4, 0x5, URZ ;  /* 0x00000005041c7899 */ /* 0x000fe4000800063f */
[----:B------:R-:W-:Y:S02]  /*ad80*/  USHF.L.U64.HI UR30, UR4, UR30, UR5 ;  /* 0x0000001e041e7299 */ /* 0x000fe40008010205 */
[----:B------:R-:W-:Y:S01]  /*ad90*/  USHF.L.U32 UR32, UR4, 0x6, URZ ;  /* 0x0000000604207899 */ /* 0x000fe2000800063f */
[----:B-1----:R-:W-:Y:S02]  /*ada0*/  PRMT R245, R245, 0x7054, R245 ;  /* 0x00007054f5f57816 */ /* 0x002fe400000000f5 */
[----:B----4-:R-:W-:-:S05]  /*adb0*/  MOV R4, R6 ;  /* 0x0000000600047202 */ /* 0x010fca0000000f00 */
[----:B------:R1:W-:Y:S01]  /*adc0*/  STL.64 [R1+0x8], R4 ;  /* 0x0000080401007387 */ /* 0x0003e20000100a00 */
[----:B-----5:R-:W-:-:S05]  /*add0*/  IMAD.WIDE.U32 R242, R8, -0x326172a9, RZ ;  /* 0xcd9e8d5708f27825 */ /* 0x020fca00078e00ff */
[----:B--2---:R-:W-:Y:S01]  /*ade0*/  LOP3.LUT R236, R243, R2, RZ, 0x3c, !PT ;  /* 0x00000002f3ec7212 */ /* 0x004fe200078e3cff */
[----:B---3--:R-:W-:-:S04]  /*adf0*/  IMAD.WIDE.U32 R238, R0, -0x2daee0ad, RZ ;  /* 0xd2511f5300ee7825 */ /* 0x008fc800078e00ff */
[----:B------:R-:W-:Y:S01]  /*ae00*/  IMAD.WIDE.U32 R236, R236, -0x2daee0ad, RZ ;  /* 0xd2511f53ecec7825 */ /* 0x000fe200078e00ff */
[----:B------:R-:W-:Y:S05]  /*ae10*/  BRA `(.L_x_351) ;  /* 0x000002b000007947 */ /* 0x000fea0003800000 */
.L_x_353:
[----:B------:R-:W2:Y:S01]  /*ae20*/  LDL.64 R248, [R1+0x18] ;  /* 0x0000180001f87983 */ /* 0x000ea20000100a00 */
[----:B------:R-:W-:Y:S02]  /*ae30*/  ULDC.64 UR4, c[0x0][0x198] ;  /* 0x0000660000047ab9 */ /* 0x000fe40000000a00 */
[----:B------:R-:W-:Y:S01]  /*ae40*/  UIADD3 UR33, UR21, -0x1, URZ ;  /* 0xffffffff15217890 */ /* 0x000fe2000fffe03f */
[----:B------:R-:W3:Y:S03]  /*ae50*/  LDL.64 R246, [R1] ;  /* 0x0000000001f67983 */ /* 0x000ee60000100a00 */
[----:B------:R-:W-:Y:S02]  /*ae60*/  USHF.R.S32.HI UR31, URZ, 0x1f, UR33 ;  /* 0x0000001f3f1f7899 */ /* 0x000fe40008011421 */
[----:B------:R-:W-:Y:S02]  /*ae70*/  UIMAD.WIDE.U32 UR34, UR33, UR4, URZ ;  /* 0x00000004212272a5 */ /* 0x000fe4000f8e003f */
[----:B------:R-:W-:Y:S04]  /*ae80*/  UIMAD UR31, UR31, UR4, URZ ;  /* 0x000000041f1f72a4 */ /* 0x000fe8000f8e023f */
[----:B------:R-:W-:Y:S01]  /*ae90*/  UIMAD UR31, UR33, UR5, UR31 ;  /* 0x00000005211f72a4 */ /* 0x000fe2000f8e021f */
[----:B------:R-:W-:Y:S02]  /*aea0*/  IMAD.U32 R2, RZ, RZ, UR34 ;  /* 0x00000022ff027e24 */ /* 0x000fe4000f8e00ff */
[----:B------:R-:W-:Y:S01]  /*aeb0*/  IMAD.U32 R3, RZ, RZ, UR35 ;  /* 0x00000023ff037e24 */ /* 0x000fe2000f8e00ff */
[----:B------:R-:W-:Y:S06]  /*aec0*/  UIADD3 UR31, UR35, UR31, URZ ;  /* 0x0000001f231f7290 */ /* 0x000fec000fffe03f */
[----:B------:R-:W-:Y:S01]  /*aed0*/  IMAD.U32 R3, RZ, RZ, UR31 ;  /* 0x0000001fff037e24 */ /* 0x000fe2000f8e00ff */
[----:B--2---:R-:W-:Y:S04]  /*aee0*/  LEA R0, P1, R2, R248, 0x6 ;  /* 0x000000f802007211 */ /* 0x004fe800078230ff */
        /* <DEDUP_REMOVED lines=30> */
.L_x_351:
[----:B-1----:R-:W2:Y:S01]  /*b0d0*/  LDL.64 R4, [R1+0x8] ;  /* 0x0000080001047983 */ /* 0x002ea20000100a00 */
[----:B------:R-:W-:Y:S04]  /*b0e0*/  DEPBAR.LE SB0, 0x0 ;  /* 0x000080000000791a */ /* 0x000fe80000000000 */
[----:B------:R-:W-:Y:S01]  /*b0f0*/  BAR.SYNC.DEFER_BLOCKING 0x0 ;  /* 0x0000000000007b1d */ /* 0x000fe20000010000 */
[----:B------:R-:W-:Y:S01]  /*b100*/  USHF.R.S32.HI UR5, URZ, 0x1f, UR21 ;  /* 0x0000001f3f057899 */ /* 0x000fe20008011415 */
[----:B------:R-:W-:Y:S01]  /*b110*/  IMAD.U32 R2, RZ, RZ, UR32 ;  /* 0x00000020ff027e24 */ /* 0x000fe2000f8e00ff */
[----:B------:R-:W-:Y:S04]  /*b120*/  UIMAD UR4, UR30, UR21, URZ ;  /* 0x000000151e0472a4 */ /* 0x000fe8000f8e023f */
[----:B------:R-:W-:Y:S01]  /*b130*/  UIMAD UR4, UR5, UR32, UR4 ;  /* 0x00000020050472a4 */ /* 0x000fe2000f8e0204 */
[----:B--2---:R-:W-:Y:S05]  /*b140*/  IMAD.WIDE.U32 R2, R2, UR21, R4 ;  /* 0x0000001502027c25 */ /* 0x004fea000f8e0004 */
[C---:B------:R-:W-:Y:S02]  /*b150*/  LEA R6, P0, R2.reuse, c[0x0][0x170], 0x1 ;  /* 0x00005c0002067a11 */ /* 0x040fe400078008ff */
[----:B------:R-:W-:Y:S04]  /*b160*/  IADD3 R0, R3, UR4, RZ ;  /* 0x0000000403007c10 */ /* 0x000fe8000fffe0ff */
[----:B------:R-:W-:Y:S02]  /*b170*/  LEA.HI.X R7, R2, c[0x0][0x174], R0, 0x1, P0 ;  /* 0x00005d0002077a11 */ /* 0x000fe400000f0c00 */
[----:B------:R-:W-:Y:S03]  /*b180*/  IADD3 R4, P0, R6, UR28, RZ ;  /* 0x0000001c06047c10 */ /* 0x000fe6000ff1e0ff */
[----:B------:R-:W-:Y:S01]  /*b190*/  @!PT LDS RZ, [RZ] ;  /* 0x00000000fffff984 */ /* 0x000fe20000000800 */
[----:B------:R-:W-:Y:S01]  /*b1a0*/  @!PT LDS RZ, [RZ] ;  /* 0x00000000fffff984 */ /* 0x000fe20000000800 */
[----:B------:R-:W-:Y:S01]  /*b1b0*/  @!PT LDS RZ, [RZ] ;  /* 0x00000000fffff984 */ /* 0x000fe20000000800 */
[----:B------:R1:W-:Y:S01]  /*b1c0*/  LDGSTS.E.BYPASS.LTC128B.128 [R235+0x10000], [R6.64] ;  /* 0x1000000006eb7fae */ /* 0x0003e2000b901d56 */
[----:B------:R-:W-:Y:S02]  /*b1d0*/  IADD3.X R5, R7, UR29, RZ, P0, !PT ;  /* 0x0000001d07057c10 */ /* 0x000fe400087fe4ff */
[----:B------:R-:W-:Y:S01]  /*b1e0*/  IADD3 R2, P0, R4, UR28, RZ ;  /* 0x0000001c04027c10 */ /* 0x000fe2000ff1e0ff */
[----:B------:R1:W-:Y:S03]  /*b1f0*/  LDGSTS.E.BYPASS.LTC128B.128 [R235+0x12000], [R6.64+0x80] ;  /* 0x1200008006eb7fae */ /* 0x0003e6000b901d56 */
[----:B------:R-:W-:Y:S01]  /*b200*/  IADD3.X R3, R5, UR29, RZ, P0, !PT ;  /* 0x0000001d05037c10 */ /* 0x000fe200087fe4ff */
[----:B------:R1:W-:Y:S01]  /*b210*/  LDGSTS.E.BYPASS.LTC128B.128 [R235+0x14000], [R6.64+0x100] ;  /* 0x1400010006eb7fae */ /* 0x0003e2000b901d56 */
[----:B------:R-:W-:Y:S03]  /*b220*/  IADD3 R8, P0, R2, UR28, RZ ;  /* 0x0000001c02087c10 */ /* 0x000fe6000ff1e0ff */
[----:B------:R1:W-:Y:S01]  /*b230*/  LDGSTS.E.BYPASS.LTC128B.128 [R235+0x16000], [R6.64+0x180] ;  /* 0x1600018006eb7fae */ /* 0x0003e2000b901d56 */
[----:B------:R-:W-:Y:S02]  /*b240*/  IADD3.X R9, R3, UR29, RZ, P0, !PT ;  /* 0x0000001d03097c10 */ /* 0x000fe400087fe4ff */
[----:B------:R-:W-:Y:S01]  /*b250*/  ISETP.LT.AND P0, PT, RZ, UR21, PT ;  /* 0x00000015ff007c0c */ /* 0x000fe2000bf01270 */
        /* <DEDUP_REMOVED lines=13> */
[----:B------:R-:W-:Y:S04]  /*b330*/  LDSM.16.M88.4 R16, [R208+0x8800] ;  /* 0x00880000d010783b */ /* 0x000fe80000000200 */
[----:B------:R-:W-:Y:S04]  /*b340*/  LDSM.16.M88.4 R24, [R208+0x9000] ;  /* 0x00900000d018783b */ /* 0x000fe80000000200 */
[----:B------:R-:W-:Y:S04]  /*b350*/  LDSM.16.M88.4 R168, [R208+0x9800] ;  /* 0x00980000d0a8783b */ /* 0x000fe80000000200 */
[----:B------:R-:W0:Y:S04]  /*b360*/  LDGDEPBAR ;  /* 0x00000000000079af */ /* 0x000e280000000000 */
[----:B------:R-:W-:Y:S04]  /*b370*/  LDSM.16.M88.4 R172, [R216] ;  /* 0x00000000d8ac783b */ /* 0x000fe80000000200 */
[----:B---3--:R-:W1:Y:S04]  /*b380*/  LDSM.16.M88.4 R8, [R208+0x8000] ;  /* 0x00800000d008783b */ /* 0x008e680000000200 */
[----:B------:R-:W3:Y:S04]  /*b390*/  LDSM.16.M88.4 R176, [R219] ;  /* 0x00000000dbb0783b */ /* 0x000ee80000000200 */
[----:B------:R-:W4:Y:S04]  /*b3a0*/  LDSM.16.M88.4 R180, [R234] ;  /* 0x00000000eab4783b */ /* 0x000f280000000200 */
[----:B------:R-:W5:Y:S04]  /*b3b0*/  LDSM.16.M88.4 R184, [R233] ;  /* 0x00000000e9b8783b */ /* 0x000f680000000200 */
[----:B------:R-:W2:Y:S04]  /*b3c0*/  LDSM.16.M88.4 R188, [R232] ;  /* 0x00000000e8bc783b */ /* 0x000ea80000000200 */
[----:B------:R-:W-:Y:S04]  /*b3d0*/  LDSM.16.M88.4 R192, [R218] ;  /* 0x00000000dac0783b */ /* 0x000fe80000000200 */
[----:B------:R-:W2:Y:S04]  /*b3e0*/  LDSM.16.M88.4 R196, [R214+0x8000] ;  /* 0x00800000d6c4783b */ /* 0x000ea80000000200 */
[----:B------:R-:W2:Y:S04]  /*b3f0*/  LDSM.16.M88.4 R200, [R214+0x8800] ;  /* 0x00880000d6c8783b */ /* 0x000ea80000000200 */
[----:B------:R-:W-:Y:S01]  /*b400*/  LDSM.16.M88.4 R204, [R214+0x9800] ;  /* 0x00980000d6cc783b */ /* 0x000fe20000000200 */
[C---:B-1----:R-:W-:Y:S08]  /*b410*/  HMMA.16816.F32.BF16 R4, R32.reuse, R8, RZ ;  /* 0x000000082004723c */ /* 0x042ff000000418ff */
[C---:B------:R-:W-:Y:S08]  /*b420*/  HMMA.16816.F32.BF16 R8, R32.reuse, R10, RZ ;  /* 0x0000000a2008723c */ /* 0x040ff000000418ff */
[C---:B------:R-:W-:Y:S08]  /*b430*/  HMMA.16816.F32.BF16 R12, R32.reuse, R16, RZ ;  /* 0x00000010200c723c */ /* 0x040ff000000418ff */
[C---:B------:R-:W-:Y:S08]  /*b440*/  HMMA.16816.F32.BF16 R16, R32.reuse, R18, RZ ;  /* 0x000000122010723c */ /* 0x040ff000000418ff */
[C---:B------:R-:W-:Y:S08]  /*b450*/  HMMA.16816.F32.BF16 R20, R32.reuse, R24, RZ ;  /* 0x000000182014723c */ /* 0x040ff000000418ff */
[C---:B------:R-:W-:Y:S08]  /*b460*/  HMMA.16816.F32.BF16 R24, R32.reuse, R26, RZ ;  /* 0x0000001a2018723c */ /* 0x040ff000000418ff */
[C---:B------:R-:W-:Y:S08]  /*b470*/  HMMA.16816.F32.BF16 R28, R32.reuse, R168, RZ ;  /* 0x000000a8201c723c */ /* 0x040ff000000418ff */
[----:B------:R-:W-:Y:S01]  /*b480*/  HMMA.16816.F32.BF16 R32, R32, R170, RZ ;  /* 0x000000aa2020723c */ /* 0x000fe200000418ff */
[----:B------:R-:W1:Y:S07]  /*b490*/  LDSM.16.M88.4 R168, [R214+0x9000] ;  /* 0x00900000d6a8783b */ /* 0x000e6e0000000200 */
[C---:B---3--:R-:W-:Y:S08]  /*b4a0*/  HMMA.16816.F32.BF16 R4, R172.reuse, R176, R4 ;  /* 0x000000b0ac04723c */ /* 0x048ff00000041804 */
[C---:B------:R-:W-:Y:S01]  /*b4b0*/  HMMA.16816.F32.BF16 R8, R172.reuse, R178, R8 ;  /* 0x000000b2ac08723c */ /* 0x040fe20000041808 */
[----:B------:R-:W-:Y:S07]  /*b4c0*/  LDSM.16.M88.4 R176, [R217] ;  /* 0x00000000d9b0783b */ /* 0x000fee0000000200 */
[C---:B----4-:R-:W-:Y:S08]  /*b4d0*/  HMMA.16816.F32.BF16 R12, R172.reuse, R180, R12 ;  /* 0x000000b4ac0c723c */ /* 0x050ff0000004180c */
[C---:B------:R-:W-:Y:S01]  /*b4e0*/  HMMA.16816.F32.BF16 R16, R172.reuse, R182, R16 ;  /* 0x000000b6ac10723c */ /* 0x040fe20000041810 */
[----:B------:R-:W3:Y:S07]  /*b4f0*/  LDSM.16.M88.4 R180, [R213] ;  /* 0x00000000d5b4783b */ /* 0x000eee0000000200 */
[C---:B-----5:R-:W-:Y:S08]  /*b500*/  HMMA.16816.F32.BF16 R20, R172.reuse, R184, R20 ;  /* 0x000000b8ac14723c */ /* 0x060ff00000041814 */
[C---:B------:R-:W-:Y:S01]  /*b510*/  HMMA.16816.F32.BF16 R24, R172.reuse, R186, R24 ;  /* 0x000000baac18723c */ /* 0x040fe20000041818 */
[----:B------:R-:W4:Y:S07]  /*b520*/  LDSM.16.M88.4 R184, [R213+0x800] ;  /* 0x00080000d5b8783b */ /* 0x000f2e0000000200 */
[C---:B--2---:R-:W-:Y:S08]  /*b530*/  HMMA.16816.F32.BF16 R28, R172.reuse, R188, R28 ;  /* 0x000000bcac1c723c */ /* 0x044ff0000004181c */
[----:B------:R-:W-:Y:S01]  /*b540*/  HMMA.16816.F32.BF16 R32, R172, R190, R32 ;  /* 0x000000beac20723c */ /* 0x000fe20000041820 */
[----:B------:R-:W2:Y:S04]  /*b550*/  LDSM.16.M88.4 R172, [R213+0x1000] ;  /* 0x00100000d5ac783b */ /* 0x000ea80000000200 */
[----:B------:R-:W5:Y:S03]  /*b560*/  LDSM.16.M88.4 R188, [R213+0x1800] ;  /* 0x00180000d5bc783b */ /* 0x000f660000000200 */
        /* <DEDUP_REMOVED lines=8> */
[----:B------:R-:W1:Y:S07]  /*b5f0*/  LDSM.16.M88.4 R168, [R215+0x2000] ;  /* 0x00200000d7a8783b */ /* 0x000e6e0000000200 */
[C---:B------:R-:W-:Y:S08]  /*b600*/  HMMA.16816.F32.BF16 R28, R192.reuse, R204, R28 ;  /* 0x000000ccc01c723c */ /* 0x040ff0000004181c */
[----:B------:R-:W-:Y:S01]  /*b610*/  HMMA.16816.F32.BF16 R32, R192, R206, R32 ;  /* 0x000000cec020723c */ /* 0x000fe20000041820 */
[----:B------:R-:W1:Y:S04]  /*b620*/  LDSM.16.M88.4 R192, [R208+0xb000] ;  /* 0x00b00000d0c0783b */ /* 0x000e680000000200 */
[----:B------:R-:W1:Y:S03]  /*b630*/  LDSM.16.M88.4 R204, [R208+0xb800] ;  /* 0x00b80000d0cc783b */ /* 0x000e660000000200 */
[C---:B---3--:R-:W-:Y:S08]  /*b640*/  HMMA.16816.F32.BF16 R4, R176.reuse, R180, R4 ;  /* 0x000000b4b004723c */ /* 0x048ff00000041804 */
[C---:B------:R-:W-:Y:S01]  /*b650*/  HMMA.16816.F32.BF16 R8, R176.reuse, R182, R8 ;  /* 0x000000b6b008723c */ /* 0x040fe20000041808 */
[----:B------:R-:W-:Y:S07]  /*b660*/  LDSM.16.M88.4 R180, [R231] ;  /* 0x00000000e7b4783b */ /* 0x000fee0000000200 */
[C---:B----4-:R-:W-:Y:S08]  /*b670*/  HMMA.16816.F32.BF16 R12, R176.reuse, R184, R12 ;  /* 0x000000b8b00c723c */ /* 0x050ff0000004180c */
[C---:B------:R-:W-:Y:S01]  /*b680*/  HMMA.16816.F32.BF16 R16, R176.reuse, R186, R16 ;  /* 0x000000bab010723c */ /* 0x040fe20000041810 */
[----:B------:R-:W-:Y:S07]  /*b690*/  LDSM.16.M88.4 R184, [R230] ;  /* 0x00000000e6b8783b */ /* 0x000fee0000000200 */
[C---:B--2---:R-:W-:Y:S08]  /*b6a0*/  HMMA.16816.F32.BF16 R20, R176.reuse, R172, R20 ;  /* 0x000000acb014723c */ /* 0x044ff00000041814 */
[C---:B------:R-:W-:Y:S01]  /*b6b0*/  HMMA.16816.F32.BF16 R24, R176.reuse, R174, R24 ;  /* 0x000000aeb018723c */ /* 0x040fe20000041818 */
[----:B------:R-:W2:Y:S07]  /*b6c0*/  LDSM.16.M88.4 R172, [R216+0x2000] ;  /* 0x00200000d8ac783b */ /* 0x000eae0000000200 */
[C---:B-----5:R-:W-:Y:S08]  /*b6d0*/  HMMA.16816.F32.BF16 R28, R176.reuse, R188, R28 ;  /* 0x000000bcb01c723c */ /* 0x060ff0000004181c */
[----:B------:R-:W-:Y:S01]  /*b6e0*/  HMMA.16816.F32.BF16 R32, R176, R190, R32 ;  /* 0x000000beb020723c */ /* 0x000fe20000041820 */
[----:B------:R-:W3:Y:S04]  /*b6f0*/  LDSM.16.M88.4 R176, [R229] ;  /* 0x00000000e5b0783b */ /* 0x000ee80000000200 */
[----:B------:R-:W4:Y:S03]  /*b700*/  LDSM.16.M88.4 R188, [R228] ;  /* 0x00000000e4bc783b */ /* 0x000f260000000200 */
        /* <DEDUP_REMOVED lines=8> */
[----:B------:R-:W1:Y:S07]  /*b790*/  LDSM.16.M88.4 R192, [R218+0x2000] ;  /* 0x00200000dac0783b */ /* 0x000e6e0000000200 */
[C---:B------:R-:W-:Y:S08]  /*b7a0*/  HMMA.16816.F32.BF16 R28, R168.reuse, R204, R28 ;  /* 0x000000cca81c723c */ /* 0x040ff0000004181c */
[----:B------:R-:W-:Y:S01]  /*b7b0*/  HMMA.16816.F32.BF16 R32, R168, R206, R32 ;  /* 0x000000cea820723c */ /* 0x000fe20000041820 */
[----:B------:R-:W5:Y:S04]  /*b7c0*/  LDSM.16.M88.4 R168, [R214+0xb000] ;  /* 0x00b00000d6a8783b */ /* 0x000f680000000200 */
[----:B------:R-:W1:Y:S03]  /*b7d0*/  LDSM.16.M88.4 R204, [R214+0xb800] ;  /* 0x00b80000d6cc783b */ /* 0x000e660000000200 */
        /* <DEDUP_REMOVED lines=19> */
[C---:B-----5:R-:W-:Y:S08]  /*b910*/  HMMA.16816.F32.BF16 R20, R192.reuse, R168, R20 ;  /* 0x000000a8c014723c */ /* 0x060ff00000041814 */
        /* <DEDUP_REMOVED lines=8> */
[----:B------:R-:W-:Y:S07]  /*b9a0*/  LDSM.16.M88.4 R180, [R227] ;  /* 0x00000000e3b4783b */ /* 0x000fee0000000200 */
[C---:B------:R-:W-:Y:S08]  /*b9b0*/  HMMA.16816.F32.BF16 R12, R176.reuse, R184, R12 ;  /* 0x000000b8b00c723c */ /* 0x040ff0000004180c */
[C---:B------:R-:W-:Y:S01]  /*b9c0*/  HMMA.16816.F32.BF16 R16, R176.reuse, R186, R16 ;  /* 0x000000bab010723c */ /* 0x040fe20000041810 */
[----:B------:R-:W-:Y:S07]  /*b9d0*/  LDSM.16.M88.4 R184, [R226] ;  /* 0x00000000e2b8783b */ /* 0x000fee0000000200 */
[C---:B---3--:R-:W-:Y:S08]  /*b9e0*/  HMMA.16816.F32.BF16 R20, R176.reuse, R172, R20 ;  /* 0x000000acb014723c */ /* 0x048ff00000041814 */
[C---:B------:R-:W-:Y:S01]  /*b9f0*/  HMMA.16816.F32.BF16 R24, R176.reuse, R174, R24 ;  /* 0x000000aeb018723c */ /* 0x040fe20000041818 */
[----:B------:R-:W2:Y:S07]  /*ba00*/  LDSM.16.M88.4 R172, [R216+0x4000] ;  /* 0x00400000d8ac783b */ /* 0x000eae0000000200 */
[C---:B----4-:R-:W-:Y:S08]  /*ba10*/  HMMA.16816.F32.BF16 R28, R176.reuse, R188, R28 ;  /* 0x000000bcb01c723c */ /* 0x050ff0000004181c */
        /* <DEDUP_REMOVED lines=81> */
[C---:B-1----:R-:W-:Y:S01]  /*bf30*/  HMMA.16816.F32.BF16 R4, R192.reuse, R196, R4 ;  /* 0x000000c4c004723c */ /* 0x042fe20000041804 */
[----:B------:R-:W-:Y:S04]  /*bf40*/  DEPBAR.LE SB0, 0x0 ;  /* 0x000080000000791a */ /* 0x000fe80000000000 */
[----:B------:R-:W-:Y:S03]  /*bf50*/  BAR.SYNC.DEFER_BLOCKING 0x0 ;  /* 0x0000000000007b1d */ /* 0x000fe60000010000 */
[C---:B------:R-:W-:Y:S08]  /*bf60*/  HMMA.16816.F32.BF16 R8, R192.reuse, R198, R8 ;  /* 0x000000c6c008723c */ /* 0x040ff00000041808 */
[C---:B------:R-:W-:Y:S08]  /*bf70*/  HMMA.16816.F32.BF16 R12, R192.reuse, R200, R12 ;  /* 0x000000c8c00c723c */ /* 0x040ff0000004180c */
[C---:B------:R-:W-:Y:S08]  /*bf80*/  HMMA.16816.F32.BF16 R16, R192.reuse, R202, R16 ;  /* 0x000000cac010723c */ /* 0x040ff00000041810 */
[C---:B-----5:R-:W-:Y:S08]  /*bf90*/  HMMA.16816.F32.BF16 R20, R192.reuse, R168, R20 ;  /* 0x000000a8c014723c */ /* 0x060ff00000041814 */
[C---:B------:R-:W-:Y:S08]  /*bfa0*/  HMMA.16816.F32.BF16 R24, R192.reuse, R170, R24 ;  /* 0x000000aac018723c */ /* 0x040ff00000041818 */
[C---:B------:R-:W-:Y:S08]  /*bfb0*/  HMMA.16816.F32.BF16 R28, R192.reuse, R204, R28 ;  /* 0x000000ccc01c723c */ /* 0x040ff0000004181c */
[----:B------:R-:W-:Y:S08]  /*bfc0*/  HMMA.16816.F32.BF16 R32, R192, R206, R32 ;  /* 0x000000cec020723c */ /* 0x000ff00000041820 */
[C---:B--2---:R-:W-:Y:S08]  /*bfd0*/  HMMA.16816.F32.BF16 R4, R176.reuse, R180, R4 ;  /* 0x000000b4b004723c */ /* 0x044ff00000041804 */
[C---:B------:R-:W-:Y:S08]  /*bfe0*/  HMMA.16816.F32.BF16 R8, R176.reuse, R182, R8 ;  /* 0x000000b6b008723c */ /* 0x040ff00000041808 */
[C---:B------:R-:W-:Y:S08]  /*bff0*/  HMMA.16816.F32.BF16 R12, R176.reuse, R184, R12 ;  /* 0x000000b8b00c723c */ /* 0x040ff0000004180c */
[C---:B------:R-:W-:Y:S08]  /*c000*/  HMMA.16816.F32.BF16 R16, R176.reuse, R186, R16 ;  /* 0x000000bab010723c */ /* 0x040ff00000041810 */
[C---:B---3--:R-:W-:Y:S08]  /*c010*/  HMMA.16816.F32.BF16 R20, R176.reuse, R172, R20 ;  /* 0x000000acb014723c */ /* 0x048ff00000041814 */
[C---:B------:R-:W-:Y:S08]  /*c020*/  HMMA.16816.F32.BF16 R24, R176.reuse, R174, R24 ;  /* 0x000000aeb018723c */ /* 0x040ff00000041818 */
[C---:B----4-:R-:W-:Y:S08]  /*c030*/  HMMA.16816.F32.BF16 R28, R176.reuse, R188, R28 ;  /* 0x000000bcb01c723c */ /* 0x050ff0000004181c */
[----:B------:R-:W-:Y:S01]  /*c040*/  HMMA.16816.F32.BF16 R32, R176, R190, R32 ;  /* 0x000000beb020723c */ /* 0x000fe20000041820 */
[----:B------:R-:W-:-:S07]  /*c050*/  @P0 BRA `(.L_x_353) ;  /* 0xffffedc000000947 */ /* 0x000fce000383ffff */
.L_x_352:
[----:B------:R-:W-:Y:S01]  /*c060*/  FMNMX.FTZ R0, R4, R149, !PT ;  /* 0x0000009504007209 */ /* 0x000fe20007810000 */
[----:B------:R-:W-:Y:S01]  /*c070*/  USHF.L.U32 UR4, UR21, 0x1, URZ ;  /* 0x0000000115047899 */ /* 0x000fe2000800063f */
[----:B-1----:R-:W-:Y:S01]  /*c080*/  LDSM.16.MT88.4 R172, [R209+0x10000] ;  /* 0x01000000d1ac783b */ /* 0x002fe20000004200 */
[----:B------:R-:W-:Y:S01]  /*c090*/  UIADD3 UR21, UR21, -0x1, URZ ;  /* 0xffffffff15157890 */ /* 0x000fe2000fffe03f */
[----:B------:R-:W-:Y:S04]  /*c0a0*/  FMNMX.FTZ R0, R5, R0, !PT ;  /* 0x0000000005007209 */ /* 0x000fe80007810000 */
[----:B------:R-:W-:Y:S02]  /*c0b0*/  FMNMX.FTZ R0, R8, R0, !PT ;  /* 0x0000000008007209 */ /* 0x000fe40007810000 */
[----:B------:R-:W-:Y:S02]  /*c0c0*/  LDSM.16.MT88.4 R176, [R210+0x10000] ;  /* 0x01000000d2b0783b */ /* 0x000fe40000004200 */
[----:B------:R-:W-:Y:S04]  /*c0d0*/  FMNMX.FTZ R0, R9, R0, !PT ;  /* 0x0000000009007209 */ /* 0x000fe80007810000 */
        /* <DEDUP_REMOVED lines=24> */
[----:B------:R-:W-:Y:S01]  /*c260*/  SHFL.BFLY PT, R3, R148, 0x2, 0x1f ;  /* 0x0c401f0094037f89 */ /* 0x000fe200000e0000 */
[----:B------:R-:W-:Y:S04]  /*c270*/  FMNMX.FTZ R0, R30, R0, !PT ;  /* 0x000000001e007209 */ /* 0x000fe80007810000 */
[----:B------:R-:W-:Y:S04]  /*c280*/  FMNMX.FTZ R0, R31, R0, !PT ;  /* 0x000000001f007209 */ /* 0x000fe80007810000 */
[----:B------:R-:W-:Y:S04]  /*c290*/  FMNMX.FTZ R0, R34, R0, !PT ;  /* 0x0000000022007209 */ /* 0x000fe80007810000 */
[----:B------:R-:W-:Y:S05]  /*c2a0*/  FMNMX.FTZ R0, R35, R0, !PT ;  /* 0x0000000023007209 */ /* 0x000fea0007810000 */
        /* <DEDUP_REMOVED lines=8> */
[----:B------:R-:W-:Y:S02]  /*c330*/  LOP3.LUT R151, R237, UR14, R238, 0x96, !PT ;  /* 0x0000000eed977c12 */ /* 0x000fe4000f8e96ee */
[C---:B------:R-:W-:Y:S01]  /*c340*/  FSETP.NEU.FTZ.AND P1, PT, R148.reuse, -INF , PT ;  /* 0xff8000009400780b */ /* 0x040fe20003f3d000 */
[C---:B------:R-:W-:Y:S02]  /*c350*/  FMUL.FTZ R184, R148.reuse, c[0x0][0x23c] ;  /* 0x00008f0094b87a20 */ /* 0x040fe40000410000 */
[----:B------:R-:W-:Y:S01]  /*c360*/  FADD.FTZ R2, -R148, R149 ;  /* 0x0000009594027221 */ /* 0x000fe20000010100 */
[----:B------:R-:W-:Y:S01]  /*c370*/  MOV R149, UR4 ;  /* 0x0000000400957c02 */ /* 0x000fe20008000f00 */
[----:B------:R-:W-:Y:S01]  /*c380*/  IMAD.WIDE.U32 R188, R151, -0x326172a9, RZ ;  /* 0xcd9e8d5797bc7825 */ /* 0x000fe200078e00ff */
[----:B------:R-:W-:Y:S01]  /*c390*/  FSEL R184, R184, RZ, P1 ;  /* 0x000000ffb8b87208 */ /* 0x000fe20000800000 */
[----:B------:R-:W-:Y:S01]  /*c3a0*/  UIADD3 UR4, UR4, 0x1, URZ ;  /* 0x0000000104047890 */ /* 0x000fe2000fffe03f */
[----:B------:R-:W-:Y:S01]  /*c3b0*/  FSETP.NEU.FTZ.AND P1, PT, R3, -INF , PT ;  /* 0xff8000000300780b */ /* 0x000fe20003f3d000 */
[----:B------:R-:W-:Y:S01]  /*c3c0*/  FMUL.FTZ R2, R2, c[0x0][0x23c] ;  /* 0x00008f0002027a20 */ /* 0x000fe20000410000 */
[----:B------:R-:W-:Y:S01]  /*c3d0*/  LOP3.LUT R149, R239, UR25, R149, 0x96, !PT ;  /* 0x00000019ef957c12 */ /* 0x000fe2000f8e9695 */
[--C-:B------:R-:W-:Y:S01]  /*c3e0*/  FFMA.FTZ R8, R8, c[0x0][0x23c], -R184.reuse ;  /* 0x00008f0008087a23 */ /* 0x100fe200000108b8 */
[----:B------:R-:W-:Y:S01]  /*c3f0*/  FSEL R185, R185, RZ, P1 ;  /* 0x000000ffb9b97208 */ /* 0x000fe20000800000 */
[----:B------:R-:W-:Y:S02]  /*c400*/  FFMA.FTZ R9, R9, c[0x0][0x23c], -R184 ;  /* 0x00008f0009097a23 */ /* 0x000fe400000108b8 */
[----:B------:R1:W-:Y:S01]  /*c410*/  MUFU.EX2 R240, R8 ;  /* 0x0000000800f07308 */ /* 0x0003e20000000800 */
[----:B------:R-:W-:Y:S04]  /*c420*/  IMAD.WIDE.U32 R168, R149, -0x326172a9, RZ ;  /* 0xcd9e8d5795a87825 */ /* 0x000fe800078e00ff */
[--C-:B------:R-:W-:Y:S01]  /*c430*/  FFMA.FTZ R10, R10, c[0x0][0x23c], -R185.reuse ;  /* 0x00008f000a0a7a23 */ /* 0x100fe200000108b9 */
[----:B------:R-:W-:Y:S01]  /*c440*/  LOP3.LUT R0, R169, UR15, R242, 0x96, !PT ;  /* 0x0000000fa9007c12 */ /* 0x000fe2000f8e96f2 */
[--C-:B------:R-:W-:Y:S02]  /*c450*/  FFMA.FTZ R11, R11, c[0x0][0x23c], -R185.reuse ;  /* 0x00008f000b0b7a23 */ /* 0x100fe400000108b9 */
[--C-:B------:R-:W-:Y:S01]  /*c460*/  FFMA.FTZ R4, R4, c[0x0][0x23c], -R184.reuse ;  /* 0x00008f0004047a23 */ /* 0x100fe200000108b8 */
[----:B------:R2:W-:Y:S01]  /*c470*/  MUFU.EX2 R207, R9 ;  /* 0x0000000900cf7308 */ /* 0x0005e20000000800 */
[--C-:B------:R-:W-:Y:S02]  /*c480*/  FFMA.FTZ R5, R5, c[0x0][0x23c], -R184.reuse ;  /* 0x00008f0005057a23 */ /* 0x100fe400000108b8 */
[--C-:B------:R-:W-:Y:S02]  /*c490*/  FFMA.FTZ R6, R6, c[0x0][0x23c], -R185.reuse ;  /* 0x00008f0006067a23 */ /* 0x100fe400000108b9 */
[--C-:B------:R-:W-:Y:S02]  /*c4a0*/  FFMA.FTZ R7, R7, c[0x0][0x23c], -R185.reuse ;  /* 0x00008f0007077a23 */ /* 0x100fe400000108b9 */
[--C-:B------:R-:W-:Y:S02]  /*c4b0*/  FFMA.FTZ R32, R32, c[0x0][0x23c], -R184.reuse ;  /* 0x00008f0020207a23 */ /* 0x100fe400000108b8 */
[--C-:B------:R-:W-:Y:S01]  /*c4c0*/  FFMA.FTZ R34, R34, c[0x0][0x23c], -R185.reuse ;  /* 0x00008f0022227a23 */ /* 0x100fe200000108b9 */
[----:B------:R3:W-:Y:S01]  /*c4d0*/  MUFU.EX2 R206, R10 ;  /* 0x0000000a00ce7308 */ /* 0x0007e20000000800 */
[--C-:B------:R-:W-:Y:S02]  /*c4e0*/  FFMA.FTZ R16, R16, c[0x0][0x23c], -R184.reuse ;  /* 0x00008f0010107a23 */ /* 0x100fe400000108b8 */
[----:B------:R-:W-:Y:S01]  /*c4f0*/  FFMA.FTZ R17, R17, c[0x0][0x23c], -R184 ;  /* 0x00008f0011117a23 */ /* 0x000fe200000108b8 */
[----:B-1----:R-:W-:Y:S01]  /*c500*/  LOP3.LUT R8, R189, UR13, R168, 0x96, !PT ;  /* 0x0000000dbd087c12 */ /* 0x002fe2000f8e96a8 */
[----:B------:R-:W-:Y:S04]  /*c510*/  IMAD.WIDE.U32 R168, R0, -0x2daee0ad, RZ ;  /* 0xd2511f5300a87825 */ /* 0x000fe800078e00ff */
[--C-:B------:R-:W-:Y:S01]  /*c520*/  FFMA.FTZ R18, R18, c[0x0][0x23c], -R185.reuse ;  /* 0x00008f0012127a23 */ /* 0x100fe200000108b9 */
[----:B------:R1:W-:Y:S01]  /*c530*/  MUFU.EX2 R205, R11 ;  /* 0x0000000b00cd7308 */ /* 0x0003e20000000800 */
[--C-:B------:R-:W-:Y:S02]  /*c540*/  FFMA.FTZ R19, R19, c[0x0][0x23c], -R185.reuse ;  /* 0x00008f0013137a23 */ /* 0x100fe400000108b9 */
[--C-:B------:R-:W-:Y:S02]  /*c550*/  FFMA.FTZ R12, R12, c[0x0][0x23c], -R184.reuse ;  /* 0x00008f000c0c7a23 */ /* 0x100fe400000108b8 */
[----:B--2---:R-:W-:Y:S04]  /*c560*/  IMAD.WIDE.U32 R8, R8, -0x2daee0ad, RZ ;  /* 0xd2511f5308087825 */ /* 0x004fe800078e00ff */
[----:B------:R-:W-:Y:S01]  /*c570*/  FFMA.FTZ R13, R13, c[0x0][0x23c], -R184 ;  /* 0x00008f000d0d7a23 */ /* 0x000fe200000108b8 */
[----:B------:R2:W-:Y:S01]  /*c580*/  MUFU.EX2 R204, R4 ;  /* 0x0000000400cc7308 */ /* 0x0005e20000000800 */
[----:B------:R-:W-:Y:S01]  /*c590*/  LOP3.LUT R0, R9, UR10, R168, 0x96, !PT ;  /* 0x0000000a09007c12 */ /* 0x000fe2000f8e96a8 */
[--C-:B------:R-:W-:Y:S01]  /*c5a0*/  FFMA.FTZ R14, R14, c[0x0][0x23c], -R185.reuse ;  /* 0x00008f000e0e7a23 */ /* 0x100fe200000108b9 */
[----:B---3--:R-:W-:Y:S01]  /*c5b0*/  LOP3.LUT R10, R169, UR12, R236, 0x96, !PT ;  /* 0x0000000ca90a7c12 */ /* 0x008fe2000f8e96ec */
[--C-:B------:R-:W-:Y:S02]  /*c5c0*/  FFMA.FTZ R15, R15, c[0x0][0x23c], -R185.reuse ;  /* 0x00008f000f0f7a23 */ /* 0x100fe400000108b9 */
[----:B------:R-:W-:Y:S04]  /*c5d0*/  IMAD.WIDE.U32 R180, R0, -0x326172a9, RZ ;  /* 0xcd9e8d5700b47825 */ /* 0x000fe800078e00ff */
[----:B------:R3:W-:Y:S01]  /*c5e0*/  MUFU.EX2 R203, R5 ;  /* 0x0000000500cb7308 */ /* 0x0007e20000000800 */
[----:B------:R-:W-:Y:S04]  /*c5f0*/  IMAD.WIDE.U32 R168, R10, -0x326172a9, RZ ;  /* 0xcd9e8d570aa87825 */ /* 0x000fe800078e00ff */
[----:B------:R-:W-:Y:S01]  /*c600*/  FFMA.FTZ R24, R24, c[0x0][0x23c], -R184 ;  /* 0x00008f0018187a23 */ /* 0x000fe200000108b8 */
[----:B------:R-:W-:Y:S01]  /*c610*/  LOP3.LUT R0, R181, UR9, R168, 0x96, !PT ;  /* 0x00000009b5007c12 */ /* 0x000fe2000f8e96a8 */
[----:B------:R-:W-:Y:S01]  /*c620*/  FFMA.FTZ R25, R25, c[0x0][0x23c], -R184 ;  /* 0x00008f0019197a23 */ /* 0x000fe200000108b8 */
[----:B------:R-:W-:Y:S01]  /*c630*/  LOP3.LUT R10, R169, UR11, R188, 0x96, !PT ;  /* 0x0000000ba90a7c12 */ /* 0x000fe2000f8e96bc */
[--C-:B------:R-:W-:Y:S01]  /*c640*/  FFMA.FTZ R26, R26, c[0x0][0x23c], -R185.reuse ;  /* 0x00008f001a1a7a23 */ /* 0x100fe200000108b9 */
[----:B------:R4:W-:Y:S01]  /*c650*/  MUFU.EX2 R202, R6 ;  /* 0x0000000600ca7308 */ /* 0x0009e20000000800 */
[----:B------:R-:W-:Y:S04]  /*c660*/  IMAD.WIDE.U32 R182, R0, -0x2daee0ad, RZ ;  /* 0xd2511f5300b67825 */ /* 0x000fe800078e00ff */
[----:B-1----:R-:W-:Y:S04]  /*c670*/  IMAD.WIDE.U32 R10, R10, -0x2daee0ad, RZ ;  /* 0xd2511f530a0a7825 */ /* 0x002fe800078e00ff */
[----:B------:R-:W-:Y:S01]  /*c680*/  FADD.FTZ R0, -R3, R150 ;  /* 0x0000009603007221 */ /* 0x000fe20000010100 */
[----:B------:R1:W-:Y:S01]  /*c690*/  MUFU.EX2 R201, R7 ;  /* 0x0000000700c97308 */ /* 0x0003e20000000800 */
[----:B--2---:R-:W-:Y:S01]  /*c6a0*/  LOP3.LUT R4, R183, UR6, R10, 0x96, !PT ;  /* 0x00000006b7047c12 */ /* 0x004fe2000f8e960a */
[--C-:B------:R-:W-:Y:S01]  /*c6b0*/  FFMA.FTZ R27, R27, c[0x0][0x23c], -R185.reuse ;  /* 0x00008f001b1b7a23 */ /* 0x100fe200000108b9 */
[----:B------:R-:W-:Y:S01]  /*c6c0*/  LOP3.LUT R8, R11, UR8, R8, 0x96, !PT ;  /* 0x000000080b087c12 */ /* 0x000fe2000f8e9608 */
[----:B------:R-:W-:Y:S02]  /*c6d0*/  FMUL.FTZ R0, R0, c[0x0][0x23c] ;  /* 0x00008f0000007a20 */ /* 0x000fe40000410000 */
[----:B---3--:R-:W-:Y:S04]  /*c6e0*/  IMAD.WIDE.U32 R4, R4, -0x326172a9, RZ ;  /* 0xcd9e8d5704047825 */ /* 0x008fe800078e00ff */
[----:B------:R-:W-:Y:S01]  /*c6f0*/  IMAD.WIDE.U32 R186, R8, -0x326172a9, RZ ;  /* 0xcd9e8d5708ba7825 */ /* 0x000fe200078e00ff */
[----:B------:R-:W2:Y:S01]  /*c700*/  MUFU.EX2 R2, R2 ;  /* 0x0000000200027308 */ /* 0x000ea20000000800 */
[----:B------:R-:W-:Y:S02]  /*c710*/  SHF.R.U32.HI R11, RZ, 0x18, R4 ;  /* 0x00000018ff0b7819 */ /* 0x000fe40000011604 */
[----:B----4-:R-:W-:Y:S01]  /*c720*/  LOP3.LUT R6, R4, 0xffff, RZ, 0xc0, !PT ;  /* 0x0000ffff04067812 */ /* 0x010fe200078ec0ff */
[----:B------:R-:W-:Y:S01]  /*c730*/  FFMA.FTZ R20, R20, c[0x0][0x23c], -R184 ;  /* 0x00008f0014147a23 */ /* 0x000fe200000108b8 */
[----:B------:R-:W-:Y:S01]  /*c740*/  LOP3.LUT R5, R5, UR16, R186, 0x96, !PT ;  /* 0x0000001005057c12 */ /* 0x000fe2000f8e96ba */
[----:B------:R-:W-:Y:S01]  /*c750*/  FFMA.FTZ R22, R22, c[0x0][0x23c], -R185 ;  /* 0x00008f0016167a23 */ /* 0x000fe200000108b9 */
[----:B------:R-:W-:Y:S01]  /*c760*/  SHF.R.U32.HI R8, RZ, 0x10, R4 ;  /* 0x00000010ff087819 */ /* 0x000fe20000011604 */
[--C-:B------:R-:W-:Y:S01]  /*c770*/  FFMA.FTZ R28, R28, c[0x0][0x23c], -R184.reuse ;  /* 0x00008f001c1c7a23 */ /* 0x100fe200000108b8 */
[----:B------:R-:W-:Y:S01]  /*c780*/  LOP3.LUT R149, R4, 0xff, RZ, 0xc0, !PT ;  /* 0x000000ff04957812 */ /* 0x000fe200078ec0ff */
[----:B------:R-:W3:Y:S01]  /*c790*/  MUFU.EX2 R0, R0 ;  /* 0x0000000000007308 */ /* 0x000ee20000000800 */
[----:B------:R-:W-:Y:S01]  /*c7a0*/  LOP3.LUT R4, R5, 0xffff, RZ, 0xc0, !PT ;  /* 0x0000ffff05047812 */ /* 0x000fe200078ec0ff */
[----:B------:R-:W-:Y:S01]  /*c7b0*/  FFMA.FTZ R29, R29, c[0x0][0x23c], -R184 ;  /* 0x00008f001d1d7a23 */ /* 0x000fe200000108b8 */
[----:B-1----:R-:W-:Y:S01]  /*c7c0*/  SHF.R.U32.HI R7, RZ, 0x10, R5 ;  /* 0x00000010ff077819 */ /* 0x002fe20000011605 */
[--C-:B------:R-:W-:Y:S01]  /*c7d0*/  FFMA.FTZ R30, R30, c[0x0][0x23c], -R185.reuse ;  /* 0x00008f001e1e7a23 */ /* 0x100fe200000108b9 */
[----:B------:R-:W-:Y:S01]  /*c7e0*/  SHF.R.U32.HI R10, RZ, 0x8, R6 ;  /* 0x00000008ff0a7819 */ /* 0x000fe20000011606 */
[----:B------:R-:W-:Y:S01]  /*c7f0*/  FFMA.FTZ R31, R31, c[0x0][0x23c], -R185 ;  /* 0x00008f001f1f7a23 */ /* 0x000fe200000108b9 */
[----:B------:R-:W-:Y:S02]  /*c800*/  LOP3.LUT R9, R8, 0xff, RZ, 0xc0, !PT ;  /* 0x000000ff08097812 */ /* 0x000fe400078ec0ff */
[----:B------:R-:W-:Y:S01]  /*c810*/  LOP3.LUT R8, R5, 0xff, RZ, 0xc0, !PT ;  /* 0x000000ff05087812 */ /* 0x000fe200078ec0ff */
[----:B------:R1:W-:Y:S01]  /*c820*/  MUFU.EX2 R200, R16 ;  /* 0x0000001000c87308 */ /* 0x0003e20000000800 */
[----:B------:R-:W-:Y:S02]  /*c830*/  SHF.R.U32.HI R6, RZ, 0x18, R5 ;  /* 0x00000018ff067819 */ /* 0x000fe40000011605 */
[----:B------:R-:W-:Y:S01]  /*c840*/  SHF.R.U32.HI R5, RZ, 0x8, R4 ;  /* 0x00000008ff057819 */ /* 0x000fe20000011604 */
[C---:B--2---:R-:W-:Y:S01]  /*c850*/  FMUL.FTZ R36, R2.reuse, R36 ;  /* 0x0000002402247220 */ /* 0x044fe20000410000 */
[----:B------:R-:W-:Y:S01]  /*c860*/  LOP3.LUT R4, R7, 0xff, RZ, 0xc0, !PT ;  /* 0x000000ff07047812 */ /* 0x000fe200078ec0ff */
[C---:B------:R-:W-:Y:S01]  /*c870*/  FMUL.FTZ R37, R2.reuse, R37 ;  /* 0x0000002502257220 */ /* 0x040fe20000410000 */
[----:B------:R-:W-:Y:S01]  /*c880*/  PRMT R10, R149, 0x5410, R10 ;  /* 0x00005410950a7816 */ /* 0x000fe2000000000a */
[C---:B------:R-:W-:Y:S01]  /*c890*/  FMUL.FTZ R40, R2.reuse, R40 ;  /* 0x0000002802287220 */ /* 0x040fe20000410000 */
[----:B------:R-:W-:Y:S01]  /*c8a0*/  PRMT R9, R9, 0x5410, R11 ;  /* 0x0000541009097816 */ /* 0x000fe2000000000b */
[----:B------:R-:W-:Y:S01]  /*c8b0*/  FMUL.FTZ R41, R2, R41 ;  /* 0x0000002902297220 */ /* 0x000fe20000410000 */
[----:B------:R-:W-:Y:S01]  /*c8c0*/  PRMT R5, R8, 0x5410, R5 ;  /* 0x0000541008057816 */ /* 0x000fe20000000005 */
[--C-:B------:R-:W-:Y:S01]  /*c8d0*/  HSET2.LE.AND R170, R10, R245.reuse, PT ;  /* 0x000000f50aaa7233 */ /* 0x100fe20003803000 */
[----:B------:R-:W-:Y:S01]  /*c8e0*/  PRMT R4, R4, 0x5410, R6 ;  /* 0x0000541004047816 */ /* 0x000fe20000000006 */
[--C-:B------:R-:W-:Y:S01]  /*c8f0*/  HSET2.LE.AND R171, R9, R245.reuse, PT ;  /* 0x000000f509ab7233 */ /* 0x100fe20003803000 */
[----:B------:R-:W-:Y:S01]  /*c900*/  F2FP.BF16.PACK_AB R6, R203, R204 ;  /* 0x000000cccb06723e */ /* 0x000fe200000010ff */
[--C-:B------:R-:W-:Y:S01]  /*c910*/  HSET2.LE.AND R168, R5, R245.reuse, PT ;  /* 0x000000f505a87233 */ /* 0x100fe20003803000 */
[----:B------:R-:W-:Y:S01]  /*c920*/  F2FP.BF16.PACK_AB R5, R205, R206 ;  /* 0x000000cecd05723e */ /* 0x000fe200000010ff */
[--C-:B------:R-:W-:Y:S01]  /*c930*/  HSET2.LE.AND R169, R4, R245.reuse, PT ;  /* 0x000000f504a97233 */ /* 0x100fe20003803000 */
[----:B------:R-:W-:Y:S01]  /*c940*/  F2FP.BF16.PACK_AB R4, R207, R240 ;  /* 0x000000f0cf04723e */ /* 0x000fe200000010ff */
[C---:B------:R-:W-:Y:S01]  /*c950*/  FMUL.FTZ R8, R2.reuse, R156 ;  /* 0x0000009c02087220 */ /* 0x040fe20000410000 */
[----:B------:R-:W-:Y:S01]  /*c960*/  F2FP.BF16.PACK_AB R7, R201, R202 ;  /* 0x000000cac907723e */ /* 0x000fe200000010ff */
[----:B------:R-:W-:Y:S01]  /*c970*/  FMUL.FTZ R9, R2, R157 ;  /* 0x0000009d02097220 */ /* 0x000fe20000410000 */
[----:B------:R-:W-:Y:S01]  /*c980*/  LOP3.LUT R170, R170, R4, RZ, 0xc0, !PT ;  /* 0x00000004aaaa7212 */ /* 0x000fe200078ec0ff */
[C---:B------:R-:W-:Y:S01]  /*c990*/  FMUL.FTZ R4, R2.reuse, R152 ;  /* 0x0000009802047220 */ /* 0x040fe20000410000 */
[----:B------:R-:W-:Y:S01]  /*c9a0*/  LOP3.LUT R171, R171, R5, RZ, 0xc0, !PT ;  /* 0x00000005abab7212 */ /* 0x000fe200078ec0ff */
[----:B------:R-:W-:Y:S01]  /*c9b0*/  FMUL.FTZ R5, R2, R153 ;  /* 0x0000009902057220 */ /* 0x000fe20000410000 */
[----:B------:R-:W-:Y:S01]  /*c9c0*/  LOP3.LUT R168, R168, R6, RZ, 0xc0, !PT ;  /* 0x00000006a8a87212 */ /* 0x000fe200078ec0ff */
[C---:B---3--:R-:W-:Y:S01]  /*c9d0*/  FMUL.FTZ R6, R0.reuse, R154 ;  /* 0x0000009a00067220 */ /* 0x048fe20000410000 */
[----:B------:R-:W-:Y:S01]  /*c9e0*/  LOP3.LUT R169, R169, R7, RZ, 0xc0, !PT ;  /* 0x00000007a9a97212 */ /* 0x000fe200078ec0ff */
[C---:B------:R-:W-:Y:S01]  /*c9f0*/  FMUL.FTZ R7, R0.reuse, R155 ;  /* 0x0000009b00077220 */ /* 0x040fe20000410000 */
[----:B------:R-:W-:Y:S01]  /*ca00*/  LOP3.LUT R150, R187, UR7, R180, 0x96, !PT ;  /* 0x00000007bb967c12 */ /* 0x000fe2000f8e96b4 */
[----:B------:R-:W2:Y:S01]  /*ca10*/  LDSM.16.MT88.4 R152, [R212+0x10000] ;  /* 0x01000000d498783b */ /* 0x000ea20000004200 */
[C---:B------:R-:W-:Y:S01]  /*ca20*/  FMUL.FTZ R10, R0.reuse, R158 ;  /* 0x0000009e000a7220 */ /* 0x040fe20000410000 */
[----:B------:R3:W4:Y:S01]  /*ca30*/  MUFU.EX2 R199, R17 ;  /* 0x0000001100c77308 */ /* 0x0007220000000800 */
[----:B------:R-:W-:Y:S02]  /*ca40*/  FMUL.FTZ R11, R0, R159 ;  /* 0x0000009f000b7220 */ /* 0x000fe40000410000 */
[C---:B------:R-:W-:Y:S03]  /*ca50*/  HMMA.16816.F32.BF16 R4, R168.reuse, R172, R4 ;  /* 0x000000aca804723c */ /* 0x040fe60000041804 */
[----:B------:R-:W5:Y:S02]  /*ca60*/  LDSM.16.MT88.4 R156, [R211+0x10000] ;  /* 0x01000000d39c783b */ /* 0x000f640000004200 */
[----:B-1----:R-:W-:Y:S02]  /*ca70*/  FMUL.FTZ R16, R2, R160 ;  /* 0x000000a002107220 */ /* 0x002fe40000410000 */
[C---:B------:R-:W-:Y:S01]  /*ca80*/  FMUL.FTZ R38, R0.reuse, R38 ;  /* 0x0000002600267220 */ /* 0x040fe20000410000 */
[C---:B------:R-:W-:Y:S01]  /*ca90*/  HMMA.16816.F32.BF16 R8, R168.reuse, R174, R8 ;  /* 0x000000aea808723c */ /* 0x040fe20000041808 */
[----:B------:R1:W-:Y:S02]  /*caa0*/  MUFU.EX2 R198, R18 ;  /* 0x0000001200c67308 */ /* 0x0003e40000000800 */
[----:B------:R-:W4:Y:S01]  /*cab0*/  LDSM.16.MT88.4 R172, [R209+0x12000] ;  /* 0x01200000d1ac783b */ /* 0x000f220000004200 */
[C---:B------:R-:W-:Y:S02]  /*cac0*/  FMUL.FTZ R39, R0.reuse, R39 ;  /* 0x0000002700277220 */ /* 0x040fe40000410000 */
[C---:B------:R-:W-:Y:S02]  /*cad0*/  FMUL.FTZ R42, R0.reuse, R42 ;  /* 0x0000002a002a7220 */ /* 0x040fe40000410000 */
[----:B------:R-:W-:Y:S03]  /*cae0*/  FMUL.FTZ R43, R0, R43 ;  /* 0x0000002b002b7220 */ /* 0x000fe60000410000 */
[C---:B------:R-:W-:Y:S01]  /*caf0*/  HMMA.16816.F32.BF16 R36, R168.reuse, R176, R36 ;  /* 0x000000b0a824723c */ /* 0x040fe20000041824 */
[----:B------:R5:W4:Y:S02]  /*cb00*/  MUFU.EX2 R197, R19 ;  /* 0x0000001300c57308 */ /* 0x000b240000000800 */
[C---:B---3--:R-:W-:Y:S02]  /*cb10*/  FMUL.FTZ R17, R2.reuse, R161 ;  /* 0x000000a102117220 */ /* 0x048fe40000410000 */
[C---:B------:R-:W-:Y:S02]  /*cb20*/  FMUL.FTZ R44, R2.reuse, R44 ;  /* 0x0000002c022c7220 */ /* 0x040fe40000410000 */
[----:B------:R-:W-:Y:S01]  /*cb30*/  FMUL.FTZ R45, R2, R45 ;  /* 0x0000002d022d7220 */ /* 0x000fe20000410000 */
[C---:B------:R-:W-:Y:S01]  /*cb40*/  HMMA.16816.F32.BF16 R40, R168.reuse, R178, R40 ;  /* 0x000000b2a828723c */ /* 0x040fe20000041828 */
[----:B------:R-:W-:Y:S02]  /*cb50*/  LDSM.16.MT88.4 R176, [R212+0x10800] ;  /* 0x01080000d4b0783b */ /* 0x000fe40000004200 */
[----:B------:R3:W-:Y:S01]  /*cb60*/  MUFU.EX2 R194, R14 ;  /* 0x0000000e00c27308 */ /* 0x0007e20000000800 */
[C---:B------:R-:W-:Y:S02]  /*cb70*/  FMUL.FTZ R46, R0.reuse, R46 ;  /* 0x0000002e002e7220 */ /* 0x040fe40000410000 */
[C---:B------:R-:W-:Y:S02]  /*cb80*/  FMUL.FTZ R47, R0.reuse, R47 ;  /* 0x0000002f002f7220 */ /* 0x040fe40000410000 */
[----:B-1----:R-:W-:Y:S04]  /*cb90*/  FMUL.FTZ R18, R0, R162 ;  /* 0x000000a200127220 */ /* 0x002fe80000410000 */
[C---:B------:R-:W-:Y:S01]  /*cba0*/  FMUL.FTZ R48, R2.reuse, R48 ;  /* 0x0000003002307220 */ /* 0x040fe20000410000 */
[C---:B--2---:R-:W-:Y:S01]  /*cbb0*/  HMMA.16816.F32.BF16 R44, R168.reuse, R152, R44 ;  /* 0x00000098a82c723c */ /* 0x044fe2000004182c */
[----:B------:R1:W-:Y:S02]  /*cbc0*/  MUFU.EX2 R193, R15 ;  /* 0x0000000f00c17308 */ /* 0x0003e40000000800 */
[----:B------:R-:W-:Y:S02]  /*cbd0*/  FMUL.FTZ R49, R2, R49 ;  /* 0x0000003102317220 */ /* 0x000fe40000410000 */
[C---:B------:R-:W-:Y:S02]  /*cbe0*/  FMUL.FTZ R50, R0.reuse, R50 ;  /* 0x0000003200327220 */ /* 0x040fe40000410000 */
[C---:B------:R-:W-:Y:S02]  /*cbf0*/  FMUL.FTZ R51, R0.reuse, R51 ;  /* 0x0000003300337220 */ /* 0x040fe40000410000 */
[----:B-----5:R-:W-:Y:S02]  /*cc00*/  FMUL.FTZ R19, R0, R163 ;  /* 0x000000a300137220 */ /* 0x020fe40000410000 */
[----:B------:R-:W-:Y:S01]  /*cc10*/  LDSM.16.MT88.4 R160, [R209+0x10800] ;  /* 0x01080000d1a0783b */ /* 0x000fe20000004200 */
[C---:B------:R-:W-:Y:S01]  /*cc20*/  FMUL.FTZ R52, R2.reuse, R52 ;  /* 0x0000003402347220 */ /* 0x040fe20000410000 */
[----:B------:R2:W-:Y:S01]  /*cc30*/  MUFU.EX2 R196, R12 ;  /* 0x0000000c00c47308 */ /* 0x0005e20000000800 */
[C---:B------:R-:W-:Y:S03]  /*cc40*/  HMMA.16816.F32.BF16 R48, R168.reuse, R154, R48 ;  /* 0x0000009aa830723c */ /* 0x040fe60000041830 */
[----:B------:R-:W-:Y:S02]  /*cc50*/  FMUL.FTZ R53, R2, R53 ;  /* 0x0000003502357220 */ /* 0x000fe40000410000 */
[----:B------:R-:W5:Y:S01]  /*cc60*/  LDSM.16.MT88.4 R152, [R210+0x12000] ;  /* 0x01200000d298783b */ /* 0x000f620000004200 */
[C---:B------:R-:W-:Y:S02]  /*cc70*/  FMUL.FTZ R54, R0.reuse, R54 ;  /* 0x0000003600367220 */ /* 0x040fe40000410000 */
[C---:B------:R-:W-:Y:S01]  /*cc80*/  FMUL.FTZ R55, R0.reuse, R55 ;  /* 0x0000003700377220 */ /* 0x040fe20000410000 */
[----:B------:R2:W2:Y:S03]  /*cc90*/  MUFU.EX2 R195, R13 ;  /* 0x0000000d00c37308 */ /* 0x0004a60000000800 */
[C---:B---3--:R-:W-:Y:S02]  /*cca0*/  FMUL.FTZ R14, R0.reuse, R166 ;  /* 0x000000a6000e7220 */ /* 0x048fe40000410000 */
[----:B-1----:R-:W-:Y:S01]  /*ccb0*/  FMUL.FTZ R15, R0, R167 ;  /* 0x000000a7000f7220 */ /* 0x002fe20000410000 */
[C---:B------:R-:W-:Y:S03]  /*ccc0*/  HMMA.16816.F32.BF16 R52, R168.reuse, R156, R52 ;  /* 0x0000009ca834723c */ /* 0x040fe60000041834 */
[C---:B------:R-:W-:Y:S01]  /*ccd0*/  FMUL.FTZ R56, R2.reuse, R56 ;  /* 0x0000003802387220 */ /* 0x040fe20000410000 */
[----:B------:R1:W-:Y:S01]  /*cce0*/  MUFU.EX2 R192, R24 ;  /* 0x0000001800c07308 */ /* 0x0003e20000000800 */
[----:B------:R-:W-:Y:S02]  /*ccf0*/  FMUL.FTZ R57, R2, R57 ;  /* 0x0000003902397220 */ /* 0x000fe40000410000 */
[C---:B------:R-:W-:Y:S02]  /*cd00*/  FMUL.FTZ R58, R0.reuse, R58 ;  /* 0x0000003a003a7220 */ /* 0x040fe40000410000 */
[----:B------:R-:W-:Y:S03]  /*cd10*/  FMUL.FTZ R59, R0, R59 ;  /* 0x0000003b003b7220 */ /* 0x000fe60000410000 */
[C---:B------:R-:W-:Y:S02]  /*cd20*/  FMUL.FTZ R60, R2.reuse, R60 ;  /* 0x0000003c023c7220 */ /* 0x040fe40000410000 */
[----:B------:R-:W-:Y:S01]  /*cd30*/  FMUL.FTZ R61, R2, R61 ;  /* 0x0000003d023d7220 */ /* 0x000fe20000410000 */
[----:B------:R3:W-:Y:S01]  /*cd40*/  MUFU.EX2 R191, R25 ;  /* 0x0000001900bf7308 */ /* 0x0007e20000000800 */
[C---:B------:R-:W-:Y:S01]  /*cd50*/  HMMA.16816.F32.BF16 R56, R168.reuse, R158, R56 ;  /* 0x0000009ea838723c */ /* 0x040fe20000041838 */
[----:B------:R-:W1:Y:S02]  /*cd60*/  LDSM.16.MT88.4 R156, [R212+0x12000] ;  /* 0x01200000d49c783b */ /* 0x000e640000004200 */
[C---:B------:R-:W-:Y:S02]  /*cd70*/  FMUL.FTZ R62, R0.reuse, R62 ;  /* 0x0000003e003e7220 */ /* 0x040fe40000410000 */
[----:B------:R-:W-:Y:S02]  /*cd80*/  FMUL.FTZ R63, R0, R63 ;  /* 0x0000003f003f7220 */ /* 0x000fe40000410000 */
[C---:B------:R-:W-:Y:S02]  /*cd90*/  FMUL.FTZ R64, R2.reuse, R64 ;  /* 0x0000004002407220 */ /* 0x040fe40000410000 */
[----:B------:R-:W-:Y:S01]  /*cda0*/  FMUL.FTZ R65, R2, R65 ;  /* 0x0000004102417220 */ /* 0x000fe20000410000 */
[----:B------:R1:W-:Y:S02]  /*cdb0*/  MUFU.EX2 R190, R26 ;  /* 0x0000001a00be7308 */ /* 0x0003e40000000800 */
        /* <DEDUP_REMOVED lines=11> */
[C---:B-----5:R-:W-:Y:S03]  /*ce70*/  HMMA.16816.F32.BF16 R68, R168.reuse, R152, R68 ;  /* 0x00000098a844723c */ /* 0x060fe60000041844 */
[C---:B------:R-:W-:Y:S02]  /*ce80*/  FMUL.FTZ R74, R0.reuse, R74 ;  /* 0x0000004a004a7220 */ /* 0x040fe40000410000 */
[----:B------:R-:W-:Y:S02]  /*ce90*/  FMUL.FTZ R75, R0, R75 ;  /* 0x0000004b004b7220 */ /* 0x000fe40000410000 */
[C---:B------:R-:W-:Y:S02]  /*cea0*/  FMUL.FTZ R76, R2.reuse, R76 ;  /* 0x0000004c024c7220 */ /* 0x040fe40000410000 */
[----:B------:R-:W-:Y:S03]  /*ceb0*/  FMUL.FTZ R77, R2, R77 ;  /* 0x0000004d024d7220 */ /* 0x000fe60000410000 */
[C---:B------:R-:W-:Y:S01]  /*cec0*/  HMMA.16816.F32.BF16 R72, R168.reuse, R154, R72 ;  /* 0x0000009aa848723c */ /* 0x040fe20000041848 */
[----:B------:R-:W5:Y:S02]  /*ced0*/  LDSM.16.MT88.4 R152, [R209+0x14000] ;  /* 0x01400000d198783b */ /* 0x000f640000004200 */
        /* <DEDUP_REMOVED lines=84> */
[----:B------:R-:W-:Y:S05]  /*d420*/  IMAD.WIDE.U32 R150, R150, -0x2daee0ad, RZ ;  /* 0xd2511f5396967825 */ /* 0x000fea00078e00ff */
[C---:B------:R-:W-:Y:S01]  /*d430*/  HMMA.16816.F32.BF16 R136, R168.reuse, R174, R136 ;  /* 0x000000aea888723c */ /* 0x040fe20000041888 */
[----:B------:R-:W4:Y:S02]  /*d440*/  LDSM.16.MT88.4 R172, [R210+0x10800] ;  /* 0x01080000d2ac783b */ /* 0x000f240000004200 */
[--C-:B--2---:R-:W-:Y:S01]  /*d450*/  SHF.R.U32.HI R12, RZ, 0x10, R150.reuse ;  /* 0x00000010ff0c7819 */ /* 0x104fe20000011696 */
[----:B------:R-:W-:Y:S01]  /*d460*/  FMUL.FTZ R140, R2, R140 ;  /* 0x0000008c028c7220 */ /* 0x000fe20000410000 */
[----:B------:R-:W-:Y:S01]  /*d470*/  LOP3.LUT R149, R150, 0xffff, RZ, 0xc0, !PT ;  /* 0x0000ffff96957812 */ /* 0x000fe200078ec0ff */
[----:B------:R-:W-:Y:S01]  /*d480*/  FMUL.FTZ R141, R2, R141 ;  /* 0x0000008d028d7220 */ /* 0x000fe20000410000 */
[----:B------:R-:W-:Y:S01]  /*d490*/  LOP3.LUT R12, R12, 0xff, RZ, 0xc0, !PT ;  /* 0x000000ff0c0c7812 */ /* 0x000fe200078ec0ff */
[C---:B-----5:R-:W-:Y:S04]  /*d4a0*/  HMMA.16816.F32.BF16 R16, R168.reuse, R152, R16 ;  /* 0x00000098a810723c */ /* 0x060fe80000041810 */
[C---:B------:R-:W-:Y:S01]  /*d4b0*/  FMUL.FTZ R142, R0.reuse, R142 ;  /* 0x0000008e008e7220 */ /* 0x040fe20000410000 */
[----:B------:R-:W-:Y:S01]  /*d4c0*/  SHF.R.U32.HI R149, RZ, 0x8, R149 ;  /* 0x00000008ff957819 */ /* 0x000fe20000011695 */
[----:B------:R-:W-:Y:S01]  /*d4d0*/  FMUL.FTZ R143, R0, R143 ;  /* 0x0000008f008f7220 */ /* 0x000fe20000410000 */
[----:B------:R-:W-:Y:S01]  /*d4e0*/  LOP3.LUT R153, R150, 0xff, RZ, 0xc0, !PT ;  /* 0x000000ff96997812 */ /* 0x000fe200078ec0ff */
[C---:B------:R-:W-:Y:S01]  /*d4f0*/  FMUL.FTZ R144, R2.reuse, R144 ;  /* 0x0000009002907220 */ /* 0x040fe20000410000 */
[----:B------:R-:W-:Y:S03]  /*d500*/  SHF.R.U32.HI R152, RZ, 0x18, R150 ;  /* 0x00000018ff987819 */ /* 0x000fe60000011696 */
[----:B------:R-:W-:Y:S01]  /*d510*/  LOP3.LUT R150, R151, UR17, R182, 0x96, !PT ;  /* 0x0000001197967c12 */ /* 0x000fe2000f8e96b6 */
[C---:B------:R-:W-:Y:S01]  /*d520*/  HMMA.16816.F32.BF16 R140, R168.reuse, R154, R140 ;  /* 0x0000009aa88c723c */ /* 0x040fe2000004188c */
[----:B------:R-:W-:Y:S02]  /*d530*/  LDSM.16.MT88.4 R180, [R209+0x12800] ;  /* 0x01280000d1b4783b */ /* 0x000fe40000004200 */
[----:B------:R-:W-:Y:S01]  /*d540*/  SHF.R.U32.HI R13, RZ, 0x10, R150 ;  /* 0x00000010ff0d7819 */ /* 0x000fe20000011696 */
[----:B------:R-:W-:Y:S01]  /*d550*/  FMUL.FTZ R145, R2, R145 ;  /* 0x0000009102917220 */ /* 0x000fe20000410000 */
[----:B------:R-:W-:Y:S01]  /*d560*/  PRMT R186, R12, 0x5410, R152 ;  /* 0x000054100cba7816 */ /* 0x000fe20000000098 */
[----:B------:R-:W-:Y:S01]  /*d570*/  FMUL.FTZ R146, R0, R146 ;  /* 0x0000009200927220 */ /* 0x000fe20000410000 */
[----:B------:R-:W-:Y:S01]  /*d580*/  LOP3.LUT R12, R150, 0xffff, RZ, 0xc0, !PT ;  /* 0x0000ffff960c7812 */ /* 0x000fe200078ec0ff */
[----:B------:R-:W-:Y:S01]  /*d590*/  FMUL.FTZ R147, R0, R147 ;  /* 0x0000009300937220 */ /* 0x000fe20000410000 */
[----:B------:R-:W-:Y:S03]  /*d5a0*/  LOP3.LUT R151, R13, 0xff, RZ, 0xc0, !PT ;  /* 0x000000ff0d977812 */ /* 0x000fe600078ec0ff */
[----:B------:R-:W-:Y:S01]  /*d5b0*/  FMUL.FTZ R13, R2, R165 ;  /* 0x000000a5020d7220 */ /* 0x000fe20000410000 */
[----:B------:R-:W-:Y:S01]  /*d5c0*/  PRMT R149, R153, 0x5410, R149 ;  /* 0x0000541099957816 */ /* 0x000fe20000000095 */
[----:B------:R-:W-:Y:S01]  /*d5d0*/  FFMA.FTZ R0, R0, R244, R202 ;  /* 0x000000f400007223 */ /* 0x000fe200000100ca */
[----:B------:R-:W-:Y:S02]  /*d5e0*/  LOP3.LUT R152, R150, 0xff, RZ, 0xc0, !PT ;  /* 0x000000ff96987812 */ /* 0x000fe400078ec0ff */
[----:B------:R-:W-:Y:S01]  /*d5f0*/  SHF.R.U32.HI R153, RZ, 0x18, R150 ;  /* 0x00000018ff997819 */ /* 0x000fe20000011696 */
[--C-:B------:R-:W-:Y:S01]  /*d600*/  HSET2.LE.AND R154, R149, R245.reuse, PT ;  /* 0x000000f5959a7233 */ /* 0x100fe20003803000 */
[----:B------:R-:W-:Y:S01]  /*d610*/  SHF.R.U32.HI R150, RZ, 0x8, R12 ;  /* 0x00000008ff967819 */ /* 0x000fe2000001160c */
[----:B------:R-:W-:Y:S01]  /*d620*/  FMUL.FTZ R12, R2, R164 ;  /* 0x000000a4020c7220 */ /* 0x000fe20000410000 */
[----:B------:R-:W-:Y:S01]  /*d630*/  PRMT R153, R151, 0x5410, R153 ;  /* 0x0000541097997816 */ /* 0x000fe20000000099 */
[----:B------:R-:W2:Y:S01]  /*d640*/  LDSM.16.MT88.4 R164, [R211+0x10800] ;  /* 0x01080000d3a4783b */ /* 0x000ea20000004200 */
[----:B------:R-:W-:Y:S01]  /*d650*/  PRMT R150, R152, 0x5410, R150 ;  /* 0x0000541098967816 */ /* 0x000fe20000000096 */
[----:B------:R-:W-:Y:S01]  /*d660*/  FFMA.FTZ R2, R2, R241, R204 ;  /* 0x000000f102027223 */ /* 0x000fe200000100cc */
[----:B------:R-:W-:Y:S01]  /*d670*/  F2FP.BF16.PACK_AB R149, R199, R200 ;  /* 0x000000c8c795723e */ /* 0x000fe200000010ff */
[--C-:B------:R-:W-:Y:S01]  /*d680*/  HSET2.LE.AND R153, R153, R245.reuse, PT ;  /* 0x000000f599997233 */ /* 0x100fe20003803000 */
[C---:B-1----:R-:W-:Y:S03]  /*d690*/  HMMA.16816.F32.BF16 R12, R168.reuse, R156, R12 ;  /* 0x0000009ca80c723c */ /* 0x042fe6000004180c */
[----:B------:R-:W-:Y:S01]  /*d6a0*/  LOP3.LUT R154, R154, R149, RZ, 0xc0, !PT ;  /* 0x000000959a9a7212 */ /* 0x000fe200078ec0ff */
[--C-:B------:R-:W-:Y:S01]  /*d6b0*/  HSET2.LE.AND R149, R186, R245.reuse, PT ;  /* 0x000000f5ba957233 */ /* 0x100fe20003803000 */
[----:B------:R-:W-:Y:S01]  /*d6c0*/  F2FP.BF16.PACK_AB R155, R197, R198 ;  /* 0x000000c6c59b723e */ /* 0x000fe200000010ff */
[--C-:B------:R-:W-:Y:S01]  /*d6d0*/  HSET2.LE.AND R150, R150, R245.reuse, PT ;  /* 0x000000f596967233 */ /* 0x100fe20003803000 */
[----:B------:R-:W-:Y:S01]  /*d6e0*/  F2FP.BF16.PACK_AB R152, R195, R196 ;  /* 0x000000c4c398723e */ /* 0x000fe200000010ff */
[----:B------:R-:W-:Y:S01]  /*d6f0*/  HMMA.16816.F32.BF16 R144, R168, R158, R144 ;  /* 0x0000009ea890723c */ /* 0x000fe20000041890 */
[----:B------:R-:W1:Y:S01]  /*d700*/  LDSM.16.MT88.4 R156, [R210+0x12800] ;  /* 0x01280000d29c783b */ /* 0x000e620000004200 */
[----:B------:R-:W-:Y:S02]  /*d710*/  MUFU.EX2 R186, R22 ;  /* 0x0000001600ba7308 */ /* 0x000fe40000000800 */
[----:B------:R-:W-:Y:S01]  /*d720*/  F2FP.BF16.PACK_AB R151, R193, R194 ;  /* 0x000000c2c197723e */ /* 0x000fe200000010ff */
[----:B------:R-:W-:Y:S01]  /*d730*/  FADD.FTZ R2, R203, R2 ;  /* 0x00000002cb027221 */ /* 0x000fe20000010000 */
[----:B------:R-:W-:Y:S01]  /*d740*/  LOP3.LUT R155, R149, R155, RZ, 0xc0, !PT ;  /* 0x0000009b959b7212 */ /* 0x000fe200078ec0ff */
[----:B------:R-:W-:Y:S01]  /*d750*/  FADD.FTZ R0, R201, R0 ;  /* 0x00000000c9007221 */ /* 0x000fe20000010000 */
[----:B------:R-:W-:Y:S01]  /*d760*/  LOP3.LUT R152, R150, R152, RZ, 0xc0, !PT ;  /* 0x0000009896987212 */ /* 0x000fe200078ec0ff */
[----:B------:R-:W-:Y:S03]  /*d770*/  LDSM.16.MT88.4 R168, [R209+0x14800] ;  /* 0x01480000d1a8783b */ /* 0x000fe60000004200 */
[----:B------:R-:W-:Y:S01]  /*d780*/  LOP3.LUT R153, R153, R151, RZ, 0xc0, !PT ;  /* 0x0000009799997212 */ /* 0x000fe200078ec0ff */
[----:B------:R-:W-:Y:S01]  /*d790*/  FADD.FTZ R2, R240, R2 ;  /* 0x00000002f0027221 */ /* 0x000fe20000010000 */
[----:B------:R-:W-:Y:S01]  /*d7a0*/  MOV R149, UR4 ;  /* 0x0000000400957c02 */ /* 0x000fe20008000f00 */
[----:B------:R-:W-:Y:S02]  /*d7b0*/  FADD.FTZ R0, R206, R0 ;  /* 0x00000000ce007221 */ /* 0x000fe40000010000 */
[----:B------:R-:W-:Y:S01]  /*d7c0*/  FADD.FTZ R2, R207, R2 ;  /* 0x00000002cf027221 */ /* 0x000fe20000010000 */
[----:B------:R-:W-:Y:S01]  /*d7d0*/  LOP3.LUT R149, R239, UR25, R149, 0x96, !PT ;  /* 0x00000019ef957c12 */ /* 0x000fe2000f8e9695 */
[C---:B------:R-:W-:Y:S05]  /*d7e0*/  HMMA.16816.F32.BF16 R4, R152.reuse, R160, R4 ;  /* 0x000000a09804723c */ /* 0x040fea0000041804 */
[----:B------:R-:W-:Y:S03]  /*d7f0*/  IMAD.WIDE.U32 R150, R149, -0x326172a9, RZ ;  /* 0xcd9e8d5795967825 */ /* 0x000fe600078e00ff */
[C---:B------:R-:W-:Y:S01]  /*d800*/  HMMA.16816.F32.BF16 R8, R152.reuse, R162, R8 ;  /* 0x000000a29808723c */ /* 0x040fe20000041808 */
[----:B------:R-:W5:Y:S03]  /*d810*/  LDSM.16.MT88.4 R160, [R212+0x12800] ;  /* 0x01280000d4a0783b */ /* 0x000f660000004200 */
[----:B------:R-:W-:Y:S01]  /*d820*/  LOP3.LUT R24, R189, UR13, R150, 0x96, !PT ;  /* 0x0000000dbd187c12 */ /* 0x000fe2000f8e9696 */
[----:B------:R-:W-:Y:S01]  /*d830*/  FADD.FTZ R0, R205, R0 ;  /* 0x00000000cd007221 */ /* 0x000fe20000010000 */
[----:B------:R1:W-:Y:S01]  /*d840*/  MUFU.EX2 R189, R27 ;  /* 0x0000001b00bd7308 */ /* 0x0003e20000000800 */
[----:B------:R-:W-:Y:S01]  /*d850*/  LOP3.LUT R149, R151, UR15, R242, 0x96, !PT ;  /* 0x0000000f97957c12 */ /* 0x000fe2000f8e96f2 */
[C---:B----4-:R-:W-:Y:S04]  /*d860*/  HMMA.16816.F32.BF16 R36, R152.reuse, R172, R36 ;  /* 0x000000ac9824723c */ /* 0x050fe80000041824 */
[----:B---3--:R-:W-:Y:S04]  /*d870*/  IMAD.WIDE.U32 R24, R24, -0x2daee0ad, RZ ;  /* 0xd2511f5318187825 */ /* 0x008fe800078e00ff */
[C---:B------:R-:W-:Y:S01]  /*d880*/  HMMA.16816.F32.BF16 R40, R152.reuse, R174, R40 ;  /* 0x000000ae9828723c */ /* 0x040fe20000041828 */
[----:B------:R-:W-:Y:S03]  /*d890*/  LDSM.16.MT88.4 R172, [R210+0x14800] ;  /* 0x01480000d2ac783b */ /* 0x000fe60000004200 */
[----:B------:R-:W-:Y:S04]  /*d8a0*/  IMAD.WIDE.U32 R150, R149, -0x2daee0ad, RZ ;  /* 0xd2511f5395967825 */ /* 0x000fe800078e00ff */
[C---:B------:R-:W-:Y:S04]  /*d8b0*/  HMMA.16816.F32.BF16 R44, R152.reuse, R176, R44 ;  /* 0x000000b0982c723c */ /* 0x040fe8000004182c */
[----:B------:R-:W-:Y:S01]  /*d8c0*/  LOP3.LUT R25, R25, UR10, R150, 0x96, !PT ;  /* 0x0000000a19197c12 */ /* 0x000fe2000f8e9696 */
[----:B------:R-:W-:Y:S01]  /*d8d0*/  FADD.FTZ R2, R196, R2 ;  /* 0x00000002c4027221 */ /* 0x000fe20000010000 */
[----:B------:R-:W-:Y:S01]  /*d8e0*/  LOP3.LUT R149, R151, UR12, R236, 0x96, !PT ;  /* 0x0000000c97957c12 */ /* 0x000fe2000f8e96ec */
[----:B------:R-:W-:Y:S01]  /*d8f0*/  FADD.FTZ R0, R194, R0 ;  /* 0x00000000c2007221 */ /* 0x000fe20000010000 */
[C---:B------:R-:W-:Y:S01]  /*d900*/  HMMA.16816.F32.BF16 R48, R152.reuse, R178, R48 ;  /* 0x000000b29830723c */ /* 0x040fe20000041830 */
[----:B------:R-:W-:Y:S03]  /*d910*/  LDSM.16.MT88.4 R176, [R212+0x14800] ;  /* 0x01480000d4b0783b */ /* 0x000fe60000004200 */
[----:B------:R-:W-:Y:S04]  /*d920*/  IMAD.WIDE.U32 R150, R149, -0x326172a9, RZ ;  /* 0xcd9e8d5795967825 */ /* 0x000fe800078e00ff */
[C---:B--2---:R-:W-:Y:S04]  /*d930*/  HMMA.16816.F32.BF16 R52, R152.reuse, R164, R52 ;  /* 0x000000a49834723c */ /* 0x044fe80000041834 */
[----:B------:R-:W-:Y:S01]  /*d940*/  LOP3.LUT R26, R151, UR11, R188, 0x96, !PT ;  /* 0x0000000b971a7c12 */ /* 0x000fe2000f8e96bc */
[----:B------:R-:W-:Y:S01]  /*d950*/  FADD.FTZ R2, R195, R2 ;  /* 0x00000002c3027221 */ /* 0x000fe20000010000 */
[----:B------:R-:W2:Y:S01]  /*d960*/  MUFU.EX2 R188, R20 ;  /* 0x0000001400bc7308 */ /* 0x000ea20000000800 */
[----:B------:R-:W-:Y:S01]  /*d970*/  FADD.FTZ R0, R193, R0 ;  /* 0x00000000c1007221 */ /* 0x000fe20000010000 */
[C---:B------:R-:W-:Y:S01]  /*d980*/  HMMA.16816.F32.BF16 R56, R152.reuse, R166, R56 ;  /* 0x000000a69838723c */ /* 0x040fe20000041838 */
[----:B------:R-:W3:Y:S03]  /*d990*/  LDSM.16.MT88.4 R164, [R211+0x12800] ;  /* 0x01280000d3a4783b */ /* 0x000ee60000004200 */
[----:B-1----:R-:W-:Y:S04]  /*d9a0*/  IMAD.WIDE.U32 R26, R26, -0x2daee0ad, RZ ;  /* 0xd2511f531a1a7825 */ /* 0x002fe800078e00ff */
[C---:B------:R-:W-:Y:S04]  /*d9b0*/  HMMA.16816.F32.BF16 R60, R152.reuse, R180, R60 ;  /* 0x000000b4983c723c */ /* 0x040fe8000004183c */
[----:B------:R-:W-:Y:S01]  /*d9c0*/  LOP3.LUT R24, R27, UR8, R24, 0x96, !PT ;  /* 0x000000081b187c12 */ /* 0x000fe2000f8e9618 */
[----:B------:R-:W-:Y:S02]  /*d9d0*/  FADD.FTZ R2, R200, R2 ;  /* 0x00000002c8027221 */ /* 0x000fe40000010000 */
[----:B------:R-:W-:Y:S01]  /*d9e0*/  FADD.FTZ R0, R198, R0 ;  /* 0x00000000c6007221 */ /* 0x000fe20000010000 */
[C---:B------:R-:W-:Y:S01]  /*d9f0*/  HMMA.16816.F32.BF16 R64, R152.reuse, R182, R64 ;  /* 0x000000b69840723c */ /* 0x040fe20000041840 */
[----:B------:R-:W1:Y:S03]  /*da00*/  LDSM.16.MT88.4 R180, [R211+0x14800] ;  /* 0x01480000d3b4783b */ /* 0x000e660000004200 */
[----:B------:R-:W-:Y:S02]  /*da10*/  FADD.FTZ R2, R199, R2 ;  /* 0x00000002c7027221 */ /* 0x000fe40000010000 */
[----:B------:R-:W-:Y:S02]  /*da20*/  FADD.FTZ R0, R197, R0 ;  /* 0x00000000c5007221 */ /* 0x000fe40000010000 */
[C---:B------:R-:W-:Y:S04]  /*da30*/  HMMA.16816.F32.BF16 R68, R152.reuse, R156, R68 ;  /* 0x0000009c9844723c */ /* 0x040fe80000041844 */
[----:B--2---:R-:W-:Y:S02]  /*da40*/  FADD.FTZ R2, R188, R2 ;  /* 0x00000002bc027221 */ /* 0x004fe40000010000 */
[----:B------:R-:W-:Y:S02]  /*da50*/  FADD.FTZ R0, R186, R0 ;  /* 0x00000000ba007221 */ /* 0x000fe40000010000 */
        /* <DEDUP_REMOVED lines=8> */
[C---:B------:R-:W-:Y:S08]  /*dae0*/  HMMA.16816.F32.BF16 R92, R152.reuse, R168, R92 ;  /* 0x000000a8985c723c */ /* 0x040ff0000004185c */
[C---:B------:R-:W-:Y:S08]  /*daf0*/  HMMA.16816.F32.BF16 R96, R152.reuse, R170, R96 ;  /* 0x000000aa9860723c */ /* 0x040ff00000041860 */
[C---:B------:R-:W-:Y:S08]  /*db00*/  HMMA.16816.F32.BF16 R100, R152.reuse, R172, R100 ;  /* 0x000000ac9864723c */ /* 0x040ff00000041864 */
[C---:B------:R-:W-:Y:S07]  /*db10*/  HMMA.16816.F32.BF16 R104, R152.reuse, R174, R104 ;  /* 0x000000ae9868723c */ /* 0x040fee0000041868 */
[----:B------:R-:W-:Y:S01]  /*db20*/  IMAD.WIDE.U32 R174, R25, -0x326172a9, RZ ;  /* 0xcd9e8d5719ae7825 */ /* 0x000fe200078e00ff */
[C---:B------:R-:W-:Y:S04]  /*db30*/  HMMA.16816.F32.BF16 R108, R152.reuse, R176, R108 ;  /* 0x000000b0986c723c */ /* 0x040fe8000004186c */
[----:B------:R-:W-:Y:S01]  /*db40*/  LOP3.LUT R25, R175, UR9, R150, 0x96, !PT ;  /* 0x00000009af197c12 */ /* 0x000fe2000f8e9696 */
[--C-:B------:R-:W-:Y:S02]  /*db50*/  FFMA.FTZ R150, R23, c[0x0][0x23c], -R185.reuse ;  /* 0x00008f0017967a23 */ /* 0x100fe400000108b9 */
[----:B------:R-:W-:Y:S01]  /*db60*/  FFMA.FTZ R185, R35, c[0x0][0x23c], -R185 ;  /* 0x00008f0023b97a23 */ /* 0x000fe200000108b9 */
[C---:B------:R-:W-:Y:S01]  /*db70*/  HMMA.16816.F32.BF16 R112, R152.reuse, R178, R112 ;  /* 0x000000b29870723c */ /* 0x040fe20000041870 */
[----:B------:R-:W-:Y:S03]  /*db80*/  MUFU.EX2 R178, R32 ;  /* 0x0000002000b27308 */ /* 0x000fe60000000800 */
[----:B------:R-:W-:Y:S04]  /*db90*/  IMAD.WIDE.U32 R172, R25, -0x2daee0ad, RZ ;  /* 0xd2511f5319ac7825 */ /* 0x000fe800078e00ff */
[C---:B-1----:R-:W-:Y:S03]  /*dba0*/  HMMA.16816.F32.BF16 R116, R152.reuse, R180, R116 ;  /* 0x000000b49874723c */ /* 0x042fe60000041874 */
[----:B------:R-:W-:Y:S01]  /*dbb0*/  MUFU.EX2 R180, R30 ;  /* 0x0000001e00b47308 */ /* 0x000fe20000000800 */
[----:B------:R-:W-:Y:S01]  /*dbc0*/  LOP3.LUT R20, R173, UR6, R26, 0x96, !PT ;  /* 0x00000006ad147c12 */ /* 0x000fe2000f8e961a */
[----:B------:R-:W-:Y:S03]  /*dbd0*/  IMAD.WIDE.U32 R176, R24, -0x326172a9, RZ ;  /* 0xcd9e8d5718b07825 */ /* 0x000fe600078e00ff */
[C---:B------:R-:W-:Y:S04]  /*dbe0*/  HMMA.16816.F32.BF16 R120, R152.reuse, R182, R120 ;  /* 0x000000b69878723c */ /* 0x040fe80000041878 */
[--C-:B------:R-:W-:Y:S01]  /*dbf0*/  FFMA.FTZ R24, R21, c[0x0][0x23c], -R184.reuse ;  /* 0x00008f0015187a23 */ /* 0x100fe200000108b8 */
[----:B------:R1:W-:Y:S01]  /*dc00*/  MUFU.EX2 R182, R28 ;  /* 0x0000001c00b67308 */ /* 0x0003e20000000800 */
[----:B------:R-:W-:Y:S02]  /*dc10*/  FFMA.FTZ R184, R33, c[0x0][0x23c], -R184 ;  /* 0x00008f0021b87a23 */ /* 0x000fe400000108b8 */
[C---:B--2---:R-:W-:Y:S04]  /*dc20*/  HMMA.16816.F32.BF16 R124, R152.reuse, R156, R124 ;  /* 0x0000009c987c723c */ /* 0x044fe8000004187c */
[----:B------:R-:W-:Y:S03]  /*dc30*/  IMAD.WIDE.U32 R20, R20, -0x326172a9, RZ ;  /* 0xcd9e8d5714147825 */ /* 0x000fe600078e00ff */
[----:B------:R-:W2:Y:S01]  /*dc40*/  MUFU.EX2 R187, R24 ;  /* 0x0000001800bb7308 */ /* 0x000ea20000000800 */
[C---:B------:R-:W-:Y:S01]  /*dc50*/  HMMA.16816.F32.BF16 R128, R152.reuse, R158, R128 ;  /* 0x0000009e9880723c */ /* 0x040fe20000041880 */
[----:B------:R-:W5:Y:S03]  /*dc60*/  LDSM.16.MT88.4 R156, [R211+0x16800] ;  /* 0x01680000d39c783b */ /* 0x000f660000004200 */
[C---:B------:R-:W-:Y:S02]  /*dc70*/  LOP3.LUT R169, R20.reuse, 0xff, RZ, 0xc0, !PT ;  /* 0x000000ff14a97812 */ /* 0x040fe400078ec0ff */
[----:B------:R-:W-:Y:S02]  /*dc80*/  LOP3.LUT R149, R21, UR16, R176, 0x96, !PT ;  /* 0x0000001015957c12 */ /* 0x000fe4000f8e96b0 */
[C---:B----4-:R-:W-:Y:S01]  /*dc90*/  HMMA.16816.F32.BF16 R132, R152.reuse, R160, R132 ;  /* 0x000000a09884723c */ /* 0x050fe20000041884 */
[----:B------:R-:W4:Y:S03]  /*dca0*/  MUFU.EX2 R183, R150 ;  /* 0x0000009600b77308 */ /* 0x000f260000000800 */
[----:B------:R-:W-:Y:S02]  /*dcb0*/  SHF.R.U32.HI R168, RZ, 0x10, R20 ;  /* 0x00000010ffa87819 */ /* 0x000fe40000011614 */
[----:B-1----:R-:W-:Y:S02]  /*dcc0*/  LOP3.LUT R28, R177, UR7, R174, 0x96, !PT ;  /* 0x00000007b11c7c12 */ /* 0x002fe4000f8e96ae */
[C---:B------:R-:W-:Y:S01]  /*dcd0*/  HMMA.16816.F32.BF16 R136, R152.reuse, R162, R136 ;  /* 0x000000a29888723c */ /* 0x040fe20000041888 */
[----:B------:R-:W-:Y:S02]  /*dce0*/  LDSM.16.MT88.4 R160, [R210+0x11000] ;  /* 0x01100000d2a0783b */ /* 0x000fe40000004200 */
[----:B------:R1:W-:Y:S01]  /*dcf0*/  MUFU.EX2 R176, R34 ;  /* 0x0000002200b07308 */ /* 0x0003e20000000800 */
[----:B------:R-:W-:Y:S02]  /*dd00*/  LOP3.LUT R21, R20, 0xffff, RZ, 0xc0, !PT ;  /* 0x0000ffff14157812 */ /* 0x000fe400078ec0ff */
[----:B------:R-:W-:Y:S01]  /*dd10*/  SHF.R.U32.HI R151, RZ, 0x18, R20 ;  /* 0x00000018ff977819 */ /* 0x000fe20000011614 */
[----:B--2---:R-:W-:Y:S01]  /*dd20*/  FADD.FTZ R2, R187, R2 ;  /* 0x00000002bb027221 */ /* 0x004fe20000010000 */
[C---:B---3--:R-:W-:Y:S01]  /*dd30*/  HMMA.16816.F32.BF16 R16, R152.reuse, R164, R16 ;  /* 0x000000a49810723c */ /* 0x048fe20000041810 */
[----:B------:R-:W2:Y:S03]  /*dd40*/  LDSM.16.MT88.4 R24, [R209+0x11000] ;  /* 0x01100000d118783b */ /* 0x000ea60000004200 */
[----:B------:R-:W-:Y:S01]  /*dd50*/  LOP3.LUT R20, R149, 0xffff, RZ, 0xc0, !PT ;  /* 0x0000ffff95147812 */ /* 0x000fe200078ec0ff */
[----:B------:R-:W3:Y:S01]  /*dd60*/  MUFU.EX2 R179, R31 ;  /* 0x0000001f00b37308 */ /* 0x000ee20000000800 */
[----:B------:R-:W-:Y:S01]  /*dd70*/  SHF.R.U32.HI R22, RZ, 0x8, R21 ;  /* 0x00000008ff167819 */ /* 0x000fe20000011615 */
[----:B------:R-:W-:Y:S01]  /*dd80*/  FADD.FTZ R2, R192, R2 ;  /* 0x00000002c0027221 */ /* 0x000fe20000010000 */
[C---:B------:R-:W-:Y:S01]  /*dd90*/  HMMA.16816.F32.BF16 R140, R152.reuse, R166, R140 ;  /* 0x000000a6988c723c */ /* 0x040fe2000004188c */
[----:B------:R-:W2:Y:S03]  /*dda0*/  LDSM.16.MT88.4 R164, [R212+0x11000] ;  /* 0x01100000d4a4783b */ /* 0x000ea60000004200 */
[----:B------:R-:W-:Y:S01]  /*ddb0*/  LOP3.LUT R21, R168, 0xff, RZ, 0xc0, !PT ;  /* 0x000000ffa8157812 */ /* 0x000fe200078ec0ff */
[----:B----4-:R-:W-:Y:S01]  /*ddc0*/  FADD.FTZ R0, R183, R0 ;  /* 0x00000000b7007221 */ /* 0x010fe20000010000 */
[----:B------:R-:W-:Y:S01]  /*ddd0*/  LOP3.LUT R23, R149, 0xff, RZ, 0xc0, !PT ;  /* 0x000000ff95177812 */ /* 0x000fe200078ec0ff */
[----:B------:R-:W-:Y:S01]  /*dde0*/  MUFU.EX2 R184, R184 ;  /* 0x000000b800b87308 */ /* 0x000fe20000000800 */
[----:B------:R-:W-:Y:S01]  /*ddf0*/  SHF.R.U32.HI R20, RZ, 0x8, R20 ;  /* 0x00000008ff147819 */ /* 0x000fe20000011614 */
[C---:B-----5:R-:W-:Y:S01]  /*de00*/  HMMA.16816.F32.BF16 R12, R152.reuse, R156, R12 ;  /* 0x0000009c980c723c */ /* 0x060fe2000004180c */
[----:B-1----:R-:W-:Y:S02]  /*de10*/  LDSM.16.MT88.4 R32, [R209+0x11800] ;  /* 0x01180000d120783b */ /* 0x002fe40000004200 */
[----:B------:R-:W-:Y:S01]  /*de20*/  PRMT R150, R21, 0x5410, R151 ;  /* 0x0000541015967816 */ /* 0x000fe20000000097 */
[----:B------:R-:W-:Y:S01]  /*de30*/  FADD.FTZ R0, R190, R0 ;  /* 0x00000000be007221 */ /* 0x000fe20000010000 */
[----:B------:R-:W-:Y:S01]  /*de40*/  PRMT R21, R23, 0x5410, R20 ;  /* 0x0000541017157816 */ /* 0x000fe20000000014 */
[----:B------:R-:W-:Y:S01]  /*de50*/  FADD.FTZ R2, R191, R2 ;  /* 0x00000002bf027221 */ /* 0x000fe20000010000 */
[--C-:B------:R-:W-:Y:S01]  /*de60*/  SHF.R.U32.HI R20, RZ, 0x10, R149.reuse ;  /* 0x00000010ff147819 */ /* 0x100fe20000011695 */
[----:B------:R-:W-:Y:S01]  /*de70*/  HMMA.16816.F32.BF16 R144, R152, R158, R144 ;  /* 0x0000009e9890723c */ /* 0x000fe20000041890 */
[----:B------:R1:W4:Y:S01]  /*de80*/  MUFU.EX2 R181, R29 ;  /* 0x0000001d00b57308 */ /* 0x0003220000000800 */
[----:B------:R-:W5:Y:S02]  /*de90*/  LDSM.16.MT88.4 R152, [R211+0x11000] ;  /* 0x01100000d398783b */ /* 0x000f640000004200 */
[----:B------:R-:W-:Y:S01]  /*dea0*/  PRMT R22, R169, 0x5410, R22 ;  /* 0x00005410a9167816 */ /* 0x000fe20000000016 */
[--C-:B------:R-:W-:Y:S01]  /*deb0*/  HSET2.LE.AND R23, R150, R245.reuse, PT ;  /* 0x000000f596177233 */ /* 0x100fe20003803000 */
[----:B------:R-:W-:Y:S01]  /*dec0*/  SHF.R.U32.HI R168, RZ, 0x18, R149 ;  /* 0x00000018ffa87819 */ /* 0x000fe20000011695 */
[--C-:B------:R-:W-:Y:S01]  /*ded0*/  HSET2.LE.AND R149, R21, R245.reuse, PT ;  /* 0x000000f515957233 */ /* 0x100fe20003803000 */
[----:B------:R-:W-:Y:S01]  /*dee0*/  LOP3.LUT R151, R20, 0xff, RZ, 0xc0, !PT ;  /* 0x000000ff14977812 */ /* 0x000fe200078ec0ff */
[--C-:B------:R-:W-:Y:S01]  /*def0*/  HSET2.LE.AND R22, R22, R245.reuse, PT ;  /* 0x000000f516167233 */ /* 0x100fe20003803000 */
[----:B------:R-:W5:Y:S01]  /*df00*/  LDSM.16.MT88.4 R156, [R209+0x13000] ;  /* 0x01300000d19c783b */ /* 0x000f620000004200 */
[----:B------:R-:W2:Y:S01]  /*df10*/  MUFU.EX2 R185, R185 ;  /* 0x000000b900b97308 */ /* 0x000ea20000000800 */
[----:B------:R-:W-:Y:S01]  /*df20*/  PRMT R151, R151, 0x5410, R168 ;  /* 0x0000541097977816 */ /* 0x000fe200000000a8 */
[C---:B------:R-:W-:Y:S01]  /*df30*/  FADD.FTZ R0, R189.reuse, R0 ;  /* 0x00000000bd007221 */ /* 0x040fe20000010000 */
[----:B------:R-:W-:Y:S01]  /*df40*/  F2FP.BF16.PACK_AB R21, R189, R190 ;  /* 0x000000bebd15723e */ /* 0x000fe200000010ff */
[----:B------:R-:W-:Y:S01]  /*df50*/  FADD.FTZ R2, R182, R2 ;  /* 0x00000002b6027221 */ /* 0x000fe20000010000 */
[----:B------:R-:W-:Y:S01]  /*df60*/  F2FP.BF16.PACK_AB R20, R191, R192 ;  /* 0x000000c0bf14723e */ /* 0x000fe200000010ff */
[----:B------:R-:W-:Y:S01]  /*df70*/  FADD.FTZ R0, R180, R0 ;  /* 0x00000000b4007221 */ /* 0x000fe20000010000 */
[----:B------:R-:W-:Y:S01]  /*df80*/  F2FP.BF16.PACK_AB R150, R187, R188 ;  /* 0x000000bcbb96723e */ /* 0x000fe200000010ff */
[----:B------:R-:W5:Y:S01]  /*df90*/  LDSM.16.MT88.4 R168, [R210+0x13000] ;  /* 0x01300000d2a8783b */ /* 0x000f620000004200 */
[----:B------:R-:W-:Y:S01]  /*dfa0*/  LOP3.LUT R23, R23, R21, RZ, 0xc0, !PT ;  /* 0x0000001517177212 */ /* 0x000fe200078ec0ff */
[--C-:B------:R-:W-:Y:S01]  /*dfb0*/  HSET2.LE.AND R21, R151, R245.reuse, PT ;  /* 0x000000f597157233 */ /* 0x100fe20003803000 */
[----:B------:R-:W-:Y:S01]  /*dfc0*/  LOP3.LUT R22, R22, R20, RZ, 0xc0, !PT ;  /* 0x0000001416167212 */ /* 0x000fe200078ec0ff */
[----:B---3--:R-:W-:Y:S01]  /*dfd0*/  FADD.FTZ R0, R179, R0 ;  /* 0x00000000b3007221 */ /* 0x008fe20000010000 */
[----:B------:R-:W-:Y:S01]  /*dfe0*/  LOP3.LUT R20, R149, R150, RZ, 0xc0, !PT ;  /* 0x0000009695147212 */ /* 0x000fe200078ec0ff */
[----:B-1----:R-:W-:Y:S01]  /*dff0*/  IMAD.WIDE.U32 R28, R28, -0x2daee0ad, RZ ;  /* 0xd2511f531c1c7825 */ /* 0x002fe200078e00ff */
[----:B------:R-:W-:Y:S03]  /*e000*/  F2FP.BF16.PACK_AB R149, R183, R186 ;  /* 0x000000bab795723e */ /* 0x000fe600000010ff */
[----:B----4-:R-:W-:Y:S01]  /*e010*/  FADD.FTZ R2, R181, R2 ;  /* 0x00000002b5027221 */ /* 0x010fe20000010000 */
[----:B------:R-:W-:Y:S01]  /*e020*/  LOP3.LUT R21, R21, R149, RZ, 0xc0, !PT ;  /* 0x0000009515157212 */ /* 0x000fe200078ec0ff */
[----:B------:R-:W-:Y:S01]  /*e030*/  FADD.FTZ R0, R176, R0 ;  /* 0x00000000b0007221 */ /* 0x000fe20000010000 */
[----:B------:R-:W-:Y:S01]  /*e040*/  LOP3.LUT R30, R29, UR17, R172, 0x96, !PT ;  /* 0x000000111d1e7c12 */ /* 0x000fe2000f8e96ac */
[----:B------:R-:W-:Y:S01]  /*e050*/  FADD.FTZ R2, R178, R2 ;  /* 0x00000002b2027221 */ /* 0x000fe20000010000 */
[----:B------:R-:W-:Y:S01]  /*e060*/  LDSM.16.MT88.4 R172, [R209+0x13800] ;  /* 0x01380000d1ac783b */ /* 0x000fe20000004200 */
[----:B------:R-:W-:Y:S01]  /*e070*/  LOP3.LUT R149, R28, 0xffff, RZ, 0xc0, !PT ;  /* 0x0000ffff1c957812 */ /* 0x000fe200078ec0ff */
[----:B--2---:R-:W-:Y:S01]  /*e080*/  FADD.FTZ R244, R185, R0 ;  /* 0x00000000b9f47221 */ /* 0x004fe20000010000 */
[C---:B------:R-:W-:Y:S05]  /*e090*/  HMMA.16816.F32.BF16 R4, R20.reuse, R24, R4 ;  /* 0x000000181404723c */ /* 0x040fea0000041804 */
[----:B------:R-:W-:Y:S01]  /*e0a0*/  SHF.R.U32.HI R149, RZ, 0x8, R149 ;  /* 0x00000008ff957819 */ /* 0x000fe20000011695 */
[----:B------:R-:W-:Y:S01]  /*e0b0*/  FADD.FTZ R241, R184, R2 ;  /* 0x00000002b8f17221 */ /* 0x000fe20000010000 */
[C---:B------:R-:W-:Y:S01]  /*e0c0*/  LOP3.LUT R31, R30.reuse, 0xffff, RZ, 0xc0, !PT ;  /* 0x0000ffff1e1f7812 */ /* 0x040fe200078ec0ff */
[C---:B------:R-:W-:Y:S01]  /*e0d0*/  HMMA.16816.F32.BF16 R8, R20.reuse, R26, R8 ;  /* 0x0000001a1408723c */ /* 0x040fe20000041808 */
[----:B------:R-:W1:Y:S03]  /*e0e0*/  LDSM.16.MT88.4 R24, [R212+0x13000] ;  /* 0x01300000d418783b */ /* 0x000e660000004200 */
[----:B------:R-:W-:Y:S02]  /*e0f0*/  LOP3.LUT R29, R30, 0xff, RZ, 0xc0, !PT ;  /* 0x000000ff1e1d7812 */ /* 0x000fe400078ec0ff */
[----:B------:R-:W-:Y:S02]  /*e100*/  SHF.R.U32.HI R31, RZ, 0x8, R31 ;  /* 0x00000008ff1f7819 */ /* 0x000fe4000001161f */
[C---:B------:R-:W-:Y:S04]  /*e110*/  HMMA.16816.F32.BF16 R36, R20.reuse, R160, R36 ;  /* 0x000000a01424723c */ /* 0x040fe80000041824 */
[----:B------:R-:W-:Y:S02]  /*e120*/  PRMT R29, R29, 0x5410, R31 ;  /* 0x000054101d1d7816 */ /* 0x000fe4000000001f */
[----:B------:R-:W-:Y:S02]  /*e130*/  SHF.R.U32.HI R31, RZ, 0x18, R30 ;  /* 0x00000018ff1f7819 */ /* 0x000fe4000001161e */
[C---:B------:R-:W-:Y:S01]  /*e140*/  HMMA.16816.F32.BF16 R40, R20.reuse, R162, R40 ;  /* 0x000000a21428723c */ /* 0x040fe20000041828 */
[----:B------:R-:W2:Y:S03]  /*e150*/  LDSM.16.MT88.4 R160, [R211+0x13000] ;  /* 0x01300000d3a0783b */ /* 0x000ea60000004200 */
[--C-:B------:R-:W-:Y:S02]  /*e160*/  SHF.R.U32.HI R150, RZ, 0x10, R28.reuse ;  /* 0x00000010ff967819 */ /* 0x100fe4000001161c */
[----:B------:R-:W-:Y:S02]  /*e170*/  SHF.R.U32.HI R151, RZ, 0x18, R28 ;  /* 0x00000018ff977819 */ /* 0x000fe4000001161c */
[C---:B------:R-:W-:Y:S04]  /*e180*/  HMMA.16816.F32.BF16 R44, R20.reuse, R164, R44 ;  /* 0x000000a4142c723c */ /* 0x040fe8000004182c */
[----:B------:R-:W-:Y:S04]  /*e190*/  LOP3.LUT R150, R150, 0xff, RZ, 0xc0, !PT ;  /* 0x000000ff96967812 */ /* 0x000fe800078ec0ff */
[C---:B------:R-:W-:Y:S01]  /*e1a0*/  HMMA.16816.F32.BF16 R48, R20.reuse, R166, R48 ;  /* 0x000000a61430723c */ /* 0x040fe20000041830 */
[----:B------:R-:W-:Y:S03]  /*e1b0*/  LDSM.16.MT88.4 R164, [R210+0x15000] ;  /* 0x01500000d2a4783b */ /* 0x000fe60000004200 */
[----:B------:R-:W-:Y:S04]  /*e1c0*/  PRMT R150, R150, 0x5410, R151 ;  /* 0x0000541096967816 */ /* 0x000fe80000000097 */
[C---:B-----5:R-:W-:Y:S08]  /*e1d0*/  HMMA.16816.F32.BF16 R52, R20.reuse, R152, R52 ;  /* 0x000000981434723c */ /* 0x060ff00000041834 */
        /* <DEDUP_REMOVED lines=13> */
[----:B------:R-:W-:Y:S07]  /*e2b0*/  LDSM.16.MT88.4 R160, [R210+0x11800] ;  /* 0x01180000d2a0783b */ /* 0x000fee0000004200 */
[C---:B---3--:R-:W-:Y:S08]  /*e2c0*/  HMMA.16816.F32.BF16 R92, R20.reuse, R152, R92 ;  /* 0x00000098145c723c */ /* 0x048ff0000004185c */
[C---:B------:R-:W-:Y:S01]  /*e2d0*/  HMMA.16816.F32.BF16 R96, R20.reuse, R154, R96 ;  /* 0x0000009a1460723c */ /* 0x040fe20000041860 */
[----:B------:R-:W2:Y:S07]  /*e2e0*/  LDSM.16.MT88.4 R152, [R210+0x17000] ;  /* 0x01700000d298783b */ /* 0x000eae0000004200 */
[C---:B------:R-:W-:Y:S08]  /*e2f0*/  HMMA.16816.F32.BF16 R100, R20.reuse, R164, R100 ;  /* 0x000000a41464723c */ /* 0x040ff00000041864 */
[C---:B------:R-:W-:Y:S01]  /*e300*/  HMMA.16816.F32.BF16 R104, R20.reuse, R166, R104 ;  /* 0x000000a61468723c */ /* 0x040fe20000041868 */
[----:B------:R-:W-:Y:S07]  /*e310*/  LDSM.16.MT88.4 R164, [R212+0x11800] ;  /* 0x01180000d4a4783b */ /* 0x000fee0000004200 */
[C---:B----4-:R-:W-:Y:S08]  /*e320*/  HMMA.16816.F32.BF16 R108, R20.reuse, R156, R108 ;  /* 0x0000009c146c723c */ /* 0x050ff0000004186c */
[C---:B------:R-:W-:Y:S01]  /*e330*/  HMMA.16816.F32.BF16 R112, R20.reuse, R158, R112 ;  /* 0x0000009e1470723c */ /* 0x040fe20000041870 */
[----:B------:R-:W3:Y:S07]  /*e340*/  LDSM.16.MT88.4 R156, [R212+0x17000] ;  /* 0x01700000d49c783b */ /* 0x000eee0000004200 */
[C---:B-----5:R-:W-:Y:S08]  /*e350*/  HMMA.16816.F32.BF16 R116, R20.reuse, R168, R116 ;  /* 0x000000a81474723c */ /* 0x060ff00000041874 */
[C---:B------:R-:W-:Y:S01]  /*e360*/  HMMA.16816.F32.BF16 R120, R20.reuse, R170, R120 ;  /* 0x000000aa1478723c */ /* 0x040fe20000041878 */
[----:B------:R-:W-:Y:S07]  /*e370*/  LDSM.16.MT88.4 R168, [R211+0x11800] ;  /* 0x01180000d3a8783b */ /* 0x000fee0000004200 */
[C---:B-1----:R-:W-:Y:S08]  /*e380*/  HMMA.16816.F32.BF16 R124, R20.reuse, R24, R124 ;  /* 0x00000018147c723c */ /* 0x042ff0000004187c */
[C---:B------:R-:W-:Y:S01]  /*e390*/  HMMA.16816.F32.BF16 R128, R20.reuse, R26, R128 ;  /* 0x0000001a1480723c */ /* 0x040fe20000041880 */
[----:B------:R-:W1:Y:S07]  /*e3a0*/  LDSM.16.MT88.4 R24, [R211+0x17000] ;  /* 0x01700000d318783b */ /* 0x000e6e0000004200 */
[C---:B--2---:R-:W-:Y:S07]  /*e3b0*/  HMMA.16816.F32.BF16 R132, R20.reuse, R152, R132 ;  /* 0x000000981484723c */ /* 0x044fee0000041884 */
[----:B------:R-:W-:Y:S01]  /*e3c0*/  LOP3.LUT R152, R28, 0xff, RZ, 0xc0, !PT ;  /* 0x000000ff1c987812 */ /* 0x000fe200078ec0ff */
[C---:B------:R-:W-:Y:S04]  /*e3d0*/  HMMA.16816.F32.BF16 R136, R20.reuse, R154, R136 ;  /* 0x0000009a1488723c */ /* 0x040fe80000041888 */
[----:B------:R-:W-:Y:S02]  /*e3e0*/  PRMT R149, R152, 0x5410, R149 ;  /* 0x0000541098957816 */ /* 0x000fe40000000095 */
[----:B------:R-:W-:Y:S02]  /*e3f0*/  SHF.R.U32.HI R28, RZ, 0x10, R30 ;  /* 0x00000010ff1c7819 */ /* 0x000fe4000001161e */
[C---:B---3--:R-:W-:Y:S04]  /*e400*/  HMMA.16816.F32.BF16 R16, R20.reuse, R156, R16 ;  /* 0x0000009c1410723c */ /* 0x048fe80000041810 */
[----:B------:R-:W-:Y:S01]  /*e410*/  LOP3.LUT R30, R28, 0xff, RZ, 0xc0, !PT ;  /* 0x000000ff1c1e7812 */ /* 0x000fe200078ec0ff */
[--C-:B------:R-:W-:Y:S01]  /*e420*/  HSET2.LE.AND R28, R29, R245.reuse, PT ;  /* 0x000000f51d1c7233 */ /* 0x100fe20003803000 */
[----:B------:R-:W-:Y:S02]  /*e430*/  F2FP.BF16.PACK_AB R29, R181, R182 ;  /* 0x000000b6b51d723e */ /* 0x000fe400000010ff */
[C---:B------:R-:W-:Y:S04]  /*e440*/  HMMA.16816.F32.BF16 R140, R20.reuse, R158, R140 ;  /* 0x0000009e148c723c */ /* 0x040fe8000004188c */
[----:B------:R-:W-:Y:S02]  /*e450*/  LOP3.LUT R28, R28, R29, RZ, 0xc0, !PT ;  /* 0x0000001d1c1c7212 */ /* 0x000fe400078ec0ff */
[----:B------:R-:W-:Y:S01]  /*e460*/  PRMT R31, R30, 0x5410, R31 ;  /* 0x000054101e1f7816 */ /* 0x000fe2000000001f */
[--C-:B------:R-:W-:Y:S01]  /*e470*/  HSET2.LE.AND R30, R149, R245.reuse, PT ;  /* 0x000000f5951e7233 */ /* 0x100fe20003803000 */
[----:B------:R-:W-:Y:S01]  /*e480*/  F2FP.BF16.PACK_AB R149, R185, R176 ;  /* 0x000000b0b995723e */ /* 0x000fe200000010ff */
[C---:B-1----:R-:W-:Y:S03]  /*e490*/  HMMA.16816.F32.BF16 R12, R20.reuse, R24, R12 ;  /* 0x00000018140c723c */ /* 0x042fe6000004180c */
[--C-:B------:R-:W-:Y:S02]  /*e4a0*/  HSET2.LE.AND R29, R31, R245.reuse, PT ;  /* 0x000000f51f1d7233 */ /* 0x100fe40003803000 */
[----:B------:R-:W-:Y:S01]  /*e4b0*/  HSET2.LE.AND R31, R150, R245, PT ;  /* 0x000000f5961f7233 */ /* 0x000fe20003803000 */
[----:B------:R-:W-:Y:S02]  /*e4c0*/  MOV R150, R3 ;  /* 0x0000000300967202 */ /* 0x000fe40000000f00 */
[----:B------:R-:W-:Y:S01]  /*e4d0*/  HMMA.16816.F32.BF16 R144, R20, R26, R144 ;  /* 0x0000001a1490723c */ /* 0x000fe20000041890 */
[----:B------:R-:W-:Y:S03]  /*e4e0*/  LDSM.16.MT88.4 R20, [R211+0x13800] ;  /* 0x01380000d314783b */ /* 0x000fe60000004200 */
[----:B------:R-:W-:Y:S02]  /*e4f0*/  F2FP.BF16.PACK_AB R24, R179, R180 ;  /* 0x000000b4b318723e */ /* 0x000fe400000010ff */
[----:B------:R-:W-:Y:S02]  /*e500*/  F2FP.BF16.PACK_AB R25, R184, R178 ;  /* 0x000000b2b819723e */ /* 0x000fe400000010ff */
[----:B------:R-:W-:Y:S04]  /*e510*/  LOP3.LUT R29, R29, R24, RZ, 0xc0, !PT ;  /* 0x000000181d1d7212 */ /* 0x000fe800078ec0ff */
[----:B------:R-:W-:Y:S02]  /*e520*/  LOP3.LUT R30, R30, R25, RZ, 0xc0, !PT ;  /* 0x000000191e1e7212 */ /* 0x000fe400078ec0ff */
[----:B------:R-:W-:Y:S01]  /*e530*/  LOP3.LUT R31, R31, R149, RZ, 0xc0, !PT ;  /* 0x000000951f1f7212 */ /* 0x000fe200078ec0ff */
[----:B------:R-:W-:Y:S01]  /*e540*/  LDSM.16.MT88.4 R24, [R209+0x15800] ;  /* 0x01580000d118783b */ /* 0x000fe20000004200 */
[----:B------:R-:W-:Y:S05]  /*e550*/  MOV R149, R148 ;  /* 0x0000009400957202 */ /* 0x000fea0000000f00 */
[C---:B------:R-:W-:Y:S02]  /*e560*/  HMMA.16816.F32.BF16 R152, R28.reuse, R32, R4 ;  /* 0x000000201c98723c */ /* 0x040fe40000041804 */
[----:B------:R-:W1:Y:S06]  /*e570*/  LDSM.16.MT88.4 R4, [R210+0x13800] ;  /* 0x01380000d204783b */ /* 0x000e6c0000004200 */
[C---:B------:R-:W-:Y:S02]  /*e580*/  HMMA.16816.F32.BF16 R156, R28.reuse, R34, R8 ;  /* 0x000000221c9c723c */ /* 0x040fe40000041808 */
[----:B------:R-:W2:Y:S06]  /*e590*/  LDSM.16.MT88.4 R8, [R212+0x13800] ;  /* 0x01380000d408783b */ /* 0x000eac0000004200 */
[C---:B------:R-:W-:Y:S02]  /*e5a0*/  HMMA.16816.F32.BF16 R36, R28.reuse, R160, R36 ;  /* 0x000000a01c24723c */ /* 0x040fe40000041824 */
[----:B------:R-:W3:Y:S06]  /*e5b0*/  LDSM.16.MT88.4 R32, [R210+0x15800] ;  /* 0x01580000d220783b */ /* 0x000eec0000004200 */
[C---:B------:R-:W-:Y:S02]  /*e5c0*/  HMMA.16816.F32.BF16 R40, R28.reuse, R162, R40 ;  /* 0x000000a21c28723c */ /* 0x040fe40000041828 */
[----:B------:R-:W4:Y:S06]  /*e5d0*/  LDSM.16.MT88.4 R160, [R212+0x15800] ;  /* 0x01580000d4a0783b */ /* 0x000f2c0000004200 */
[C---:B------:R-:W-:Y:S08]  /*e5e0*/  HMMA.16816.F32.BF16 R44, R28.reuse, R164, R44 ;  /* 0x000000a41c2c723c */ /* 0x040ff0000004182c */
[C---:B------:R-:W-:Y:S01]  /*e5f0*/  HMMA.16816.F32.BF16 R48, R28.reuse, R166, R48 ;  /* 0x000000a61c30723c */ /* 0x040fe20000041830 */
[----:B------:R-:W5:Y:S07]  /*e600*/  LDSM.16.MT88.4 R164, [R211+0x15800] ;  /* 0x01580000d3a4783b */ /* 0x000f6e0000004200 */
[C---:B------:R-:W-:Y:S08]  /*e610*/  HMMA.16816.F32.BF16 R52, R28.reuse, R168, R52 ;  /* 0x000000a81c34723c */ /* 0x040ff00000041834 */
[C---:B------:R-:W-:Y:S01]  /*e620*/  HMMA.16816.F32.BF16 R56, R28.reuse, R170, R56 ;  /* 0x000000aa1c38723c */ /* 0x040fe20000041838 */
[----:B------:R-:W3:Y:S07]  /*e630*/  LDSM.16.MT88.4 R168, [R209+0x17800] ;  /* 0x01780000d1a8783b */ /* 0x000eee0000004200 */
[C---:B------:R-:W-:Y:S08]  /*e640*/  HMMA.16816.F32.BF16 R60, R28.reuse, R172, R60 ;  /* 0x000000ac1c3c723c */ /* 0x040ff0000004183c */
        /* <DEDUP_REMOVED lines=11> */
[C---:B------:R-:W-:Y:S08]  /*e700*/  HMMA.16816.F32.BF16 R96, R28.reuse, R26, R96 ;  /* 0x0000001a1c60723c */ /* 0x040ff00000041860 */
[C---:B---3--:R-:W-:Y:S08]  /*e710*/  HMMA.16816.F32.BF16 R100, R28.reuse, R32, R100 ;  /* 0x000000201c64723c */ /* 0x048ff00000041864 */
[C---:B------:R-:W-:Y:S08]  /*e720*/  HMMA.16816.F32.BF16 R104, R28.reuse, R34, R104 ;  /* 0x000000221c68723c */ /* 0x040ff00000041868 */
        /* <DEDUP_REMOVED lines=10> */
[C---:B------:R-:W-:Y:S08]  /*e7d0*/  HMMA.16816.F32.BF16 R164, R28.reuse, R20, R12 ;  /* 0x000000141ca4723c */ /* 0x040ff0000004180c */
[----:B------:R-:W-:Y:S01]  /*e7e0*/  HMMA.16816.F32.BF16 R144, R28, R22, R144 ;  /* 0x000000161c90723c */ /* 0x000fe20000041890 */
[----:B------:R-:W-:-:S07]  /*e7f0*/  @P0 BRA `(.L_x_351) ;  /* 0xffffc8d000000947 */ /* 0x000fce000383ffff */
.L_x_350:
[----:B------:R-:W2:Y:S01]  /*e800*/  LDL.LU R175, [R1+0x50] ;  /* 0x0000500001af7983 */ /* 0x000ea20000300800 */
[----:B------:R-:W1:Y:S01]  /*e810*/  S2UR UR6, SR_CTAID.Y ;  /* 0x00000000000679c3 */ /* 0x000e620000002600 */
[----:B------:R-:W-:Y:S01]  /*e820*/  UISETP.NE.AND UP0, UPT, UR19, -0x1, UPT ;  /* 0xffffffff1300788c */ /* 0x000fe2000bf05270 */
[----:B------:R-:W-:Y:S01]  /*e830*/  BSSY B0, `(.L_x_354) ;  /* 0x000018f000007945 */ /* 0x000fe20003800000 */
[----:B------:R-:W3:Y:S01]  /*e840*/  SHFL.BFLY PT, R2, R241, 0x2, 0x1f ;  /* 0x0c401f00f1027f89 */ /* 0x000ee200000e0000 */
[----:B------:R-:W-:-:S02]  /*e850*/  ULDC.64 UR4, c[0x0][0x1e8] ;  /* 0x00007a0000047ab9 */ /* 0x000fc40000000a00 */
[----:B------:R-:W-:Y:S01]  /*e860*/  ULDC.U8 UR9, c[0x0][0x328] ;  /* 0x0000ca0000097ab9 */ /* 0x000fe20000000000 */
[----:B------:R-:W4:Y:S01]  /*e870*/  SHFL.BFLY PT, R0, R244, 0x2, 0x1f ;  /* 0x0c401f00f4007f89 */ /* 0x000f2200000e0000 */
[----:B------:R-:W-:Y:S01]  /*e880*/  UISETP.NE.AND UP3, UPT, UR9, URZ, UPT ;  /* 0x0000003f0900728c */ /* 0x000fe2000bf65270 */
[----:B------:R-:W5:Y:S01]  /*e890*/  S2UR UR10, SR_CTAID.Z ;  /* 0x00000000000a79c3 */ /* 0x000f620000002700 */
[----:B------:R-:W-:Y:S01]  /*e8a0*/  ULDC UR8, c[0x0][0x214] ;  /* 0x0000850000087ab9 */ /* 0x000fe20000000800 */
[----:B------:R-:W5:Y:S01]  /*e8b0*/  S2R R173, SR_TID.X ;  /* 0x0000000000ad7919 */ /* 0x000f620000002100 */
[----:B------:R-:W-:-:S04]  /*e8c0*/  @UP0 UIMAD.WIDE.U32 UR12, UR19, UR4, URZ ;  /* 0x00000004130c02a5 */ /* 0x000fc8000f8e003f */
[----:B------:R-:W-:-:S03]  /*e8d0*/  @UP0 UIMAD UR7, UR19, UR5, UR13 ;  /* 0x00000005130702a4 */ /* 0x000fc6000f8e020d */
[----:B------:R-:W-:Y:S02]  /*e8e0*/  ULDC.64 UR4, c[0x0][0x1e0] ;  /* 0x0000780000047ab9 */ /* 0x000fe40000000a00 */
[----:B-1----:R-:W-:Y:S02]  /*e8f0*/  @!UP0 USHF.R.S32.HI UR11, URZ, 0x1f, UR6 ;  /* 0x0000001f3f0b8899 */ /* 0x002fe40008011406 */
[----:B------:R-:W-:Y:S01]  /*e900*/  @!UP0 UIMAD.WIDE.U32 UR24, UR6, UR4, URZ ;  /* 0x00000004061882a5 */ /* 0x000fe2000f8e003f */
[----:B---3--:R-:W-:Y:S01]  /*e910*/  FADD.FTZ R2, R2, R241 ;  /* 0x000000f102027221 */ /* 0x008fe20000010000 */
[----:B------:R-:W-:Y:S01]  /*e920*/  @!UP0 UIMAD UR11, UR11, UR4, URZ ;  /* 0x000000040b0b82a4 */ /* 0x000fe2000f8e023f */
[----:B----4-:R-:W-:-:S03]  /*e930*/  FADD.FTZ R0, R0, R244 ;  /* 0x000000f400007221 */ /* 0x010fc60000010000 */
[----:B------:R-:W1:Y:S01]  /*e940*/  SHFL.BFLY PT, R5, R2, 0x1, 0x1f ;  /* 0x0c201f0002057f89 */ /* 0x000e6200000e0000 */
[----:B------:R-:W-:Y:S01]  /*e950*/  ULDC.U8 UR4, c[0x0][0x329] ;  /* 0x0000ca4000047ab9 */ /* 0x000fe20000000000 */
[----:B-----5:R-:W-:Y:S02]  /*e960*/  SHF.R.S32.HI R174, RZ, 0x1f, R173 ;  /* 0x0000001fffae7819 */ /* 0x020fe400000114ad */
[----:B------:R-:W3:Y:S01]  /*e970*/  SHFL.BFLY PT, R4, R0, 0x1, 0x1f ;  /* 0x0c201f0000047f89 */ /* 0x000ee200000e0000 */
[----:B------:R-:W-:Y:S01]  /*e980*/  UISETP.NE.AND UP2, UPT, UR4, URZ, UPT ;  /* 0x0000003f0400728c */ /* 0x000fe2000bf45270 */
[----:B------:R-:W-:Y:S01]  /*e990*/  LEA.HI R172, R174, R173, RZ, 0x2 ;  /* 0x000000adaeac7211 */ /* 0x000fe200078f10ff */
[----:B------:R-:W-:Y:S02]  /*e9a0*/  UISETP.EQ.AND UP3, UPT, UR4, URZ, UP3 ;  /* 0x0000003f0400728c */ /* 0x000fe40009f62270 */
[----:B------:R-:W-:Y:S01]  /*e9b0*/  @!UP0 UIMAD UR11, UR6, UR5, UR11 ;  /* 0x00000005060b82a4 */ /* 0x000fe2000f8e020b */
[----:B------:R-:W-:Y:S01]  /*e9c0*/  SHF.R.S32.HI R17, RZ, 0x2, R172 ;  /* 0x00000002ff117819 */ /* 0x000fe200000114ac */
[----:B------:R-:W-:-:S02]  /*e9d0*/  ULDC UR4, c[0x0][0x1c0] ;  /* 0x0000700000047ab9 */ /* 0x000fc40000000800 */
[----:B------:R-:W-:-:S03]  /*e9e0*/  ULDC UR5, c[0x0][0x234] ;  /* 0x00008d0000057ab9 */ /* 0x000fc60000000800 */
[----:B------:R-:W-:Y:S01]  /*e9f0*/  @!UP2 UISETP.NE.AND UP1, UPT, UR9, URZ, UPT ;  /* 0x0000003f0900a28c */ /* 0x000fe2000bf25270 */
[----:B------:R-:W4:Y:S01]  /*ea00*/  S2UR UR9, SR_CTAID.X ;  /* 0x00000000000979c3 */ /* 0x000f220000002500 */
[----:B------:R-:W-:Y:S02]  /*ea10*/  @UP2 ULDC UR14, c[0x0][0x210] ;  /* 0x00008400000e2ab9 */ /* 0x000fe40000000800 */
[----:B------:R-:W-:Y:S02]  /*ea20*/  @UP2 UIMAD UR14, UR14, UR8, URZ ;  /* 0x000000080e0e22a4 */ /* 0x000fe4000f8e023f */
[----:B------:R-:W-:Y:S01]  /*ea30*/  @!UP2 USEL UR14, UR8, UR5, !UP1 ;  /* 0x00000005080ea287 */ /* 0x000fe2000c800000 */
[----:B-1----:R-:W-:Y:S01]  /*ea40*/  FADD.FTZ R149, R2, R5 ;  /* 0x0000000502957221 */ /* 0x002fe20000010000 */
[----:B------:R-:W-:Y:S01]  /*ea50*/  MOV R2, 0x3f800000 ;  /* 0x3f80000000027802 */ /* 0x000fe20000000f00 */
[----:B------:R-:W-:Y:S01]  /*ea60*/  @UP2 UMOV UR13, 0x1 ;  /* 0x00000001000d2882 */ /* 0x000fe20000000000 */
[----:B---3--:R-:W-:-:S02]  /*ea70*/  FADD.FTZ R150, R0, R4 ;  /* 0x0000000400967221 */ /* 0x008fc40000010000 */
[----:B------:R-:W-:Y:S01]  /*ea80*/  FSETP.NE.FTZ.AND P4, PT, R149, RZ, PT ;  /* 0x000000ff9500720b */ /* 0x000fe20003f95000 */
[----:B------:R-:W-:Y:S01]  /*ea90*/  @!UP2 UIMAD UR13, UR14, UR4, URZ ;  /* 0x000000040e0da2a4 */ /* 0x000fe2000f8e023f */
[----:B------:R-:W-:Y:S01]  /*eaa0*/  MOV R0, 0x3f800000 ;  /* 0x3f80000000007802 */ /* 0x000fe20000000f00 */
[----:B------:R-:W-:Y:S01]  /*eab0*/  @UP3 UIMAD UR16, UR6, UR8, URZ ;  /* 0x00000008061032a4 */ /* 0x000fe2000f8e023f */
[----:B------:R-:W-:Y:S01]  /*eac0*/  FSETP.NE.FTZ.AND P3, PT, R150, RZ, PT ;  /* 0x000000ff9600720b */ /* 0x000fe20003f75000 */
[----:B------:R-:W-:Y:S01]  /*ead0*/  @UP2 ULDC UR15, c[0x0][0x210] ;  /* 0x00008400000f2ab9 */ /* 0x000fe20000000800 */
[----:B------:R-:W-:Y:S01]  /*eae0*/  SHF.R.S32.HI R4, RZ, 0x1f, R172 ;  /* 0x0000001fff047819 */ /* 0x000fe200000114ac */
[----:B------:R-:W-:Y:S02]  /*eaf0*/  UIMAD UR5, UR6, UR13, URZ ;  /* 0x0000000d060572a4 */ /* 0x000fe4000f8e023f */
[----:B------:R-:W-:Y:S01]  /*eb00*/  @!UP2 UMOV UR15, 0x1 ;  /* 0x00000001000fa882 */ /* 0x000fe20000000000 */
[----:B------:R-:W-:Y:S01]  /*eb10*/  LEA.HI R4, R4, R17, RZ, 0x3 ;  /* 0x0000001104047211 */ /* 0x000fe200078f18ff */
[----:B------:R-:W-:-:S02]  /*eb20*/  @UP3 USEL UR16, UR16, UR19, !UP0 ;  /* 0x0000001310103287 */ /* 0x000fc4000c000000 */
[----:B------:R-:W1:Y:S01]  /*eb30*/  @P4 MUFU.RCP R2, R149 ;  /* 0x0000009500024308 */ /* 0x000e620000001000 */
[----:B------:R-:W-:Y:S01]  /*eb40*/  LOP3.LUT R4, R4, 0xfffffff8, RZ, 0xc0, !PT ;  /* 0xfffffff804047812 */ /* 0x000fe200078ec0ff */
[----:B----4-:R-:W-:Y:S02]  /*eb50*/  UIMAD UR4, UR9, UR15, URZ ;  /* 0x0000000f090472a4 */ /* 0x010fe4000f8e023f */
[----:B------:R-:W-:Y:S01]  /*eb60*/  USEL UR5, UR5, URZ, !UP3 ;  /* 0x0000003f05057287 */ /* 0x000fe2000d800000 */
[----:B------:R-:W-:Y:S01]  /*eb70*/  IADD3 R17, R17, -R4, RZ ;  /* 0x8000000411117210 */ /* 0x000fe20007ffe0ff */
[----:B------:R-:W-:Y:S02]  /*eb80*/  USHF.L.U32 UR4, UR4, 0x6, URZ ;  /* 0x0000000604047899 */ /* 0x000fe4000800063f */
[----:B------:R-:W3:Y:S01]  /*eb90*/  @P3 MUFU.RCP R0, R150 ;  /* 0x0000009600003308 */ /* 0x000ee20000001000 */
[----:B------:R-:W-:Y:S01]  /*eba0*/  R2P PR, R17, 0x6 ;  /* 0x0000000611007804 */ /* 0x000fe20000000000 */
[----:B------:R-:W-:-:S02]  /*ebb0*/  UIMAD UR14, UR10, UR14, UR5 ;  /* 0x0000000e0a0e72a4 */ /* 0x000fc4000f8e0205 */
[----:B------:R-:W-:Y:S02]  /*ebc0*/  @!UP3 UMOV UR26, URZ ;  /* 0x0000003f001abc82 */ /* 0x000fe40008000000 */
[----:B------:R-:W-:Y:S01]  /*ebd0*/  @UP3 UMOV UR26, UR16 ;  /* 0x00000010001a3c82 */ /* 0x000fe20008000000 */
[----:B-1----:R-:W-:Y:S01]  /*ebe0*/  FMUL.FTZ R2, R2, c[0x0][0x2dc] ;  /* 0x0000b70002027a20 */ /* 0x002fe20000410000 */
[----:B------:R-:W-:Y:S02]  /*ebf0*/  @!UP3 UMOV UR27, URZ ;  /* 0x0000003f001bbc82 */ /* 0x000fe40008000000 */
[----:B------:R-:W-:Y:S01]  /*ec00*/  USHF.R.S32.HI UR5, URZ, 0x1f, UR4 ;  /* 0x0000001f3f057899 */ /* 0x000fe20008011404 */
[C---:B------:R-:W-:Y:S01]  /*ec10*/  FMUL.FTZ R171, R2.reuse, R152 ;  /* 0x0000009802ab7220 */ /* 0x040fe20000410000 */
[----:B------:R-:W-:Y:S01]  /*ec20*/  @UP3 USHF.R.S32.HI UR27, URZ, 0x1f, UR16 ;  /* 0x0000001f3f1b3899 */ /* 0x000fe20008011410 */
[----:B------:R-:W-:Y:S01]  /*ec30*/  FMUL.FTZ R5, R2, R153 ;  /* 0x0000009902057220 */ /* 0x000fe20000410000 */
[----:B------:R-:W-:Y:S01]  /*ec40*/  USHF.R.S32.HI UR6, URZ, 0x1f, UR14 ;  /* 0x0000001f3f067899 */ /* 0x000fe2000801140e */
[----:B---3--:R-:W-:Y:S01]  /*ec50*/  FMUL.FTZ R0, R0, c[0x0][0x2dc] ;  /* 0x0000b70000007a20 */ /* 0x008fe20000410000 */
[----:B------:R-:W-:Y:S01]  /*ec60*/  UIADD3 UR4, UP2, UP1, UR4, UR26, UR14 ;  /* 0x0000001a04047290 */ /* 0x000fe2000f95e00e */
[C---:B------:R-:W-:Y:S01]  /*ec70*/  FMUL.FTZ R170, R2.reuse, R156 ;  /* 0x0000009c02aa7220 */ /* 0x040fe20000410000 */
[----:B------:R-:W-:Y:S01]  /*ec80*/  F2FP.BF16.PACK_AB R5, R5, R171 ;  /* 0x000000ab0505723e */ /* 0x000fe200000010ff */
[C---:B------:R-:W-:Y:S01]  /*ec90*/  FMUL.FTZ R7, R2.reuse, R157 ;  /* 0x0000009d02077220 */ /* 0x040fe20000410000 */
[----:B------:R-:W-:Y:S01]  /*eca0*/  @!UP0 UIADD3 UR7, UR25, UR11, URZ ;  /* 0x0000000b19078290 */ /* 0x000fe2000fffe03f */
[C---:B------:R-:W-:Y:S01]  /*ecb0*/  FMUL.FTZ R169, R2.reuse, R36 ;  /* 0x0000002402a97220 */ /* 0x040fe20000410000 */
[----:B------:R-:W-:Y:S01]  /*ecc0*/  UIADD3.X UR5, UR5, UR27, UR6, UP2, UP1 ;  /* 0x0000001b05057290 */ /* 0x000fe200097e2406 */
[C---:B------:R-:W-:Y:S01]  /*ecd0*/  FMUL.FTZ R168, R2.reuse, R40 ;  /* 0x0000002802a87220 */ /* 0x040fe20000410000 */
[----:B------:R-:W-:Y:S01]  /*ece0*/  F2FP.BF16.PACK_AB R7, R7, R170 ;  /* 0x000000aa0707723e */ /* 0x000fe200000010ff */
[C---:B------:R-:W-:Y:S01]  /*ecf0*/  FMUL.FTZ R157, R2.reuse, R44 ;  /* 0x0000002c029d7220 */ /* 0x040fe20000410000 */
[----:B------:R-:W-:Y:S01]  /*ed00*/  @!UP0 UMOV UR12, UR24 ;  /* 0x00000018000c8c82 */ /* 0x000fe20008000000 */
[----:B------:R-:W-:-:S02]  /*ed10*/  FMUL.FTZ R156, R2, R48 ;  /* 0x00000030029c7220 */ /* 0x000fc40000410000 */
[C---:B------:R-:W-:Y:S02]  /*ed20*/  FMUL.FTZ R153, R2.reuse, R52 ;  /* 0x0000003402997220 */ /* 0x040fe40000410000 */
[C---:B------:R-:W-:Y:S02]  /*ed30*/  FMUL.FTZ R152, R2.reuse, R56 ;  /* 0x0000003802987220 */ /* 0x040fe40000410000 */
[C---:B------:R-:W-:Y:S02]  /*ed40*/  FMUL.FTZ R151, R2.reuse, R60 ;  /* 0x0000003c02977220 */ /* 0x040fe40000410000 */
[C---:B------:R-:W-:Y:S02]  /*ed50*/  FMUL.FTZ R8, R2.reuse, R37 ;  /* 0x0000002502087220 */ /* 0x040fe40000410000 */
[C---:B------:R-:W-:Y:S02]  /*ed60*/  FMUL.FTZ R12, R2.reuse, R41 ;  /* 0x00000029020c7220 */ /* 0x040fe40000410000 */
[----:B------:R-:W-:Y:S01]  /*ed70*/  FMUL.FTZ R15, R2, R45 ;  /* 0x0000002d020f7220 */ /* 0x000fe20000410000 */
[----:B------:R-:W-:Y:S01]  /*ed80*/  F2FP.BF16.PACK_AB R8, R8, R169 ;  /* 0x000000a90808723e */ /* 0x000fe200000010ff */
[----:B------:R-:W-:Y:S01]  /*ed90*/  FMUL.FTZ R24, R2, R49 ;  /* 0x0000003102187220 */ /* 0x000fe20000410000 */
[----:B------:R-:W-:Y:S01]  /*eda0*/  F2FP.BF16.PACK_AB R12, R12, R168 ;  /* 0x000000a80c0c723e */ /* 0x000fe200000010ff */
[C---:B------:R-:W-:Y:S01]  /*edb0*/  FMUL.FTZ R22, R2.reuse, R53 ;  /* 0x0000003502167220 */ /* 0x040fe20000410000 */
[----:B------:R-:W-:Y:S01]  /*edc0*/  F2FP.BF16.PACK_AB R15, R15, R157 ;  /* 0x0000009d0f0f723e */ /* 0x000fe200000010ff */
[----:B------:R-:W-:-:S02]  /*edd0*/  FMUL.FTZ R20, R2, R57 ;  /* 0x0000003902147220 */ /* 0x000fc40000410000 */
[C---:B------:R-:W-:Y:S02]  /*ede0*/  FMUL.FTZ R18, R2.reuse, R61 ;  /* 0x0000003d02127220 */ /* 0x040fe40000410000 */
[C---:B------:R-:W-:Y:S02]  /*edf0*/  FMUL.FTZ R28, R2.reuse, R64 ;  /* 0x00000040021c7220 */ /* 0x040fe40000410000 */
[----:B------:R-:W-:Y:S01]  /*ee00*/  FMUL.FTZ R14, R2, R65 ;  /* 0x00000041020e7220 */ /* 0x000fe20000410000 */
[----:B------:R-:W-:Y:S01]  /*ee10*/  F2FP.BF16.PACK_AB R64, R18, R151 ;  /* 0x000000971240723e */ /* 0x000fe200000010ff */
[----:B------:R-:W-:Y:S01]  /*ee20*/  FMUL.FTZ R26, R2, R68 ;  /* 0x00000044021a7220 */ /* 0x000fe20000410000 */
[----:B------:R-:W-:Y:S01]  /*ee30*/  F2FP.BF16.PACK_AB R68, R22, R153 ;  /* 0x000000991644723e */ /* 0x000fe200000010ff */
[C---:B------:R-:W-:Y:S02]  /*ee40*/  FMUL.FTZ R60, R2.reuse, R69 ;  /* 0x00000045023c7220 */ /* 0x040fe40000410000 */
[----:B------:R-:W-:-:S02]  /*ee50*/  FMUL.FTZ R72, R2, R72 ;  /* 0x0000004802487220 */ /* 0x000fc40000410000 */
[----:B------:R-:W-:Y:S01]  /*ee60*/  FMUL.FTZ R73, R2, R73 ;  /* 0x0000004902497220 */ /* 0x000fe20000410000 */
[----:B------:R-:W-:Y:S01]  /*ee70*/  F2FP.BF16.PACK_AB R60, R60, R26 ;  /* 0x0000001a3c3c723e */ /* 0x000fe200000010ff */
[C---:B------:R-:W-:Y:S02]  /*ee80*/  FMUL.FTZ R76, R2.reuse, R76 ;  /* 0x0000004c024c7220 */ /* 0x040fe40000410000 */
[C---:B------:R-:W-:Y:S02]  /*ee90*/  FMUL.FTZ R56, R2.reuse, R77 ;  /* 0x0000004d02387220 */ /* 0x040fe40000410000 */
[C---:B------:R-:W-:Y:S02]  /*eea0*/  FMUL.FTZ R80, R2.reuse, R80 ;  /* 0x0000005002507220 */ /* 0x040fe40000410000 */
[----:B------:R-:W-:Y:S01]  /*eeb0*/  FMUL.FTZ R81, R2, R81 ;  /* 0x0000005102517220 */ /* 0x000fe20000410000 */
[----:B------:R-:W-:Y:S01]  /*eec0*/  F2FP.BF16.PACK_AB R56, R56, R76 ;  /* 0x0000004c3838723e */ /* 0x000fe200000010ff */
[----:B------:R-:W-:-:S02]  /*eed0*/  FMUL.FTZ R84, R2, R84 ;  /* 0x0000005402547220 */ /* 0x000fc40000410000 */
[C---:B------:R-:W-:Y:S02]  /*eee0*/  FMUL.FTZ R52, R2.reuse, R85 ;  /* 0x0000005502347220 */ /* 0x040fe40000410000 */
[C---:B------:R-:W-:Y:S02]  /*eef0*/  FMUL.FTZ R88, R2.reuse, R88 ;  /* 0x0000005802587220 */ /* 0x040fe40000410000 */
[----:B------:R-:W-:Y:S01]  /*ef00*/  FMUL.FTZ R89, R2, R89 ;  /* 0x0000005902597220 */ /* 0x000fe20000410000 */
[----:B------:R-:W-:Y:S01]  /*ef10*/  F2FP.BF16.PACK_AB R52, R52, R84 ;  /* 0x000000543434723e */ /* 0x000fe200000010ff */
[C---:B------:R-:W-:Y:S02]  /*ef20*/  FMUL.FTZ R92, R2.reuse, R92 ;  /* 0x0000005c025c7220 */ /* 0x040fe40000410000 */
        /* <DEDUP_REMOVED lines=29> */
[C---:B------:R-:W-:Y:S02]  /*f100*/  FMUL.FTZ R137, R2.reuse, R137 ;  /* 0x0000008902897220 */ /* 0x040fe40000410000 */
[C---:B------:R-:W-:Y:S02]  /*f110*/  FMUL.FTZ R160, R2.reuse, R160 ;  /* 0x000000a002a07220 */ /* 0x040fe40000410000 */
[C---:B------:R-:W-:Y:S01]  /*f120*/  FMUL.FTZ R161, R2.reuse, R161 ;  /* 0x000000a102a17220 */ /* 0x040fe20000410000 */
[----:B------:R-:W-:Y:S01]  /*f130*/  F2FP.BF16.PACK_AB R26, R137, R136 ;  /* 0x00000088891a723e */ /* 0x000fe200000010ff */
[----:B------:R-:W-:-:S02]  /*f140*/  FMUL.FTZ R140, R2, R140 ;  /* 0x0000008c028c7220 */ /* 0x000fc40000410000 */
[C---:B------:R-:W-:Y:S02]  /*f150*/  FMUL.FTZ R141, R2.reuse, R141 ;  /* 0x0000008d028d7220 */ /* 0x040fe40000410000 */
[C---:B------:R-:W-:Y:S02]  /*f160*/  FMUL.FTZ R164, R2.reuse, R164 ;  /* 0x000000a402a47220 */ /* 0x040fe40000410000 */
[C---:B------:R-:W-:Y:S01]  /*f170*/  FMUL.FTZ R165, R2.reuse, R165 ;  /* 0x000000a502a57220 */ /* 0x040fe20000410000 */
[----:B------:R-:W-:Y:S01]  /*f180*/  F2FP.BF16.PACK_AB R22, R141, R140 ;  /* 0x0000008c8d16723e */ /* 0x000fe200000010ff */
[C---:B------:R-:W-:Y:S02]  /*f190*/  FMUL.FTZ R144, R2.reuse, R144 ;  /* 0x0000009002907220 */ /* 0x040fe40000410000 */
[----:B------:R-:W-:Y:S02]  /*f1a0*/  FMUL.FTZ R145, R2, R145 ;  /* 0x0000009102917220 */ /* 0x000fe40000410000 */
[----:B------:R-:W-:-:S02]  /*f1b0*/  FMUL.FTZ R54, R0, R54 ;  /* 0x0000003600367220 */ /* 0x000fc40000410000 */
[C---:B------:R-:W-:Y:S01]  /*f1c0*/  FMUL.FTZ R2, R0.reuse, R55 ;  /* 0x0000003700027220 */ /* 0x040fe20000410000 */
[----:B------:R-:W-:Y:S01]  /*f1d0*/  F2FP.BF16.PACK_AB R18, R145, R144 ;  /* 0x000000909112723e */ /* 0x000fe200000010ff */
[C---:B------:R-:W-:Y:S02]  /*f1e0*/  FMUL.FTZ R65, R0.reuse, R59 ;  /* 0x0000003b00417220 */ /* 0x040fe40000410000 */
[C---:B------:R-:W-:Y:S02]  /*f1f0*/  FMUL.FTZ R62, R0.reuse, R62 ;  /* 0x0000003e003e7220 */ /* 0x040fe40000410000 */
[C---:B------:R-:W-:Y:S02]  /*f200*/  FMUL.FTZ R63, R0.reuse, R63 ;  /* 0x0000003f003f7220 */ /* 0x040fe40000410000 */
[----:B------:R-:W-:Y:S01]  /*f210*/  FMUL.FTZ R61, R0, R67 ;  /* 0x00000043003d7220 */ /* 0x000fe20000410000 */
[----:B------:R-:W-:Y:S01]  /*f220*/  F2FP.BF16.PACK_AB R67, R2, R54 ;  /* 0x000000360243723e */ /* 0x000fe200000010ff */
[C---:B------:R-:W-:Y:S01]  /*f230*/  FMUL.FTZ R13, R0.reuse, R39 ;  /* 0x00000027000d7220 */ /* 0x040fe20000410000 */
[----:B------:R-:W-:Y:S01]  /*f240*/  F2FP.BF16.PACK_AB R54, R81, R80 ;  /* 0x000000505136723e */ /* 0x000fe200000010ff */
[----:B------:R-:W-:Y:S01]  /*f250*/  FMUL.FTZ R11, R0, R43 ;  /* 0x0000002b000b7220 */ /* 0x000fe20000410000 */
[----:B------:R-:W-:Y:S01]  /*f260*/  LEA.HI R80, R174, R173, RZ, 0x5 ;  /* 0x000000adae507211 */ /* 0x000fe200078f28ff */
[C---:B------:R-:W-:Y:S01]  /*f270*/  FMUL.FTZ R16, R0.reuse, R47 ;  /* 0x0000002f00107220 */ /* 0x040fe20000410000 */
[----:B------:R-:W-:Y:S01]  /*f280*/  SHF.L.U32 R2, R17, 0x6, RZ ;  /* 0x0000000611027819 */ /* 0x000fe200000006ff */
[C---:B------:R-:W-:Y:S01]  /*f290*/  FMUL.FTZ R69, R0.reuse, R51 ;  /* 0x0000003300457220 */ /* 0x040fe20000410000 */
[----:B------:R-:W-:Y:S01]  /*f2a0*/  F2FP.BF16.PACK_AB R63, R63, R62 ;  /* 0x0000003e3f3f723e */ /* 0x000fe200000010ff */
[----:B------:R-:W-:Y:S01]  /*f2b0*/  FMUL.FTZ R6, R0, R70 ;  /* 0x0000004600067220 */ /* 0x000fe20000410000 */
[----:B------:R-:W-:Y:S01]  /*f2c0*/  F2FP.BF16.PACK_AB R62, R14, R28 ;  /* 0x0000001c0e3e723e */ /* 0x000fe200000010ff */
[C---:B------:R-:W-:Y:S01]  /*f2d0*/  FMUL.FTZ R59, R0.reuse, R71 ;  /* 0x00000047003b7220 */ /* 0x040fe20000410000 */
[----:B------:R-:W-:Y:S01]  /*f2e0*/  SHF.R.S32.HI R14, RZ, 0x5, R80 ;  /* 0x00000005ff0e7819 */ /* 0x000fe20000011450 */
[----:B------:R-:W-:Y:S01]  /*f2f0*/  FMUL.FTZ R154, R0, R154 ;  /* 0x0000009a009a7220 */ /* 0x000fe20000410000 */
[----:B------:R-:W-:Y:S01]  /*f300*/  LOP3.LUT R2, R2, 0x1c0, RZ, 0xc0, !PT ;  /* 0x000001c002027812 */ /* 0x000fe200078ec0ff */
[C---:B------:R-:W-:Y:S01]  /*f310*/  FMUL.FTZ R4, R0.reuse, R155 ;  /* 0x0000009b00047220 */ /* 0x040fe20000410000 */
[----:B------:R-:W-:Y:S01]  /*f320*/  F2FP.BF16.PACK_AB R59, R59, R6 ;  /* 0x000000063b3b723e */ /* 0x000fe200000010ff */
[C---:B------:R-:W-:Y:S01]  /*f330*/  FMUL.FTZ R158, R0.reuse, R158 ;  /* 0x0000009e009e7220 */ /* 0x040fe20000410000 */
[----:B------:R-:W-:Y:S01]  /*f340*/  LOP3.LUT R6, R17, 0x1, RZ, 0xc0, !PT ;  /* 0x0000000111067812 */ /* 0x000fe200078ec0ff */
[----:B------:R-:W-:Y:S01]  /*f350*/  FMUL.FTZ R9, R0, R159 ;  /* 0x0000009f00097220 */ /* 0x000fe20000410000 */
[----:B------:R-:W-:Y:S01]  /*f360*/  LEA.HI R2, R2, R2, RZ, 0x1d ;  /* 0x0000000202027211 */ /* 0x000fe200078fe8ff */
[----:B------:R-:W-:Y:S01]  /*f370*/  FMUL.FTZ R38, R0, R38 ;  /* 0x0000002600267220 */ /* 0x000fe20000410000 */
[----:B------:R-:W-:Y:S01]  /*f380*/  ISETP.NE.U32.AND P0, PT, R6, 0x1, PT ;  /* 0x000000010600780c */ /* 0x000fe20003f05070 */
[C---:B------:R-:W-:Y:S01]  /*f390*/  FMUL.FTZ R42, R0.reuse, R42 ;  /* 0x0000002a002a7220 */ /* 0x040fe20000410000 */
[----:B------:R-:W-:Y:S01]  /*f3a0*/  MOV R6, 0x20 ;  /* 0x0000002000067802 */ /* 0x000fe20000000f00 */
        /* <DEDUP_REMOVED lines=8> */
[C---:B------:R-:W-:Y:S01]  /*f430*/  FMUL.FTZ R74, R0.reuse, R74 ;  /* 0x0000004a004a7220 */ /* 0x040fe20000410000 */
[----:B------:R-:W-:Y:S01]  /*f440*/  F2FP.BF16.PACK_AB R11, R11, R42 ;  /* 0x0000002a0b0b723e */ /* 0x000fe200000010ff */
[C---:B------:R-:W-:Y:S01]  /*f450*/  FMUL.FTZ R57, R0.reuse, R75 ;  /* 0x0000004b00397220 */ /* 0x040fe20000410000 */
[----:B------:R-:W-:Y:S01]  /*f460*/  F2FP.BF16.PACK_AB R61, R61, R10 ;  /* 0x0000000a3d3d723e */ /* 0x000fe200000010ff */
[C---:B------:R-:W-:Y:S01]  /*f470*/  FMUL.FTZ R78, R0.reuse, R78 ;  /* 0x0000004e004e7220 */ /* 0x040fe20000410000 */
[----:B------:R-:W-:Y:S01]  /*f480*/  MOV R10, 0x40 ;  /* 0x00000040000a7802 */ /* 0x000fe20000000f00 */
[----:B------:R-:W-:Y:S01]  /*f490*/  FMUL.FTZ R55, R0, R79 ;  /* 0x0000004f00377220 */ /* 0x000fe20000410000 */
[----:B------:R-:W-:Y:S01]  /*f4a0*/  F2FP.BF16.PACK_AB R16, R16, R46 ;  /* 0x0000002e1010723e */ /* 0x000fe200000010ff */
[----:B------:R-:W-:Y:S01]  /*f4b0*/  FMUL.FTZ R82, R0, R82 ;  /* 0x0000005200527220 */ /* 0x000fe20000410000 */
[----:B------:R-:W-:Y:S01]  /*f4c0*/  SEL R10, R10, 0xffffffc0, !P2 ;  /* 0xffffffc00a0a7807 */ /* 0x000fe20005000000 */
[----:B------:R-:W-:Y:S01]  /*f4d0*/  FMUL.FTZ R53, R0, R83 ;  /* 0x0000005300357220 */ /* 0x000fe20000410000 */
[----:B------:R-:W-:Y:S01]  /*f4e0*/  F2FP.BF16.PACK_AB R70, R24, R156 ;  /* 0x0000009c1846723e */ /* 0x000fe200000010ff */
[C---:B------:R-:W-:Y:S01]  /*f4f0*/  FMUL.FTZ R86, R0.reuse, R86 ;  /* 0x0000005600567220 */ /* 0x040fe20000410000 */
[----:B------:R-:W-:Y:S01]  /*f500*/  F2FP.BF16.PACK_AB R69, R69, R50 ;  /* 0x000000324545723e */ /* 0x000fe200000010ff */
[----:B------:R-:W-:Y:S01]  /*f510*/  FMUL.FTZ R51, R0, R87 ;  /* 0x0000005700337220 */ /* 0x000fe20000410000 */
        /* <DEDUP_REMOVED lines=62> */
[----:B------:R-:W-:Y:S01]  /*f900*/  FMUL.FTZ R147, R0, R147 ;  /* 0x0000009300937220 */ /* 0x000fe20000410000 */
[----:B------:R-:W-:Y:S02]  /*f910*/  LOP3.LUT R0, R172, 0x3ffffffc, RZ, 0xc0, !PT ;  /* 0x3ffffffcac007812 */ /* 0x000fe400078ec0ff */
[----:B------:R-:W-:Y:S02]  /*f920*/  F2FP.BF16.PACK_AB R19, R19, R166 ;  /* 0x000000a61313723e */ /* 0x000fe400000010ff */
[----:B------:R-:W-:Y:S02]  /*f930*/  IADD3 R0, -R0, R173, RZ ;  /* 0x000000ad00007210 */ /* 0x000fe40007ffe1ff */
[----:B------:R-:W-:-:S02]  /*f940*/  F2FP.BF16.PACK_AB R17, R147, R146 ;  /* 0x000000929311723e */ /* 0x000fc400000010ff */
[----:B------:R-:W-:-:S04]  /*f950*/  LEA R0, R14, R0, 0x9 ;  /* 0x000000000e007211 */ /* 0x000fc800078e48ff */
[----:B------:R-:W-:-:S04]  /*f960*/  LEA R0, R0, R2, 0x1 ;  /* 0x0000000200007211 */ /* 0x000fc800078e08ff */
[----:B------:R-:W-:-:S04]  /*f970*/  SHF.L.U32 R0, R0, 0x1, RZ ;  /* 0x0000000100007819 */ /* 0x000fc800000006ff */
[C---:B------:R-:W-:Y:S01]  /*f980*/  IADD3 R2, R0.reuse, -0x10, RZ ;  /* 0xfffffff000027810 */ /* 0x040fe20007ffe0ff */
[----:B------:R1:W-:Y:S01]  /*f990*/  STS [R0], R5 ;  /* 0x0000000500007388 */ /* 0x0003e20000000800 */
[----:B------:R-:W-:-:S03]  /*f9a0*/  @P0 IADD3 R2, R0, 0x10, RZ ;  /* 0x0000001000020810 */ /* 0x000fc60007ffe0ff */
[----:B------:R3:W-:Y:S04]  /*f9b0*/  STS [R0+0x400], R4 ;  /* 0x0004000400007388 */ /* 0x0007e80000000800 */
[----:B------:R4:W-:Y:S04]  /*f9c0*/  STS [R2], R7 ;  /* 0x0000000702007388 */ /* 0x0009e80000000800 */
[----:B------:R5:W-:Y:S01]  /*f9d0*/  STS [R2+0x400], R9 ;  /* 0x0004000902007388 */ /* 0x000be20000000800 */
[----:B-1----:R-:W-:Y:S02]  /*f9e0*/  IADD3 R5, R0, R6, RZ ;  /* 0x0000000600057210 */ /* 0x002fe40007ffe0ff */
[----:B---3--:R-:W-:-:S03]  /*f9f0*/  IADD3 R4, R6, R2, RZ ;  /* 0x0000000206047210 */ /* 0x008fc60007ffe0ff */
[----:B------:R1:W-:Y:S01]  /*fa00*/  STS [R5], R8 ;  /* 0x0000000805007388 */ /* 0x0003e20000000800 */
[----:B----4-:R-:W-:-:S03]  /*fa10*/  IADD3 R7, R5, R10, RZ ;  /* 0x0000000a05077210 */ /* 0x010fc60007ffe0ff */
[----:B------:R-:W-:Y:S01]  /*fa20*/  STS [R5+0x400], R13 ;  /* 0x0004000d05007388 */ /* 0x000fe20000000800 */
[----:B------:R-:W-:Y:S02]  /*fa30*/  IADD3 R6, R4, R10, RZ ;  /* 0x0000000a04067210 */ /* 0x000fe40007ffe0ff */
[----:B-----5:R-:W-:Y:S01]  /*fa40*/  IADD3 R9, R10, R2, RZ ;  /* 0x000000020a097210 */ /* 0x020fe20007ffe0ff */
[----:B------:R-:W-:Y:S04]  /*fa50*/  STS [R4], R12 ;  /* 0x0000000c04007388 */ /* 0x000fe80000000800 */
[----:B------:R-:W-:Y:S01]  /*fa60*/  STS [R4+0x400], R11 ;  /* 0x0004000b04007388 */ /* 0x000fe20000000800 */
[----:B-1----:R-:W-:-:S05]  /*fa70*/  IADD3 R8, R0, R10, RZ ;  /* 0x0000000a00087210 */ /* 0x002fca0007ffe0ff */
        /* <DEDUP_REMOVED lines=43> */
[----:B------:R3:W-:Y:S04]  /*fd30*/  STS [R2+0x6400], R29 ;  /* 0x0064001d02007388 */ /* 0x0007e80000000800 */
[----:B------:R-:W-:Y:S04]  /*fd40*/  STS [R5+0x6000], R28 ;  /* 0x0060001c05007388 */ /* 0x000fe80000000800 */
[----:B------:R4:W-:Y:S04]  /*fd50*/  STS [R5+0x6400], R27 ;  /* 0x0064001b05007388 */ /* 0x0009e80000000800 */
[----:B------:R-:W-:Y:S04]  /*fd60*/  STS [R4+0x6000], R26 ;  /* 0x0060001a04007388 */ /* 0x000fe80000000800 */
[----:B------:R5:W-:Y:S01]  /*fd70*/  STS [R4+0x6400], R25 ;  /* 0x0064001904007388 */ /* 0x000be20000000800 */
[----:B-1----:R-:W-:-:S03]  /*fd80*/  LOP3.LUT R0, R80, 0xffffffe0, RZ, 0xc0, !PT ;  /* 0xffffffe050007812 */ /* 0x002fc600078ec0ff */
[----:B------:R-:W-:Y:S01]  /*fd90*/  STS [R8+0x6000], R24 ;  /* 0x0060001808007388 */ /* 0x000fe20000000800 */
[----:B------:R-:W-:-:S03]  /*fda0*/  IADD3 R0, -R0, R173, RZ ;  /* 0x000000ad00007210 */ /* 0x000fc60007ffe1ff */
[----:B------:R1:W-:Y:S01]  /*fdb0*/  STS [R8+0x6400], R23 ;  /* 0x0064001708007388 */ /* 0x0003e20000000800 */
[----:B---3--:R-:W-:Y:S02]  /*fdc0*/  SHF.R.S32.HI R2, RZ, 0x1f, R14 ;  /* 0x0000001fff027819 */ /* 0x008fe4000001140e */
[----:B------:R-:W-:Y:S01]  /*fdd0*/  LOP3.LUT P0, RZ, R0, 0x3, RZ, 0xc0, !PT ;  /* 0x0000000300ff7812 */ /* 0x000fe2000780c0ff */
[----:B------:R-:W-:Y:S01]  /*fde0*/  STS [R9+0x6000], R22 ;  /* 0x0060001609007388 */ /* 0x000fe20000000800 */
[----:B------:R-:W-:-:S03]  /*fdf0*/  LEA.HI R2, R2, R14, RZ, 0x2 ;  /* 0x0000000e02027211 */ /* 0x000fc600078f10ff */
[----:B------:R-:W-:Y:S01]  /*fe00*/  STS [R9+0x6400], R21 ;  /* 0x0064001509007388 */ /* 0x000fe20000000800 */
[----:B----4-:R-:W3:Y:S01]  /*fe10*/  @P3 MUFU.LG2 R5, R150 ;  /* 0x0000009600053308 */ /* 0x010ee20000000c00 */
[----:B------:R-:W-:Y:S02]  /*fe20*/  LOP3.LUT R2, R2, 0xffffffc, RZ, 0xc0, !PT ;  /* 0x0ffffffc02027812 */ /* 0x000fe400078ec0ff */
[----:B------:R-:W-:Y:S02]  /*fe30*/  STS [R7+0x6000], R20 ;  /* 0x0060001407007388 */ /* 0x000fe40000000800 */
[----:B------:R-:W-:Y:S02]  /*fe40*/  IADD3 R0, R14, -R2, RZ ;  /* 0x800000020e007210 */ /* 0x000fe40007ffe0ff */
[----:B------:R4:W-:Y:S01]  /*fe50*/  STS [R7+0x6400], R19 ;  /* 0x0064001307007388 */ /* 0x0009e20000000800 */
[----:B-----5:R-:W5:Y:S01]  /*fe60*/  @P4 MUFU.LG2 R4, R149 ;  /* 0x0000009500044308 */ /* 0x020f620000000c00 */
[----:B--2---:R-:W-:-:S02]  /*fe70*/  LEA R0, R0, R175, 0x4 ;  /* 0x000000af00007211 */ /* 0x004fc400078e20ff */
[----:B------:R2:W-:Y:S04]  /*fe80*/  STS [R6+0x6000], R18 ;  /* 0x0060001206007388 */ /* 0x0005e80000000800 */
[----:B------:R2:W-:Y:S01]  /*fe90*/  STS [R6+0x6400], R17 ;  /* 0x0064001106007388 */ /* 0x0005e20000000800 */
[----:B---3--:R-:W-:Y:S01]  /*fea0*/  @P3 FMUL.FTZ R2, R5, 0.69314718246459960938 ;  /* 0x3f31721805023820 */ /* 0x008fe20000410000 */
[----:B-1----:R-:W-:Y:S02]  /*feb0*/  MOV R8, 0x7f800000 ;  /* 0x7f80000000087802 */ /* 0x002fe40000000f00 */
[----:B------:R-:W-:Y:S01]  /*fec0*/  BAR.SYNC.DEFER_BLOCKING 0x0 ;  /* 0x0000000000007b1d */ /* 0x000fe20000010000 */
[----:B------:R-:W-:Y:S02]  /*fed0*/  @P3 FFMA.FTZ R8, R3, c[0x0][0x238], R2 ;  /* 0x00008e0003083a23 */ /* 0x000fe40000010002 */
[----:B-----5:R-:W-:Y:S01]  /*fee0*/  @P4 FMUL.FTZ R4, R4, 0.69314718246459960938 ;  /* 0x3f31721804044820 */ /* 0x020fe20000410000 */
[----:B----4-:R-:W-:-:S03]  /*fef0*/  MOV R7, 0x7f800000 ;  /* 0x7f80000000077802 */ /* 0x010fc60000000f00 */
[----:B------:R-:W-:Y:S01]  /*ff00*/  @P4 FFMA.FTZ R7, R148, c[0x0][0x238], R4 ;  /* 0x00008e0094074a23 */ /* 0x000fe20000010004 */
        /* <DEDUP_REMOVED lines=24> */
[C---:B--2---:R-:W-:Y:S02]  /*10090*/  @!P2 IADD3 R6, P0, R0.reuse, UR4, RZ ;  /* 0x000000040006ac10 */ /* 0x044fe4000ff1e0ff */
        /* <DEDUP_REMOVED lines=8> */
.L_x_355:
[----:B---34-:R-:W-:Y:S05]  /*10120*/  BSYNC B0 ;  /* 0x0000000000007941 */ /* 0x018fea0003800000 */
.L_x_354:
[----:B--2---:R-:W2:Y:S04]  /*10130*/  LDL.LU.64 R4, [R1+0x38] ;  /* 0x0000380001047983 */ /* 0x004ea80000300a00 */
[----:B------:R-:W3:Y:S04]  /*10140*/  S2R R3, SR_TID.X ;  /* 0x0000000000037919 */ /* 0x000ee80000002100 */
[----:B------:R-:W4:Y:S01]  /*10150*/  S2R R8, SR_CTAID.Z ;  /* 0x0000000000087919 */ /* 0x000f220000002700 */
[----:B------:R-:W-:-:S02]  /*10160*/  USHF.R.S32.HI UR6, URZ, 0x1f, UR10 ;  /* 0x0000001f3f067899 */ /* 0x000fc4000801140a */
[----:B------:R-:W-:Y:S01]  /*10170*/  ULDC.64 UR4, c[0x0][0x1f0] ;  /* 0x00007c0000047ab9 */ /* 0x000fe20000000a00 */
[----:B------:R1:W5:Y:S01]  /*10180*/  LDL.64 R12, [R1+0x20] ;  /* 0x00002000010c7983 */ /* 0x0003620000100a00 */
[----:B------:R-:W-:Y:S01]  /*10190*/  UIMAD UR4, UR6, UR4, URZ ;  /* 0x00000004060472a4 */ /* 0x000fe2000f8e023f */
[----:B------:R-:W-:Y:S03]  /*101a0*/  BSSY B0, `(.L_x_356) ;  /* 0x0000016000007945 */ /* 0x000fe60003800000 */
[----:B------:R-:W-:Y:S01]  /*101b0*/  UIMAD UR4, UR10, UR5, UR4 ;  /* 0x000000050a0472a4 */ /* 0x000fe2000f8e0204 */
[----:B---3--:R-:W-:-:S04]  /*101c0*/  SHF.R.S32.HI R0, RZ, 0x1f, R3 ;  /* 0x0000001fff007819 */ /* 0x008fc80000011403 */
[----:B------:R-:W-:-:S04]  /*101d0*/  LEA.HI R0, R0, R3, RZ, 0x3 ;  /* 0x0000000300007211 */ /* 0x000fc800078f18ff */
[----:B------:R-:W-:Y:S02]  /*101e0*/  SHF.R.S32.HI R11, RZ, 0x3, R0 ;  /* 0x00000003ff0b7819 */ /* 0x000fe40000011400 */
[----:B--2---:R-:W-:-:S04]  /*101f0*/  IADD3 R2, P0, R4, UR12, RZ ;  /* 0x0000000c04027c10 */ /* 0x004fc8000ff1e0ff */
[----:B------:R-:W-:Y:S02]  /*10200*/  IADD3.X R3, R5, UR7, RZ, P0, !PT ;  /* 0x0000000705037c10 */ /* 0x000fe400087fe4ff */
[----:B------:R-:W-:-:S03]  /*10210*/  ISETP.GE.AND P0, PT, R11, UR18, PT ;  /* 0x000000120b007c0c */ /* 0x000fc6000bf06270 */
[----:B----4-:R-:W-:-:S05]  /*10220*/  IMAD.WIDE.U32 R8, R8, c[0x0][0x1f0], R2 ;  /* 0x00007c0008087a25 */ /* 0x010fca00078e0002 */
[----:B------:R-:W-:-:S05]  /*10230*/  IADD3 R7, R9, UR4, RZ ;  /* 0x0000000409077c10 */ /* 0x000fca000fffe0ff */
[----:B------:R-:W-:Y:S05]  /*10240*/  @P0 BRA `(.L_x_357) ;  /* 0x000000b000000947 */ /* 0x000fea0003800000 */
[----:B-1----:R-:W-:Y:S01]  /*10250*/  MOV R6, R8 ;  /* 0x0000000800067202 */ /* 0x002fe20000000f00 */
[----:B-----5:R-:W-:-:S04]  /*10260*/  IMAD R0, R13, c[0x0][0x1e8], RZ ;  /* 0x00007a000d007a24 */ /* 0x020fc800078e02ff */
[----:B------:R-:W-:-:S04]  /*10270*/  IMAD.WIDE.U32 R4, R12, c[0x0][0x1e8], R6 ;  /* 0x00007a000c047a25 */ /* 0x000fc800078e0006 */
        /* <DEDUP_REMOVED lines=8> */
.L_x_357:
[----:B-1----:R-:W-:Y:S05]  /*10300*/  BSYNC B0 ;  /* 0x0000000000007941 */ /* 0x002fea0003800000 */
.L_x_356:
[----:B------:R-:W-:Y:S01]  /*10310*/  IADD3 R0, R11, 0x10, RZ ;  /* 0x000000100b007810 */ /* 0x000fe20007ffe0ff */
[----:B------:R-:W-:Y:S03]  /*10320*/  BSSY B0, `(.L_x_358) ;  /* 0x0000011000007945 */ /* 0x000fe60003800000 */
[----:B------:R-:W-:-:S13]  /*10330*/  ISETP.GE.AND P0, PT, R0, UR18, PT ;  /* 0x0000001200007c0c */ /* 0x000fda000bf06270 */
[----:B------:R-:W-:Y:S05]  /*10340*/  @P0 BRA `(.L_x_359) ;  /* 0x000000e000000947 */ /* 0x000fea0003800000 */
[----:B-----5:R-:W-:Y:S01]  /*10350*/  IADD3 R10, P0, R12, 0x10, RZ ;  /* 0x000000100c0a7810 */ /* 0x020fe20007f1e0ff */
        /* <DEDUP_REMOVED lines=13> */
.L_x_359:
[----:B------:R-:W-:Y:S05]  /*10430*/  BSYNC B0 ;  /* 0x0000000000007941 */ /* 0x000fea0003800000 */
.L_x_358:
[----:B------:R-:W-:Y:S01]  /*10440*/  IADD3 R0, R11, 0x20, RZ ;  /* 0x000000200b007810 */ /* 0x000fe20007ffe0ff */
[----:B------:R-:W-:Y:S03]  /*10450*/  BSSY B0, `(.L_x_360) ;  /* 0x0000011000007945 */ /* 0x000fe60003800000 */
[----:B------:R-:W-:-:S13]  /*10460*/  ISETP.GE.AND P0, PT, R0, UR18, PT ;  /* 0x0000001200007c0c */ /* 0x000fda000bf06270 */
[----:B------:R-:W-:Y:S05]  /*10470*/  @P0 BRA `(.L_x_361) ;  /* 0x000000e000000947 */ /* 0x000fea0003800000 */
[----:B-----5:R-:W-:Y:S01]  /*10480*/  IADD3 R10, P0, R12, 0x20, RZ ;  /* 0x000000200c0a7810 */ /* 0x020fe20007f1e0ff */
        /* <DEDUP_REMOVED lines=13> */
.L_x_361:
[----:B------:R-:W-:Y:S05]  /*10560*/  BSYNC B0 ;  /* 0x0000000000007941 */ /* 0x000fea0003800000 */
.L_x_360:
[----:B------:R-:W2:Y:S02]  /*10570*/  LDL.LU R0, [R1+0x4c] ;  /* 0x00004c0001007983 */ /* 0x000ea40000300800 */
[----:B--2---:R-:W-:-:S13]  /*10580*/  ISETP.GE.AND P0, PT, R0, UR18, PT ;  /* 0x0000001200007c0c */ /* 0x004fda000bf06270 */
[----:B------:R-:W-:Y:S05]  /*10590*/  @P0 EXIT ;  /* 0x000000000000094d */ /* 0x000fea0003800000 */
        /* <DEDUP_REMOVED lines=15> */
.L_x_343:
[----:B------:R-:W-:Y:S01]  /*10690*/  UISETP.NE.AND UP4, UPT, UR19, -0x1, UPT ;  /* 0xffffffff1300788c */ /* 0x000fe2000bf85270 */
[----:B------:R-:W-:Y:S01]  /*106a0*/  LEA.HI R6, R26, R112, RZ, 0x3 ;  /* 0x000000701a067211 */ /* 0x000fe200078f18ff */
[----:B------:R-:W-:Y:S01]  /*106b0*/  ULDC.64 UR6, c[0x0][0x1e8] ;  /* 0x00007a0000067ab9 */ /* 0x000fe20000000a00 */
[----:B------:R-:W1:Y:S01]  /*106c0*/  S2R R12, SR_CTAID.Z ;  /* 0x00000000000c7919 */ /* 0x000e620000002700 */
[----:B------:R-:W-:Y:S01]  /*106d0*/  ULDC.64 UR4, c[0x0][0x1e0] ;  /* 0x0000780000047ab9 */ /* 0x000fe20000000a00 */
[----:B------:R-:W-:Y:S01]  /*106e0*/  LOP3.LUT R0, R6, 0x1ffffff8, RZ, 0xc0, !PT ;  /* 0x1ffffff806007812 */ /* 0x000fe200078ec0ff */
[----:B------:R-:W-:Y:S01]  /*106f0*/  ULDC.U8 UR16, c[0x0][0x328] ;  /* 0x0000ca0000107ab9 */ /* 0x000fe20000000000 */
[----:B------:R-:W2:Y:S01]  /*10700*/  S2R R4, SR_CTAID.X ;  /* 0x0000000000047919 */ /* 0x000ea20000002500 */
[----:B------:R-:W-:Y:S01]  /*10710*/  USHF.R.S32.HI UR13, URZ, 0x1f, UR9 ;  /* 0x0000001f3f0d7899 */ /* 0x000fe20008011409 */
[----:B------:R-:W-:Y:S01]  /*10720*/  SHF.R.S32.HI R6, RZ, 0x3, R6 ;  /* 0x00000003ff067819 */ /* 0x000fe20000011406 */
[----:B------:R-:W-:Y:S01]  /*10730*/  UISETP.NE.AND UP2, UPT, UR16, URZ, UPT ;  /* 0x0000003f1000728c */ /* 0x000fe2000bf45270 */
[----:B------:R-:W-:Y:S01]  /*10740*/  IMAD.IADD R0, R112, 0x1, -R0 ;  /* 0x0000000170007824 */ /* 0x000fe200078e0a00 */
[----:B------:R-:W-:Y:S01]  /*10750*/  @UP4 UIMAD.WIDE.U32 UR14, UR19, UR6, URZ ;  /* 0x00000006130e42a5 */ /* 0x000fe2000f8e003f */
[----:B------:R-:W-:Y:S01]  /*10760*/  SHF.R.S32.HI R7, RZ, 0x1f, R6 ;  /* 0x0000001fff077819 */ /* 0x000fe20000011406 */
[----:B------:R-:W-:Y:S01]  /*10770*/  @!UP4 USHF.R.S32.HI UR17, URZ, 0x1f, UR12 ;  /* 0x0000001f3f11c899 */ /* 0x000fe2000801140c */
[----:B------:R-:W-:Y:S01]  /*10780*/  IMAD.SHL.U32 R0, R0, 0x8, RZ ;  /* 0x0000000800007824 */ /* 0x000fe200078e00ff */
[----:B------:R-:W-:Y:S01]  /*10790*/  @UP4 UIMAD UR7, UR19, UR7, UR15 ;  /* 0x00000007130742a4 */ /* 0x000fe2000f8e020f */
[----:B------:R-:W-:Y:S01]  /*107a0*/  BSSY B0, `(.L_x_362) ;  /* 0x0000038000007945 */ /* 0x000fe20003800000 */
[----:B------:R-:W-:-:S02]  /*107b0*/  @!UP4 UIMAD UR17, UR17, UR4, URZ ;  /* 0x000000041111c2a4 */ /* 0x000fc4000f8e023f */
[----:B------:R-:W-:Y:S02]  /*107c0*/  ULDC.U8 UR15, c[0x0][0x329] ;  /* 0x0000ca40000f7ab9 */ /* 0x000fe40000000000 */
[----:B------:R-:W-:Y:S02]  /*107d0*/  UISETP.NE.AND UP3, UPT, UR15, URZ, UPT ;  /* 0x0000003f0f00728c */ /* 0x000fe4000bf65270 */
[----:B------:R-:W-:Y:S02]  /*107e0*/  @!UP4 UIMAD.WIDE.U32 UR24, UR12, UR4, URZ ;  /* 0x000000040c18c2a5 */ /* 0x000fe4000f8e003f */
[----:B------:R-:W-:Y:S02]  /*107f0*/  @!UP4 UIMAD UR17, UR12, UR5, UR17 ;  /* 0x000000050c11c2a4 */ /* 0x000fe4000f8e0211 */
[----:B------:R-:W-:Y:S02]  /*10800*/  UISETP.EQ.AND UP2, UPT, UR15, URZ, UP2 ;  /* 0x0000003f0f00728c */ /* 0x000fe40009742270 */
[----:B------:R-:W-:Y:S01]  /*10810*/  ULDC.64 UR4, c[0x0][0x1f0] ;  /* 0x00007c0000047ab9 */ /* 0x000fe20000000a00 */
[----:B--2---:R-:W-:Y:S01]  /*10820*/  IMAD.WIDE R4, R4, 0x40, R6 ;  /* 0x0000004004047825 */ /* 0x004fe200078e0206 */
[----:B------:R-:W-:-:S02]  /*10830*/  UIMAD UR4, UR13, UR4, URZ ;  /* 0x000000040d0472a4 */ /* 0x000fc4000f8e023f */
[----:B------:R-:W-:Y:S02]  /*10840*/  @!UP3 UISETP.NE.AND UP1, UPT, UR16, URZ, UPT ;  /* 0x0000003f1000b28c */ /* 0x000fe4000bf25270 */
[----:B------:R-:W-:Y:S02]  /*10850*/  ULDC UR11, c[0x0][0x214] ;  /* 0x00008500000b7ab9 */ /* 0x000fe40000000800 */
[----:B------:R-:W-:Y:S02]  /*10860*/  @UP3 ULDC UR13, c[0x0][0x210] ;  /* 0x00008400000d3ab9 */ /* 0x000fe40000000800 */
[----:B------:R-:W-:Y:S02]  /*10870*/  ULDC UR8, c[0x0][0x234] ;  /* 0x00008d0000087ab9 */ /* 0x000fe40000000800 */
[----:B------:R-:W-:Y:S02]  /*10880*/  @UP3 UIMAD UR13, UR13, UR11, URZ ;  /* 0x0000000b0d0d32a4 */ /* 0x000fe4000f8e023f */
[----:B------:R-:W-:-:S02]  /*10890*/  UISETP.NE.OR UP0, UPT, UR19, -0x1, !UP2 ;  /* 0xffffffff1300788c */ /* 0x000fc4000d705670 */
[----:B------:R-:W-:Y:S02]  /*108a0*/  @!UP3 USEL UR13, UR11, UR8, !UP1 ;  /* 0x000000080b0db287 */ /* 0x000fe4000c800000 */
        /* <DEDUP_REMOVED lines=12> */
[----:B------:R-:W-:Y:S02]  /*10970*/  USEL UR15, UR15, URZ, !UP2 ;  /* 0x0000003f0f0f7287 */ /* 0x000fe4000d000000 */
[----:B------:R-:W-:Y:S01]  /*10980*/  @!UP3 UMOV UR18, 0x1 ;  /* 0x000000010012b882 */ /* 0x000fe20000000000 */
[----:B-1----:R-:W-:Y:S01]  /*10990*/  IMAD.WIDE.U32 R12, R12, c[0x0][0x1f0], R2 ;  /* 0x00007c000c0c7a25 */ /* 0x002fe200078e0002 */
[----:B------:R-:W-:-:S02]  /*109a0*/  UIMAD UR10, UR10, UR18, URZ ;  /* 0x000000120a0a72a4 */ /* 0x000fc4000f8e023f */
[----:B------:R-:W-:Y:S02]  /*109b0*/  UIMAD UR15, UR9, UR13, UR15 ;  /* 0x0000000d090f72a4 */ /* 0x000fe4000f8e020f */
[----:B------:R-:W-:Y:S02]  /*109c0*/  @!UP2 UMOV UR26, URZ ;  /* 0x0000003f001aac82 */ /* 0x000fe40008000000 */
[----:B------:R-:W-:Y:S02]  /*109d0*/  @UP2 UMOV UR26, UR19 ;  /* 0x00000013001a2c82 */ /* 0x000fe40008000000 */
[----:B------:R-:W-:Y:S02]  /*109e0*/  UIMAD UR4, UR9, UR5, UR4 ;  /* 0x00000005090472a4 */ /* 0x000fe4000f8e0204 */
[----:B------:R-:W-:Y:S02]  /*109f0*/  @!UP2 UMOV UR27, URZ ;  /* 0x0000003f001bac82 */ /* 0x000fe40008000000 */
[----:B------:R-:W-:-:S02]  /*10a00*/  USHF.R.S32.HI UR6, URZ, 0x1f, UR10 ;  /* 0x0000001f3f067899 */ /* 0x000fc4000801140a */
[----:B------:R-:W-:Y:S01]  /*10a10*/  @UP2 USHF.R.S32.HI UR27, URZ, 0x1f, UR19 ;  /* 0x0000001f3f1b2899 */ /* 0x000fe20008011413 */
        /* <DEDUP_REMOVED lines=16> */
.L_x_363:
[----:B------:R-:W-:Y:S05]  /*10b20*/  BSYNC B0 ;  /* 0x0000000000007941 */ /* 0x000fea0003800000 */
.L_x_362:
[----:B------:R-:W-:Y:S01]  /*10b30*/  IADD3 R15, R6, 0x10, RZ ;  /* 0x00000010060f7810 */ /* 0x000fe20007ffe0ff */
[----:B------:R-:W-:Y:S03]  /*10b40*/  BSSY B0, `(.L_x_364) ;  /* 0x0000011000007945 */ /* 0x000fe60003800000 */
[----:B------:R-:W-:-:S13]  /*10b50*/  ISETP.GE.AND P0, PT, R15, UR20, PT ;  /* 0x000000140f007c0c */ /* 0x000fda000bf06270 */
[----:B------:R-:W-:Y:S05]  /*10b60*/  @P0 BRA `(.L_x_365) ;  /* 0x000000e000000947 */ /* 0x000fea0003800000 */
[----:B------:R-:W-:Y:S01]  /*10b70*/  IADD3 R0, P0, R4, 0x10, RZ ;  /* 0x0000001004007810 */ /* 0x000fe20007f1e0ff */
[----:B------:R-:W-:Y:S01]  /*10b80*/  IMAD.MOV.U32 R10, RZ, RZ, R12 ;  /* 0x000000ffff0a7224 */ /* 0x000fe200078e000c */
[----:B------:R-:W-:-:S03]  /*10b90*/  MOV R11, R9 ;  /* 0x00000009000b7202 */ /* 0x000fc60000000f00 */
[----:B-1----:R-:W-:Y:S02]  /*10ba0*/  IMAD.X R2, RZ, RZ, R5, P0 ;  /* 0x000000ffff027224 */ /* 0x002fe400000e0605 */
[----:B------:R-:W-:-:S04]  /*10bb0*/  IMAD.WIDE.U32 R10, R0, c[0x0][0x1e8], R10 ;  /* 0x00007a00000a7a25 */ /* 0x000fc800078e000a */
[----:B------:R-:W-:-:S04]  /*10bc0*/  IMAD R2, R2, c[0x0][0x1e8], RZ ;  /* 0x00007a0002027a24 */ /* 0x000fc800078e02ff */
        /* <DEDUP_REMOVED lines=8> */
.L_x_365:
[----:B------:R-:W-:Y:S05]  /*10c50*/  BSYNC B0 ;  /* 0x0000000000007941 */ /* 0x000fea0003800000 */
.L_x_364:
        /* <DEDUP_REMOVED lines=18> */
.L_x_367:
[----:B------:R-:W-:Y:S05]  /*10d80*/  BSYNC B0 ;  /* 0x0000000000007941 */ /* 0x000fea0003800000 */
.L_x_366:
        /* <DEDUP_REMOVED lines=9> */
[----:B-1----:R-:W-:-:S03]  /*10e20*/  LEA R2, P0, R8, c[0x0][0x1d0], 0x1 ;  /* 0x0000740008027a11 */ /* 0x002fc600078008ff */
[----:B------:R-:W-:-:S05]  /*10e30*/  IMAD R0, R0, c[0x0][0x1ec], R4 ;  /* 0x00007b0000007a24 */ /* 0x000fca00078e0204 */
[----:B------:R-:W-:-:S04]  /*10e40*/  IADD3 R0, R0, R9, RZ ;  /* 0x0000000900007210 */ /* 0x000fc80007ffe0ff */
[----:B------:R-:W-:-:S05]  /*10e50*/  LEA.HI.X R3, R8, c[0x0][0x1d4], R0, 0x1, P0 ;  /* 0x0000750008037a11 */ /* 0x000fca00000f0c00 */
[----:B------:R1:W-:Y:S04]  /*10e60*/  STG.E.128 [R2.64], RZ ;  /* 0x000000ff02007986 */ /* 0x0003e8000c101d16 */
[----:B------:R1:W-:Y:S04]  /*10e70*/  STG.E.128 [R2.64+0x80], RZ ;  /* 0x000080ff02007986 */ /* 0x0003e8000c101d16 */
[----:B------:R1:W-:Y:S04]  /*10e80*/  STG.E.128 [R2.64+0x100], RZ ;  /* 0x000100ff02007986 */ /* 0x0003e8000c101d16 */
[----:B------:R1:W-:Y:S02]  /*10e90*/  STG.E.128 [R2.64+0x180], RZ ;  /* 0x000180ff02007986 */ /* 0x0003e4000c101d16 */
.L_x_369:
[----:B------:R-:W-:Y:S05]  /*10ea0*/  BSYNC B0 ;  /* 0x0000000000007941 */ /* 0x000fea0003800000 */
.L_x_368:
[----:B------:R-:W-:-:S04]  /*10eb0*/  LOP3.LUT P6, RZ, R112, 0x7, RZ, 0xc0, !PT ;  /* 0x0000000770ff7812 */ /* 0x000fc800078cc0ff */
[----:B------:R-:W-:Y:S02]  /*10ec0*/  ISETP.GE.OR P5, PT, R6, UR20, P6 ;  /* 0x0000001406007c0c */ /* 0x000fe4000b7a6670 */
[----:B------:R-:W-:Y:S02]  /*10ed0*/  ISETP.GE.OR P4, PT, R15, UR20, P6 ;  /* 0x000000140f007c0c */ /* 0x000fe4000b786670 */
[----:B------:R-:W-:Y:S02]  /*10ee0*/  ISETP.GE.OR P3, PT, R14, UR20, P6 ;  /* 0x000000140e007c0c */ /* 0x000fe4000b766670 */
[----:B------:R-:W-:-:S07]  /*10ef0*/  ISETP.GE.OR P6, PT, R10, UR20, P6 ;  /* 0x000000140a007c0c */ /* 0x000fce000b7c6670 */
[----:B------:R-:W-:Y:S02]  /*10f00*/  @!P5 IMAD R0, R6, UR18, RZ ;  /* 0x000000120600dc24 */ /* 0x000fe4000f8e02ff */
[----:B-1----:R-:W-:Y:S02]  /*10f10*/  @!P4 IMAD R3, R15, UR18, RZ ;  /* 0x000000120f03cc24 */ /* 0x002fe4000f8e02ff */
        /* <DEDUP_REMOVED lines=28> */
.L_x_370:
        /* <DEDUP_REMOVED lines=10> */
.L_x_1078:


//--------------------- .text._ZN5flash16flash_fwd_kernelI23Flash_fwd_kernel_traitsILi256ELi64ELi64ELi4ELb0ELb0EN7cutlass10bfloat16_tE19Flash_kernel_traitsILi256ELi64ELi64ELi4ES3_EELb0ELb1ELb0ELb0ELb0ELb1ELb1ELb0EEEvNS_16Flash_fwd_paramsE --------------------------
	.section	.text._ZN5flash16flash_fwd_kernelI23Flash_fwd_kernel_traitsILi256ELi64ELi64ELi4ELb0ELb0EN7cutlass10bfloat16_tE19Flash_kernel_traitsILi256ELi64ELi64ELi4ES3_EELb0ELb1ELb0ELb0ELb0ELb1ELb1ELb0EEEvNS_16Flash_fwd_paramsE,"ax",@progbits
	.sectioninfo	@"SHI_REGISTERS=255"
	.align	128
        .global         _ZN5flash16flash_fwd_kernelI23Flash_fwd_kernel_traitsILi256ELi64ELi64ELi4ELb0ELb0EN7cutlass10bfloat16_tE19Flash_kernel_traitsILi256ELi64ELi64ELi4ES3_EELb0ELb1ELb0ELb0ELb0ELb1ELb1ELb0EEEvNS_16Flash_fwd_paramsE
        .type           _ZN5flash16flash_fwd_kernelI23Flash_fwd_kernel_traitsILi256ELi64ELi64ELi4ELb0ELb0EN7cutlass10bfloat16_tE19Flash_kernel_traitsILi256ELi64ELi64ELi4ES3_EELb0ELb1ELb0ELb0ELb0ELb1ELb1ELb0EEEvNS_16Flash_fwd_paramsE,@function
        .size           _ZN5flash16flash_fwd_kernelI23Flash_fwd_kernel_traitsILi256ELi64ELi64ELi4ELb0ELb0EN7cutlass10bfloat16_tE19Flash_kernel_traitsILi256ELi64ELi64ELi4ES3_EELb0ELb1ELb0ELb0ELb0ELb1ELb1ELb0EEEvNS_16Flash_fwd_paramsE,(.L_x_1079 - _ZN5flash16flash_fwd_kernelI23Flash_fwd_kernel_traitsILi256ELi64ELi64ELi4ELb0ELb0EN7cutlass10bfloat16_tE19Flash_kernel_traitsILi256ELi64ELi64ELi4ES3_EELb0ELb1ELb0ELb0ELb0ELb1ELb1ELb0EEEvNS_16Flash_fwd_paramsE)
        .other          _ZN5flash16flash_fwd_kernelI23Flash_fwd_kernel_traitsILi256ELi64ELi64ELi4ELb0ELb0EN7cutlass10bfloat16_tE19Flash_kernel_traitsILi256ELi64ELi64ELi4ES3_EELb0ELb1ELb0ELb0ELb0ELb1ELb1ELb0EEEvNS_16Flash_fwd_paramsE,@"STO_CUDA_ENTRY STV_DEFAULT"
_ZN5flash16flash_fwd_kernelI23Flash_fwd_kernel_traitsILi256ELi64ELi64ELi4ELb0ELb0EN7cutlass10bfloat16_tE19Flash_kernel_traitsILi256ELi64ELi64ELi4ES3_EELb0ELb1ELb0ELb0ELb0ELb1ELb1ELb0EEEvNS_16Flash_fwd_paramsE:
.text._ZN5flash16flash_fwd_kernelI23Flash_fwd_kernel_traitsILi256ELi64ELi64ELi4ELb0ELb0EN7cutlass10bfloat16_tE19Flash_kernel_traitsILi256ELi64ELi64ELi4ES3_EELb0ELb1ELb0ELb0ELb0ELb1ELb1ELb0EEEvNS_16Flash_fwd_paramsE:
        /* <DEDUP_REMOVED lines=27> */
[----:B------:R-:W-:Y:S02]  /*01b0*/  IMAD.U32 R4, RZ, RZ, UR4 ;  /* 0x00000004ff047e24 */ /* 0x000fe4000f8e00ff */
[----:B------:R-:W-:Y:S01]  /*01c0*/  IMAD.U32 R5, RZ, RZ, UR5 ;  /* 0x00000005ff057e24 */ /* 0x000fe2000f8e00ff */
[----:B------:R-:W-:-:S04]  /*01d0*/  PLOP3.LUT P1, PT, PT, PT, UP1, 0x80, 0x0 ;  /* 0x000000000000781c */ /* 0x000fc80003f2f018 */
[----:B------:R4:W5:Y:S01]  /*01e0*/  @P0 LDG.E R4, [R4.64] ;  /* 0x0000001004040981 */ /* 0x000962000c1e1900 */
[----:B------:R-:W-:-:S06]  /*01f0*/  UIMAD.WIDE UR8, UR10, UR7, UR8 ;  /* 0x000000070a0872a5 */ /* 0x000fcc000f8e0208 */
[----:B-1----:R-:W-:Y:S02]  /*0200*/  IMAD.U32 R2, RZ, RZ, UR8 ;  /* 0x00000008ff027e24 */ /* 0x002fe4000f8e00ff */
[----:B------:R-:W-:-:S05]  /*0210*/  IMAD.U32 R3, RZ, RZ, UR9 ;  /* 0x00000009ff037e24 */ /* 0x000fca000f8e00ff */
[----:B----4-:R-:W4:Y:S01]  /*0220*/  @!P1 LDG.E R5, [R2.64] ;  /* 0x0000001002059981 */ /* 0x010f22000c1e1900 */
[----:B------:R-:W-:Y:S02]  /*0230*/  UMOV UR9, 0xffffffff ;  /* 0xffffffff00097882 */ /* 0x000fe40000000000 */
[----:B------:R-:W-:Y:S01]  /*0240*/  UMOV UR14, URZ ;  /* 0x0000003f000e7c82 */ /* 0x000fe20008000000 */
[----:B------:R-:W1:Y:S01]  /*0250*/  S2R R91, SR_TID.X ;  /* 0x00000000005b7919 */ /* 0x000e620000002100 */
[----:B------:R-:W-:Y:S01]  /*0260*/  UMOV UR19, 0xffffffff ;  /* 0xffffffff00137882 */ /* 0x000fe20000000000 */
[----:B------:R-:W1:Y:S08]  /*0270*/  S2UR UR12, SR_CTAID.X ;  /* 0x00000000000c79c3 */ /* 0x000e700000002500 */
[----:B------:R-:W1:Y:S08]  /*0280*/  S2UR UR11, SR_CTAID.Z ;  /* 0x00000000000b79c3 */ /* 0x000e700000002700 */
[----:B--2---:R-:W2:Y:S08]  /*0290*/  @P2 R2UR UR9, R6 ;  /* 0x00000000060923c2 */ /* 0x004eb000000e0000 */
[----:B---3--:R-:W2:Y:S08]  /*02a0*/  @P2 R2UR UR15, R0 ;  /* 0x00000000000f23c2 */ /* 0x008eb000000e0000 */
[----:B-----5:R3:W1:Y:S01]  /*02b0*/  @P0 R2UR UR14, R4 ;  /* 0x00000000040e03c2 */ /* 0x02066200000e0000 */
[----:B------:R-:W-:-:S04]  /*02c0*/  ISETP.NE.U32.AND P0, PT, RZ, c[0x0][0x248], PT ;  /* 0x00009200ff007a0c */ /* 0x000fc80003f05070 */
[----:B------:R-:W-:Y:S01]  /*02d0*/  ISETP.NE.AND.EX P0, PT, RZ, c[0x0][0x24c], PT, P0 ;  /* 0x00009300ff007a0c */ /* 0x000fe20003f05300 */
[----:B--2---:R-:W-:Y:S02]  /*02e0*/  @UP2 UIADD3 UR15, UR15, -UR9, URZ ;  /* 0x800000090f0f2290 */ /* 0x004fe4000fffe03f */
[----:B----4-:R3:W2:Y:S05]  /*02f0*/  @!P1 R2UR UR19, R5 ;  /* 0x00000000051393c2 */ /* 0x0106aa00000e0000 */
[----:B------:R-:W-:-:S05]  /*0300*/  @!UP2 ULDC UR15, c[0x0][0x214] ;  /* 0x00008500000faab9 */ /* 0x000fca0000000800 */
[----:B-123--:R-:W-:Y:S05]  /*0310*/  @!P0 BRA `(.L_x_371) ;  /* 0x0000007000008947 */ /* 0x00efea0003800000 */
[----:B------:R-:W-:-:S13]  /*0320*/  PLOP3.LUT P0, PT, PT, PT, UP3, 0x80, 0x0 ;  /* 0x000000000000781c */ /* 0x000fda0003f0f038 */
[----:B------:R-:W2:Y:S04]  /*0330*/  @P0 LDG.E R0, [R2.64+0x4] ;  /* 0x0000041002000981 */ /* 0x000ea8000c1e1900 */
[----:B------:R-:W3:Y:S01]  /*0340*/  @!P0 LDG.E R2, [R2.64] ;  /* 0x0000001002028981 */ /* 0x000ee2000c1e1900 */
[----:B--2---:R-:W1:Y:S02]  /*0350*/  @P0 R2UR UR6, R0 ;  /* 0x00000000000603c2 */ /* 0x004e6400000e0000 */
[----:B-1----:R-:W-:-:S11]  /*0360*/  @UP3 UIADD3 UR6, UR6, -UR19, URZ ;  /* 0x8000001306063290 */ /* 0x002fd6000fffe03f */
[----:B---3--:R1:W2:Y:S02]  /*0370*/  @!P0 R2UR UR6, R2 ;  /* 0x00000000020683c2 */ /* 0x0082a400000e0000 */
[----:B-12---:R-:W-:Y:S05]  /*0380*/  BRA `(.L_x_372) ;  /* 0x0000001000007947 */ /* 0x006fea0003800000 */
.L_x_371:
[----:B------:R-:W-:Y:S02]  /*0390*/  ULDC UR6, c[0x0][0x218] ;  /* 0x0000860000067ab9 */ /* 0x000fe40000000800 */
.L_x_372:
        /* <DEDUP_REMOVED lines=69> */
.L_x_374:
        /* <DEDUP_REMOVED lines=44> */
.L_x_375:
[----:B------:R-:W-:Y:S01]  /*0ab0*/  SHF.R.S32.HI R93, RZ, 0x1f, R91 ;  /* 0x0000001fff5d7819 */ /* 0x000fe2000001145b */
[----:B------:R-:W1:Y:S01]  /*0ac0*/  S2R R250, SR_CTAID.X ;  /* 0x0000000000fa7919 */ /* 0x000e620000002500 */
[----:B------:R-:W-:Y:S01]  /*0ad0*/  UIADD3 UR10, -UR12, UR15, URZ ;  /* 0x0000000f0c0a7290 */ /* 0x000fe2000fffe13f */
[----:B------:R-:W-:Y:S01]  /*0ae0*/  IMAD.U32 R200, RZ, RZ, UR13 ;  /* 0x0000000dffc87e24 */ /* 0x000fe2000f8e00ff */
[CC--:B------:R-:W-:Y:S01]  /*0af0*/  LEA.HI R3, R93.reuse, R91.reuse, RZ, 0x3 ;  /* 0x0000005b5d037211 */ /* 0x0c0fe200078f18ff */
[----:B------:R-:W2:Y:S01]  /*0b00*/  S2R R22, SR_CTAID.Z ;  /* 0x0000000000167919 */ /* 0x000ea20000002700 */
[----:B------:R-:W-:Y:S01]  /*0b10*/  ULDC.64 UR4, c[0x0][0x1a8] ;  /* 0x00006a0000047ab9 */ /* 0x000fe20000000a00 */
[----:B------:R-:W-:Y:S01]  /*0b20*/  LEA.HI R11, R93, R91, RZ, 0x6 ;  /* 0x0000005b5d0b7211 */ /* 0x000fe200078f30ff */
[----:B------:R-:W-:Y:S01]  /*0b30*/  UIMAD UR4, UR21, UR4, URZ ;  /* 0x00000004150472a4 */ /* 0x000fe2000f8e023f */
[----:B------:R-:W-:Y:S01]  /*0b40*/  SHF.R.S32.HI R6, RZ, 0x3, R3 ;  /* 0x00000003ff067819 */ /* 0x000fe20000011403 */
[----:B------:R-:W-:Y:S01]  /*0b50*/  IMAD.SHL.U32 R201, R91, 0x2, RZ ;  /* 0x000000025bc97824 */ /* 0x000fe200078e00ff */
[----:B------:R-:W-:Y:S01]  /*0b60*/  LOP3.LUT R3, R3, 0xfffffff8, RZ, 0xc0, !PT ;  /* 0xfffffff803037812 */ /* 0x000fe200078ec0ff */
[----:B------:R-:W-:Y:S01]  /*0b70*/  UIMAD UR4, UR11, UR5, UR4 ;  /* 0x000000050b0472a4 */ /* 0x000fe2000f8e0204 */
[C---:B------:R-:W-:Y:S01]  /*0b80*/  IADD3 R5, R6.reuse, 0x20, RZ ;  /* 0x0000002006057810 */ /* 0x040fe20007ffe0ff */
[C---:B------:R-:W-:Y:S01]  /*0b90*/  IMAD.SHL.U32 R2, R6.reuse, 0x40, RZ ;  /* 0x0000004006027824 */ /* 0x040fe200078e00ff */
[----:B------:R-:W-:Y:S01]  /*0ba0*/  IADD3 R10, R6, 0x10, RZ ;  /* 0x00000010060a7810 */ /* 0x000fe20007ffe0ff */
[----:B------:R-:W-:Y:S01]  /*0bb0*/  IMAD.IADD R3, R91, 0x1, -R3 ;  /* 0x000000015b037824 */ /* 0x000fe200078e0a03 */
[----:B------:R-:W-:Y:S01]  /*0bc0*/  SHF.R.S32.HI R7, RZ, 0x1f, R6 ;  /* 0x0000001fff077819 */ /* 0x000fe20000011406 */
[----:B------:R-:W-:Y:S01]  /*0bd0*/  IMAD.SHL.U32 R11, R11, 0x8, RZ ;  /* 0x000000080b0b7824 */ /* 0x000fe200078e00ff */
[----:B------:R-:W-:Y:S01]  /*0be0*/  ISETP.GE.AND P4, PT, R5, UR10, PT ;  /* 0x0000000a05007c0c */ /* 0x000fe2000bf86270 */
[----:B------:R-:W-:Y:S01]  /*0bf0*/  IMAD.SHL.U32 R248, R3, 0x8, RZ ;  /* 0x0000000803f87824 */ /* 0x000fe200078e00ff */
[----:B------:R-:W-:Y:S01]  /*0c00*/  ISETP.GE.AND P1, PT, R10, UR10, PT ;  /* 0x0000000a0a007c0c */ /* 0x000fe2000bf26270 */
[----:B------:R-:W-:Y:S01]  /*0c10*/  IMAD R0, R7, c[0x0][0x198], RZ ;  /* 0x0000660007007a24 */ /* 0x000fe200078e02ff */
[----:B------:R-:W-:-:S02]  /*0c20*/  IADD3 R239, R6, 0x30, RZ ;  /* 0x0000003006ef7810 */ /* 0x000fc40007ffe0ff */
[----:B------:R-:W-:Y:S01]  /*0c30*/  SHF.R.S32.HI R249, RZ, 0x1f, R248 ;  /* 0x0000001ffff97819 */ /* 0x000fe200000114f8 */
[----:B-1----:R-:W-:Y:S01]  /*0c40*/  IMAD.WIDE R250, R250, 0x40, R6 ;  /* 0x00000040fafa7825 */ /* 0x002fe200078e0206 */
[----:B------:R-:W-:Y:S02]  /*0c50*/  IADD3 R12, P3, R248, UR6, RZ ;  /* 0x00000006f80c7c10 */ /* 0x000fe4000ff7e0ff */
[C---:B------:R-:W-:Y:S01]  /*0c60*/  ISETP.GE.AND P2, PT, R6.reuse, UR10, PT ;  /* 0x0000000a06007c0c */ /* 0x040fe2000bf46270 */
[C---:B------:R-:W-:Y:S01]  /*0c70*/  IMAD.WIDE.U32 R8, R6.reuse, c[0x0][0x198], R248 ;  /* 0x0000660006087a25 */ /* 0x040fe200078e00f8 */
[----:B------:R-:W-:Y:S02]  /*0c80*/  ISETP.GE.AND P0, PT, R239, UR10, PT ;  /* 0x0000000aef007c0c */ /* 0x000fe4000bf06270 */
[----:B------:R-:W-:Y:S01]  /*0c90*/  IADD3.X R13, R249, UR18, RZ, P3, !PT ;  /* 0x00000012f90d7c10 */ /* 0x000fe20009ffe4ff */
[----:B------:R-:W-:Y:S01]  /*0ca0*/  IMAD R0, R6, c[0x0][0x19c], R0 ;  /* 0x0000670006007a24 */ /* 0x000fe200078e0200 */
[----:B------:R-:W-:Y:S01]  /*0cb0*/  LOP3.LUT R2, R2, 0x1c0, RZ, 0xc0, !PT ;  /* 0x000001c002027812 */ /* 0x000fe200078ec0ff */
[----:B------:R-:W-:Y:S01]  /*0cc0*/  UIADD3 UR18, UR8, -0x1, URZ ;  /* 0xffffffff08127890 */ /* 0x000fe2000fffe03f */
[----:B------:R-:W-:Y:S01]  /*0cd0*/  IADD3 R242, P3, R8, UR20, RZ ;  /* 0x0000001408f27c10 */ /* 0x000fe2000ff7e0ff */
[----:B--2---:R-:W-:Y:S01]  /*0ce0*/  IMAD.WIDE.U32 R22, R22, c[0x0][0x1a8], R12 ;  /* 0x00006a0016167a25 */ /* 0x004fe200078e000c */
[----:B------:R-:W-:Y:S01]  /*0cf0*/  SHF.R.U32.HI R240, RZ, 0x3, R2 ;  /* 0x00000003fff07819 */ /* 0x000fe20000011602 */
[----:B------:R-:W-:Y:S01]  /*0d00*/  UIMAD UR11, UR18, -0x40, UR13 ;  /* 0xffffffc0120b78a4 */ /* 0x000fe2000f8e020d */
[----:B------:R-:W-:Y:S01]  /*0d10*/  LOP3.LUT R2, R2, 0x38, R248, 0xf8, !PT ;  /* 0x0000003802027812 */ /* 0x000fe200078ef8f8 */
[----:B------:R-:W-:Y:S01]  /*0d20*/  @!P2 IMAD.MOV.U32 R14, RZ, RZ, R22 ;  /* 0x000000ffff0ea224 */ /* 0x000fe200078e0016 */
[----:B------:R-:W-:Y:S01]  /*0d30*/  IADD3.X R243, R9, UR7, R0, P3, !PT ;  /* 0x0000000709f37c10 */ /* 0x000fe20009ffe400 */
[----:B------:R-:W-:Y:S01]  /*0d40*/  @!P2 IMAD R0, R251, c[0x0][0x190], RZ ;  /* 0x00006400fb00aa24 */ /* 0x000fe200078e02ff */
[C---:B------:R-:W-:Y:S01]  /*0d50*/  @!P4 IADD3 R12, P5, R250.reuse, 0x20, RZ ;  /* 0x00000020fa0cc810 */ /* 0x040fe20007fbe0ff */
[----:B------:R-:W-:Y:S01]  /*0d60*/  @!P4 IMAD.MOV.U32 R16, RZ, RZ, R22 ;  /* 0x000000ffff10c224 */ /* 0x000fe200078e0016 */
[C---:B------:R-:W-:Y:S01]  /*0d70*/  @!P1 IADD3 R20, P3, R250.reuse, 0x10, RZ ;  /* 0x00000010fa149810 */ /* 0x040fe20007f7e0ff */
[----:B------:R-:W-:Y:S01]  /*0d80*/  @!P2 IMAD R0, R250, c[0x0][0x194], R0 ;  /* 0x00006500fa00aa24 */ /* 0x000fe200078e0200 */
[----:B------:R-:W-:Y:S01]  /*0d90*/  LOP3.LUT R240, R2, R240, RZ, 0x3c, !PT ;  /* 0x000000f002f07212 */ /* 0x000fe200078e3cff */
[--C-:B------:R-:W-:Y:S01]  /*0da0*/  @!P4 IMAD.X R2, RZ, RZ, R251.reuse, P5 ;  /* 0x000000ffff02c224 */ /* 0x100fe200028e06fb */
[----:B------:R-:W-:Y:S01]  /*0db0*/  IADD3 R15, R23, UR4, RZ ;  /* 0x00000004170f7c10 */ /* 0x000fe2000fffe0ff */
[----:B------:R-:W-:Y:S01]  /*0dc0*/  @!P1 IMAD.X R4, RZ, RZ, R251, P3 ;  /* 0x000000ffff049224 */ /* 0x000fe200018e06fb */
[----:B------:R-:W-:Y:S01]  /*0dd0*/  @!P0 IADD3 R18, P3, R250, 0x30, RZ ;  /* 0x00000030fa128810 */ /* 0x000fe20007f7e0ff */
[----:B------:R-:W-:Y:S01]  /*0de0*/  @!P4 IMAD R2, R2, c[0x0][0x190], RZ ;  /* 0x000064000202ca24 */ /* 0x000fe200078e02ff */
[----:B------:R-:W-:Y:S01]  /*0df0*/  ULDC.64 UR6, c[0x0][0x198] ;  /* 0x0000660000067ab9 */ /* 0x000fe20000000a00 */
[----:B------:R-:W-:Y:S01]  /*0e00*/  @!P1 IMAD.MOV.U32 R25, RZ, RZ, R15 ;  /* 0x000000ffff199224 */ /* 0x000fe200078e000f */
[----:B------:R-:W-:Y:S01]  /*0e10*/  LOP3.LUT R240, R240, 0xfffffe00, R11, 0xf8, !PT ;  /* 0xfffffe00f0f07812 */ /* 0x000fe200078ef80b */
[--C-:B------:R-:W-:Y:S01]  /*0e20*/  @!P4 IMAD.MOV.U32 R17, RZ, RZ, R15.reuse ;  /* 0x000000ffff11c224 */ /* 0x100fe200078e000f */
[----:B------:R-:W-:Y:S01]  /*0e30*/  UMOV UR20, 0x6 ;  /* 0x0000000600147882 */ /* 0x000fe20000000000 */
[--C-:B------:R-:W-:Y:S01]  /*0e40*/  @!P0 IMAD.MOV.U32 R23, RZ, RZ, R15.reuse ;  /* 0x000000ffff178224 */ /* 0x100fe200078e000f */
[----:B------:R-:W-:Y:S01]  /*0e50*/  USHF.L.U32 UR21, UR6, 0x6, URZ ;  /* 0x0000000606157899 */ /* 0x000fe2000800063f */
[----:B------:R-:W-:Y:S01]  /*0e60*/  @!P1 IMAD R4, R4, c[0x0][0x190], RZ ;  /* 0x0000640004049a24 */ /* 0x000fe200078e02ff */
[----:B------:R-:W-:Y:S01]  /*0e70*/  USHF.L.U64.HI UR20, UR6, UR20, UR7 ;  /* 0x0000001406147299 */ /* 0x000fe20008010207 */
[----:B------:R-:W-:Y:S01]  /*0e80*/  @!P2 IMAD.WIDE.U32 R14, R250, c[0x0][0x190], R14 ;  /* 0x00006400fa0eaa25 */ /* 0x000fe200078e000e */
[----:B------:R-:W-:Y:S01]  /*0e90*/  USHF.R.S32.HI UR14, URZ, 0x1f, UR18 ;  /* 0x0000001f3f0e7899 */ /* 0x000fe20008011412 */
[----:B------:R-:W-:Y:S01]  /*0ea0*/  LOP3.LUT R201, R201, 0x6, RZ, 0xc0, !PT ;  /* 0x00000006c9c97812 */ /* 0x000fe200078ec0ff */
[----:B------:R-:W-:Y:S01]  /*0eb0*/  UIMAD UR4, UR20, UR18, URZ ;  /* 0x00000012140472a4 */ /* 0x000fe2000f8e023f */
[----:B------:R-:W-:Y:S01]  /*0ec0*/  @!P1 IMAD.MOV.U32 R24, RZ, RZ, R22 ;  /* 0x000000ffff189224 */ /* 0x000fe200078e0016 */
[----:B------:R-:W-:Y:S01]  /*0ed0*/  UIMAD.WIDE.U32 UR24, UR6, 0x20, URZ ;  /* 0x00000020061878a5 */ /* 0x000fe2000f8e003f */
[----:B------:R-:W-:Y:S01]  /*0ee0*/  @!P0 IMAD.X R8, RZ, RZ, R251, P3 ;  /* 0x000000ffff088224 */ /* 0x000fe200018e06fb */
[----:B------:R-:W-:Y:S01]  /*0ef0*/  UIMAD UR4, UR14, UR21, UR4 ;  /* 0x000000150e0472a4 */ /* 0x000fe2000f8e0204 */
[----:B------:R-:W-:-:S02]  /*0f00*/  @!P4 IMAD R2, R12, c[0x0][0x194], R2 ;  /* 0x000065000c02ca24 */ /* 0x000fc400078e0202 */
[----:B------:R-:W-:Y:S02]  /*0f10*/  @!P1 IMAD R4, R20, c[0x0][0x194], R4 ;  /* 0x0000650014049a24 */ /* 0x000fe400078e0204 */
[----:B------:R-:W-:Y:S01]  /*0f20*/  @!P4 IMAD.WIDE.U32 R12, R12, c[0x0][0x190], R16 ;  /* 0x000064000c0cca25 */ /* 0x000fe200078e0010 */
[----:B------:R-:W-:-:S03]  /*0f30*/  @!P2 LEA R16, P3, R14, c[0x0][0x160], 0x1 ;  /* 0x000058000e10aa11 */ /* 0x000fc600078608ff */
[----:B------:R-:W-:Y:S02]  /*0f40*/  @!P2 IMAD.IADD R0, R15, 0x1, R0 ;  /* 0x000000010f00a824 */ /* 0x000fe400078e0200 */
[----:B------:R-:W-:-:S03]  /*0f50*/  @!P1 IMAD.WIDE.U32 R20, R20, c[0x0][0x190], R24 ;  /* 0x0000640014149a25 */ /* 0x000fc600078e0018 */
[----:B------:R-:W-:Y:S01]  /*0f60*/  @!P2 LEA.HI.X R17, R14, c[0x0][0x164], R0, 0x1, P3 ;  /* 0x000059000e11aa11 */ /* 0x000fe200018f0c00 */
[----:B------:R-:W-:Y:S01]  /*0f70*/  @!P0 IMAD R8, R8, c[0x0][0x190], RZ ;  /* 0x0000640008088a24 */ /* 0x000fe200078e02ff */
[----:B------:R-:W-:Y:S01]  /*0f80*/  SHF.R.S32.HI R0, RZ, 0x1f, R166 ;  /* 0x0000001fff007819 */ /* 0x000fe200000114a6 */
[----:B------:R-:W-:Y:S01]  /*0f90*/  @!P1 IMAD.IADD R4, R21, 0x1, R4 ;  /* 0x0000000115049824 */ /* 0x000fe200078e0204 */
[----:B------:R-:W-:Y:S01]  /*0fa0*/  @!P1 LEA R14, P3, R20, c[0x0][0x160], 0x1 ;  /* 0x00005800140e9a11 */ /* 0x000fe200078608ff */
[C---:B------:R-:W-:Y:S02]  /*0fb0*/  @!P0 IMAD R8, R18.reuse, c[0x0][0x194], R8 ;  /* 0x0000650012088a24 */ /* 0x040fe400078e0208 */
[----:B------:R-:W-:Y:S01]  /*0fc0*/  @!P0 IMAD.WIDE.U32 R18, R18, c[0x0][0x190], R22 ;  /* 0x0000640012128a25 */ /* 0x000fe200078e0016 */
[----:B------:R-:W-:Y:S02]  /*0fd0*/  @!P1 LEA.HI.X R15, R20, c[0x0][0x164], R4, 0x1, P3 ;  /* 0x00005900140f9a11 */ /* 0x000fe400018f0c04 */
[----:B------:R-:W-:Y:S01]  /*0fe0*/  @!P4 LEA R22, P3, R12, c[0x0][0x160], 0x1 ;  /* 0x000058000c16ca11 */ /* 0x000fe200078608ff */
[----:B------:R-:W-:Y:S01]  /*0ff0*/  @!P4 IMAD.IADD R2, R13, 0x1, R2 ;  /* 0x000000010d02c824 */ /* 0x000fe200078e0202 */
[----:B------:R-:W-:Y:S01]  /*1000*/  @!P0 LEA R20, P6, R18, c[0x0][0x160], 0x1 ;  /* 0x0000580012148a11 */ /* 0x000fe200078c08ff */
[----:B------:R-:W-:-:S02]  /*1010*/  IMAD R246, R0, c[0x0][0x1b0], RZ ;  /* 0x00006c0000f67a24 */ /* 0x000fc400078e02ff */
[----:B------:R-:W-:Y:S01]  /*1020*/  @!P0 IMAD.IADD R8, R19, 0x1, R8 ;  /* 0x0000000113088824 */ /* 0x000fe200078e0208 */
[----:B------:R-:W-:Y:S01]  /*1030*/  @!P4 LEA.HI.X R23, R12, c[0x0][0x164], R2, 0x1, P3 ;  /* 0x000059000c17ca11 */ /* 0x000fe200018f0c02 */
[----:B------:R-:W-:Y:S01]  /*1040*/  IMAD R246, R166, c[0x0][0x1b4], R246 ;  /* 0x00006d00a6f67a24 */ /* 0x000fe200078e02f6 */
[----:B------:R-:W-:Y:S01]  /*1050*/  ISETP.GE.AND P3, PT, R10, UR11, PT ;  /* 0x0000000b0a007c0c */ /* 0x000fe2000bf66270 */
[----:B------:R-:W-:Y:S01]  /*1060*/  IMAD.WIDE.U32 R242, R166, c[0x0][0x1b0], R242 ;  /* 0x00006c00a6f27a25 */ /* 0x000fe200078e00f2 */
[----:B------:R-:W-:Y:S02]  /*1070*/  @!P0 LEA.HI.X R21, R18, c[0x0][0x164], R8, 0x1, P6 ;  /* 0x0000590012158a11 */ /* 0x000fe400030f0c08 */
[----:B------:R-:W-:Y:S01]  /*1080*/  ISETP.GE.AND P6, PT, R6, UR11, PT ;  /* 0x0000000b06007c0c */ /* 0x000fe2000bfc6270 */
[----:B------:R-:W-:Y:S02]  /*1090*/  IMAD.SHL.U32 R240, R240, 0x2, RZ ;  /* 0x00000002f0f07824 */ /* 0x000fe400078e00ff */
[----:B------:R-:W-:-:S02]  /*10a0*/  IMAD.IADD R247, R243, 0x1, R246 ;  /* 0x00000001f3f77824 */ /* 0x000fc400078e02f6 */
[----:B------:R-:W-:Y:S01]  /*10b0*/  IMAD.U32 R88, RZ, RZ, UR21 ;  /* 0x00000015ff587e24 */ /* 0x000fe2000f8e00ff */
[----:B------:R-:W-:Y:S01]  /*10c0*/  @!PT LDS RZ, [RZ] ;  /* 0x00000000fffff984 */ /* 0x000fe20000000800 */
[----:B------:R-:W-:Y:S01]  /*10d0*/  @!PT LDS RZ, [RZ] ;  /* 0x00000000fffff984 */ /* 0x000fe20000000800 */
[----:B------:R-:W-:Y:S01]  /*10e0*/  @!PT LDS RZ, [RZ] ;  /* 0x00000000fffff984 */ /* 0x000fe20000000800 */
[----:B------:R1:W-:Y:S01]  /*10f0*/  @!P2 LDGSTS.E.BYPASS.LTC128B.128 [R240], [R16.64] ;  /* 0x0000000010f0afae */ /* 0x0003e2000b901d50 */
[----:B------:R-:W-:Y:S02]  /*1100*/  IMAD.MOV.U32 R246, RZ, RZ, R242 ;  /* 0x000000fffff67224 */ /* 0x000fe400078e00f2 */
[----:B------:R-:W-:Y:S01]  /*1110*/  IMAD.MOV.U32 R4, RZ, RZ, c[0x0][0x198] ;  /* 0x00006600ff047624 */ /* 0x000fe200078e00ff */
[----:B------:R1:W-:Y:S01]  /*1120*/  @!P2 LDGSTS.E.BYPASS.LTC128B.128 [R240+0x2000], [R16.64+0x80] ;  /* 0x0200008010f0afae */ /* 0x0003e2000b901d50 */
[----:B------:R-:W-:-:S03]  /*1130*/  IMAD.WIDE.U32 R12, R88, UR18, R246 ;  /* 0x00000012580c7c25 */ /* 0x000fc6000f8e00f6 */
[----:B------:R1:W-:Y:S01]  /*1140*/  @!P2 LDGSTS.E.BYPASS.LTC128B.128 [R240+0x4000], [R16.64+0x100] ;  /* 0x0400010010f0afae */ /* 0x0003e2000b901d50 */
[----:B------:R-:W-:Y:S01]  /*1150*/  IMAD.U32 R2, RZ, RZ, UR7 ;  /* 0x00000007ff027e24 */ /* 0x000fe2000f8e00ff */
[----:B------:R-:W-:Y:S01]  /*1160*/  IADD3 R13, R13, UR4, RZ ;  /* 0x000000040d0d7c10 */ /* 0x000fe2000fffe0ff */
[----:B------:R-:W-:Y:S01]  /*1170*/  IMAD R244, R0, c[0x0][0x1b8], RZ ;  /* 0x00006e0000f47a24 */ /* 0x000fe200078e02ff */
[----:B------:R1:W-:Y:S01]  /*1180*/  @!P2 LDGSTS.E.BYPASS.LTC128B.128 [R240+0x6000], [R16.64+0x180] ;  /* 0x0600018010f0afae */ /* 0x0003e2000b901d50 */
[C---:B------:R-:W-:Y:S01]  /*1190*/  @!P3 LEA R9, P5, R4.reuse, R12, 0x4 ;  /* 0x0000000c0409b211 */ /* 0x040fe200078a20ff */
[----:B------:R-:W-:Y:S01]  /*11a0*/  ULDC.64 UR4, c[0x0][0x1a0] ;  /* 0x0000680000047ab9 */ /* 0x000fe20000000a00 */
[----:B------:R-:W-:Y:S01]  /*11b0*/  ISETP.GE.AND P2, PT, R5, UR11, PT ;  /* 0x0000000b05007c0c */ /* 0x000fe2000bf46270 */
[----:B------:R2:W-:Y:S01]  /*11c0*/  @!P1 LDGSTS.E.BYPASS.LTC128B.128 [R240+0x800], [R14.64] ;  /* 0x008000000ef09fae */ /* 0x0005e2000b901d50 */
[----:B------:R-:W-:Y:S01]  /*11d0*/  @!P3 LEA.HI.X R2, R4, R13, R2, 0x4, P5 ;  /* 0x0000000d0402b211 */ /* 0x000fe200028f2402 */
[----:B------:R-:W-:Y:S01]  /*11e0*/  IMAD R244, R166, c[0x0][0x1bc], R244 ;  /* 0x00006f00a6f47a24 */ /* 0x000fe200078e02f4 */
[----:B------:R-:W-:Y:S01]  /*11f0*/  @!P3 LEA R8, P5, R9, c[0x0][0x168], 0x1 ;  /* 0x00005a000908ba11 */ /* 0x000fe200078a08ff */
[----:B------:R2:W-:Y:S01]  /*1200*/  @!P1 LDGSTS.E.BYPASS.LTC128B.128 [R240+0x2800], [R14.64+0x80] ;  /* 0x028000800ef09fae */ /* 0x0005e2000b901d50 */
[----:B------:R-:W-:-:S02]  /*1210*/  UIMAD UR14, UR14, UR4, URZ ;  /* 0x000000040e0e72a4 */ /* 0x000fc4000f8e023f */
[----:B------:R-:W-:Y:S01]  /*1220*/  @!P3 LEA.HI.X R9, R9, c[0x0][0x16c], R2, 0x1, P5 ;  /* 0x00005b000909ba11 */ /* 0x000fe200028f0c02 */
[----:B------:R2:W-:Y:S01]  /*1230*/  @!P1 LDGSTS.E.BYPASS.LTC128B.128 [R240+0x4800], [R14.64+0x100] ;  /* 0x048001000ef09fae */ /* 0x0005e2000b901d50 */
[----:B------:R-:W-:Y:S01]  /*1240*/  IMAD R2, R7, c[0x0][0x1a0], RZ ;  /* 0x0000680007027a24 */ /* 0x000fe200078e02ff */
[----:B------:R-:W-:Y:S01]  /*1250*/  UIMAD.WIDE.U32 UR26, UR18, UR4, URZ ;  /* 0x00000004121a72a5 */ /* 0x000fe2000f8e003f */
[-C--:B------:R-:W-:Y:S01]  /*1260*/  LEA.HI R7, R93, R91.reuse, RZ, 0x4 ;  /* 0x0000005b5d077211 */ /* 0x080fe200078f20ff */
[----:B------:R2:W-:Y:S01]  /*1270*/  @!P1 LDGSTS.E.BYPASS.LTC128B.128 [R240+0x6800], [R14.64+0x180] ;  /* 0x068001800ef09fae */ /* 0x0005e2000b901d50 */
[----:B------:R-:W-:Y:S01]  /*1280*/  @!P6 LEA R18, P1, R12, c[0x0][0x168], 0x1 ;  /* 0x00005a000c12ea11 */ /* 0x000fe200078208ff */
[----:B------:R-:W-:Y:S01]  /*1290*/  IMAD R2, R6, c[0x0][0x1a4], R2 ;  /* 0x0000690006027a24 */ /* 0x000fe200078e0202 */
[----:B------:R-:W-:Y:S01]  /*12a0*/  UIMAD UR14, UR18, UR5, UR14 ;  /* 0x00000005120e72a4 */ /* 0x000fe2000f8e020e */
[----:B------:R3:W-:Y:S01]  /*12b0*/  @!P4 LDGSTS.E.BYPASS.LTC128B.128 [R240+0x1000], [R22.64] ;  /* 0x0100000016f0cfae */ /* 0x0007e2000b901d50 */
[----:B------:R-:W-:Y:S01]  /*12c0*/  @!P6 LEA.HI.X R19, R12, c[0x0][0x16c], R13, 0x1, P1 ;  /* 0x00005b000c13ea11 */ /* 0x000fe200008f0c0d */
[----:B------:R-:W-:Y:S01]  /*12d0*/  IMAD.U32 R11, RZ, RZ, UR27 ;  /* 0x0000001bff0b7e24 */ /* 0x000fe2000f8e00ff */
[----:B------:R-:W-:Y:S01]  /*12e0*/  ISETP.GE.AND P1, PT, R239, UR11, PT ;  /* 0x0000000bef007c0c */ /* 0x000fe2000bf26270 */
[----:B------:R3:W-:Y:S01]  /*12f0*/  @!P4 LDGSTS.E.BYPASS.LTC128B.128 [R240+0x3000], [R22.64+0x80] ;  /* 0x0300008016f0cfae */ /* 0x0007e2000b901d50 */
[----:B------:R-:W-:Y:S01]  /*1300*/  UIADD3 UR14, UR27, UR14, URZ ;  /* 0x0000000e1b0e7290 */ /* 0x000fe2000fffe03f */
[----:B------:R-:W-:-:S02]  /*1310*/  LEA.HI R93, R93, R91, RZ, 0x5 ;  /* 0x0000005b5d5d7211 */ /* 0x000fc400078f28ff */
[----:B------:R3:W-:Y:S02]  /*1320*/  @!P4 LDGSTS.E.BYPASS.LTC128B.128 [R240+0x5000], [R22.64+0x100] ;  /* 0x0500010016f0cfae */ /* 0x0007e4000b901d50 */
[----:B------:R-:W-:Y:S02]  /*1330*/  SHF.R.S32.HI R92, RZ, 0x5, R93 ;  /* 0x00000005ff5c7819 */ /* 0x000fe4000001145d */
[----:B------:R3:W-:Y:S01]  /*1340*/  @!P4 LDGSTS.E.BYPASS.LTC128B.128 [R240+0x7000], [R22.64+0x180] ;  /* 0x0700018016f0cfae */ /* 0x0007e2000b901d50 */
[----:B------:R-:W-:-:S03]  /*1350*/  LOP3.LUT R93, R93, 0xffffffe0, RZ, 0xc0, !PT ;  /* 0xffffffe05d5d7812 */ /* 0x000fc600078ec0ff */
[----:B------:R-:W-:Y:S01]  /*1360*/  VOTEU.ALL UP0, P1 ;  /* 0x00000000003f7886 */ /* 0x000fe20000800000 */
[----:B------:R3:W-:Y:S01]  /*1370*/  @!P0 LDGSTS.E.BYPASS.LTC128B.128 [R240+0x1800], [R20.64] ;  /* 0x0180000014f08fae */ /* 0x0007e2000b901d50 */
[----:B------:R-:W-:-:S03]  /*1380*/  IMAD.IADD R93, R91, 0x1, -R93 ;  /* 0x000000015b5d7824 */ /* 0x000fc600078e0a5d */
[----:B------:R3:W-:Y:S01]  /*1390*/  @!P0 LDGSTS.E.BYPASS.LTC128B.128 [R240+0x3800], [R20.64+0x80] ;  /* 0x0380008014f08fae */ /* 0x0007e2000b901d50 */
[----:B--2---:R-:W-:Y:S01]  /*13a0*/  IMAD.WIDE.U32 R14, R6, c[0x0][0x1a0], R248 ;  /* 0x00006800060e7a25 */ /* 0x004fe200078e00f8 */
[----:B------:R-:W-:Y:S02]  /*13b0*/  SHF.R.S32.HI R241, RZ, 0x1f, R93 ;  /* 0x0000001ffff17819 */ /* 0x000fe4000001145d */
[----:B------:R3:W-:Y:S02]  /*13c0*/  @!P0 LDGSTS.E.BYPASS.LTC128B.128 [R240+0x5800], [R20.64+0x100] ;  /* 0x0580010014f08fae */ /* 0x0007e4000b901d50 */
[----:B------:R-:W-:Y:S01]  /*13d0*/  IADD3 R14, P5, R14, UR22, RZ ;  /* 0x000000160e0e7c10 */ /* 0x000fe2000ffbe0ff */
[----:B------:R-:W-:Y:S01]  /*13e0*/  USHF.L.U32 UR22, UR7, 0x5, URZ ;  /* 0x0000000507167899 */ /* 0x000fe2000800063f */
[----:B------:R3:W-:Y:S01]  /*13f0*/  @!P0 LDGSTS.E.BYPASS.LTC128B.128 [R240+0x7800], [R20.64+0x180] ;  /* 0x0780018014f08fae */ /* 0x0007e2000b901d50 */
[----:B------:R-:W-:Y:S02]  /*1400*/  LEA.HI R241, R241, R93, RZ, 0x2 ;  /* 0x0000005df1f17211 */ /* 0x000fe400078f10ff */
[----:B------:R-:W-:Y:S01]  /*1410*/  IADD3.X R15, R15, UR19, R2, P5, !PT ;  /* 0x000000130f0f7c10 */ /* 0x000fe2000affe402 */
[----:B------:R-:W-:Y:S01]  /*1420*/  @!UP0 UIMAD UR19, UR7, 0x30, URZ ;  /* 0x00000030071388a4 */ /* 0x000fe2000f8e023f */
[----:B------:R-:W-:Y:S01]  /*1430*/  IMAD.U32 R0, RZ, RZ, UR22 ;  /* 0x00000016ff007e24 */ /* 0x000fe2000f8e00ff */
[----:B------:R-:W-:Y:S01]  /*1440*/  @!P2 IADD3 R2, P5, R12, UR24, RZ ;  /* 0x000000180c02ac10 */ /* 0x000fe2000ffbe0ff */
[----:B------:R2:W-:Y:S01]  /*1450*/  @!P6 LDGSTS.E.BYPASS.LTC128B.128 [R240+0x8000], [R18.64] ;  /* 0x0800000012f0efae */ /* 0x0005e2000b901d50 */
[----:B------:R-:W-:Y:S01]  /*1460*/  IMAD.WIDE.U32 R166, R166, c[0x0][0x1b8], R14 ;  /* 0x00006e00a6a67a25 */ /* 0x000fe200078e000e */
[----:B------:R-:W-:Y:S01]  /*1470*/  UIMAD.WIDE.U32 UR22, UR4, 0x20, URZ ;  /* 0x00000020041678a5 */ /* 0x000fe2000f8e003f */
[----:B------:R-:W-:Y:S01]  /*1480*/  @!P2 IADD3.X R0, R13, UR25, R0, P5, !PT ;  /* 0x000000190d00ac10 */ /* 0x000fe2000affe400 */
[----:B------:R2:W-:Y:S01]  /*1490*/  @!P6 LDGSTS.E.BYPASS.LTC128B.128 [R240+0xa000], [R18.64+0x80] ;  /* 0x0a00008012f0efae */ /* 0x0005e2000b901d50 */
[----:B------:R-:W-:Y:S01]  /*14a0*/  @!P1 IMAD.WIDE.U32 R12, R4, 0x30, R12 ;  /* 0x00000030040c9825 */ /* 0x000fe200078e000c */
[----:B-1----:R-:W-:-:S02]  /*14b0*/  @!P2 LEA R16, P5, R2, c[0x0][0x168], 0x1 ;  /* 0x00005a000210aa11 */ /* 0x002fc400078a08ff */
[----:B------:R2:W-:Y:S01]  /*14c0*/  @!P6 LDGSTS.E.BYPASS.LTC128B.128 [R240+0xc000], [R18.64+0x100] ;  /* 0x0c00010012f0efae */ /* 0x0005e2000b901d50 */
[----:B------:R-:W-:Y:S01]  /*14d0*/  IMAD.IADD R245, R167, 0x1, R244 ;  /* 0x00000001a7f57824 */ /* 0x000fe200078e02f4 */
[----:B------:R-:W-:Y:S02]  /*14e0*/  @!P1 IADD3 R4, R13, UR19, RZ ;  /* 0x000000130d049c10 */ /* 0x000fe4000fffe0ff */
[----:B------:R-:W-:Y:S01]  /*14f0*/  @!P1 LEA R14, P4, R12, c[0x0][0x168], 0x1 ;  /* 0x00005a000c0e9a11 */ /* 0x000fe200078808ff */
[----:B------:R2:W-:Y:S01]  /*1500*/  @!P6 LDGSTS.E.BYPASS.LTC128B.128 [R240+0xe000], [R18.64+0x180] ;  /* 0x0e00018012f0efae */ /* 0x0005e2000b901d50 */
[----:B------:R-:W-:Y:S01]  /*1510*/  @!P2 LEA.HI.X R17, R2, c[0x0][0x16c], R0, 0x1, P5 ;  /* 0x00005b000211aa11 */ /* 0x000fe200028f0c00 */
[----:B------:R-:W-:Y:S01]  /*1520*/  IMAD.U32 R0, RZ, RZ, UR14 ;  /* 0x0000000eff007e24 */ /* 0x000fe2000f8e00ff */
[----:B------:R-:W-:Y:S01]  /*1530*/  @!P1 LEA.HI.X R15, R12, c[0x0][0x16c], R4, 0x1, P4 ;  /* 0x00005b000c0f9a11 */ /* 0x000fe200020f0c04 */
[----:B------:R1:W-:Y:S01]  /*1540*/  @!P3 LDGSTS.E.BYPASS.LTC128B.128 [R240+0x8800], [R8.64] ;  /* 0x0880000008f0bfae */ /* 0x0003e2000b901d50 */
[----:B------:R-:W-:Y:S01]  /*1550*/  ISETP.GE.AND P5, PT, R10, UR11, PT ;  /* 0x0000000b0a007c0c */ /* 0x000fe2000bfa6270 */
[----:B------:R-:W-:Y:S01]  /*1560*/  IMAD.U32 R10, RZ, RZ, UR26 ;  /* 0x0000001aff0a7e24 */ /* 0x000fe2000f8e00ff */
[----:B------:R-:W-:Y:S01]  /*1570*/  ISETP.GE.AND P6, PT, R6, UR11, PT ;  /* 0x0000000b06007c0c */ /* 0x000fe2000bfc6270 */
[----:B------:R1:W-:Y:S01]  /*1580*/  @!P3 LDGSTS.E.BYPASS.LTC128B.128 [R240+0xa800], [R8.64+0x80] ;  /* 0x0a80008008f0bfae */ /* 0x0003e2000b901d50 */
[----:B------:R-:W-:Y:S01]  /*1590*/  IMAD.U32 R4, RZ, RZ, UR4 ;  /* 0x00000004ff047e24 */ /* 0x000fe2000f8e00ff */
[----:B------:R-:W-:Y:S01]  /*15a0*/  SHF.R.S32.HI R241, RZ, 0x2, R241 ;  /* 0x00000002fff17819 */ /* 0x000fe200000114f1 */
[----:B------:R-:W-:Y:S01]  /*15b0*/  IMAD.U32 R2, RZ, RZ, UR5 ;  /* 0x00000005ff027e24 */ /* 0x000fe2000f8e00ff */
[----:B------:R1:W-:Y:S01]  /*15c0*/  @!P3 LDGSTS.E.BYPASS.LTC128B.128 [R240+0xc800], [R8.64+0x100] ;  /* 0x0c80010008f0bfae */ /* 0x0003e2000b901d50 */
[----:B------:R-:W-:Y:S01]  /*15d0*/  LEA R12, P4, R10, R166, 0x6 ;  /* 0x000000a60a0c7211 */ /* 0x000fe200078830ff */
[----:B------:R-:W-:-:S02]  /*15e0*/  IMAD.SHL.U32 R6, R6, 0x8, RZ ;  /* 0x0000000806067824 */ /* 0x000fc400078e00ff */
[----:B------:R1:W-:Y:S01]  /*15f0*/  @!P3 LDGSTS.E.BYPASS.LTC128B.128 [R240+0xe800], [R8.64+0x180] ;  /* 0x0e80018008f0bfae */ /* 0x0003e2000b901d50 */
[----:B------:R-:W-:Y:S01]  /*1600*/  LEA.HI.X R13, R10, R245, R0, 0x6, P4 ;  /* 0x000000f50a0d7211 */ /* 0x000fe200020f3400 */
[----:B------:R-:W-:Y:S01]  /*1610*/  IMAD.U32 R0, RZ, RZ, UR4 ;  /* 0x00000004ff007e24 */ /* 0x000fe2000f8e00ff */
[----:B------:R-:W-:Y:S01]  /*1620*/  ISETP.GE.AND P4, PT, R5, UR11, PT ;  /* 0x0000000b05007c0c */ /* 0x000fe2000bf86270 */
[----:B------:R4:W-:Y:S01]  /*1630*/  @!P2 LDGSTS.E.BYPASS.LTC128B.128 [R240+0x9000], [R16.64] ;  /* 0x0900000010f0afae */ /* 0x0009e2000b901d50 */
[----:B------:R-:W-:Y:S01]  /*1640*/  LOP3.LUT R10, R7, 0xfffffff0, RZ, 0xc0, !PT ;  /* 0xfffffff0070a7812 */ /* 0x000fe200078ec0ff */
[----:B------:R-:W-:Y:S01]  /*1650*/  IMAD.SHL.U32 R5, R3, 0x40, RZ ;  /* 0x0000004003057824 */ /* 0x000fe200078e00ff */
[----:B------:R-:W-:Y:S01]  /*1660*/  @!P5 LEA R4, P0, R4, R12, 0x4 ;  /* 0x0000000c0404d211 */ /* 0x000fe200078020ff */
[----:B------:R4:W-:Y:S01]  /*1670*/  @!P2 LDGSTS.E.BYPASS.LTC128B.128 [R240+0xb000], [R16.64+0x80] ;  /* 0x0b00008010f0afae */ /* 0x0009e2000b901d50 */
[----:B------:R-:W-:Y:S01]  /*1680*/  ISETP.GE.AND P3, PT, R239, UR11, PT ;  /* 0x0000000bef007c0c */ /* 0x000fe2000bf66270 */
[----:B------:R-:W-:Y:S01]  /*1690*/  IMAD.IADD R10, R91, 0x1, -R10 ;  /* 0x000000015b0a7824 */ /* 0x000fe200078e0a0a */
[----:B------:R-:W-:Y:S01]  /*16a0*/  LOP3.LUT R5, R5, 0x1c0, RZ, 0xc0, !PT ;  /* 0x000001c005057812 */ /* 0x000fe200078ec0ff */
[----:B------:R4:W-:Y:S01]  /*16b0*/  @!P2 LDGSTS.E.BYPASS.LTC128B.128 [R240+0xd000], [R16.64+0x100] ;  /* 0x0d00010010f0afae */ /* 0x0009e2000b901d50 */
[----:B------:R-:W-:Y:S01]  /*16c0*/  @!P5 LEA.HI.X R2, R0, R13, R2, 0x4, P0 ;  /* 0x0000000d0002d211 */ /* 0x000fe200000f2402 */
[----:B------:R-:W-:Y:S01]  /*16d0*/  USHF.L.U32 UR11, UR5, 0x5, URZ ;  /* 0x00000005050b7899 */ /* 0x000fe2000800063f */
[----:B------:R-:W-:Y:S01]  /*16e0*/  SHF.R.S32.HI R0, RZ, 0x1f, R10 ;  /* 0x0000001fff007819 */ /* 0x000fe2000001140a */
[----:B------:R4:W-:Y:S01]  /*16f0*/  @!P2 LDGSTS.E.BYPASS.LTC128B.128 [R240+0xf000], [R16.64+0x180] ;  /* 0x0f00018010f0afae */ /* 0x0009e2000b901d50 */
[----:B------:R-:W-:-:S02]  /*1700*/  LOP3.LUT R6, R5, 0x8, R6, 0xf8, !PT ;  /* 0x0000000805067812 */ /* 0x000fc400078ef806 */
[----:B------:R-:W-:Y:S01]  /*1710*/  SHF.R.U32.HI R5, RZ, 0x3, R5 ;  /* 0x00000003ff057819 */ /* 0x000fe20000011605 */
[----:B------:R5:W-:Y:S01]  /*1720*/  @!P1 LDGSTS.E.BYPASS.LTC128B.128 [R240+0x9800], [R14.64] ;  /* 0x098000000ef09fae */ /* 0x000be2000b901d50 */
[----:B------:R-:W-:Y:S01]  /*1730*/  LEA.HI R0, R0, R10, RZ, 0x3 ;  /* 0x0000000a00007211 */ /* 0x000fe200078f18ff */
[----:B------:R-:W-:Y:S01]  /*1740*/  VOTEU.ALL UP0, P3 ;  /* 0x00000000003f7886 */ /* 0x000fe20001800000 */
[----:B--2---:R-:W-:Y:S01]  /*1750*/  @!P5 LEA R18, P0, R4, c[0x0][0x170], 0x1 ;  /* 0x00005c000412da11 */ /* 0x004fe200078008ff */
[----:B------:R5:W-:Y:S01]  /*1760*/  @!P1 LDGSTS.E.BYPASS.LTC128B.128 [R240+0xb800], [R14.64+0x80] ;  /* 0x0b8000800ef09fae */ /* 0x000be2000b901d50 */
[----:B------:R-:W-:Y:S01]  /*1770*/  LOP3.LUT R5, R6, R5, RZ, 0x3c, !PT ;  /* 0x0000000506057212 */ /* 0x000fe200078e3cff */
[C---:B------:R-:W-:Y:S01]  /*1780*/  IMAD.SHL.U32 R90, R0.reuse, 0x40, RZ ;  /* 0x00000040005a7824 */ /* 0x040fe200078e00ff */
[----:B-1----:R-:W-:Y:S01]  /*1790*/  SHF.R.S32.HI R8, RZ, 0x4, R7 ;  /* 0x00000004ff087819 */ /* 0x002fe20000011407 */
[----:B------:R5:W-:Y:S01]  /*17a0*/  @!P1 LDGSTS.E.BYPASS.LTC128B.128 [R240+0xd800], [R14.64+0x100] ;  /* 0x0d8001000ef09fae */ /* 0x000be2000b901d50 */
[----:B------:R-:W-:Y:S01]  /*17b0*/  LOP3.LUT R9, R0, 0xfffffff8, RZ, 0xc0, !PT ;  /* 0xfffffff800097812 */ /* 0x000fe200078ec0ff */
[----:B------:R-:W-:Y:S01]  /*17c0*/  IMAD.MOV.U32 R0, RZ, RZ, 0x20 ;  /* 0x00000020ff007424 */ /* 0x000fe200078e00ff */
[----:B------:R-:W-:Y:S01]  /*17d0*/  LEA.HI R7, R7, R8, RZ, 0x1 ;  /* 0x0000000807077211 */ /* 0x000fe200078f08ff */
[----:B------:R5:W-:Y:S01]  /*17e0*/  @!P1 LDGSTS.E.BYPASS.LTC128B.128 [R240+0xf800], [R14.64+0x180] ;  /* 0x0f8001800ef09fae */ /* 0x000be2000b901d50 */
[----:B------:R-:W-:Y:S01]  /*17f0*/  @!P5 LEA.HI.X R19, R4, c[0x0][0x174], R2, 0x1, P0 ;  /* 0x00005d000413da11 */ /* 0x000fe200000f0c02 */
[----:B------:R-:W-:Y:S01]  /*1800*/  IMAD.U32 R4, RZ, RZ, UR11 ;  /* 0x0000000bff047e24 */ /* 0x000fe2000f8e00ff */
[----:B------:R-:W-:Y:S01]  /*1810*/  LOP3.LUT R7, R7, 0xfffffffe, RZ, 0xc0, !PT ;  /* 0xfffffffe07077812 */ /* 0x000fe200078ec0ff */
[----:B------:R-:W0:Y:S01]  /*1820*/  LDGDEPBAR ;  /* 0x00000000000079af */ /* 0x000e220000000000 */
[----:B------:R-:W-:Y:S01]  /*1830*/  IMAD.IADD R9, R10, 0x1, -R9 ;  /* 0x000000010a097824 */ /* 0x000fe200078e0a09 */
[----:B------:R-:W-:Y:S01]  /*1840*/  @!P6 LEA R10, P1, R12, c[0x0][0x170], 0x1 ;  /* 0x00005c000c0aea11 */ /* 0x000fe200078208ff */
[----:B------:R-:W-:Y:S01]  /*1850*/  IMAD.U32 R2, RZ, RZ, UR4 ;  /* 0x00000004ff027e24 */ /* 0x000fe2000f8e00ff */
[----:B------:R-:W-:Y:S01]  /*1860*/  @!UP0 UIMAD UR11, UR5, 0x30, URZ ;  /* 0x00000030050b88a4 */ /* 0x000fe2000f8e023f */
[----:B------:R-:W-:Y:S01]  /*1870*/  IMAD.IADD R7, R8, 0x1, -R7 ;  /* 0x0000000108077824 */ /* 0x000fe200078e0a07 */
[----:B------:R-:W-:Y:S01]  /*1880*/  @!P6 LEA.HI.X R11, R12, c[0x0][0x174], R13, 0x1, P1 ;  /* 0x00005d000c0bea11 */ /* 0x000fe200008f0c0d */
[----:B------:R-:W-:Y:S01]  /*1890*/  IMAD.SHL.U32 R6, R9, 0x40, RZ ;  /* 0x0000004009067824 */ /* 0x000fe200078e00ff */
[----:B------:R-:W-:Y:S01]  /*18a0*/  LOP3.LUT R90, R90, 0xfffffe00, RZ, 0xc0, !PT ;  /* 0xfffffe005a5a7812 */ /* 0x000fe200078ec0ff */
[C---:B------:R-:W-:Y:S01]  /*18b0*/  IMAD R237, R7.reuse, 0x200, R5 ;  /* 0x0000020007ed7824 */ /* 0x040fe200078e0205 */
[----:B------:R-:W-:Y:S01]  /*18c0*/  @!P4 IADD3 R5, P0, R12, UR22, RZ ;  /* 0x000000160c05cc10 */ /* 0x000fe2000ff1e0ff */
[----:B------:R-:W-:Y:S01]  /*18d0*/  IMAD.SHL.U32 R7, R7, 0x8, RZ ;  /* 0x0000000807077824 */ /* 0x000fe200078e00ff */
[----:B------:R-:W-:Y:S01]  /*18e0*/  LOP3.LUT R6, R6, 0x1c0, RZ, 0xc0, !PT ;  /* 0x000001c006067812 */ /* 0x000fe200078ec0ff */
[----:B------:R-:W-:Y:S01]  /*18f0*/  IMAD R238, R92, 0x400, R90 ;  /* 0x000004005cee7824 */ /* 0x000fe200078e025a */
[----:B------:R-:W-:Y:S01]  /*1900*/  @!P4 IADD3.X R4, R13, UR23, R4, P0, !PT ;  /* 0x000000170d04cc10 */ /* 0x000fe200087fe404 */
[----:B------:R-:W-:Y:S01]  /*1910*/  @!P3 IMAD.WIDE.U32 R12, R2, 0x30, R12 ;  /* 0x00000030020cb825 */ /* 0x000fe200078e000c */
[----:B------:R-:W-:Y:S01]  /*1920*/  @!P4 LEA R8, P0, R5, c[0x0][0x170], 0x1 ;  /* 0x00005c000508ca11 */ /* 0x000fe200078008ff */
[----:B------:R-:W-:Y:S01]  /*1930*/  UISETP.GE.AND UP0, UPT, UR8, 0x2, UPT ;  /* 0x000000020800788c */ /* 0x000fe2000bf06270 */
[----:B------:R-:W-:Y:S01]  /*1940*/  LOP3.LUT R7, R6, 0x8, R7, 0xf8, !PT ;  /* 0x0000000806077812 */ /* 0x000fe200078ef807 */
[----:B------:R-:W-:Y:S01]  /*1950*/  IMAD.SHL.U32 R237, R237, 0x2, RZ ;  /* 0x00000002eded7824 */ /* 0x000fe200078e00ff */
[----:B------:R-:W-:-:S02]  /*1960*/  SHF.R.U32.HI R89, RZ, 0x3, R6 ;  /* 0x00000003ff597819 */ /* 0x000fc40000011606 */
[----:B------:R-:W-:Y:S01]  /*1970*/  @!P3 IADD3 R2, R13, UR11, RZ ;  /* 0x0000000b0d02bc10 */ /* 0x000fe2000fffe0ff */
[----:B------:R-:W-:-:S04]  /*1980*/  DEPBAR.LE SB0, 0x0 ;  /* 0x000080000000791a */ /* 0x000fc80000000000 */
[----:B------:R-:W-:Y:S02]  /*1990*/  BAR.SYNC.DEFER_BLOCKING 0x0 ;  /* 0x0000000000007b1d */ /* 0x000fe40000010000 */
[----:B------:R-:W-:Y:S02]  /*19a0*/  R2P PR, R9, 0x6 ;  /* 0x0000000609007804 */ /* 0x000fe40000000000 */
[----:B------:R-:W-:Y:S02]  /*19b0*/  @!P4 LEA.HI.X R9, R5, c[0x0][0x174], R4, 0x1, P0 ;  /* 0x00005d000509ca11 */ /* 0x000fe400000f0c04 */
[----:B------:R-:W-:Y:S02]  /*19c0*/  LOP3.LUT R89, R7, R89, RZ, 0x3c, !PT ;  /* 0x0000005907597212 */ /* 0x000fe400078e3cff */
[----:B------:R-:W-:Y:S02]  /*19d0*/  @!P3 LEA R4, P0, R12, c[0x0][0x170], 0x1 ;  /* 0x00005c000c04ba11 */ /* 0x000fe400078008ff */
[----:B------:R-:W-:Y:S01]  /*19e0*/  SEL R0, R0, 0xffffffe0, !P2 ;  /* 0xffffffe000007807 */ /* 0x000fe20005000000 */
[----:B------:R-:W-:Y:S01]  /*19f0*/  IMAD.IADD R238, R89, 0x1, R238 ;  /* 0x0000000159ee7824 */ /* 0x000fe200078e02ee */
[----:B------:R-:W-:Y:S01]  /*1a00*/  @!P3 LEA.HI.X R5, R12, c[0x0][0x174], R2, 0x1, P0 ;  /* 0x00005d000c05ba11 */ /* 0x000fe200000f0c02 */
[----:B------:R-:W-:Y:S01]  /*1a10*/  IMAD.MOV.U32 R2, RZ, RZ, 0x10 ;  /* 0x00000010ff027424 */ /* 0x000fe200078e00ff */
[----:B------:R-:W-:Y:S01]  /*1a20*/  IADD3 R235, R237, 0x8020, RZ ;  /* 0x00008020edeb7810 */ /* 0x000fe20007ffe0ff */
[----:B------:R-:W-:Y:S01]  /*1a30*/  IMAD.SHL.U32 R238, R238, 0x2, RZ ;  /* 0x00000002eeee7824 */ /* 0x000fe200078e00ff */
[----:B------:R-:W-:-:S02]  /*1a40*/  LEA R92, R92, UR12, 0x4 ;  /* 0x0000000c5c5c7c11 */ /* 0x000fc4000f8e20ff */
[----:B------:R-:W-:Y:S01]  /*1a50*/  SEL R2, R2, 0xfffffff0, !P1 ;  /* 0xfffffff002027807 */ /* 0x000fe20004800000 */
[--C-:B------:R-:W-:Y:S01]  /*1a60*/  IMAD R234, R0, 0x2, R238.reuse ;  /* 0x0000000200ea7824 */ /* 0x100fe200078e02ee */
[----:B------:R-:W-:Y:S02]  /*1a70*/  IADD3 R92, R92, 0x1, R241 ;  /* 0x000000015c5c7810 */ /* 0x000fe40007ffe0f1 */
[----:B------:R-:W-:Y:S01]  /*1a80*/  R2P PR, R3, 0x6 ;  /* 0x0000000603007804 */ /* 0x000fe20000000000 */
[----:B------:R-:W-:Y:S01]  /*1a90*/  IMAD R236, R2, 0x2, R238 ;  /* 0x0000000202ec7824 */ /* 0x000fe200078e02ee */
[----:B------:R-:W-:Y:S01]  /*1aa0*/  IADD3 R3, R237, 0x8000, RZ ;  /* 0x00008000ed037810 */ /* 0x000fe20007ffe0ff */
[----:B------:R-:W-:Y:S01]  /*1ab0*/  @P6 STS.128 [R240+0x10000], RZ ;  /* 0x010000fff0006388 */ /* 0x000fe20000000c00 */
[----:B------:R-:W-:Y:S01]  /*1ac0*/  IADD3 R200, R200, -UR15, R92 ;  /* 0x8000000fc8c87c10 */ /* 0x000fe2000fffe05c */
[----:B------:R-:W-:Y:S02]  /*1ad0*/  IMAD R233, R0, 0x2, R236 ;  /* 0x0000000200e97824 */ /* 0x000fe400078e02ec */
[----:B------:R-:W-:Y:S01]  /*1ae0*/  @P6 STS.128 [R240+0x12000], RZ ;  /* 0x012000fff0006388 */ /* 0x000fe20000000c00 */
[----:B------:R-:W-:-:S03]  /*1af0*/  IADD3 R200, R200, c[0x0][0x2e8], RZ ;  /* 0x0000ba00c8c87a10 */ /* 0x000fc60007ffe0ff */
[----:B------:R-:W-:Y:S01]  /*1b00*/  @P6 STS.128 [R240+0x14000], RZ ;  /* 0x014000fff0006388 */ /* 0x000fe20000000c00 */
[C---:B------:R-:W-:Y:S02]  /*1b10*/  IADD3 R165, R200.reuse, 0x8, RZ ;  /* 0x00000008c8a57810 */ /* 0x040fe40007ffe0ff */
[----:B------:R-:W-:Y:S01]  /*1b20*/  @P1 IADD3 R235, R3, -0x20, RZ ;  /* 0xffffffe003eb1810 */ /* 0x000fe20007ffe0ff */
[----:B------:R-:W-:Y:S01]  /*1b30*/  @P6 STS.128 [R240+0x16000], RZ ;  /* 0x016000fff0006388 */ /* 0x000fe20000000c00 */
[----:B------:R-:W-:Y:S01]  /*1b40*/  IMAD.MOV.U32 R3, RZ, RZ, 0x40 ;  /* 0x00000040ff037424 */ /* 0x000fe200078e00ff */
[----:B------:R-:W-:Y:S02]  /*1b50*/  IMNMX R200, R200, UR13, PT ;  /* 0x0000000dc8c87c17 */ /* 0x000fe4000b800200 */
[----:B------:R-:W-:Y:S01]  /*1b60*/  @!PT LDS RZ, [RZ] ;  /* 0x00000000fffff984 */ /* 0x000fe20000000800 */
[----:B------:R-:W-:Y:S01]  /*1b70*/  @!PT LDS RZ, [RZ] ;  /* 0x00000000fffff984 */ /* 0x000fe20000000800 */
[----:B------:R-:W-:Y:S01]  /*1b80*/  @!PT LDS RZ, [RZ] ;  /* 0x00000000fffff984 */ /* 0x000fe20000000800 */
[----:B------:R1:W-:Y:S01]  /*1b90*/  @!P6 LDGSTS.E.BYPASS.LTC128B.128 [R240+0x10000], [R10.64] ;  /* 0x100000000af0efae */ /* 0x0003e2000b901d50 */
[----:B------:R-:W-:Y:S02]  /*1ba0*/  IMNMX R165, R165, UR13, PT ;  /* 0x0000000da5a57c17 */ /* 0x000fe4000b800200 */
[----:B------:R-:W-:Y:S01]  /*1bb0*/  SEL R3, R3, 0xffffffc0, !P2 ;  /* 0xffffffc003037807 */ /* 0x000fe20005000000 */
[----:B------:R1:W-:Y:S01]  /*1bc0*/  @!P6 LDGSTS.E.BYPASS.LTC128B.128 [R240+0x12000], [R10.64+0x80] ;  /* 0x120000800af0efae */ /* 0x0003e2000b901d50 */
[----:B------:R-:W-:-:S02]  /*1bd0*/  IADD3 R227, R235, 0x800, RZ ;  /* 0x00000800ebe37810 */ /* 0x000fc40007ffe0ff */
[----:B------:R-:W-:Y:S01]  /*1be0*/  IADD3 R226, R235, 0x1000, RZ ;  /* 0x00001000ebe27810 */ /* 0x000fe20007ffe0ff */
[----:B------:R1:W-:Y:S01]  /*1bf0*/  @!P6 LDGSTS.E.BYPASS.LTC128B.128 [R240+0x14000], [R10.64+0x100] ;  /* 0x140001000af0efae */ /* 0x0003e2000b901d50 */
[----:B------:R-:W-:Y:S01]  /*1c00*/  IMAD.IADD R231, R237, 0x1, R3 ;  /* 0x00000001ede77824 */ /* 0x000fe200078e0203 */
[----:B------:R-:W-:Y:S01]  /*1c10*/  IADD3 R225, R235, 0x1800, RZ ;  /* 0x00001800ebe17810 */ /* 0x000fe20007ffe0ff */
[----:B------:R-:W-:Y:S01]  /*1c20*/  IMAD.IADD R224, R3, 0x1, R235 ;  /* 0x0000000103e07824 */ /* 0x000fe200078e02eb */
[----:B------:R1:W-:Y:S01]  /*1c30*/  @!P6 LDGSTS.E.BYPASS.LTC128B.128 [R240+0x16000], [R10.64+0x180] ;  /* 0x160001800af0efae */ /* 0x0003e2000b901d50 */
[C---:B------:R-:W-:Y:S02]  /*1c40*/  IADD3 R223, R235.reuse, 0x2000, RZ ;  /* 0x00002000ebdf7810 */ /* 0x040fe40007ffe0ff */
[C---:B------:R-:W-:Y:S01]  /*1c50*/  IADD3 R222, R235.reuse, 0x2800, RZ ;  /* 0x00002800ebde7810 */ /* 0x040fe20007ffe0ff */
[----:B------:R-:W-:Y:S01]  /*1c60*/  @P5 STS.128 [R240+0x10800], RZ ;  /* 0x010800fff0005388 */ /* 0x000fe20000000c00 */
[----:B------:R-:W-:-:S02]  /*1c70*/  IADD3 R221, R235, 0x3000, RZ ;  /* 0x00003000ebdd7810 */ /* 0x000fc40007ffe0ff */
[C---:B------:R-:W-:Y:S01]  /*1c80*/  IADD3 R220, R235.reuse, 0x3800, RZ ;  /* 0x00003800ebdc7810 */ /* 0x040fe20007ffe0ff */
[----:B------:R-:W-:Y:S01]  /*1c90*/  @P5 STS.128 [R240+0x12800], RZ ;  /* 0x012800fff0005388 */ /* 0x000fe20000000c00 */
[C---:B------:R-:W-:Y:S02]  /*1ca0*/  IADD3 R219, R235.reuse, 0x4000, RZ ;  /* 0x00004000ebdb7810 */ /* 0x040fe40007ffe0ff */
[C---:B------:R-:W-:Y:S01]  /*1cb0*/  IADD3 R218, R235.reuse, 0x4800, RZ ;  /* 0x00004800ebda7810 */ /* 0x040fe20007ffe0ff */
[----:B------:R-:W-:Y:S01]  /*1cc0*/  @P5 STS.128 [R240+0x14800], RZ ;  /* 0x014800fff0005388 */ /* 0x000fe20000000c00 */
[C---:B------:R-:W-:Y:S02]  /*1cd0*/  IADD3 R217, R235.reuse, 0x5000, RZ ;  /* 0x00005000ebd97810 */ /* 0x040fe40007ffe0ff */
[C---:B------:R-:W-:Y:S01]  /*1ce0*/  IADD3 R216, R235.reuse, 0x5800, RZ ;  /* 0x00005800ebd87810 */ /* 0x040fe20007ffe0ff */
[----:B------:R-:W-:Y:S01]  /*1cf0*/  @P5 STS.128 [R240+0x16800], RZ ;  /* 0x016800fff0005388 */ /* 0x000fe20000000c00 */
[----:B------:R-:W-:-:S02]  /*1d00*/  IADD3 R215, R235, 0x6000, RZ ;  /* 0x00006000ebd77810 */ /* 0x000fc40007ffe0ff */
[C---:B------:R-:W-:Y:S01]  /*1d10*/  IADD3 R214, R235.reuse, 0x6800, RZ ;  /* 0x00006800ebd67810 */ /* 0x040fe20007ffe0ff */
[----:B------:R-:W-:Y:S01]  /*1d20*/  @!PT LDS RZ, [RZ] ;  /* 0x00000000fffff984 */ /* 0x000fe20000000800 */
[----:B------:R-:W-:Y:S01]  /*1d30*/  @!PT LDS RZ, [RZ] ;  /* 0x00000000fffff984 */ /* 0x000fe20000000800 */
[----:B------:R-:W-:Y:S01]  /*1d40*/  @!PT LDS RZ, [RZ] ;  /* 0x00000000fffff984 */ /* 0x000fe20000000800 */
[----:B------:R4:W-:Y:S01]  /*1d50*/  @!P5 LDGSTS.E.BYPASS.LTC128B.128 [R240+0x10800], [R18.64] ;  /* 0x1080000012f0dfae */ /* 0x0009e2000b901d50 */
[C---:B------:R-:W-:Y:S02]  /*1d60*/  IADD3 R213, R235.reuse, 0x7000, RZ ;  /* 0x00007000ebd57810 */ /* 0x040fe40007ffe0ff */
[----:B------:R-:W-:Y:S01]  /*1d70*/  IADD3 R212, R235, 0x7800, RZ ;  /* 0x00007800ebd47810 */ /* 0x000fe20007ffe0ff */
        /* <DEDUP_REMOVED lines=25> */
[----:B------:R-:W-:Y:S04]  /*1f10*/  LDSM.16.M88.4 R44, [R238] ;  /* 0x00000000ee2c783b */ /* 0x000fe80000000200 */
[----:B----4-:R-:W3:Y:S04]  /*1f20*/  LDSM.16.M88.4 R16, [R237+0x8000] ;  /* 0x00800000ed10783b */ /* 0x010ee80000000200 */
[----:B------:R-:W4:Y:S04]  /*1f30*/  LDSM.16.M88.4 R40, [R237+0x8800] ;  /* 0x00880000ed28783b */ /* 0x000f280000000200 */
[----:B------:R-:W4:Y:S04]  /*1f40*/  LDSM.16.M88.4 R60, [R237+0x9000] ;  /* 0x00900000ed3c783b */ /* 0x000f280000000200 */
[----:B------:R-:W4:Y:S04]  /*1f50*/  LDSM.16.M88.4 R24, [R237+0x9800] ;  /* 0x00980000ed18783b */ /* 0x000f280000000200 */
[----:B-1----:R-:W-:Y:S04]  /*1f60*/  LDSM.16.M88.4 R8, [R236] ;  /* 0x00000000ec08783b */ /* 0x002fe80000000200 */
[----:B-----5:R-:W1:Y:S04]  /*1f70*/  LDSM.16.M88.4 R12, [R235] ;  /* 0x00000000eb0c783b */ /* 0x020e680000000200 */
[----:B--2---:R-:W2:Y:S04]  /*1f80*/  LDSM.16.M88.4 R4, [R235+0x800] ;  /* 0x00080000eb04783b */ /* 0x004ea80000000200 */
[----:B------:R-:W5:Y:S04]  /*1f90*/  LDSM.16.M88.4 R36, [R235+0x1800] ;  /* 0x00180000eb24783b */ /* 0x000f680000000200 */
[----:B------:R-:W-:Y:S04]  /*1fa0*/  LDSM.16.M88.4 R52, [R234] ;  /* 0x00000000ea34783b */ /* 0x000fe80000000200 */
[----:B------:R-:W-:Y:S01]  /*1fb0*/  LDSM.16.M88.4 R76, [R231+0x9000] ;  /* 0x00900000e74c783b */ /* 0x000fe20000000200 */
[C---:B---3--:R-:W-:Y:S03]  /*1fc0*/  HMMA.16816.F32.BF16 R20, R44.reuse, R16, RZ ;  /* 0x000000102c14723c */ /* 0x048fe600000418ff */
[----:B------:R-:W-:Y:S04]  /*1fd0*/  LDSM.16.M88.4 R32, [R224] ;  /* 0x00000000e020783b */ /* 0x000fe80000000200 */
[----:B------:R-:W-:Y:S01]  /*1fe0*/  LDSM.16.M88.4 R72, [R231+0x9800] ;  /* 0x00980000e748783b */ /* 0x000fe20000000200 */
[C---:B------:R-:W-:Y:S03]  /*1ff0*/  HMMA.16816.F32.BF16 R16, R44.reuse, R18, RZ ;  /* 0x000000122c10723c */ /* 0x040fe600000418ff */
[----:B------:R-:W-:Y:S04]  /*2000*/  LDSM.16.M88.4 R48, [R224+0x1000] ;  /* 0x00100000e030783b */ /* 0x000fe80000000200 */
[----:B------:R-:W-:Y:S01]  /*2010*/  LDSM.16.M88.4 R68, [R238+0x2000] ;  /* 0x00200000ee44783b */ /* 0x000fe20000000200 */
[C---:B----4-:R-:W-:Y:S03]  /*2020*/  HMMA.16816.F32.BF16 R28, R44.reuse, R40, RZ ;  /* 0x000000282c1c723c */ /* 0x050fe600000418ff */
[----:B------:R-:W-:Y:S04]  /*2030*/  LDSM.16.M88.4 R84, [R224+0x4800] ;  /* 0x00480000e054783b */ /* 0x000fe80000000200 */
[----:B------:R-:W-:Y:S01]  /*2040*/  LDSM.16.M88.4 R80, [R237+0xe800] ;  /* 0x00e80000ed50783b */ /* 0x000fe20000000200 */
[C---:B------:R-:W-:Y:S03]  /*2050*/  HMMA.16816.F32.BF16 R64, R44.reuse, R60, RZ ;  /* 0x0000003c2c40723c */ /* 0x040fe600000418ff */
[----:B------:R-:W0:Y:S05]  /*2060*/  LDGDEPBAR ;  /* 0x00000000000079af */ /* 0x000e2a0000000000 */
[C---:B------:R-:W-:Y:S08]  /*2070*/  HMMA.16816.F32.BF16 R40, R44.reuse, R42, RZ ;  /* 0x0000002a2c28723c */ /* 0x040ff000000418ff */
[C---:B------:R-:W-:Y:S08]  /*2080*/  HMMA.16816.F32.BF16 R60, R44.reuse, R62, RZ ;  /* 0x0000003e2c3c723c */ /* 0x040ff000000418ff */
[C---:B------:R-:W-:Y:S08]  /*2090*/  HMMA.16816.F32.BF16 R56, R44.reuse, R24, RZ ;  /* 0x000000182c38723c */ /* 0x040ff000000418ff */
[----:B------:R-:W-:Y:S01]  /*20a0*/  HMMA.16816.F32.BF16 R44, R44, R26, RZ ;  /* 0x0000001a2c2c723c */ /* 0x000fe200000418ff */
[----:B------:R-:W3:Y:S07]  /*20b0*/  LDSM.16.M88.4 R24, [R235+0x1000] ;  /* 0x00100000eb18783b */ /* 0x000eee0000000200 */
[C---:B-1----:R-:W-:Y:S08]  /*20c0*/  HMMA.16816.F32.BF16 R20, R8.reuse, R12, R20 ;  /* 0x0000000c0814723c */ /* 0x042ff00000041814 */
[C---:B------:R-:W-:Y:S01]  /*20d0*/  HMMA.16816.F32.BF16 R16, R8.reuse, R14, R16 ;  /* 0x0000000e0810723c */ /* 0x040fe20000041810 */
[----:B------:R-:W1:Y:S07]  /*20e0*/  LDSM.16.M88.4 R12, [R231+0x8000] ;  /* 0x00800000e70c783b */ /* 0x000e6e0000000200 */
[C---:B--2---:R-:W-:Y:S08]  /*20f0*/  HMMA.16816.F32.BF16 R28, R8.reuse, R4, R28 ;  /* 0x00000004081c723c */ /* 0x044ff0000004181c */
[C---:B------:R-:W-:Y:S01]  /*2100*/  HMMA.16816.F32.BF16 R40, R8.reuse, R6, R40 ;  /* 0x000000060828723c */ /* 0x040fe20000041828 */
[----:B------:R-:W2:Y:S07]  /*2110*/  LDSM.16.M88.4 R4, [R231+0x8800] ;  /* 0x00880000e704783b */ /* 0x000eae0000000200 */
[C---:B-----5:R-:W-:Y:S08]  /*2120*/  HMMA.16816.F32.BF16 R56, R8.reuse, R36, R56 ;  /* 0x000000240838723c */ /* 0x060ff00000041838 */
[C---:B---3--:R-:W-:Y:S08]  /*2130*/  HMMA.16816.F32.BF16 R64, R8.reuse, R24, R64 ;  /* 0x000000180840723c */ /* 0x048ff00000041840 */
[C---:B------:R-:W-:Y:S01]  /*2140*/  HMMA.16816.F32.BF16 R60, R8.reuse, R26, R60 ;  /* 0x0000001a083c723c */ /* 0x040fe2000004183c */
[----:B------:R-:W3:Y:S07]  /*2150*/  LDSM.16.M88.4 R24, [R233] ;  /* 0x00000000e918783b */ /* 0x000eee0000000200 */
        /* <DEDUP_REMOVED lines=11> */
[----:B------:R-:W5:Y:S07]  /*2210*/  LDSM.16.M88.4 R76, [R237+0xb000] ;  /* 0x00b00000ed4c783b */ /* 0x000f6e0000000200 */
[C---:B---3--:R-:W-:Y:S08]  /*2220*/  HMMA.16816.F32.BF16 R20, R24.reuse, R32, R20 ;  /* 0x000000201814723c */ /* 0x048ff00000041814 */
[----:B------:R-:W-:Y:S01]  /*2230*/  HMMA.16816.F32.BF16 R16, R24, R34, R16 ;  /* 0x000000221810723c */ /* 0x000fe20000041810 */
[----:B------:R-:W-:Y:S07]  /*2240*/  LDSM.16.M88.4 R32, [R236+0x2000] ;  /* 0x00200000ec20783b */ /* 0x000fee0000000200 */
[C---:B------:R-:W-:Y:S08]  /*2250*/  HMMA.16816.F32.BF16 R56, R52.reuse, R72, R56 ;  /* 0x000000483438723c */ /* 0x040ff00000041838 */
[----:B------:R-:W-:Y:S01]  /*2260*/  HMMA.16816.F32.BF16 R52, R52, R74, R44 ;  /* 0x0000004a3434723c */ /* 0x000fe2000004182c */
[----:B------:R-:W-:Y:S04]  /*2270*/  LDSM.16.M88.4 R72, [R237+0xb800] ;  /* 0x00b80000ed48783b */ /* 0x000fe80000000200 */
[----:B------:R-:W-:Y:S03]  /*2280*/  LDSM.16.M88.4 R44, [R235+0x2800] ;  /* 0x00280000eb2c783b */ /* 0x000fe60000000200 */
[C---:B----4-:R-:W-:Y:S08]  /*2290*/  HMMA.16816.F32.BF16 R28, R24.reuse, R8, R28 ;  /* 0x00000008181c723c */ /* 0x050ff0000004181c */
[C---:B------:R-:W-:Y:S01]  /*22a0*/  HMMA.16816.F32.BF16 R40, R24.reuse, R10, R40 ;  /* 0x0000000a1828723c */ /* 0x040fe20000041828 */
[----:B------:R-:W3:Y:S07]  /*22b0*/  LDSM.16.M88.4 R8, [R235+0x2000] ;  /* 0x00200000eb08783b */ /* 0x000eee0000000200 */
[C---:B------:R-:W-:Y:S08]  /*22c0*/  HMMA.16816.F32.BF16 R64, R24.reuse, R48, R64 ;  /* 0x000000301840723c */ /* 0x040ff00000041840 */
[----:B------:R-:W-:Y:S01]  /*22d0*/  HMMA.16816.F32.BF16 R60, R24, R50, R60 ;  /* 0x00000032183c723c */ /* 0x000fe2000004183c */
[----:B------:R-:W4:Y:S07]  /*22e0*/  LDSM.16.M88.4 R48, [R235+0x3000] ;  /* 0x00300000eb30783b */ /* 0x000f2e0000000200 */
[C---:B-1----:R-:W-:Y:S08]  /*22f0*/  HMMA.16816.F32.BF16 R20, R68.reuse, R12, R20 ;  /* 0x0000000c4414723c */ /* 0x042ff00000041814 */
[----:B------:R-:W-:Y:S01]  /*2300*/  HMMA.16816.F32.BF16 R16, R68, R14, R16 ;  /* 0x0000000e4410723c */ /* 0x000fe20000041810 */
[----:B------:R-:W-:Y:S07]  /*2310*/  LDSM.16.M88.4 R12, [R231+0xa000] ;  /* 0x00a00000e70c783b */ /* 0x000fee0000000200 */
[C---:B------:R-:W-:Y:S08]  /*2320*/  HMMA.16816.F32.BF16 R56, R24.reuse, R36, R56 ;  /* 0x000000241838723c */ /* 0x040ff00000041838 */
[----:B------:R-:W-:Y:S01]  /*2330*/  HMMA.16816.F32.BF16 R52, R24, R38, R52 ;  /* 0x000000261834723c */ /* 0x000fe20000041834 */
[----:B------:R-:W-:Y:S04]  /*2340*/  LDSM.16.M88.4 R36, [R235+0x3800] ;  /* 0x00380000eb24783b */ /* 0x000fe80000000200 */
[----:B------:R-:W-:Y:S03]  /*2350*/  LDSM.16.M88.4 R24, [R231+0xa800] ;  /* 0x00a80000e718783b */ /* 0x000fe60000000200 */
[C---:B--2---:R-:W-:Y:S08]  /*2360*/  HMMA.16816.F32.BF16 R28, R68.reuse, R4, R28 ;  /* 0x00000004441c723c */ /* 0x044ff0000004181c */
[C---:B------:R-:W-:Y:S01]  /*2370*/  HMMA.16816.F32.BF16 R40, R68.reuse, R6, R40 ;  /* 0x000000064428723c */ /* 0x040fe20000041828 */
[----:B------:R-:W1:Y:S07]  /*2380*/  LDSM.16.M88.4 R4, [R234+0x2000] ;  /* 0x00200000ea04783b */ /* 0x000e6e0000000200 */
[C---:B-----5:R-:W-:Y:S08]  /*2390*/  HMMA.16816.F32.BF16 R64, R68.reuse, R76, R64 ;  /* 0x0000004c4440723c */ /* 0x060ff00000041840 */
[----:B------:R-:W-:Y:S01]  /*23a0*/  HMMA.16816.F32.BF16 R60, R68, R78, R60 ;  /* 0x0000004e443c723c */ /* 0x000fe2000004183c */
[----:B------:R-:W-:Y:S07]  /*23b0*/  LDSM.16.M88.4 R76, [R233+0x4000] ;  /* 0x00400000e94c783b */ /* 0x000fee0000000200 */
[C---:B---3--:R-:W-:Y:S08]  /*23c0*/  HMMA.16816.F32.BF16 R20, R32.reuse, R8, R20 ;  /* 0x000000082014723c */ /* 0x048ff00000041814 */
[----:B------:R-:W-:Y:S01]  /*23d0*/  HMMA.16816.F32.BF16 R16, R32, R10, R16 ;  /* 0x0000000a2010723c */ /* 0x000fe20000041810 */
[----:B------:R-:W2:Y:S07]  /*23e0*/  LDSM.16.M88.4 R8, [R231+0xb000] ;  /* 0x00b00000e708783b */ /* 0x000eae0000000200 */
[C---:B------:R-:W-:Y:S08]  /*23f0*/  HMMA.16816.F32.BF16 R56, R68.reuse, R72, R56 ;  /* 0x000000484438723c */ /* 0x040ff00000041838 */
[----:B------:R-:W-:Y:S01]  /*2400*/  HMMA.16816.F32.BF16 R52, R68, R74, R52 ;  /* 0x0000004a4434723c */ /* 0x000fe20000041834 */
[----:B------:R-:W-:Y:S04]  /*2410*/  LDSM.16.M88.4 R68, [R224+0x2000] ;  /* 0x00200000e044783b */ /* 0x000fe80000000200 */
[----:B------:R-:W-:Y:S03]  /*2420*/  LDSM.16.M88.4 R72, [R235+0x4000] ;  /* 0x00400000eb48783b */ /* 0x000fe60000000200 */
[C---:B------:R-:W-:Y:S08]  /*2430*/  HMMA.16816.F32.BF16 R28, R32.reuse, R44, R28 ;  /* 0x0000002c201c723c */ /* 0x040ff0000004181c */
[C---:B------:R-:W-:Y:S01]  /*2440*/  HMMA.16816.F32.BF16 R40, R32.reuse, R46, R40 ;  /* 0x0000002e2028723c */ /* 0x040fe20000041828 */
[----:B------:R-:W3:Y:S07]  /*2450*/  LDSM.16.M88.4 R44, [R231+0xb800] ;  /* 0x00b80000e72c783b */ /* 0x000eee0000000200 */
[C---:B----4-:R-:W-:Y:S08]  /*2460*/  HMMA.16816.F32.BF16 R64, R32.reuse, R48, R64 ;  /* 0x000000302040723c */ /* 0x050ff00000041840 */
[----:B------:R-:W-:Y:S01]  /*2470*/  HMMA.16816.F32.BF16 R60, R32, R50, R60 ;  /* 0x00000032203c723c */ /* 0x000fe2000004183c */
[----:B------:R-:W-:Y:S07]  /*2480*/  LDSM.16.M88.4 R48, [R224+0x2800] ;  /* 0x00280000e030783b */ /* 0x000fee0000000200 */
[C---:B-1----:R-:W-:Y:S08]  /*2490*/  HMMA.16816.F32.BF16 R20, R4.reuse, R12, R20 ;  /* 0x0000000c0414723c */ /* 0x042ff00000041814 */
[----:B------:R-:W-:Y:S01]  /*24a0*/  HMMA.16816.F32.BF16 R16, R4, R14, R16 ;  /* 0x0000000e0410723c */ /* 0x000fe20000041810 */
[----:B------:R-:W1:Y:S07]  /*24b0*/  LDSM.16.M88.4 R12, [R233+0x2000] ;  /* 0x00200000e90c783b */ /* 0x000e6e0000000200 */
[C---:B------:R-:W-:Y:S08]  /*24c0*/  HMMA.16816.F32.BF16 R56, R32.reuse, R36, R56 ;  /* 0x000000242038723c */ /* 0x040ff00000041838 */
[----:B------:R-:W-:Y:S01]  /*24d0*/  HMMA.16816.F32.BF16 R52, R32, R38, R52 ;  /* 0x000000262034723c */ /* 0x000fe20000041834 */
[----:B------:R-:W4:Y:S04]  /*24e0*/  LDSM.16.M88.4 R36, [R224+0x3000] ;  /* 0x00300000e024783b */ /* 0x000f280000000200 */
[----:B------:R-:W-:Y:S03]  /*24f0*/  LDSM.16.M88.4 R32, [R238+0x4000] ;  /* 0x00400000ee20783b */ /* 0x000fe60000000200 */
[C---:B------:R-:W-:Y:S08]  /*2500*/  HMMA.16816.F32.BF16 R28, R4.reuse, R24, R28 ;  /* 0x00000018041c723c */ /* 0x040ff0000004181c */
[C---:B------:R-:W-:Y:S01]  /*2510*/  HMMA.16816.F32.BF16 R40, R4.reuse, R26, R40 ;  /* 0x0000001a0428723c */ /* 0x040fe20000041828 */
[----:B------:R-:W-:Y:S07]  /*2520*/  LDSM.16.M88.4 R24, [R224+0x3800] ;  /* 0x00380000e018783b */ /* 0x000fee0000000200 */
[C---:B--2---:R-:W-:Y:S08]  /*2530*/  HMMA.16816.F32.BF16 R64, R4.reuse, R8, R64 ;  /* 0x000000080440723c */ /* 0x044ff00000041840 */
        /* <DEDUP_REMOVED lines=8> */
[----:B------:R-:W-:Y:S07]  /*25c0*/  LDSM.16.M88.4 R68, [R224+0x4000] ;  /* 0x00400000e044783b */ /* 0x000fee0000000200 */
[C---:B------:R-:W-:Y:S08]  /*25d0*/  HMMA.16816.F32.BF16 R28, R12.reuse, R48, R28 ;  /* 0x000000300c1c723c */ /* 0x040ff0000004181c */
[C---:B------:R-:W-:Y:S01]  /*25e0*/  HMMA.16816.F32.BF16 R40, R12.reuse, R50, R40 ;  /* 0x000000320c28723c */ /* 0x040fe20000041828 */
[----:B------:R-:W-:Y:S07]  /*25f0*/  LDSM.16.M88.4 R48, [R237+0xd800] ;  /* 0x00d80000ed30783b */ /* 0x000fee0000000200 */
[C---:B----4-:R-:W-:Y:S08]  /*2600*/  HMMA.16816.F32.BF16 R64, R12.reuse, R36, R64 ;  /* 0x000000240c40723c */ /* 0x050ff00000041840 */
[----:B------:R-:W-:Y:S01]  /*2610*/  HMMA.16816.F32.BF16 R60, R12, R38, R60 ;  /* 0x000000260c3c723c */ /* 0x000fe2000004183c */
[----:B------:R-:W1:Y:S07]  /*2620*/  LDSM.16.M88.4 R36, [R236+0x4000] ;  /* 0x00400000ec24783b */ /* 0x000e6e0000000200 */
[C---:B--2---:R-:W-:Y:S08]  /*2630*/  HMMA.16816.F32.BF16 R20, R32.reuse, R8, R20 ;  /* 0x000000082014723c */ /* 0x044ff00000041814 */
[C---:B------:R-:W-:Y:S01]  /*2640*/  HMMA.16816.F32.BF16 R16, R32.reuse, R10, R16 ;  /* 0x0000000a2010723c */ /* 0x040fe20000041810 */
[----:B------:R-:W-:Y:S07]  /*2650*/  LDSM.16.M88.4 R8, [R231+0xc000] ;  /* 0x00c00000e708783b */ /* 0x000fee0000000200 */
[C---:B---3--:R-:W-:Y:S08]  /*2660*/  HMMA.16816.F32.BF16 R28, R32.reuse, R4, R28 ;  /* 0x00000004201c723c */ /* 0x048ff0000004181c */
[----:B------:R-:W-:Y:S01]  /*2670*/  HMMA.16816.F32.BF16 R40, R32, R6, R40 ;  /* 0x000000062028723c */ /* 0x000fe20000041828 */
[----:B------:R-:W2:Y:S07]  /*2680*/  LDSM.16.M88.4 R4, [R234+0x4000] ;  /* 0x00400000ea04783b */ /* 0x000eae0000000200 */
[C---:B------:R-:W-:Y:S08]  /*2690*/  HMMA.16816.F32.BF16 R56, R12.reuse, R24, R56 ;  /* 0x000000180c38723c */ /* 0x040ff00000041838 */
[----:B------:R-:W-:Y:S01]  /*26a0*/  HMMA.16816.F32.BF16 R52, R12, R26, R52 ;  /* 0x0000001a0c34723c */ /* 0x000fe20000041834 */
[----:B------:R-:W3:Y:S04]  /*26b0*/  LDSM.16.M88.4 R24, [R235+0x4800] ;  /* 0x00480000eb18783b */ /* 0x000ee80000000200 */
[----:B------:R-:W4:Y:S03]  /*26c0*/  LDSM.16.M88.4 R12, [R235+0x5000] ;  /* 0x00500000eb0c783b */ /* 0x000f260000000200 */
[C---:B-1----:R-:W-:Y:S08]  /*26d0*/  HMMA.16816.F32.BF16 R20, R36.reuse, R72, R20 ;  /* 0x000000482414723c */ /* 0x042ff00000041814 */
[----:B------:R-:W-:Y:S01]  /*26e0*/  HMMA.16816.F32.BF16 R16, R36, R74, R16 ;  /* 0x0000004a2410723c */ /* 0x000fe20000041810 */
[----:B------:R-:W-:Y:S07]  /*26f0*/  LDSM.16.M88.4 R72, [R224+0x5000] ;  /* 0x00500000e048783b */ /* 0x000fee0000000200 */
[C---:B------:R-:W-:Y:S08]  /*2700*/  HMMA.16816.F32.BF16 R64, R32.reuse, R44, R64 ;  /* 0x0000002c2040723c */ /* 0x040ff00000041840 */
[----:B------:R-:W-:Y:S01]  /*2710*/  HMMA.16816.F32.BF16 R60, R32, R46, R60 ;  /* 0x0000002e203c723c */ /* 0x000fe2000004183c */
[----:B------:R-:W1:Y:S07]  /*2720*/  LDSM.16.M88.4 R44, [R235+0x5800] ;  /* 0x00580000eb2c783b */ /* 0x000e6e0000000200 */
[----:B--2---:R-:W-:Y:S08]  /*2730*/  HMMA.16816.F32.BF16 R20, R4, R8, R20 ;  /* 0x000000080414723c */ /* 0x004ff00000041814 */
[C---:B------:R-:W-:Y:S08]  /*2740*/  HMMA.16816.F32.BF16 R56, R32.reuse, R48, R56 ;  /* 0x000000302038723c */ /* 0x040ff00000041838 */
[----:B------:R-:W-:Y:S01]  /*2750*/  HMMA.16816.F32.BF16 R52, R32, R50, R52 ;  /* 0x000000322034723c */ /* 0x000fe20000041834 */
[----:B------:R-:W-:Y:S04]  /*2760*/  LDSM.16.M88.4 R48, [R238+0x6000] ;  /* 0x00600000ee30783b */ /* 0x000fe80000000200 */
[----:B------:R-:W2:Y:S03]  /*2770*/  LDSM.16.M88.4 R32, [R237+0xe000] ;  /* 0x00e00000ed20783b */ /* 0x000ea60000000200 */
[C---:B---3--:R-:W-:Y:S08]  /*2780*/  HMMA.16816.F32.BF16 R28, R36.reuse, R24, R28 ;  /* 0x00000018241c723c */ /* 0x048ff0000004181c */
[----:B------:R-:W-:Y:S01]  /*2790*/  HMMA.16816.F32.BF16 R40, R36, R26, R40 ;  /* 0x0000001a2428723c */ /* 0x000fe20000041828 */
[----:B------:R-:W3:Y:S07]  /*27a0*/  LDSM.16.M88.4 R24, [R231+0xc800] ;  /* 0x00c80000e718783b */ /* 0x000eee0000000200 */
[----:B------:R-:W-:Y:S01]  /*27b0*/  HMMA.16816.F32.BF16 R16, R4, R10, R16 ;  /* 0x0000000a0410723c */ /* 0x000fe20000041810 */
[----:B------:R-:W-:Y:S07]  /*27c0*/  LDSM.16.M88.4 R8, [R231+0xd800] ;  /* 0x00d80000e708783b */ /* 0x000fee0000000200 */
[C---:B----4-:R-:W-:Y:S08]  /*27d0*/  HMMA.16816.F32.BF16 R64, R36.reuse, R12, R64 ;  /* 0x0000000c2440723c */ /* 0x050ff00000041840 */
[----:B------:R-:W-:Y:S01]  /*27e0*/  HMMA.16816.F32.BF16 R60, R36, R14, R60 ;  /* 0x0000000e243c723c */ /* 0x000fe2000004183c */
[----:B------:R-:W4:Y:S07]  /*27f0*/  LDSM.16.M88.4 R12, [R231+0xd000] ;  /* 0x00d00000e70c783b */ /* 0x000f2e0000000200 */
[----:B------:R-:W-:Y:S08]  /*2800*/  HMMA.16816.F32.BF16 R20, R76, R68, R20 ;  /* 0x000000444c14723c */ /* 0x000ff00000041814 */
[C---:B-1----:R-:W-:Y:S08]  /*2810*/  HMMA.16816.F32.BF16 R56, R36.reuse, R44, R56 ;  /* 0x0000002c2438723c */ /* 0x042ff00000041838 */
[----:B------:R-:W-:Y:S01]  /*2820*/  HMMA.16816.F32.BF16 R52, R36, R46, R52 ;  /* 0x0000002e2434723c */ /* 0x000fe20000041834 */
[----:B------:R-:W-:Y:S04]  /*2830*/  LDSM.16.M88.4 R36, [R236+0x6000] ;  /* 0x00600000ec24783b */ /* 0x000fe80000000200 */
[----:B------:R-:W1:Y:S03]  /*2840*/  LDSM.16.M88.4 R44, [R235+0x6000] ;  /* 0x00600000eb2c783b */ /* 0x000e660000000200 */
[----:B------:R-:W-:Y:S01]  /*2850*/  HMMA.16816.F32.BF16 R16, R76, R70, R16 ;  /* 0x000000464c10723c */ /* 0x000fe20000041810 */
[----:B------:R-:W-:Y:S07]  /*2860*/  LDSM.16.M88.4 R68, [R224+0x5800] ;  /* 0x00580000e044783b */ /* 0x000fee0000000200 */
[----:B--2---:R-:W-:Y:S08]  /*2870*/  HMMA.16816.F32.BF16 R20, R48, R32, R20 ;  /* 0x000000203014723c */ /* 0x004ff00000041814 */
[C---:B---3--:R-:W-:Y:S08]  /*2880*/  HMMA.16816.F32.BF16 R28, R4.reuse, R24, R28 ;  /* 0x00000018041c723c */ /* 0x048ff0000004181c */
[C---:B------:R-:W-:Y:S01]  /*2890*/  HMMA.16816.F32.BF16 R40, R4.reuse, R26, R40 ;  /* 0x0000001a0428723c */ /* 0x040fe20000041828 */
[----:B------:R-:W-:Y:S07]  /*28a0*/  LDSM.16.M88.4 R24, [R231+0xe000] ;  /* 0x00e00000e718783b */ /* 0x000fee0000000200 */
[C---:B----4-:R-:W-:Y:S08]  /*28b0*/  HMMA.16816.F32.BF16 R64, R4.reuse, R12, R64 ;  /* 0x0000000c0440723c */ /* 0x050ff00000041840 */
[----:B------:R-:W-:Y:S01]  /*28c0*/  HMMA.16816.F32.BF16 R60, R4, R14, R60 ;  /* 0x0000000e043c723c */ /* 0x000fe2000004183c */
[----:B------:R-:W2:Y:S07]  /*28d0*/  LDSM.16.M88.4 R12, [R234+0x6000] ;  /* 0x00600000ea0c783b */ /* 0x000eae0000000200 */
[----:B------:R-:W-:Y:S01]  /*28e0*/  HMMA.16816.F32.BF16 R16, R48, R34, R16 ;  /* 0x000000223010723c */ /* 0x000fe20000041810 */
[----:B------:R-:W-:Y:S07]  /*28f0*/  LDSM.16.M88.4 R32, [R235+0x6800] ;  /* 0x00680000eb20783b */ /* 0x000fee0000000200 */
[----:B-1----:R-:W-:Y:S08]  /*2900*/  HMMA.16816.F32.BF16 R20, R36, R44, R20 ;  /* 0x0000002c2414723c */ /* 0x002ff00000041814 */
[----:B------:R-:W-:Y:S08]  /*2910*/  HMMA.16816.F32.BF16 R28, R76, R84, R28 ;  /* 0x000000544c1c723c */ /* 0x000ff0000004181c */
[C---:B------:R-:W-:Y:S08]  /*2920*/  HMMA.16816.F32.BF16 R56, R4.reuse, R8, R56 ;  /* 0x000000080438723c */ /* 0x040ff00000041838 */
[----:B------:R-:W-:Y:S01]  /*2930*/  HMMA.16816.F32.BF16 R52, R4, R10, R52 ;  /* 0x0000000a0434723c */ /* 0x000fe20000041834 */
[----:B------:R-:W-:Y:S04]  /*2940*/  LDSM.16.M88.4 R8, [R233+0x6000] ;  /* 0x00600000e908783b */ /* 0x000fe80000000200 */
[----:B------:R-:W1:Y:S03]  /*2950*/  LDSM.16.M88.4 R4, [R224+0x6000] ;  /* 0x00600000e004783b */ /* 0x000e660000000200 */
[----:B------:R-:W-:Y:S01]  /*2960*/  HMMA.16816.F32.BF16 R16, R36, R46, R16 ;  /* 0x0000002e2410723c */ /* 0x000fe20000041810 */
[----:B------:R-:W3:Y:S07]  /*2970*/  LDSM.16.M88.4 R44, [R237+0xf000] ;  /* 0x00f00000ed2c783b */ /* 0x000eee0000000200 */
[----:B--2---:R-:W-:Y:S08]  /*2980*/  HMMA.16816.F32.BF16 R20, R12, R24, R20 ;  /* 0x000000180c14723c */ /* 0x004ff00000041814 */
[----:B------:R-:W-:Y:S08]  /*2990*/  HMMA.16816.F32.BF16 R28, R48, R80, R28 ;  /* 0x00000050301c723c */ /* 0x000ff0000004181c */
[C---:B------:R-:W-:Y:S08]  /*29a0*/  HMMA.16816.F32.BF16 R40, R76.reuse, R86, R40 ;  /* 0x000000564c28723c */ /* 0x040ff00000041828 */
[----:B------:R-:W-:Y:S01]  /*29b0*/  HMMA.16816.F32.BF16 R84, R76, R72, R64 ;  /* 0x000000484c54723c */ /* 0x000fe20000041840 */
[----:B------:R-:W2:Y:S07]  /*29c0*/  LDSM.16.M88.4 R64, [R231+0xe800] ;  /* 0x00e80000e740783b */ /* 0x000eae0000000200 */
[----:B------:R-:W-:Y:S01]  /*29d0*/  HMMA.16816.F32.BF16 R16, R12, R26, R16 ;  /* 0x0000001a0c10723c */ /* 0x000fe20000041810 */
[----:B------:R-:W4:Y:S07]  /*29e0*/  LDSM.16.M88.4 R24, [R237+0xf800] ;  /* 0x00f80000ed18783b */ /* 0x000f2e0000000200 */
[----:B-1----:R-:W-:Y:S08]  /*29f0*/  HMMA.16816.F32.BF16 R20, R8, R4, R20 ;  /* 0x000000040814723c */ /* 0x002ff00000041814 */
[----:B------:R-:W-:Y:S08]  /*2a00*/  HMMA.16816.F32.BF16 R56, R76, R68, R56 ;  /* 0x000000444c38723c */ /* 0x000ff00000041838 */
[----:B------:R-:W-:Y:S08]  /*2a10*/  HMMA.16816.F32.BF16 R28, R36, R32, R28 ;  /* 0x00000020241c723c */ /* 0x000ff0000004181c */
[----:B------:R-:W-:Y:S01]  /*2a20*/  HMMA.16816.F32.BF16 R68, R76, R70, R52 ;  /* 0x000000464c44723c */ /* 0x000fe20000041834 */
[----:B------:R-:W1:Y:S01]  /*2a30*/  LDSM.16.M88.4 R52, [R224+0x6800] ;  /* 0x00680000e034783b */ /* 0x000e620000000200 */
[----:B------:R-:W-:-:S02]  /*2a40*/  FMUL.FTZ R21, R21, c[0x0][0x2ec] ;  /* 0x0000bb0015157a20 */ /* 0x000fc40000410000 */
[----:B------:R-:W-:Y:S02]  /*2a50*/  FMUL.FTZ R22, R22, c[0x0][0x2ec] ;  /* 0x0000bb0016167a20 */ /* 0x000fe40000410000 */
[----:B------:R-:W-:Y:S02]  /*2a60*/  FMUL.FTZ R23, R23, c[0x0][0x2ec] ;  /* 0x0000bb0017177a20 */ /* 0x000fe40000410000 */
[----:B------:R-:W-:Y:S01]  /*2a70*/  HMMA.16816.F32.BF16 R60, R76, R74, R60 ;  /* 0x0000004a4c3c723c */ /* 0x000fe2000004183c */
[----:B------:R-:W5:Y:S01]  /*2a80*/  LDSM.16.M88.4 R72, [R235+0x7000] ;  /* 0x00700000eb48783b */ /* 0x000f620000000200 */
[----:B------:R-:W-:-:S06]  /*2a90*/  FMUL.FTZ R3, R20, c[0x0][0x2ec] ;  /* 0x0000bb0014037a20 */ /* 0x000fcc0000410000 */
[----:B------:R-:W-:Y:S01]  /*2aa0*/  HMMA.16816.F32.BF16 R16, R8, R6, R16 ;  /* 0x000000060810723c */ /* 0x000fe20000041810 */
[----:B------:R-:W1:Y:S01]  /*2ab0*/  LDSM.16.M88.4 R4, [R231+0xf000] ;  /* 0x00f00000e704783b */ /* 0x000e620000000200 */
[----:B------:R-:W-:Y:S06]  /*2ac0*/  MUFU.TANH R3, R3 ;  /* 0x0000000300037308 */ /* 0x000fec0000002400 */
[C---:B------:R-:W-:Y:S08]  /*2ad0*/  HMMA.16816.F32.BF16 R40, R48.reuse, R82, R40 ;  /* 0x000000523028723c */ /* 0x040ff00000041828 */
[----:B---3--:R-:W-:Y:S01]  /*2ae0*/  HMMA.16816.F32.BF16 R84, R48, R44, R84 ;  /* 0x0000002c3054723c */ /* 0x008fe20000041854 */
[----:B------:R-:W3:Y:S07]  /*2af0*/  MUFU.TANH R44, R21 ;  /* 0x00000015002c7308 */ /* 0x000eee0000002400 */
[----:B--2---:R-:W-:Y:S01]  /*2b00*/  HMMA.16816.F32.BF16 R28, R12, R64, R28 ;  /* 0x000000400c1c723c */ /* 0x004fe2000004181c */
[----:B------:R-:W-:-:S02]  /*2b10*/  FMUL.FTZ R16, R16, c[0x0][0x2ec] ;  /* 0x0000bb0010107a20 */ /* 0x000fc40000410000 */
[----:B------:R-:W-:Y:S02]  /*2b20*/  FMUL.FTZ R17, R17, c[0x0][0x2ec] ;  /* 0x0000bb0011117a20 */ /* 0x000fe40000410000 */
[----:B------:R-:W-:Y:S01]  /*2b30*/  FMUL.FTZ R18, R18, c[0x0][0x2ec] ;  /* 0x0000bb0012127a20 */ /* 0x000fe20000410000 */
[----:B------:R-:W-:Y:S01]  /*2b40*/  MUFU.TANH R45, R16 ;  /* 0x00000010002d7308 */ /* 0x000fe20000002400 */
[----:B------:R-:W-:Y:S01]  /*2b50*/  FMUL.FTZ R19, R19, c[0x0][0x2ec] ;  /* 0x0000bb0013137a20 */ /* 0x000fe20000410000 */
[C---:B----4-:R-:W-:Y:S06]  /*2b60*/  HMMA.16816.F32.BF16 R56, R48.reuse, R24, R56 ;  /* 0x000000183038723c */ /* 0x050fec0000041838 */
[----:B------:R-:W-:Y:S02]  /*2b70*/  MUFU.TANH R24, R22 ;  /* 0x0000001600187308 */ /* 0x000fe40000002400 */
[----:B------:R-:W-:Y:S06]  /*2b80*/  HMMA.16816.F32.BF16 R60, R48, R46, R60 ;  /* 0x0000002e303c723c */ /* 0x000fec000004183c */
[----:B------:R2:W-:Y:S02]  /*2b90*/  MUFU.TANH R25, R23 ;  /* 0x0000001700197308 */ /* 0x0005e40000002400 */
[----:B------:R-:W-:Y:S01]  /*2ba0*/  HMMA.16816.F32.BF16 R40, R36, R34, R40 ;  /* 0x000000222428723c */ /* 0x000fe20000041828 */
[----:B------:R-:W-:Y:S05]  /*2bb0*/  LDSM.16.M88.4 R32, [R224+0x7000] ;  /* 0x00700000e020783b */ /* 0x000fea0000000200 */
[----:B------:R-:W-:Y:S02]  /*2bc0*/  MUFU.TANH R46, R17 ;  /* 0x00000011002e7308 */ /* 0x000fe40000002400 */
[----:B-1----:R-:W-:Y:S01]  /*2bd0*/  HMMA.16816.F32.BF16 R28, R8, R52, R28 ;  /* 0x00000034081c723c */ /* 0x002fe2000004181c */
[----:B--2---:R-:W1:Y:S05]  /*2be0*/  LDSM.16.M88.4 R20, [R235+0x7800] ;  /* 0x00780000eb14783b */ /* 0x004e6a0000000200 */
[----:B------:R-:W2:Y:S02]  /*2bf0*/  MUFU.TANH R52, R18 ;  /* 0x0000001200347308 */ /* 0x000ea40000002400 */
[----:B------:R-:W-:Y:S06]  /*2c00*/  HMMA.16816.F32.BF16 R68, R48, R26, R68 ;  /* 0x0000001a3044723c */ /* 0x000fec0000041844 */
[----:B------:R4:W1:Y:S02]  /*2c10*/  MUFU.TANH R47, R19 ;  /* 0x00000013002f7308 */ /* 0x0008640000002400 */
[C---:B-----5:R-:W-:Y:S08]  /*2c20*/  HMMA.16816.F32.BF16 R84, R36.reuse, R72, R84 ;  /* 0x000000482454723c */ /* 0x060ff00000041854 */
[----:B------:R-:W-:Y:S01]  /*2c30*/  HMMA.16816.F32.BF16 R60, R36, R74, R60 ;  /* 0x0000004a243c723c */ /* 0x000fe2000004183c */
[----:B------:R-:W-:-:S02]  /*2c40*/  FMUL.FTZ R27, R31, c[0x0][0x2ec] ;  /* 0x0000bb001f1b7a20 */ /* 0x000fc40000410000 */
[----:B------:R-:W-:Y:S02]  /*2c50*/  IMAD.U32 R31, RZ, RZ, UR18 ;  /* 0x00000012ff1f7e24 */ /* 0x000fe4000f8e00ff */
[----:B------:R-:W-:Y:S01]  /*2c60*/  FMUL.FTZ R28, R28, c[0x0][0x2ec] ;  /* 0x0000bb001c1c7a20 */ /* 0x000fe20000410000 */
[----:B----4-:R-:W4:Y:S02]  /*2c70*/  LDSM.16.M88.4 R16, [R231+0xf800] ;  /* 0x00f80000e710783b */ /* 0x010f240000000200 */
[----:B------:R-:W-:Y:S01]  /*2c80*/  HMMA.16816.F32.BF16 R40, R12, R66, R40 ;  /* 0x000000420c28723c */ /* 0x000fe20000041828 */
[----:B------:R-:W-:Y:S01]  /*2c90*/  IMAD R31, R31, 0x40, R201 ;  /* 0x000000401f1f7824 */ /* 0x000fe200078e02c9 */
[----:B------:R-:W-:Y:S01]  /*2ca0*/  MUFU.TANH R27, R27 ;  /* 0x0000001b001b7308 */ /* 0x000fe20000002400 */
[----:B------:R-:W-:-:S05]  /*2cb0*/  FMUL.FTZ R26, R30, c[0x0][0x2ec] ;  /* 0x0000bb001e1a7a20 */ /* 0x000fca0000410000 */
[----:B------:R-:W-:Y:S02]  /*2cc0*/  HMMA.16816.F32.BF16 R84, R12, R4, R84 ;  /* 0x000000040c54723c */ /* 0x000fe40000041854 */
[----:B------:R-:W5:Y:S05]  /*2cd0*/  MUFU.TANH R28, R28 ;  /* 0x0000001c001c7308 */ /* 0x000f6a0000002400 */
[----:B------:R-:W-:Y:S01]  /*2ce0*/  FMUL.FTZ R5, R29, c[0x0][0x2ec] ;  /* 0x0000bb001d057a20 */ /* 0x000fe20000410000 */
[C---:B-1----:R-:W-:Y:S01]  /*2cf0*/  HMMA.16816.F32.BF16 R56, R36.reuse, R20, R56 ;  /* 0x000000142438723c */ /* 0x042fe20000041838 */
[----:B------:R-:W-:Y:S01]  /*2d00*/  IMAD.IADD R4, R90, 0x1, R89 ;  /* 0x000000015a047824 */ /* 0x000fe200078e0259 */
[----:B------:R-:W1:Y:S06]  /*2d10*/  MUFU.TANH R26, R26 ;  /* 0x0000001a001a7308 */ /* 0x000e6c0000002400 */
[----:B------:R-:W-:Y:S01]  /*2d20*/  HMMA.16816.F32.BF16 R68, R36, R22, R68 ;  /* 0x000000162444723c */ /* 0x000fe20000041844 */
[----:B------:R-:W1:Y:S01]  /*2d30*/  LDSM.16.M88.4 R20, [R224+0x7800] ;  /* 0x00780000e014783b */ /* 0x000e620000000200 */
[----:B------:R-:W1:Y:S01]  /*2d40*/  MUFU.TANH R5, R5 ;  /* 0x0000000500057308 */ /* 0x000e620000002400 */
[----:B------:R-:W-:-:S05]  /*2d50*/  DEPBAR.LE SB0, 0x0 ;  /* 0x000080000000791a */ /* 0x000fca0000000000 */
[C---:B------:R-:W-:Y:S07]  /*2d60*/  HMMA.16816.F32.BF16 R60, R12.reuse, R6, R60 ;  /* 0x000000060c3c723c */ /* 0x040fee000004183c */
[C---:B------:R-:W-:Y:S01]  /*2d70*/  IADD3 R6, R31.reuse, 0x1, RZ ;  /* 0x000000011f067810 */ /* 0x040fe20007ffe0ff */
[----:B----4-:R-:W-:Y:S01]  /*2d80*/  HMMA.16816.F32.BF16 R56, R12, R16, R56 ;  /* 0x000000100c38723c */ /* 0x010fe20000041838 */
[----:B------:R-:W-:Y:S02]  /*2d90*/  IADD3 R7, R31, 0x8, RZ ;  /* 0x000000081f077810 */ /* 0x000fe40007ffe0ff */
[----:B------:R-:W-:-:S02]  /*2da0*/  ISETP.GE.AND P6, PT, R6, R200, PT ;  /* 0x000000c80600720c */ /* 0x000fc40003fc6270 */
[-C--:B------:R-:W-:Y:S02]  /*2db0*/  ISETP.GE.AND P3, PT, R6, R165.reuse, PT ;  /* 0x000000a50600720c */ /* 0x080fe40003f66270 */
[----:B------:R-:W-:Y:S01]  /*2dc0*/  IADD3 R6, R31, 0x9, RZ ;  /* 0x000000091f067810 */ /* 0x000fe20007ffe0ff */
[C---:B------:R-:W-:Y:S01]  /*2dd0*/  HMMA.16816.F32.BF16 R40, R8.reuse, R54, R40 ;  /* 0x000000360828723c */ /* 0x040fe20000041828 */
[CC--:B------:R-:W-:Y:S02]  /*2de0*/  ISETP.GE.AND P4, PT, R7.reuse, R200.reuse, PT ;  /* 0x000000c80700720c */ /* 0x0c0fe40003f86270 */
[-C--:B------:R-:W-:Y:S02]  /*2df0*/  ISETP.GE.AND P1, PT, R7, R165.reuse, PT ;  /* 0x000000a50700720c */ /* 0x080fe40003f26270 */
[----:B------:R-:W-:Y:S02]  /*2e00*/  IADD3 R7, R31, 0x10, RZ ;  /* 0x000000101f077810 */ /* 0x000fe40007ffe0ff */
[C---:B------:R-:W-:Y:S01]  /*2e10*/  ISETP.GE.AND P0, PT, R6.reuse, R200, PT ;  /* 0x000000c80600720c */ /* 0x040fe20003f06270 */
[----:B------:R-:W-:Y:S01]  /*2e20*/  HMMA.16816.F32.BF16 R84, R8, R32, R84 ;  /* 0x000000200854723c */ /* 0x000fe20000041854 */
[----:B------:R-:W-:-:S02]  /*2e30*/  ISETP.GE.AND P5, PT, R6, R165, PT ;  /* 0x000000a50600720c */ /* 0x000fc40003fa6270 */
[----:B---3--:R-:W-:Y:S02]  /*2e40*/  FSEL R44, R44, -INF , !P6 ;  /* 0xff8000002c2c7808 */ /* 0x008fe40007000000 */
[----:B------:R-:W-:Y:S02]  /*2e50*/  IADD3 R6, R31, 0x18, RZ ;  /* 0x000000181f067810 */ /* 0x000fe40007ffe0ff */
[C---:B------:R-:W-:Y:S01]  /*2e60*/  ISETP.GE.AND P2, PT, R7.reuse, R200, PT ;  /* 0x000000c80700720c */ /* 0x040fe20003f46270 */
[----:B------:R-:W-:Y:S01]  /*2e70*/  HMMA.16816.F32.BF16 R68, R12, R18, R68 ;  /* 0x000000120c44723c */ /* 0x000fe20000041844 */
[----:B------:R-:W-:Y:S02]  /*2e80*/  ISETP.GE.AND P6, PT, R7, R165, PT ;  /* 0x000000a50700720c */ /* 0x000fe40003fc6270 */
[----:B------:R-:W-:Y:S02]  /*2e90*/  IADD3 R7, R31, 0x11, RZ ;  /* 0x000000111f077810 */ /* 0x000fe40007ffe0ff */
[----:B--2---:R-:W-:-:S02]  /*2ea0*/  FSEL R52, R52, -INF , !P1 ;  /* 0xff80000034347808 */ /* 0x004fc40004800000 */
[----:B------:R-:W-:Y:S01]  /*2eb0*/  FSEL R46, R46, -INF , !P0 ;  /* 0xff8000002e2e7808 */ /* 0x000fe20004000000 */
[C---:B------:R-:W-:Y:S01]  /*2ec0*/  HMMA.16816.F32.BF16 R60, R8.reuse, R34, R60 ;  /* 0x00000022083c723c */ /* 0x040fe2000004183c */
[----:B------:R-:W-:Y:S01]  /*2ed0*/  FMUL.FTZ R29, R40, c[0x0][0x2ec] ;  /* 0x0000bb00281d7a20 */ /* 0x000fe20000410000 */
[CC--:B------:R-:W-:Y:S01]  /*2ee0*/  ISETP.GE.AND P1, PT, R6.reuse, R200.reuse, PT ;  /* 0x000000c80600720c */ /* 0x0c0fe20003f26270 */
[----:B------:R-:W-:Y:S01]  /*2ef0*/  FMUL.FTZ R30, R41, c[0x0][0x2ec] ;  /* 0x0000bb00291e7a20 */ /* 0x000fe20000410000 */
[-C--:B------:R-:W-:Y:S01]  /*2f00*/  ISETP.GE.AND P0, PT, R6, R165.reuse, PT ;  /* 0x000000a50600720c */ /* 0x080fe20003f06270 */
[----:B------:R-:W-:Y:S01]  /*2f10*/  FMUL.FTZ R33, R42, c[0x0][0x2ec] ;  /* 0x0000bb002a217a20 */ /* 0x000fe20000410000 */
[----:B------:R-:W-:Y:S01]  /*2f20*/  FSEL R25, R25, -INF , !P3 ;  /* 0xff80000019197808 */ /* 0x000fe20005800000 */
[----:B------:R-:W-:Y:S01]  /*2f30*/  FMUL.FTZ R32, R43, c[0x0][0x2ec] ;  /* 0x0000bb002b207a20 */ /* 0x000fe20000410000 */
[C---:B-1----:R-:W-:Y:S01]  /*2f40*/  HMMA.16816.F32.BF16 R56, R8.reuse, R20, R56 ;  /* 0x000000140838723c */ /* 0x042fe20000041838 */
[----:B------:R-:W1:Y:S01]  /*2f50*/  MUFU.TANH R29, R29 ;  /* 0x0000001d001d7308 */ /* 0x000e620000002400 */
[----:B------:R-:W-:Y:S01]  /*2f60*/  FMUL.FTZ R84, R84, c[0x0][0x2ec] ;  /* 0x0000bb0054547a20 */ /* 0x000fe20000410000 */
[----:B------:R-:W-:Y:S01]  /*2f70*/  IADD3 R6, R31, 0x19, RZ ;  /* 0x000000191f067810 */ /* 0x000fe20007ffe0ff */
[----:B------:R-:W-:Y:S01]  /*2f80*/  FMUL.FTZ R86, R86, c[0x0][0x2ec] ;  /* 0x0000bb0056567a20 */ /* 0x000fe20000410000 */
[----:B------:R-:W-:Y:S01]  /*2f90*/  ISETP.GE.AND P3, PT, R7, R200, PT ;  /* 0x000000c80700720c */ /* 0x000fe20003f66270 */
[----:B------:R-:W-:Y:S01]  /*2fa0*/  FMUL.FTZ R85, R85, c[0x0][0x2ec] ;  /* 0x0000bb0055557a20 */ /* 0x000fe20000410000 */
[----:B------:R-:W-:Y:S01]  /*2fb0*/  FSEL R45, R45, -INF , !P4 ;  /* 0xff8000002d2d7808 */ /* 0x000fe20006000000 */
[----:B------:R-:W-:Y:S01]  /*2fc0*/  HMMA.16816.F32.BF16 R68, R8, R22, R68 ;  /* 0x000000160844723c */ /* 0x000fe20000041844 */
[----:B------:R-:W-:Y:S01]  /*2fd0*/  MUFU.TANH R30, R30 ;  /* 0x0000001e001e7308 */ /* 0x000fe20000002400 */
[----:B------:R-:W-:Y:S01]  /*2fe0*/  ISETP.GE.AND P4, PT, R7, R165, PT ;  /* 0x000000a50700720c */ /* 0x000fe20003f86270 */
[----:B------:R-:W-:Y:S01]  /*2ff0*/  FMUL.FTZ R87, R87, c[0x0][0x2ec] ;  /* 0x0000bb0057577a20 */ /* 0x000fe20000410000 */
[----:B------:R-:W-:-:S02]  /*3000*/  IADD3 R12, R31, 0x20, RZ ;  /* 0x000000201f0c7810 */ /* 0x000fc40007ffe0ff */
[----:B------:R-:W-:Y:S02]  /*3010*/  FSEL R47, R47, -INF , !P5 ;  /* 0xff8000002f2f7808 */ /* 0x000fe40006800000 */
[----:B------:R-:W-:Y:S01]  /*3020*/  FMUL.FTZ R60, R60, c[0x0][0x2ec] ;  /* 0x0000bb003c3c7a20 */ /* 0x000fe20000410000 */
[----:B------:R-:W2:Y:S01]  /*3030*/  MUFU.TANH R33, R33 ;  /* 0x0000002100217308 */ /* 0x000ea20000002400 */
[----:B-----5:R-:W-:Y:S01]  /*3040*/  FSEL R7, R28, -INF , !P2 ;  /* 0xff8000001c077808 */ /* 0x020fe20005000000 */
[----:B------:R-:W-:Y:S01]  /*3050*/  FMUL.FTZ R63, R63, c[0x0][0x2ec] ;  /* 0x0000bb003f3f7a20 */ /* 0x000fe20000410000 */
[CC--:B------:R-:W-:Y:S01]  /*3060*/  ISETP.GE.AND P5, PT, R6.reuse, R200.reuse, PT ;  /* 0x000000c80600720c */ /* 0x0c0fe20003fa6270 */
[----:B------:R-:W-:Y:S01]  /*3070*/  FMUL.FTZ R61, R61, c[0x0][0x2ec] ;  /* 0x0000bb003d3d7a20 */ /* 0x000fe20000410000 */
[-C--:B------:R-:W-:Y:S01]  /*3080*/  ISETP.GE.AND P2, PT, R6, R165.reuse, PT ;  /* 0x000000a50600720c */ /* 0x080fe20003f46270 */
[----:B------:R-:W-:Y:S01]  /*3090*/  FMUL.FTZ R62, R62, c[0x0][0x2ec] ;  /* 0x0000bb003e3e7a20 */ /* 0x000fe20000410000 */
[----:B------:R-:W-:Y:S01]  /*30a0*/  FSEL R15, R26, -INF , !P6 ;  /* 0xff8000001a0f7808 */ /* 0x000fe20007000000 */
[----:B------:R-:W3:Y:S01]  /*30b0*/  MUFU.TANH R32, R32 ;  /* 0x0000002000207308 */ /* 0x000ee20000002400 */
[----:B------:R-:W-:Y:S01]  /*30c0*/  FMUL.FTZ R59, R59, c[0x0][0x2ec] ;  /* 0x0000bb003b3b7a20 */ /* 0x000fe20000410000 */
[----:B------:R-:W-:Y:S01]  /*30d0*/  FSEL R6, R5, -INF , !P3 ;  /* 0xff80000005067808 */ /* 0x000fe20005800000 */
[----:B------:R-:W-:Y:S01]  /*30e0*/  FMUL.FTZ R56, R56, c[0x0][0x2ec] ;  /* 0x0000bb0038387a20 */ /* 0x000fe20000410000 */
[----:B------:R-:W-:Y:S01]  /*30f0*/  IADD3 R13, R31, 0x21, RZ ;  /* 0x000000211f0d7810 */ /* 0x000fe20007ffe0ff */
[----:B------:R-:W-:Y:S01]  /*3100*/  FMUL.FTZ R57, R57, c[0x0][0x2ec] ;  /* 0x0000bb0039397a20 */ /* 0x000fe20000410000 */
[----:B------:R-:W-:Y:S01]  /*3110*/  ISETP.GE.AND P6, PT, R12, R200, PT ;  /* 0x000000c80c00720c */ /* 0x000fe20003fc6270 */
[----:B------:R-:W-:Y:S01]  /*3120*/  FMUL.FTZ R35, R68, c[0x0][0x2ec] ;  /* 0x0000bb0044237a20 */ /* 0x000fe20000410000 */
[----:B------:R-:W4:Y:S01]  /*3130*/  MUFU.TANH R182, R84 ;  /* 0x0000005400b67308 */ /* 0x000f220000002400 */
[----:B------:R-:W-:Y:S01]  /*3140*/  ISETP.GE.AND P3, PT, R12, R165, PT ;  /* 0x000000a50c00720c */ /* 0x000fe20003f66270 */
[----:B------:R-:W-:Y:S01]  /*3150*/  FMUL.FTZ R70, R70, c[0x0][0x2ec] ;  /* 0x0000bb0046467a20 */ /* 0x000fe20000410000 */
[----:B------:R-:W-:Y:S01]  /*3160*/  IADD3 R12, R31, 0x28, RZ ;  /* 0x000000281f0c7810 */ /* 0x000fe20007ffe0ff */
[----:B------:R-:W-:Y:S01]  /*3170*/  FMUL.FTZ R71, R71, c[0x0][0x2ec] ;  /* 0x0000bb0047477a20 */ /* 0x000fe20000410000 */
[----:B------:R-:W-:-:S02]  /*3180*/  FSEL R14, R27, -INF , !P4 ;  /* 0xff8000001b0e7808 */ /* 0x000fc40006000000 */
[----:B-1----:R-:W-:Y:S01]  /*3190*/  FSEL R5, R29, -INF , !P1 ;  /* 0xff8000001d057808 */ /* 0x002fe20004800000 */
[----:B------:R-:W1:Y:S01]  /*31a0*/  MUFU.TANH R184, R60 ;  /* 0x0000003c00b87308 */ /* 0x000e620000002400 */
[CC--:B------:R-:W-:Y:S02]  /*31b0*/  ISETP.GE.AND P4, PT, R13.reuse, R200.reuse, PT ;  /* 0x000000c80d00720c */ /* 0x0c0fe40003f86270 */
[----:B------:R-:W-:Y:S02]  /*31c0*/  ISETP.GE.AND P1, PT, R13, R165, PT ;  /* 0x000000a50d00720c */ /* 0x000fe40003f26270 */
[----:B--2---:R-:W-:Y:S01]  /*31d0*/  FSEL R13, R33, -INF , !P0 ;  /* 0xff800000210d7808 */ /* 0x004fe20004000000 */
[----:B------:R-:W-:Y:S01]  /*31e0*/  FMUL.FTZ R33, R69, c[0x0][0x2ec] ;  /* 0x0000bb0045217a20 */ /* 0x000fe20000410000 */
[----:B------:R-:W-:Y:S01]  /*31f0*/  FSEL R16, R30, -INF , !P5 ;  /* 0xff8000001e107808 */ /* 0x000fe20006800000 */
[----:B------:R-:W2:Y:S01]  /*3200*/  MUFU.TANH R189, R59 ;  /* 0x0000003b00bd7308 */ /* 0x000ea20000002400 */
[----:B------:R-:W-:-:S02]  /*3210*/  ISETP.GE.AND P0, PT, R12, R200, PT ;  /* 0x000000c80c00720c */ /* 0x000fc40003f06270 */
[-C--:B------:R-:W-:Y:S02]  /*3220*/  ISETP.GE.AND P5, PT, R12, R165.reuse, PT ;  /* 0x000000a50c00720c */ /* 0x080fe40003fa6270 */
[----:B------:R-:W-:Y:S02]  /*3230*/  IADD3 R9, R31, 0x29, RZ ;  /* 0x000000291f097810 */ /* 0x000fe40007ffe0ff */
[----:B---3--:R-:W-:Y:S01]  /*3240*/  FSEL R12, R32, -INF , !P2 ;  /* 0xff800000200c7808 */ /* 0x008fe20005000000 */
[----:B------:R-:W3:Y:S01]  /*3250*/  MUFU.TANH R190, R86 ;  /* 0x0000005600be7308 */ /* 0x000ee20000002400 */
[----:B------:R-:W-:Y:S01]  /*3260*/  FMUL.FTZ R32, R58, c[0x0][0x2ec] ;  /* 0x0000bb003a207a20 */ /* 0x000fe20000410000 */
[----:B----4-:R-:W-:Y:S02]  /*3270*/  FSEL R182, R182, -INF , !P6 ;  /* 0xff800000b6b67808 */ /* 0x010fe40007000000 */
[C---:B------:R-:W-:Y:S02]  /*3280*/  ISETP.GE.AND P2, PT, R9.reuse, R200, PT ;  /* 0x000000c80900720c */ /* 0x040fe40003f46270 */
[----:B------:R-:W-:-:S02]  /*3290*/  ISETP.GE.AND P6, PT, R9, R165, PT ;  /* 0x000000a50900720c */ /* 0x000fc40003fc6270 */
[----:B------:R-:W4:Y:S01]  /*32a0*/  MUFU.TANH R183, R85 ;  /* 0x0000005500b77308 */ /* 0x000f220000002400 */
[----:B------:R-:W-:Y:S02]  /*32b0*/  IADD3 R9, R31, 0x31, RZ ;  /* 0x000000311f097810 */ /* 0x000fe40007ffe0ff */
[----:B-1----:R-:W-:Y:S02]  /*32c0*/  FSEL R184, R184, -INF , !P0 ;  /* 0xff800000b8b87808 */ /* 0x002fe40004000000 */
[----:B------:R-:W-:Y:S02]  /*32d0*/  ISETP.GE.AND P0, PT, R9, R165, PT ;  /* 0x000000a50900720c */ /* 0x000fe40003f06270 */
[----:B------:R-:W-:Y:S01]  /*32e0*/  IADD3 R8, R31, 0x30, RZ ;  /* 0x000000301f087810 */ /* 0x000fe20007ffe0ff */
[----:B------:R-:W1:Y:S01]  /*32f0*/  MUFU.TANH R191, R87 ;  /* 0x0000005700bf7308 */ /* 0x000e620000002400 */
[----:B--2---:R-:W-:Y:S02]  /*3300*/  FSEL R189, R189, -INF , !P0 ;  /* 0xff800000bdbd7808 */ /* 0x004fe40004000000 */
[----:B---3--:R-:W-:-:S02]  /*3310*/  FSEL R190, R190, -INF , !P3 ;  /* 0xff800000bebe7808 */ /* 0x008fc40005800000 */
[----:B------:R-:W-:Y:S02]  /*3320*/  PLOP3.LUT P0, PT, PT, PT, UP0, 0x80, 0x0 ;  /* 0x000000000000781c */ /* 0x000fe40003f0f008 */
[C---:B------:R-:W-:Y:S01]  /*3330*/  ISETP.GE.AND P3, PT, R8.reuse, R200, PT ;  /* 0x000000c80800720c */ /* 0x040fe20003f66270 */
[----:B------:R-:W2:Y:S01]  /*3340*/  MUFU.TANH R193, R63 ;  /* 0x0000003f00c17308 */ /* 0x000ea20000002400 */
[----:B----4-:R-:W-:Y:S02]  /*3350*/  FSEL R183, R183, -INF , !P4 ;  /* 0xff800000b7b77808 */ /* 0x010fe40006000000 */
[----:B------:R-:W-:Y:S02]  /*3360*/  ISETP.GE.AND P4, PT, R8, R165, PT ;  /* 0x000000a50800720c */ /* 0x000fe40003f86270 */
[----:B------:R-:W-:-:S03]  /*3370*/  IADD3 R8, R31, 0x38, RZ ;  /* 0x000000381f087810 */ /* 0x000fc60007ffe0ff */
[----:B------:R-:W3:Y:S01]  /*3380*/  MUFU.TANH R56, R56 ;  /* 0x0000003800387308 */ /* 0x000ee20000002400 */
[----:B-1----:R-:W-:Y:S02]  /*3390*/  FSEL R191, R191, -INF , !P1 ;  /* 0xff800000bfbf7808 */ /* 0x002fe40004800000 */
[----:B------:R-:W-:-:S05]  /*33a0*/  ISETP.GE.AND P1, PT, R9, R200, PT ;  /* 0x000000c80900720c */ /* 0x000fca0003f26270 */
[----:B------:R-:W1:Y:S01]  /*33b0*/  MUFU.TANH R185, R61 ;  /* 0x0000003d00b97308 */ /* 0x000e620000002400 */
[----:B--2---:R-:W-:Y:S02]  /*33c0*/  FSEL R193, R193, -INF , !P6 ;  /* 0xff800000c1c17808 */ /* 0x004fe40007000000 */
[----:B------:R-:W-:-:S04]  /*33d0*/  ISETP.GE.AND P6, PT, R31, R200, PT ;  /* 0x000000c81f00720c */ /* 0x000fc80003fc6270 */
[----:B------:R-:W-:Y:S01]  /*33e0*/  FSEL R3, R3, -INF , !P6 ;  /* 0xff80000003037808 */ /* 0x000fe20007000000 */
[----:B------:R-:W2:Y:S01]  /*33f0*/  MUFU.TANH R192, R62 ;  /* 0x0000003e00c07308 */ /* 0x000ea20000002400 */
[----:B---3--:R-:W-:Y:S02]  /*3400*/  FSEL R195, R56, -INF , !P3 ;  /* 0xff80000038c37808 */ /* 0x008fe40005800000 */
[C---:B------:R-:W-:Y:S02]  /*3410*/  ISETP.GE.AND P3, PT, R31.reuse, R165, PT ;  /* 0x000000a51f00720c */ /* 0x040fe40003f66270 */
[----:B------:R-:W-:Y:S02]  /*3420*/  IADD3 R31, R31, 0x39, RZ ;  /* 0x000000391f1f7810 */ /* 0x000fe40007ffe0ff */
[----:B------:R-:W-:Y:S01]  /*3430*/  FSEL R24, R24, -INF , !P3 ;  /* 0xff80000018187808 */ /* 0x000fe20005800000 */
[----:B------:R-:W3:Y:S01]  /*3440*/  MUFU.TANH R194, R57 ;  /* 0x0000003900c27308 */ /* 0x000ee20000002400 */
[----:B-1----:R-:W-:-:S02]  /*3450*/  FSEL R185, R185, -INF , !P2 ;  /* 0xff800000b9b97808 */ /* 0x002fc40005000000 */
[----:B------:R-:W-:-:S05]  /*3460*/  ISETP.GE.AND P2, PT, R8, R165, PT ;  /* 0x000000a50800720c */ /* 0x000fca0003f46270 */
[----:B------:R-:W1:Y:S01]  /*3470*/  MUFU.TANH R32, R32 ;  /* 0x0000002000207308 */ /* 0x000e620000002400 */
[----:B--2---:R-:W-:Y:S01]  /*3480*/  FSEL R192, R192, -INF , !P5 ;  /* 0xff800000c0c07808 */ /* 0x004fe20006800000 */
[----:B------:R-:W-:Y:S01]  /*3490*/  BAR.SYNC.DEFER_BLOCKING 0x0 ;  /* 0x0000000000007b1d */ /* 0x000fe20000010000 */
[----:B------:R-:W-:-:S05]  /*34a0*/  ISETP.GE.AND P5, PT, R8, R200, PT ;  /* 0x000000c80800720c */ /* 0x000fca0003fa6270 */
[----:B------:R-:W2:Y:S01]  /*34b0*/  MUFU.TANH R35, R35 ;  /* 0x0000002300237308 */ /* 0x000ea20000002400 */
[----:B---3--:R-:W-:Y:S02]  /*34c0*/  FSEL R194, R194, -INF , !P1 ;  /* 0xff800000c2c27808 */ /* 0x008fe40004800000 */
[----:B------:R-:W-:-:S05]  /*34d0*/  ISETP.GE.AND P1, PT, R31, R165, PT ;  /* 0x000000a51f00720c */ /* 0x000fca0003f26270 */
[----:B------:R-:W3:Y:S01]  /*34e0*/  MUFU.TANH R33, R33 ;  /* 0x0000002100217308 */ /* 0x000ee20000002400 */
[----:B-1----:R-:W-:Y:S02]  /*34f0*/  FSEL R32, R32, -INF , !P4 ;  /* 0xff80000020207808 */ /* 0x002fe40006000000 */
[----:B------:R-:W-:-:S05]  /*3500*/  ISETP.GE.AND P4, PT, R31, R200, PT ;  /* 0x000000c81f00720c */ /* 0x000fca0003f86270 */
[----:B------:R-:W1:Y:S01]  /*3510*/  MUFU.TANH R187, R70 ;  /* 0x0000004600bb7308 */ /* 0x000e620000002400 */
[----:B--2---:R-:W-:-:S07]  /*3520*/  FSEL R35, R35, -INF , !P5 ;  /* 0xff80000023237808 */ /* 0x004fce0006800000 */
[----:B------:R-:W2:Y:S01]  /*3530*/  MUFU.TANH R186, R71 ;  /* 0x0000004700ba7308 */ /* 0x000ea20000002400 */
[----:B---3--:R-:W-:Y:S02]  /*3540*/  FSEL R33, R33, -INF , !P4 ;  /* 0xff80000021217808 */ /* 0x008fe40006000000 */
[----:B-1----:R-:W-:Y:S02]  /*3550*/  FSEL R187, R187, -INF , !P2 ;  /* 0xff800000bbbb7808 */ /* 0x002fe40005000000 */
[----:B--2---:R-:W-:Y:S01]  /*3560*/  FSEL R186, R186, -INF , !P1 ;  /* 0xff800000baba7808 */ /* 0x004fe20004800000 */
        /* <DEDUP_REMOVED lines=37> */
.L_x_376:
        /* <DEDUP_REMOVED lines=51> */
[C---:B------:R-:W-:Y:S01]  /*3af0*/  FSETP.NEU.FTZ.AND P1, PT, R164.reuse, -INF , PT ;  /* 0xff800000a400780b */ /* 0x040fe20003f3d000 */
[----:B------:R-:W-:Y:S02]  /*3b00*/  FMUL.FTZ R34, R164, c[0x0][0x23c] ;  /* 0x00008f00a4227a20 */ /* 0x000fe40000410000 */
[----:B------:R-:W1:Y:S03]  /*3b10*/  LDSM.16.MT88.4 R88, [R229+0x14000] ;  /* 0x01400000e558783b */ /* 0x000e660000004200 */
[----:B------:R-:W-:Y:S01]  /*3b20*/  FSEL R34, R34, RZ, P1 ;  /* 0x000000ff22227208 */ /* 0x000fe20000800000 */
[----:B------:R-:W1:Y:S04]  /*3b30*/  LDSM.16.MT88.4 R96, [R228+0x14000] ;  /* 0x01400000e460783b */ /* 0x000e680000004200 */
[--C-:B------:R-:W-:Y:S01]  /*3b40*/  FFMA.FTZ R179, R3, c[0x0][0x23c], -R34.reuse ;  /* 0x00008f0003b37a23 */ /* 0x100fe20000010822 */
[----:B--2---:R-:W-:Y:S01]  /*3b50*/  FMNMX.FTZ R3, R9, R8, !PT ;  /* 0x0000000809037209 */ /* 0x004fe20007810000 */
[--C-:B------:R-:W-:Y:S01]  /*3b60*/  FFMA.FTZ R178, R44, c[0x0][0x23c], -R34.reuse ;  /* 0x00008f002cb27a23 */ /* 0x100fe20000010822 */
[----:B------:R-:W2:Y:S01]  /*3b70*/  LDSM.16.MT88.4 R104, [R232+0x16000] ;  /* 0x01600000e868783b */ /* 0x000ea20000004200 */
[--C-:B------:R-:W-:Y:S01]  /*3b80*/  FFMA.FTZ R177, R45, c[0x0][0x23c], -R34.reuse ;  /* 0x00008f002db17a23 */ /* 0x100fe20000010822 */
[C---:B------:R-:W-:Y:S01]  /*3b90*/  FSETP.NEU.FTZ.AND P1, PT, R3.reuse, -INF , PT ;  /* 0xff8000000300780b */ /* 0x040fe20003f3d000 */
[----:B------:R-:W-:Y:S01]  /*3ba0*/  FMUL.FTZ R188, R3, c[0x0][0x23c] ;  /* 0x00008f0003bc7a20 */ /* 0x000fe20000410000 */
[----:B------:R-:W1:Y:S01]  /*3bb0*/  LDSM.16.MT88.4 R112, [R230+0x16000] ;  /* 0x01600000e670783b */ /* 0x000e620000004200 */
[--C-:B------:R-:W-:Y:S01]  /*3bc0*/  FFMA.FTZ R172, R46, c[0x0][0x23c], -R34.reuse ;  /* 0x00008f002eac7a23 */ /* 0x100fe20000010822 */
[----:B------:R-:W-:Y:S01]  /*3bd0*/  MUFU.EX2 R179, R179 ;  /* 0x000000b300b37308 */ /* 0x000fe20000000800 */
[--C-:B------:R-:W-:Y:S01]  /*3be0*/  FFMA.FTZ R175, R7, c[0x0][0x23c], -R34.reuse ;  /* 0x00008f0007af7a23 */ /* 0x100fe20000010822 */
[----:B------:R-:W-:Y:S01]  /*3bf0*/  FSEL R188, R188, RZ, P1 ;  /* 0x000000ffbcbc7208 */ /* 0x000fe20000800000 */
[----:B------:R-:W1:Y:S01]  /*3c00*/  LDSM.16.MT88.4 R120, [R229+0x16000] ;  /* 0x01600000e578783b */ /* 0x000e620000004200 */
[----:B------:R-:W-:-:S02]  /*3c10*/  FFMA.FTZ R171, R6, c[0x0][0x23c], -R34 ;  /* 0x00008f0006ab7a23 */ /* 0x000fc40000010822 */
[----:B------:R-:W-:Y:S01]  /*3c20*/  FFMA.FTZ R170, R5, c[0x0][0x23c], -R34 ;  /* 0x00008f0005aa7a23 */ /* 0x000fe20000010822 */
[----:B------:R-:W-:Y:S01]  /*3c30*/  LDSM.16.MT88.4 R8, [R230+0x10800] ;  /* 0x01080000e608783b */ /* 0x000fe20000004200 */
[--C-:B------:R-:W-:Y:S01]  /*3c40*/  FFMA.FTZ R176, R24, c[0x0][0x23c], -R188.reuse ;  /* 0x00008f0018b07a23 */ /* 0x100fe200000108bc */
[----:B------:R-:W3:Y:S01]  /*3c50*/  MUFU.EX2 R178, R178 ;  /* 0x000000b200b27308 */ /* 0x000ee20000000800 */
[--C-:B------:R-:W-:Y:S01]  /*3c60*/  FFMA.FTZ R180, R25, c[0x0][0x23c], -R188.reuse ;  /* 0x00008f0019b47a23 */ /* 0x100fe200000108bc */
[----:B------:R-:W1:Y:S01]  /*3c70*/  LDSM.16.MT88.4 R4, [R228+0x16000] ;  /* 0x01600000e404783b */ /* 0x000e620000004200 */
[--C-:B------:R-:W-:Y:S02]  /*3c80*/  FFMA.FTZ R181, R52, c[0x0][0x23c], -R188.reuse ;  /* 0x00008f0034b57a23 */ /* 0x100fe400000108bc */
[----:B------:R-:W-:Y:S01]  /*3c90*/  FFMA.FTZ R174, R47, c[0x0][0x23c], -R188 ;  /* 0x00008f002fae7a23 */ /* 0x000fe200000108bc */
[----:B------:R-:W-:Y:S01]  /*3ca0*/  LDSM.16.MT88.4 R28, [R232+0x10800] ;  /* 0x01080000e81c783b */ /* 0x000fe20000004200 */
[----:B------:R-:W-:Y:S01]  /*3cb0*/  FFMA.FTZ R2, R16, c[0x0][0x23c], -R34 ;  /* 0x00008f0010027a23 */ /* 0x000fe20000010822 */
[----:B------:R-:W-:Y:S01]  /*3cc0*/  MUFU.EX2 R177, R177 ;  /* 0x000000b100b17308 */ /* 0x000fe20000000800 */
[--C-:B------:R-:W-:Y:S01]  /*3cd0*/  FFMA.FTZ R173, R15, c[0x0][0x23c], -R188.reuse ;  /* 0x00008f000fad7a23 */ /* 0x100fe200000108bc */
[----:B------:R-:W-:Y:S01]  /*3ce0*/  LDSM.16.MT88.4 R16, [R228+0x10800] ;  /* 0x01080000e410783b */ /* 0x000fe20000004200 */
[----:B------:R-:W-:-:S02]  /*3cf0*/  FFMA.FTZ R169, R14, c[0x0][0x23c], -R188 ;  /* 0x00008f000ea97a23 */ /* 0x000fc400000108bc */
[--C-:B------:R-:W-:Y:S01]  /*3d00*/  FFMA.FTZ R168, R13, c[0x0][0x23c], -R188.reuse ;  /* 0x00008f000da87a23 */ /* 0x100fe200000108bc */
[----:B------:R-:W-:Y:S01]  /*3d10*/  LDSM.16.MT88.4 R24, [R229+0x10800] ;  /* 0x01080000e518783b */ /* 0x000fe20000004200 */
[----:B------:R-:W-:Y:S01]  /*3d20*/  FFMA.FTZ R0, R12, c[0x0][0x23c], -R188 ;  /* 0x00008f000c007a23 */ /* 0x000fe200000108bc */
[----:B------:R-:W2:Y:S01]  /*3d30*/  MUFU.EX2 R172, R172 ;  /* 0x000000ac00ac7308 */ /* 0x000ea20000000800 */
[----:B---3--:R-:W-:Y:S01]  /*3d40*/  F2FP.BF16.PACK_AB R128, R178, R179 ;  /* 0x000000b3b280723e */ /* 0x008fe200000010ff */
[----:B------:R-:W3:Y:S01]  /*3d50*/  LDSM.16.MT88.4 R12, [R230+0x12800] ;  /* 0x01280000e60c783b */ /* 0x000ee20000004200 */
[--C-:B------:R-:W-:Y:S02]  /*3d60*/  FFMA.FTZ R182, R182, c[0x0][0x23c], -R34.reuse ;  /* 0x00008f00b6b67a23 */ /* 0x100fe40000010822 */
[--C-:B------:R-:W-:Y:S01]  /*3d70*/  FFMA.FTZ R183, R183, c[0x0][0x23c], -R34.reuse ;  /* 0x00008f00b7b77a23 */ /* 0x100fe20000010822 */
[----:B------:R-:W-:Y:S01]  /*3d80*/  LDSM.16.MT88.4 R20, [R232+0x12800] ;  /* 0x01280000e814783b */ /* 0x000fe20000004200 */
[--C-:B------:R-:W-:Y:S01]  /*3d90*/  FFMA.FTZ R184, R184, c[0x0][0x23c], -R34.reuse ;  /* 0x00008f00b8b87a23 */ /* 0x100fe20000010822 */
[----:B------:R-:W-:Y:S01]  /*3da0*/  MUFU.EX2 R176, R176 ;  /* 0x000000b000b07308 */ /* 0x000fe20000000800 */
[----:B------:R-:W-:-:S02]  /*3db0*/  FFMA.FTZ R185, R185, c[0x0][0x23c], -R34 ;  /* 0x00008f00b9b97a23 */ /* 0x000fc40000010822 */
[--C-:B------:R-:W-:Y:S02]  /*3dc0*/  FFMA.FTZ R190, R190, c[0x0][0x23c], -R188.reuse ;  /* 0x00008f00bebe7a23 */ /* 0x100fe400000108bc */
[--C-:B------:R-:W-:Y:S02]  /*3dd0*/  FFMA.FTZ R191, R191, c[0x0][0x23c], -R188.reuse ;  /* 0x00008f00bfbf7a23 */ /* 0x100fe400000108bc */
[--C-:B------:R-:W-:Y:S01]  /*3de0*/  FFMA.FTZ R192, R192, c[0x0][0x23c], -R188.reuse ;  /* 0x00008f00c0c07a23 */ /* 0x100fe200000108bc */
[----:B------:R-:W1:Y:S01]  /*3df0*/  MUFU.EX2 R180, R180 ;  /* 0x000000b400b47308 */ /* 0x000e620000000800 */
[----:B--2---:R-:W-:Y:S01]  /*3e00*/  F2FP.BF16.PACK_AB R130, R172, R177 ;  /* 0x000000b1ac82723e */ /* 0x004fe200000010ff */
[----:B------:R-:W-:Y:S02]  /*3e10*/  FFMA.FTZ R193, R193, c[0x0][0x23c], -R188 ;  /* 0x00008f00c1c17a23 */ /* 0x000fe400000108bc */
[--C-:B------:R-:W-:Y:S02]  /*3e20*/  FFMA.FTZ R195, R195, c[0x0][0x23c], -R34.reuse ;  /* 0x00008f00c3c37a23 */ /* 0x100fe40000010822 */
[----:B------:R-:W-:-:S02]  /*3e30*/  FFMA.FTZ R194, R194, c[0x0][0x23c], -R34 ;  /* 0x00008f00c2c27a23 */ /* 0x000fc40000010822 */
[----:B------:R-:W-:Y:S01]  /*3e40*/  MUFU.EX2 R181, R181 ;  /* 0x000000b500b57308 */ /* 0x000fe20000000800 */
[--C-:B------:R-:W-:Y:S02]  /*3e50*/  FFMA.FTZ R196, R35, c[0x0][0x23c], -R34.reuse ;  /* 0x00008f0023c47a23 */ /* 0x100fe40000010822 */
[----:B------:R-:W-:Y:S02]  /*3e60*/  FFMA.FTZ R197, R33, c[0x0][0x23c], -R34 ;  /* 0x00008f0021c57a23 */ /* 0x000fe40000010822 */
[--C-:B------:R-:W-:Y:S02]  /*3e70*/  FFMA.FTZ R198, R32, c[0x0][0x23c], -R188.reuse ;  /* 0x00008f0020c67a23 */ /* 0x100fe400000108bc */
[--C-:B------:R-:W-:Y:S01]  /*3e80*/  FFMA.FTZ R189, R189, c[0x0][0x23c], -R188.reuse ;  /* 0x00008f00bdbd7a23 */ /* 0x100fe200000108bc */
[----:B------:R-:W2:Y:S01]  /*3e90*/  MUFU.EX2 R174, R174 ;  /* 0x000000ae00ae7308 */ /* 0x000ea20000000800 */
[----:B-1----:R-:W-:Y:S01]  /*3ea0*/  F2FP.BF16.PACK_AB R129, R180, R176 ;  /* 0x000000b0b481723e */ /* 0x002fe200000010ff */
        /* <DEDUP_REMOVED lines=9> */
[----:B------:R-:W1:Y:S01]  /*3f40*/  MUFU.EX2 R171, R171 ;  /* 0x000000ab00ab7308 */ /* 0x000e620000000800 */
        /* <DEDUP_REMOVED lines=9> */
[----:B------:R-:W2:Y:S06]  /*3fe0*/  MUFU.EX2 R169, R169 ;  /* 0x000000a900a97308 */ /* 0x000eac0000000800 */
[C---:B------:R-:W-:Y:S02]  /*3ff0*/  HMMA.16816.F32.BF16 R136, R128.reuse, R132, RZ ;  /* 0x000000848088723c */ /* 0x040fe400000418ff */
[----:B------:R-:W-:Y:S06]  /*4000*/  MUFU.EX2 R168, R168 ;  /* 0x000000a800a87308 */ /* 0x000fec0000000800 */
[C---:B------:R-:W-:Y:S02]  /*4010*/  HMMA.16816.F32.BF16 R36, R128.reuse, R40, RZ ;  /* 0x000000288024723c */ /* 0x040fe400000418ff */
[----:B------:R-:W1:Y:S06]  /*4020*/  MUFU.EX2 R0, R0 ;  /* 0x0000000000007308 */ /* 0x000e6c0000000800 */
[C---:B------:R-:W-:Y:S02]  /*4030*/  HMMA.16816.F32.BF16 R44, R128.reuse, R48, RZ ;  /* 0x00000030802c723c */ /* 0x040fe400000418ff */
[----:B------:R-:W-:Y:S06]  /*4040*/  MUFU.EX2 R182, R182 ;  /* 0x000000b600b67308 */ /* 0x000fec0000000800 */
[C---:B----4-:R-:W-:Y:S02]  /*4050*/  HMMA.16816.F32.BF16 R52, R128.reuse, R56, RZ ;  /* 0x000000388034723c */ /* 0x050fe400000418ff */
[----:B------:R-:W4:Y:S06]  /*4060*/  MUFU.EX2 R183, R183 ;  /* 0x000000b700b77308 */ /* 0x000f2c0000000800 */
[C---:B-----5:R-:W-:Y:S02]  /*4070*/  HMMA.16816.F32.BF16 R60, R128.reuse, R64, RZ ;  /* 0x00000040803c723c */ /* 0x060fe400000418ff */
[----:B------:R-:W-:Y:S06]  /*4080*/  MUFU.EX2 R184, R184 ;  /* 0x000000b800b87308 */ /* 0x000fec0000000800 */
[C---:B------:R-:W-:Y:S02]  /*4090*/  HMMA.16816.F32.BF16 R68, R128.reuse, R72, RZ ;  /* 0x000000488044723c */ /* 0x040fe400000418ff */
[----:B------:R-:W-:Y:S06]  /*40a0*/  MUFU.EX2 R185, R185 ;  /* 0x000000b900b97308 */ /* 0x000fec0000000800 */
        /* <DEDUP_REMOVED lines=33> */
[----:B-1----:R-:W-:Y:S01]  /*42c0*/  F2FP.BF16.PACK_AB R4, R171, R175 ;  /* 0x000000afab04723e */ /* 0x002fe200000010ff */
[----:B------:R-:W-:Y:S01]  /*42d0*/  HMMA.16816.F32.BF16 R128, R128, R6, RZ ;  /* 0x000000068080723c */ /* 0x000fe200000418ff */
[----:B--2---:R-:W-:Y:S01]  /*42e0*/  F2FP.BF16.PACK_AB R5, R169, R173 ;  /* 0x000000ada905723e */ /* 0x004fe200000010ff */
        /* <DEDUP_REMOVED lines=12> */
[----:B------:R-:W1:Y:S07]  /*43b0*/  LDSM.16.MT88.4 R8, [R229+0x12800] ;  /* 0x01280000e508783b */ /* 0x000e6e0000004200 */
[C---:B---3--:R-:W-:Y:S08]  /*43c0*/  HMMA.16816.F32.BF16 R44, R4.reuse, R12, R44 ;  /* 0x0000000c042c723c */ /* 0x048ff0000004182c */
        /* <DEDUP_REMOVED lines=22> */
[----:B------:R-:W3:Y:S07]  /*4530*/  LDSM.16.MT88.4 R20, [R232+0x16800] ;  /* 0x01680000e814783b */ /* 0x000eee0000004200 */
[C---:B------:R-:W-:Y:S08]  /*4540*/  HMMA.16816.F32.BF16 R68, R4.reuse, R16, R68 ;  /* 0x000000100444723c */ /* 0x040ff00000041844 */
        /* <DEDUP_REMOVED lines=14> */
[C---:B---3--:R-:W-:Y:S08]  /*4630*/  HMMA.16816.F32.BF16 R100, R4.reuse, R20, R100 ;  /* 0x000000140464723c */ /* 0x048ff00000041864 */
[C---:B------:R-:W-:Y:S01]  /*4640*/  HMMA.16816.F32.BF16 R104, R4.reuse, R22, R104 ;  /* 0x000000160468723c */ /* 0x040fe20000041868 */
[----:B------:R-:W3:Y:S07]  /*4650*/  LDSM.16.MT88.4 R20, [R232+0x11000] ;  /* 0x01100000e814783b */ /* 0x000eee0000004200 */
[C---:B------:R-:W-:Y:S08]  /*4660*/  HMMA.16816.F32.BF16 R108, R4.reuse, R16, R108 ;  /* 0x00000010046c723c */ /* 0x040ff0000004186c */
[----:B------:R-:W-:Y:S01]  /*4670*/  HMMA.16816.F32.BF16 R112, R4, R18, R112 ;  /* 0x000000120470723c */ /* 0x000fe20000041870 */
[----:B------:R-:W3:Y:S06]  /*4680*/  LDSM.16.MT88.4 R16, [R230+0x11000] ;  /* 0x01100000e610783b */ /* 0x000eec0000004200 */
[----:B----4-:R-:W-:Y:S01]  /*4690*/  F2FP.BF16.PACK_AB R4, R183, R182 ;  /* 0x000000b6b704723e */ /* 0x010fe200000010ff */
[----:B------:R-:W-:Y:S01]  /*46a0*/  FADD.FTZ R182, R182, R170 ;  /* 0x000000aab6b67221 */ /* 0x000fe20000010000 */
[----:B-----5:R-:W-:Y:S01]  /*46b0*/  F2FP.BF16.PACK_AB R5, R191, R190 ;  /* 0x000000bebf05723e */ /* 0x020fe200000010ff */
        /* <DEDUP_REMOVED lines=13> */
[----:B------:R-:W2:Y:S01]  /*4790*/  LDSM.16.MT88.4 R12, [R229+0x15000] ;  /* 0x01500000e50c783b */ /* 0x000ea20000004200 */
[----:B------:R-:W-:-:S02]  /*47a0*/  FADD.FTZ R184, R194, R184 ;  /* 0x000000b8c2b87221 */ /* 0x000fc40000010000 */
[----:B------:R-:W-:Y:S02]  /*47b0*/  FADD.FTZ R192, R189, R192 ;  /* 0x000000c0bdc07221 */ /* 0x000fe40000010000 */
[----:B------:R-:W-:Y:S02]  /*47c0*/  FADD.FTZ R184, R196, R184 ;  /* 0x000000b8c4b87221 */ /* 0x000fe40000010000 */
[----:B-1----:R-:W-:Y:S01]  /*47d0*/  HMMA.16816.F32.BF16 R44, R4, R8, R44 ;  /* 0x00000008042c723c */ /* 0x002fe2000004182c */
[----:B------:R-:W-:Y:S02]  /*47e0*/  FADD.FTZ R192, R187, R192 ;  /* 0x000000c0bbc07221 */ /* 0x000fe40000010000 */
[----:B------:R-:W-:-:S05]  /*47f0*/  FADD.FTZ R203, R197, R184 ;  /* 0x000000b8c5cb7221 */ /* 0x000fca0000010000 */
[C---:B------:R-:W-:Y:S01]  /*4800*/  HMMA.16816.F32.BF16 R48, R4.reuse, R10, R48 ;  /* 0x0000000a0430723c */ /* 0x040fe20000041830 */
[----:B------:R-:W1:Y:S04]  /*4810*/  LDSM.16.MT88.4 R8, [R228+0x15000] ;  /* 0x01500000e408783b */ /* 0x000e680000004200 */
[----:B------:R-:W-:Y:S03]  /*4820*/  STL [R1], R203 ;  /* 0x000000cb01007387 */ /* 0x000fe60000100800 */
        /* <DEDUP_REMOVED lines=44> */
[----:B------:R-:W-:Y:S02]  /*4af0*/  F2FP.BF16.PACK_AB R6, R197, R196 ;  /* 0x000000c4c506723e */ /* 0x000fe400000010ff */
[C---:B------:R-:W-:Y:S01]  /*4b00*/  F2FP.BF16.PACK_AB R7, R252.reuse, R187 ;  /* 0x000000bbfc07723e */ /* 0x040fe200000010ff */
[----:B------:R-:W-:-:S06]  /*4b10*/  FADD.FTZ R252, R252, R192 ;  /* 0x000000c0fcfc7221 */ /* 0x000fcc0000010000 */
        /* <DEDUP_REMOVED lines=116> */
[----:B------:R-:W-:Y:S07]  /*5260*/  LDSM.16.M88.4 R196, [R237+0xa800] ;  /* 0x00a80000edc4783b */ /* 0x000fee0000000200 */
[C---:B------:R-:W-:Y:S08]  /*5270*/  HMMA.16816.F32.BF16 R188, R12.reuse, R192, R188 ;  /* 0x000000c00cbc723c */ /* 0x040ff000000418bc */
        /* <DEDUP_REMOVED lines=14> */
[----:B------:R-:W-:Y:S04]  /*5360*/  LDSM.16.M88.4 R176, [R238+0x2000] ;  /* 0x00200000eeb0783b */ /* 0x000fe80000000200 */
[----:B------:R-:W5:Y:S03]  /*5370*/  LDSM.16.M88.4 R8, [R237+0xa000] ;  /* 0x00a00000ed08783b */ /* 0x000f660000000200 */
        /* <DEDUP_REMOVED lines=11> */
[----:B------:R-:W-:Y:S04]  /*5430*/  LDSM.16.M88.4 R12, [R222] ;  /* 0x00000000de0c783b */ /* 0x000fe80000000200 */
[----:B------:R-:W-:Y:S03]  /*5440*/  LDSM.16.M88.4 R28, [R221] ;  /* 0x00000000dd1c783b */ /* 0x000fe60000000200 */
[C---:B-----5:R-:W-:Y:S08]  /*5450*/  HMMA.16816.F32.BF16 R4, R176.reuse, R8, R4 ;  /* 0x00000008b004723c */ /* 0x060ff00000041804 */
[C---:B------:R-:W-:Y:S01]  /*5460*/  HMMA.16816.F32.BF16 R24, R176.reuse, R10, R24 ;  /* 0x0000000ab018723c */ /* 0x040fe20000041818 */
[----:B------:R-:W2:Y:S07]  /*5470*/  LDSM.16.M88.4 R8, [R236+0x2000] ;  /* 0x00200000ec08783b */ /* 0x000eae0000000200 */
[C---:B------:R-:W-:Y:S08]  /*5480*/  HMMA.16816.F32.BF16 R20, R176.reuse, R196, R20 ;  /* 0x000000c4b014723c */ /* 0x040ff00000041814 */
[C---:B------:R-:W-:Y:S01]  /*5490*/  HMMA.16816.F32.BF16 R16, R176.reuse, R198, R16 ;  /* 0x000000c6b010723c */ /* 0x040fe20000041810 */
[----:B------:R-:W-:Y:S07]  /*54a0*/  LDSM.16.M88.4 R196, [R224+0x2000] ;  /* 0x00200000e0c4783b */ /* 0x000fee0000000200 */
[C---:B----4-:R-:W-:Y:S08]  /*54b0*/  HMMA.16816.F32.BF16 R172, R176.reuse, R192, R172 ;  /* 0x000000c0b0ac723c */ /* 0x050ff000000418ac */
[C---:B------:R-:W-:Y:S01]  /*54c0*/  HMMA.16816.F32.BF16 R168, R176.reuse, R194, R168 ;  /* 0x000000c2b0a8723c */ /* 0x040fe200000418a8 */
[----:B------:R-:W3:Y:S07]  /*54d0*/  LDSM.16.M88.4 R192, [R220] ;  /* 0x00000000dcc0783b */ /* 0x000eee0000000200 */
[C---:B-1----:R-:W-:Y:S08]  /*54e0*/  HMMA.16816.F32.BF16 R188, R176.reuse, R180, R188 ;  /* 0x000000b4b0bc723c */ /* 0x042ff000000418bc */
[----:B------:R-:W-:Y:S01]  /*54f0*/  HMMA.16816.F32.BF16 R184, R176, R182, R184 ;  /* 0x000000b6b0b8723c */ /* 0x000fe200000418b8 */
[----:B------:R-:W-:Y:S04]  /*5500*/  LDSM.16.M88.4 R180, [R231+0xa000] ;  /* 0x00a00000e7b4783b */ /* 0x000fe80000000200 */
[----:B------:R-:W-:Y:S03]  /*5510*/  LDSM.16.M88.4 R176, [R231+0xa800] ;  /* 0x00a80000e7b0783b */ /* 0x000fe60000000200 */
[C---:B--2---:R-:W-:Y:S08]  /*5520*/  HMMA.16816.F32.BF16 R4, R8.reuse, R32, R4 ;  /* 0x000000200804723c */ /* 0x044ff00000041804 */
[C---:B------:R-:W-:Y:S01]  /*5530*/  HMMA.16816.F32.BF16 R24, R8.reuse, R34, R24 ;  /* 0x000000220818723c */ /* 0x040fe20000041818 */
[----:B------:R-:W-:Y:S07]  /*5540*/  LDSM.16.M88.4 R32, [R231+0xb000] ;  /* 0x00b00000e720783b */ /* 0x000fee0000000200 */
[C---:B------:R-:W-:Y:S08]  /*5550*/  HMMA.16816.F32.BF16 R20, R8.reuse, R12, R20 ;  /* 0x0000000c0814723c */ /* 0x040ff00000041814 */
        /* <DEDUP_REMOVED lines=17> */
[----:B------:R-:W5:Y:S07]  /*5670*/  LDSM.16.M88.4 R32, [R224+0x3800] ;  /* 0x00380000e020783b */ /* 0x000f6e0000000200 */
[C---:B--2---:R-:W-:Y:S08]  /*5680*/  HMMA.16816.F32.BF16 R188, R12.reuse, R28, R188 ;  /* 0x0000001c0cbc723c */ /* 0x044ff000000418bc */
[----:B------:R-:W-:Y:S01]  /*5690*/  HMMA.16816.F32.BF16 R184, R12, R30, R184 ;  /* 0x0000001e0cb8723c */ /* 0x000fe200000418b8 */
[----:B------:R-:W-:Y:S04]  /*56a0*/  LDSM.16.M88.4 R28, [R238+0x4000] ;  /* 0x00400000ee1c783b */ /* 0x000fe80000000200 */
[----:B------:R-:W2:Y:S03]  /*56b0*/  LDSM.16.M88.4 R12, [R237+0xc000] ;  /* 0x00c00000ed0c783b */ /* 0x000ea60000000200 */
[C---:B---3--:R-:W-:Y:S08]  /*56c0*/  HMMA.16816.F32.BF16 R4, R8.reuse, R196, R4 ;  /* 0x000000c40804723c */ /* 0x048ff00000041804 */
[C---:B------:R-:W-:Y:S01]  /*56d0*/  HMMA.16816.F32.BF16 R24, R8.reuse, R198, R24 ;  /* 0x000000c60818723c */ /* 0x040fe20000041818 */
[----:B------:R-:W-:Y:S07]  /*56e0*/  LDSM.16.M88.4 R196, [R217] ;  /* 0x00000000d9c4783b */ /* 0x000fee0000000200 */
[C---:B-1----:R-:W-:Y:S08]  /*56f0*/  HMMA.16816.F32.BF16 R20, R8.reuse, R180, R20 ;  /* 0x000000b40814723c */ /* 0x042ff00000041814 */
[C---:B------:R-:W-:Y:S01]  /*5700*/  HMMA.16816.F32.BF16 R16, R8.reuse, R182, R16 ;  /* 0x000000b60810723c */ /* 0x040fe20000041810 */
[----:B------:R-:W1:Y:S07]  /*5710*/  LDSM.16.M88.4 R180, [R237+0xd000] ;  /* 0x00d00000edb4783b */ /* 0x000e6e0000000200 */
[C---:B----4-:R-:W-:Y:S08]  /*5720*/  HMMA.16816.F32.BF16 R172, R8.reuse, R176, R172 ;  /* 0x000000b008ac723c */ /* 0x050ff000000418ac */
[C---:B------:R-:W-:Y:S01]  /*5730*/  HMMA.16816.F32.BF16 R168, R8.reuse, R178, R168 ;  /* 0x000000b208a8723c */ /* 0x040fe200000418a8 */
[----:B------:R-:W3:Y:S07]  /*5740*/  LDSM.16.M88.4 R176, [R237+0xd800] ;  /* 0x00d80000edb0783b */ /* 0x000eee0000000200 */
[C---:B-----5:R-:W-:Y:S08]  /*5750*/  HMMA.16816.F32.BF16 R188, R8.reuse, R32, R188 ;  /* 0x0000002008bc723c */ /* 0x060ff000000418bc */
        /* <DEDUP_REMOVED lines=8> */
[----:B------:R-:W-:Y:S07]  /*57e0*/  LDSM.16.M88.4 R192, [R231+0xd800] ;  /* 0x00d80000e7c0783b */ /* 0x000fee0000000200 */
[C---:B-1----:R-:W-:Y:S08]  /*57f0*/  HMMA.16816.F32.BF16 R172, R28.reuse, R180, R172 ;  /* 0x000000b41cac723c */ /* 0x042ff000000418ac */
[C---:B------:R-:W-:Y:S01]  /*5800*/  HMMA.16816.F32.BF16 R168, R28.reuse, R182, R168 ;  /* 0x000000b61ca8723c */ /* 0x040fe200000418a8 */
[----:B------:R-:W1:Y:S07]  /*5810*/  LDSM.16.M88.4 R180, [R216] ;  /* 0x00000000d8b4783b */ /* 0x000e6e0000000200 */
[C---:B---3--:R-:W-:Y:S08]  /*5820*/  HMMA.16816.F32.BF16 R188, R28.reuse, R176, R188 ;  /* 0x000000b01cbc723c */ /* 0x048ff000000418bc */
[----:B------:R-:W-:Y:S01]  /*5830*/  HMMA.16816.F32.BF16 R184, R28, R178, R184 ;  /* 0x000000b21cb8723c */ /* 0x000fe200000418b8 */
[----:B------:R-:W-:Y:S04]  /*5840*/  LDSM.16.M88.4 R176, [R234+0x4000] ;  /* 0x00400000eab0783b */ /* 0x000fe80000000200 */
[----:B------:R-:W-:Y:S03]  /*5850*/  LDSM.16.M88.4 R28, [R231+0xc800] ;  /* 0x00c80000e71c783b */ /* 0x000fe60000000200 */
[C---:B----4-:R-:W-:Y:S08]  /*5860*/  HMMA.16816.F32.BF16 R4, R32.reuse, R8, R4 ;  /* 0x000000082004723c */ /* 0x050ff00000041804 */
[C---:B------:R-:W-:Y:S01]  /*5870*/  HMMA.16816.F32.BF16 R24, R32.reuse, R10, R24 ;  /* 0x0000000a2018723c */ /* 0x040fe20000041818 */
[----:B------:R-:W3:Y:S07]  /*5880*/  LDSM.16.M88.4 R8, [R231+0xc000] ;  /* 0x00c00000e708783b */ /* 0x000eee0000000200 */
[C---:B--2---:R-:W-:Y:S08]  /*5890*/  HMMA.16816.F32.BF16 R20, R32.reuse, R12, R20 ;  /* 0x0000000c2014723c */ /* 0x044ff00000041814 */
[C---:B------:R-:W-:Y:S01]  /*58a0*/  HMMA.16816.F32.BF16 R16, R32.reuse, R14, R16 ;  /* 0x0000000e2010723c */ /* 0x040fe20000041810 */
[----:B------:R-:W2:Y:S07]  /*58b0*/  LDSM.16.M88.4 R12, [R231+0xd000] ;  /* 0x00d00000e70c783b */ /* 0x000eae0000000200 */
[C---:B------:R-:W-:Y:S08]  /*58c0*/  HMMA.16816.F32.BF16 R172, R32.reuse, R196, R172 ;  /* 0x000000c420ac723c */ /* 0x040ff000000418ac */
[C---:B------:R-:W-:Y:S01]  /*58d0*/  HMMA.16816.F32.BF16 R168, R32.reuse, R198, R168 ;  /* 0x000000c620a8723c */ /* 0x040fe200000418a8 */
[----:B------:R-:W-:Y:S07]  /*58e0*/  LDSM.16.M88.4 R196, [R231+0xe000] ;  /* 0x00e00000e7c4783b */ /* 0x000fee0000000200 */
[C---:B-1----:R-:W-:Y:S08]  /*58f0*/  HMMA.16816.F32.BF16 R188, R32.reuse, R180, R188 ;  /* 0x000000b420bc723c */ /* 0x042ff000000418bc */
[----:B------:R-:W-:Y:S01]  /*5900*/  HMMA.16816.F32.BF16 R184, R32, R182, R184 ;  /* 0x000000b620b8723c */ /* 0x000fe200000418b8 */
[----:B------:R-:W-:Y:S04]  /*5910*/  LDSM.16.M88.4 R32, [R224+0x4000] ;  /* 0x00400000e020783b */ /* 0x000fe80000000200 */
[----:B------:R-:W-:Y:S03]  /*5920*/  LDSM.16.M88.4 R180, [R224+0x4800] ;  /* 0x00480000e0b4783b */ /* 0x000fe60000000200 */
[C---:B---3--:R-:W-:Y:S08]  /*5930*/  HMMA.16816.F32.BF16 R4, R176.reuse, R8, R4 ;  /* 0x00000008b004723c */ /* 0x048ff00000041804 */
[C---:B------:R-:W-:Y:S01]  /*5940*/  HMMA.16816.F32.BF16 R24, R176.reuse, R10, R24 ;  /* 0x0000000ab018723c */ /* 0x040fe20000041818 */
[----:B------:R-:W1:Y:S07]  /*5950*/  LDSM.16.M88.4 R8, [R233+0x4000] ;  /* 0x00400000e908783b */ /* 0x000e6e0000000200 */
[C---:B------:R-:W-:Y:S08]  /*5960*/  HMMA.16816.F32.BF16 R20, R176.reuse, R28, R20 ;  /* 0x0000001cb014723c */ /* 0x040ff00000041814 */
        /* <DEDUP_REMOVED lines=14> */
[----:B------:R-:W-:Y:S07]  /*5a50*/  LDSM.16.M88.4 R180, [R236+0x6000] ;  /* 0x00600000ecb4783b */ /* 0x000fee0000000200 */
[C---:B---3--:R-:W-:Y:S08]  /*5a60*/  HMMA.16816.F32.BF16 R172, R8.reuse, R28, R172 ;  /* 0x0000001c08ac723c */ /* 0x048ff000000418ac */
[C---:B------:R-:W-:Y:S01]  /*5a70*/  HMMA.16816.F32.BF16 R168, R8.reuse, R30, R168 ;  /* 0x0000001e08a8723c */ /* 0x040fe200000418a8 */
[----:B------:R-:W-:Y:S07]  /*5a80*/  LDSM.16.M88.4 R28, [R214] ;  /* 0x00000000d61c783b */ /* 0x000fee0000000200 */
[C---:B--2---:R-:W-:Y:S08]  /*5a90*/  HMMA.16816.F32.BF16 R188, R8.reuse, R12, R188 ;  /* 0x0000000c08bc723c */ /* 0x044ff000000418bc */
[----:B------:R-:W-:Y:S01]  /*5aa0*/  HMMA.16816.F32.BF16 R184, R8, R14, R184 ;  /* 0x0000000e08b8723c */ /* 0x000fe200000418b8 */
[----:B------:R-:W2:Y:S04]  /*5ab0*/  LDSM.16.M88.4 R8, [R215] ;  /* 0x00000000d708783b */ /* 0x000ea80000000200 */
[----:B------:R-:W3:Y:S03]  /*5ac0*/  LDSM.16.M88.4 R12, [R237+0xf000] ;  /* 0x00f00000ed0c783b */ /* 0x000ee60000000200 */
[C---:B----4-:R-:W-:Y:S08]  /*5ad0*/  HMMA.16816.F32.BF16 R4, R192.reuse, R176, R4 ;  /* 0x000000b0c004723c */ /* 0x050ff00000041804 */
[C---:B------:R-:W-:Y:S01]  /*5ae0*/  HMMA.16816.F32.BF16 R24, R192.reuse, R178, R24 ;  /* 0x000000b2c018723c */ /* 0x040fe20000041818 */
[----:B------:R-:W-:Y:S07]  /*5af0*/  LDSM.16.M88.4 R176, [R213] ;  /* 0x00000000d5b0783b */ /* 0x000fee0000000200 */
[C---:B-1----:R-:W-:Y:S08]  /*5b00*/  HMMA.16816.F32.BF16 R20, R192.reuse, R32, R20 ;  /* 0x00000020c014723c */ /* 0x042ff00000041814 */
[----:B------:R-:W-:Y:S01]  /*5b10*/  HMMA.16816.F32.BF16 R16, R192, R34, R16 ;  /* 0x00000022c010723c */ /* 0x000fe20000041810 */
[----:B------:R-:W1:Y:S07]  /*5b20*/  LDSM.16.M88.4 R32, [R234+0x6000] ;  /* 0x00600000ea20783b */ /* 0x000e6e0000000200 */
[----:B--2---:R-:W-:Y:S08]  /*5b30*/  HMMA.16816.F32.BF16 R4, R180, R8, R4 ;  /* 0x00000008b404723c */ /* 0x004ff00000041804 */
[C---:B---3--:R-:W-:Y:S08]  /*5b40*/  HMMA.16816.F32.BF16 R172, R192.reuse, R12, R172 ;  /* 0x0000000cc0ac723c */ /* 0x048ff000000418ac */
[----:B------:R-:W-:Y:S01]  /*5b50*/  HMMA.16816.F32.BF16 R168, R192, R14, R168 ;  /* 0x0000000ec0a8723c */ /* 0x000fe200000418a8 */
[----:B------:R-:W-:Y:S07]  /*5b60*/  LDSM.16.M88.4 R12, [R233+0x6000] ;  /* 0x00600000e90c783b */ /* 0x000fee0000000200 */
[----:B------:R-:W-:Y:S01]  /*5b70*/  HMMA.16816.F32.BF16 R24, R180, R10, R24 ;  /* 0x0000000ab418723c */ /* 0x000fe20000041818 */
[----:B------:R-:W2:Y:S07]  /*5b80*/  LDSM.16.M88.4 R8, [R224+0x6000] ;  /* 0x00600000e008783b */ /* 0x000eae0000000200 */
[----:B-1----:R-:W-:Y:S08]  /*5b90*/  HMMA.16816.F32.BF16 R4, R32, R196, R4 ;  /* 0x000000c42004723c */ /* 0x002ff00000041804 */
[C---:B------:R-:W-:Y:S08]  /*5ba0*/  HMMA.16816.F32.BF16 R20, R180.reuse, R28, R20 ;  /* 0x0000001cb414723c */ /* 0x040ff00000041814 */
[C---:B------:R-:W-:Y:S01]  /*5bb0*/  HMMA.16816.F32.BF16 R16, R180.reuse, R30, R16 ;  /* 0x0000001eb410723c */ /* 0x040fe20000041810 */
[----:B------:R-:W1:Y:S07]  /*5bc0*/  LDSM.16.M88.4 R28, [R231+0xe800] ;  /* 0x00e80000e71c783b */ /* 0x000e6e0000000200 */
[C---:B------:R-:W-:Y:S08]  /*5bd0*/  HMMA.16816.F32.BF16 R172, R180.reuse, R176, R172 ;  /* 0x000000b0b4ac723c */ /* 0x040ff000000418ac */
[----:B------:R-:W-:Y:S01]  /*5be0*/  HMMA.16816.F32.BF16 R168, R180, R178, R168 ;  /* 0x000000b2b4a8723c */ /* 0x000fe200000418a8 */
[----:B------:R-:W3:Y:S07]  /*5bf0*/  LDSM.16.M88.4 R176, [R231+0xf000] ;  /* 0x00f00000e7b0783b */ /* 0x000eee0000000200 */
[----:B------:R-:W-:Y:S01]  /*5c00*/  HMMA.16816.F32.BF16 R24, R32, R198, R24 ;  /* 0x000000c62018723c */ /* 0x000fe20000041818 */
[----:B------:R-:W4:Y:S07]  /*5c10*/  LDSM.16.M88.4 R196, [R224+0x6800] ;  /* 0x00680000e0c4783b */ /* 0x000f2e0000000200 */
[----:B--2---:R-:W-:Y:S08]  /*5c20*/  HMMA.16816.F32.BF16 R4, R12, R8, R4 ;  /* 0x000000080c04723c */ /* 0x004ff00000041804 */
[----:B-1----:R-:W-:Y:S08]  /*5c30*/  HMMA.16816.F32.BF16 R20, R32, R28, R20 ;  /* 0x0000001c2014723c */ /* 0x002ff00000041814 */
[----:B------:R-:W-:Y:S01]  /*5c40*/  HMMA.16816.F32.BF16 R24, R12, R10, R24 ;  /* 0x0000000a0c18723c */ /* 0x000fe20000041818 */
[----:B------:R-:W1:Y:S07]  /*5c50*/  LDSM.16.M88.4 R8, [R237+0xf800] ;  /* 0x00f80000ed08783b */ /* 0x000e6e0000000200 */
[----:B------:R-:W-:Y:S01]  /*5c60*/  FMUL.FTZ R5, R5, c[0x0][0x2ec] ;  /* 0x0000bb0005057a20 */ /* 0x000fe20000410000 */
[----:B---3--:R-:W-:Y:S01]  /*5c70*/  HMMA.16816.F32.BF16 R172, R32, R176, R172 ;  /* 0x000000b020ac723c */ /* 0x008fe200000418ac */
[----:B------:R-:W-:-:S02]  /*5c80*/  FMUL.FTZ R7, R7, c[0x0][0x2ec] ;  /* 0x0000bb0007077a20 */ /* 0x000fc40000410000 */
[----:B------:R-:W-:Y:S01]  /*5c90*/  FMUL.FTZ R0, R4, c[0x0][0x2ec] ;  /* 0x0000bb0004007a20 */ /* 0x000fe20000410000 */
[----:B------:R-:W2:Y:S01]  /*5ca0*/  MUFU.TANH R202, R5 ;  /* 0x0000000500ca7308 */ /* 0x000ea20000002400 */
[----:B------:R-:W-:-:S03]  /*5cb0*/  FMUL.FTZ R2, R6, c[0x0][0x2ec] ;  /* 0x0000bb0006027a20 */ /* 0x000fc60000410000 */
[----:B----4-:R-:W-:Y:S04]  /*5cc0*/  HMMA.16816.F32.BF16 R20, R12, R196, R20 ;  /* 0x000000c40c14723c */ /* 0x010fe80000041814 */
[----:B------:R3:W4:Y:S04]  /*5cd0*/  MUFU.TANH R176, R7 ;  /* 0x0000000700b07308 */ /* 0x0007280000002400 */
[----:B------:R-:W-:Y:S01]  /*5ce0*/  HMMA.16816.F32.BF16 R16, R32, R30, R16 ;  /* 0x0000001e2010723c */ /* 0x000fe20000041810 */
[----:B------:R-:W5:Y:S01]  /*5cf0*/  LDSM.16.M88.4 R28, [R212] ;  /* 0x00000000d41c783b */ /* 0x000f620000000200 */
[----:B------:R-:W-:-:S02]  /*5d00*/  FMUL.FTZ R24, R24, c[0x0][0x2ec] ;  /* 0x0000bb0018187a20 */ /* 0x000fc40000410000 */
[----:B------:R-:W-:Y:S01]  /*5d10*/  FMUL.FTZ R26, R26, c[0x0][0x2ec] ;  /* 0x0000bb001a1a7a20 */ /* 0x000fe20000410000 */
[----:B------:R-:W-:Y:S01]  /*5d20*/  MUFU.TANH R0, R0 ;  /* 0x0000000000007308 */ /* 0x000fe20000002400 */
[----:B------:R-:W-:Y:S02]  /*5d30*/  FMUL.FTZ R25, R25, c[0x0][0x2ec] ;  /* 0x0000bb0019197a20 */ /* 0x000fe40000410000 */
[----:B------:R-:W-:Y:S01]  /*5d40*/  HMMA.16816.F32.BF16 R168, R32, R178, R168 ;  /* 0x000000b220a8723c */ /* 0x000fe200000418a8 */
[----:B------:R-:W-:Y:S01]  /*5d50*/  FMUL.FTZ R27, R27, c[0x0][0x2ec] ;  /* 0x0000bb001b1b7a20 */ /* 0x000fe20000410000 */
[----:B---3--:R-:W3:Y:S03]  /*5d60*/  LDSM.16.M88.4 R4, [R224+0x7000] ;  /* 0x00700000e004783b */ /* 0x008ee60000000200 */
[----:B------:R-:W-:Y:S03]  /*5d70*/  MUFU.TANH R24, R24 ;  /* 0x0000001800187308 */ /* 0x000fe60000002400 */
[----:B------:R-:W-:Y:S01]  /*5d80*/  FMUL.FTZ R20, R20, c[0x0][0x2ec] ;  /* 0x0000bb0014147a20 */ /* 0x000fe20000410000 */
[----:B-1----:R-:W-:Y:S01]  /*5d90*/  HMMA.16816.F32.BF16 R188, R192, R8, R188 ;  /* 0x00000008c0bc723c */ /* 0x002fe200000418bc */
[----:B------:R-:W-:-:S02]  /*5da0*/  FMUL.FTZ R21, R21, c[0x0][0x2ec] ;  /* 0x0000bb0015157a20 */ /* 0x000fc40000410000 */
[----:B------:R-:W-:Y:S01]  /*5db0*/  FMUL.FTZ R22, R22, c[0x0][0x2ec] ;  /* 0x0000bb0016167a20 */ /* 0x000fe20000410000 */
[----:B------:R-:W-:Y:S01]  /*5dc0*/  MUFU.TANH R177, R20 ;  /* 0x0000001400b17308 */ /* 0x000fe20000002400 */
[----:B------:R-:W-:-:S03]  /*5dd0*/  FMUL.FTZ R23, R23, c[0x0][0x2ec] ;  /* 0x0000bb0017177a20 */ /* 0x000fc60000410000 */
[----:B------:R-:W-:Y:S01]  /*5de0*/  HMMA.16816.F32.BF16 R184, R192, R10, R184 ;  /* 0x0000000ac0b8723c */ /* 0x000fe200000418b8 */
[----:B------:R-:W-:Y:S03]  /*5df0*/  LDSM.16.M88.4 R8, [R224+0x7800] ;  /* 0x00780000e008783b */ /* 0x000fe60000000200 */
[----:B------:R-:W-:Y:S04]  /*5e00*/  MUFU.TANH R178, R21 ;  /* 0x0000001500b27308 */ /* 0x000fe80000002400 */
[----:B------:R-:W-:Y:S04]  /*5e10*/  HMMA.16816.F32.BF16 R16, R12, R198, R16 ;  /* 0x000000c60c10723c */ /* 0x000fe80000041810 */
[----:B------:R-:W-:Y:S04]  /*5e20*/  MUFU.TANH R179, R22 ;  /* 0x0000001600b37308 */ /* 0x000fe80000002400 */
[C---:B-----5:R-:W-:Y:S04]  /*5e30*/  HMMA.16816.F32.BF16 R188, R180.reuse, R28, R188 ;  /* 0x0000001cb4bc723c */ /* 0x060fe800000418bc */
[----:B------:R-:W-:Y:S04]  /*5e40*/  MUFU.TANH R26, R26 ;  /* 0x0000001a001a7308 */ /* 0x000fe80000002400 */
[----:B------:R-:W-:Y:S04]  /*5e50*/  HMMA.16816.F32.BF16 R184, R180, R30, R184 ;  /* 0x0000001eb4b8723c */ /* 0x000fe800000418b8 */
[----:B------:R-:W1:Y:S04]  /*5e60*/  MUFU.TANH R25, R25 ;  /* 0x0000001900197308 */ /* 0x000e680000002400 */
[C---:B---3--:R-:W-:Y:S04]  /*5e70*/  HMMA.16816.F32.BF16 R172, R12.reuse, R4, R172 ;  /* 0x000000040cac723c */ /* 0x048fe800000418ac */
[----:B------:R3:W-:Y:S03]  /*5e80*/  MUFU.TANH R5, R23 ;  /* 0x0000001700057308 */ /* 0x0007e60000002400 */
[----:B------:R-:W-:Y:S01]  /*5e90*/  FMUL.FTZ R4, R16, c[0x0][0x2ec] ;  /* 0x0000bb0010047a20 */ /* 0x000fe20000410000 */
[----:B------:R-:W-:Y:S01]  /*5ea0*/  HMMA.16816.F32.BF16 R168, R12, R6, R168 ;  /* 0x000000060ca8723c */ /* 0x000fe200000418a8 */
[----:B------:R-:W-:-:S02]  /*5eb0*/  FMUL.FTZ R16, R17, c[0x0][0x2ec] ;  /* 0x0000bb0011107a20 */ /* 0x000fc40000410000 */
[----:B------:R-:W-:Y:S01]  /*5ec0*/  FMUL.FTZ R17, R18, c[0x0][0x2ec] ;  /* 0x0000bb0012117a20 */ /* 0x000fe20000410000 */
[----:B------:R-:W5:Y:S01]  /*5ed0*/  MUFU.TANH R27, R27 ;  /* 0x0000001b001b7308 */ /* 0x000f620000002400 */
[----:B------:R-:W-:Y:S02]  /*5ee0*/  FMUL.FTZ R18, R19, c[0x0][0x2ec] ;  /* 0x0000bb0013127a20 */ /* 0x000fe40000410000 */
[----:B------:R-:W-:-:S04]  /*5ef0*/  IMAD.U32 R6, RZ, RZ, UR18 ;  /* 0x00000012ff067e24 */ /* 0x000fc8000f8e00ff */
[----:B------:R-:W-:Y:S01]  /*5f00*/  IMAD R201, R6, 0x40, R201 ;  /* 0x0000004006c97824 */ /* 0x000fe200078e02c9 */
[----:B---3--:R-:W3:Y:S01]  /*5f10*/  LDSM.16.M88.4 R20, [R231+0xf800] ;  /* 0x00f80000e714783b */ /* 0x008ee20000000200 */
[----:B------:R-:W1:Y:S01]  /*5f20*/  MUFU.TANH R4, R4 ;  /* 0x0000000400047308 */ /* 0x000e620000002400 */
[----:B------:R-:W-:-:S04]  /*5f30*/  DEPBAR.LE SB0, 0x0 ;  /* 0x000080000000791a */ /* 0x000fc80000000000 */
[C---:B------:R-:W-:Y:S01]  /*5f40*/  IADD3 R6, R201.reuse, 0x1, RZ ;  /* 0x00000001c9067810 */ /* 0x040fe20007ffe0ff */
[----:B------:R-:W-:Y:S01]  /*5f50*/  FMUL.FTZ R172, R172, c[0x0][0x2ec] ;  /* 0x0000bb00acac7a20 */ /* 0x000fe20000410000 */
[----:B------:R-:W-:Y:S01]  /*5f60*/  IADD3 R7, R201, 0x9, RZ ;  /* 0x00000009c9077810 */ /* 0x000fe20007ffe0ff */
[----:B------:R-:W1:Y:S01]  /*5f70*/  MUFU.TANH R17, R17 ;  /* 0x0000001100117308 */ /* 0x000e620000002400 */
[CC--:B------:R-:W-:Y:S01]  /*5f80*/  ISETP.GE.AND P5, PT, R6.reuse, R200.reuse, PT ;  /* 0x000000c80600720c */ /* 0x0c0fe20003fa6270 */
[----:B------:R-:W-:Y:S01]  /*5f90*/  FMUL.FTZ R19, R175, c[0x0][0x2ec] ;  /* 0x0000bb00af137a20 */ /* 0x000fe20000410000 */
[-C--:B------:R-:W-:Y:S01]  /*5fa0*/  ISETP.GE.AND P2, PT, R6, R165.reuse, PT ;  /* 0x000000a50600720c */ /* 0x080fe20003f46270 */
[----:B------:R-:W-:Y:S01]  /*5fb0*/  FMUL.FTZ R168, R168, c[0x0][0x2ec] ;  /* 0x0000bb00a8a87a20 */ /* 0x000fe20000410000 */
[----:B------:R-:W-:Y:S01]  /*5fc0*/  IADD3 R6, R201, 0x8, RZ ;  /* 0x00000008c9067810 */ /* 0x000fe20007ffe0ff */
[----:B------:R-:W-:Y:S01]  /*5fd0*/  FMUL.FTZ R29, R170, c[0x0][0x2ec] ;  /* 0x0000bb00aa1d7a20 */ /* 0x000fe20000410000 */
[----:B--2---:R-:W-:Y:S01]  /*5fe0*/  FSEL R202, R202, -INF , !P5 ;  /* 0xff800000caca7808 */ /* 0x004fe20006800000 */
[----:B------:R-:W2:Y:S01]  /*5ff0*/  MUFU.TANH R18, R18 ;  /* 0x0000001200127308 */ /* 0x000ea20000002400 */
[CC--:B------:R-:W-:Y:S01]  /*6000*/  ISETP.GE.AND P4, PT, R6.reuse, R200.reuse, PT ;  /* 0x000000c80600720c */ /* 0x0c0fe20003f86270 */
[----:B------:R-:W-:Y:S01]  /*6010*/  FMUL.FTZ R173, R173, c[0x0][0x2ec] ;  /* 0x0000bb00adad7a20 */ /* 0x000fe20000410000 */
[-C--:B------:R-:W-:Y:S01]  /*6020*/  ISETP.GE.AND P1, PT, R6, R165.reuse, PT ;  /* 0x000000a50600720c */ /* 0x080fe20003f26270 */
[----:B------:R-:W-:Y:S01]  /*6030*/  FMUL.FTZ R174, R174, c[0x0][0x2ec] ;  /* 0x0000bb00aeae7a20 */ /* 0x000fe20000410000 */
[----:B------:R-:W-:Y:S01]  /*6040*/  IADD3 R6, R201, 0x10, RZ ;  /* 0x00000010c9067810 */ /* 0x000fe20007ffe0ff */
[----:B------:R-:W-:Y:S01]  /*6050*/  FMUL.FTZ R169, R169, c[0x0][0x2ec] ;  /* 0x0000bb00a9a97a20 */ /* 0x000fe20000410000 */
[-C--:B------:R-:W-:Y:S01]  /*6060*/  ISETP.GE.AND P0, PT, R7, R200.reuse, PT ;  /* 0x000000c80700720c */ /* 0x080fe20003f06270 */
[----:B------:R-:W2:Y:S01]  /*6070*/  MUFU.TANH R196, R172 ;  /* 0x000000ac00c47308 */ /* 0x000ea20000002400 */
[C---:B------:R-:W-:Y:S01]  /*6080*/  ISETP.GE.AND P3, PT, R6.reuse, R200, PT ;  /* 0x000000c80600720c */ /* 0x040fe20003f66270 */
[----:B------:R-:W-:Y:S01]  /*6090*/  FMUL.FTZ R30, R171, c[0x0][0x2ec] ;  /* 0x0000bb00ab1e7a20 */ /* 0x000fe20000410000 */
[----:B------:R-:W-:-:S02]  /*60a0*/  ISETP.GE.AND P5, PT, R6, R165, PT ;  /* 0x000000a50600720c */ /* 0x000fc40003fa6270 */
[----:B------:R-:W-:Y:S02]  /*60b0*/  IADD3 R6, R201, 0x11, RZ ;  /* 0x00000011c9067810 */ /* 0x000fe40007ffe0ff */
[----:B------:R-:W-:Y:S01]  /*60c0*/  ISETP.GE.AND P6, PT, R7, R165, PT ;  /* 0x000000a50700720c */ /* 0x000fe20003fc6270 */
[----:B------:R-:W2:Y:S01]  /*60d0*/  MUFU.TANH R194, R168 ;  /* 0x000000a800c27308 */ /* 0x000ea20000002400 */
[----:B----4-:R-:W-:Y:S02]  /*60e0*/  FSEL R7, R176, -INF , !P2 ;  /* 0xff800000b0077808 */ /* 0x010fe40005000000 */
[----:B------:R-:W-:Y:S02]  /*60f0*/  ISETP.GE.AND P2, PT, R6, R200, PT ;  /* 0x000000c80600720c */ /* 0x000fe40003f46270 */
[----:B-1----:R-:W-:Y:S01]  /*6100*/  FSEL R28, R25, -INF , !P0 ;  /* 0xff800000191c7808 */ /* 0x002fe20004000000 */
[C---:B---3--:R-:W-:Y:S02]  /*6110*/  HMMA.16816.F32.BF16 R188, R32.reuse, R20, R188 ;  /* 0x0000001420bc723c */ /* 0x048fe400000418bc */
[----:B------:R-:W-:Y:S05]  /*6120*/  MUFU.TANH R16, R16 ;  /* 0x0000001000107308 */ /* 0x000fea0000002400 */
[----:B------:R-:W-:Y:S01]  /*6130*/  IADD3 R20, R201, 0x19, RZ ;  /* 0x00000019c9147810 */ /* 0x000fe20007ffe0ff */
[----:B------:R-:W-:Y:S02]  /*6140*/  HMMA.16816.F32.BF16 R184, R32, R22, R184 ;  /* 0x0000001620b8723c */ /* 0x000fe400000418b8 */
[----:B------:R-:W-:Y:S05]  /*6150*/  MUFU.TANH R19, R19 ;  /* 0x0000001300137308 */ /* 0x000fea0000002400 */
[----:B------:R-:W-:-:S02]  /*6160*/  FSEL R23, R178, -INF , !P2 ;  /* 0xff800000b2177808 */ /* 0x000fc40005000000 */
[----:B------:R-:W-:Y:S01]  /*6170*/  FSEL R22, R177, -INF , !P3 ;  /* 0xff800000b1167808 */ /* 0x000fe20005800000 */
[----:B------:R-:W-:Y:S01]  /*6180*/  MUFU.TANH R195, R173 ;  /* 0x000000ad00c37308 */ /* 0x000fe20000002400 */
[----:B------:R-:W-:-:S05]  /*6190*/  ISETP.GE.AND P3, PT, R20, R165, PT ;  /* 0x000000a51400720c */ /* 0x000fca0003f66270 */
[C---:B------:R-:W-:Y:S02]  /*61a0*/  HMMA.16816.F32.BF16 R188, R12.reuse, R8, R188 ;  /* 0x000000080cbc723c */ /* 0x040fe400000418bc */
[----:B------:R-:W-:Y:S05]  /*61b0*/  MUFU.TANH R192, R174 ;  /* 0x000000ae00c07308 */ /* 0x000fea0000002400 */
[----:B------:R-:W-:Y:S01]  /*61c0*/  FSEL R9, R24, -INF , !P4 ;  /* 0xff80000018097808 */ /* 0x000fe20006000000 */
[----:B------:R-:W-:Y:S01]  /*61d0*/  HMMA.16816.F32.BF16 R184, R12, R10, R184 ;  /* 0x0000000a0cb8723c */ /* 0x000fe200000418b8 */
[----:B------:R-:W-:Y:S01]  /*61e0*/  ISETP.GE.AND P4, PT, R6, R165, PT ;  /* 0x000000a50600720c */ /* 0x000fe20003f86270 */
[----:B------:R-:W-:Y:S01]  /*61f0*/  MUFU.TANH R193, R169 ;  /* 0x000000a900c17308 */ /* 0x000fe20000002400 */
[----:B------:R-:W-:-:S02]  /*6200*/  IADD3 R6, R201, 0x18, RZ ;  /* 0x00000018c9067810 */ /* 0x000fc40007ffe0ff */
[----:B------:R-:W-:Y:S02]  /*6210*/  FSEL R8, R26, -INF , !P1 ;  /* 0xff8000001a087808 */ /* 0x000fe40004800000 */
[CC--:B------:R-:W-:Y:S02]  /*6220*/  ISETP.GE.AND P1, PT, R6.reuse, R200.reuse, PT ;  /* 0x000000c80600720c */ /* 0x0c0fe40003f26270 */
[----:B------:R-:W-:Y:S01]  /*6230*/  IADD3 R11, R201, 0x20, RZ ;  /* 0x00000020c90b7810 */ /* 0x000fe20007ffe0ff */
[----:B------:R-:W-:Y:S01]  /*6240*/  MUFU.TANH R29, R29 ;  /* 0x0000001d001d7308 */ /* 0x000fe20000002400 */
[----:B------:R-:W-:Y:S02]  /*6250*/  ISETP.GE.AND P0, PT, R6, R165, PT ;  /* 0x000000a50600720c */ /* 0x000fe40003f06270 */
[----:B-----5:R-:W-:Y:S02]  /*6260*/  FSEL R6, R27, -INF , !P6 ;  /* 0xff8000001b067808 */ /* 0x020fe40007000000 */
[----:B------:R-:W-:Y:S01]  /*6270*/  FSEL R27, R179, -INF , !P5 ;  /* 0xff800000b31b7808 */ /* 0x000fe20006800000 */
[----:B------:R-:W-:Y:S01]  /*6280*/  FMUL.FTZ R178, R191, c[0x0][0x2ec] ;  /* 0x0000bb00bfb27a20 */ /* 0x000fe20000410000 */
[-C--:B------:R-:W-:Y:S01]  /*6290*/  ISETP.GE.AND P5, PT, R11, R200.reuse, PT ;  /* 0x000000c80b00720c */ /* 0x080fe20003fa6270 */
[----:B------:R-:W-:Y:S01]  /*62a0*/  FMUL.FTZ R181, R188, c[0x0][0x2ec] ;  /* 0x0000bb00bcb57a20 */ /* 0x000fe20000410000 */
[----:B------:R-:W-:Y:S01]  /*62b0*/  FSEL R26, R5, -INF , !P4 ;  /* 0xff800000051a7808 */ /* 0x000fe20006000000 */
[----:B------:R-:W-:Y:S01]  /*62c0*/  FMUL.FTZ R180, R189, c[0x0][0x2ec] ;  /* 0x0000bb00bdb47a20 */ /* 0x000fe20000410000 */
[----:B------:R-:W-:Y:S01]  /*62d0*/  FSEL R21, R4, -INF , !P1 ;  /* 0xff80000004157808 */ /* 0x000fe20004800000 */
[----:B------:R-:W1:Y:S01]  /*62e0*/  MUFU.TANH R178, R178 ;  /* 0x000000b200b27308 */ /* 0x000e620000002400 */
[C---:B------:R-:W-:Y:S01]  /*62f0*/  IADD3 R5, R201.reuse, 0x28, RZ ;  /* 0x00000028c9057810 */ /* 0x040fe20007ffe0ff */
[----:B------:R-:W-:Y:S01]  /*6300*/  FMUL.FTZ R32, R190, c[0x0][0x2ec] ;  /* 0x0000bb00be207a20 */ /* 0x000fe20000410000 */
[----:B------:R-:W-:Y:S01]  /*6310*/  IADD3 R4, R201, 0x29, RZ ;  /* 0x00000029c9047810 */ /* 0x000fe20007ffe0ff */
[----:B------:R-:W-:Y:S01]  /*6320*/  FMUL.FTZ R35, R184, c[0x0][0x2ec] ;  /* 0x0000bb00b8237a20 */ /* 0x000fe20000410000 */
[----:B------:R-:W-:Y:S01]  /*6330*/  FSEL R25, R17, -INF , !P0 ;  /* 0xff80000011197808 */ /* 0x000fe20004000000 */
[----:B------:R-:W-:Y:S01]  /*6340*/  FMUL.FTZ R33, R185, c[0x0][0x2ec] ;  /* 0x0000bb00b9217a20 */ /* 0x000fe20000410000 */
[----:B--2---:R-:W-:Y:S01]  /*6350*/  FSEL R24, R18, -INF , !P3 ;  /* 0xff80000012187808 */ /* 0x004fe20005800000 */
[----:B------:R-:W-:Y:S01]  /*6360*/  FMUL.FTZ R176, R186, c[0x0][0x2ec] ;  /* 0x0000bb00bab07a20 */ /* 0x000fe20000410000 */
[----:B------:R-:W-:Y:S01]  /*6370*/  FSEL R196, R196, -INF , !P5 ;  /* 0xff800000c4c47808 */ /* 0x000fe20006800000 */
[----:B------:R-:W-:Y:S01]  /*6380*/  FMUL.FTZ R175, R187, c[0x0][0x2ec] ;  /* 0x0000bb00bbaf7a20 */ /* 0x000fe20000410000 */
[-C--:B------:R-:W-:Y:S01]  /*6390*/  ISETP.GE.AND P0, PT, R5, R200.reuse, PT ;  /* 0x000000c80500720c */ /* 0x080fe20003f06270 */
[----:B------:R-:W2:Y:S01]  /*63a0*/  MUFU.TANH R30, R30 ;  /* 0x0000001e001e7308 */ /* 0x000ea20000002400 */
[----:B------:R-:W-:-:S02]  /*63b0*/  ISETP.GE.AND P3, PT, R4, R200, PT ;  /* 0x000000c80400720c */ /* 0x000fc40003f66270 */
[-C--:B------:R-:W-:Y:S02]  /*63c0*/  ISETP.GE.AND P5, PT, R4, R165.reuse, PT ;  /* 0x000000a50400720c */ /* 0x080fe40003fa6270 */
[C---:B------:R-:W-:Y:S02]  /*63d0*/  IADD3 R4, R201.reuse, 0x31, RZ ;  /* 0x00000031c9047810 */ /* 0x040fe40007ffe0ff */
[----:B------:R-:W-:Y:S01]  /*63e0*/  FSEL R194, R194, -INF , !P0 ;  /* 0xff800000c2c27808 */ /* 0x000fe20004000000 */
[----:B------:R-:W3:Y:S01]  /*63f0*/  MUFU.TANH R181, R181 ;  /* 0x000000b500b57308 */ /* 0x000ee20000002400 */
[----:B------:R-:W-:Y:S02]  /*6400*/  ISETP.GE.AND P0, PT, R4, R165, PT ;  /* 0x000000a50400720c */ /* 0x000fe40003f06270 */
[----:B------:R-:W-:Y:S02]  /*6410*/  ISETP.GE.AND P6, PT, R20, R200, PT ;  /* 0x000000c81400720c */ /* 0x000fe40003fc6270 */
[----:B------:R-:W-:-:S02]  /*6420*/  IADD3 R10, R201, 0x21, RZ ;  /* 0x00000021c90a7810 */ /* 0x000fc40007ffe0ff */
[----:B-1----:R-:W-:Y:S01]  /*6430*/  FSEL R178, R178, -INF , !P0 ;  /* 0xff800000b2b27808 */ /* 0x002fe20004000000 */
[----:B------:R-:W-:Y:S01]  /*6440*/  MUFU.TANH R180, R180 ;  /* 0x000000b400b47308 */ /* 0x000fe20000002400 */
[-C--:B------:R-:W-:Y:S02]  /*6450*/  ISETP.GE.AND P1, PT, R10, R165.reuse, PT ;  /* 0x000000a50a00720c */ /* 0x080fe40003f26270 */
[----:B------:R-:W-:Y:S02]  /*6460*/  FSEL R20, R16, -INF , !P6 ;  /* 0xff80000010147808 */ /* 0x000fe40007000000 */
[----:B------:R-:W-:Y:S02]  /*6470*/  PLOP3.LUT P0, PT, PT, PT, UP0, 0x80, 0x0 ;  /* 0x000000000000781c */ /* 0x000fe40003f0f008 */
[----:B------:R-:W-:Y:S01]  /*6480*/  ISETP.GE.AND P2, PT, R11, R165, PT ;  /* 0x000000a50b00720c */ /* 0x000fe20003f46270 */
[----:B------:R-:W1:Y:S01]  /*6490*/  MUFU.TANH R32, R32 ;  /* 0x0000002000207308 */ /* 0x000e620000002400 */
[----:B------:R-:W-:-:S02]  /*64a0*/  ISETP.GE.AND P4, PT, R10, R200, PT ;  /* 0x000000c80a00720c */ /* 0x000fc40003f86270 */
[----:B------:R-:W-:Y:S02]  /*64b0*/  ISETP.GE.AND P6, PT, R5, R165, PT ;  /* 0x000000a50500720c */ /* 0x000fe40003fc6270 */
[----:B------:R-:W-:Y:S02]  /*64c0*/  IADD3 R5, R201, 0x30, RZ ;  /* 0x00000030c9057810 */ /* 0x000fe40007ffe0ff */
[----:B------:R-:W-:Y:S01]  /*64d0*/  FSEL R191, R19, -INF , !P1 ;  /* 0xff80000013bf7808 */ /* 0x000fe20004800000 */
[----:B------:R-:W-:Y:S01]  /*64e0*/  MUFU.TANH R2, R2 ;  /* 0x0000000200027308 */ /* 0x000fe20000002400 */
[----:B------:R-:W-:Y:S02]  /*64f0*/  FSEL R192, R192, -INF , !P2 ;  /* 0xff800000c0c07808 */ /* 0x000fe40005000000 */
[----:B------:R-:W-:Y:S02]  /*6500*/  FSEL R195, R195, -INF , !P4 ;  /* 0xff800000c3c37808 */ /* 0x000fe40006000000 */
[----:B------:R-:W-:-:S02]  /*6510*/  ISETP.GE.AND P1, PT, R4, R200, PT ;  /* 0x000000c80400720c */ /* 0x000fc40003f26270 */
[----:B------:R-:W-:Y:S01]  /*6520*/  FSEL R190, R29, -INF , !P6 ;  /* 0xff8000001dbe7808 */ /* 0x000fe20007000000 */
[----:B------:R-:W4:Y:S01]  /*6530*/  MUFU.TANH R35, R35 ;  /* 0x0000002300237308 */ /* 0x000f220000002400 */
[----:B------:R-:W-:Y:S02]  /*6540*/  FSEL R193, R193, -INF , !P3 ;  /* 0xff800000c1c17808 */ /* 0x000fe40005800000 */
[CC--:B------:R-:W-:Y:S02]  /*6550*/  ISETP.GE.AND P2, PT, R5.reuse, R200.reuse, PT ;  /* 0x000000c80500720c */ /* 0x0c0fe40003f46270 */
[-C--:B------:R-:W-:Y:S02]  /*6560*/  ISETP.GE.AND P4, PT, R5, R165.reuse, PT ;  /* 0x000000a50500720c */ /* 0x080fe40003f86270 */
[C---:B------:R-:W-:Y:S01]  /*6570*/  ISETP.GE.AND P6, PT, R201.reuse, R200, PT ;  /* 0x000000c8c900720c */ /* 0x040fe20003fc6270 */
[----:B------:R-:W5:Y:S01]  /*6580*/  MUFU.TANH R33, R33 ;  /* 0x0000002100217308 */ /* 0x000f620000002400 */
[----:B------:R-:W-:-:S02]  /*6590*/  ISETP.GE.AND P3, PT, R201, R165, PT ;  /* 0x000000a5c900720c */ /* 0x000fc40003f66270 */
[C---:B------:R-:W-:Y:S02]  /*65a0*/  IADD3 R4, R201.reuse, 0x38, RZ ;  /* 0x00000038c9047810 */ /* 0x040fe40007ffe0ff */
[----:B------:R-:W-:Y:S02]  /*65b0*/  IADD3 R201, R201, 0x39, RZ ;  /* 0x00000039c9c97810 */ /* 0x000fe40007ffe0ff */
[----:B--2---:R-:W-:Y:S01]  /*65c0*/  FSEL R189, R30, -INF , !P5 ;  /* 0xff8000001ebd7808 */ /* 0x004fe20006800000 */
[----:B------:R-:W2:Y:S01]  /*65d0*/  MUFU.TANH R176, R176 ;  /* 0x000000b000b07308 */ /* 0x000ea20000002400 */
[----:B---3--:R-:W-:Y:S02]  /*65e0*/  FSEL R181, R181, -INF , !P2 ;  /* 0xff800000b5b57808 */ /* 0x008fe40005000000 */
[----:B-1----:R-:W-:Y:S02]  /*65f0*/  FSEL R32, R32, -INF , !P4 ;  /* 0xff80000020207808 */ /* 0x002fe40006000000 */
[----:B------:R-:W-:Y:S01]  /*6600*/  FSEL R180, R180, -INF , !P1 ;  /* 0xff800000b4b47808 */ /* 0x000fe20004800000 */
[----:B------:R-:W-:Y:S01]  /*6610*/  BAR.SYNC.DEFER_BLOCKING 0x0 ;  /* 0x0000000000007b1d */ /* 0x000fe20000010000 */
[----:B------:R-:W-:-:S02]  /*6620*/  ISETP.GE.AND P5, PT, R4, R200, PT ;  /* 0x000000c80400720c */ /* 0x000fc40003fa6270 */
[-C--:B------:R-:W-:Y:S02]  /*6630*/  ISETP.GE.AND P2, PT, R4, R165.reuse, PT ;  /* 0x000000a50400720c */ /* 0x080fe40003f46270 */
[C---:B------:R-:W-:Y:S01]  /*6640*/  ISETP.GE.AND P4, PT, R201.reuse, R200, PT ;  /* 0x000000c8c900720c */ /* 0x040fe20003f86270 */
[----:B------:R-:W1:Y:S01]  /*6650*/  MUFU.TANH R175, R175 ;  /* 0x000000af00af7308 */ /* 0x000e620000002400 */
[----:B------:R-:W-:Y:S02]  /*6660*/  ISETP.GE.AND P1, PT, R201, R165, PT ;  /* 0x000000a5c900720c */ /* 0x000fe40003f26270 */
[----:B------:R-:W-:Y:S02]  /*6670*/  FSEL R0, R0, -INF , !P6 ;  /* 0xff80000000007808 */ /* 0x000fe40007000000 */
[----:B----4-:R-:W-:Y:S02]  /*6680*/  FSEL R35, R35, -INF , !P5 ;  /* 0xff80000023237808 */ /* 0x010fe40006800000 */
[----:B-----5:R-:W-:-:S02]  /*6690*/  FSEL R33, R33, -INF , !P4 ;  /* 0xff80000021217808 */ /* 0x020fc40006000000 */
[----:B------:R-:W-:Y:S02]  /*66a0*/  FSEL R4, R2, -INF , !P3 ;  /* 0xff80000002047808 */ /* 0x000fe40005800000 */
[----:B--2---:R-:W-:Y:S02]  /*66b0*/  FSEL R176, R176, -INF , !P2 ;  /* 0xff800000b0b07808 */ /* 0x004fe40005000000 */
[----:B-1----:R-:W-:Y:S01]  /*66c0*/  FSEL R175, R175, -INF , !P1 ;  /* 0xff800000afaf7808 */ /* 0x002fe20004800000 */
[----:B------:R-:W-:Y:S05]  /*66d0*/  @!P0 BRA `(.L_x_378) ;  /* 0x000002a000008947 */ /* 0x000fea0003800000 */
[----:B------:R-:W-:Y:S02]  /*66e0*/  UIADD3 UR11, UR8, -0x3, URZ ;  /* 0xfffffffd080b7890 */ /* 0x000fe4000fffe03f */
[----:B------:R-:W-:Y:S02]  /*66f0*/  ULDC.64 UR12, c[0x0][0x198] ;  /* 0x00006600000c7ab9 */ /* 0x000fe40000000a00 */
        /* <DEDUP_REMOVED lines=10> */
[C---:B------:R-:W-:Y:S01]  /*67a0*/  LEA R10, P1, R5.reuse, c[0x0][0x168], 0x1 ;  /* 0x00005a00050a7a11 */ /* 0x040fe200078208ff */
        /* <DEDUP_REMOVED lines=29> */
.L_x_378:
[----:B------:R-:W-:Y:S01]  /*6980*/  FMNMX.FTZ R2, R164, R0, !PT ;  /* 0x00000000a4027209 */ /* 0x000fe20007810000 */
[----:B-1----:R-:W-:Y:S01]  /*6990*/  LDSM.16.MT88.4 R16, [R232+0x10000] ;  /* 0x01000000e810783b */ /* 0x002fe20000004200 */
[----:B------:R-:W-:Y:S01]  /*69a0*/  FMNMX.FTZ R5, R3, R4, !PT ;  /* 0x0000000403057209 */ /* 0x000fe20007810000 */
[----:B------:R-:W-:Y:S01]  /*69b0*/  UISETP.GE.AND UP0, UPT, UR8, 0x3, UPT ;  /* 0x000000030800788c */ /* 0x000fe2000bf06270 */
[----:B------:R-:W-:Y:S01]  /*69c0*/  FMNMX.FTZ R2, R202, R2, !PT ;  /* 0x00000002ca027209 */ /* 0x000fe20007810000 */
[----:B------:R-:W-:Y:S01]  /*69d0*/  LDSM.16.MT88.4 R12, [R230+0x10000] ;  /* 0x01000000e60c783b */ /* 0x000fe20000004200 */
[----:B------:R-:W-:-:S02]  /*69e0*/  FMNMX.FTZ R5, R7, R5, !PT ;  /* 0x0000000507057209 */ /* 0x000fc40007810000 */
[----:B------:R-:W-:Y:S02]  /*69f0*/  FMNMX.FTZ R2, R9, R2, !PT ;  /* 0x0000000209027209 */ /* 0x000fe40007810000 */
        /* <DEDUP_REMOVED lines=40> */
[--C-:B------:R-:W-:Y:S02]  /*6c80*/  FFMA.FTZ R172, R202, c[0x0][0x23c], -R34.reuse ;  /* 0x00008f00caac7a23 */ /* 0x100fe40000010822 */
[--C-:B------:R-:W-:Y:S01]  /*6c90*/  FFMA.FTZ R171, R9, c[0x0][0x23c], -R34.reuse ;  /* 0x00008f0009ab7a23 */ /* 0x100fe20000010822 */
[C---:B------:R-:W-:Y:S01]  /*6ca0*/  FSETP.NEU.FTZ.AND P0, PT, R0.reuse, -INF , PT ;  /* 0xff8000000000780b */ /* 0x040fe20003f1d000 */
[----:B------:R-:W-:Y:S01]  /*6cb0*/  FMUL.FTZ R177, R0, c[0x0][0x23c] ;  /* 0x00008f0000b17a20 */ /* 0x000fe20000410000 */
[----:B------:R-:W-:Y:S01]  /*6cc0*/  MUFU.EX2 R173, R173 ;  /* 0x000000ad00ad7308 */ /* 0x000fe20000000800 */
[--C-:B------:R-:W-:Y:S01]  /*6cd0*/  FFMA.FTZ R170, R28, c[0x0][0x23c], -R34.reuse ;  /* 0x00008f001caa7a23 */ /* 0x100fe20000010822 */
[----:B------:R-:W-:Y:S01]  /*6ce0*/  FSEL R5, R0, RZ, P0 ;  /* 0x000000ff00057208 */ /* 0x000fe20000000000 */
[--C-:B------:R-:W-:Y:S01]  /*6cf0*/  FFMA.FTZ R179, R22, c[0x0][0x23c], -R34.reuse ;  /* 0x00008f0016b37a23 */ /* 0x100fe20000010822 */
[----:B------:R-:W-:Y:S01]  /*6d00*/  FSEL R177, R177, RZ, P0 ;  /* 0x000000ffb1b17208 */ /* 0x000fe20000000000 */
[----:B------:R-:W-:Y:S01]  /*6d10*/  FFMA.FTZ R182, R23, c[0x0][0x23c], -R34 ;  /* 0x00008f0017b67a23 */ /* 0x000fe20000010822 */
[----:B------:R-:W-:Y:S01]  /*6d20*/  LDSM.16.MT88.4 R28, [R232+0x14800] ;  /* 0x01480000e81c783b */ /* 0x000fe20000004200 */
[----:B------:R-:W-:Y:S01]  /*6d30*/  FADD.FTZ R5, R3, -R5 ;  /* 0x8000000503057221 */ /* 0x000fe20000010000 */
[----:B------:R-:W-:Y:S01]  /*6d40*/  MUFU.EX2 R172, R172 ;  /* 0x000000ac00ac7308 */ /* 0x000fe20000000800 */
[--C-:B------:R-:W-:Y:S01]  /*6d50*/  FFMA.FTZ R169, R4, c[0x0][0x23c], -R177.reuse ;  /* 0x00008f0004a97a23 */ /* 0x100fe200000108b1 */
[----:B------:R-:W-:Y:S01]  /*6d60*/  FSEL R4, R2, RZ, P1 ;  /* 0x000000ff02047208 */ /* 0x000fe20000800000 */
[--C-:B------:R-:W-:Y:S01]  /*6d70*/  FFMA.FTZ R168, R7, c[0x0][0x23c], -R177.reuse ;  /* 0x00008f0007a87a23 */ /* 0x100fe200000108b1 */
[----:B------:R-:W-:Y:S01]  /*6d80*/  PLOP3.LUT P0, PT, PT, PT, UP0, 0x80, 0x0 ;  /* 0x000000000000781c */ /* 0x000fe20003f0f008 */
[----:B------:R-:W-:-:S02]  /*6d90*/  FFMA.FTZ R165, R8, c[0x0][0x23c], -R177 ;  /* 0x00008f0008a57a23 */ /* 0x000fc400000108b1 */
[----:B------:R-:W-:Y:S01]  /*6da0*/  FADD.FTZ R4, R164, -R4 ;  /* 0x80000004a4047221 */ /* 0x000fe20000010000 */
[----:B------:R-:W-:Y:S01]  /*6db0*/  MUFU.EX2 R171, R171 ;  /* 0x000000ab00ab7308 */ /* 0x000fe20000000800 */
[----:B------:R-:W-:Y:S01]  /*6dc0*/  FFMA.FTZ R164, R6, c[0x0][0x23c], -R177 ;  /* 0x00008f0006a47a23 */ /* 0x000fe200000108b1 */
[----:B------:R-:W1:Y:S01]  /*6dd0*/  LDSM.16.MT88.4 R8, [R229+0x10000] ;  /* 0x01000000e508783b */ /* 0x000e620000004200 */
[----:B------:R-:W-:Y:S02]  /*6de0*/  FMUL.FTZ R3, R5, c[0x0][0x23c] ;  /* 0x00008f0005037a20 */ /* 0x000fe40000410000 */
[----:B------:R-:W-:Y:S02]  /*6df0*/  FMUL.FTZ R4, R4, c[0x0][0x23c] ;  /* 0x00008f0004047a20 */ /* 0x000fe40000410000 */
[--C-:B------:R-:W-:Y:S01]  /*6e00*/  FFMA.FTZ R183, R21, c[0x0][0x23c], -R34.reuse ;  /* 0x00008f0015b77a23 */ /* 0x100fe20000010822 */
[----:B------:R-:W2:Y:S01]  /*6e10*/  MUFU.EX2 R170, R170 ;  /* 0x000000aa00aa7308 */ /* 0x000ea20000000800 */
[----:B------:R-:W-:-:S02]  /*6e20*/  FFMA.FTZ R184, R20, c[0x0][0x23c], -R34 ;  /* 0x00008f0014b87a23 */ /* 0x000fc40000010822 */
[----:B------:R-:W-:Y:S01]  /*6e30*/  LDSM.16.MT88.4 R20, [R228+0x16000] ;  /* 0x01600000e414783b */ /* 0x000fe20000004200 */
[--C-:B------:R-:W-:Y:S02]  /*6e40*/  FFMA.FTZ R185, R27, c[0x0][0x23c], -R177.reuse ;  /* 0x00008f001bb97a23 */ /* 0x100fe400000108b1 */
[--C-:B------:R-:W-:Y:S02]  /*6e50*/  FFMA.FTZ R186, R26, c[0x0][0x23c], -R177.reuse ;  /* 0x00008f001aba7a23 */ /* 0x100fe400000108b1 */
[----:B------:R-:W-:Y:S01]  /*6e60*/  MUFU.EX2 R169, R169 ;  /* 0x000000a900a97308 */ /* 0x000fe20000000800 */
[--C-:B------:R-:W-:Y:S02]  /*6e70*/  FFMA.FTZ R187, R25, c[0x0][0x23c], -R177.reuse ;  /* 0x00008f0019bb7a23 */ /* 0x100fe400000108b1 */
[----:B------:R-:W-:Y:S02]  /*6e80*/  FFMA.FTZ R188, R24, c[0x0][0x23c], -R177 ;  /* 0x00008f0018bc7a23 */ /* 0x000fe400000108b1 */
[----:B------:R-:W-:Y:S01]  /*6e90*/  LDSM.16.MT88.4 R24, [R228+0x10800] ;  /* 0x01080000e418783b */ /* 0x000fe20000004200 */
[----:B------:R-:W-:-:S02]  /*6ea0*/  FFMA.FTZ R196, R196, c[0x0][0x23c], -R34 ;  /* 0x00008f00c4c47a23 */ /* 0x000fc40000010822 */
[----:B------:R-:W3:Y:S01]  /*6eb0*/  MUFU.EX2 R168, R168 ;  /* 0x000000a800a87308 */ /* 0x000ee20000000800 */
[----:B--2---:R-:W-:Y:S01]  /*6ec0*/  F2FP.BF16.PACK_AB R6, R170, R171 ;  /* 0x000000abaa06723e */ /* 0x004fe200000010ff */
[--C-:B------:R-:W-:Y:S02]  /*6ed0*/  FFMA.FTZ R195, R195, c[0x0][0x23c], -R34.reuse ;  /* 0x00008f00c3c37a23 */ /* 0x100fe40000010822 */
[--C-:B------:R-:W-:Y:S02]  /*6ee0*/  FFMA.FTZ R194, R194, c[0x0][0x23c], -R34.reuse ;  /* 0x00008f00c2c27a23 */ /* 0x100fe40000010822 */
[----:B------:R-:W-:Y:S02]  /*6ef0*/  FFMA.FTZ R193, R193, c[0x0][0x23c], -R34 ;  /* 0x00008f00c1c17a23 */ /* 0x000fe40000010822 */
[----:B------:R-:W-:Y:S01]  /*6f00*/  MUFU.EX2 R165, R165 ;  /* 0x000000a500a57308 */ /* 0x000fe20000000800 */
[--C-:B------:R-:W-:Y:S02]  /*6f10*/  FFMA.FTZ R192, R192, c[0x0][0x23c], -R177.reuse ;  /* 0x00008f00c0c07a23 */ /* 0x100fe400000108b1 */
[----:B------:R-:W-:-:S02]  /*6f20*/  FFMA.FTZ R191, R191, c[0x0][0x23c], -R177 ;  /* 0x00008f00bfbf7a23 */ /* 0x000fc400000108b1 */
[--C-:B------:R-:W-:Y:S02]  /*6f30*/  FFMA.FTZ R190, R190, c[0x0][0x23c], -R177.reuse ;  /* 0x00008f00bebe7a23 */ /* 0x100fe400000108b1 */
[----:B------:R-:W-:Y:S01]  /*6f40*/  FFMA.FTZ R189, R189, c[0x0][0x23c], -R177 ;  /* 0x00008f00bdbd7a23 */ /* 0x000fe200000108b1 */
[----:B------:R-:W2:Y:S01]  /*6f50*/  MUFU.EX2 R164, R164 ;  /* 0x000000a400a47308 */ /* 0x000ea20000000800 */
[----:B---3--:R-:W-:Y:S01]  /*6f60*/  F2FP.BF16.PACK_AB R5, R168, R169 ;  /* 0x000000a9a805723e */ /* 0x008fe200000010ff */
[--C-:B------:R-:W-:Y:S02]  /*6f70*/  FFMA.FTZ R181, R181, c[0x0][0x23c], -R34.reuse ;  /* 0x00008f00b5b57a23 */ /* 0x100fe40000010822 */
[--C-:B------:R-:W-:Y:S02]  /*6f80*/  FFMA.FTZ R180, R180, c[0x0][0x23c], -R34.reuse ;  /* 0x00008f00b4b47a23 */ /* 0x100fe40000010822 */
[--C-:B------:R-:W-:Y:S02]  /*6f90*/  FFMA.FTZ R197, R35, c[0x0][0x23c], -R34.reuse ;  /* 0x00008f0023c57a23 */ /* 0x100fe40000010822 */
[----:B------:R3:W4:Y:S01]  /*6fa0*/  MUFU.EX2 R174, R4 ;  /* 0x0000000400ae7308 */ /* 0x0007220000000800 */
[----:B------:R-:W-:-:S02]  /*6fb0*/  FFMA.FTZ R198, R33, c[0x0][0x23c], -R34 ;  /* 0x00008f0021c67a23 */ /* 0x000fc40000010822 */
[--C-:B------:R-:W-:Y:S02]  /*6fc0*/  FFMA.FTZ R199, R32, c[0x0][0x23c], -R177.reuse ;  /* 0x00008f0020c77a23 */ /* 0x100fe400000108b1 */
[--C-:B------:R-:W-:Y:S01]  /*6fd0*/  FFMA.FTZ R178, R178, c[0x0][0x23c], -R177.reuse ;  /* 0x00008f00b2b27a23 */ /* 0x100fe200000108b1 */
[----:B------:R-:W-:Y:S01]  /*6fe0*/  LDSM.16.MT88.4 R32, [R232+0x11800] ;  /* 0x01180000e820783b */ /* 0x000fe20000004200 */
[--C-:B------:R-:W-:Y:S01]  /*6ff0*/  FFMA.FTZ R176, R176, c[0x0][0x23c], -R177.reuse ;  /* 0x00008f00b0b07a23 */ /* 0x100fe200000108b1 */
[----:B------:R-:W5:Y:S01]  /*7000*/  MUFU.EX2 R3, R3 ;  /* 0x0000000300037308 */ /* 0x000f620000000800 */
[----:B--2---:R-:W-:Y:S01]  /*7010*/  F2FP.BF16.PACK_AB R7, R164, R165 ;  /* 0x000000a5a407723e */ /* 0x004fe200000010ff */
[----:B------:R-:W-:Y:S01]  /*7020*/  FFMA.FTZ R175, R175, c[0x0][0x23c], -R177 ;  /* 0x00008f00afaf7a23 */ /* 0x000fe200000108b1 */
        /* <DEDUP_REMOVED lines=205> */
[-C--:B------:R-:W-:Y:S01]  /*7d00*/  MOV R3, R0.reuse ;  /* 0x0000000000037202 */ /* 0x080fe20000000f00 */
[----:B------:R-:W-:Y:S01]  /*7d10*/  FADD.FTZ R170, R170, R172 ;  /* 0x000000acaaaa7221 */ /* 0x000fe20000010000 */
[----:B------:R-:W-:Y:S01]  /*7d20*/  HMMA.16816.F32.BF16 R128, R4, R22, R128 ;  /* 0x000000160480723c */ /* 0x000fe20000041880 */
[----:B------:R-:W1:Y:S01]  /*7d30*/  LDSM.16.MT88.4 R20, [R232+0x12800] ;  /* 0x01280000e814783b */ /* 0x000e620000004200 */
[----:B------:R-:W-:Y:S01]  /*7d40*/  FADD.FTZ R165, R164, R165 ;  /* 0x000000a5a4a57221 */ /* 0x000fe20000010000 */
[----:B------:R-:W-:Y:S01]  /*7d50*/  @P0 MOV R3, R0 ;  /* 0x0000000000030202 */ /* 0x000fe20000000f00 */
[----:B------:R-:W-:Y:S01]  /*7d60*/  FADD.FTZ R170, R179, R170 ;  /* 0x000000aab3aa7221 */ /* 0x000fe20000010000 */
[----:B------:R-:W-:-:S02]  /*7d70*/  MOV R164, R2 ;  /* 0x0000000200a47202 */ /* 0x000fc40000000f00 */
        /* <DEDUP_REMOVED lines=82> */
[----:B------:R-:W-:Y:S02]  /*82a0*/  FADD.FTZ R190, R176, R190 ;  /* 0x000000beb0be7221 */ /* 0x000fe40000010000 */
[----:B------:R-:W-:Y:S02]  /*82b0*/  STL [R1], R0 ;  /* 0x0000000001007387 */ /* 0x000fe40000100800 */
        /* <DEDUP_REMOVED lines=91> */
.L_x_377:
[----:B------:R-:W-:-:S12]  /*8870*/  UIADD3 UR11, UR18, -0x1, URZ ;  /* 0xffffffff120b7890 */ /* 0x000fd8000fffe03f */
.L_x_379:
        /* <DEDUP_REMOVED lines=13> */
.L_x_383:
        /* <DEDUP_REMOVED lines=41> */
.L_x_381:
[----:B------:R-:W-:Y:S04]  /*8be0*/  DEPBAR.LE SB0, 0x0 ;  /* 0x000080000000791a */ /* 0x000fe80000000000 */
[----:B------:R-:W-:Y:S01]  /*8bf0*/  BAR.SYNC.DEFER_BLOCKING 0x0 ;  /* 0x0000000000007b1d */ /* 0x000fe20000010000 */
[----:B------:R-:W-:Y:S01]  /*8c00*/  MOV R3, UR11 ;  /* 0x0000000b00037c02 */ /* 0x000fe20008000f00 */
[----:B------:R-:W-:Y:S02]  /*8c10*/  USHF.R.S32.HI UR5, URZ, 0x1f, UR11 ;  /* 0x0000001f3f057899 */ /* 0x000fe4000801140b */
[----:B------:R-:W-:Y:S02]  /*8c20*/  UIMAD UR4, UR12, UR11, URZ ;  /* 0x0000000b0c0472a4 */ /* 0x000fe4000f8e023f */
[----:B------:R-:W-:Y:S02]  /*8c30*/  IMAD.WIDE.U32 R6, R3, UR13, R244 ;  /* 0x0000000d03067c25 */ /* 0x000fe4000f8e00f4 */
[----:B------:R-:W-:Y:S03]  /*8c40*/  UIMAD UR4, UR5, UR13, UR4 ;  /* 0x0000000d050472a4 */ /* 0x000fe6000f8e0204 */
[C---:B------:R-:W-:Y:S03]  /*8c50*/  LEA R4, P0, R6.reuse, c[0x0][0x170], 0x1 ;  /* 0x00005c0006047a11 */ /* 0x040fe600078008ff */
        /* <DEDUP_REMOVED lines=8> */
[----:B------:R-:W-:Y:S03]  /*8ce0*/  IADD3 R6, P0, R8, UR6, RZ ;  /* 0x0000000608067c10 */ /* 0x000fe6000ff1e0ff */
[----:B------:R1:W-:Y:S01]  /*8cf0*/  LDGSTS.E.BYPASS.LTC128B.128 [R240+0x12000], [R4.64+0x80] ;  /* 0x1200008004f07fae */ /* 0x0003e2000b901d50 */
[----:B------:R-:W-:Y:S02]  /*8d00*/  IADD3.X R7, R9, UR8, RZ, P0, !PT ;  /* 0x0000000809077c10 */ /* 0x000fe400087fe4ff */
[----:B------:R-:W-:Y:S03]  /*8d10*/  IADD3 R12, P0, R6, UR6, RZ ;  /* 0x00000006060c7c10 */ /* 0x000fe6000ff1e0ff */
[----:B------:R1:W-:Y:S01]  /*8d20*/  LDGSTS.E.BYPASS.LTC128B.128 [R240+0x14000], [R4.64+0x100] ;  /* 0x1400010004f07fae */ /* 0x0003e2000b901d50 */
[----:B------:R-:W-:Y:S02]  /*8d30*/  IADD3.X R13, R7, UR8, RZ, P0, !PT ;  /* 0x00000008070d7c10 */ /* 0x000fe400087fe4ff */
[----:B------:R-:W-:Y:S03]  /*8d40*/  ISETP.LT.AND P0, PT, RZ, UR11, PT ;  /* 0x0000000bff007c0c */ /* 0x000fe6000bf01270 */
[----:B------:R1:W-:Y:S06]  /*8d50*/  LDGSTS.E.BYPASS.LTC128B.128 [R240+0x16000], [R4.64+0x180] ;  /* 0x1600018004f07fae */ /* 0x0003ec000b901d50 */
[----:B------:R2:W-:Y:S06]  /*8d60*/  LDGSTS.E.BYPASS.LTC128B.128 [R240+0x10800], [R8.64] ;  /* 0x1080000008f07fae */ /* 0x0005ec000b901d50 */
[----:B------:R2:W-:Y:S06]  /*8d70*/  LDGSTS.E.BYPASS.LTC128B.128 [R240+0x12800], [R8.64+0x80] ;  /* 0x1280008008f07fae */ /* 0x0005ec000b901d50 */
[----:B------:R2:W-:Y:S06]  /*8d80*/  LDGSTS.E.BYPASS.LTC128B.128 [R240+0x14800], [R8.64+0x100] ;  /* 0x1480010008f07fae */ /* 0x0005ec000b901d50 */
        /* <DEDUP_REMOVED lines=9> */
[----:B------:R-:W-:Y:S06]  /*8e20*/  LDSM.16.M88.4 R32, [R238] ;  /* 0x00000000ee20783b */ /* 0x000fec0000000200 */
[----:B--2---:R-:W1:Y:S06]  /*8e30*/  LDSM.16.M88.4 R8, [R237+0x8000] ;  /* 0x00800000ed08783b */ /* 0x004e6c0000000200 */
[----:B------:R-:W3:Y:S06]  /*8e40*/  LDSM.16.M88.4 R16, [R237+0x8800] ;  /* 0x00880000ed10783b */ /* 0x000eec0000000200 */
[----:B------:R-:W2:Y:S06]  /*8e50*/  LDSM.16.M88.4 R24, [R237+0x9000] ;  /* 0x00900000ed18783b */ /* 0x000eac0000000200 */
[----:B------:R-:W0:Y:S06]  /*8e60*/  LDGDEPBAR ;  /* 0x00000000000079af */ /* 0x000e2c0000000000 */
[----:B------:R-:W4:Y:S06]  /*8e70*/  LDSM.16.M88.4 R164, [R237+0x9800] ;  /* 0x00980000eda4783b */ /* 0x000f2c0000000200 */
[----:B------:R-:W-:Y:S06]  /*8e80*/  LDSM.16.M88.4 R168, [R236] ;  /* 0x00000000eca8783b */ /* 0x000fec0000000200 */
[----:B------:R-:W5:Y:S01]  /*8e90*/  LDSM.16.M88.4 R172, [R235] ;  /* 0x00000000ebac783b */ /* 0x000f620000000200 */
[C---:B-1----:R-:W-:Y:S05]  /*8ea0*/  HMMA.16816.F32.BF16 R4, R32.reuse, R8, RZ ;  /* 0x000000082004723c */ /* 0x042fea00000418ff */
[----:B------:R-:W1:Y:S03]  /*8eb0*/  LDSM.16.M88.4 R176, [R227] ;  /* 0x00000000e3b0783b */ /* 0x000e660000000200 */
[C---:B------:R-:W-:Y:S03]  /*8ec0*/  HMMA.16816.F32.BF16 R8, R32.reuse, R10, RZ ;  /* 0x0000000a2008723c */ /* 0x040fe600000418ff */
[----:B------:R-:W1:Y:S06]  /*8ed0*/  LDSM.16.M88.4 R180, [R226] ;  /* 0x00000000e2b4783b */ /* 0x000e6c0000000200 */
[----:B------:R-:W1:Y:S01]  /*8ee0*/  LDSM.16.M88.4 R184, [R225] ;  /* 0x00000000e1b8783b */ /* 0x000e620000000200 */
[C---:B---3--:R-:W-:Y:S05]  /*8ef0*/  HMMA.16816.F32.BF16 R12, R32.reuse, R16, RZ ;  /* 0x00000010200c723c */ /* 0x048fea00000418ff */
[----:B------:R-:W-:Y:S03]  /*8f00*/  LDSM.16.M88.4 R188, [R234] ;  /* 0x00000000eabc783b */ /* 0x000fe60000000200 */
[C---:B------:R-:W-:Y:S03]  /*8f10*/  HMMA.16816.F32.BF16 R16, R32.reuse, R18, RZ ;  /* 0x000000122010723c */ /* 0x040fe600000418ff */
[----:B------:R-:W3:Y:S05]  /*8f20*/  LDSM.16.M88.4 R192, [R231+0x8000] ;  /* 0x00800000e7c0783b */ /* 0x000eea0000000200 */
[C---:B--2---:R-:W-:Y:S01]  /*8f30*/  HMMA.16816.F32.BF16 R20, R32.reuse, R24, RZ ;  /* 0x000000182014723c */ /* 0x044fe200000418ff */
[----:B------:R-:W-:Y:S06]  /*8f40*/  LDSM.16.M88.4 R196, [R231+0x9000] ;  /* 0x00900000e7c4783b */ /* 0x000fec0000000200 */
[----:B------:R-:W-:Y:S01]  /*8f50*/  LDSM.16.M88.4 R200, [R231+0x9800] ;  /* 0x00980000e7c8783b */ /* 0x000fe20000000200 */
[C---:B------:R-:W-:Y:S05]  /*8f60*/  HMMA.16816.F32.BF16 R24, R32.reuse, R26, RZ ;  /* 0x0000001a2018723c */ /* 0x040fea00000418ff */
[----:B------:R-:W-:Y:S03]  /*8f70*/  LDSM.16.M88.4 R204, [R233] ;  /* 0x00000000e9cc783b */ /* 0x000fe60000000200 */
[C---:B----4-:R-:W-:Y:S03]  /*8f80*/  HMMA.16816.F32.BF16 R28, R32.reuse, R164, RZ ;  /* 0x000000a4201c723c */ /* 0x050fe600000418ff */
[----:B------:R-:W-:Y:S05]  /*8f90*/  LDSM.16.M88.4 R208, [R224] ;  /* 0x00000000e0d0783b */ /* 0x000fea0000000200 */
[----:B------:R-:W-:Y:S01]  /*8fa0*/  HMMA.16816.F32.BF16 R32, R32, R166, RZ ;  /* 0x000000a62020723c */ /* 0x000fe200000418ff */
[----:B------:R-:W2:Y:S07]  /*8fb0*/  LDSM.16.M88.4 R164, [R231+0x8800] ;  /* 0x00880000e7a4783b */ /* 0x000eae0000000200 */
[C---:B-----5:R-:W-:Y:S08]  /*8fc0*/  HMMA.16816.F32.BF16 R4, R168.reuse, R172, R4 ;  /* 0x000000aca804723c */ /* 0x060ff00000041804 */
        /* <DEDUP_REMOVED lines=10> */
[----:B------:R-:W1:Y:S06]  /*9070*/  LDSM.16.M88.4 R168, [R224+0x800] ;  /* 0x00080000e0a8783b */ /* 0x000e6c0000000200 */
[----:B------:R-:W4:Y:S01]  /*9080*/  LDSM.16.M88.4 R184, [R237+0xa000] ;  /* 0x00a00000edb8783b */ /* 0x000f220000000200 */
[C---:B---3--:R-:W-:Y:S08]  /*9090*/  HMMA.16816.F32.BF16 R4, R188.reuse, R192, R4 ;  /* 0x000000c0bc04723c */ /* 0x048ff00000041804 */
[C---:B------:R-:W-:Y:S01]  /*90a0*/  HMMA.16816.F32.BF16 R8, R188.reuse, R194, R8 ;  /* 0x000000c2bc08723c */ /* 0x040fe20000041808 */
[----:B------:R-:W-:Y:S07]  /*90b0*/  LDSM.16.M88.4 R192, [R237+0xb800] ;  /* 0x00b80000edc0783b */ /* 0x000fee0000000200 */
[C---:B--2---:R-:W-:Y:S08]  /*90c0*/  HMMA.16816.F32.BF16 R12, R188.reuse, R164, R12 ;  /* 0x000000a4bc0c723c */ /* 0x044ff0000004180c */
[C---:B------:R-:W-:Y:S01]  /*90d0*/  HMMA.16816.F32.BF16 R16, R188.reuse, R166, R16 ;  /* 0x000000a6bc10723c */ /* 0x040fe20000041810 */
[----:B------:R-:W2:Y:S07]  /*90e0*/  LDSM.16.M88.4 R164, [R237+0xa800] ;  /* 0x00a80000eda4783b */ /* 0x000eae0000000200 */
[C---:B------:R-:W-:Y:S08]  /*90f0*/  HMMA.16816.F32.BF16 R20, R188.reuse, R196, R20 ;  /* 0x000000c4bc14723c */ /* 0x040ff00000041814 */
[C---:B------:R-:W-:Y:S01]  /*9100*/  HMMA.16816.F32.BF16 R24, R188.reuse, R198, R24 ;  /* 0x000000c6bc18723c */ /* 0x040fe20000041818 */
[----:B------:R-:W-:Y:S07]  /*9110*/  LDSM.16.M88.4 R196, [R236+0x2000] ;  /* 0x00200000ecc4783b */ /* 0x000fee0000000200 */
[C---:B------:R-:W-:Y:S08]  /*9120*/  HMMA.16816.F32.BF16 R28, R188.reuse, R200, R28 ;  /* 0x000000c8bc1c723c */ /* 0x040ff0000004181c */
[----:B------:R-:W-:Y:S01]  /*9130*/  HMMA.16816.F32.BF16 R32, R188, R202, R32 ;  /* 0x000000cabc20723c */ /* 0x000fe20000041820 */
[----:B------:R-:W3:Y:S06]  /*9140*/  LDSM.16.M88.4 R188, [R237+0xb000] ;  /* 0x00b00000edbc783b */ /* 0x000eec0000000200 */
[----:B------:R-:W5:Y:S01]  /*9150*/  LDSM.16.M88.4 R200, [R223] ;  /* 0x00000000dfc8783b */ /* 0x000f620000000200 */
        /* <DEDUP_REMOVED lines=8> */
[----:B------:R-:W1:Y:S07]  /*91e0*/  LDSM.16.M88.4 R172, [R221] ;  /* 0x00000000ddac783b */ /* 0x000e6e0000000200 */
[C---:B------:R-:W-:Y:S08]  /*91f0*/  HMMA.16816.F32.BF16 R28, R204.reuse, R176, R28 ;  /* 0x000000b0cc1c723c */ /* 0x040ff0000004181c */
[----:B------:R-:W-:Y:S01]  /*9200*/  HMMA.16816.F32.BF16 R32, R204, R178, R32 ;  /* 0x000000b2cc20723c */ /* 0x000fe20000041820 */
[----:B------:R-:W1:Y:S06]  /*9210*/  LDSM.16.M88.4 R176, [R220] ;  /* 0x00000000dcb0783b */ /* 0x000e6c0000000200 */
[----:B------:R-:W1:Y:S01]  /*9220*/  LDSM.16.M88.4 R204, [R234+0x2000] ;  /* 0x00200000eacc783b */ /* 0x000e620000000200 */
[C---:B----4-:R-:W-:Y:S08]  /*9230*/  HMMA.16816.F32.BF16 R4, R180.reuse, R184, R4 ;  /* 0x000000b8b404723c */ /* 0x050ff00000041804 */
[C---:B------:R-:W-:Y:S01]  /*9240*/  HMMA.16816.F32.BF16 R8, R180.reuse, R186, R8 ;  /* 0x000000bab408723c */ /* 0x040fe20000041808 */
[----:B------:R-:W-:Y:S07]  /*9250*/  LDSM.16.M88.4 R184, [R231+0xb800] ;  /* 0x00b80000e7b8783b */ /* 0x000fee0000000200 */
[C---:B--2---:R-:W-:Y:S08]  /*9260*/  HMMA.16816.F32.BF16 R12, R180.reuse, R164, R12 ;  /* 0x000000a4b40c723c */ /* 0x044ff0000004180c */
[C---:B------:R-:W-:Y:S01]  /*9270*/  HMMA.16816.F32.BF16 R16, R180.reuse, R166, R16 ;  /* 0x000000a6b410723c */ /* 0x040fe20000041810 */
[----:B------:R-:W2:Y:S07]  /*9280*/  LDSM.16.M88.4 R164, [R231+0xa800] ;  /* 0x00a80000e7a4783b */ /* 0x000eae0000000200 */
[C---:B---3--:R-:W-:Y:S08]  /*9290*/  HMMA.16816.F32.BF16 R20, R180.reuse, R188, R20 ;  /* 0x000000bcb414723c */ /* 0x048ff00000041814 */
[C---:B------:R-:W-:Y:S01]  /*92a0*/  HMMA.16816.F32.BF16 R24, R180.reuse, R190, R24 ;  /* 0x000000beb418723c */ /* 0x040fe20000041818 */
[----:B------:R-:W-:Y:S07]  /*92b0*/  LDSM.16.M88.4 R188, [R233+0x2000] ;  /* 0x00200000e9bc783b */ /* 0x000fee0000000200 */
[C---:B------:R-:W-:Y:S08]  /*92c0*/  HMMA.16816.F32.BF16 R28, R180.reuse, R192, R28 ;  /* 0x000000c0b41c723c */ /* 0x040ff0000004181c */
[----:B------:R-:W-:Y:S01]  /*92d0*/  HMMA.16816.F32.BF16 R32, R180, R194, R32 ;  /* 0x000000c2b420723c */ /* 0x000fe20000041820 */
[----:B------:R-:W3:Y:S06]  /*92e0*/  LDSM.16.M88.4 R180, [R231+0xb000] ;  /* 0x00b00000e7b4783b */ /* 0x000eec0000000200 */
[----:B------:R-:W4:Y:S01]  /*92f0*/  LDSM.16.M88.4 R192, [R224+0x2000] ;  /* 0x00200000e0c0783b */ /* 0x000f220000000200 */
[C---:B-----5:R-:W-:Y:S08]  /*9300*/  HMMA.16816.F32.BF16 R4, R196.reuse, R200, R4 ;  /* 0x000000c8c404723c */ /* 0x060ff00000041804 */
[C---:B------:R-:W-:Y:S01]  /*9310*/  HMMA.16816.F32.BF16 R8, R196.reuse, R202, R8 ;  /* 0x000000cac408723c */ /* 0x040fe20000041808 */
[----:B------:R-:W-:Y:S07]  /*9320*/  LDSM.16.M88.4 R200, [R237+0xc000] ;  /* 0x00c00000edc8783b */ /* 0x000fee0000000200 */
[C---:B-1----:R-:W-:Y:S08]  /*9330*/  HMMA.16816.F32.BF16 R12, R196.reuse, R168, R12 ;  /* 0x000000a8c40c723c */ /* 0x042ff0000004180c */
[C---:B------:R-:W-:Y:S01]  /*9340*/  HMMA.16816.F32.BF16 R16, R196.reuse, R170, R16 ;  /* 0x000000aac410723c */ /* 0x040fe20000041810 */
[----:B------:R-:W1:Y:S07]  /*9350*/  LDSM.16.M88.4 R168, [R224+0x2800] ;  /* 0x00280000e0a8783b */ /* 0x000e6e0000000200 */
[C---:B------:R-:W-:Y:S08]  /*9360*/  HMMA.16816.F32.BF16 R20, R196.reuse, R172, R20 ;  /* 0x000000acc414723c */ /* 0x040ff00000041814 */
[C---:B------:R-:W-:Y:S01]  /*9370*/  HMMA.16816.F32.BF16 R24, R196.reuse, R174, R24 ;  /* 0x000000aec418723c */ /* 0x040fe20000041818 */
[----:B------:R-:W5:Y:S07]  /*9380*/  LDSM.16.M88.4 R172, [R224+0x3000] ;  /* 0x00300000e0ac783b */ /* 0x000f6e0000000200 */
[C---:B------:R-:W-:Y:S08]  /*9390*/  HMMA.16816.F32.BF16 R28, R196.reuse, R176, R28 ;  /* 0x000000b0c41c723c */ /* 0x040ff0000004181c */
[----:B------:R-:W-:Y:S01]  /*93a0*/  HMMA.16816.F32.BF16 R32, R196, R178, R32 ;  /* 0x000000b2c420723c */ /* 0x000fe20000041820 */
[----:B------:R-:W1:Y:S06]  /*93b0*/  LDSM.16.M88.4 R176, [R224+0x3800] ;  /* 0x00380000e0b0783b */ /* 0x000e6c0000000200 */
[----:B------:R-:W1:Y:S01]  /*93c0*/  LDSM.16.M88.4 R196, [R238+0x4000] ;  /* 0x00400000eec4783b */ /* 0x000e620000000200 */
        /* <DEDUP_REMOVED lines=11> */
[----:B------:R-:W2:Y:S06]  /*9480*/  LDSM.16.M88.4 R184, [R237+0xd800] ;  /* 0x00d80000edb8783b */ /* 0x000eac0000000200 */
[----:B------:R-:W2:Y:S01]  /*9490*/  LDSM.16.M88.4 R204, [R236+0x4000] ;  /* 0x00400000eccc783b */ /* 0x000ea20000000200 */
[C---:B----4-:R-:W-:Y:S08]  /*94a0*/  HMMA.16816.F32.BF16 R4, R188.reuse, R192, R4 ;  /* 0x000000c0bc04723c */ /* 0x050ff00000041804 */
[C---:B------:R-:W-:Y:S01]  /*94b0*/  HMMA.16816.F32.BF16 R8, R188.reuse, R194, R8 ;  /* 0x000000c2bc08723c */ /* 0x040fe20000041808 */
[----:B------:R-:W-:Y:S07]  /*94c0*/  LDSM.16.M88.4 R192, [R231+0xc000] ;  /* 0x00c00000e7c0783b */ /* 0x000fee0000000200 */
[C---:B-1----:R-:W-:Y:S08]  /*94d0*/  HMMA.16816.F32.BF16 R12, R188.reuse, R168, R12 ;  /* 0x000000a8bc0c723c */ /* 0x042ff0000004180c */
[C---:B------:R-:W-:Y:S01]  /*94e0*/  HMMA.16816.F32.BF16 R16, R188.reuse, R170, R16 ;  /* 0x000000aabc10723c */ /* 0x040fe20000041810 */
[----:B------:R-:W1:Y:S07]  /*94f0*/  LDSM.16.M88.4 R168, [R218] ;  /* 0x00000000daa8783b */ /* 0x000e6e0000000200 */
[C---:B-----5:R-:W-:Y:S08]  /*9500*/  HMMA.16816.F32.BF16 R20, R188.reuse, R172, R20 ;  /* 0x000000acbc14723c */ /* 0x060ff00000041814 */
[C---:B------:R-:W-:Y:S01]  /*9510*/  HMMA.16816.F32.BF16 R24, R188.reuse, R174, R24 ;  /* 0x000000aebc18723c */ /* 0x040fe20000041818 */
[----:B------:R-:W4:Y:S07]  /*9520*/  LDSM.16.M88.4 R172, [R217] ;  /* 0x00000000d9ac783b */ /* 0x000f2e0000000200 */
[C---:B------:R-:W-:Y:S08]  /*9530*/  HMMA.16816.F32.BF16 R28, R188.reuse, R176, R28 ;  /* 0x000000b0bc1c723c */ /* 0x040ff0000004181c */
[----:B------:R-:W-:Y:S01]  /*9540*/  HMMA.16816.F32.BF16 R32, R188, R178, R32 ;  /* 0x000000b2bc20723c */ /* 0x000fe20000041820 */
[----:B------:R-:W5:Y:S06]  /*9550*/  LDSM.16.M88.4 R176, [R216] ;  /* 0x00000000d8b0783b */ /* 0x000f6c0000000200 */
[----:B------:R-:W1:Y:S01]  /*9560*/  LDSM.16.M88.4 R188, [R234+0x4000] ;  /* 0x00400000eabc783b */ /* 0x000e620000000200 */
[C---:B------:R-:W-:Y:S08]  /*9570*/  HMMA.16816.F32.BF16 R4, R196.reuse, R200, R4 ;  /* 0x000000c8c404723c */ /* 0x040ff00000041804 */
[C---:B------:R-:W-:Y:S01]  /*9580*/  HMMA.16816.F32.BF16 R8, R196.reuse, R202, R8 ;  /* 0x000000cac408723c */ /* 0x040fe20000041808 */
[----:B------:R-:W-:Y:S07]  /*9590*/  LDSM.16.M88.4 R200, [R224+0x4000] ;  /* 0x00400000e0c8783b */ /* 0x000fee0000000200 */
        /* <DEDUP_REMOVED lines=10> */
[C---:B------:R-:W-:Y:S08]  /*9640*/  HMMA.16816.F32.BF16 R4, R204.reuse, R208, R4 ;  /* 0x000000d0cc04723c */ /* 0x040ff00000041804 */
[C---:B------:R-:W-:Y:S01]  /*9650*/  HMMA.16816.F32.BF16 R8, R204.reuse, R210, R8 ;  /* 0x000000d2cc08723c */ /* 0x040fe20000041808 */
[----:B------:R-:W-:Y:S07]  /*9660*/  LDSM.16.M88.4 R208, [R237+0xe000] ;  /* 0x00e00000edd0783b */ /* 0x000fee0000000200 */
[C---:B-1----:R-:W-:Y:S08]  /*9670*/  HMMA.16816.F32.BF16 R12, R204.reuse, R168, R12 ;  /* 0x000000a8cc0c723c */ /* 0x042ff0000004180c */
[C---:B------:R-:W-:Y:S01]  /*9680*/  HMMA.16816.F32.BF16 R16, R204.reuse, R170, R16 ;  /* 0x000000aacc10723c */ /* 0x040fe20000041810 */
[----:B------:R-:W1:Y:S07]  /*9690*/  LDSM.16.M88.4 R168, [R224+0x4800] ;  /* 0x00480000e0a8783b */ /* 0x000e6e0000000200 */
[C---:B----4-:R-:W-:Y:S08]  /*96a0*/  HMMA.16816.F32.BF16 R20, R204.reuse, R172, R20 ;  /* 0x000000accc14723c */ /* 0x050ff00000041814 */
[C---:B------:R-:W-:Y:S01]  /*96b0*/  HMMA.16816.F32.BF16 R24, R204.reuse, R174, R24 ;  /* 0x000000aecc18723c */ /* 0x040fe20000041818 */
[----:B------:R-:W4:Y:S07]  /*96c0*/  LDSM.16.M88.4 R172, [R224+0x5000] ;  /* 0x00500000e0ac783b */ /* 0x000f2e0000000200 */
[C---:B-----5:R-:W-:Y:S08]  /*96d0*/  HMMA.16816.F32.BF16 R28, R204.reuse, R176, R28 ;  /* 0x000000b0cc1c723c */ /* 0x060ff0000004181c */
[----:B------:R-:W-:Y:S01]  /*96e0*/  HMMA.16816.F32.BF16 R32, R204, R178, R32 ;  /* 0x000000b2cc20723c */ /* 0x000fe20000041820 */
[----:B------:R-:W5:Y:S06]  /*96f0*/  LDSM.16.M88.4 R176, [R224+0x5800] ;  /* 0x00580000e0b0783b */ /* 0x000f6c0000000200 */
        /* <DEDUP_REMOVED lines=19> */
[----:B------:R-:W1:Y:S07]  /*9830*/  LDSM.16.M88.4 R168, [R214] ;  /* 0x00000000d6a8783b */ /* 0x000e6e0000000200 */
[C---:B----4-:R-:W-:Y:S08]  /*9840*/  HMMA.16816.F32.BF16 R20, R196.reuse, R172, R20 ;  /* 0x000000acc414723c */ /* 0x050ff00000041814 */
[C---:B------:R-:W-:Y:S01]  /*9850*/  HMMA.16816.F32.BF16 R24, R196.reuse, R174, R24 ;  /* 0x000000aec418723c */ /* 0x040fe20000041818 */
[----:B------:R-:W4:Y:S07]  /*9860*/  LDSM.16.M88.4 R172, [R213] ;  /* 0x00000000d5ac783b */ /* 0x000f2e0000000200 */
[C---:B-----5:R-:W-:Y:S08]  /*9870*/  HMMA.16816.F32.BF16 R28, R196.reuse, R176, R28 ;  /* 0x000000b0c41c723c */ /* 0x060ff0000004181c */
        /* <DEDUP_REMOVED lines=17> */
[C---:B------:R-:W-:Y:S08]  /*9990*/  HMMA.16816.F32.BF16 R8, R188.reuse, R194, R8 ;  /* 0x000000c2bc08723c */ /* 0x040ff00000041808 */
[C---:B-1----:R-:W-:Y:S08]  /*99a0*/  HMMA.16816.F32.BF16 R12, R188.reuse, R168, R12 ;  /* 0x000000a8bc0c723c */ /* 0x042ff0000004180c */
[C---:B------:R-:W-:Y:S08]  /*99b0*/  HMMA.16816.F32.BF16 R16, R188.reuse, R170, R16 ;  /* 0x000000aabc10723c */ /* 0x040ff00000041810 */
[C---:B----4-:R-:W-:Y:S08]  /*99c0*/  HMMA.16816.F32.BF16 R20, R188.reuse, R172, R20 ;  /* 0x000000acbc14723c */ /* 0x050ff00000041814 */
[C---:B------:R-:W-:Y:S08]  /*99d0*/  HMMA.16816.F32.BF16 R24, R188.reuse, R174, R24 ;  /* 0x000000aebc18723c */ /* 0x040ff00000041818 */
[C---:B-----5:R-:W-:Y:S08]  /*99e0*/  HMMA.16816.F32.BF16 R28, R188.reuse, R176, R28 ;  /* 0x000000b0bc1c723c */ /* 0x060ff0000004181c */
[----:B------:R-:W-:Y:S08]  /*99f0*/  HMMA.16816.F32.BF16 R32, R188, R178, R32 ;  /* 0x000000b2bc20723c */ /* 0x000ff00000041820 */
[C---:B------:R-:W-:Y:S08]  /*9a00*/  HMMA.16816.F32.BF16 R4, R196.reuse, R200, R4 ;  /* 0x000000c8c404723c */ /* 0x040ff00000041804 */
[C---:B------:R-:W-:Y:S08]  /*9a10*/  HMMA.16816.F32.BF16 R8, R196.reuse, R202, R8 ;  /* 0x000000cac408723c */ /* 0x040ff00000041808 */
[C---:B--2---:R-:W-:Y:S08]  /*9a20*/  HMMA.16816.F32.BF16 R12, R196.reuse, R164, R12 ;  /* 0x000000a4c40c723c */ /* 0x044ff0000004180c */
[C---:B------:R-:W-:Y:S01]  /*9a30*/  HMMA.16816.F32.BF16 R16, R196.reuse, R166, R16 ;  /* 0x000000a6c410723c */ /* 0x040fe20000041810 */
[----:B------:R-:W1:Y:S07]  /*9a40*/  LDSM.16.M88.4 R164, [R224+0x6800] ;  /* 0x00680000e0a4783b */ /* 0x000e6e0000000200 */
[C---:B---3--:R-:W-:Y:S08]  /*9a50*/  HMMA.16816.F32.BF16 R20, R196.reuse, R180, R20 ;  /* 0x000000b4c414723c */ /* 0x048ff00000041814 */
[C---:B------:R-:W-:Y:S08]  /*9a60*/  HMMA.16816.F32.BF16 R24, R196.reuse, R182, R24 ;  /* 0x000000b6c418723c */ /* 0x040ff00000041818 */
[C---:B------:R-:W-:Y:S08]  /*9a70*/  HMMA.16816.F32.BF16 R28, R196.reuse, R184, R28 ;  /* 0x000000b8c41c723c */ /* 0x040ff0000004181c */
[----:B------:R-:W-:Y:S08]  /*9a80*/  HMMA.16816.F32.BF16 R32, R196, R186, R32 ;  /* 0x000000bac420723c */ /* 0x000ff00000041820 */
[C---:B------:R-:W-:Y:S08]  /*9a90*/  HMMA.16816.F32.BF16 R4, R204.reuse, R208, R4 ;  /* 0x000000d0cc04723c */ /* 0x040ff00000041804 */
[C---:B------:R-:W-:Y:S08]  /*9aa0*/  HMMA.16816.F32.BF16 R8, R204.reuse, R210, R8 ;  /* 0x000000d2cc08723c */ /* 0x040ff00000041808 */
[C---:B-1----:R-:W-:Y:S08]  /*9ab0*/  HMMA.16816.F32.BF16 R12, R204.reuse, R164, R12 ;  /* 0x000000a4cc0c723c */ /* 0x042ff0000004180c */
[----:B------:R-:W-:Y:S01]  /*9ac0*/  FMUL.FTZ R4, R4, c[0x0][0x2ec] ;  /* 0x0000bb0004047a20 */ /* 0x000fe20000410000 */
[C---:B------:R-:W-:Y:S03]  /*9ad0*/  HMMA.16816.F32.BF16 R16, R204.reuse, R166, R16 ;  /* 0x000000a6cc10723c */ /* 0x040fe60000041810 */
[----:B------:R-:W1:Y:S01]  /*9ae0*/  MUFU.TANH R183, R4 ;  /* 0x0000000400b77308 */ /* 0x000e620000002400 */
[----:B------:R-:W-:Y:S02]  /*9af0*/  FMUL.FTZ R5, R5, c[0x0][0x2ec] ;  /* 0x0000bb0005057a20 */ /* 0x000fe40000410000 */
[----:B------:R-:W-:Y:S02]  /*9b00*/  FMUL.FTZ R6, R6, c[0x0][0x2ec] ;  /* 0x0000bb0006067a20 */ /* 0x000fe40000410000 */
[----:B------:R-:W-:Y:S04]  /*9b10*/  FMUL.FTZ R7, R7, c[0x0][0x2ec] ;  /* 0x0000bb0007077a20 */ /* 0x000fe80000410000 */
[----:B------:R-:W-:Y:S01]  /*9b20*/  FMUL.FTZ R8, R8, c[0x0][0x2ec] ;  /* 0x0000bb0008087a20 */ /* 0x000fe20000410000 */
[----:B------:R-:W2:Y:S01]  /*9b30*/  MUFU.TANH R177, R5 ;  /* 0x0000000500b17308 */ /* 0x000ea20000002400 */
[----:B------:R-:W-:Y:S02]  /*9b40*/  FMUL.FTZ R9, R9, c[0x0][0x2ec] ;  /* 0x0000bb0009097a20 */ /* 0x000fe40000410000 */
[----:B------:R-:W-:Y:S02]  /*9b50*/  FMUL.FTZ R10, R10, c[0x0][0x2ec] ;  /* 0x0000bb000a0a7a20 */ /* 0x000fe40000410000 */
[----:B------:R-:W-:Y:S02]  /*9b60*/  FMUL.FTZ R11, R11, c[0x0][0x2ec] ;  /* 0x0000bb000b0b7a20 */ /* 0x000fe40000410000 */
[----:B------:R-:W-:Y:S02]  /*9b70*/  FMUL.FTZ R12, R12, c[0x0][0x2ec] ;  /* 0x0000bb000c0c7a20 */ /* 0x000fe40000410000 */
[----:B------:R-:W-:Y:S01]  /*9b80*/  FMUL.FTZ R13, R13, c[0x0][0x2ec] ;  /* 0x0000bb000d0d7a20 */ /* 0x000fe20000410000 */
[----:B------:R-:W3:Y:S01]  /*9b90*/  MUFU.TANH R182, R6 ;  /* 0x0000000600b67308 */ /* 0x000ee20000002400 */
[----:B------:R-:W-:Y:S02]  /*9ba0*/  FMUL.FTZ R14, R14, c[0x0][0x2ec] ;  /* 0x0000bb000e0e7a20 */ /* 0x000fe40000410000 */
[----:B------:R-:W-:Y:S02]  /*9bb0*/  FMUL.FTZ R15, R15, c[0x0][0x2ec] ;  /* 0x0000bb000f0f7a20 */ /* 0x000fe40000410000 */
[----:B------:R-:W-:Y:S02]  /*9bc0*/  FMUL.FTZ R16, R16, c[0x0][0x2ec] ;  /* 0x0000bb0010107a20 */ /* 0x000fe40000410000 */
[----:B------:R-:W-:Y:S02]  /*9bd0*/  FMUL.FTZ R17, R17, c[0x0][0x2ec] ;  /* 0x0000bb0011117a20 */ /* 0x000fe40000410000 */
[----:B------:R-:W-:Y:S01]  /*9be0*/  FMUL.FTZ R18, R18, c[0x0][0x2ec] ;  /* 0x0000bb0012127a20 */ /* 0x000fe20000410000 */
[----:B------:R4:W1:Y:S01]  /*9bf0*/  MUFU.TANH R181, R7 ;  /* 0x0000000700b57308 */ /* 0x0008620000002400 */
[----:B------:R-:W-:Y:S09]  /*9c00*/  FMUL.FTZ R19, R19, c[0x0][0x2ec] ;  /* 0x0000bb0013137a20 */ /* 0x000ff20000410000 */
[----:B------:R-:W1:Y:S10]  /*9c10*/  MUFU.TANH R180, R8 ;  /* 0x0000000800b47308 */ /* 0x000e740000002400 */
[----:B------:R-:W1:Y:S01]  /*9c20*/  MUFU.TANH R193, R9 ;  /* 0x0000000900c17308 */ /* 0x000e620000002400 */
[----:B----4-:R-:W4:Y:S09]  /*9c30*/  LDSM.16.M88.4 R4, [R224+0x7000] ;  /* 0x00700000e004783b */ /* 0x010f320000000200 */
[----:B------:R-:W1:Y:S10]  /*9c40*/  MUFU.TANH R192, R10 ;  /* 0x0000000a00c07308 */ /* 0x000e740000002400 */
[----:B------:R5:W1:Y:S10]  /*9c50*/  MUFU.TANH R191, R11 ;  /* 0x0000000b00bf7308 */ /* 0x000a740000002400 */
[----:B------:R1:W1:Y:S10]  /*9c60*/  MUFU.TANH R175, R12 ;  /* 0x0000000c00af7308 */ /* 0x0002740000002400 */
[----:B------:R1:W1:Y:S01]  /*9c70*/  MUFU.TANH R174, R13 ;  /* 0x0000000d00ae7308 */ /* 0x0002620000002400 */
[----:B-----5:R-:W5:Y:S01]  /*9c80*/  LDSM.16.M88.4 R8, [R224+0x7800] ;  /* 0x00780000e008783b */ /* 0x020f620000000200 */
[----:B------:R-:W-:Y:S04]  /*9c90*/  DEPBAR.LE SB0, 0x0 ;  /* 0x000080000000791a */ /* 0x000fe80000000000 */
[C---:B----4-:R-:W-:Y:S04]  /*9ca0*/  HMMA.16816.F32.BF16 R20, R204.reuse, R4, R20 ;  /* 0x00000004cc14723c */ /* 0x050fe80000041814 */
[----:B------:R4:W1:Y:S01]  /*9cb0*/  MUFU.TANH R173, R14 ;  /* 0x0000000e00ad7308 */ /* 0x0008620000002400 */
[----:B------:R-:W-:Y:S03]  /*9cc0*/  BAR.SYNC.DEFER_BLOCKING 0x0 ;  /* 0x0000000000007b1d */ /* 0x000fe60000010000 */
[C---:B------:R-:W-:Y:S06]  /*9cd0*/  HMMA.16816.F32.BF16 R24, R204.reuse, R6, R24 ;  /* 0x00000006cc18723c */ /* 0x040fec0000041818 */
[----:B------:R4:W1:Y:S10]  /*9ce0*/  MUFU.TANH R172, R15 ;  /* 0x0000000f00ac7308 */ /* 0x0008740000002400 */
[----:B------:R4:W1:Y:S01]  /*9cf0*/  MUFU.TANH R171, R16 ;  /* 0x0000001000ab7308 */ /* 0x0008620000002400 */
[----:B------:R-:W-:Y:S02]  /*9d00*/  FMUL.FTZ R20, R20, c[0x0][0x2ec] ;  /* 0x0000bb0014147a20 */ /* 0x000fe40000410000 */
[----:B------:R-:W-:Y:S02]  /*9d10*/  FMUL.FTZ R21, R21, c[0x0][0x2ec] ;  /* 0x0000bb0015157a20 */ /* 0x000fe40000410000 */
[----:B------:R-:W-:Y:S02]  /*9d20*/  FMUL.FTZ R22, R22, c[0x0][0x2ec] ;  /* 0x0000bb0016167a20 */ /* 0x000fe40000410000 */
[----:B------:R-:W-:Y:S03]  /*9d30*/  FMUL.FTZ R23, R23, c[0x0][0x2ec] ;  /* 0x0000bb0017177a20 */ /* 0x000fe60000410000 */
[----:B------:R4:W1:Y:S01]  /*9d40*/  MUFU.TANH R170, R17 ;  /* 0x0000001100aa7308 */ /* 0x0008620000002400 */
[----:B------:R-:W-:Y:S02]  /*9d50*/  FMUL.FTZ R24, R24, c[0x0][0x2ec] ;  /* 0x0000bb0018187a20 */ /* 0x000fe40000410000 */
[----:B------:R-:W-:Y:S01]  /*9d60*/  FMUL.FTZ R25, R25, c[0x0][0x2ec] ;  /* 0x0000bb0019197a20 */ /* 0x000fe20000410000 */
[C---:B-----5:R-:W-:Y:S03]  /*9d70*/  HMMA.16816.F32.BF16 R28, R204.reuse, R8, R28 ;  /* 0x00000008cc1c723c */ /* 0x060fe6000004181c */
[----:B------:R-:W-:Y:S02]  /*9d80*/  FMUL.FTZ R26, R26, c[0x0][0x2ec] ;  /* 0x0000bb001a1a7a20 */ /* 0x000fe40000410000 */
[----:B------:R-:W-:Y:S01]  /*9d90*/  FMUL.FTZ R27, R27, c[0x0][0x2ec] ;  /* 0x0000bb001b1b7a20 */ /* 0x000fe20000410000 */
[----:B------:R4:W1:Y:S02]  /*9da0*/  MUFU.TANH R169, R18 ;  /* 0x0000001200a97308 */ /* 0x0008640000002400 */
[----:B------:R-:W-:Y:S08]  /*9db0*/  HMMA.16816.F32.BF16 R32, R204, R10, R32 ;  /* 0x0000000acc20723c */ /* 0x000ff00000041820 */
[----:B------:R4:W1:Y:S08]  /*9dc0*/  MUFU.TANH R168, R19 ;  /* 0x0000001300a87308 */ /* 0x0008700000002400 */
[----:B------:R-:W-:Y:S02]  /*9dd0*/  FMUL.FTZ R28, R28, c[0x0][0x2ec] ;  /* 0x0000bb001c1c7a20 */ /* 0x000fe40000410000 */
[----:B------:R4:W1:Y:S01]  /*9de0*/  MUFU.TANH R210, R20 ;  /* 0x0000001400d27308 */ /* 0x0008620000002400 */
[----:B------:R-:W-:Y:S02]  /*9df0*/  FMUL.FTZ R29, R29, c[0x0][0x2ec] ;  /* 0x0000bb001d1d7a20 */ /* 0x000fe40000410000 */
[----:B------:R-:W-:Y:S02]  /*9e00*/  FMUL.FTZ R30, R30, c[0x0][0x2ec] ;  /* 0x0000bb001e1e7a20 */ /* 0x000fe40000410000 */
[----:B------:R-:W-:Y:S02]  /*9e10*/  FMUL.FTZ R31, R31, c[0x0][0x2ec] ;  /* 0x0000bb001f1f7a20 */ /* 0x000fe40000410000 */
[----:B------:R-:W-:Y:S02]  /*9e20*/  FMUL.FTZ R32, R32, c[0x0][0x2ec] ;  /* 0x0000bb0020207a20 */ /* 0x000fe40000410000 */
[----:B------:R-:W-:Y:S01]  /*9e30*/  FMUL.FTZ R33, R33, c[0x0][0x2ec] ;  /* 0x0000bb0021217a20 */ /* 0x000fe20000410000 */
[----:B------:R4:W1:Y:S01]  /*9e40*/  MUFU.TANH R209, R21 ;  /* 0x0000001500d17308 */ /* 0x0008620000002400 */
[----:B------:R-:W-:Y:S02]  /*9e50*/  FMUL.FTZ R34, R34, c[0x0][0x2ec] ;  /* 0x0000bb0022227a20 */ /* 0x000fe40000410000 */
[----:B------:R-:W-:Y:S07]  /*9e60*/  FMUL.FTZ R35, R35, c[0x0][0x2ec] ;  /* 0x0000bb0023237a20 */ /* 0x000fee0000410000 */
[----:B------:R4:W1:Y:S10]  /*9e70*/  MUFU.TANH R208, R22 ;  /* 0x0000001600d07308 */ /* 0x0008740000002400 */
        /* <DEDUP_REMOVED lines=12> */
[----:B------:R4:W1:Y:S02]  /*9f40*/  MUFU.TANH R165, R35 ;  /* 0x0000002300a57308 */ /* 0x0008640000002400 */
[----:B-1234-:R-:W-:-:S05]  /*9f50*/  @P0 BRA `(.L_x_383) ;  /* 0xffffe9f000000947 */ /* 0x01efca000383ffff */
.L_x_382:
        /* <DEDUP_REMOVED lines=17> */
[----:B------:R-:W2:Y:S01]  /*a070*/  LDL.LU R211, [R1] ;  /* 0x0000000001d37983 */ /* 0x000ea20000300800 */
        /* <DEDUP_REMOVED lines=19> */
[----:B------:R-:W1:Y:S08]  /*a1b0*/  SHFL.BFLY PT, R6, R5, 0x2, 0x1f ;  /* 0x0c401f0005067f89 */ /* 0x000e7000000e0000 */
[----:B------:R-:W3:Y:S01]  /*a1c0*/  SHFL.BFLY PT, R4, R3, 0x2, 0x1f ;  /* 0x0c401f0003047f89 */ /* 0x000ee200000e0000 */
[----:B-1----:R-:W-:Y:S07]  /*a1d0*/  FMNMX.FTZ R5, R5, R6, !PT ;  /* 0x0000000605057209 */ /* 0x002fee0007810000 */
[----:B------:R-:W1:Y:S01]  /*a1e0*/  SHFL.BFLY PT, R164, R5, 0x1, 0x1f ;  /* 0x0c201f0005a47f89 */ /* 0x000e6200000e0000 */
[----:B---3--:R-:W-:Y:S07]  /*a1f0*/  FMNMX.FTZ R4, R3, R4, !PT ;  /* 0x0000000403047209 */ /* 0x008fee0007810000 */
[----:B------:R-:W3:Y:S01]  /*a200*/  SHFL.BFLY PT, R3, R4, 0x1, 0x1f ;  /* 0x0c201f0004037f89 */ /* 0x000ee200000e0000 */
[----:B-1----:R-:W-:Y:S04]  /*a210*/  FMNMX.FTZ R164, R5, R164, !PT ;  /* 0x000000a405a47209 */ /* 0x002fe80007810000 */
[C---:B------:R-:W-:Y:S01]  /*a220*/  FSETP.NEU.FTZ.AND P1, PT, R164.reuse, -INF , PT ;  /* 0xff800000a400780b */ /* 0x040fe20003f3d000 */
[C---:B------:R-:W-:Y:S02]  /*a230*/  FMUL.FTZ R187, R164.reuse, c[0x0][0x23c] ;  /* 0x00008f00a4bb7a20 */ /* 0x040fe40000410000 */
[----:B------:R-:W-:Y:S01]  /*a240*/  FADD.FTZ R2, -R164, R2 ;  /* 0x00000002a4027221 */ /* 0x000fe20000010100 */
[----:B---3--:R-:W-:Y:S02]  /*a250*/  FMNMX.FTZ R3, R4, R3, !PT ;  /* 0x0000000304037209 */ /* 0x008fe40007810000 */
[----:B------:R-:W-:Y:S01]  /*a260*/  FSEL R187, R187, RZ, P1 ;  /* 0x000000ffbbbb7208 */ /* 0x000fe20000800000 */
[----:B------:R-:W-:Y:S01]  /*a270*/  FMUL.FTZ R2, R2, c[0x0][0x23c] ;  /* 0x00008f0002027a20 */ /* 0x000fe20000410000 */
[C---:B------:R-:W-:Y:S01]  /*a280*/  FSETP.NEU.FTZ.AND P1, PT, R3.reuse, -INF , PT ;  /* 0xff8000000300780b */ /* 0x040fe20003f3d000 */
[----:B------:R-:W-:Y:S02]  /*a290*/  FMUL.FTZ R4, R3, c[0x0][0x23c] ;  /* 0x00008f0003047a20 */ /* 0x000fe40000410000 */
[--C-:B------:R-:W-:Y:S02]  /*a2a0*/  FFMA.FTZ R185, R177, c[0x0][0x23c], -R187.reuse ;  /* 0x00008f00b1b97a23 */ /* 0x100fe400000108bb */
[----:B------:R-:W-:Y:S01]  /*a2b0*/  FADD.FTZ R0, -R3, R0 ;  /* 0x0000000003007221 */ /* 0x000fe20000010100 */
[----:B------:R-:W-:Y:S01]  /*a2c0*/  FSEL R177, R4, RZ, P1 ;  /* 0x000000ff04b17208 */ /* 0x000fe20000800000 */
[--C-:B------:R-:W-:Y:S01]  /*a2d0*/  FFMA.FTZ R186, R183, c[0x0][0x23c], -R187.reuse ;  /* 0x00008f00b7ba7a23 */ /* 0x100fe200000108bb */
[----:B------:R-:W1:Y:S01]  /*a2e0*/  MUFU.EX2 R2, R2 ;  /* 0x0000000200027308 */ /* 0x000e620000000800 */
[----:B------:R-:W-:Y:S02]  /*a2f0*/  FFMA.FTZ R184, R180, c[0x0][0x23c], -R187 ;  /* 0x00008f00b4b87a23 */ /* 0x000fe400000108bb */
[--C-:B------:R-:W-:Y:S02]  /*a300*/  FFMA.FTZ R182, R182, c[0x0][0x23c], -R177.reuse ;  /* 0x00008f00b6b67a23 */ /* 0x100fe400000108b1 */
[----:B------:R-:W-:Y:S02]  /*a310*/  FFMA.FTZ R181, R181, c[0x0][0x23c], -R177 ;  /* 0x00008f00b5b57a23 */ /* 0x000fe400000108b1 */
[----:B------:R-:W-:Y:S02]  /*a320*/  FFMA.FTZ R183, R193, c[0x0][0x23c], -R187 ;  /* 0x00008f00c1b77a23 */ /* 0x000fe400000108bb */
[--C-:B------:R-:W-:Y:S01]  /*a330*/  FFMA.FTZ R180, R192, c[0x0][0x23c], -R177.reuse ;  /* 0x00008f00c0b47a23 */ /* 0x100fe200000108b1 */
[----:B------:R-:W-:Y:S01]  /*a340*/  MUFU.EX2 R186, R186 ;  /* 0x000000ba00ba7308 */ /* 0x000fe20000000800 */
[----:B------:R-:W-:Y:S02]  /*a350*/  FFMA.FTZ R167, R191, c[0x0][0x23c], -R177 ;  /* 0x00008f00bfa77a23 */ /* 0x000fe400000108b1 */
[----:B------:R-:W-:Y:S02]  /*a360*/  FMUL.FTZ R0, R0, c[0x0][0x23c] ;  /* 0x00008f0000007a20 */ /* 0x000fe40000410000 */
[--C-:B------:R-:W-:Y:S02]  /*a370*/  FFMA.FTZ R191, R175, c[0x0][0x23c], -R187.reuse ;  /* 0x00008f00afbf7a23 */ /* 0x100fe400000108bb */
[----:B------:R-:W-:Y:S02]  /*a380*/  FFMA.FTZ R192, R174, c[0x0][0x23c], -R187 ;  /* 0x00008f00aec07a23 */ /* 0x000fe400000108bb */
[--C-:B------:R-:W-:Y:S01]  /*a390*/  FFMA.FTZ R193, R173, c[0x0][0x23c], -R177.reuse ;  /* 0x00008f00adc17a23 */ /* 0x100fe200000108b1 */
[----:B------:R-:W3:Y:S01]  /*a3a0*/  MUFU.EX2 R0, R0 ;  /* 0x0000000000007308 */ /* 0x000ee20000000800 */
[----:B------:R-:W-:Y:S02]  /*a3b0*/  FFMA.FTZ R194, R172, c[0x0][0x23c], -R177 ;  /* 0x00008f00acc27a23 */ /* 0x000fe400000108b1 */
[----:B------:R-:W-:Y:S01]  /*a3c0*/  LDSM.16.MT88.4 R172, [R232+0x14800] ;  /* 0x01480000e8ac783b */ /* 0x000fe20000004200 */
[C---:B-1----:R-:W-:Y:S02]  /*a3d0*/  FMUL.FTZ R4, R2.reuse, R160 ;  /* 0x000000a002047220 */ /* 0x042fe40000410000 */
[C---:B------:R-:W-:Y:S02]  /*a3e0*/  FMUL.FTZ R5, R2.reuse, R161 ;  /* 0x000000a102057220 */ /* 0x040fe40000410000 */
[C---:B------:R-:W-:Y:S02]  /*a3f0*/  FMUL.FTZ R8, R2.reuse, R156 ;  /* 0x0000009c02087220 */ /* 0x040fe40000410000 */
        /* <DEDUP_REMOVED lines=9> */
[C---:B---3--:R-:W-:Y:S02]  /*a490*/  FMUL.FTZ R6, R0.reuse, R162 ;  /* 0x000000a200067220 */ /* 0x048fe40000410000 */
[C---:B------:R-:W-:Y:S02]  /*a4a0*/  FMUL.FTZ R7, R0.reuse, R163 ;  /* 0x000000a300077220 */ /* 0x040fe40000410000 */
[C---:B------:R-:W-:Y:S01]  /*a4b0*/  FMUL.FTZ R10, R0.reuse, R158 ;  /* 0x0000009e000a7220 */ /* 0x040fe20000410000 */
[----:B------:R-:W3:Y:S01]  /*a4c0*/  MUFU.EX2 R181, R181 ;  /* 0x000000b500b57308 */ /* 0x000ee20000000800 */
[C---:B------:R-:W-:Y:S02]  /*a4d0*/  FMUL.FTZ R11, R0.reuse, R159 ;  /* 0x0000009f000b7220 */ /* 0x040fe40000410000 */
[C---:B------:R-:W-:Y:S01]  /*a4e0*/  FMUL.FTZ R18, R0.reuse, R150 ;  /* 0x0000009600127220 */ /* 0x040fe20000410000 */
[----:B-1----:R-:W-:Y:S01]  /*a4f0*/  F2FP.BF16.PACK_AB R160, R185, R186 ;  /* 0x000000bab9a0723e */ /* 0x002fe200000010ff */
[C---:B------:R-:W-:Y:S01]  /*a500*/  FMUL.FTZ R19, R0.reuse, R151 ;  /* 0x0000009700137220 */ /* 0x040fe20000410000 */
[----:B------:R-:W-:Y:S01]  /*a510*/  LDSM.16.MT88.4 R156, [R230+0x12800] ;  /* 0x01280000e69c783b */ /* 0x000fe20000004200 */
[C---:B------:R-:W-:Y:S02]  /*a520*/  FMUL.FTZ R26, R0.reuse, R142 ;  /* 0x0000008e001a7220 */ /* 0x040fe40000410000 */
[C---:B------:R-:W-:Y:S01]  /*a530*/  FMUL.FTZ R27, R0.reuse, R143 ;  /* 0x0000008f001b7220 */ /* 0x040fe20000410000 */
[----:B------:R-:W-:Y:S01]  /*a540*/  MUFU.EX2 R184, R184 ;  /* 0x000000b800b87308 */ /* 0x000fe20000000800 */
[C---:B------:R-:W-:Y:S02]  /*a550*/  FMUL.FTZ R34, R0.reuse, R134 ;  /* 0x0000008600227220 */ /* 0x040fe40000410000 */
[----:B------:R-:W-:Y:S01]  /*a560*/  FMUL.FTZ R35, R0, R135 ;  /* 0x0000008700237220 */ /* 0x000fe20000410000 */
[----:B------:R-:W-:Y:S01]  /*a570*/  LDSM.16.MT88.4 R140, [R228+0x12000] ;  /* 0x01200000e48c783b */ /* 0x000fe20000004200 */
[--C-:B------:R-:W-:Y:S02]  /*a580*/  FFMA.FTZ R196, R171, c[0x0][0x23c], -R187.reuse ;  /* 0x00008f00abc47a23 */ /* 0x100fe400000108bb */
[----:B------:R-:W-:Y:S02]  /*a590*/  FFMA.FTZ R195, R170, c[0x0][0x23c], -R187 ;  /* 0x00008f00aac37a23 */ /* 0x000fe400000108bb */
[--C-:B------:R-:W-:Y:S01]  /*a5a0*/  FFMA.FTZ R197, R169, c[0x0][0x23c], -R177.reuse ;  /* 0x00008f00a9c57a23 */ /* 0x100fe200000108b1 */
[----:B------:R-:W1:Y:S01]  /*a5b0*/  MUFU.EX2 R183, R183 ;  /* 0x000000b700b77308 */ /* 0x000e620000000800 */
[--C-:B------:R-:W-:Y:S01]  /*a5c0*/  FFMA.FTZ R198, R168, c[0x0][0x23c], -R177.reuse ;  /* 0x00008f00a8c67a23 */ /* 0x100fe200000108b1 */
[----:B------:R-:W-:Y:S01]  /*a5d0*/  LDSM.16.MT88.4 R132, [R229+0x12000] ;  /* 0x01200000e584783b */ /* 0x000fe20000004200 */
[----:B------:R-:W-:Y:S01]  /*a5e0*/  FFMA.FTZ R207, R179, c[0x0][0x23c], -R177 ;  /* 0x00008f00b3cf7a23 */ /* 0x000fe200000108b1 */
[----:B---3--:R-:W-:Y:S01]  /*a5f0*/  F2FP.BF16.PACK_AB R161, R181, R182 ;  /* 0x000000b6b5a1723e */ /* 0x008fe200000010ff */
[C---:B------:R-:W-:Y:S02]  /*a600*/  FMUL.FTZ R36, R2.reuse, R36 ;  /* 0x0000002402247220 */ /* 0x040fe40000410000 */
[----:B------:R-:W-:Y:S02]  /*a610*/  FMUL.FTZ R37, R2, R37 ;  /* 0x0000002502257220 */ /* 0x000fe40000410000 */
[C---:B------:R-:W-:Y:S01]  /*a620*/  FMUL.FTZ R38, R0.reuse, R38 ;  /* 0x0000002600267220 */ /* 0x040fe20000410000 */
[----:B------:R-:W-:Y:S01]  /*a630*/  MUFU.EX2 R180, R180 ;  /* 0x000000b400b47308 */ /* 0x000fe20000000800 */
[----:B------:R-:W-:Y:S01]  /*a640*/  LDSM.16.MT88.4 R148, [R228+0x10800] ;  /* 0x01080000e494783b */ /* 0x000fe20000004200 */
[----:B------:R-:W-:Y:S02]  /*a650*/  FMUL.FTZ R39, R0, R39 ;  /* 0x0000002700277220 */ /* 0x000fe40000410000 */
[C---:B------:R-:W-:Y:S02]  /*a660*/  FMUL.FTZ R40, R2.reuse, R40 ;  /* 0x0000002802287220 */ /* 0x040fe40000410000 */
[----:B------:R-:W-:Y:S02]  /*a670*/  FMUL.FTZ R41, R2, R41 ;  /* 0x0000002902297220 */ /* 0x000fe40000410000 */
[C---:B------:R-:W-:Y:S01]  /*a680*/  FMUL.FTZ R42, R0.reuse, R42 ;  /* 0x0000002a002a7220 */ /* 0x040fe20000410000 */
[----:B------:R-:W-:Y:S01]  /*a690*/  LDSM.16.MT88.4 R168, [R228+0x12800] ;  /* 0x01280000e4a8783b */ /* 0x000fe20000004200 */
[----:B------:R-:W3:Y:S01]  /*a6a0*/  MUFU.EX2 R167, R167 ;  /* 0x000000a700a77308 */ /* 0x000ee20000000800 */
        /* <DEDUP_REMOVED lines=12> */
[----:B------:R-:W1:Y:S01]  /*a770*/  MUFU.EX2 R192, R192 ;  /* 0x000000c000c07308 */ /* 0x000e620000000800 */
[----:B------:R-:W-:Y:S02]  /*a780*/  FMUL.FTZ R53, R2, R53 ;  /* 0x0000003502357220 */ /* 0x000fe40000410000 */
[C---:B------:R-:W-:Y:S01]  /*a790*/  FMUL.FTZ R54, R0.reuse, R54 ;  /* 0x0000003600367220 */ /* 0x040fe20000410000 */
[----:B---3--:R-:W-:Y:S01]  /*a7a0*/  F2FP.BF16.PACK_AB R163, R167, R180 ;  /* 0x000000b4a7a3723e */ /* 0x008fe200000010ff */
[----:B------:R-:W-:Y:S02]  /*a7b0*/  FMUL.FTZ R55, R0, R55 ;  /* 0x0000003700377220 */ /* 0x000fe40000410000 */
[C---:B------:R-:W-:Y:S02]  /*a7c0*/  FMUL.FTZ R56, R2.reuse, R56 ;  /* 0x0000003802387220 */ /* 0x040fe40000410000 */
[----:B------:R-:W-:Y:S01]  /*a7d0*/  FMUL.FTZ R57, R2, R57 ;  /* 0x0000003902397220 */ /* 0x000fe20000410000 */
[----:B------:R-:W-:Y:S01]  /*a7e0*/  MUFU.EX2 R193, R193 ;  /* 0x000000c100c17308 */ /* 0x000fe20000000800 */
[C---:B------:R-:W-:Y:S05]  /*a7f0*/  HMMA.16816.F32.BF16 R4, R160.reuse, R12, R4 ;  /* 0x0000000ca004723c */ /* 0x040fea0000041804 */
[----:B------:R-:W-:Y:S02]  /*a800*/  FMUL.FTZ R58, R0, R58 ;  /* 0x0000003a003a7220 */ /* 0x000fe40000410000 */
[C---:B------:R-:W-:Y:S01]  /*a810*/  FMUL.FTZ R12, R2.reuse, R152 ;  /* 0x00000098020c7220 */ /* 0x040fe20000410000 */
[C---:B------:R-:W-:Y:S01]  /*a820*/  HMMA.16816.F32.BF16 R8, R160.reuse, R14, R8 ;  /* 0x0000000ea008723c */ /* 0x040fe20000041808 */
[----:B------:R-:W3:Y:S03]  /*a830*/  MUFU.EX2 R194, R194 ;  /* 0x000000c200c27308 */ /* 0x000ee60000000800 */
[----:B------:R-:W-:Y:S02]  /*a840*/  FMUL.FTZ R13, R2, R153 ;  /* 0x00000099020d7220 */ /* 0x000fe40000410000 */
[C---:B------:R-:W-:Y:S02]  /*a850*/  FMUL.FTZ R59, R0.reuse, R59 ;  /* 0x0000003b003b7220 */ /* 0x040fe40000410000 */
[C---:B------:R-:W-:Y:S03]  /*a860*/  FMUL.FTZ R14, R0.reuse, R154 ;  /* 0x0000009a000e7220 */ /* 0x040fe60000410000 */
[----:B------:R-:W-:Y:S01]  /*a870*/  MUFU.EX2 R196, R196 ;  /* 0x000000c400c47308 */ /* 0x000fe20000000800 */
[----:B------:R-:W-:Y:S02]  /*a880*/  FMUL.FTZ R15, R0, R155 ;  /* 0x0000009b000f7220 */ /* 0x000fe40000410000 */
[----:B------:R-:W4:Y:S01]  /*a890*/  LDSM.16.MT88.4 R152, [R228+0x10000] ;  /* 0x01000000e498783b */ /* 0x000f220000004200 */
[C---:B------:R-:W-:Y:S02]  /*a8a0*/  FMUL.FTZ R60, R2.reuse, R60 ;  /* 0x0000003c023c7220 */ /* 0x040fe40000410000 */
[----:B------:R-:W-:Y:S02]  /*a8b0*/  FMUL.FTZ R61, R2, R61 ;  /* 0x0000003d023d7220 */ /* 0x000fe40000410000 */
[C---:B------:R-:W-:Y:S02]  /*a8c0*/  HMMA.16816.F32.BF16 R12, R160.reuse, R20, R12 ;  /* 0x00000014a00c723c */ /* 0x040fe4000004180c */
[----:B------:R-:W5:Y:S01]  /*a8d0*/  MUFU.EX2 R195, R195 ;  /* 0x000000c300c37308 */ /* 0x000f620000000800 */
[C---:B------:R-:W-:Y:S02]  /*a8e0*/  FMUL.FTZ R62, R0.reuse, R62 ;  /* 0x0000003e003e7220 */ /* 0x040fe40000410000 */
[----:B------:R-:W-:Y:S02]  /*a8f0*/  FMUL.FTZ R63, R0, R63 ;  /* 0x0000003f003f7220 */ /* 0x000fe40000410000 */
[C---:B------:R-:W-:Y:S01]  /*a900*/  FMUL.FTZ R20, R2.reuse, R144 ;  /* 0x0000009002147220 */ /* 0x040fe20000410000 */
[C---:B------:R-:W-:Y:S04]  /*a910*/  HMMA.16816.F32.BF16 R16, R160.reuse, R22, R16 ;  /* 0x00000016a010723c */ /* 0x040fe80000041810 */
[C---:B------:R-:W-:Y:S01]  /*a920*/  FMUL.FTZ R21, R2.reuse, R145 ;  /* 0x0000009102157220 */ /* 0x040fe20000410000 */
[----:B------:R-:W-:Y:S01]  /*a930*/  MUFU.EX2 R197, R197 ;  /* 0x000000c500c57308 */ /* 0x000fe20000000800 */
[----:B------:R-:W-:Y:S02]  /*a940*/  FMUL.FTZ R64, R2, R64 ;  /* 0x0000004002407220 */ /* 0x000fe40000410000 */
[C---:B------:R-:W-:Y:S04]  /*a950*/  FMUL.FTZ R22, R0.reuse, R146 ;  /* 0x0000009200167220 */ /* 0x040fe80000410000 */
[----:B------:R-:W-:Y:S02]  /*a960*/  FMUL.FTZ R23, R0, R147 ;  /* 0x0000009300177220 */ /* 0x000fe40000410000 */
[----:B------:R-:W1:Y:S01]  /*a970*/  LDSM.16.MT88.4 R144, [R232+0x12000] ;  /* 0x01200000e890783b */ /* 0x000e620000004200 */
[----:B------:R-:W-:Y:S01]  /*a980*/  FMUL.FTZ R65, R2, R65 ;  /* 0x0000004102417220 */ /* 0x000fe20000410000 */
[----:B------:R-:W1:Y:S01]  /*a990*/  MUFU.EX2 R198, R198 ;  /* 0x000000c600c67308 */ /* 0x000e620000000800 */
[C---:B------:R-:W-:Y:S02]  /*a9a0*/  FMUL.FTZ R66, R0.reuse, R66 ;  /* 0x0000004200427220 */ /* 0x040fe40000410000 */
[C---:B------:R-:W-:Y:S03]  /*a9b0*/  HMMA.16816.F32.BF16 R20, R160.reuse, R28, R20 ;  /* 0x0000001ca014723c */ /* 0x040fe60000041814 */
[----:B------:R-:W-:Y:S02]  /*a9c0*/  FMUL.FTZ R67, R0, R67 ;  /* 0x0000004300437220 */ /* 0x000fe40000410000 */
[C---:B------:R-:W-:Y:S02]  /*a9d0*/  FMUL.FTZ R68, R2.reuse, R68 ;  /* 0x0000004402447220 */ /* 0x040fe40000410000 */
[C---:B------:R-:W-:Y:S01]  /*a9e0*/  FMUL.FTZ R28, R2.reuse, R136 ;  /* 0x00000088021c7220 */ /* 0x040fe20000410000 */
[C---:B------:R-:W-:Y:S01]  /*a9f0*/  HMMA.16816.F32.BF16 R24, R160.reuse, R30, R24 ;  /* 0x0000001ea018723c */ /* 0x040fe20000041818 */
[----:B------:R-:W-:Y:S03]  /*aa00*/  MUFU.EX2 R207, R207 ;  /* 0x000000cf00cf7308 */ /* 0x000fe60000000800 */
[C---:B------:R-:W-:Y:S02]  /*aa10*/  FMUL.FTZ R29, R2.reuse, R137 ;  /* 0x00000089021d7220 */ /* 0x040fe40000410000 */
[----:B------:R-:W-:Y:S02]  /*aa20*/  FMUL.FTZ R69, R2, R69 ;  /* 0x0000004502457220 */ /* 0x000fe40000410000 */
[C---:B------:R-:W-:Y:S04]  /*aa30*/  FMUL.FTZ R30, R0.reuse, R138 ;  /* 0x0000008a001e7220 */ /* 0x040fe80000410000 */
[C---:B------:R-:W-:Y:S02]  /*aa40*/  FMUL.FTZ R31, R0.reuse, R139 ;  /* 0x0000008b001f7220 */ /* 0x040fe40000410000 */
[----:B------:R-:W2:Y:S01]  /*aa50*/  LDSM.16.MT88.4 R136, [R230+0x12000] ;  /* 0x01200000e688783b */ /* 0x000ea20000004200 */
[C---:B------:R-:W-:Y:S02]  /*aa60*/  FMUL.FTZ R70, R0.reuse, R70 ;  /* 0x0000004600467220 */ /* 0x040fe40000410000 */
[----:B------:R-:W-:Y:S02]  /*aa70*/  FMUL.FTZ R71, R0, R71 ;  /* 0x0000004700477220 */ /* 0x000fe40000410000 */
[C---:B----4-:R-:W-:Y:S03]  /*aa80*/  HMMA.16816.F32.BF16 R28, R160.reuse, R152, R28 ;  /* 0x00000098a01c723c */ /* 0x050fe6000004181c */
[C---:B------:R-:W-:Y:S02]  /*aa90*/  FMUL.FTZ R72, R2.reuse, R72 ;  /* 0x0000004802487220 */ /* 0x040fe40000410000 */
[----:B------:R-:W-:Y:S02]  /*aaa0*/  FMUL.FTZ R73, R2, R73 ;  /* 0x0000004902497220 */ /* 0x000fe40000410000 */
[C---:B------:R-:W-:Y:S01]  /*aab0*/  FMUL.FTZ R74, R0.reuse, R74 ;  /* 0x0000004a004a7220 */ /* 0x040fe20000410000 */
[C---:B------:R-:W-:Y:S01]  /*aac0*/  HMMA.16816.F32.BF16 R32, R160.reuse, R154, R32 ;  /* 0x0000009aa020723c */ /* 0x040fe20000041820 */
[----:B------:R-:W-:Y:S03]  /*aad0*/  LDSM.16.MT88.4 R152, [R232+0x12800] ;  /* 0x01280000e898783b */ /* 0x000fe60000004200 */
[----:B------:R-:W-:Y:S02]  /*aae0*/  FMUL.FTZ R75, R0, R75 ;  /* 0x0000004b004b7220 */ /* 0x000fe40000410000 */
[C---:B------:R-:W-:Y:S02]  /*aaf0*/  FMUL.FTZ R76, R2.reuse, R76 ;  /* 0x0000004c024c7220 */ /* 0x040fe40000410000 */
[C---:B-1----:R-:W-:Y:S04]  /*ab00*/  HMMA.16816.F32.BF16 R36, R160.reuse, R144, R36 ;  /* 0x00000090a024723c */ /* 0x042fe80000041824 */
[----:B------:R-:W-:Y:S02]  /*ab10*/  FMUL.FTZ R77, R2, R77 ;  /* 0x0000004d024d7220 */ /* 0x000fe40000410000 */
[C---:B------:R-:W-:Y:S02]  /*ab20*/  FMUL.FTZ R78, R0.reuse, R78 ;  /* 0x0000004e004e7220 */ /* 0x040fe40000410000 */
[C---:B------:R-:W-:Y:S01]  /*ab30*/  HMMA.16816.F32.BF16 R40, R160.reuse, R146, R40 ;  /* 0x00000092a028723c */ /* 0x040fe20000041828 */
[----:B------:R-:W-:Y:S03]  /*ab40*/  LDSM.16.MT88.4 R144, [R229+0x10800] ;  /* 0x01080000e590783b */ /* 0x000fe60000004200 */
        /* <DEDUP_REMOVED lines=22> */
[----:B------:R-:W4:Y:S03]  /*acb0*/  LDSM.16.MT88.4 R140, [R229+0x14000] ;  /* 0x01400000e58c783b */ /* 0x000f260000004200 */
        /* <DEDUP_REMOVED lines=18> */
[C---:B----4-:R-:W-:Y:S04]  /*ade0*/  HMMA.16816.F32.BF16 R84, R160.reuse, R140, R84 ;  /* 0x0000008ca054723c */ /* 0x050fe80000041854 */
        /* <DEDUP_REMOVED lines=38> */
[----:B------:R-:W-:Y:S03]  /*b050*/  FMUL.FTZ R129, R2, R129 ;  /* 0x0000008102817220 */ /* 0x000fe60000410000 */
[C---:B--2---:R-:W-:Y:S03]  /*b060*/  HMMA.16816.F32.BF16 R124, R160.reuse, R132, R124 ;  /* 0x00000084a07c723c */ /* 0x044fe6000004187c */
[C---:B------:R-:W-:Y:S02]  /*b070*/  FMUL.FTZ R130, R0.reuse, R130 ;  /* 0x0000008200827220 */ /* 0x040fe40000410000 */
[----:B------:R-:W-:Y:S02]  /*b080*/  FMUL.FTZ R131, R0, R131 ;  /* 0x0000008300837220 */ /* 0x000fe40000410000 */
[----:B------:R-:W-:Y:S01]  /*b090*/  F2FP.BF16.PACK_AB R132, R192, R191 ;  /* 0x000000bfc084723e */ /* 0x000fe200000010ff */
[--C-:B------:R-:W-:Y:S01]  /*b0a0*/  FFMA.FTZ R204, R210, c[0x0][0x23c], -R187.reuse ;  /* 0x00008f00d2cc7a23 */ /* 0x100fe200000108bb */
[----:B---3--:R-:W-:Y:S03]  /*b0b0*/  F2FP.BF16.PACK_AB R133, R194, R193 ;  /* 0x000000c1c285723e */ /* 0x008fe600000010ff */
[----:B------:R-:W-:Y:S01]  /*b0c0*/  HMMA.16816.F32.BF16 R128, R160, R134, R128 ;  /* 0x00000086a080723c */ /* 0x000fe20000041880 */
[----:B------:R-:W2:Y:S01]  /*b0d0*/  LDSM.16.MT88.4 R160, [R229+0x12800] ;  /* 0x01280000e5a0783b */ /* 0x000ea20000004200 */
[----:B------:R-:W-:Y:S01]  /*b0e0*/  MUFU.EX2 R204, R204 ;  /* 0x000000cc00cc7308 */ /* 0x000fe20000000800 */
[----:B------:R-:W-:Y:S02]  /*b0f0*/  FFMA.FTZ R205, R209, c[0x0][0x23c], -R187 ;  /* 0x00008f00d1cd7a23 */ /* 0x000fe400000108bb */
[----:B------:R-:W-:Y:S02]  /*b100*/  FFMA.FTZ R206, R208, c[0x0][0x23c], -R177 ;  /* 0x00008f00d0ce7a23 */ /* 0x000fe400000108b1 */
[----:B-----5:R-:W-:Y:S01]  /*b110*/  F2FP.BF16.PACK_AB R134, R195, R196 ;  /* 0x000000c4c386723e */ /* 0x020fe200000010ff */
[----:B------:R-:W-:Y:S01]  /*b120*/  FFMA.FTZ R208, R178, c[0x0][0x23c], -R187 ;  /* 0x00008f00b2d07a23 */ /* 0x000fe200000108bb */
[----:B------:R-:W-:Y:S03]  /*b130*/  F2FP.BF16.PACK_AB R135, R198, R197 ;  /* 0x000000c5c687723e */ /* 0x000fe600000010ff */
[----:B------:R-:W-:Y:S01]  /*b140*/  FFMA.FTZ R203, R203, c[0x0][0x23c], -R177 ;  /* 0x00008f00cbcb7a23 */ /* 0x000fe200000108b1 */
[----:B------:R-:W-:Y:S01]  /*b150*/  MUFU.EX2 R205, R205 ;  /* 0x000000cd00cd7308 */ /* 0x000fe20000000800 */
[--C-:B------:R-:W-:Y:S02]  /*b160*/  FFMA.FTZ R202, R202, c[0x0][0x23c], -R187.reuse ;  /* 0x00008f00caca7a23 */ /* 0x100fe400000108bb */
[C---:B----4-:R-:W-:Y:S05]  /*b170*/  HMMA.16816.F32.BF16 R4, R132.reuse, R140, R4 ;  /* 0x0000008c8404723c */ /* 0x050fea0000041804 */
[----:B------:R-:W-:Y:S02]  /*b180*/  FFMA.FTZ R201, R201, c[0x0][0x23c], -R187 ;  /* 0x00008f00c9c97a23 */ /* 0x000fe400000108bb */
[--C-:B------:R-:W-:Y:S01]  /*b190*/  FFMA.FTZ R200, R200, c[0x0][0x23c], -R177.reuse ;  /* 0x00008f00c8c87a23 */ /* 0x100fe200000108b1 */
[C---:B------:R-:W-:Y:S01]  /*b1a0*/  HMMA.16816.F32.BF16 R8, R132.reuse, R142, R8 ;  /* 0x0000008e8408723c */ /* 0x040fe20000041808 */
[----:B------:R-:W3:Y:S01]  /*b1b0*/  LDSM.16.MT88.4 R140, [R230+0x14800] ;  /* 0x01480000e68c783b */ /* 0x000ee20000004200 */
[----:B------:R-:W4:Y:S02]  /*b1c0*/  MUFU.EX2 R206, R206 ;  /* 0x000000ce00ce7308 */ /* 0x000f240000000800 */
[----:B------:R-:W-:Y:S02]  /*b1d0*/  FFMA.FTZ R199, R199, c[0x0][0x23c], -R177 ;  /* 0x00008f00c7c77a23 */ /* 0x000fe400000108b1 */
[--C-:B------:R-:W-:Y:S02]  /*b1e0*/  FFMA.FTZ R189, R189, c[0x0][0x23c], -R187.reuse ;  /* 0x00008f00bdbd7a23 */ /* 0x100fe400000108bb */
[C---:B-1----:R-:W-:Y:S04]  /*b1f0*/  HMMA.16816.F32.BF16 R12, R132.reuse, R136, R12 ;  /* 0x00000088840c723c */ /* 0x042fe8000004180c */
[--C-:B------:R-:W-:Y:S01]  /*b200*/  FFMA.FTZ R190, R190, c[0x0][0x23c], -R187.reuse ;  /* 0x00008f00bebe7a23 */ /* 0x100fe200000108bb */
[----:B------:R-:W1:Y:S01]  /*b210*/  MUFU.EX2 R203, R203 ;  /* 0x000000cb00cb7308 */ /* 0x000e620000000800 */
[----:B------:R-:W-:Y:S02]  /*b220*/  FFMA.FTZ R187, R176, c[0x0][0x23c], -R187 ;  /* 0x00008f00b0bb7a23 */ /* 0x000fe400000108bb */
[C---:B------:R-:W-:Y:S01]  /*b230*/  HMMA.16816.F32.BF16 R16, R132.reuse, R138, R16 ;  /* 0x0000008a8410723c */ /* 0x040fe20000041810 */
[----:B------:R-:W5:Y:S03]  /*b240*/  LDSM.16.MT88.4 R136, [R229+0x14800] ;  /* 0x01480000e588783b */ /* 0x000f660000004200 */
[--C-:B------:R-:W-:Y:S02]  /*b250*/  FFMA.FTZ R188, R188, c[0x0][0x23c], -R177.reuse ;  /* 0x00008f00bcbc7a23 */ /* 0x100fe400000108b1 */
[--C-:B------:R-:W-:Y:S01]  /*b260*/  FFMA.FTZ R166, R166, c[0x0][0x23c], -R177.reuse ;  /* 0x00008f00a6a67a23 */ /* 0x100fe200000108b1 */
[----:B------:R-:W-:Y:S01]  /*b270*/  MUFU.EX2 R187, R187 ;  /* 0x000000bb00bb7308 */ /* 0x000fe20000000800 */
[C---:B------:R-:W-:Y:S04]  /*b280*/  HMMA.16816.F32.BF16 R20, R132.reuse, R144, R20 ;  /* 0x000000908414723c */ /* 0x040fe80000041814 */
[----:B------:R-:W-:Y:S02]  /*b290*/  FFMA.FTZ R177, R165, c[0x0][0x23c], -R177 ;  /* 0x00008f00a5b17a23 */ /* 0x000fe400000108b1 */
[----:B------:R-:W-:Y:S02]  /*b2a0*/  FFMA.FTZ R182, R0, R252, R182 ;  /* 0x000000fc00b67223 */ /* 0x000fe400000100b6 */
[C---:B------:R-:W-:Y:S01]  /*b2b0*/  HMMA.16816.F32.BF16 R24, R132.reuse, R146, R24 ;  /* 0x000000928418723c */ /* 0x040fe20000041818 */
[----:B------:R-:W1:Y:S01]  /*b2c0*/  LDSM.16.MT88.4 R144, [R228+0x14800] ;  /* 0x01480000e490783b */ /* 0x000e620000004200 */
[----:B------:R2:W-:Y:S02]  /*b2d0*/  MUFU.EX2 R165, R177 ;  /* 0x000000b100a57308 */ /* 0x0005e40000000800 */
[----:B------:R-:W-:Y:S01]  /*b2e0*/  FFMA.FTZ R186, R2, R211, R186 ;  /* 0x000000d302ba7223 */ /* 0x000fe200000100ba */
[----:B------:R-:W-:Y:S01]  /*b2f0*/  MOV R2, R164 ;  /* 0x000000a400027202 */ /* 0x000fe20000000f00 */
[----:B------:R-:W-:Y:S02]  /*b300*/  FADD.FTZ R182, R181, R182 ;  /* 0x000000b6b5b67221 */ /* 0x000fe40000010000 */
[C---:B------:R-:W-:Y:S04]  /*b310*/  HMMA.16816.F32.BF16 R28, R132.reuse, R148, R28 ;  /* 0x00000094841c723c */ /* 0x040fe8000004181c */
[----:B------:R-:W-:Y:S01]  /*b320*/  MUFU.EX2 R202, R202 ;  /* 0x000000ca00ca7308 */ /* 0x000fe20000000800 */
[----:B------:R-:W-:Y:S02]  /*b330*/  FADD.FTZ R186, R185, R186 ;  /* 0x000000bab9ba7221 */ /* 0x000fe40000010000 */
[----:B------:R-:W-:Y:S01]  /*b340*/  FADD.FTZ R182, R180, R182 ;  /* 0x000000b6b4b67221 */ /* 0x000fe20000010000 */
[C---:B------:R-:W-:Y:S01]  /*b350*/  HMMA.16816.F32.BF16 R32, R132.reuse, R150, R32 ;  /* 0x000000968420723c */ /* 0x040fe20000041820 */
[----:B------:R-:W1:Y:S03]  /*b360*/  LDSM.16.MT88.4 R148, [R232+0x16800] ;  /* 0x01680000e894783b */ /* 0x000e660000004200 */
[----:B------:R-:W-:Y:S02]  /*b370*/  FADD.FTZ R186, R184, R186 ;  /* 0x000000bab8ba7221 */ /* 0x000fe40000010000 */
[----:B------:R-:W1:Y:S01]  /*b380*/  MUFU.EX2 R201, R201 ;  /* 0x000000c900c97308 */ /* 0x000e620000000800 */
[----:B------:R-:W-:Y:S01]  /*b390*/  FADD.FTZ R167, R167, R182 ;  /* 0x000000b6a7a77221 */ /* 0x000fe20000010000 */
[C---:B------:R-:W-:Y:S01]  /*b3a0*/  HMMA.16816.F32.BF16 R36, R132.reuse, R152, R36 ;  /* 0x000000988424723c */ /* 0x040fe20000041824 */
[----:B--2---:R-:W-:Y:S03]  /*b3b0*/  LDSM.16.MT88.4 R176, [R228+0x15800] ;  /* 0x01580000e4b0783b */ /* 0x004fe60000004200 */
[----:B------:R-:W-:Y:S02]  /*b3c0*/  FADD.FTZ R183, R183, R186 ;  /* 0x000000bab7b77221 */ /* 0x000fe40000010000 */
[----:B------:R-:W-:Y:S02]  /*b3d0*/  FADD.FTZ R167, R193, R167 ;  /* 0x000000a7c1a77221 */ /* 0x000fe40000010000 */
[C---:B------:R-:W-:Y:S01]  /*b3e0*/  HMMA.16816.F32.BF16 R40, R132.reuse, R154, R40 ;  /* 0x0000009a8428723c */ /* 0x040fe20000041828 */
[----:B------:R-:W-:Y:S01]  /*b3f0*/  MUFU.EX2 R200, R200 ;  /* 0x000000c800c87308 */ /* 0x000fe20000000800 */
[----:B------:R-:W-:Y:S02]  /*b400*/  LDSM.16.MT88.4 R152, [R228+0x11000] ;  /* 0x01100000e498783b */ /* 0x000fe40000004200 */
[----:B------:R-:W-:Y:S02]  /*b410*/  FADD.FTZ R183, R191, R183 ;  /* 0x000000b7bfb77221 */ /* 0x000fe40000010000 */
[----:B------:R-:W-:Y:S02]  /*b420*/  FADD.FTZ R194, R194, R167 ;  /* 0x000000a7c2c27221 */ /* 0x000fe40000010000 */
[C---:B------:R-:W-:Y:S03]  /*b430*/  HMMA.16816.F32.BF16 R44, R132.reuse, R156, R44 ;  /* 0x0000009c842c723c */ /* 0x040fe6000004182c */
[----:B------:R-:W2:Y:S01]  /*b440*/  MUFU.EX2 R199, R199 ;  /* 0x000000c700c77308 */ /* 0x000ea20000000800 */
[----:B------:R-:W-:Y:S02]  /*b450*/  FADD.FTZ R192, R192, R183 ;  /* 0x000000b7c0c07221 */ /* 0x000fe40000010000 */
[----:B------:R-:W-:Y:S02]  /*b460*/  FADD.FTZ R194, R197, R194 ;  /* 0x000000c2c5c27221 */ /* 0x000fe40000010000 */
[C---:B------:R-:W-:Y:S01]  /*b470*/  HMMA.16816.F32.BF16 R48, R132.reuse, R158, R48 ;  /* 0x0000009e8430723c */ /* 0x040fe20000041830 */
[----:B------:R-:W-:Y:S03]  /*b480*/  LDSM.16.MT88.4 R156, [R230+0x13000] ;  /* 0x01300000e69c783b */ /* 0x000fe60000004200 */
[----:B------:R-:W-:Y:S01]  /*b490*/  FADD.FTZ R192, R196, R192 ;  /* 0x000000c0c4c07221 */ /* 0x000fe20000010000 */
[----:B------:R-:W1:Y:S01]  /*b4a0*/  MUFU.EX2 R189, R189 ;  /* 0x000000bd00bd7308 */ /* 0x000e620000000800 */
[----:B------:R-:W-:Y:S02]  /*b4b0*/  FADD.FTZ R198, R198, R194 ;  /* 0x000000c2c6c67221 */ /* 0x000fe40000010000 */
[C---:B------:R-:W-:Y:S04]  /*b4c0*/  HMMA.16816.F32.BF16 R52, R132.reuse, R160, R52 ;  /* 0x000000a08434723c */ /* 0x040fe80000041834 */
[----:B------:R-:W-:Y:S02]  /*b4d0*/  FADD.FTZ R195, R195, R192 ;  /* 0x000000c0c3c37221 */ /* 0x000fe40000010000 */
[----:B----4-:R-:W-:Y:S01]  /*b4e0*/  FADD.FTZ R198, R206, R198 ;  /* 0x000000c6cec67221 */ /* 0x010fe20000010000 */
[----:B------:R-:W4:Y:S01]  /*b4f0*/  MUFU.EX2 R190, R190 ;  /* 0x000000be00be7308 */ /* 0x000f220000000800 */
[C---:B------:R-:W-:Y:S01]  /*b500*/  HMMA.16816.F32.BF16 R56, R132.reuse, R162, R56 ;  /* 0x000000a28438723c */ /* 0x040fe20000041838 */
[----:B------:R-:W-:Y:S03]  /*b510*/  LDSM.16.MT88.4 R160, [R229+0x13000] ;  /* 0x01300000e5a0783b */ /* 0x000fe60000004200 */
[----:B------:R-:W-:Y:S04]  /*b520*/  FADD.FTZ R195, R204, R195 ;  /* 0x000000c3ccc37221 */ /* 0x000fe80000010000 */
[C---:B------:R-:W-:Y:S01]  /*b530*/  HMMA.16816.F32.BF16 R60, R132.reuse, R168, R60 ;  /* 0x000000a8843c723c */ /* 0x040fe2000004183c */
[----:B------:R-:W-:Y:S07]  /*b540*/  MUFU.EX2 R188, R188 ;  /* 0x000000bc00bc7308 */ /* 0x000fee0000000800 */
[C---:B------:R-:W-:Y:S01]  /*b550*/  HMMA.16816.F32.BF16 R64, R132.reuse, R170, R64 ;  /* 0x000000aa8440723c */ /* 0x040fe20000041840 */
[----:B------:R-:W-:Y:S02]  /*b560*/  LDSM.16.MT88.4 R168, [R228+0x13000] ;  /* 0x01300000e4a8783b */ /* 0x000fe40000004200 */
[----:B------:R-:W1:Y:S05]  /*b570*/  MUFU.EX2 R208, R208 ;  /* 0x000000d000d07308 */ /* 0x000e6a0000000800 */
[C---:B------:R-:W-:Y:S05]  /*b580*/  HMMA.16816.F32.BF16 R68, R132.reuse, R172, R68 ;  /* 0x000000ac8444723c */ /* 0x040fea0000041844 */
[----:B------:R-:W1:Y:S03]  /*b590*/  MUFU.EX2 R166, R166 ;  /* 0x000000a600a67308 */ /* 0x000e660000000800 */
[C---:B------:R-:W-:Y:S01]  /*b5a0*/  HMMA.16816.F32.BF16 R72, R132.reuse, R174, R72 ;  /* 0x000000ae8448723c */ /* 0x040fe20000041848 */
[----:B------:R-:W-:Y:S07]  /*b5b0*/  LDSM.16.MT88.4 R172, [R232+0x15000] ;  /* 0x01500000e8ac783b */ /* 0x000fee0000004200 */
[C---:B---3--:R-:W-:Y:S08]  /*b5c0*/  HMMA.16816.F32.BF16 R76, R132.reuse, R140, R76 ;  /* 0x0000008c844c723c */ /* 0x048ff0000004184c */
[C---:B------:R-:W-:Y:S01]  /*b5d0*/  HMMA.16816.F32.BF16 R80, R132.reuse, R142, R80 ;  /* 0x0000008e8450723c */ /* 0x040fe20000041850 */
[----:B------:R-:W3:Y:S07]  /*b5e0*/  LDSM.16.MT88.4 R140, [R230+0x16800] ;  /* 0x01680000e68c783b */ /* 0x000eee0000004200 */
[C---:B-----5:R-:W-:Y:S08]  /*b5f0*/  HMMA.16816.F32.BF16 R84, R132.reuse, R136, R84 ;  /* 0x000000888454723c */ /* 0x060ff00000041854 */
[C---:B------:R-:W-:Y:S01]  /*b600*/  HMMA.16816.F32.BF16 R88, R132.reuse, R138, R88 ;  /* 0x0000008a8458723c */ /* 0x040fe20000041858 */
[----:B------:R-:W5:Y:S07]  /*b610*/  LDSM.16.MT88.4 R136, [R229+0x16800] ;  /* 0x01680000e588783b */ /* 0x000f6e0000004200 */
[C---:B-1----:R-:W-:Y:S08]  /*b620*/  HMMA.16816.F32.BF16 R92, R132.reuse, R144, R92 ;  /* 0x00000090845c723c */ /* 0x042ff0000004185c */
[C---:B------:R-:W-:Y:S01]  /*b630*/  HMMA.16816.F32.BF16 R96, R132.reuse, R146, R96 ;  /* 0x000000928460723c */ /* 0x040fe20000041860 */
[----:B------:R-:W1:Y:S07]  /*b640*/  LDSM.16.MT88.4 R144, [R228+0x16800] ;  /* 0x01680000e490783b */ /* 0x000e6e0000004200 */
[C---:B------:R-:W-:Y:S08]  /*b650*/  HMMA.16816.F32.BF16 R100, R132.reuse, R148, R100 ;  /* 0x000000948464723c */ /* 0x040ff00000041864 */
        /* <DEDUP_REMOVED lines=9> */
[----:B------:R-:W-:Y:S01]  /*b6f0*/  HMMA.16816.F32.BF16 R128, R132, R146, R128 ;  /* 0x000000928480723c */ /* 0x000fe20000041880 */
[----:B------:R-:W1:Y:S06]  /*b700*/  LDSM.16.MT88.4 R144, [R232+0x13000] ;  /* 0x01300000e890783b */ /* 0x000e6c0000004200 */
[C---:B------:R-:W-:Y:S01]  /*b710*/  F2FP.BF16.PACK_AB R132, R205.reuse, R204 ;  /* 0x000000cccd84723e */ /* 0x040fe200000010ff */
[----:B------:R-:W-:Y:S01]  /*b720*/  FADD.FTZ R205, R205, R195 ;  /* 0x000000c3cdcd7221 */ /* 0x000fe20000010000 */
[----:B------:R-:W-:Y:S03]  /*b730*/  F2FP.BF16.PACK_AB R133, R203, R206 ;  /* 0x000000cecb85723e */ /* 0x000fe600000010ff */
[----:B------:R-:W-:Y:S01]  /*b740*/  F2FP.BF16.PACK_AB R134, R201, R202 ;  /* 0x000000cac986723e */ /* 0x000fe200000010ff */
[----:B------:R-:W-:Y:S01]  /*b750*/  FADD.FTZ R205, R202, R205 ;  /* 0x000000cdcacd7221 */ /* 0x000fe20000010000 */
[----:B--2---:R-:W-:Y:S01]  /*b760*/  F2FP.BF16.PACK_AB R135, R199, R200 ;  /* 0x000000c8c787723e */ /* 0x004fe200000010ff */
[----:B------:R-:W-:Y:S02]  /*b770*/  FADD.FTZ R203, R203, R198 ;  /* 0x000000c6cbcb7221 */ /* 0x000fe40000010000 */
[----:B------:R-:W-:Y:S02]  /*b780*/  FADD.FTZ R201, R201, R205 ;  /* 0x000000cdc9c97221 */ /* 0x000fe40000010000 */
[----:B------:R-:W-:Y:S02]  /*b790*/  FADD.FTZ R203, R200, R203 ;  /* 0x000000cbc8cb7221 */ /* 0x000fe40000010000 */
[C---:B---3--:R-:W-:Y:S03]  /*b7a0*/  HMMA.16816.F32.BF16 R4, R132.reuse, R140, R4 ;  /* 0x0000008c8404723c */ /* 0x048fe60000041804 */
[----:B------:R-:W-:Y:S02]  /*b7b0*/  FADD.FTZ R201, R189, R201 ;  /* 0x000000c9bdc97221 */ /* 0x000fe40000010000 */
[----:B------:R-:W-:Y:S02]  /*b7c0*/  FADD.FTZ R199, R199, R203 ;  /* 0x000000cbc7c77221 */ /* 0x000fe40000010000 */
[----:B----4-:R-:W-:Y:S01]  /*b7d0*/  FADD.FTZ R201, R190, R201 ;  /* 0x000000c9bec97221 */ /* 0x010fe20000010000 */
[C---:B------:R-:W-:Y:S01]  /*b7e0*/  HMMA.16816.F32.BF16 R8, R132.reuse, R142, R8 ;  /* 0x0000008e8408723c */ /* 0x040fe20000041808 */
[----:B------:R-:W2:Y:S03]  /*b7f0*/  LDSM.16.MT88.4 R140, [R230+0x15000] ;  /* 0x01500000e68c783b */ /* 0x000ea60000004200 */
[----:B------:R-:W-:Y:S02]  /*b800*/  FADD.FTZ R201, R208, R201 ;  /* 0x000000c9d0c97221 */ /* 0x000fe40000010000 */
[----:B------:R-:W-:Y:S02]  /*b810*/  FADD.FTZ R199, R188, R199 ;  /* 0x000000c7bcc77221 */ /* 0x000fe40000010000 */
[C---:B-----5:R-:W-:Y:S04]  /*b820*/  HMMA.16816.F32.BF16 R12, R132.reuse, R136, R12 ;  /* 0x00000088840c723c */ /* 0x060fe8000004180c */
[----:B------:R-:W-:Y:S02]  /*b830*/  FADD.FTZ R0, R187, R201 ;  /* 0x000000c9bb007221 */ /* 0x000fe40000010000 */
[----:B------:R-:W-:Y:S02]  /*b840*/  FADD.FTZ R199, R207, R199 ;  /* 0x000000c7cfc77221 */ /* 0x000fe40000010000 */
[C---:B------:R-:W-:Y:S01]  /*b850*/  HMMA.16816.F32.BF16 R16, R132.reuse, R138, R16 ;  /* 0x0000008a8410723c */ /* 0x040fe20000041810 */
[----:B------:R-:W3:Y:S03]  /*b860*/  LDSM.16.MT88.4 R136, [R229+0x15000] ;  /* 0x01500000e588783b */ /* 0x000ee60000004200 */
[----:B------:R-:W-:Y:S04]  /*b870*/  FADD.FTZ R199, R166, R199 ;  /* 0x000000c7a6c77221 */ /* 0x000fe80000010000 */
[C---:B------:R-:W-:Y:S01]  /*b880*/  HMMA.16816.F32.BF16 R20, R132.reuse, R148, R20 ;  /* 0x000000948414723c */ /* 0x040fe20000041814 */
[----:B------:R4:W-:Y:S03]  /*b890*/  STL [R1], R0 ;  /* 0x0000000001007387 */ /* 0x0009e60000100800 */
[----:B------:R-:W-:Y:S04]  /*b8a0*/  FADD.FTZ R252, R165, R199 ;  /* 0x000000c7a5fc7221 */ /* 0x000fe80000010000 */
[C---:B------:R-:W-:Y:S01]  /*b8b0*/  HMMA.16816.F32.BF16 R24, R132.reuse, R150, R24 ;  /* 0x000000968418723c */ /* 0x040fe20000041818 */
[----:B------:R-:W-:Y:S07]  /*b8c0*/  LDSM.16.MT88.4 R148, [R232+0x17000] ;  /* 0x01700000e894783b */ /* 0x000fee0000004200 */
[C---:B------:R-:W-:Y:S08]  /*b8d0*/  HMMA.16816.F32.BF16 R28, R132.reuse, R152, R28 ;  /* 0x00000098841c723c */ /* 0x040ff0000004181c */
[C---:B------:R-:W-:Y:S04]  /*b8e0*/  HMMA.16816.F32.BF16 R32, R132.reuse, R154, R32 ;  /* 0x0000009a8420723c */ /* 0x040fe80000041820 */
[----:B----4-:R-:W-:Y:S04]  /*b8f0*/  MOV R0, R3 ;  /* 0x0000000300007202 */ /* 0x010fe80000000f00 */
[C---:B-1----:R-:W-:Y:S08]  /*b900*/  HMMA.16816.F32.BF16 R36, R132.reuse, R144, R36 ;  /* 0x000000908424723c */ /* 0x042ff00000041824 */
[C---:B------:R-:W-:Y:S01]  /*b910*/  HMMA.16816.F32.BF16 R40, R132.reuse, R146, R40 ;  /* 0x000000928428723c */ /* 0x040fe20000041828 */
[----:B------:R-:W1:Y:S07]  /*b920*/  LDSM.16.MT88.4 R144, [R228+0x15000] ;  /* 0x01500000e490783b */ /* 0x000e6e0000004200 */
[C---:B------:R-:W-:Y:S08]  /*b930*/  HMMA.16816.F32.BF16 R44, R132.reuse, R156, R44 ;  /* 0x0000009c842c723c */ /* 0x040ff0000004182c */
[C---:B------:R-:W-:Y:S01]  /*b940*/  HMMA.16816.F32.BF16 R48, R132.reuse, R158, R48 ;  /* 0x0000009e8430723c */ /* 0x040fe20000041830 */
[----:B------:R-:W-:Y:S07]  /*b950*/  LDSM.16.MT88.4 R156, [R232+0x11800] ;  /* 0x01180000e89c783b */ /* 0x000fee0000004200 */
[C---:B------:R-:W-:Y:S08]  /*b960*/  HMMA.16816.F32.BF16 R52, R132.reuse, R160, R52 ;  /* 0x000000a08434723c */ /* 0x040ff00000041834 */
[C---:B------:R-:W-:Y:S08]  /*b970*/  HMMA.16816.F32.BF16 R56, R132.reuse, R162, R56 ;  /* 0x000000a28438723c */ /* 0x040ff00000041838 */
[C---:B------:R-:W-:Y:S07]  /*b980*/  HMMA.16816.F32.BF16 R60, R132.reuse, R168, R60 ;  /* 0x000000a8843c723c */ /* 0x040fee000004183c */
[----:B------:R-:W-:Y:S01]  /*b990*/  F2FP.BF16.PACK_AB R168, R190, R189 ;  /* 0x000000bdbea8723e */ /* 0x000fe200000010ff */
[C---:B------:R-:W-:Y:S04]  /*b9a0*/  HMMA.16816.F32.BF16 R64, R132.reuse, R170, R64 ;  /* 0x000000aa8440723c */ /* 0x040fe80000041840 */
[----:B------:R-:W-:Y:S03]  /*b9b0*/  F2FP.BF16.PACK_AB R169, R207, R188 ;  /* 0x000000bccfa9723e */ /* 0x000fe600000010ff */
[----:B------:R-:W-:Y:S01]  /*b9c0*/  F2FP.BF16.PACK_AB R170, R187, R208 ;  /* 0x000000d0bbaa723e */ /* 0x000fe200000010ff */
[C---:B------:R-:W-:Y:S04]  /*b9d0*/  HMMA.16816.F32.BF16 R68, R132.reuse, R172, R68 ;  /* 0x000000ac8444723c */ /* 0x040fe80000041844 */
[----:B------:R-:W-:Y:S04]  /*b9e0*/  F2FP.BF16.PACK_AB R171, R165, R166 ;  /* 0x000000a6a5ab723e */ /* 0x000fe800000010ff */
        /* <DEDUP_REMOVED lines=18> */
[C---:B------:R-:W-:Y:S08]  /*bb10*/  HMMA.16816.F32.BF16 R120, R132.reuse, R138, R120 ;  /* 0x0000008a8478723c */ /* 0x040ff00000041878 */
[C---:B-1----:R-:W-:Y:S08]  /*bb20*/  HMMA.16816.F32.BF16 R124, R132.reuse, R144, R124 ;  /* 0x00000090847c723c */ /* 0x042ff0000004187c */
[----:B------:R-:W-:Y:S08]  /*bb30*/  HMMA.16816.F32.BF16 R128, R132, R146, R128 ;  /* 0x000000928480723c */ /* 0x000ff00000041880 */
[C---:B------:R-:W-:Y:S01]  /*bb40*/  HMMA.16816.F32.BF16 R160, R168.reuse, R156, R4 ;  /* 0x0000009ca8a0723c */ /* 0x040fe20000041804 */
[----:B------:R-:W1:Y:S07]  /*bb50*/  LDSM.16.MT88.4 R4, [R232+0x13800] ;  /* 0x01380000e804783b */ /* 0x000e6e0000004200 */
[C---:B------:R-:W-:Y:S01]  /*bb60*/  HMMA.16816.F32.BF16 R156, R168.reuse, R158, R8 ;  /* 0x0000009ea89c723c */ /* 0x040fe20000041808 */
[----:B------:R-:W3:Y:S07]  /*bb70*/  LDSM.16.MT88.4 R8, [R230+0x13800] ;  /* 0x01380000e608783b */ /* 0x000eee0000004200 */
[C---:B----4-:R-:W-:Y:S01]  /*bb80*/  HMMA.16816.F32.BF16 R152, R168.reuse, R148, R12 ;  /* 0x00000094a898723c */ /* 0x050fe2000004180c */
[----:B------:R-:W4:Y:S07]  /*bb90*/  LDSM.16.MT88.4 R12, [R229+0x13800] ;  /* 0x01380000e50c783b */ /* 0x000f2e0000004200 */
[C---:B------:R-:W-:Y:S01]  /*bba0*/  HMMA.16816.F32.BF16 R148, R168.reuse, R150, R16 ;  /* 0x00000096a894723c */ /* 0x040fe20000041810 */
[----:B------:R-:W5:Y:S07]  /*bbb0*/  LDSM.16.MT88.4 R16, [R228+0x13800] ;  /* 0x01380000e410783b */ /* 0x000f6e0000004200 */
[C---:B--2---:R-:W-:Y:S01]  /*bbc0*/  HMMA.16816.F32.BF16 R144, R168.reuse, R140, R20 ;  /* 0x0000008ca890723c */ /* 0x044fe20000041814 */
[----:B------:R-:W2:Y:S07]  /*bbd0*/  LDSM.16.MT88.4 R20, [R232+0x15800] ;  /* 0x01580000e814783b */ /* 0x000eae0000004200 */
[C---:B------:R-:W-:Y:S01]  /*bbe0*/  HMMA.16816.F32.BF16 R140, R168.reuse, R142, R24 ;  /* 0x0000008ea88c723c */ /* 0x040fe20000041818 */
[----:B------:R-:W2:Y:S07]  /*bbf0*/  LDSM.16.MT88.4 R24, [R230+0x15800] ;  /* 0x01580000e618783b */ /* 0x000eae0000004200 */
[C---:B------:R-:W-:Y:S01]  /*bc00*/  HMMA.16816.F32.BF16 R136, R168.reuse, R172, R28 ;  /* 0x000000aca888723c */ /* 0x040fe2000004181c */
[----:B------:R-:W2:Y:S07]  /*bc10*/  LDSM.16.MT88.4 R28, [R229+0x15800] ;  /* 0x01580000e51c783b */ /* 0x000eae0000004200 */
        /* <DEDUP_REMOVED lines=13> */
[C---:B--2---:R-:W-:Y:S08]  /*bcf0*/  HMMA.16816.F32.BF16 R68, R168.reuse, R20, R68 ;  /* 0x00000014a844723c */ /* 0x044ff00000041844 */
        /* <DEDUP_REMOVED lines=16> */
.L_x_380:
[----:B------:R-:W2:Y:S01]  /*be00*/  LDL.LU R5, [R1] ;  /* 0x0000000001057983 */ /* 0x000ea20000300800 */
[----:B------:R-:W1:Y:S01]  /*be10*/  S2UR UR6, SR_CTAID.Y ;  /* 0x00000000000679c3 */ /* 0x000e620000002600 */
[----:B------:R-:W-:Y:S01]  /*be20*/  UISETP.NE.AND UP0, UPT, UR9, -0x1, UPT ;  /* 0xffffffff0900788c */ /* 0x000fe2000bf05270 */
[----:B------:R-:W-:Y:S01]  /*be30*/  BSSY B0, `(.L_x_384) ;  /* 0x000018c000007945 */ /* 0x000fe20003800000 */
[----:B------:R-:W3:Y:S01]  /*be40*/  SHFL.BFLY PT, R0, R252, 0x2, 0x1f ;  /* 0x0c401f00fc007f89 */ /* 0x000ee200000e0000 */
[----:B------:R-:W-:-:S02]  /*be50*/  ULDC.64 UR4, c[0x0][0x1e8] ;  /* 0x00007a0000047ab9 */ /* 0x000fc40000000a00 */
[----:B------:R-:W-:Y:S01]  /*be60*/  ULDC UR8, c[0x0][0x214] ;  /* 0x0000850000087ab9 */ /* 0x000fe20000000800 */
[----:B------:R-:W4:Y:S01]  /*be70*/  S2R R6, SR_TID.X ;  /* 0x0000000000067919 */ /* 0x000f220000002100 */
[----:B------:R-:W5:Y:S01]  /*be80*/  S2UR UR11, SR_CTAID.X ;  /* 0x00000000000b79c3 */ /* 0x000f620000002500 */
[----:B------:R-:W-:Y:S02]  /*be90*/  UMOV UR24, URZ ;  /* 0x0000003f00187c82 */ /* 0x000fe40008000000 */
[----:B------:R-:W-:Y:S02]  /*bea0*/  UMOV UR25, URZ ;  /* 0x0000003f00197c82 */ /* 0x000fe40008000000 */
[----:B------:R-:W-:-:S03]  /*beb0*/  @UP0 UIMAD.WIDE.U32 UR18, UR9, UR4, URZ ;  /* 0x00000004091202a5 */ /* 0x000fc6000f8e003f */
[----:B------:R-:W5:Y:S01]  /*bec0*/  S2UR UR12, SR_CTAID.Z ;  /* 0x00000000000c79c3 */ /* 0x000f620000002700 */
[----:B------:R-:W-:-:S03]  /*bed0*/  @UP0 UIMAD UR7, UR9, UR5, UR19 ;  /* 0x00000005090702a4 */ /* 0x000fc6000f8e0213 */
[----:B------:R-:W-:Y:S02]  /*bee0*/  ULDC.64 UR4, c[0x0][0x1e0] ;  /* 0x0000780000047ab9 */ /* 0x000fe40000000a00 */
[----:B-1----:R-:W-:Y:S02]  /*bef0*/  @!UP0 USHF.R.S32.HI UR13, URZ, 0x1f, UR6 ;  /* 0x0000001f3f0d8899 */ /* 0x002fe40008011406 */
[----:B------:R-:W-:Y:S01]  /*bf00*/  @!UP0 UIMAD.WIDE.U32 UR22, UR6, UR4, URZ ;  /* 0x00000004061682a5 */ /* 0x000fe2000f8e003f */
[----:B---3--:R-:W-:Y:S01]  /*bf10*/  FADD.FTZ R252, R0, R252 ;  /* 0x000000fc00fc7221 */ /* 0x008fe20000010000 */
[----:B------:R-:W-:Y:S01]  /*bf20*/  @!UP0 UIMAD UR13, UR13, UR4, URZ ;  /* 0x000000040d0d82a4 */ /* 0x000fe2000f8e023f */
[----:B----4-:R-:W-:-:S03]  /*bf30*/  SHF.R.S32.HI R7, RZ, 0x1f, R6 ;  /* 0x0000001fff077819 */ /* 0x010fc60000011406 */
[----:B------:R-:W1:Y:S01]  /*bf40*/  SHFL.BFLY PT, R0, R252, 0x1, 0x1f ;  /* 0x0c201f00fc007f89 */ /* 0x000e6200000e0000 */
[----:B------:R-:W-:Y:S01]  /*bf50*/  ULDC.U8 UR4, c[0x0][0x329] ;  /* 0x0000ca4000047ab9 */ /* 0x000fe20000000000 */
[CC--:B------:R-:W-:Y:S01]  /*bf60*/  LEA.HI R8, R7.reuse, R6.reuse, RZ, 0x2 ;  /* 0x0000000607087211 */ /* 0x0c0fe200078f10ff */
[----:B------:R-:W-:Y:S01]  /*bf70*/  UISETP.NE.AND UP1, UPT, UR4, URZ, UPT ;  /* 0x0000003f0400728c */ /* 0x000fe2000bf25270 */
[----:B------:R-:W-:Y:S01]  /*bf80*/  LEA.HI R7, R7, R6, RZ, 0x5 ;  /* 0x0000000607077211 */ /* 0x000fe200078f28ff */
[----:B------:R-:W-:Y:S01]  /*bf90*/  @!UP0 UIMAD UR13, UR6, UR5, UR13 ;  /* 0x00000005060d82a4 */ /* 0x000fe2000f8e020d */
[--C-:B------:R-:W-:Y:S01]  /*bfa0*/  SHF.R.S32.HI R10, RZ, 0x2, R8.reuse ;  /* 0x00000002ff0a7819 */ /* 0x100fe20000011408 */
[----:B------:R-:W-:Y:S01]  /*bfb0*/  @!UP0 UMOV UR18, UR22 ;  /* 0x0000001600128c82 */ /* 0x000fe20008000000 */
[----:B------:R-:W-:Y:S01]  /*bfc0*/  SHF.R.S32.HI R9, RZ, 0x1f, R8 ;  /* 0x0000001fff097819 */ /* 0x000fe20000011408 */
[----:B------:R-:W-:Y:S01]  /*bfd0*/  ULDC.U8 UR5, c[0x0][0x328] ;  /* 0x0000ca0000057ab9 */ /* 0x000fe20000000000 */
[----:B------:R-:W-:Y:S01]  /*bfe0*/  LOP3.LUT R8, R8, 0x3ffffffc, RZ, 0xc0, !PT ;  /* 0x3ffffffc08087812 */ /* 0x000fe200078ec0ff */
[----:B------:R-:W-:Y:S01]  /*bff0*/  UISETP.NE.AND UP2, UPT, UR5, URZ, UPT ;  /* 0x0000003f0500728c */ /* 0x000fe2000bf45270 */
[----:B------:R-:W-:Y:S01]  /*c000*/  LEA.HI R9, R9, R10, RZ, 0x3 ;  /* 0x0000000a09097211 */ /* 0x000fe200078f18ff */
[----:B------:R-:W-:Y:S01]  /*c010*/  @!UP0 UIADD3 UR7, UR23, UR13, URZ ;  /* 0x0000000d17078290 */ /* 0x000fe2000fffe03f */
[----:B------:R-:W-:Y:S01]  /*c020*/  IADD3 R8, -R8, R6, RZ ;  /* 0x0000000608087210 */ /* 0x000fe20007ffe1ff */
[----:B------:R-:W-:Y:S01]  /*c030*/  UISETP.NE.OR UP3, UPT, UR4, URZ, !UP2 ;  /* 0x0000003f0400728c */ /* 0x000fe2000d765670 */
[----:B------:R-:W-:Y:S01]  /*c040*/  LOP3.LUT R9, R9, 0xfffffff8, RZ, 0xc0, !PT ;  /* 0xfffffff809097812 */ /* 0x000fe200078ec0ff */
[----:B------:R-:W-:-:S02]  /*c050*/  @UP1 ULDC UR14, c[0x0][0x210] ;  /* 0x00008400000e1ab9 */ /* 0x000fc40000000800 */
[----:B------:R-:W-:Y:S01]  /*c060*/  ULDC UR5, c[0x0][0x234] ;  /* 0x00008d0000057ab9 */ /* 0x000fe20000000800 */
[----:B------:R-:W-:Y:S01]  /*c070*/  IADD3 R9, R10, -R9, RZ ;  /* 0x800000090a097210 */ /* 0x000fe20007ffe0ff */
[----:B------:R-:W-:Y:S01]  /*c080*/  @UP1 UIMAD UR14, UR14, UR8, URZ ;  /* 0x000000080e0e12a4 */ /* 0x000fe2000f8e023f */
[----:B------:R-:W-:Y:S01]  /*c090*/  SHF.R.S32.HI R10, RZ, 0x5, R7 ;  /* 0x00000005ff0a7819 */ /* 0x000fe20000011407 */
[----:B-1----:R-:W-:Y:S01]  /*c0a0*/  FADD.FTZ R0, R252, R0 ;  /* 0x00000000fc007221 */ /* 0x002fe20000010000 */
[C---:B------:R-:W-:Y:S01]  /*c0b0*/  SHF.L.U32 R11, R9.reuse, 0x6, RZ ;  /* 0x00000006090b7819 */ /* 0x040fe200000006ff */
[----:B------:R-:W-:Y:S01]  /*c0c0*/  @!UP1 USEL UR14, UR8, UR5, !UP2 ;  /* 0x00000005080e9287 */ /* 0x000fe2000d000000 */
[----:B------:R-:W-:Y:S01]  /*c0d0*/  LOP3.LUT R12, R9, 0x1, RZ, 0xc0, !PT ;  /* 0x00000001090c7812 */ /* 0x000fe200078ec0ff */
[----:B------:R-:W-:Y:S01]  /*c0e0*/  ULDC UR4, c[0x0][0x1c0] ;  /* 0x0000700000047ab9 */ /* 0x000fe20000000800 */
[----:B------:R-:W-:Y:S01]  /*c0f0*/  FSETP.NE.FTZ.AND P3, PT, R0, RZ, PT ;  /* 0x000000ff0000720b */ /* 0x000fe20003f75000 */
[----:B------:R-:W-:Y:S01]  /*c100*/  @UP1 UMOV UR19, 0x1 ;  /* 0x0000000100131882 */ /* 0x000fe20000000000 */
[----:B------:R-:W-:Y:S01]  /*c110*/  LOP3.LUT R11, R11, 0x1c0, RZ, 0xc0, !PT ;  /* 0x000001c00b0b7812 */ /* 0x000fe200078ec0ff */
[----:B------:R-:W-:Y:S01]  /*c120*/  @!UP1 UIMAD UR19, UR14, UR4, URZ ;  /* 0x000000040e1392a4 */ /* 0x000fe2000f8e023f */
[----:B------:R-:W-:Y:S01]  /*c130*/  LEA R8, R10, R8, 0x9 ;  /* 0x000000080a087211 */ /* 0x000fe200078e48ff */
[----:B------:R-:W-:Y:S01]  /*c140*/  @!UP3 UIMAD UR21, UR6, UR8, URZ ;  /* 0x000000080615b2a4 */ /* 0x000fe2000f8e023f */
[----:B------:R-:W-:Y:S01]  /*c150*/  LEA.HI R11, R11, R11, RZ, 0x1d ;  /* 0x0000000b0b0b7211 */ /* 0x000fe200078fe8ff */
[----:B------:R-:W-:Y:S01]  /*c160*/  @UP1 ULDC UR20, c[0x0][0x210] ;  /* 0x0000840000141ab9 */ /* 0x000fe20000000800 */
[----:B------:R-:W-:Y:S01]  /*c170*/  ISETP.NE.U32.AND P0, PT, R12, 0x1, PT ;  /* 0x000000010c00780c */ /* 0x000fe20003f05070 */
[----:B------:R-:W-:Y:S01]  /*c180*/  UIMAD UR5, UR6, UR19, URZ ;  /* 0x00000013060572a4 */ /* 0x000fe2000f8e023f */
[----:B------:R-:W-:Y:S01]  /*c190*/  LEA R8, R8, R11, 0x1 ;  /* 0x0000000b08087211 */ /* 0x000fe200078e08ff */
[----:B------:R-:W-:Y:S01]  /*c1a0*/  @!UP1 UMOV UR20, 0x1 ;  /* 0x0000000100149882 */ /* 0x000fe20000000000 */
[----:B------:R-:W-:Y:S01]  /*c1b0*/  MOV R12, 0x40 ;  /* 0x00000040000c7802 */ /* 0x000fe20000000f00 */
[----:B------:R-:W-:Y:S01]  /*c1c0*/  @!UP3 USEL UR21, UR21, UR9, !UP0 ;  /* 0x000000091515b287 */ /* 0x000fe2000c000000 */
[----:B------:R-:W-:Y:S01]  /*c1d0*/  SHF.L.U32 R8, R8, 0x1, RZ ;  /* 0x0000000108087819 */ /* 0x000fe200000006ff */
[----:B-----5:R-:W-:Y:S01]  /*c1e0*/  UIMAD UR4, UR11, UR20, URZ ;  /* 0x000000140b0472a4 */ /* 0x020fe2000f8e023f */
[----:B------:R-:W-:Y:S01]  /*c1f0*/  LOP3.LUT R7, R7, 0xffffffe0, RZ, 0xc0, !PT ;  /* 0xffffffe007077812 */ /* 0x000fe200078ec0ff */
[----:B------:R-:W-:Y:S01]  /*c200*/  USEL UR5, UR5, URZ, UP3 ;  /* 0x0000003f05057287 */ /* 0x000fe20009800000 */
[----:B------:R-:W-:Y:S01]  /*c210*/  IADD3 R11, R8, -0x10, RZ ;  /* 0xfffffff0080b7810 */ /* 0x000fe20007ffe0ff */
[----:B------:R-:W-:Y:S01]  /*c220*/  USHF.L.U32 UR4, UR4, 0x6, URZ ;  /* 0x0000000604047899 */ /* 0x000fe2000800063f */
[----:B------:R-:W-:Y:S01]  /*c230*/  IADD3 R7, R6, -R7, RZ ;  /* 0x8000000706077210 */ /* 0x000fe20007ffe0ff */
[----:B------:R-:W-:Y:S01]  /*c240*/  UIMAD UR14, UR12, UR14, UR5 ;  /* 0x0000000e0c0e72a4 */ /* 0x000fe2000f8e0205 */
[----:B------:R-:W-:Y:S01]  /*c250*/  @P0 IADD3 R11, R8, 0x10, RZ ;  /* 0x00000010080b0810 */ /* 0x000fe20007ffe0ff */
[----:B------:R-:W-:Y:S01]  /*c260*/  @!UP3 UMOV UR24, UR21 ;  /* 0x000000150018bc82 */ /* 0x000fe20008000000 */
[----:B------:R-:W-:Y:S01]  /*c270*/  MOV R6, 0x7f800000 ;  /* 0x7f80000000067802 */ /* 0x000fe20000000f00 */
[----:B------:R-:W-:-:S02]  /*c280*/  USHF.R.S32.HI UR5, URZ, 0x1f, UR4 ;  /* 0x0000001f3f057899 */ /* 0x000fc40008011404 */
[----:B------:R-:W-:Y:S02]  /*c290*/  @!UP3 USHF.R.S32.HI UR25, URZ, 0x1f, UR21 ;  /* 0x0000001f3f19b899 */ /* 0x000fe40008011415 */
[----:B------:R-:W-:Y:S02]  /*c2a0*/  USHF.R.S32.HI UR6, URZ, 0x1f, UR14 ;  /* 0x0000001f3f067899 */ /* 0x000fe4000801140e */
[----:B------:R-:W-:-:S04]  /*c2b0*/  UIADD3 UR4, UP2, UP1, UR4, UR24, UR14 ;  /* 0x0000001804047290 */ /* 0x000fc8000f95e00e */
[----:B------:R-:W-:Y:S01]  /*c2c0*/  UIADD3.X UR5, UR5, UR25, UR6, UP2, UP1 ;  /* 0x0000001905057290 */ /* 0x000fe200097e2406 */
[----:B--2---:R-:W1:Y:S02]  /*c2d0*/  SHFL.BFLY PT, R4, R5, 0x2, 0x1f ;  /* 0x0c401f0005047f89 */ /* 0x004e6400000e0000 */
[----:B-1----:R-:W-:Y:S01]  /*c2e0*/  FADD.FTZ R4, R4, R5 ;  /* 0x0000000504047221 */ /* 0x002fe20000010000 */
[----:B------:R-:W-:-:S04]  /*c2f0*/  MOV R5, 0x3f800000 ;  /* 0x3f80000000057802 */ /* 0x000fc80000000f00 */
[----:B------:R-:W1:Y:S02]  /*c300*/  SHFL.BFLY PT, R2, R4, 0x1, 0x1f ;  /* 0x0c201f0004027f89 */ /* 0x000e6400000e0000 */
[----:B------:R-:W2:Y:S08]  /*c310*/  @P3 MUFU.RCP R5, R0 ;  /* 0x0000000000053308 */ /* 0x000eb00000001000 */
[----:B------:R-:W-:Y:S01]  /*c320*/  @P3 MUFU.LG2 R0, R0 ;  /* 0x0000000000003308 */ /* 0x000fe20000000c00 */
[----:B--2---:R-:W-:-:S02]  /*c330*/  FMUL.FTZ R163, R5, R163 ;  /* 0x000000a305a37220 */ /* 0x004fc40000410000 */
[C---:B------:R-:W-:Y:S02]  /*c340*/  FMUL.FTZ R162, R5.reuse, R162 ;  /* 0x000000a205a27220 */ /* 0x040fe40000410000 */
[C---:B------:R-:W-:Y:S02]  /*c350*/  FMUL.FTZ R159, R5.reuse, R159 ;  /* 0x0000009f059f7220 */ /* 0x040fe40000410000 */
[----:B-1----:R-:W-:Y:S01]  /*c360*/  FADD.FTZ R2, R4, R2 ;  /* 0x0000000204027221 */ /* 0x002fe20000010000 */
[----:B------:R-:W-:Y:S01]  /*c370*/  MOV R4, 0x3f800000 ;  /* 0x3f80000000047802 */ /* 0x000fe20000000f00 */
[----:B------:R-:W-:Y:S01]  /*c380*/  FMUL.FTZ R158, R5, R158 ;  /* 0x0000009e059e7220 */ /* 0x000fe20000410000 */
[----:B------:R-:W-:Y:S01]  /*c390*/  F2FP.BF16.PACK_AB R162, R163, R162 ;  /* 0x000000a2a3a2723e */ /* 0x000fe200000010ff */
[C---:B------:R-:W-:Y:S01]  /*c3a0*/  FMUL.FTZ R155, R5.reuse, R155 ;  /* 0x0000009b059b7220 */ /* 0x040fe20000410000 */
[----:B------:R-:W-:Y:S01]  /*c3b0*/  FSETP.NE.FTZ.AND P4, PT, R2, RZ, PT ;  /* 0x000000ff0200720b */ /* 0x000fe20003f95000 */
[----:B------:R-:W-:Y:S01]  /*c3c0*/  FMUL.FTZ R154, R5, R154 ;  /* 0x0000009a059a7220 */ /* 0x000fe20000410000 */
[----:B------:R-:W-:Y:S01]  /*c3d0*/  F2FP.BF16.PACK_AB R158, R159, R158 ;  /* 0x0000009e9f9e723e */ /* 0x000fe200000010ff */
[----:B------:R-:W-:Y:S01]  /*c3e0*/  FMUL.FTZ R151, R5, R151 ;  /* 0x0000009705977220 */ /* 0x000fe20000410000 */
[----:B------:R-:W-:Y:S01]  /*c3f0*/  R2P PR, R9, 0x6 ;  /* 0x0000000609007804 */ /* 0x000fe20000000000 */
[C---:B------:R-:W-:Y:S01]  /*c400*/  FMUL.FTZ R150, R5.reuse, R150 ;  /* 0x0000009605967220 */ /* 0x040fe20000410000 */
[----:B------:R-:W-:Y:S01]  /*c410*/  MOV R9, 0x20 ;  /* 0x0000002000097802 */ /* 0x000fe20000000f00 */
[----:B------:R-:W-:Y:S01]  /*c420*/  FMUL.FTZ R147, R5, R147 ;  /* 0x0000009305937220 */ /* 0x000fe20000410000 */
[----:B------:R-:W-:Y:S01]  /*c430*/  F2FP.BF16.PACK_AB R154, R155, R154 ;  /* 0x0000009a9b9a723e */ /* 0x000fe200000010ff */
[----:B------:R-:W-:Y:S01]  /*c440*/  FMUL.FTZ R146, R5, R146 ;  /* 0x0000009205927220 */ /* 0x000fe20000410000 */
[----:B------:R-:W-:Y:S01]  /*c450*/  SEL R9, R9, 0xffffffe0, !P1 ;  /* 0xffffffe009097807 */ /* 0x000fe20004800000 */
[C---:B------:R-:W-:Y:S01]  /*c460*/  FMUL.FTZ R143, R5.reuse, R143 ;  /* 0x0000008f058f7220 */ /* 0x040fe20000410000 */
[----:B------:R-:W-:Y:S01]  /*c470*/  SEL R12, R12, 0xffffffc0, !P2 ;  /* 0xffffffc00c0c7807 */ /* 0x000fe20005000000 */
[----:B------:R-:W1:Y:S01]  /*c480*/  @P4 MUFU.RCP R4, R2 ;  /* 0x0000000200044308 */ /* 0x000e620000001000 */
[C---:B------:R-:W-:Y:S01]  /*c490*/  FMUL.FTZ R142, R5.reuse, R142 ;  /* 0x0000008e058e7220 */ /* 0x040fe20000410000 */
[C---:B------:R-:W-:Y:S01]  /*c4a0*/  IADD3 R13, R8.reuse, R9, RZ ;  /* 0x00000009080d7210 */ /* 0x040fe20007ffe0ff */
        /* <DEDUP_REMOVED lines=13> */
[----:B------:R-:W-:Y:S01]  /*c580*/  IADD3 R15, R12, R11, RZ ;  /* 0x0000000b0c0f7210 */ /* 0x000fe20007ffe0ff */
[C---:B-1----:R-:W-:Y:S01]  /*c590*/  FMUL.FTZ R160, R4.reuse, R160 ;  /* 0x000000a004a07220 */ /* 0x042fe20000410000 */
[----:B------:R-:W-:Y:S01]  /*c5a0*/  F2FP.BF16.PACK_AB R138, R139, R138 ;  /* 0x0000008a8b8a723e */ /* 0x000fe200000010ff */
[C---:B------:R-:W-:Y:S01]  /*c5b0*/  FMUL.FTZ R161, R4.reuse, R161 ;  /* 0x000000a104a17220 */ /* 0x040fe20000410000 */
[----:B------:R-:W-:Y:S01]  /*c5c0*/  IADD3 R16, R13, R12, RZ ;  /* 0x0000000c0d107210 */ /* 0x000fe20007ffe0ff */
[C---:B------:R-:W-:Y:S01]  /*c5d0*/  FMUL.FTZ R156, R4.reuse, R156 ;  /* 0x0000009c049c7220 */ /* 0x040fe20000410000 */
[----:B------:R-:W-:Y:S01]  /*c5e0*/  F2FP.BF16.PACK_AB R134, R135, R134 ;  /* 0x000000868786723e */ /* 0x000fe200000010ff */
[C---:B------:R-:W-:Y:S01]  /*c5f0*/  FMUL.FTZ R157, R4.reuse, R157 ;  /* 0x0000009d049d7220 */ /* 0x040fe20000410000 */
[----:B------:R-:W-:Y:S01]  /*c600*/  F2FP.BF16.PACK_AB R160, R161, R160 ;  /* 0x000000a0a1a0723e */ /* 0x000fe200000010ff */
[C---:B------:R-:W-:Y:S01]  /*c610*/  FMUL.FTZ R152, R4.reuse, R152 ;  /* 0x0000009804987220 */ /* 0x040fe20000410000 */
[----:B------:R-:W-:Y:S01]  /*c620*/  IADD3 R12, R9, R12, RZ ;  /* 0x0000000c090c7210 */ /* 0x000fe20007ffe0ff */
[C---:B------:R-:W-:Y:S01]  /*c630*/  FMUL.FTZ R153, R4.reuse, R153 ;  /* 0x0000009904997220 */ /* 0x040fe20000410000 */
[----:B------:R-:W-:Y:S01]  /*c640*/  F2FP.BF16.PACK_AB R156, R157, R156 ;  /* 0x0000009c9d9c723e */ /* 0x000fe200000010ff */
[C---:B------:R-:W-:Y:S01]  /*c650*/  FMUL.FTZ R148, R4.reuse, R148 ;  /* 0x0000009404947220 */ /* 0x040fe20000410000 */
[----:B------:R-:W-:Y:S01]  /*c660*/  STS [R8], R160 ;  /* 0x000000a008007388 */ /* 0x000fe20000000800 */
[C---:B------:R-:W-:Y:S01]  /*c670*/  FMUL.FTZ R149, R4.reuse, R149 ;  /* 0x0000009504957220 */ /* 0x040fe20000410000 */
[----:B------:R-:W-:Y:S01]  /*c680*/  F2FP.BF16.PACK_AB R152, R153, R152 ;  /* 0x000000989998723e */ /* 0x000fe200000010ff */
[C---:B------:R-:W-:Y:S01]  /*c690*/  FMUL.FTZ R144, R4.reuse, R144 ;  /* 0x0000009004907220 */ /* 0x040fe20000410000 */
[----:B------:R-:W-:Y:S01]  /*c6a0*/  STS [R11], R156 ;  /* 0x0000009c0b007388 */ /* 0x000fe20000000800 */
[C---:B------:R-:W-:Y:S01]  /*c6b0*/  FMUL.FTZ R145, R4.reuse, R145 ;  /* 0x0000009104917220 */ /* 0x040fe20000410000 */
[----:B------:R-:W-:Y:S01]  /*c6c0*/  F2FP.BF16.PACK_AB R148, R149, R148 ;  /* 0x000000949594723e */ /* 0x000fe200000010ff */
[C---:B------:R-:W-:Y:S01]  /*c6d0*/  FMUL.FTZ R140, R4.reuse, R140 ;  /* 0x0000008c048c7220 */ /* 0x040fe20000410000 */
[----:B------:R-:W-:Y:S01]  /*c6e0*/  STS [R11+0x400], R158 ;  /* 0x0004009e0b007388 */ /* 0x000fe20000000800 */
        /* <DEDUP_REMOVED lines=11> */
[----:B------:R-:W-:Y:S01]  /*c7a0*/  F2FP.BF16.PACK_AB R38, R39, R38 ;  /* 0x000000262726723e */ /* 0x000fe200000010ff */
[C---:B------:R-:W-:Y:S01]  /*c7b0*/  FMUL.FTZ R37, R4.reuse, R37 ;  /* 0x0000002504257220 */ /* 0x040fe20000410000 */
[----:B------:R-:W-:Y:S01]  /*c7c0*/  F2FP.BF16.PACK_AB R132, R133, R132 ;  /* 0x000000848584723e */ /* 0x000fe200000010ff */
[C---:B------:R-:W-:Y:S01]  /*c7d0*/  FMUL.FTZ R40, R4.reuse, R40 ;  /* 0x0000002804287220 */ /* 0x040fe20000410000 */
[----:B------:R-:W-:Y:S01]  /*c7e0*/  STS [R9], R148 ;  /* 0x0000009409007388 */ /* 0x000fe20000000800 */
[C---:B------:R-:W-:Y:S01]  /*c7f0*/  FMUL.FTZ R41, R4.reuse, R41 ;  /* 0x0000002904297220 */ /* 0x040fe20000410000 */
[----:B------:R-:W-:Y:S01]  /*c800*/  F2FP.BF16.PACK_AB R36, R37, R36 ;  /* 0x000000242524723e */ /* 0x000fe200000010ff */
[----:B------:R-:W-:Y:S01]  /*c810*/  FMUL.FTZ R42, R5, R42 ;  /* 0x0000002a052a7220 */ /* 0x000fe20000410000 */
[----:B------:R-:W-:Y:S01]  /*c820*/  STS [R9+0x400], R150 ;  /* 0x0004009609007388 */ /* 0x000fe20000000800 */
[C---:B------:R-:W-:Y:S01]  /*c830*/  FMUL.FTZ R44, R4.reuse, R44 ;  /* 0x0000002c042c7220 */ /* 0x040fe20000410000 */
[----:B------:R-:W-:Y:S01]  /*c840*/  F2FP.BF16.PACK_AB R40, R41, R40 ;  /* 0x000000282928723e */ /* 0x000fe200000010ff */
        /* <DEDUP_REMOVED lines=169> */
[----:B------:R-:W1:Y:S01]  /*d2e0*/  @P4 MUFU.LG2 R2, R2 ;  /* 0x0000000200024308 */ /* 0x000e620000000c00 */
[----:B------:R-:W-:Y:S01]  /*d2f0*/  FMUL.FTZ R4, R4, R129 ;  /* 0x0000008104047220 */ /* 0x000fe20000410000 */
[----:B------:R-:W-:Y:S01]  /*d300*/  F2FP.BF16.PACK_AB R126, R127, R126 ;  /* 0x0000007e7f7e723e */ /* 0x000fe200000010ff */
[----:B------:R-:W-:Y:S01]  /*d310*/  FMUL.FTZ R5, R5, R130 ;  /* 0x0000008205057220 */ /* 0x000fe20000410000 */
[----:B------:R-:W-:Y:S01]  /*d320*/  STS [R11+0x6000], R104 ;  /* 0x006000680b007388 */ /* 0x000fe20000000800 */
[----:B------:R-:W-:Y:S01]  /*d330*/  LOP3.LUT P0, RZ, R7, 0x3, RZ, 0xc0, !PT ;  /* 0x0000000307ff7812 */ /* 0x000fe2000780c0ff */
[----:B------:R-:W-:Y:S01]  /*d340*/  @P3 FMUL.FTZ R0, R0, 0.69314718246459960938 ;  /* 0x3f31721800003820 */ /* 0x000fe20000410000 */
[----:B------:R-:W-:Y:S01]  /*d350*/  F2FP.BF16.PACK_AB R4, R4, R128 ;  /* 0x000000800404723e */ /* 0x000fe200000010ff */
[----:B------:R-:W-:Y:S01]  /*d360*/  STS [R11+0x6400], R106 ;  /* 0x0064006a0b007388 */ /* 0x000fe20000000800 */
[----:B------:R-:W-:Y:S01]  /*d370*/  F2FP.BF16.PACK_AB R5, R131, R5 ;  /* 0x000000058305723e */ /* 0x000fe200000010ff */
[----:B------:R-:W-:-:S02]  /*d380*/  @P3 FFMA.FTZ R6, R3, c[0x0][0x238], R0 ;  /* 0x00008e0003063a23 */ /* 0x000fc40000010000 */
[----:B------:R-:W-:Y:S04]  /*d390*/  STS [R13+0x6000], R108 ;  /* 0x0060006c0d007388 */ /* 0x000fe80000000800 */
[----:B------:R-:W-:Y:S01]  /*d3a0*/  STS [R13+0x6400], R110 ;  /* 0x0064006e0d007388 */ /* 0x000fe20000000800 */
[----:B-1----:R-:W-:-:S03]  /*d3b0*/  @P4 FMUL.FTZ R2, R2, 0.69314718246459960938 ;  /* 0x3f31721802024820 */ /* 0x002fc60000410000 */
        /* <DEDUP_REMOVED lines=10> */
[----:B------:R-:W-:Y:S01]  /*d460*/  BAR.SYNC.DEFER_BLOCKING 0x0 ;  /* 0x0000000000007b1d */ /* 0x000fe20000010000 */
[----:B-1----:R-:W-:-:S04]  /*d470*/  SHF.R.S32.HI R4, RZ, 0x1f, R10 ;  /* 0x0000001fff047819 */ /* 0x002fc8000001140a */
[----:B------:R-:W-:Y:S02]  /*d480*/  LEA.HI R4, R4, R10, RZ, 0x2 ;  /* 0x0000000a04047211 */ /* 0x000fe400078f10ff */
[----:B--2---:R-:W-:Y:S01]  /*d490*/  MOV R5, 0x7f800000 ;  /* 0x7f80000000057802 */ /* 0x004fe20000000f00 */
[----:B------:R1:W2:Y:S01]  /*d4a0*/  LDS.128 R68, [R240] ;  /* 0x00000000f0447984 */ /* 0x0002a20000000c00 */
[----:B------:R-:W-:Y:S01]  /*d4b0*/  LOP3.LUT R4, R4, 0xffffffc, RZ, 0xc0, !PT ;  /* 0x0ffffffc04047812 */ /* 0x000fe200078ec0ff */
[----:B------:R-:W-:Y:S02]  /*d4c0*/  @P4 FFMA.FTZ R5, R164, c[0x0][0x238], R2 ;  /* 0x00008e00a4054a23 */ /* 0x000fe40000010002 */
[----:B------:R1:W3:Y:S01]  /*d4d0*/  LDS.128 R64, [R240+0x800] ;  /* 0x00080000f0407984 */ /* 0x0002e20000000c00 */
[----:B------:R-:W-:-:S03]  /*d4e0*/  IADD3 R4, R10, -R4, RZ ;  /* 0x800000040a047210 */ /* 0x000fc60007ffe0ff */
[----:B------:R1:W4:Y:S01]  /*d4f0*/  LDS.128 R60, [R240+0x1000] ;  /* 0x00100000f03c7984 */ /* 0x0003220000000c00 */
[----:B------:R-:W-:-:S03]  /*d500*/  LEA R4, R4, R241, 0x4 ;  /* 0x000000f104047211 */ /* 0x000fc600078e20ff */
        /* <DEDUP_REMOVED lines=30> */
.L_x_385:
[----:B--234-:R-:W-:Y:S05]  /*d6f0*/  BSYNC B0 ;  /* 0x0000000000007941 */ /* 0x01cfea0003800000 */
.L_x_384:
[----:B------:R-:W2:Y:S01]  /*d700*/  S2R R3, SR_TID.X ;  /* 0x0000000000037919 */ /* 0x000ea20000002100 */
[----:B------:R-:W-:Y:S01]  /*d710*/  IADD3 R4, P0, R248, UR18, RZ ;  /* 0x00000012f8047c10 */ /* 0x000fe2000ff1e0ff */
[----:B------:R-:W-:Y:S01]  /*d720*/  USHF.R.S32.HI UR6, URZ, 0x1f, UR12 ;  /* 0x0000001f3f067899 */ /* 0x000fe2000801140c */
[----:B------:R-:W-:Y:S01]  /*d730*/  BSSY B0, `(.L_x_386) ;  /* 0x0000018000007945 */ /* 0x000fe20003800000 */
[----:B------:R-:W3:Y:S01]  /*d740*/  S2R R0, SR_CTAID.Z ;  /* 0x0000000000007919 */ /* 0x000ee20000002700 */
[----:B------:R-:W-:Y:S01]  /*d750*/  IADD3.X R5, R249, UR7, RZ, P0, !PT ;  /* 0x00000007f9057c10 */ /* 0x000fe200087fe4ff */
[----:B------:R-:W-:-:S02]  /*d760*/  ULDC.64 UR4, c[0x0][0x1f0] ;  /* 0x00007c0000047ab9 */ /* 0x000fc40000000a00 */
[----:B------:R-:W-:-:S04]  /*d770*/  UIMAD UR4, UR6, UR4, URZ ;  /* 0x00000004060472a4 */ /* 0x000fc8000f8e023f */
[----:B------:R-:W-:Y:S01]  /*d780*/  UIMAD UR4, UR12, UR5, UR4 ;  /* 0x000000050c0472a4 */ /* 0x000fe2000f8e0204 */
[----:B--2---:R-:W-:-:S04]  /*d790*/  SHF.R.S32.HI R2, RZ, 0x1f, R3 ;  /* 0x0000001fff027819 */ /* 0x004fc80000011403 */
[----:B------:R-:W-:Y:S01]  /*d7a0*/  LEA.HI R2, R2, R3, RZ, 0x3 ;  /* 0x0000000302027211 */ /* 0x000fe200078f18ff */
[----:B---3--:R-:W-:-:S03]  /*d7b0*/  IMAD.WIDE.U32 R4, R0, c[0x0][0x1f0], R4 ;  /* 0x00007c0000047a25 */ /* 0x008fc600078e0004 */
        /* <DEDUP_REMOVED lines=11> */
[----:B------:R2:W-:Y:S04]  /*d870*/  STG.E.128 [R10.64], R68 ;  /* 0x000000440a007986 */ /* 0x0005e8000c101d10 */
[----:B-1----:R2:W-:Y:S04]  /*d880*/  STG.E.128 [R10.64+0x80], R52 ;  /* 0x000080340a007986 */ /* 0x0025e8000c101d10 */
[----:B------:R2:W-:Y:S04]  /*d890*/  STG.E.128 [R10.64+0x100], R36 ;  /* 0x000100240a007986 */ /* 0x0005e8000c101d10 */
[----:B------:R2:W-:Y:S02]  /*d8a0*/  STG.E.128 [R10.64+0x180], R20 ;  /* 0x000180140a007986 */ /* 0x0005e4000c101d10 */
.L_x_387:
[----:B------:R-:W-:Y:S05]  /*d8b0*/  BSYNC B0 ;  /* 0x0000000000007941 */ /* 0x000fea0003800000 */
.L_x_386:
[----:B------:R-:W-:Y:S01]  /*d8c0*/  IADD3 R0, R2, 0x10, RZ ;  /* 0x0000001002007810 */ /* 0x000fe20007ffe0ff */
        /* <DEDUP_REMOVED lines=9> */
[----:B--2---:R-:W-:-:S03]  /*d960*/  LEA R10, P0, R8, c[0x0][0x1d0], 0x1 ;  /* 0x00007400080a7a11 */ /* 0x004fc600078008ff */
[----:B------:R-:W-:-:S05]  /*d970*/  IMAD R0, R3, c[0x0][0x1ec], R0 ;  /* 0x00007b0003007a24 */ /* 0x000fca00078e0200 */
[----:B------:R-:W-:-:S04]  /*d980*/  IADD3 R0, R9, R0, RZ ;  /* 0x0000000009007210 */ /* 0x000fc80007ffe0ff */
[----:B------:R-:W-:-:S05]  /*d990*/  LEA.HI.X R11, R8, c[0x0][0x1d4], R0, 0x1, P0 ;  /* 0x00007500080b7a11 */ /* 0x000fca00000f0c00 */
[----:B------:R2:W-:Y:S04]  /*d9a0*/  STG.E.128 [R10.64], R64 ;  /* 0x000000400a007986 */ /* 0x0005e8000c101d10 */
[----:B-1----:R2:W-:Y:S04]  /*d9b0*/  STG.E.128 [R10.64+0x80], R48 ;  /* 0x000080300a007986 */ /* 0x0025e8000c101d10 */
[----:B------:R2:W-:Y:S04]  /*d9c0*/  STG.E.128 [R10.64+0x100], R32 ;  /* 0x000100200a007986 */ /* 0x0005e8000c101d10 */
[----:B------:R2:W-:Y:S02]  /*d9d0*/  STG.E.128 [R10.64+0x180], R16 ;  /* 0x000180100a007986 */ /* 0x0005e4000c101d10 */
.L_x_389:
[----:B------:R-:W-:Y:S05]  /*d9e0*/  BSYNC B0 ;  /* 0x0000000000007941 */ /* 0x000fea0003800000 */
.L_x_388:
        /* <DEDUP_REMOVED lines=18> */
.L_x_391:
[----:B------:R-:W-:Y:S05]  /*db10*/  BSYNC B0 ;  /* 0x0000000000007941 */ /* 0x000fea0003800000 */
.L_x_390:
[----:B------:R-:W-:-:S13]  /*db20*/  ISETP.GE.AND P0, PT, R239, UR10, PT ;  /* 0x0000000aef007c0c */ /* 0x000fda000bf06270 */
[----:B------:R-:W-:Y:S05]  /*db30*/  @P0 EXIT ;  /* 0x000000000000094d */ /* 0x000fea0003800000 */
[----:B------:R-:W-:Y:S01]  /*db40*/  IADD3 R0, P0, R250, 0x30, RZ ;  /* 0x00000030fa007810 */ /* 0x000fe20007f1e0ff */
[----:B---3--:R-:W-:Y:S01]  /*db50*/  IMAD.MOV.U32 R2, RZ, RZ, R4 ;  /* 0x000000ffff027224 */ /* 0x008fe200078e0004 */
        /* <DEDUP_REMOVED lines=8> */
[----:B-1----:R-:W-:Y:S04]  /*dbe0*/  STG.E.128 [R4.64], R56 ;  /* 0x0000003804007986 */ /* 0x002fe8000c101d10 */
[----:B------:R-:W-:Y:S04]  /*dbf0*/  STG.E.128 [R4.64+0x80], R40 ;  /* 0x0000802804007986 */ /* 0x000fe8000c101d10 */
[----:B------:R-:W-:Y:S04]  /*dc00*/  STG.E.128 [R4.64+0x100], R24 ;  /* 0x0001001804007986 */ /* 0x000fe8000c101d10 */
[----:B------:R-:W-:Y:S01]  /*dc10*/  STG.E.128 [R4.64+0x180], R72 ;  /* 0x0001804804007986 */ /* 0x000fe2000c101d10 */
[----:B------:R-:W-:Y:S05]  /*dc20*/  EXIT ;  /* 0x000000000000794d */ /* 0x000fea0003800000 */
.L_x_373:
        /* <DEDUP_REMOVED lines=73> */
.L_x_393:
[----:B------:R-:W-:Y:S05]  /*e0c0*/  BSYNC B0 ;  /* 0x0000000000007941 */ /* 0x000fea0003800000 */
.L_x_392:
        /* <DEDUP_REMOVED lines=18> */
.L_x_395:
[----:B------:R-:W-:Y:S05]  /*e1f0*/  BSYNC B0 ;  /* 0x0000000000007941 */ /* 0x000fea0003800000 */
.L_x_394:
[----:B------:R-:W-:Y:S01]  /*e200*/  IADD3 R4, R6, 0x20, RZ ;  /* 0x0000002006047810 */ /* 0x000fe20007ffe0ff */
[----:B------:R-:W-:Y:S03]  /*e210*/  BSSY B0, `(.L_x_396) ;  /* 0x0000011000007945 */ /* 0x000fe60003800000 */
[----:B------:R-:W-:-:S13]  /*e220*/  ISETP.GE.AND P0, PT, R4, UR15, PT ;  /* 0x0000000f04007c0c */ /* 0x000fda000bf06270 */
[----:B------:R-:W-:Y:S05]  /*e230*/  @P0 BRA `(.L_x_397) ;  /* 0x000000e000000947 */ /* 0x000fea0003800000 */
[----:B-1----:R-:W-:Y:S01]  /*e240*/  IADD3 R2, P0, R12, 0x20, RZ ;  /* 0x000000200c027810 */ /* 0x002fe20007f1e0ff */
        /* <DEDUP_REMOVED lines=13> */
.L_x_397:
[----:B------:R-:W-:Y:S05]  /*e320*/  BSYNC B0 ;  /* 0x0000000000007941 */ /* 0x000fea0003800000 */
.L_x_396:
[----:B-1----:R-:W-:Y:S01]  /*e330*/  IADD3 R3, R6, 0x30, RZ ;  /* 0x0000003006037810 */ /* 0x002fe20007ffe0ff */
        /* <DEDUP_REMOVED lines=16> */
.L_x_399:
[----:B------:R-:W-:Y:S05]  /*e440*/  BSYNC B0 ;  /* 0x0000000000007941 */ /* 0x000fea0003800000 */
.L_x_398:
        /* <DEDUP_REMOVED lines=11> */
[----:B-1----:R-:W-:-:S02]  /*e500*/  @!P5 LEA R10, P2, R6, c[0x0][0x200], 0x2 ;  /* 0x00008000060ada11 */ /* 0x002fc400078410ff */
        /* <DEDUP_REMOVED lines=23> */
.L_x_400:
        /* <DEDUP_REMOVED lines=16> */
.L_x_1079:


//--------------------- .text._ZN5flash16flash_fwd_kernelI23Flash_fwd_kernel_traitsILi256ELi64ELi64ELi4ELb0ELb0EN7cutlass10bfloat16_tE19Flash_kernel_traitsILi256ELi64ELi64ELi4ES3_EELb1ELb1ELb0ELb1ELb0ELb0ELb0ELb0EEEvNS_16Flash_fwd_paramsE --------------------------
	.section	.text._ZN5flash16flash_fwd_kernelI23Flash_fwd_kernel_traitsILi256ELi64ELi64ELi4ELb0ELb0EN7cutlass10bfloat16_tE19Flash_kernel_traitsILi256ELi64ELi64ELi4ES3_EELb1ELb1ELb0ELb1ELb0ELb0ELb0ELb0EEEvNS_16Flash_fwd_paramsE,"ax",@progbits
	.sectioninfo	@"SHI_REGISTERS=255"
	.align	128
        .global         _ZN5flash16flash_fwd_kernelI23Flash_fwd_kernel_traitsILi256ELi64ELi64ELi4ELb0ELb0EN7cutlass10bfloat16_tE19Flash_kernel_traitsILi256ELi64ELi64ELi4ES3_EELb1ELb1ELb0ELb1ELb0ELb0ELb0ELb0EEEvNS_16Flash_fwd_paramsE
        .type           _ZN5flash16flash_fwd_kernelI23Flash_fwd_kernel_traitsILi256ELi64ELi64ELi4ELb0ELb0EN7cutlass10bfloat16_tE19Flash_kernel_traitsILi256ELi64ELi64ELi4ES3_EELb1ELb1ELb0ELb1ELb0ELb0ELb0ELb0EEEvNS_16Flash_fwd_paramsE,@function
        .size           _ZN5flash16flash_fwd_kernelI23Flash_fwd_kernel_traitsILi256ELi64ELi64ELi4ELb0ELb0EN7cutlass10bfloat16_tE19Flash_kernel_traitsILi256ELi64ELi64ELi4ES3_EELb1ELb1ELb0ELb1ELb0ELb0ELb0ELb0EEEvNS_16Flash_fwd_paramsE,(.L_x_1080 - _ZN5flash16flash_fwd_kernelI23Flash_fwd_kernel_traitsILi256ELi64ELi64ELi4ELb0ELb0EN7cutlass10bfloat16_tE19Flash_kernel_traitsILi256ELi64ELi64ELi4ES3_EELb1ELb1ELb0ELb1ELb0ELb0ELb0ELb0EEEvNS_16Flash_fwd_paramsE)
        .other          _ZN5flash16flash_fwd_kernelI23Flash_fwd_kernel_traitsILi256ELi64ELi64ELi4ELb0ELb0EN7cutlass10bfloat16_tE19Flash_kernel_traitsILi256ELi64ELi64ELi4ES3_EELb1ELb1ELb0ELb1ELb0ELb0ELb0ELb0EEEvNS_16Flash_fwd_paramsE,@"STO_CUDA_ENTRY STV_DEFAULT"
_ZN5flash16flash_fwd_kernelI23Flash_fwd_kernel_traitsILi256ELi64ELi64ELi4ELb0ELb0EN7cutlass10bfloat16_tE19Flash_kernel_traitsILi256ELi64ELi64ELi4ES3_EELb1ELb1ELb0ELb1ELb0ELb0ELb0ELb0EEEvNS_16Flash_fwd_paramsE:
.text._ZN5flash16flash_fwd_kernelI23Flash_fwd_kernel_traitsILi256ELi64ELi64ELi4ELb0ELb0EN7cutlass10bfloat16_tE19Flash_kernel_traitsILi256ELi64ELi64ELi4ES3_EELb1ELb1ELb0ELb1ELb0ELb0ELb0ELb0EEEvNS_16Flash_fwd_paramsE:
        /* <DEDUP_REMOVED lines=18> */
[----:B------:R-:W1:Y:S01]  /*0120*/  S2UR UR20, SR_CTAID.Y ;  /* 0x00000000001479c3 */ /* 0x000e620000002600 */
        /* <DEDUP_REMOVED lines=11> */
[----:B------:R-:W-:Y:S02]  /*01e0*/  UISETP.EQ.OR.EX UP0, UPT, URZ, UR5, !UP3, UP0 ;  /* 0x000000053f00728c */ /* 0x000fe4000df02700 */
[----:B-1----:R-:W-:-:S06]  /*01f0*/  ULOP3.LUT UR8, UR18, UR14, UR20, 0xfe, !UPT ;  /* 0x0000000e12087292 */ /* 0x002fcc000f8efe14 */
[----:B--2---:R-:W-:Y:S01]  /*0200*/  LOP3.LUT P3, RZ, R27, UR8, RZ, 0xfc, !PT ;  /* 0x000000081bff7c12 */ /* 0x004fe2000f86fcff */
[----:B------:R-:W-:Y:S02]  /*0210*/  ULDC.64 UR8, c[0x0][0x240] ;  /* 0x0000900000087ab9 */ /* 0x000fe40000000a00 */
[----:B------:R-:W-:Y:S02]  /*0220*/  UIMAD.WIDE UR8, UR20, UR10, UR8 ;  /* 0x0000000a140872a5 */ /* 0x000fe4000f8e0208 */
[----:B------:R-:W-:-:S08]  /*0230*/  ULDC.64 UR4, c[0x0][0x248] ;  /* 0x0000920000047ab9 */ /* 0x000fd00000000a00 */
[----:B------:R-:W-:Y:S02]  /*0240*/  @!P3 IMAD.MOV.U32 R10, RZ, RZ, c[0x0][0x308] ;  /* 0x0000c200ff0ab624 */ /* 0x000fe400078e00ff */
[----:B------:R-:W-:Y:S01]  /*0250*/  @!P3 IMAD.MOV.U32 R11, RZ, RZ, c[0x0][0x30c] ;  /* 0x0000c300ff0bb624 */ /* 0x000fe200078e00ff */
[----:B------:R-:W-:Y:S02]  /*0260*/  UIMAD.WIDE UR4, UR20, UR10, UR4 ;  /* 0x0000000a140472a5 */ /* 0x000fe4000f8e0204 */
[----:B------:R-:W-:Y:S02]  /*0270*/  ULDC.64 UR6, c[0x0][0x250] ;  /* 0x0000940000067ab9 */ /* 0x000fe40000000a00 */
[----:B------:R-:W-:Y:S01]  /*0280*/  @UP1 UIMAD.WIDE UR6, UR20, UR10, UR6 ;  /* 0x0000000a140612a5 */ /* 0x000fe2000f8e0206 */
        /* <DEDUP_REMOVED lines=10> */
[----:B------:R-:W-:Y:S02]  /*0330*/  PLOP3.LUT P1, PT, PT, PT, UP1, 0x80, 0x0 ;  /* 0x000000000000781c */ /* 0x000fe40003f2f018 */
        /* <DEDUP_REMOVED lines=42> */
.L_x_401:
[----:B------:R-:W-:Y:S02]  /*05e0*/  ULDC UR6, c[0x0][0x218] ;  /* 0x0000860000067ab9 */ /* 0x000fe40000000800 */
.L_x_402:
        /* <DEDUP_REMOVED lines=40> */
[----:B------:R-:W-:Y:S01]  /*0870*/  PLOP3.LUT P0, PT, PT, PT, UP0, 0x80, 0x0 ;  /* 0x000000000000781c */ /* 0x000fe20003f0f008 */
[----:B------:R-:W-:Y:S02]  /*0880*/  ULDC.64 UR4, c[0x0][0x198] ;  /* 0x0000660000047ab9 */ /* 0x000fe40000000a00 */
[----:B------:R-:W-:-:S02]  /*0890*/  @!UP1 USHF.R.S32.HI UR11, URZ, 0x1f, UR20 ;  /* 0x0000001f3f0b9899 */ /* 0x000fc40008011414 */
[----:B------:R-:W-:Y:S02]  /*08a0*/  @UP0 UIADD3 UR12, UR28, UR8, URZ ;  /* 0x000000081c0c0290 */ /* 0x000fe4000fffe03f */
[----:B------:R-:W-:Y:S02]  /*08b0*/  @UP1 UIMAD.WIDE.U32 UR30, UR13, UR26, URZ ;  /* 0x0000001a0d1e12a5 */ /* 0x000fe4000f8e003f */
[----:B------:R-:W-:Y:S02]  /*08c0*/  @!UP1 UIMAD UR11, UR11, UR6, URZ ;  /* 0x000000060b0b92a4 */ /* 0x000fe4000f8e023f */
[----:B------:R-:W-:Y:S02]  /*08d0*/  @UP0 UIMAD.WIDE.U32 UR32, UR12, UR4, URZ ;  /* 0x000000040c2002a5 */ /* 0x000fe4000f8e003f */
[----:B------:R-:W-:Y:S02]  /*08e0*/  @!UP1 UIMAD.WIDE.U32 UR34, UR20, UR6, URZ ;  /* 0x00000006142292a5 */ /* 0x000fe4000f8e003f */
[----:B------:R-:W-:-:S02]  /*08f0*/  @!UP1 UIMAD UR7, UR20, UR7, UR11 ;  /* 0x00000007140792a4 */ /* 0x000fc4000f8e020b */
[----:B------:R-:W-:Y:S02]  /*0900*/  @UP1 UIMAD UR27, UR13, UR27, UR31 ;  /* 0x0000001b0d1b12a4 */ /* 0x000fe4000f8e021f */
[----:B------:R-:W-:Y:S02]  /*0910*/  @UP0 UIMAD UR11, UR12, UR5, UR33 ;  /* 0x000000050c0b02a4 */ /* 0x000fe4000f8e0221 */
[----:B------:R-:W-:Y:S02]  /*0920*/  @UP1 UMOV UR6, UR30 ;  /* 0x0000001e00061c82 */ /* 0x000fe40008000000 */
[----:B------:R-:W-:Y:S02]  /*0930*/  USHF.R.S32.HI UR19, URZ, 0x1f, UR18 ;  /* 0x0000001f3f137899 */ /* 0x000fe40008011412 */
        /* <DEDUP_REMOVED lines=12> */
[----:B------:R-:W-:Y:S02]  /*0a00*/  UIMAD UR7, UR7, UR4, URZ ;  /* 0x00000004070772a4 */ /* 0x000fe4000f8e023f */
[----:B------:R-:W-:Y:S02]  /*0a10*/  UIMAD.WIDE.U32 UR30, UR20, UR4, UR30 ;  /* 0x00000004141e72a5 */ /* 0x000fe4000f8e001e */
[----:B------:R-:W-:-:S04]  /*0a20*/  UIMAD UR5, UR20, UR5, UR7 ;  /* 0x00000005140572a4 */ /* 0x000fc8000f8e0207 */
[----:B------:R-:W-:Y:S02]  /*0a30*/  UIADD3 UR11, UR31, UR5, URZ ;  /* 0x000000051f0b7290 */ /* 0x000fe4000fffe03f */
[----:B------:R-:W-:Y:S02]  /*0a40*/  UMOV UR12, UR30 ;  /* 0x0000001e000c7c82 */ /* 0x000fe40008000000 */
.L_x_404:
[----:B------:R-:W-:Y:S01]  /*0a50*/  IABS R0, c[0x0][0x1c8] ;  /* 0x0000720000007a13 */ /* 0x000fe20000000000 */
[----:B------:R-:W1:Y:S01]  /*0a60*/  S2R R2, SR_CTAID.Z ;  /* 0x0000000000027919 */ /* 0x000e620000002700 */
[----:B------:R-:W-:Y:S02]  /*0a70*/  UMOV UR30, URZ ;  /* 0x0000003f001e7c82 */ /* 0x000fe40008000000 */
[----:B------:R-:W2:Y:S02]  /*0a80*/  R2UR UR7, R0 ;  /* 0x00000000000773c2 */ /* 0x000ea400000e0000 */
[----:B--2---:R-:W2:Y:S08]  /*0a90*/  I2F.RP R0, UR7 ;  /* 0x0000000700007d06 */ /* 0x004eb00008209400 */
[----:B--2---:R-:W2:Y:S02]  /*0aa0*/  MUFU.RCP R0, R0 ;  /* 0x0000000000007308 */ /* 0x004ea40000001000 */
[----:B--2---:R-:W-:-:S06]  /*0ab0*/  IADD3 R0, R0, 0xffffffe, RZ ;  /* 0x0ffffffe00007810 */ /* 0x004fcc0007ffe0ff */
[----:B------:R-:W2:Y:S02]  /*0ac0*/  F2I.FTZ.U32.TRUNC.NTZ R0, R0 ;  /* 0x0000000000007305 */ /* 0x000ea4000021f000 */
[----:B--2---:R1:W2:Y:S02]  /*0ad0*/  R2UR UR31, R0 ;  /* 0x00000000001f73c2 */ /* 0x0042a400000e0000 */
[----:B-1----:R-:W-:Y:S01]  /*0ae0*/  IABS R0, R2 ;  /* 0x0000000200007213 */ /* 0x002fe20000000000 */
[----:B--2---:R-:W-:-:S05]  /*0af0*/  UIADD3 UR5, URZ, -UR31, URZ ;  /* 0x8000001f3f057290 */ /* 0x004fca000fffe03f */
[----:B------:R-:W1:Y:S01]  /*0b00*/  R2UR UR4, R0 ;  /* 0x00000000000473c2 */ /* 0x000e6200000e0000 */
[----:B------:R-:W-:-:S04]  /*0b10*/  UIMAD UR5, UR5, UR7, URZ ;  /* 0x00000007050572a4 */ /* 0x000fc8000f8e023f */
[----:B------:R-:W-:-:S07]  /*0b20*/  UIMAD.WIDE.U32 UR30, UR31, UR5, UR30 ;  /* 0x000000051f1e72a5 */ /* 0x000fce000f8e001e */
[----:B------:R-:W-:Y:S02]  /*0b30*/  UMOV UR5, UR31 ;  /* 0x0000001f00057c82 */ /* 0x000fe40008000000 */
[----:B-1----:R-:W-:-:S07]  /*0b40*/  UIMAD.WIDE.U32 UR30, UR5, UR4, URZ ;  /* 0x00000004051e72a5 */ /* 0x002fce000f8e003f */
[----:B------:R-:W-:Y:S02]  /*0b50*/  UMOV UR5, UR31 ;  /* 0x0000001f00057c82 */ /* 0x000fe40008000000 */
[----:B------:R-:W-:-:S04]  /*0b60*/  UIADD3 UR21, -UR5, URZ, URZ ;  /* 0x0000003f05157290 */ /* 0x000fc8000fffe13f */
[----:B------:R-:W-:Y:S02]  /*0b70*/  UIMAD UR4, UR7, UR21, UR4 ;  /* 0x00000015070472a4 */ /* 0x000fe4000f8e0204 */
[----:B------:R-:W-:Y:S02]  /*0b80*/  @UP0 UIADD3 UR21, UR28, UR8, URZ ;  /* 0x000000081c150290 */ /* 0x000fe4000fffe03f */
        /* <DEDUP_REMOVED lines=8> */
[----:B------:R-:W-:-:S05]  /*0c10*/  UISETP.NE.AND UP2, UPT, URZ, UR7, UPT ;  /* 0x000000073f00728c */ /* 0x000fca000bf45270 */
[----:B------:R-:W-:Y:S02]  /*0c20*/  UMOV UR8, UR5 ;  /* 0x0000000500087c82 */ /* 0x000fe40008000000 */
[----:B------:R-:W-:Y:S02]  /*0c30*/  ULDC.64 UR4, c[0x0][0x1a0] ;  /* 0x0000680000047ab9 */ /* 0x000fe40000000a00 */
[----:B------:R-:W-:Y:S02]  /*0c40*/  @UP0 UIMAD.WIDE.U32 UR30, UR21, UR4, URZ ;  /* 0x00000004151e02a5 */ /* 0x000fe4000f8e003f */
[----:B------:R-:W-:Y:S02]  /*0c50*/  @!UP1 UIADD3 UR8, -UR8, URZ, URZ ;  /* 0x0000003f08089290 */ /* 0x000fe4000fffe13f */
[----:B------:R-:W-:Y:S02]  /*0c60*/  @!UP2 ULOP3.LUT UR8, URZ, UR7, URZ, 0x33, !UPT ;  /* 0x000000073f08a292 */ /* 0x000fe4000f8e333f */
[----:B------:R-:W-:-:S02]  /*0c70*/  @UP0 UIMAD UR21, UR21, UR5, UR31 ;  /* 0x00000005151502a4 */ /* 0x000fc4000f8e021f */
[----:B------:R-:W-:Y:S02]  /*0c80*/  USHF.R.S32.HI UR29, URZ, 0x1f, UR8 ;  /* 0x0000001f3f1d7899 */ /* 0x000fe40008011408 */
        /* <DEDUP_REMOVED lines=15> */
.L_x_405:
[CC--:B------:R-:W-:Y:S01]  /*0d80*/  LEA.HI R4, R11.reuse, R27.reuse, RZ, 0x4 ;  /* 0x0000001b0b047211 */ /* 0x0c0fe200078f20ff */
[----:B------:R-:W1:Y:S01]  /*0d90*/  S2R R20, SR_CTAID.Z ;  /* 0x0000000000147919 */ /* 0x000e620000002700 */
[----:B------:R-:W-:Y:S01]  /*0da0*/  LEA.HI R0, R11, R27, RZ, 0x3 ;  /* 0x0000001b0b007211 */ /* 0x000fe200078f18ff */
[----:B------:R-:W-:Y:S01]  /*0db0*/  ULDC.64 UR4, c[0x0][0x1b8] ;  /* 0x00006e0000047ab9 */ /* 0x000fe20000000a00 */
[----:B------:R-:W-:Y:S01]  /*0dc0*/  SHF.R.S32.HI R5, RZ, 0x4, R4 ;  /* 0x00000004ff057819 */ /* 0x000fe20000011404 */
[----:B------:R-:W-:Y:S01]  /*0dd0*/  UIMAD UR4, UR29, UR4, URZ ;  /* 0x000000041d0472a4 */ /* 0x000fe2000f8e023f */
[----:B------:R-:W-:Y:S01]  /*0de0*/  LOP3.LUT R2, R0, 0xfffffff8, RZ, 0xc0, !PT ;  /* 0xfffffff800027812 */ /* 0x000fe200078ec0ff */
[----:B------:R-:W-:Y:S01]  /*0df0*/  IMAD.U32 R8, RZ, RZ, UR14 ;  /* 0x0000000eff087e24 */ /* 0x000fe2000f8e00ff */
[C---:B------:R-:W-:Y:S01]  /*0e00*/  LEA.HI R3, R4.reuse, R5, RZ, 0x1 ;  /* 0x0000000504037211 */ /* 0x040fe200078f08ff */
        /* <DEDUP_REMOVED lines=9> */
[----:B------:R-:W-:Y:S01]  /*0ea0*/  IMAD.IADD R26, R5, 0x1, -R0 ;  /* 0x00000001051a7824 */ /* 0x000fe200078e0a00 */
[----:B------:R-:W-:Y:S01]  /*0eb0*/  LOP3.LUT R0, R3, 0x1c0, RZ, 0xc0, !PT ;  /* 0x000001c003007812 */ /* 0x000fe200078ec0ff */
[----:B------:R-:W-:Y:S01]  /*0ec0*/  IMAD.SHL.U32 R114, R25, 0x8, RZ ;  /* 0x0000000819727824 */ /* 0x000fe200078e00ff */
[----:B------:R-:W-:Y:S01]  /*0ed0*/  SHF.R.S32.HI R3, RZ, 0x1f, R6 ;  /* 0x0000001fff037819 */ /* 0x000fe20000011406 */
[----:B------:R-:W-:Y:S01]  /*0ee0*/  IMAD R7, R19, c[0x0][0x198], RZ ;  /* 0x0000660013077a24 */ /* 0x000fe200078e02ff */
[----:B------:R-:W-:Y:S01]  /*0ef0*/  SHF.R.S32.HI R24, RZ, 0x5, R24 ;  /* 0x00000005ff187819 */ /* 0x000fe20000011418 */
[----:B------:R-:W-:Y:S01]  /*0f00*/  IMAD.SHL.U32 R11, R11, 0x8, RZ ;  /* 0x000000080b0b7824 */ /* 0x000fe200078e00ff */
[----:B------:R-:W-:Y:S01]  /*0f10*/  LOP3.LUT R2, R0, 0x38, R114, 0xf8, !PT ;  /* 0x0000003800027812 */ /* 0x000fe200078ef872 */
[----:B------:R-:W-:Y:S01]  /*0f20*/  IMAD.WIDE R8, R8, 0x40, R18 ;  /* 0x0000004008087825 */ /* 0x000fe200078e0212 */
[----:B------:R-:W-:-:S02]  /*0f30*/  SHF.R.U32.HI R0, RZ, 0x3, R0 ;  /* 0x00000003ff007819 */ /* 0x000fc40000011600 */
[----:B------:R-:W-:Y:S02]  /*0f40*/  LEA.HI R12, R3, R6, RZ, 0x3 ;  /* 0x00000006030c7211 */ /* 0x000fe400078f18ff */
[--C-:B------:R-:W-:Y:S02]  /*0f50*/  SHF.R.S32.HI R115, RZ, 0x1f, R114.reuse ;  /* 0x0000001fff737819 */ /* 0x100fe40000011472 */
[----:B------:R-:W-:Y:S02]  /*0f60*/  LOP3.LUT R10, R2, R0, RZ, 0x3c, !PT ;  /* 0x00000000020a7212 */ /* 0x000fe400078e3cff */
[----:B------:R-:W-:Y:S01]  /*0f70*/  LOP3.LUT R0, R12, 0xfffffff8, RZ, 0xc0, !PT ;  /* 0xfffffff80c007812 */ /* 0x000fe200078ec0ff */
[----:B------:R-:W-:Y:S01]  /*0f80*/  IMAD.WIDE.U32 R4, R18, c[0x0][0x198], R114 ;  /* 0x0000660012047a25 */ /* 0x000fe200078e0072 */
[C---:B------:R-:W-:Y:S01]  /*0f90*/  IADD3 R2, P0, R114.reuse, UR6, RZ ;  /* 0x0000000672027c10 */ /* 0x040fe2000ff1e0ff */
[----:B------:R-:W-:Y:S01]  /*0fa0*/  ULDC.64 UR6, c[0x0][0x1b0] ;  /* 0x00006c0000067ab9 */ /* 0x000fe20000000a00 */
[----:B------:R-:W-:Y:S01]  /*0fb0*/  IADD3 R111, R114, 0x40, RZ ;  /* 0x00000040726f7810 */ /* 0x000fe20007ffe0ff */
[----:B------:R-:W-:Y:S01]  /*0fc0*/  IMAD.IADD R6, R6, 0x1, -R0 ;  /* 0x0000000106067824 */ /* 0x000fe200078e0a00 */
[----:B------:R-:W-:Y:S01]  /*0fd0*/  IADD3.X R3, R115, UR27, RZ, P0, !PT ;  /* 0x0000001b73037c10 */ /* 0x000fe200087fe4ff */
[----:B------:R-:W-:Y:S01]  /*0fe0*/  IMAD R0, R18, c[0x0][0x19c], R7 ;  /* 0x0000670012007a24 */ /* 0x000fe200078e0207 */
[----:B------:R-:W-:Y:S01]  /*0ff0*/  IADD3 R4, P0, R4, UR12, RZ ;  /* 0x0000000c04047c10 */ /* 0x000fe2000ff1e0ff */
[----:B------:R-:W-:Y:S01]  /*1000*/  IMAD.SHL.U32 R7, R26, 0x8, RZ ;  /* 0x000000081a077824 */ /* 0x000fe200078e00ff */
[----:B------:R-:W-:Y:S01]  /*1010*/  LOP3.LUT P2, RZ, R6, 0x4, RZ, 0xc0, !PT ;  /* 0x0000000406ff7812 */ /* 0x000fe2000784c0ff */
[----:B-1----:R-:W-:Y:S01]  /*1020*/  IMAD.WIDE.U32 R20, R20, c[0x0][0x1a8], R2 ;  /* 0x00006a0014147a25 */ /* 0x002fe200078e0002 */
[----:B------:R-:W-:Y:S01]  /*1030*/  IADD3.X R5, R5, UR11, R0, P0, !PT ;  /* 0x0000000b05057c10 */ /* 0x000fe200087fe400 */
[----:B------:R-:W-:Y:S01]  /*1040*/  UIMAD UR6, UR29, UR6, URZ ;  /* 0x000000061d0672a4 */ /* 0x000fe2000f8e023f */
[C---:B------:R-:W-:Y:S01]  /*1050*/  LOP3.LUT P1, RZ, R6.reuse, 0x2, RZ, 0xc0, !PT ;  /* 0x0000000206ff7812 */ /* 0x040fe2000782c0ff */
[----:B------:R-:W-:Y:S01]  /*1060*/  IMAD.SHL.U32 R0, R6, 0x40, RZ ;  /* 0x0000004006007824 */ /* 0x000fe200078e00ff */
[----:B------:R-:W-:Y:S01]  /*1070*/  UIMAD UR27, UR8, UR5, UR4 ;  /* 0x00000005081b72a4 */ /* 0x000fe2000f8e0204 */
[----:B------:R-:W-:Y:S01]  /*1080*/  IMAD R6, R19, c[0x0][0x1a0], RZ ;  /* 0x0000680013067a24 */ /* 0x000fe200078e02ff */
[----:B------:R-:W-:Y:S01]  /*1090*/  UIMAD UR7, UR8, UR7, UR6 ;  /* 0x00000007080772a4 */ /* 0x000fe2000f8e0206 */
[----:B------:R-:W-:Y:S01]  /*10a0*/  IMAD.WIDE.U32 R2, R18, c[0x0][0x1a0], R114 ;  /* 0x0000680012027a25 */ /* 0x000fe200078e0072 */
[----:B------:R-:W-:Y:S01]  /*10b0*/  LOP3.LUT R0, R0, 0x1c0, RZ, 0xc0, !PT ;  /* 0x000001c000007812 */ /* 0x000fe200078ec0ff */
[----:B------:R1:W-:Y:S01]  /*10c0*/  STL.64 [R1+0x8], R114 ;  /* 0x0000087201007387 */ /* 0x0003e20000100a00 */
[----:B------:R-:W-:Y:S01]  /*10d0*/  IADD3 R110, R114, 0x80, RZ ;  /* 0x00000080726e7810 */ /* 0x000fe20007ffe0ff */
[----:B------:R-:W-:Y:S01]  /*10e0*/  IMAD R6, R18, c[0x0][0x1a4], R6 ;  /* 0x0000690012067a24 */ /* 0x000fe200078e0206 */
[----:B------:R-:W-:Y:S01]  /*10f0*/  LOP3.LUT R7, R0, 0x8, R7, 0xf8, !PT ;  /* 0x0000000800077812 */ /* 0x000fe200078ef807 */
[----:B------:R-:W-:Y:S01]  /*1100*/  UIADD3 UR6, -UR15, UR17, URZ ;  /* 0x000000110f067290 */ /* 0x000fe2000fffe13f */
[----:B------:R-:W-:Y:S01]  /*1110*/  IADD3 R2, P0, R2, UR26, RZ ;  /* 0x0000001a02027c10 */ /* 0x000fe2000ff1e0ff */
[----:B------:R-:W-:Y:S01]  /*1120*/  ULDC.64 UR4, c[0x0][0x1a8] ;  /* 0x00006a0000047ab9 */ /* 0x000fe20000000a00 */
[----:B------:R-:W-:Y:S01]  /*1130*/  SHF.R.U32.HI R0, RZ, 0x3, R0 ;  /* 0x00000003ff007819 */ /* 0x000fe20000011600 */
[----:B------:R-:W-:Y:S01]  /*1140*/  UIMAD UR4, UR19, UR4, URZ ;  /* 0x00000004130472a4 */ /* 0x000fe2000f8e023f */
[----:B------:R-:W-:Y:S01]  /*1150*/  IADD3.X R3, R3, UR21, R6, P0, !PT ;  /* 0x0000001503037c10 */ /* 0x000fe200087fe406 */
[----:B------:R-:W-:Y:S01]  /*1160*/  IMAD.U32 R6, RZ, RZ, UR8 ;  /* 0x00000008ff067e24 */ /* 0x000fe2000f8e00ff */
[----:B------:R-:W-:Y:S01]  /*1170*/  LOP3.LUT R7, R7, R0, RZ, 0x3c, !PT ;  /* 0x0000000007077212 */ /* 0x000fe200078e3cff */
[----:B------:R-:W-:Y:S01]  /*1180*/  IMAD.U32 R0, RZ, RZ, UR8 ;  /* 0x00000008ff007e24 */ /* 0x000fe2000f8e00ff */
[----:B------:R-:W-:Y:S01]  /*1190*/  IADD3 R109, R114, 0xc0, RZ ;  /* 0x000000c0726d7810 */ /* 0x000fe20007ffe0ff */
[----:B------:R-:W-:Y:S01]  /*11a0*/  IMAD.WIDE.U32 R28, R6, c[0x0][0x1b8], R2 ;  /* 0x00006e00061c7a25 */ /* 0x000fe200078e0002 */
[----:B------:R-:W-:Y:S01]  /*11b0*/  ISETP.GE.AND P0, PT, R18, UR6, PT ;  /* 0x0000000612007c0c */ /* 0x000fe2000bf06270 */
[----:B------:R-:W-:Y:S01]  /*11c0*/  UIMAD UR4, UR18, UR5, UR4 ;  /* 0x00000005120472a4 */ /* 0x000fe2000f8e0204 */
[----:B------:R-:W-:Y:S01]  /*11d0*/  LOP3.LUT R10, R10, 0xfffffe00, R11, 0xf8, !PT ;  /* 0xfffffe000a0a7812 */ /* 0x000fe200078ef80b */
[----:B------:R-:W-:Y:S01]  /*11e0*/  IMAD.WIDE.U32 R32, R0, c[0x0][0x1b0], R4 ;  /* 0x00006c0000207a25 */ /* 0x000fe200078e0004 */
[----:B------:R-:W-:-:S03]  /*11f0*/  IADD3 R31, R29, UR27, RZ ;  /* 0x0000001b1d1f7c10 */ /* 0x000fc6000fffe0ff */
[----:B------:R-:W-:Y:S01]  /*1200*/  IMAD.SHL.U32 R5, R12, 0x40, RZ ;  /* 0x000000400c057824 */ /* 0x000fe200078e00ff */
[----:B------:R1:W-:Y:S01]  /*1210*/  STL.64 [R1+0x30], R32 ;  /* 0x0000302001007387 */ /* 0x0003e20000100a00 */
[----:B------:R-:W-:Y:S01]  /*1220*/  IADD3 R35, R33, UR7, RZ ;  /* 0x0000000721237c10 */ /* 0x000fe2000fffe0ff */
[----:B------:R-:W-:Y:S02]  /*1230*/  IMAD.MOV.U32 R4, RZ, RZ, 0x10 ;  /* 0x00000010ff047424 */ /* 0x000fe400078e00ff */
[----:B------:R1:W-:Y:S01]  /*1240*/  STL.64 [R1+0x50], R28 ;  /* 0x0000501c01007387 */ /* 0x0003e20000100a00 */
[----:B------:R-:W-:Y:S01]  /*1250*/  IMAD.MOV.U32 R0, RZ, RZ, 0x20 ;  /* 0x00000020ff007424 */ /* 0x000fe200078e00ff */
[----:B------:R-:W-:Y:S01]  /*1260*/  LOP3.LUT R5, R7, 0xfffffe00, R5, 0xf8, !PT ;  /* 0xfffffe0007057812 */ /* 0x000fe200078ef805 */
[----:B------:R-:W-:Y:S01]  /*1270*/  IMAD.SHL.U32 R223, R10, 0x2, RZ ;  /* 0x000000020adf7824 */ /* 0x000fe200078e00ff */
[----:B------:R1:W-:Y:S01]  /*1280*/  STL [R1+0x24], R111 ;  /* 0x0000246f01007387 */ /* 0x0003e20000100800 */
[----:B------:R-:W-:-:S02]  /*1290*/  IADD3 R7, R21, UR4, RZ ;  /* 0x0000000415077c10 */ /* 0x000fc4000fffe0ff */
[----:B------:R-:W-:Y:S01]  /*12a0*/  SEL R4, R4, 0xfffffff0, !P1 ;  /* 0xfffffff004047807 */ /* 0x000fe20004800000 */
[----:B------:R1:W-:Y:S01]  /*12b0*/  STL [R1+0x20], R110 ;  /* 0x0000206e01007387 */ /* 0x0003e20000100800 */
[----:B------:R-:W-:-:S03]  /*12c0*/  SEL R0, R0, 0xffffffe0, !P2 ;  /* 0xffffffe000007807 */ /* 0x000fc60005000000 */
[----:B------:R1:W-:Y:S04]  /*12d0*/  STL [R1+0x28], R109 ;  /* 0x0000286d01007387 */ /* 0x0003e80000100800 */
[----:B------:R1:W-:Y:S04]  /*12e0*/  STL [R1+0x44], R31 ;  /* 0x0000441f01007387 */ /* 0x0003e80000100800 */
[----:B------:R1:W-:Y:S01]  /*12f0*/  STL [R1+0x1c], R35 ;  /* 0x00001c2301007387 */ /* 0x0003e20000100800 */
        /* <DEDUP_REMOVED lines=39> */
.L_x_407:
[----:B------:R-:W-:Y:S05]  /*1570*/  BSYNC B0 ;  /* 0x0000000000007941 */ /* 0x000fea0003800000 */
.L_x_406:
[----:B------:R-:W-:Y:S01]  /*1580*/  IADD3 R22, R18, 0x10, RZ ;  /* 0x0000001012167810 */ /* 0x000fe20007ffe0ff */
[----:B------:R-:W-:Y:S03]  /*1590*/  BSSY B0, `(.L_x_408) ;  /* 0x000002c000007945 */ /* 0x000fe60003800000 */
[----:B------:R-:W-:-:S13]  /*15a0*/  ISETP.GE.AND P0, PT, R22, UR6, PT ;  /* 0x0000000616007c0c */ /* 0x000fda000bf06270 */
[----:B------:R-:W-:Y:S05]  /*15b0*/  @P0 BRA `(.L_x_409) ;  /* 0x0000029000000947 */ /* 0x000fea0003800000 */
[----:B--2---:R-:W-:Y:S01]  /*15c0*/  IADD3 R10, P0, R8, 0x10, RZ ;  /* 0x00000010080a7810 */ /* 0x004fe20007f1e0ff */
[----:B------:R-:W-:Y:S01]  /*15d0*/  IMAD.MOV.U32 R3, RZ, RZ, R7 ;  /* 0x000000ffff037224 */ /* 0x000fe200078e0007 */
[----:B------:R-:W-:Y:S02]  /*15e0*/  ISETP.GE.AND P5, PT, R114, c[0x0][0x220], PT ;  /* 0x0000880072007a0c */ /* 0x000fe40003fa6270 */
[----:B------:R-:W-:Y:S01]  /*15f0*/  ISETP.GE.AND P4, PT, R111, c[0x0][0x220], PT ;  /* 0x000088006f007a0c */ /* 0x000fe20003f86270 */
[----:B------:R-:W-:Y:S01]  /*1600*/  IMAD.X R2, RZ, RZ, R9, P0 ;  /* 0x000000ffff027224 */ /* 0x000fe200000e0609 */
[----:B------:R-:W-:Y:S02]  /*1610*/  ISETP.GE.AND P2, PT, R110, c[0x0][0x220], PT ;  /* 0x000088006e007a0c */ /* 0x000fe40003f46270 */
[----:B------:R-:W-:Y:S01]  /*1620*/  ISETP.GE.AND P0, PT, R109, c[0x0][0x220], PT ;  /* 0x000088006d007a0c */ /* 0x000fe20003f06270 */
[----:B------:R-:W-:Y:S02]  /*1630*/  IMAD R16, R2, c[0x0][0x190], RZ ;  /* 0x0000640002107a24 */ /* 0x000fe400078e02ff */
[----:B------:R-:W-:-:S02]  /*1640*/  IMAD.MOV.U32 R2, RZ, RZ, R20 ;  /* 0x000000ffff027224 */ /* 0x000fc400078e0014 */
[C---:B------:R-:W-:Y:S02]  /*1650*/  IMAD R16, R10.reuse, c[0x0][0x194], R16 ;  /* 0x000065000a107a24 */ /* 0x040fe400078e0210 */
[----:B------:R-:W-:Y:S01]  /*1660*/  IMAD.WIDE.U32 R2, R10, c[0x0][0x190], R2 ;  /* 0x000064000a027a25 */ /* 0x000fe200078e0002 */
[----:B------:R2:W-:Y:S03]  /*1670*/  @P5 STS.128 [R223+0x800], RZ ;  /* 0x000800ffdf005388 */ /* 0x0005e60000000c00 */
[----:B------:R-:W-:Y:S01]  /*1680*/  IMAD.IADD R16, R3, 0x1, R16 ;  /* 0x0000000103107824 */ /* 0x000fe200078e0210 */
[C---:B------:R-:W-:Y:S02]  /*1690*/  @!P5 LEA R14, P6, R2.reuse, c[0x0][0x160], 0x1 ;  /* 0x00005800020eda11 */ /* 0x040fe400078c08ff */
[C---:B------:R-:W-:Y:S02]  /*16a0*/  @!P4 LEA R12, P3, R2.reuse, c[0x0][0x160], 0x1 ;  /* 0x00005800020cca11 */ /* 0x040fe400078608ff */
[----:B------:R-:W-:-:S02]  /*16b0*/  @!P2 LEA R10, P1, R2, c[0x0][0x160], 0x1 ;  /* 0x00005800020aaa11 */ /* 0x000fc400078208ff */
        /* <DEDUP_REMOVED lines=25> */
.L_x_409:
[----:B------:R-:W-:Y:S05]  /*1850*/  BSYNC B0 ;  /* 0x0000000000007941 */ /* 0x000fea0003800000 */
.L_x_408:
        /* <DEDUP_REMOVED lines=45> */
.L_x_411:
[----:B------:R-:W-:Y:S05]  /*1b30*/  BSYNC B0 ;  /* 0x0000000000007941 */ /* 0x000fea0003800000 */
.L_x_410:
        /* <DEDUP_REMOVED lines=8> */
[----:B--2---:R-:W-:Y:S01]  /*1bc0*/  IADD3 R2, P0, R8, 0x30, RZ ;  /* 0x0000003008027810 */ /* 0x004fe20007f1e0ff */
        /* <DEDUP_REMOVED lines=39> */
.L_x_413:
[----:B------:R-:W-:Y:S05]  /*1e40*/  BSYNC B0 ;  /* 0x0000000000007941 */ /* 0x000fea0003800000 */
.L_x_412:
[----:B------:R-:W-:Y:S01]  /*1e50*/  IMAD.MOV.U32 R112, RZ, RZ, R34 ;  /* 0x000000ffff707224 */ /* 0x000fe200078e0022 */
[----:B------:R-:W-:Y:S01]  /*1e60*/  UIADD3 UR30, UR9, -0x1, URZ ;  /* 0xffffffff091e7890 */ /* 0x000fe2000fffe03f */
[----:B------:R-:W-:Y:S01]  /*1e70*/  IMAD.MOV.U32 R113, RZ, RZ, R35 ;  /* 0x000000ffff717224 */ /* 0x000fe200078e0023 */
[----:B------:R-:W-:Y:S01]  /*1e80*/  MOV R112, R32 ;  /* 0x0000002000707202 */ /* 0x000fe20000000f00 */
[----:B------:R-:W-:Y:S01]  /*1e90*/  BSSY B0, `(.L_x_414) ;  /* 0x000002c000007945 */ /* 0x000fe20003800000 */
[----:B------:R-:W-:Y:S01]  /*1ea0*/  UIMAD UR29, UR30, -0x40, UR16 ;  /* 0xffffffc01e1d78a4 */ /* 0x000fe2000f8e0210 */
[----:B------:R-:W-:Y:S01]  /*1eb0*/  MOV R106, UR32 ;  /* 0x00000020006a7c02 */ /* 0x000fe20008000f00 */
[----:B------:R-:W-:Y:S01]  /*1ec0*/  USHF.R.S32.HI UR33, URZ, 0x1f, UR30 ;  /* 0x0000001f3f217899 */ /* 0x000fe2000801141e */
[----:B------:R3:W-:Y:S01]  /*1ed0*/  STL.64 [R1+0x18], R112 ;  /* 0x0000187001007387 */ /* 0x0007e20000100a00 */
[----:B------:R-:W-:Y:S02]  /*1ee0*/  UIMAD UR5, UR31, UR30, URZ ;  /* 0x0000001e1f0572a4 */ /* 0x000fe4000f8e023f */
[----:B------:R-:W-:Y:S01]  /*1ef0*/  ISETP.GE.AND P0, PT, R18, UR29, PT ;  /* 0x0000001d12007c0c */ /* 0x000fe2000bf06270 */
[----:B--2---:R-:W-:Y:S01]  /*1f00*/  IMAD.WIDE.U32 R2, R106, UR30, R112 ;  /* 0x0000001e6a027c25 */ /* 0x004fe2000f8e0070 */
[----:B------:R-:W-:-:S06]  /*1f10*/  UIMAD UR5, UR33, UR32, UR5 ;  /* 0x00000020210572a4 */ /* 0x000fcc000f8e0205 */
[----:B------:R-:W-:-:S05]  /*1f20*/  IADD3 R7, R3, UR5, RZ ;  /* 0x0000000503077c10 */ /* 0x000fca000fffe0ff */
[----:B------:R-:W-:Y:S05]  /*1f30*/  @P0 BRA `(.L_x_415) ;  /* 0x0000021000000947 */ /* 0x000fea0003800000 */
[----:B------:R-:W-:Y:S02]  /*1f40*/  ISETP.GE.AND P5, PT, R114, c[0x0][0x220], PT ;  /* 0x0000880072007a0c */ /* 0x000fe40003fa6270 */
        /* <DEDUP_REMOVED lines=32> */
.L_x_415:
[----:B------:R-:W-:Y:S05]  /*2150*/  BSYNC B0 ;  /* 0x0000000000007941 */ /* 0x000fea0003800000 */
.L_x_414:
        /* <DEDUP_REMOVED lines=41> */
.L_x_417:
[----:B------:R-:W-:Y:S05]  /*23f0*/  BSYNC B0 ;  /* 0x0000000000007941 */ /* 0x000fea0003800000 */
.L_x_416:
        /* <DEDUP_REMOVED lines=40> */
.L_x_419:
[----:B------:R-:W-:Y:S05]  /*2680*/  BSYNC B0 ;  /* 0x0000000000007941 */ /* 0x000fea0003800000 */
.L_x_418:
[----:B------:R-:W-:Y:S01]  /*2690*/  ISETP.GE.AND P0, PT, R16, UR29, PT ;  /* 0x0000001d10007c0c */ /* 0x000fe2000bf06270 */
[----:B------:R-:W-:-:S12]  /*26a0*/  BSSY B0, `(.L_x_420) ;  /* 0x0000029000007945 */ /* 0x000fd80003800000 */
[----:B------:R-:W-:Y:S05]  /*26b0*/  @P0 BRA `(.L_x_421) ;  /* 0x0000027000000947 */ /* 0x000fea0003800000 */
[----:B------:R-:W-:Y:S01]  /*26c0*/  ISETP.GE.AND P5, PT, R114, c[0x0][0x220], PT ;  /* 0x0000880072007a0c */ /* 0x000fe20003fa6270 */
[----:B--2---:R-:W-:Y:S01]  /*26d0*/  IMAD.MOV.U32 R10, RZ, RZ, c[0x0][0x198] ;  /* 0x00006600ff0a7624 */ /* 0x004fe200078e00ff */
        /* <DEDUP_REMOVED lines=37> */
.L_x_421:
[----:B------:R-:W-:Y:S05]  /*2930*/  BSYNC B0 ;  /* 0x0000000000007941 */ /* 0x000fea0003800000 */
.L_x_420:
[----:B------:R-:W-:Y:S01]  /*2940*/  ULDC.64 UR4, c[0x0][0x318] ;  /* 0x0000c60000047ab9 */ /* 0x000fe20000000a00 */
[----:B------:R-:W0:Y:S01]  /*2950*/  LDGDEPBAR ;  /* 0x00000000000079af */ /* 0x000e220000000000 */
[----:B------:R-:W-:Y:S01]  /*2960*/  UISETP.NE.U32.AND UP1, UPT, URZ, UR4, UPT ;  /* 0x000000043f00728c */ /* 0x000fe2000bf25070 */
[----:B--2---:R-:W-:Y:S02]  /*2970*/  IMAD.MOV.U32 R8, RZ, RZ, R30 ;  /* 0x000000ffff087224 */ /* 0x004fe400078e001e */
[----:B------:R-:W-:Y:S01]  /*2980*/  IMAD.MOV.U32 R9, RZ, RZ, R31 ;  /* 0x000000ffff097224 */ /* 0x000fe200078e001f */
[----:B------:R-:W-:-:S03]  /*2990*/  UISETP.NE.AND.EX UP1, UPT, URZ, UR5, UPT, UP1 ;  /* 0x000000053f00728c */ /* 0x000fc6000bf25310 */
[----:B------:R-:W-:-:S03]  /*29a0*/  ULDC.64 UR4, c[0x0][0x320] ;  /* 0x0000c80000047ab9 */ /* 0x000fc60000000a00 */
[----:B------:R-:W-:-:S05]  /*29b0*/  PLOP3.LUT P0, PT, PT, PT, UP1, 0x80, 0x0 ;  /* 0x000000000000781c */ /* 0x000fca0003f0f018 */
[----:B------:R-:W-:Y:S02]  /*29c0*/  @UP1 USHF.R.S32.HI UR6, URZ, 0x1f, UR20 ;  /* 0x0000001f3f061899 */ /* 0x000fe40008011414 */
[----:B------:R-:W-:Y:S02]  /*29d0*/  @UP1 UIMAD.WIDE.U32 UR18, UR20, UR4, UR18 ;  /* 0x00000004141212a5 */ /* 0x000fe4000f8e0012 */
[----:B------:R-:W-:-:S03]  /*29e0*/  @UP1 UIMAD UR6, UR6, UR4, URZ ;  /* 0x00000004060612a4 */ /* 0x000fc6000f8e023f */
[----:B------:R-:W-:Y:S01]  /*29f0*/  ULDC UR4, c[0x0][0x318] ;  /* 0x0000c60000047ab9 */ /* 0x000fe20000000800 */
[----:B------:R-:W-:-:S04]  /*2a00*/  DEPBAR.LE SB0, 0x0 ;  /* 0x000080000000791a */ /* 0x000fc80000000000 */
[----:B------:R-:W-:Y:S02]  /*2a10*/  @UP1 UIMAD UR5, UR20, UR5, UR6 ;  /* 0x00000005140512a4 */ /* 0x000fe4000f8e0206 */
[----:B------:R-:W-:Y:S02]  /*2a20*/  @UP1 ULEA UR6, UP0, UR18, UR4, 0x2 ;  /* 0x0000000412061291 */ /* 0x000fe4000f80103f */
[----:B------:R-:W-:Y:S02]  /*2a30*/  @UP1 UIADD3 UR5, UR19, UR5, URZ ;  /* 0x0000000513051290 */ /* 0x000fe4000fffe03f */
[----:B------:R-:W-:Y:S02]  /*2a40*/  ULDC UR4, c[0x0][0x31c] ;  /* 0x0000c70000047ab9 */ /* 0x000fe40000000800 */
[----:B------:R-:W-:Y:S01]  /*2a50*/  @UP1 ULEA.HI.X UR7, UR18, UR4, UR5, 0x2, UP0 ;  /* 0x0000000412071291 */ /* 0x000fe200080f1405 */
[----:B------:R-:W-:-:S05]  /*2a60*/  IMAD.U32 R2, RZ, RZ, UR6 ;  /* 0x00000006ff027e24 */ /* 0x000fca000f8e00ff */
[----:B------:R-:W-:Y:S02]  /*2a70*/  MOV R3, UR7 ;  /* 0x0000000700037c02 */ /* 0x000fe40008000f00 */
[----:B------:R-:W-:Y:S02]  /*2a80*/  ISETP.GE.AND P1, PT, R18, UR29, PT ;  /* 0x0000001d12007c0c */ /* 0x000fe4000bf26270 */
[----:B------:R-:W-:Y:S01]  /*2a90*/  MOV R7, UR14 ;  /* 0x0000000e00077c02 */ /* 0x000fe20008000f00 */
[----:B------:R2:W4:Y:S01]  /*2aa0*/  @P0 LDG.E R2, [R2.64] ;  /* 0x0000001602020981 */ /* 0x000522000c1e1900 */
[----:B------:R-:W-:Y:S01]  /*2ab0*/  IMAD.MOV.U32 R8, RZ, RZ, R28 ;  /* 0x000000ffff087224 */ /* 0x000fe200078e001c */
[----:B------:R-:W-:Y:S01]  /*2ac0*/  ULDC.64 UR6, c[0x0][0x1a0] ;  /* 0x0000680000067ab9 */ /* 0x000fe20000000a00 */
[----:B------:R-:W-:Y:S01]  /*2ad0*/  LEA R108, R7, R24, 0x2 ;  /* 0x00000018076c7211 */ /* 0x000fe200078e10ff */
[----:B------:R-:W-:Y:S01]  /*2ae0*/  BAR.SYNC.DEFER_BLOCKING 0x0 ;  /* 0x0000000000007b1d */ /* 0x000fe20000010000 */
[----:B------:R-:W-:Y:S01]  /*2af0*/  USHF.L.U64.HI UR5, UR6, UR34, UR7 ;  /* 0x0000002206057299 */ /* 0x000fe20008010207 */
[----:B------:R-:W-:Y:S01]  /*2b00*/  SHF.R.S32.HI R6, RZ, 0x1f, R23 ;  /* 0x0000001fff067819 */ /* 0x000fe20000011417 */
[----:B------:R-:W-:Y:S01]  /*2b10*/  USHF.L.U32 UR20, UR6, 0x6, URZ ;  /* 0x0000000606147899 */ /* 0x000fe2000800063f */
[----:B------:R-:W-:Y:S01]  /*2b20*/  IMAD.SHL.U32 R27, R27, 0x2, RZ ;  /* 0x000000021b1b7824 */ /* 0x000fe200078e00ff */
[----:B------:R-:W-:Y:S01]  /*2b30*/  UIMAD UR4, UR5, UR30, URZ ;  /* 0x0000001e050472a4 */ /* 0x000fe2000f8e023f */
[----:B------:R1:W-:Y:S01]  /*2b40*/  STL.64 [R1+0x40], R8 ;  /* 0x0000400801007387 */ /* 0x0003e20000100a00 */
[----:B------:R-:W-:Y:S01]  /*2b50*/  LEA.HI R6, R6, R23, RZ, 0x2 ;  /* 0x0000001706067211 */ /* 0x000fe200078f10ff */
[----:B------:R-:W-:Y:S01]  /*2b60*/  BSSY B0, `(.L_x_422) ;  /* 0x0000033000007945 */ /* 0x000fe20003800000 */
[----:B------:R-:W-:Y:S01]  /*2b70*/  UIMAD UR33, UR33, UR20, UR4 ;  /* 0x00000014212172a4 */ /* 0x000fe2000f8e0204 */
[----:B------:R1:W-:Y:S01]  /*2b80*/  STL [R1+0x38], R108 ;  /* 0x0000386c01007387 */ /* 0x0003e20000100800 */
[----:B------:R-:W-:Y:S01]  /*2b90*/  LOP3.LUT R116, R27, 0x6, RZ, 0xc0, !PT ;  /* 0x000000061b747812 */ /* 0x000fe200078ec0ff */
[----:B------:R-:W-:Y:S01]  /*2ba0*/  UMOV UR4, URZ ;  /* 0x0000003f00047c82 */ /* 0x000fe20008000000 */
[----:B------:R-:W-:Y:S01]  /*2bb0*/  SHF.R.S32.HI R6, RZ, 0x2, R6 ;  /* 0x00000002ff067819 */ /* 0x000fe20000011406 */
[----:B--2---:R-:W4:Y:S01]  /*2bc0*/  @P0 MUFU.RCP R3, c[0x0][0x238] ;  /* 0x00008e0000030b08 */ /* 0x004f220000001000 */
[----:B------:R1:W-:Y:S04]  /*2bd0*/  @P1 STS.128 [R223+0x10000], RZ ;  /* 0x010000ffdf001388 */ /* 0x0003e80000000c00 */
[----:B------:R1:W-:Y:S04]  /*2be0*/  @P1 STS.128 [R223+0x12000], RZ ;  /* 0x012000ffdf001388 */ /* 0x0003e80000000c00 */
[----:B------:R1:W-:Y:S04]  /*2bf0*/  @P1 STS.128 [R223+0x14000], RZ ;  /* 0x014000ffdf001388 */ /* 0x0003e80000000c00 */
[----:B------:R1:W-:Y:S01]  /*2c00*/  @P1 STS.128 [R223+0x16000], RZ ;  /* 0x016000ffdf001388 */ /* 0x0003e20000000c00 */
[----:B----4-:R-:W-:-:S04]  /*2c10*/  @P0 FMUL.FTZ R2, R2, R3 ;  /* 0x0000000302020220 */ /* 0x010fc80000410000 */
[----:B------:R2:W4:Y:S02]  /*2c20*/  @P0 R2UR UR18, R2 ;  /* 0x00000000021203c2 */ /* 0x00052400000e0000 */
[----:B--2---:R-:W-:Y:S01]  /*2c30*/  IMAD.U32 R2, RZ, RZ, UR30 ;  /* 0x0000001eff027e24 */ /* 0x004fe2000f8e00ff */
[----:B----4-:R-:W-:-:S03]  /*2c40*/  @UP1 UMOV UR4, UR18 ;  /* 0x0000001200041c82 */ /* 0x010fc60008000000 */
[----:B------:R-:W-:-:S05]  /*2c50*/  IMAD.WIDE.U32 R2, R2, UR20, R8 ;  /* 0x0000001402027c25 */ /* 0x000fca000f8e0008 */
[----:B------:R-:W-:Y:S01]  /*2c60*/  IADD3 R7, R3, UR33, RZ ;  /* 0x0000002103077c10 */ /* 0x000fe2000fffe0ff */
[----:B------:R-:W-:Y:S05]  /*2c70*/  @P1 BRA `(.L_x_423) ;  /* 0x0000021000001947 */ /* 0x000fea0003800000 */
[----:B-1----:R-:W-:Y:S02]  /*2c80*/  ISETP.GE.AND P5, PT, R114, c[0x0][0x220], PT ;  /* 0x0000880072007a0c */ /* 0x002fe40003fa6270 */
        /* <DEDUP_REMOVED lines=32> */
.L_x_423:
[----:B-1----:R-:W-:Y:S05]  /*2e90*/  BSYNC B0 ;  /* 0x0000000000007941 */ /* 0x002fea0003800000 */
.L_x_422:
[----:B------:R-:W-:Y:S01]  /*2ea0*/  ISETP.GE.AND P0, PT, R22, UR29, PT ;  /* 0x0000001d16007c0c */ /* 0x000fe2000bf06270 */
[----:B------:R-:W-:Y:S01]  /*2eb0*/  IMAD.U32 R8, RZ, RZ, UR16 ;  /* 0x00000010ff087e24 */ /* 0x000fe2000f8e00ff */
[----:B------:R-:W-:Y:S01]  /*2ec0*/  LEA R9, R24, UR15, 0x4 ;  /* 0x0000000f18097c11 */ /* 0x000fe2000f8e20ff */
[----:B------:R-:W-:Y:S01]  /*2ed0*/  ULDC UR7, c[0x0][0x1a4] ;  /* 0x0000690000077ab9 */ /* 0x000fe20000000800 */
[----:B------:R-:W-:Y:S01]  /*2ee0*/  BSSY B0, `(.L_x_424) ;  /* 0x000002e000007945 */ /* 0x000fe20003800000 */
[----:B------:R-:W-:Y:S01]  /*2ef0*/  USHF.L.U32 UR15, UR6, 0x4, URZ ;  /* 0x00000004060f7899 */ /* 0x000fe2000800063f */
[----:B------:R-:W-:Y:S01]  /*2f00*/  IADD3 R9, R9, 0x1, R6 ;  /* 0x0000000109097810 */ /* 0x000fe20007ffe006 */
[----:B------:R-:W-:-:S03]  /*2f10*/  USHF.L.U64.HI UR10, UR6, UR10, UR7 ;  /* 0x0000000a060a7299 */ /* 0x000fc60008010207 */
[----:B------:R-:W-:-:S03]  /*2f20*/  IADD3 R8, R8, -UR17, R9 ;  /* 0x8000001108087c10 */ /* 0x000fc6000fffe009 */
[----:B------:R1:W-:Y:S01]  /*2f30*/  @P0 STS.128 [R223+0x10800], RZ ;  /* 0x010800ffdf000388 */ /* 0x0003e20000000c00 */
[----:B------:R-:W-:-:S03]  /*2f40*/  IADD3 R104, R8, c[0x0][0x2e8], RZ ;  /* 0x0000ba0008687a10 */ /* 0x000fc60007ffe0ff */
        /* <DEDUP_REMOVED lines=39> */
.L_x_425:
[----:B------:R-:W-:Y:S05]  /*31c0*/  BSYNC B0 ;  /* 0x0000000000007941 */ /* 0x000fea0003800000 */
.L_x_424:
        /* <DEDUP_REMOVED lines=10> */
[----:B--2---:R-:W-:Y:S01]  /*3270*/  IMAD.MOV.U32 R10, RZ, RZ, c[0x0][0x1a4] ;  /* 0x00006900ff0a7624 */ /* 0x004fe200078e00ff */
[----:B------:R-:W-:-:S02]  /*3280*/  ISETP.GE.AND P2, PT, R110, c[0x0][0x220], PT ;  /* 0x000088006e007a0c */ /* 0x000fc40003f46270 */
        /* <DEDUP_REMOVED lines=32> */
.L_x_427:
[----:B------:R-:W-:Y:S05]  /*3490*/  BSYNC B0 ;  /* 0x0000000000007941 */ /* 0x000fea0003800000 */
.L_x_426:
[----:B------:R-:W-:Y:S01]  /*34a0*/  ISETP.GE.AND P0, PT, R16, UR29, PT ;  /* 0x0000001d10007c0c */ /* 0x000fe2000bf06270 */
[----:B------:R-:W1:Y:S01]  /*34b0*/  LDC.U8 R251, c[0x0][0x2d8] ;  /* 0x0000b600fffb7b82 */ /* 0x000e620000000000 */
[----:B------:R-:W-:Y:S11]  /*34c0*/  BSSY B0, `(.L_x_428) ;  /* 0x000002d000007945 */ /* 0x000ff60003800000 */
[----:B------:R2:W-:Y:S04]  /*34d0*/  @P0 STS.128 [R223+0x11800], RZ ;  /* 0x011800ffdf000388 */ /* 0x0005e80000000c00 */
[----:B------:R2:W-:Y:S04]  /*34e0*/  @P0 STS.128 [R223+0x13800], RZ ;  /* 0x013800ffdf000388 */ /* 0x0005e80000000c00 */
[----:B------:R2:W-:Y:S04]  /*34f0*/  @P0 STS.128 [R223+0x15800], RZ ;  /* 0x015800ffdf000388 */ /* 0x0005e80000000c00 */
[----:B------:R2:W-:Y:S01]  /*3500*/  @P0 STS.128 [R223+0x17800], RZ ;  /* 0x017800ffdf000388 */ /* 0x0005e20000000c00 */
[----:B------:R-:W-:Y:S05]  /*3510*/  @P0 BRA `(.L_x_429) ;  /* 0x0000027000000947 */ /* 0x000fea0003800000 */
[----:B-1----:R-:W-:Y:S01]  /*3520*/  ISETP.GE.AND P5, PT, R114, c[0x0][0x220], PT ;  /* 0x0000880072007a0c */ /* 0x002fe20003fa6270 */
        /* <DEDUP_REMOVED lines=38> */
.L_x_429:
[----:B-1----:R-:W-:Y:S05]  /*3790*/  BSYNC B0 ;  /* 0x0000000000007941 */ /* 0x002fea0003800000 */
.L_x_428:
[C---:B------:R-:W-:Y:S01]  /*37a0*/  IMAD.SHL.U32 R2, R25.reuse, 0x40, RZ ;  /* 0x0000004019027824 */ /* 0x040fe200078e00ff */
[----:B------:R-:W-:Y:S01]  /*37b0*/  R2P PR, R25, 0x6 ;  /* 0x0000000619007804 */ /* 0x000fe20000000000 */
[----:B------:R-:W-:Y:S01]  /*37c0*/  IMAD.SHL.U32 R3, R18, 0x8, RZ ;  /* 0x0000000812037824 */ /* 0x000fe200078e00ff */
[----:B------:R-:W0:Y:S01]  /*37d0*/  LDGDEPBAR ;  /* 0x00000000000079af */ /* 0x000e220000000000 */
[----:B------:R-:W-:Y:S01]  /*37e0*/  UISETP.GE.AND UP0, UPT, UR9, 0x2, UPT ;  /* 0x000000020900788c */ /* 0x000fe2000bf06270 */
[----:B------:R-:W-:Y:S01]  /*37f0*/  LOP3.LUT R2, R2, 0x1c0, RZ, 0xc0, !PT ;  /* 0x000001c002027812 */ /* 0x000fe200078ec0ff */
[----:B------:R-:W-:-:S03]  /*3800*/  UIADD3 UR6, UR25, 0x646e171e, URZ ;  /* 0x646e171e19067890 */ /* 0x000fc6000fffe03f */
[----:B------:R-:W-:Y:S02]  /*3810*/  LOP3.LUT R3, R2, 0x8, R3, 0xf8, !PT ;  /* 0x0000000802037812 */ /* 0x000fe400078ef803 */
[----:B------:R-:W-:-:S04]  /*3820*/  SHF.R.U32.HI R2, RZ, 0x3, R2 ;  /* 0x00000003ff027819 */ /* 0x000fc80000011602 */
[----:B------:R-:W-:Y:S01]  /*3830*/  LOP3.LUT R2, R3, R2, RZ, 0x3c, !PT ;  /* 0x0000000203027212 */ /* 0x000fe200078e3cff */
[----:B------:R-:W-:-:S04]  /*3840*/  IMAD R3, R24, 0x400, R5 ;  /* 0x0000040018037824 */ /* 0x000fc800078e0205 */
[----:B------:R-:W-:Y:S02]  /*3850*/  IMAD R2, R26, 0x200, R2 ;  /* 0x000002001a027824 */ /* 0x000fe400078e0202 */
[----:B------:R-:W-:Y:S01]  /*3860*/  IMAD.SHL.U32 R203, R3, 0x2, RZ ;  /* 0x0000000203cb7824 */ /* 0x000fe200078e00ff */
[----:B------:R-:W-:Y:S01]  /*3870*/  IADD3 R3, R104, 0x8, RZ ;  /* 0x0000000868037810 */ /* 0x000fe20007ffe0ff */
[----:B------:R-:W-:Y:S02]  /*3880*/  IMAD.SHL.U32 R196, R2, 0x2, RZ ;  /* 0x0000000202c47824 */ /* 0x000fe400078e00ff */
[--C-:B------:R-:W-:Y:S01]  /*3890*/  IMAD R204, R4, 0x2, R203.reuse ;  /* 0x0000000204cc7824 */ /* 0x100fe200078e02cb */
[----:B--2---:R-:W-:Y:S01]  /*38a0*/  LDSM.16.M88.4 R8, [R203] ;  /* 0x00000000cb08783b */ /* 0x004fe20000000200 */
[----:B------:R-:W-:Y:S01]  /*38b0*/  IMAD R206, R0, 0x2, R203 ;  /* 0x0000000200ce7824 */ /* 0x000fe200078e02cb */
[----:B------:R-:W-:Y:S01]  /*38c0*/  IADD3 R2, R196, 0x8000, RZ ;  /* 0x00008000c4027810 */ /* 0x000fe20007ffe0ff */
[----:B------:R-:W-:Y:S01]  /*38d0*/  IMAD R205, R0, 0x2, R204 ;  /* 0x0000000200cd7824 */ /* 0x000fe200078e02cc */
[----:B------:R-:W1:Y:S01]  /*38e0*/  LDSM.16.M88.4 R16, [R196+0x8000] ;  /* 0x00800000c410783b */ /* 0x000e620000000200 */
[----:B------:R-:W-:-:S02]  /*38f0*/  IADD3 R207, R196, 0x8020, RZ ;  /* 0x00008020c4cf7810 */ /* 0x000fc40007ffe0ff */
[----:B------:R-:W-:Y:S01]  /*3900*/  @P1 IADD3 R207, R2, -0x20, RZ ;  /* 0xffffffe002cf1810 */ /* 0x000fe20007ffe0ff */
[----:B------:R-:W2:Y:S01]  /*3910*/  LDSM.16.M88.4 R32, [R196+0x8800] ;  /* 0x00880000c420783b */ /* 0x000ea20000000200 */
[----:B------:R-:W-:Y:S02]  /*3920*/  IMAD.MOV.U32 R2, RZ, RZ, 0x40 ;  /* 0x00000040ff027424 */ /* 0x000fe400078e00ff */
[C---:B------:R-:W-:Y:S01]  /*3930*/  IADD3 R222, R207.reuse, 0x800, RZ ;  /* 0x00000800cfde7810 */ /* 0x040fe20007ffe0ff */
[----:B------:R-:W5:Y:S01]  /*3940*/  LDSM.16.M88.4 R28, [R196+0x9000] ;  /* 0x00900000c41c783b */ /* 0x000f620000000200 */
[C---:B------:R-:W-:Y:S02]  /*3950*/  IADD3 R221, R207.reuse, 0x1000, RZ ;  /* 0x00001000cfdd7810 */ /* 0x040fe40007ffe0ff */
[----:B------:R-:W-:Y:S01]  /*3960*/  SEL R2, R2, 0xffffffc0, !P2 ;  /* 0xffffffc002027807 */ /* 0x000fe20005000000 */
[----:B------:R-:W3:Y:S01]  /*3970*/  LDSM.16.M88.4 R24, [R196+0x9800] ;  /* 0x00980000c418783b */ /* 0x000ee20000000200 */
[----:B------:R-:W-:-:S02]  /*3980*/  IADD3 R220, R207, 0x1800, RZ ;  /* 0x00001800cfdc7810 */ /* 0x000fc40007ffe0ff */
[C---:B------:R-:W-:Y:S01]  /*3990*/  IADD3 R219, R207.reuse, 0x2000, RZ ;  /* 0x00002000cfdb7810 */ /* 0x040fe20007ffe0ff */
[----:B------:R-:W-:Y:S01]  /*39a0*/  LDSM.16.M88.4 R12, [R204] ;  /* 0x00000000cc0c783b */ /* 0x000fe20000000200 */
[----:B------:R-:W-:Y:S01]  /*39b0*/  IMAD.IADD R202, R196, 0x1, R2 ;  /* 0x00000001c4ca7824 */ /* 0x000fe200078e0202 */
[C---:B------:R-:W-:Y:S01]  /*39c0*/  IADD3 R218, R207.reuse, 0x2800, RZ ;  /* 0x00002800cfda7810 */ /* 0x040fe20007ffe0ff */
[----:B------:R-:W-:Y:S01]  /*39d0*/  IMAD.IADD R201, R2, 0x1, R207 ;  /* 0x0000000102c97824 */ /* 0x000fe200078e02cf */
[----:B------:R-:W4:Y:S01]  /*39e0*/  LDSM.16.M88.4 R40, [R207] ;  /* 0x00000000cf28783b */ /* 0x000f220000000200 */
[----:B------:R-:W-:Y:S01]  /*39f0*/  IMAD.U32 R2, RZ, RZ, UR30 ;  /* 0x0000001eff027e24 */ /* 0x000fe2000f8e00ff */
[C---:B------:R-:W-:Y:S02]  /*3a00*/  IADD3 R217, R207.reuse, 0x3000, RZ ;  /* 0x00003000cfd97810 */ /* 0x040fe40007ffe0ff */
[----:B------:R-:W3:Y:S01]  /*3a10*/  LDSM.16.M88.4 R64, [R207+0x800] ;  /* 0x00080000cf40783b */ /* 0x000ee20000000200 */
[----:B------:R-:W-:Y:S01]  /*3a20*/  IMAD R2, R2, 0x40, R116 ;  /* 0x0000004002027824 */ /* 0x000fe200078e0274 */
[----:B------:R-:W-:-:S02]  /*3a30*/  IADD3 R216, R207, 0x3800, RZ ;  /* 0x00003800cfd87810 */ /* 0x000fc40007ffe0ff */
[----:B------:R-:W3:Y:S01]  /*3a40*/  LDSM.16.M88.4 R72, [R207+0x1000] ;  /* 0x00100000cf48783b */ /* 0x000ee20000000200 */
[C---:B------:R-:W-:Y:S02]  /*3a50*/  IADD3 R215, R207.reuse, 0x4000, RZ ;  /* 0x00004000cfd77810 */ /* 0x040fe40007ffe0ff */
[C---:B------:R-:W-:Y:S01]  /*3a60*/  IADD3 R7, R2.reuse, 0x1, RZ ;  /* 0x0000000102077810 */ /* 0x040fe20007ffe0ff */
[----:B------:R-:W3:Y:S01]  /*3a70*/  LDSM.16.M88.4 R76, [R207+0x1800] ;  /* 0x00180000cf4c783b */ /* 0x000ee20000000200 */
[----:B------:R-:W-:Y:S02]  /*3a80*/  IADD3 R6, R2, 0x8, RZ ;  /* 0x0000000802067810 */ /* 0x000fe40007ffe0ff */
[C---:B------:R-:W-:Y:S01]  /*3a90*/  IADD3 R214, R207.reuse, 0x4800, RZ ;  /* 0x00004800cfd67810 */ /* 0x040fe20007ffe0ff */
[----:B------:R-:W-:Y:S01]  /*3aa0*/  LDSM.16.M88.4 R20, [R206] ;  /* 0x00000000ce14783b */ /* 0x000fe20000000200 */
[C---:B------:R-:W-:Y:S02]  /*3ab0*/  IADD3 R213, R207.reuse, 0x5000, RZ ;  /* 0x00005000cfd57810 */ /* 0x040fe40007ffe0ff */
[C---:B------:R-:W-:Y:S01]  /*3ac0*/  IADD3 R212, R207.reuse, 0x5800, RZ ;  /* 0x00005800cfd47810 */ /* 0x040fe20007ffe0ff */
[----:B-1----:R-:W-:Y:S01]  /*3ad0*/  HMMA.16816.F32.BF16 R36, R8, R16, RZ ;  /* 0x000000100824723c */ /* 0x002fe200000418ff */
[----:B------:R-:W1:Y:S01]  /*3ae0*/  LDSM.16.M88.4 R88, [R202+0x8000] ;  /* 0x00800000ca58783b */ /* 0x000e620000000200 */
[----:B------:R-:W-:-:S02]  /*3af0*/  IADD3 R211, R207, 0x6000, RZ ;  /* 0x00006000cfd37810 */ /* 0x000fc40007ffe0ff */
[C---:B------:R-:W-:Y:S01]  /*3b00*/  IADD3 R210, R207.reuse, 0x6800, RZ ;  /* 0x00006800cfd27810 */ /* 0x040fe20007ffe0ff */
[----:B------:R-:W1:Y:S01]  /*3b10*/  LDSM.16.M88.4 R80, [R202+0x8800] ;  /* 0x00880000ca50783b */ /* 0x000e620000000200 */
[C---:B------:R-:W-:Y:S02]  /*3b20*/  IADD3 R209, R207.reuse, 0x7000, RZ ;  /* 0x00007000cfd17810 */ /* 0x040fe40007ffe0ff */
[----:B------:R-:W-:Y:S01]  /*3b30*/  HMMA.16816.F32.BF16 R44, R8, R18, RZ ;  /* 0x00000012082c723c */ /* 0x000fe200000418ff */
[----:B------:R-:W1:Y:S01]  /*3b40*/  LDSM.16.M88.4 R84, [R202+0x9000] ;  /* 0x00900000ca54783b */ /* 0x000e620000000200 */
[----:B------:R-:W-:-:S03]  /*3b50*/  IADD3 R208, R207, 0x7800, RZ ;  /* 0x00007800cfd07810 */ /* 0x000fc60007ffe0ff */
[----:B------:R-:W1:Y:S03]  /*3b60*/  LDSM.16.M88.4 R92, [R202+0x9800] ;  /* 0x00980000ca5c783b */ /* 0x000e660000000200 */
[C---:B--2---:R-:W-:Y:S01]  /*3b70*/  HMMA.16816.F32.BF16 R52, R8.reuse, R34, RZ ;  /* 0x000000220834723c */ /* 0x044fe200000418ff */
[----:B------:R-:W-:Y:S04]  /*3b80*/  LDSM.16.M88.4 R100, [R201] ;  /* 0x00000000c964783b */ /* 0x000fe80000000200 */
[----:B------:R-:W-:Y:S03]  /*3b90*/  LDSM.16.M88.4 R96, [R196+0xa000] ;  /* 0x00a00000c460783b */ /* 0x000fe60000000200 */
[C---:B-----5:R-:W-:Y:S08]  /*3ba0*/  HMMA.16816.F32.BF16 R56, R8.reuse, R28, RZ ;  /* 0x0000001c0838723c */ /* 0x060ff000000418ff */
[C---:B------:R-:W-:Y:S08]  /*3bb0*/  HMMA.16816.F32.BF16 R48, R8.reuse, R32, RZ ;  /* 0x000000200830723c */ /* 0x040ff000000418ff */
[C---:B------:R-:W-:Y:S08]  /*3bc0*/  HMMA.16816.F32.BF16 R60, R8.reuse, R30, RZ ;  /* 0x0000001e083c723c */ /* 0x040ff000000418ff */
[C---:B---3--:R-:W-:Y:S08]  /*3bd0*/  HMMA.16816.F32.BF16 R68, R8.reuse, R24, RZ ;  /* 0x000000180844723c */ /* 0x048ff000000418ff */
[----:B------:R-:W-:Y:S01]  /*3be0*/  HMMA.16816.F32.BF16 R16, R8, R26, RZ ;  /* 0x0000001a0810723c */ /* 0x000fe200000418ff */
[----:B------:R-:W2:Y:S04]  /*3bf0*/  LDSM.16.M88.4 R8, [R205] ;  /* 0x00000000cd08783b */ /* 0x000ea80000000200 */
[----:B------:R-:W3:Y:S03]  /*3c00*/  LDSM.16.M88.4 R24, [R201+0x800] ;  /* 0x00080000c918783b */ /* 0x000ee60000000200 */
[C---:B----4-:R-:W-:Y:S08]  /*3c10*/  HMMA.16816.F32.BF16 R28, R12.reuse, R40, R36 ;  /* 0x000000280c1c723c */ /* 0x050ff00000041824 */
[C---:B------:R-:W-:Y:S08]  /*3c20*/  HMMA.16816.F32.BF16 R32, R12.reuse, R42, R44 ;  /* 0x0000002a0c20723c */ /* 0x040ff0000004182c */
[C---:B------:R-:W-:Y:S01]  /*3c30*/  HMMA.16816.F32.BF16 R40, R12.reuse, R66, R52 ;  /* 0x000000420c28723c */ /* 0x040fe20000041834 */
[----:B------:R-:W4:Y:S07]  /*3c40*/  LDSM.16.M88.4 R52, [R201+0x1000] ;  /* 0x00100000c934783b */ /* 0x000f2e0000000200 */
[C---:B------:R-:W-:Y:S08]  /*3c50*/  HMMA.16816.F32.BF16 R44, R12.reuse, R72, R56 ;  /* 0x000000480c2c723c */ /* 0x040ff00000041838 */
[C---:B------:R-:W-:Y:S01]  /*3c60*/  HMMA.16816.F32.BF16 R36, R12.reuse, R64, R48 ;  /* 0x000000400c24723c */ /* 0x040fe20000041830 */
[----:B------:R-:W-:Y:S04]  /*3c70*/  LDSM.16.M88.4 R48, [R196+0xa800] ;  /* 0x00a80000c430783b */ /* 0x000fe80000000200 */
[----:B------:R-:W-:Y:S03]  /*3c80*/  LDSM.16.M88.4 R64, [R196+0xb000] ;  /* 0x00b00000c440783b */ /* 0x000fe60000000200 */
[C---:B------:R-:W-:Y:S01]  /*3c90*/  HMMA.16816.F32.BF16 R56, R12.reuse, R74, R60 ;  /* 0x0000004a0c38723c */ /* 0x040fe2000004183c */
[----:B------:R-:W-:Y:S07]  /*3ca0*/  LDSM.16.M88.4 R72, [R207+0x3800] ;  /* 0x00380000cf48783b */ /* 0x000fee0000000200 */
[C---:B------:R-:W-:Y:S01]  /*3cb0*/  HMMA.16816.F32.BF16 R60, R12.reuse, R76, R68 ;  /* 0x0000004c0c3c723c */ /* 0x040fe20000041844 */
[----:B------:R-:W5:Y:S07]  /*3cc0*/  LDSM.16.M88.4 R68, [R201+0x1800] ;  /* 0x00180000c944783b */ /* 0x000f6e0000000200 */
[----:B------:R-:W-:Y:S01]  /*3cd0*/  HMMA.16816.F32.BF16 R12, R12, R78, R16 ;  /* 0x0000004e0c0c723c */ /* 0x000fe20000041810 */
[----:B------:R-:W2:Y:S04]  /*3ce0*/  LDSM.16.M88.4 R16, [R203+0x2000] ;  /* 0x00200000cb10783b */ /* 0x000ea80000000200 */
[----:B------:R-:W2:Y:S03]  /*3cf0*/  LDSM.16.M88.4 R76, [R196+0xb800] ;  /* 0x00b80000c44c783b */ /* 0x000ea60000000200 */
[C---:B-1----:R-:W-:Y:S08]  /*3d00*/  HMMA.16816.F32.BF16 R28, R20.reuse, R88, R28 ;  /* 0x00000058141c723c */ /* 0x042ff0000004181c */
[C---:B------:R-:W-:Y:S01]  /*3d10*/  HMMA.16816.F32.BF16 R32, R20.reuse, R90, R32 ;  /* 0x0000005a1420723c */ /* 0x040fe20000041820 */
[----:B------:R-:W-:Y:S07]  /*3d20*/  LDSM.16.M88.4 R88, [R201+0x2000] ;  /* 0x00200000c958783b */ /* 0x000fee0000000200 */
[C---:B------:R-:W-:Y:S08]  /*3d30*/  HMMA.16816.F32.BF16 R40, R20.reuse, R82, R40 ;  /* 0x000000521428723c */ /* 0x040ff00000041828 */
[C---:B------:R-:W-:Y:S08]  /*3d40*/  HMMA.16816.F32.BF16 R44, R20.reuse, R84, R44 ;  /* 0x00000054142c723c */ /* 0x040ff0000004182c */
[C---:B------:R-:W-:Y:S01]  /*3d50*/  HMMA.16816.F32.BF16 R36, R20.reuse, R80, R36 ;  /* 0x000000501424723c */ /* 0x040fe20000041824 */
[----:B------:R-:W-:Y:S07]  /*3d60*/  LDSM.16.M88.4 R80, [R207+0x2000] ;  /* 0x00200000cf50783b */ /* 0x000fee0000000200 */
[C---:B------:R-:W-:Y:S01]  /*3d70*/  HMMA.16816.F32.BF16 R56, R20.reuse, R86, R56 ;  /* 0x000000561438723c */ /* 0x040fe20000041838 */
[----:B------:R-:W-:Y:S07]  /*3d80*/  LDSM.16.M88.4 R84, [R196+0xc000] ;  /* 0x00c00000c454783b */ /* 0x000fee0000000200 */
        /* <DEDUP_REMOVED lines=8> */
[C---:B----4-:R-:W-:Y:S08]  /*3e10*/  HMMA.16816.F32.BF16 R44, R8.reuse, R52, R44 ;  /* 0x00000034082c723c */ /* 0x050ff0000004182c */
[C---:B------:R-:W-:Y:S01]  /*3e20*/  HMMA.16816.F32.BF16 R36, R8.reuse, R24, R36 ;  /* 0x000000180824723c */ /* 0x040fe20000041824 */
[----:B------:R-:W2:Y:S07]  /*3e30*/  LDSM.16.M88.4 R24, [R207+0x2800] ;  /* 0x00280000cf18783b */ /* 0x000eae0000000200 */
[C---:B------:R-:W-:Y:S01]  /*3e40*/  HMMA.16816.F32.BF16 R56, R8.reuse, R54, R56 ;  /* 0x000000360838723c */ /* 0x040fe20000041838 */
[----:B------:R-:W3:Y:S07]  /*3e50*/  LDSM.16.M88.4 R52, [R207+0x3000] ;  /* 0x00300000cf34783b */ /* 0x000eee0000000200 */
[C---:B-----5:R-:W-:Y:S08]  /*3e60*/  HMMA.16816.F32.BF16 R60, R8.reuse, R68, R60 ;  /* 0x00000044083c723c */ /* 0x060ff0000004183c */
[----:B------:R-:W-:Y:S01]  /*3e70*/  HMMA.16816.F32.BF16 R8, R8, R70, R12 ;  /* 0x000000460808723c */ /* 0x000fe2000004180c */
[----:B------:R-:W4:Y:S04]  /*3e80*/  LDSM.16.M88.4 R12, [R206+0x2000] ;  /* 0x00200000ce0c783b */ /* 0x000f280000000200 */
[----:B------:R-:W-:Y:S03]  /*3e90*/  LDSM.16.M88.4 R68, [R202+0xb000] ;  /* 0x00b00000ca44783b */ /* 0x000fe60000000200 */
[C---:B------:R-:W-:Y:S08]  /*3ea0*/  HMMA.16816.F32.BF16 R28, R16.reuse, R96, R28 ;  /* 0x00000060101c723c */ /* 0x040ff0000004181c */
[C---:B------:R-:W-:Y:S01]  /*3eb0*/  HMMA.16816.F32.BF16 R32, R16.reuse, R98, R32 ;  /* 0x000000621020723c */ /* 0x040fe20000041820 */
[----:B------:R-:W-:Y:S07]  /*3ec0*/  LDSM.16.M88.4 R96, [R202+0xc000] ;  /* 0x00c00000ca60783b */ /* 0x000fee0000000200 */
[C---:B------:R-:W-:Y:S08]  /*3ed0*/  HMMA.16816.F32.BF16 R40, R16.reuse, R50, R40 ;  /* 0x000000321028723c */ /* 0x040ff00000041828 */
[C---:B------:R-:W-:Y:S08]  /*3ee0*/  HMMA.16816.F32.BF16 R44, R16.reuse, R64, R44 ;  /* 0x00000040102c723c */ /* 0x040ff0000004182c */
[C---:B------:R-:W-:Y:S01]  /*3ef0*/  HMMA.16816.F32.BF16 R36, R16.reuse, R48, R36 ;  /* 0x000000301024723c */ /* 0x040fe20000041824 */
[----:B------:R-:W5:Y:S07]  /*3f00*/  LDSM.16.M88.4 R48, [R202+0xa800] ;  /* 0x00a80000ca30783b */ /* 0x000f6e0000000200 */
        /* <DEDUP_REMOVED lines=8> */
[----:B------:R-:W-:Y:S07]  /*3f90*/  LDSM.16.M88.4 R80, [R196+0xd800] ;  /* 0x00d80000c450783b */ /* 0x000fee0000000200 */
[C---:B--2---:R-:W-:Y:S08]  /*3fa0*/  HMMA.16816.F32.BF16 R40, R20.reuse, R26, R40 ;  /* 0x0000001a1428723c */ /* 0x044ff00000041828 */
[C---:B---3--:R-:W-:Y:S08]  /*3fb0*/  HMMA.16816.F32.BF16 R44, R20.reuse, R52, R44 ;  /* 0x00000034142c723c */ /* 0x048ff0000004182c */
[C---:B------:R-:W-:Y:S01]  /*3fc0*/  HMMA.16816.F32.BF16 R36, R20.reuse, R24, R36 ;  /* 0x000000181424723c */ /* 0x040fe20000041824 */
[----:B------:R-:W1:Y:S07]  /*3fd0*/  LDSM.16.M88.4 R24, [R201+0x2800] ;  /* 0x00280000c918783b */ /* 0x000e6e0000000200 */
[C---:B------:R-:W-:Y:S01]  /*3fe0*/  HMMA.16816.F32.BF16 R56, R20.reuse, R54, R56 ;  /* 0x000000361438723c */ /* 0x040fe20000041838 */
[----:B------:R-:W-:Y:S07]  /*3ff0*/  LDSM.16.M88.4 R52, [R196+0xc800] ;  /* 0x00c80000c434783b */ /* 0x000fee0000000200 */
[C---:B------:R-:W-:Y:S08]  /*4000*/  HMMA.16816.F32.BF16 R60, R20.reuse, R72, R60 ;  /* 0x00000048143c723c */ /* 0x040ff0000004183c */
[----:B------:R-:W-:Y:S01]  /*4010*/  HMMA.16816.F32.BF16 R16, R20, R74, R16 ;  /* 0x0000004a1410723c */ /* 0x000fe20000041810 */
[----:B------:R-:W2:Y:S04]  /*4020*/  LDSM.16.M88.4 R72, [R201+0x3800] ;  /* 0x00380000c948783b */ /* 0x000ea80000000200 */
[----:B------:R-:W3:Y:S03]  /*4030*/  LDSM.16.M88.4 R20, [R203+0x4000] ;  /* 0x00400000cb14783b */ /* 0x000ee60000000200 */
[C---:B----4-:R-:W-:Y:S08]  /*4040*/  HMMA.16816.F32.BF16 R28, R12.reuse, R92, R28 ;  /* 0x0000005c0c1c723c */ /* 0x050ff0000004181c */
[C---:B------:R-:W-:Y:S01]  /*4050*/  HMMA.16816.F32.BF16 R32, R12.reuse, R94, R32 ;  /* 0x0000005e0c20723c */ /* 0x040fe20000041820 */
[----:B------:R-:W-:Y:S07]  /*4060*/  LDSM.16.M88.4 R92, [R201+0x4000] ;  /* 0x00400000c95c783b */ /* 0x000fee0000000200 */
[C---:B-----5:R-:W-:Y:S08]  /*4070*/  HMMA.16816.F32.BF16 R40, R12.reuse, R50, R40 ;  /* 0x000000320c28723c */ /* 0x060ff00000041828 */
[C---:B------:R-:W-:Y:S08]  /*4080*/  HMMA.16816.F32.BF16 R44, R12.reuse, R68, R44 ;  /* 0x000000440c2c723c */ /* 0x040ff0000004182c */
[C---:B------:R-:W-:Y:S01]  /*4090*/  HMMA.16816.F32.BF16 R36, R12.reuse, R48, R36 ;  /* 0x000000300c24723c */ /* 0x040fe20000041824 */
[----:B------:R-:W-:Y:S07]  /*40a0*/  LDSM.16.M88.4 R48, [R207+0x4800] ;  /* 0x00480000cf30783b */ /* 0x000fee0000000200 */
[C---:B------:R-:W-:Y:S01]  /*40b0*/  HMMA.16816.F32.BF16 R56, R12.reuse, R70, R56 ;  /* 0x000000460c38723c */ /* 0x040fe20000041838 */
[----:B------:R-:W4:Y:S07]  /*40c0*/  LDSM.16.M88.4 R68, [R196+0xd000] ;  /* 0x00d00000c444783b */ /* 0x000f2e0000000200 */
[C---:B------:R-:W-:Y:S08]  /*40d0*/  HMMA.16816.F32.BF16 R60, R12.reuse, R76, R60 ;  /* 0x0000004c0c3c723c */ /* 0x040ff0000004183c */
[----:B------:R-:W-:Y:S01]  /*40e0*/  HMMA.16816.F32.BF16 R12, R12, R78, R16 ;  /* 0x0000004e0c0c723c */ /* 0x000fe20000041810 */
[----:B------:R-:W5:Y:S04]  /*40f0*/  LDSM.16.M88.4 R16, [R204+0x4000] ;  /* 0x00400000cc10783b */ /* 0x000f680000000200 */
[----:B------:R-:W-:Y:S03]  /*4100*/  LDSM.16.M88.4 R76, [R207+0x5800] ;  /* 0x00580000cf4c783b */ /* 0x000fe60000000200 */
[C---:B------:R-:W-:Y:S08]  /*4110*/  HMMA.16816.F32.BF16 R28, R8.reuse, R88, R28 ;  /* 0x00000058081c723c */ /* 0x040ff0000004181c */
[C---:B------:R-:W-:Y:S01]  /*4120*/  HMMA.16816.F32.BF16 R32, R8.reuse, R90, R32 ;  /* 0x0000005a0820723c */ /* 0x040fe20000041820 */
[----:B------:R-:W-:Y:S07]  /*4130*/  LDSM.16.M88.4 R88, [R196+0xe000] ;  /* 0x00e00000c458783b */ /* 0x000fee0000000200 */
[C---:B-1----:R-:W-:Y:S08]  /*4140*/  HMMA.16816.F32.BF16 R40, R8.reuse, R26, R40 ;  /* 0x0000001a0828723c */ /* 0x042ff00000041828 */
[C---:B------:R-:W-:Y:S08]  /*4150*/  HMMA.16816.F32.BF16 R44, R8.reuse, R64, R44 ;  /* 0x00000040082c723c */ /* 0x040ff0000004182c */
        /* <DEDUP_REMOVED lines=11> */
[C---:B----4-:R-:W-:Y:S08]  /*4210*/  HMMA.16816.F32.BF16 R44, R20.reuse, R68, R44 ;  /* 0x00000044142c723c */ /* 0x050ff0000004182c */
[C---:B------:R-:W-:Y:S08]  /*4220*/  HMMA.16816.F32.BF16 R28, R20.reuse, R52, R36 ;  /* 0x00000034141c723c */ /* 0x040ff00000041824 */
[C---:B------:R-:W-:Y:S01]  /*4230*/  HMMA.16816.F32.BF16 R56, R20.reuse, R70, R56 ;  /* 0x000000461438723c */ /* 0x040fe20000041838 */
[----:B------:R-:W3:Y:S07]  /*4240*/  LDSM.16.M88.4 R68, [R202+0xc800] ;  /* 0x00c80000ca44783b */ /* 0x000eee0000000200 */
[C---:B------:R-:W-:Y:S08]  /*4250*/  HMMA.16816.F32.BF16 R60, R20.reuse, R80, R60 ;  /* 0x00000050143c723c */ /* 0x040ff0000004183c */
[----:B------:R-:W-:Y:S01]  /*4260*/  HMMA.16816.F32.BF16 R36, R20, R82, R24 ;  /* 0x000000521424723c */ /* 0x000fe20000041818 */
[----:B------:R-:W4:Y:S07]  /*4270*/  LDSM.16.M88.4 R80, [R202+0xd800] ;  /* 0x00d80000ca50783b */ /* 0x000f2e0000000200 */
[C---:B-----5:R-:W-:Y:S01]  /*4280*/  HMMA.16816.F32.BF16 R20, R16.reuse, R100, R8 ;  /* 0x000000641014723c */ /* 0x060fe20000041808 */
[----:B------:R-:W5:Y:S07]  /*4290*/  LDSM.16.M88.4 R8, [R205+0x4000] ;  /* 0x00400000cd08783b */ /* 0x000f6e0000000200 */
[C---:B------:R-:W-:Y:S08]  /*42a0*/  HMMA.16816.F32.BF16 R32, R16.reuse, R102, R32 ;  /* 0x000000661020723c */ /* 0x040ff00000041820 */
[C---:B------:R-:W-:Y:S08]  /*42b0*/  HMMA.16816.F32.BF16 R24, R16.reuse, R50, R40 ;  /* 0x000000321018723c */ /* 0x040ff00000041828 */
[C---:B-1----:R-:W-:Y:S08]  /*42c0*/  HMMA.16816.F32.BF16 R40, R16.reuse, R64, R44 ;  /* 0x000000401028723c */ /* 0x042ff0000004182c */
[C---:B------:R-:W-:Y:S08]  /*42d0*/  HMMA.16816.F32.BF16 R28, R16.reuse, R48, R28 ;  /* 0x00000030101c723c */ /* 0x040ff0000004181c */
[C---:B------:R-:W-:Y:S01]  /*42e0*/  HMMA.16816.F32.BF16 R56, R16.reuse, R66, R56 ;  /* 0x000000421038723c */ /* 0x040fe20000041838 */
[----:B------:R-:W-:Y:S07]  /*42f0*/  LDSM.16.M88.4 R64, [R201+0x4800] ;  /* 0x00480000c940783b */ /* 0x000fee0000000200 */
[C---:B------:R-:W-:Y:S08]  /*4300*/  HMMA.16816.F32.BF16 R60, R16.reuse, R76, R60 ;  /* 0x0000004c103c723c */ /* 0x040ff0000004183c */
[----:B------:R-:W-:Y:S01]  /*4310*/  HMMA.16816.F32.BF16 R16, R16, R78, R36 ;  /* 0x0000004e1010723c */ /* 0x000fe20000041824 */
[----:B------:R-:W1:Y:S07]  /*4320*/  LDSM.16.M88.4 R76, [R201+0x5000] ;  /* 0x00500000c94c783b */ /* 0x000e6e0000000200 */
[C---:B--2---:R-:W-:Y:S01]  /*4330*/  HMMA.16816.F32.BF16 R52, R12.reuse, R96, R20 ;  /* 0x000000600c34723c */ /* 0x044fe20000041814 */
[----:B------:R-:W2:Y:S07]  /*4340*/  LDSM.16.M88.4 R20, [R203+0x6000] ;  /* 0x00600000cb14783b */ /* 0x000eae0000000200 */
[C---:B------:R-:W-:Y:S08]  /*4350*/  HMMA.16816.F32.BF16 R48, R12.reuse, R98, R32 ;  /* 0x000000620c30723c */ /* 0x040ff00000041820 */
[C---:B------:R-:W-:Y:S08]  /*4360*/  HMMA.16816.F32.BF16 R32, R12.reuse, R72, R40 ;  /* 0x000000480c20723c */ /* 0x040ff00000041828 */
[C---:B---3--:R-:W-:Y:S08]  /*4370*/  HMMA.16816.F32.BF16 R44, R12.reuse, R68, R28 ;  /* 0x000000440c2c723c */ /* 0x048ff0000004181c */
[C---:B------:R-:W-:Y:S01]  /*4380*/  HMMA.16816.F32.BF16 R36, R12.reuse, R70, R24 ;  /* 0x000000460c24723c */ /* 0x040fe20000041818 */
[----:B------:R-:W-:Y:S07]  /*4390*/  LDSM.16.M88.4 R68, [R207+0x6800] ;  /* 0x00680000cf44783b */ /* 0x000fee0000000200 */
[C---:B------:R-:W-:Y:S01]  /*43a0*/  HMMA.16816.F32.BF16 R28, R12.reuse, R74, R56 ;  /* 0x0000004a0c1c723c */ /* 0x040fe20000041838 */
[----:B------:R-:W-:Y:S07]  /*43b0*/  LDSM.16.M88.4 R72, [R196+0xe800] ;  /* 0x00e80000c448783b */ /* 0x000fee0000000200 */
[C---:B----4-:R-:W-:Y:S08]  /*43c0*/  HMMA.16816.F32.BF16 R24, R12.reuse, R80, R60 ;  /* 0x000000500c18723c */ /* 0x050ff0000004183c */
[----:B------:R-:W-:Y:S01]  /*43d0*/  HMMA.16816.F32.BF16 R16, R12, R82, R16 ;  /* 0x000000520c10723c */ /* 0x000fe20000041810 */
[----:B------:R-:W3:Y:S07]  /*43e0*/  LDSM.16.M88.4 R80, [R196+0xf000] ;  /* 0x00f00000c450783b */ /* 0x000eee0000000200 */
[C---:B-----5:R-:W-:Y:S08]  /*43f0*/  HMMA.16816.F32.BF16 R12, R8.reuse, R92, R52 ;  /* 0x0000005c080c723c */ /* 0x060ff00000041834 */
[C---:B------:R-:W-:Y:S01]  /*4400*/  HMMA.16816.F32.BF16 R60, R8.reuse, R94, R48 ;  /* 0x0000005e083c723c */ /* 0x040fe20000041830 */
[----:B------:R-:W4:Y:S07]  /*4410*/  LDSM.16.M88.4 R92, [R196+0xf800] ;  /* 0x00f80000c45c783b */ /* 0x000f2e0000000200 */
[C---:B-1----:R-:W-:Y:S01]  /*4420*/  HMMA.16816.F32.BF16 R52, R8.reuse, R76, R32 ;  /* 0x0000004c0834723c */ /* 0x042fe20000041820 */
[----:B------:R-:W-:Y:S07]  /*4430*/  LDSM.16.M88.4 R32, [R207+0x6000] ;  /* 0x00600000cf20783b */ /* 0x000fee0000000200 */
[C---:B------:R-:W-:Y:S08]  /*4440*/  HMMA.16816.F32.BF16 R56, R8.reuse, R64, R44 ;  /* 0x000000400838723c */ /* 0x040ff0000004182c */
[C---:B------:R-:W-:Y:S08]  /*4450*/  HMMA.16816.F32.BF16 R44, R8.reuse, R66, R36 ;  /* 0x00000042082c723c */ /* 0x040ff00000041824 */
[C---:B------:R-:W-:Y:S01]  /*4460*/  HMMA.16816.F32.BF16 R48, R8.reuse, R78, R28 ;  /* 0x0000004e0830723c */ /* 0x040fe2000004181c */
[----:B------:R-:W-:Y:S07]  /*4470*/  LDSM.16.M88.4 R76, [R202+0xe000] ;  /* 0x00e00000ca4c783b */ /* 0x000fee0000000200 */
[C---:B------:R-:W-:Y:S08]  /*4480*/  HMMA.16816.F32.BF16 R40, R8.reuse, R84, R24 ;  /* 0x000000540828723c */ /* 0x040ff00000041818 */
[----:B------:R-:W-:Y:S01]  /*4490*/  HMMA.16816.F32.BF16 R36, R8, R86, R16 ;  /* 0x000000560824723c */ /* 0x000fe20000041810 */
[----:B------:R-:W1:Y:S04]  /*44a0*/  LDSM.16.M88.4 R16, [R204+0x6000] ;  /* 0x00600000cc10783b */ /* 0x000e680000000200 */
[----:B------:R-:W-:Y:S03]  /*44b0*/  LDSM.16.M88.4 R84, [R202+0xe800] ;  /* 0x00e80000ca54783b */ /* 0x000fe60000000200 */
[C---:B--2---:R-:W-:Y:S01]  /*44c0*/  HMMA.16816.F32.BF16 R28, R20.reuse, R88, R12 ;  /* 0x00000058141c723c */ /* 0x044fe2000004180c */
[----:B------:R-:W-:Y:S07]  /*44d0*/  LDSM.16.M88.4 R12, [R206+0x6000] ;  /* 0x00600000ce0c783b */ /* 0x000fee0000000200 */
[C---:B------:R-:W-:Y:S01]  /*44e0*/  HMMA.16816.F32.BF16 R24, R20.reuse, R90, R60 ;  /* 0x0000005a1418723c */ /* 0x040fe2000004183c */
[----:B------:R-:W2:Y:S07]  /*44f0*/  LDSM.16.M88.4 R88, [R207+0x7000] ;  /* 0x00700000cf58783b */ /* 0x000eae0000000200 */
[C---:B---3--:R-:W-:Y:S08]  /*4500*/  HMMA.16816.F32.BF16 R52, R20.reuse, R80, R52 ;  /* 0x000000501434723c */ /* 0x048ff00000041834 */
[C---:B------:R-:W-:Y:S08]  /*4510*/  HMMA.16816.F32.BF16 R8, R20.reuse, R72, R56 ;  /* 0x000000481408723c */ /* 0x040ff00000041838 */
[C---:B------:R-:W-:Y:S01]  /*4520*/  HMMA.16816.F32.BF16 R44, R20.reuse, R74, R44 ;  /* 0x0000004a142c723c */ /* 0x040fe2000004182c */
[----:B------:R-:W3:Y:S07]  /*4530*/  LDSM.16.M88.4 R72, [R207+0x7800] ;  /* 0x00780000cf48783b */ /* 0x000eee0000000200 */
[C---:B----4-:R-:W-:Y:S08]  /*4540*/  HMMA.16816.F32.BF16 R60, R20.reuse, R92, R40 ;  /* 0x0000005c143c723c */ /* 0x050ff00000041828 */
[C---:B------:R-:W-:Y:S01]  /*4550*/  HMMA.16816.F32.BF16 R56, R20.reuse, R94, R36 ;  /* 0x0000005e1438723c */ /* 0x040fe20000041824 */
[----:B------:R-:W4:Y:S07]  /*4560*/  LDSM.16.M88.4 R92, [R202+0xf000] ;  /* 0x00f00000ca5c783b */ /* 0x000f2e0000000200 */
[----:B------:R-:W-:Y:S01]  /*4570*/  HMMA.16816.F32.BF16 R64, R20, R82, R48 ;  /* 0x000000521440723c */ /* 0x000fe20000041830 */
[----:B------:R-:W-:Y:S04]  /*4580*/  LDSM.16.M88.4 R48, [R201+0x6000] ;  /* 0x00600000c930783b */ /* 0x000fe80000000200 */
[----:B------:R-:W-:Y:S03]  /*4590*/  LDSM.16.M88.4 R80, [R202+0xf800] ;  /* 0x00f80000ca50783b */ /* 0x000fe60000000200 */
[C---:B-1----:R-:W-:Y:S08]  /*45a0*/  HMMA.16816.F32.BF16 R36, R16.reuse, R32, R28 ;  /* 0x000000201024723c */ /* 0x042ff0000004181c */
[C---:B------:R-:W-:Y:S08]  /*45b0*/  HMMA.16816.F32.BF16 R20, R16.reuse, R34, R24 ;  /* 0x000000221014723c */ /* 0x040ff00000041818 */
[C---:B--2---:R-:W-:Y:S08]  /*45c0*/  HMMA.16816.F32.BF16 R24, R16.reuse, R88, R52 ;  /* 0x000000581018723c */ /* 0x044ff00000041834 */
[C---:B------:R-:W-:Y:S01]  /*45d0*/  HMMA.16816.F32.BF16 R32, R16.reuse, R68, R8 ;  /* 0x000000441020723c */ /* 0x040fe20000041808 */
[----:B------:R-:W1:Y:S07]  /*45e0*/  LDSM.16.M88.4 R8, [R205+0x6000] ;  /* 0x00600000cd08783b */ /* 0x000e6e0000000200 */
[C---:B------:R-:W-:Y:S08]  /*45f0*/  HMMA.16816.F32.BF16 R28, R16.reuse, R70, R44 ;  /* 0x00000046101c723c */ /* 0x040ff0000004182c */
[C---:B------:R-:W-:Y:S08]  /*4600*/  HMMA.16816.F32.BF16 R40, R16.reuse, R90, R64 ;  /* 0x0000005a1028723c */ /* 0x040ff00000041840 */
[C---:B---3--:R-:W-:Y:S08]  /*4610*/  HMMA.16816.F32.BF16 R44, R16.reuse, R72, R60 ;  /* 0x00000048102c723c */ /* 0x048ff0000004183c */
[----:B------:R-:W-:Y:S08]  /*4620*/  HMMA.16816.F32.BF16 R56, R16, R74, R56 ;  /* 0x0000004a1038723c */ /* 0x000ff00000041838 */
[C---:B------:R-:W-:Y:S01]  /*4630*/  HMMA.16816.F32.BF16 R16, R12.reuse, R76, R36 ;  /* 0x0000004c0c10723c */ /* 0x040fe20000041824 */
[----:B------:R-:W-:Y:S01]  /*4640*/  LDSM.16.M88.4 R36, [R201+0x7000] ;  /* 0x00700000c924783b */ /* 0x000fe20000000200 */
[----:B------:R-:W-:Y:S06]  /*4650*/  I2F R76, R2 ;  /* 0x00000002004c7306 */ /* 0x000fec0000201400 */
[C---:B----4-:R-:W-:Y:S01]  /*4660*/  HMMA.16816.F32.BF16 R60, R12.reuse, R92, R24 ;  /* 0x0000005c0c3c723c */ /* 0x050fe20000041818 */
[----:B------:R-:W2:Y:S07]  /*4670*/  LDSM.16.M88.4 R24, [R201+0x6800] ;  /* 0x00680000c918783b */ /* 0x000eae0000000200 */
[C---:B------:R-:W-:Y:S08]  /*4680*/  HMMA.16816.F32.BF16 R20, R12.reuse, R78, R20 ;  /* 0x0000004e0c14723c */ /* 0x040ff00000041814 */
[----:B------:R-:W-:Y:S08]  /*4690*/  HMMA.16816.F32.BF16 R32, R12, R84, R32 ;  /* 0x000000540c20723c */ /* 0x000ff00000041820 */
[C---:B-1----:R-:W-:Y:S01]  /*46a0*/  HMMA.16816.F32.BF16 R64, R8.reuse, R48, R16 ;  /* 0x000000300840723c */ /* 0x042fe20000041810 */
[----:B------:R-:W1:Y:S06]  /*46b0*/  I2F R19, R7 ;  /* 0x0000000700137306 */ /* 0x000e6c0000201400 */
[----:B------:R-:W-:Y:S01]  /*46c0*/  IMNMX R17, R3, UR16, PT ;  /* 0x0000001003117c17 */ /* 0x000fe2000b800200 */
[----:B------:R-:W-:Y:S01]  /*46d0*/  HMMA.16816.F32.BF16 R20, R8, R50, R20 ;  /* 0x000000320814723c */ /* 0x000fe20000041814 */
[----:B------:R-:W-:Y:S01]  /*46e0*/  IADD3 R3, R2, 0x9, RZ ;  /* 0x0000000902037810 */ /* 0x000fe20007ffe0ff */
[----:B------:R3:W4:Y:S01]  /*46f0*/  I2F R18, R6 ;  /* 0x0000000600127306 */ /* 0x0007220000201400 */
[----:B------:R-:W-:-:S02]  /*4700*/  IMNMX R16, R104, UR16, PT ;  /* 0x0000001068107c17 */ /* 0x000fc4000b800200 */
[CC--:B------:R-:W-:Y:S02]  /*4710*/  ISETP.GE.AND P1, PT, R6.reuse, R17.reuse, PT ;  /* 0x000000110600720c */ /* 0x0c0fe40003f26270 */
[-C--:B------:R-:W-:Y:S01]  /*4720*/  ISETP.GE.AND P4, PT, R6, R16.reuse, PT ;  /* 0x000000100600720c */ /* 0x080fe20003f86270 */
[C---:B------:R-:W-:Y:S01]  /*4730*/  HMMA.16816.F32.BF16 R52, R12.reuse, R86, R28 ;  /* 0x000000560c34723c */ /* 0x040fe2000004181c */
[CC--:B------:R-:W-:Y:S02]  /*4740*/  ISETP.GE.AND P0, PT, R3.reuse, R16.reuse, PT ;  /* 0x000000100300720c */ /* 0x0c0fe40003f06270 */
[-C--:B------:R-:W-:Y:S02]  /*4750*/  ISETP.GE.AND P6, PT, R3, R17.reuse, PT ;  /* 0x000000110300720c */ /* 0x080fe40003fc6270 */
[C---:B------:R-:W-:Y:S02]  /*4760*/  ISETP.GE.AND P5, PT, R7.reuse, R16, PT ;  /* 0x000000100700720c */ /* 0x040fe40003fa6270 */
[----:B------:R-:W-:Y:S01]  /*4770*/  ISETP.GE.AND P2, PT, R7, R17, PT ;  /* 0x000000110700720c */ /* 0x000fe20003f46270 */
[----:B------:R-:W-:Y:S01]  /*4780*/  HMMA.16816.F32.BF16 R68, R12, R94, R40 ;  /* 0x0000005e0c44723c */ /* 0x000fe20000041828 */
[----:B-1----:R-:W-:Y:S01]  /*4790*/  FFMA.FTZ R7, R19, UR4, R67 ;  /* 0x0000000413077c23 */ /* 0x002fe20008010043 */
[----:B---3--:R-:W-:Y:S01]  /*47a0*/  IADD3 R6, R2, 0x10, RZ ;  /* 0x0000001002067810 */ /* 0x008fe20007ffe0ff */
[----:B------:R-:W1:Y:S01]  /*47b0*/  LDSM.16.M88.4 R40, [R201+0x7800] ;  /* 0x00780000c928783b */ /* 0x000e620000000200 */
[----:B------:R-:W-:-:S04]  /*47c0*/  DEPBAR.LE SB0, 0x0 ;  /* 0x000080000000791a */ /* 0x000fc80000000000 */
[----:B------:R-:W-:Y:S01]  /*47d0*/  HMMA.16816.F32.BF16 R72, R12, R80, R44 ;  /* 0x000000500c48723c */ /* 0x000fe2000004182c */
[----:B------:R3:W-:Y:S01]  /*47e0*/  I2F R28, R6 ;  /* 0x00000006001c7306 */ /* 0x0007e20000201400 */
[----:B------:R-:W-:Y:S01]  /*47f0*/  BAR.SYNC.DEFER_BLOCKING 0x0 ;  /* 0x0000000000007b1d */ /* 0x000fe20000010000 */
[----:B------:R-:W-:Y:S02]  /*4800*/  ISETP.GE.AND P3, PT, R6, R16, PT ;  /* 0x000000100600720c */ /* 0x000fe40003f66270 */
[----:B------:R-:W-:-:S03]  /*4810*/  FSEL R67, R7, -INF , !P2 ;  /* 0xff80000007437808 */ /* 0x000fc60005000000 */
[----:B------:R-:W-:Y:S01]  /*4820*/  HMMA.16816.F32.BF16 R56, R12, R82, R56 ;  /* 0x000000520c38723c */ /* 0x000fe20000041838 */
[----:B------:R5:W5:Y:S06]  /*4830*/  I2F R15, R3 ;  /* 0x00000003000f7306 */ /* 0x000b6c0000201400 */
[----:B------:R-:W-:Y:S01]  /*4840*/  FFMA.FTZ R13, R19, UR4, R65 ;  /* 0x00000004130d7c23 */ /* 0x000fe20008010041 */
[----:B--2---:R-:W-:Y:S01]  /*4850*/  HMMA.16816.F32.BF16 R32, R8, R24, R32 ;  /* 0x000000180820723c */ /* 0x004fe20000041820 */
[----:B----4-:R-:W-:-:S03]  /*4860*/  FFMA.FTZ R12, R18, UR4, R20 ;  /* 0x00000004120c7c23 */ /* 0x010fc60008010014 */
[----:B------:R-:W-:Y:S02]  /*4870*/  FSEL R48, R13, -INF , !P5 ;  /* 0xff8000000d307808 */ /* 0x000fe40006800000 */
[----:B------:R-:W-:Y:S01]  /*4880*/  ISETP.GE.AND P5, PT, R6, R17, PT ;  /* 0x000000110600720c */ /* 0x000fe20003fa6270 */
[----:B---3--:R-:W-:Y:S01]  /*4890*/  FFMA.FTZ R6, R18, UR4, R22 ;  /* 0x0000000412067c23 */ /* 0x008fe20008010016 */
[----:B------:R-:W-:Y:S01]  /*48a0*/  HMMA.16816.F32.BF16 R24, R8, R26, R52 ;  /* 0x0000001a0818723c */ /* 0x000fe20000041834 */
[----:B-----5:R-:W-:Y:S01]  /*48b0*/  IADD3 R3, R2, 0x11, RZ ;  /* 0x0000001102037810 */ /* 0x020fe20007ffe0ff */
[----:B------:R-:W-:Y:S01]  /*48c0*/  FFMA.FTZ R7, R15, UR4, R21 ;  /* 0x000000040f077c23 */ /* 0x000fe20008010015 */
[----:B------:R-:W-:Y:S02]  /*48d0*/  FSEL R49, R12, -INF , !P4 ;  /* 0xff8000000c317808 */ /* 0x000fe40006000000 */
[----:B------:R2:W3:Y:S01]  /*48e0*/  I2F R14, R3 ;  /* 0x00000003000e7306 */ /* 0x0004e20000201400 */
[----:B------:R-:W-:-:S02]  /*48f0*/  FSEL R50, R6, -INF , !P1 ;  /* 0xff80000006327808 */ /* 0x000fc40004800000 */
[----:B------:R-:W-:Y:S01]  /*4900*/  IADD3 R6, R2, 0x19, RZ ;  /* 0x0000001902067810 */ /* 0x000fe20007ffe0ff */
[C---:B------:R-:W-:Y:S01]  /*4910*/  HMMA.16816.F32.BF16 R44, R8.reuse, R36, R60 ;  /* 0x00000024082c723c */ /* 0x040fe2000004183c */
[----:B------:R-:W-:Y:S01]  /*4920*/  FSEL R22, R7, -INF , !P0 ;  /* 0xff80000007167808 */ /* 0x000fe20004000000 */
[----:B------:R-:W-:Y:S01]  /*4930*/  FFMA.FTZ R7, R15, UR4, R23 ;  /* 0x000000040f077c23 */ /* 0x000fe20008010017 */
[CC--:B------:R-:W-:Y:S01]  /*4940*/  ISETP.GE.AND P2, PT, R3.reuse, R16.reuse, PT ;  /* 0x000000100300720c */ /* 0x0c0fe20003f46270 */
[----:B------:R4:W5:Y:S01]  /*4950*/  I2F R18, R6 ;  /* 0x0000000600127306 */ /* 0x0009620000201400 */
[----:B------:R-:W-:Y:S02]  /*4960*/  ISETP.GE.AND P4, PT, R3, R17, PT ;  /* 0x000000110300720c */ /* 0x000fe40003f86270 */
[C---:B------:R-:W-:Y:S01]  /*4970*/  FFMA.FTZ R13, R28.reuse, UR4, R32 ;  /* 0x000000041c0d7c23 */ /* 0x040fe20008010020 */
[----:B------:R-:W-:Y:S01]  /*4980*/  FSEL R23, R7, -INF , !P6 ;  /* 0xff80000007177808 */ /* 0x000fe20007000000 */
[----:B------:R-:W-:Y:S01]  /*4990*/  FFMA.FTZ R12, R28, UR4, R34 ;  /* 0x000000041c0c7c23 */ /* 0x000fe20008010022 */
[----:B------:R-:W-:Y:S01]  /*49a0*/  ISETP.GE.AND P6, PT, R6, R16, PT ;  /* 0x000000100600720c */ /* 0x000fe20003fc6270 */
[----:B------:R-:W-:Y:S01]  /*49b0*/  HMMA.16816.F32.BF16 R36, R8, R38, R68 ;  /* 0x000000260824723c */ /* 0x000fe20000041844 */
[----:B--2---:R-:W-:Y:S01]  /*49c0*/  IADD3 R3, R2, 0x18, RZ ;  /* 0x0000001802037810 */ /* 0x004fe20007ffe0ff */
[----:B---3--:R-:W-:Y:S01]  /*49d0*/  FFMA.FTZ R7, R14, UR4, R33 ;  /* 0x000000040e077c23 */ /* 0x008fe20008010021 */
[----:B------:R-:W-:-:S02]  /*49e0*/  FSEL R144, R13, -INF , !P3 ;  /* 0xff8000000d907808 */ /* 0x000fc40005800000 */
[----:B------:R2:W3:Y:S01]  /*49f0*/  I2F R19, R3 ;  /* 0x0000000300137306 */ /* 0x0004e20000201400 */
[C---:B------:R-:W-:Y:S02]  /*4a00*/  ISETP.GE.AND P1, PT, R3.reuse, R16, PT ;  /* 0x000000100300720c */ /* 0x040fe40003f26270 */
[-C--:B------:R-:W-:Y:S01]  /*4a10*/  ISETP.GE.AND P0, PT, R3, R17.reuse, PT ;  /* 0x000000110300720c */ /* 0x080fe20003f06270 */
[----:B-1----:R-:W-:Y:S01]  /*4a20*/  HMMA.16816.F32.BF16 R28, R8, R40, R72 ;  /* 0x00000028081c723c */ /* 0x002fe20000041848 */
[----:B------:R-:W-:Y:S02]  /*4a30*/  ISETP.GE.AND P3, PT, R6, R17, PT ;  /* 0x000000110600720c */ /* 0x000fe40003f66270 */
[----:B----4-:R-:W-:Y:S02]  /*4a40*/  IADD3 R6, R2, 0x21, RZ ;  /* 0x0000002102067810 */ /* 0x010fe40007ffe0ff */
[----:B------:R-:W-:Y:S01]  /*4a50*/  FSEL R152, R7, -INF , !P2 ;  /* 0xff80000007987808 */ /* 0x000fe20005000000 */
[----:B------:R-:W-:Y:S01]  /*4a60*/  FFMA.FTZ R7, R14, UR4, R35 ;  /* 0x000000040e077c23 */ /* 0x000fe20008010023 */
[----:B------:R-:W1:Y:S01]  /*4a70*/  I2F R21, R6 ;  /* 0x0000000600157306 */ /* 0x000e620000201400 */
[----:B------:R-:W-:-:S03]  /*4a80*/  FSEL R168, R12, -INF , !P5 ;  /* 0xff8000000ca87808 */ /* 0x000fc60006800000 */
[----:B------:R-:W-:Y:S01]  /*4a90*/  FSEL R157, R7, -INF , !P4 ;  /* 0xff800000079d7808 */ /* 0x000fe20006000000 */
[----:B-----5:R-:W-:Y:S01]  /*4aa0*/  FFMA.FTZ R7, R18, UR4, R25 ;  /* 0x0000000412077c23 */ /* 0x020fe20008010019 */
[----:B--2---:R-:W-:Y:S01]  /*4ab0*/  IADD3 R3, R2, 0x20, RZ ;  /* 0x0000002002037810 */ /* 0x004fe20007ffe0ff */
[C---:B---3--:R-:W-:Y:S01]  /*4ac0*/  FFMA.FTZ R13, R19.reuse, UR4, R24 ;  /* 0x00000004130d7c23 */ /* 0x048fe20008010018 */
[-C--:B------:R-:W-:Y:S01]  /*4ad0*/  ISETP.GE.AND P4, PT, R6, R16.reuse, PT ;  /* 0x000000100600720c */ /* 0x080fe20003f86270 */
[----:B------:R-:W-:Y:S01]  /*4ae0*/  FFMA.FTZ R12, R19, UR4, R26 ;  /* 0x00000004130c7c23 */ /* 0x000fe2000801001a */
[----:B------:R-:W2:Y:S01]  /*4af0*/  I2F R15, R3 ;  /* 0x00000003000f7306 */ /* 0x000ea20000201400 */
[C---:B------:R-:W-:Y:S02]  /*4b00*/  ISETP.GE.AND P5, PT, R3.reuse, R16, PT ;  /* 0x000000100300720c */ /* 0x040fe40003fa6270 */
[----:B------:R-:W-:Y:S02]  /*4b10*/  ISETP.GE.AND P2, PT, R3, R17, PT ;  /* 0x000000110300720c */ /* 0x000fe40003f46270 */
[----:B------:R-:W-:Y:S01]  /*4b20*/  FSEL R151, R7, -INF , !P6 ;  /* 0xff80000007977808 */ /* 0x000fe20007000000 */
[----:B------:R-:W-:Y:S01]  /*4b30*/  FFMA.FTZ R7, R18, UR4, R27 ;  /* 0x0000000412077c23 */ /* 0x000fe2000801001b */
[----:B------:R-:W-:-:S02]  /*4b40*/  FSEL R149, R13, -INF , !P1 ;  /* 0xff8000000d957808 */ /* 0x000fc40004800000 */
[----:B------:R-:W-:Y:S02]  /*4b50*/  FSEL R156, R12, -INF , !P0 ;  /* 0xff8000000c9c7808 */ /* 0x000fe40004000000 */
[----:B------:R-:W-:Y:S01]  /*4b60*/  FSEL R150, R7, -INF , !P3 ;  /* 0xff80000007967808 */ /* 0x000fe20005800000 */
[----:B-1----:R-:W-:Y:S01]  /*4b70*/  FFMA.FTZ R7, R21, UR4, R45 ;  /* 0x0000000415077c23 */ /* 0x002fe2000801002d */
[----:B------:R-:W-:Y:S02]  /*4b80*/  ISETP.GE.AND P1, PT, R6, R17, PT ;  /* 0x000000110600720c */ /* 0x000fe40003f26270 */
[C---:B------:R-:W-:Y:S01]  /*4b90*/  IADD3 R6, R2.reuse, 0x29, RZ ;  /* 0x0000002902067810 */ /* 0x040fe20007ffe0ff */
[C---:B--2---:R-:W-:Y:S01]  /*4ba0*/  FFMA.FTZ R12, R15.reuse, UR4, R46 ;  /* 0x000000040f0c7c23 */ /* 0x044fe2000801002e */
[----:B------:R-:W-:Y:S01]  /*4bb0*/  IADD3 R3, R2, 0x28, RZ ;  /* 0x0000002802037810 */ /* 0x000fe20007ffe0ff */
[----:B------:R-:W-:Y:S01]  /*4bc0*/  FFMA.FTZ R13, R15, UR4, R44 ;  /* 0x000000040f0d7c23 */ /* 0x000fe2000801002c */
[----:B------:R1:W2:Y:S01]  /*4bd0*/  I2F R19, R6 ;  /* 0x0000000600137306 */ /* 0x0002a20000201400 */
[----:B------:R-:W-:-:S02]  /*4be0*/  FSEL R252, R7, -INF , !P4 ;  /* 0xff80000007fc7808 */ /* 0x000fc40006000000 */
[CC--:B------:R-:W-:Y:S02]  /*4bf0*/  ISETP.GE.AND P0, PT, R3.reuse, R16.reuse, PT ;  /* 0x000000100300720c */ /* 0x0c0fe40003f06270 */
[-C--:B------:R-:W-:Y:S02]  /*4c00*/  ISETP.GE.AND P6, PT, R3, R17.reuse, PT ;  /* 0x000000110300720c */ /* 0x080fe40003fc6270 */
[----:B------:R-:W-:Y:S01]  /*4c10*/  FSEL R77, R12, -INF , !P2 ;  /* 0xff8000000c4d7808 */ /* 0x000fe20005000000 */
[----:B------:R3:W4:Y:S01]  /*4c20*/  I2F R20, R3 ;  /* 0x0000000300147306 */ /* 0x0007220000201400 */
[----:B------:R-:W-:Y:S02]  /*4c30*/  FSEL R248, R13, -INF , !P5 ;  /* 0xff8000000df87808 */ /* 0x000fe40006800000 */
[----:B------:R-:W-:Y:S01]  /*4c40*/  HMMA.16816.F32.BF16 R12, R8, R42, R56 ;  /* 0x0000002a080c723c */ /* 0x000fe20000041838 */
[C---:B------:R-:W-:Y:S02]  /*4c50*/  ISETP.GE.AND P3, PT, R6.reuse, R16, PT ;  /* 0x000000100600720c */ /* 0x040fe40003f66270 */
[----:B------:R-:W-:Y:S01]  /*4c60*/  ISETP.GE.AND P5, PT, R6, R17, PT ;  /* 0x000000110600720c */ /* 0x000fe20003fa6270 */
[----:B-1----:R-:W-:-:S03]  /*4c70*/  FFMA.FTZ R6, R21, UR4, R47 ;  /* 0x0000000415067c23 */ /* 0x002fc6000801002f */
[----:B------:R-:W-:Y:S02]  /*4c80*/  IADD3 R9, R2, 0x38, RZ ;  /* 0x0000003802097810 */ /* 0x000fe40007ffe0ff */
[----:B------:R-:W-:Y:S01]  /*4c90*/  FSEL R229, R6, -INF , !P1 ;  /* 0xff80000006e57808 */ /* 0x000fe20004800000 */
[----:B--2---:R-:W-:Y:S01]  /*4ca0*/  FFMA.FTZ R6, R19, UR4, R39 ;  /* 0x0000000413067c23 */ /* 0x004fe20008010027 */
[----:B------:R-:W-:Y:S01]  /*4cb0*/  I2F R10, R9 ;  /* 0x00000009000a7306 */ /* 0x000fe20000201400 */
[----:B---3--:R-:W-:Y:S01]  /*4cc0*/  IADD3 R3, R2, 0x30, RZ ;  /* 0x0000003002037810 */ /* 0x008fe20007ffe0ff */
[C---:B----4-:R-:W-:Y:S02]  /*4cd0*/  FFMA.FTZ R7, R20.reuse, UR4, R36 ;  /* 0x0000000414077c23 */ /* 0x050fe40008010024 */
[----:B------:R-:W-:Y:S01]  /*4ce0*/  FFMA.FTZ R8, R20, UR4, R38 ;  /* 0x0000000414087c23 */ /* 0x000fe20008010026 */
[C---:B------:R-:W-:Y:S02]  /*4cf0*/  ISETP.GE.AND P2, PT, R3.reuse, R16, PT ;  /* 0x000000100300720c */ /* 0x040fe40003f46270 */
[----:B------:R-:W-:Y:S01]  /*4d00*/  ISETP.GE.AND P4, PT, R3, R17, PT ;  /* 0x000000110300720c */ /* 0x000fe20003f86270 */
[----:B------:R1:W2:Y:S01]  /*4d10*/  I2F R18, R3 ;  /* 0x0000000300127306 */ /* 0x0002a20000201400 */
[----:B------:R-:W-:-:S02]  /*4d20*/  FSEL R249, R7, -INF , !P0 ;  /* 0xff80000007f97808 */ /* 0x000fc40004000000 */
[----:B------:R-:W-:Y:S02]  /*4d30*/  FSEL R191, R6, -INF , !P5 ;  /* 0xff80000006bf7808 */ /* 0x000fe40006800000 */
[----:B------:R-:W-:Y:S02]  /*4d40*/  FSEL R186, R8, -INF , !P6 ;  /* 0xff80000008ba7808 */ /* 0x000fe40007000000 */
[CC--:B------:R-:W-:Y:S02]  /*4d50*/  ISETP.GE.AND P6, PT, R2.reuse, R16.reuse, PT ;  /* 0x000000100200720c */ /* 0x0c0fe40003fc6270 */
[----:B------:R-:W-:Y:S02]  /*4d60*/  ISETP.GE.AND P5, PT, R9, R16, PT ;  /* 0x000000100900720c */ /* 0x000fe40003fa6270 */
[----:B-1----:R-:W-:Y:S01]  /*4d70*/  IADD3 R3, R2, 0x31, RZ ;  /* 0x0000003102037810 */ /* 0x002fe20007ffe0ff */
[----:B--2---:R-:W-:-:S03]  /*4d80*/  FFMA.FTZ R7, R18, UR4, R28 ;  /* 0x0000000412077c23 */ /* 0x004fc6000801001c */
[----:B------:R1:W2:Y:S01]  /*4d90*/  I2F R11, R3 ;  /* 0x00000003000b7306 */ /* 0x0002a20000201400 */
[C---:B------:R-:W-:Y:S02]  /*4da0*/  ISETP.GE.AND P1, PT, R3.reuse, R16, PT ;  /* 0x000000100300720c */ /* 0x040fe40003f26270 */
[-C--:B------:R-:W-:Y:S02]  /*4db0*/  ISETP.GE.AND P0, PT, R3, R17.reuse, PT ;  /* 0x000000110300720c */ /* 0x080fe40003f06270 */
[----:B------:R-:W-:Y:S01]  /*4dc0*/  FSEL R225, R7, -INF , !P2 ;  /* 0xff80000007e17808 */ /* 0x000fe20005000000 */
[C---:B------:R-:W-:Y:S01]  /*4dd0*/  FFMA.FTZ R7, R76.reuse, UR4, R66 ;  /* 0x000000044c077c23 */ /* 0x040fe20008010042 */
[----:B------:R-:W-:Y:S01]  /*4de0*/  ISETP.GE.AND P2, PT, R9, R17, PT ;  /* 0x000000110900720c */ /* 0x000fe20003f46270 */
[----:B------:R-:W-:-:S05]  /*4df0*/  FFMA.FTZ R9, R76, UR4, R64 ;  /* 0x000000044c097c23 */ /* 0x000fca0008010040 */
[----:B------:R-:W-:Y:S01]  /*4e00*/  FSEL R20, R9, -INF , !P6 ;  /* 0xff80000009147808 */ /* 0x000fe20007000000 */
[----:B-1----:R-:W-:Y:S02]  /*4e10*/  FFMA.FTZ R3, R19, UR4, R37 ;  /* 0x0000000413037c23 */ /* 0x002fe40008010025 */
[----:B--2---:R-:W-:-:S03]  /*4e20*/  FFMA.FTZ R6, R11, UR4, R29 ;  /* 0x000000040b067c23 */ /* 0x004fc6000801001d */
[----:B------:R-:W-:Y:S01]  /*4e30*/  FSEL R250, R3, -INF , !P3 ;  /* 0xff80000003fa7808 */ /* 0x000fe20005800000 */
[----:B------:R-:W-:Y:S01]  /*4e40*/  FFMA.FTZ R3, R18, UR4, R30 ;  /* 0x0000000412037c23 */ /* 0x000fe2000801001e */
[CC--:B------:R-:W-:Y:S02]  /*4e50*/  ISETP.GE.AND P3, PT, R2.reuse, R17.reuse, PT ;  /* 0x000000110200720c */ /* 0x0c0fe40003f66270 */
[----:B------:R-:W-:Y:S02]  /*4e60*/  IADD3 R2, R2, 0x39, RZ ;  /* 0x0000003902027810 */ /* 0x000fe40007ffe0ff */
[----:B------:R-:W-:Y:S02]  /*4e70*/  FSEL R224, R3, -INF , !P4 ;  /* 0xff80000003e07808 */ /* 0x000fe40006000000 */
[----:B------:R-:W-:Y:S01]  /*4e80*/  FSEL R230, R6, -INF , !P1 ;  /* 0xff80000006e67808 */ /* 0x000fe20004800000 */
[----:B------:R1:W2:Y:S01]  /*4e90*/  I2F R8, R2 ;  /* 0x0000000200087306 */ /* 0x0002a20000201400 */
[----:B------:R-:W-:Y:S01]  /*4ea0*/  ISETP.GE.AND P4, PT, R2, R16, PT ;  /* 0x000000100200720c */ /* 0x000fe20003f86270 */
[----:B------:R-:W-:Y:S01]  /*4eb0*/  FFMA.FTZ R6, R10, UR4, R14 ;  /* 0x000000040a067c23 */ /* 0x000fe2000801000e */
[----:B------:R-:W-:-:S02]  /*4ec0*/  ISETP.GE.AND P1, PT, R2, R17, PT ;  /* 0x000000110200720c */ /* 0x000fc40003f26270 */
[----:B------:R-:W-:Y:S01]  /*4ed0*/  FSEL R21, R7, -INF , !P3 ;  /* 0xff80000007157808 */ /* 0x000fe20005800000 */
[----:B-1----:R-:W-:Y:S02]  /*4ee0*/  FFMA.FTZ R2, R11, UR4, R31 ;  /* 0x000000040b027c23 */ /* 0x002fe4000801001f */
[----:B--2---:R-:W-:Y:S02]  /*4ef0*/  FFMA.FTZ R3, R8, UR4, R13 ;  /* 0x0000000408037c23 */ /* 0x004fe4000801000d */
[----:B------:R-:W-:Y:S01]  /*4f00*/  FFMA.FTZ R11, R10, UR4, R12 ;  /* 0x000000040a0b7c23 */ /* 0x000fe2000801000c */
[----:B------:R-:W-:Y:S01]  /*4f10*/  FSEL R2, R2, -INF , !P0 ;  /* 0xff80000002027808 */ /* 0x000fe20004000000 */
[----:B------:R-:W-:Y:S01]  /*4f20*/  FFMA.FTZ R8, R8, UR4, R15 ;  /* 0x0000000408087c23 */ /* 0x000fe2000801000f */
[----:B------:R-:W-:Y:S02]  /*4f30*/  PLOP3.LUT P0, PT, PT, PT, UP0, 0x80, 0x0 ;  /* 0x000000000000781c */ /* 0x000fe40003f0f008 */
[----:B------:R-:W-:Y:S01]  /*4f40*/  FSEL R184, R11, -INF , !P5 ;  /* 0xff8000000bb87808 */ /* 0x000fe20006800000 */
[----:B------:R1:W-:Y:S01]  /*4f50*/  STL [R1+0x10], R2 ;  /* 0x0000100201007387 */ /* 0x0003e20000100800 */
[----:B------:R-:W-:-:S02]  /*4f60*/  FSEL R179, R3, -INF , !P4 ;  /* 0xff80000003b37808 */ /* 0x000fc40006000000 */
[----:B------:R-:W-:Y:S02]  /*4f70*/  FSEL R185, R8, -INF , !P1 ;  /* 0xff80000008b97808 */ /* 0x000fe40004800000 */
[----:B-1----:R-:W-:-:S05]  /*4f80*/  FSEL R2, R6, -INF , !P2 ;  /* 0xff80000006027808 */ /* 0x002fca0005000000 */
[----:B------:R1:W-:Y:S01]  /*4f90*/  STL [R1+0x14], R2 ;  /* 0x0000140201007387 */ /* 0x0003e20000100800 */
        /* <DEDUP_REMOVED lines=8> */
[----:B-1----:R-:W-:Y:S01]  /*5020*/  IMAD.WIDE.U32 R2, R106, UR16, R112 ;  /* 0x000000106a027c25 */ /* 0x002fe2000f8e0070 */
        /* <DEDUP_REMOVED lines=42> */
[----:B------:R1:W-:Y:S01]  /*52d0*/  @P5 STS.128 [R223+0xa800], RZ ;  /* 0x00a800ffdf005388 */ /* 0x0003e20000000c00 */
[----:B----4-:R-:W-:-:S03]  /*52e0*/  @!P3 LEA R12, P2, R3, c[0x0][0x168], 0x1 ;  /* 0x00005a00030cba11 */ /* 0x010fc600078408ff */
[----:B------:R-:W-:Y:S01]  /*52f0*/  @!PT LDS RZ, [RZ] ;  /* 0x00000000fffff984 */ /* 0x000fe20000000800 */
[----:B------:R-:W-:Y:S01]  /*5300*/  @!PT LDS RZ, [RZ] ;  /* 0x00000000fffff984 */ /* 0x000fe20000000800 */
[----:B------:R-:W-:Y:S01]  /*5310*/  @!PT LDS RZ, [RZ] ;  /* 0x00000000fffff984 */ /* 0x000fe20000000800 */
[----:B------:R3:W-:Y:S01]  /*5320*/  @!P5 LDGSTS.E.BYPASS.LTC128B.128 [R223+0xa800], [R8.64+0x80] ;  /* 0x0a80008008dfdfae */ /* 0x0007e2000b901d56 */
[----:B------:R-:W-:-:S03]  /*5330*/  @!P3 LEA.HI.X R13, R3, c[0x0][0x16c], R6, 0x1, P2 ;  /* 0x00005b00030dba11 */ /* 0x000fc600010f0c06 */
[----:B------:R1:W-:Y:S01]  /*5340*/  @P4 STS.128 [R223+0xc800], RZ ;  /* 0x00c800ffdf004388 */ /* 0x0003e20000000c00 */
[----:B-----5:R-:W-:-:S04]  /*5350*/  @!P4 LEA R14, P1, R3, c[0x0][0x168], 0x1 ;  /* 0x00005a00030eca11 */ /* 0x020fc800078208ff */
[C---:B------:R-:W-:Y:S02]  /*5360*/  @!P4 LEA.HI.X R15, R3.reuse, c[0x0][0x16c], R6, 0x1, P1 ;  /* 0x00005b00030fca11 */ /* 0x040fe400008f0c06 */
[----:B------:R-:W-:-:S03]  /*5370*/  IADD3 R2, P1, R3, UR27, RZ ;  /* 0x0000001b03027c10 */ /* 0x000fc6000ff3e0ff */
[----:B------:R-:W-:Y:S01]  /*5380*/  @!PT LDS RZ, [RZ] ;  /* 0x00000000fffff984 */ /* 0x000fe20000000800 */
[----:B------:R-:W-:Y:S01]  /*5390*/  @!PT LDS RZ, [RZ] ;  /* 0x00000000fffff984 */ /* 0x000fe20000000800 */
[----:B------:R-:W-:Y:S01]  /*53a0*/  @!PT LDS RZ, [RZ] ;  /* 0x00000000fffff984 */ /* 0x000fe20000000800 */
[----:B------:R4:W-:Y:S01]  /*53b0*/  @!P4 LDGSTS.E.BYPASS.LTC128B.128 [R223+0xc800], [R14.64+0x100] ;  /* 0x0c8001000edfcfae */ /* 0x0009e2000b901d56 */
[----:B------:R-:W-:Y:S02]  /*53c0*/  IADD3.X R6, R6, UR28, RZ, P1, !PT ;  /* 0x0000001c06067c10 */ /* 0x000fe40008ffe4ff */
[C---:B--2---:R-:W-:Y:S01]  /*53d0*/  @!P6 LEA R10, P2, R2.reuse, c[0x0][0x168], 0x1 ;  /* 0x00005a00020aea11 */ /* 0x044fe200078408ff */
[----:B------:R1:W-:Y:S03]  /*53e0*/  @P3 STS.128 [R223+0xe800], RZ ;  /* 0x00e800ffdf003388 */ /* 0x0003e60000000c00 */
[C-C-:B------:R-:W-:Y:S01]  /*53f0*/  @!P6 LEA.HI.X R11, R2.reuse, c[0x0][0x16c], R6.reuse, 0x1, P2 ;  /* 0x00005b00020bea11 */ /* 0x140fe200010f0c06 */
[----:B------:R-:W-:Y:S01]  /*5400*/  @!PT LDS RZ, [RZ] ;  /* 0x00000000fffff984 */ /* 0x000fe20000000800 */
[----:B------:R-:W-:Y:S01]  /*5410*/  @!PT LDS RZ, [RZ] ;  /* 0x00000000fffff984 */ /* 0x000fe20000000800 */
[----:B------:R-:W-:Y:S01]  /*5420*/  @!PT LDS RZ, [RZ] ;  /* 0x00000000fffff984 */ /* 0x000fe20000000800 */
[----:B------:R2:W-:Y:S01]  /*5430*/  @!P3 LDGSTS.E.BYPASS.LTC128B.128 [R223+0xe800], [R12.64+0x180] ;  /* 0x0e8001800cdfbfae */ /* 0x0005e2000b901d56 */
[C---:B------:R-:W-:Y:S02]  /*5440*/  @!P4 LEA R18, P2, R2.reuse, c[0x0][0x168], 0x1 ;  /* 0x00005a000212ca11 */ /* 0x040fe400078408ff */
[C---:B---3--:R-:W-:Y:S01]  /*5450*/  @!P5 LEA R8, P1, R2.reuse, c[0x0][0x168], 0x1 ;  /* 0x00005a000208da11 */ /* 0x048fe200078208ff */
[----:B------:R1:W-:Y:S01]  /*5460*/  @P6 STS.128 [R223+0x9000], RZ ;  /* 0x009000ffdf006388 */ /* 0x0003e20000000c00 */
[----:B------:R-:W-:-:S02]  /*5470*/  @!P4 LEA.HI.X R19, R2, c[0x0][0x16c], R6, 0x1, P2 ;  /* 0x00005b000213ca11 */ /* 0x000fc400010f0c06 */
[C---:B------:R-:W-:Y:S01]  /*5480*/  @!P5 LEA.HI.X R9, R2.reuse, c[0x0][0x16c], R6, 0x1, P1 ;  /* 0x00005b000209da11 */ /* 0x040fe200008f0c06 */
[----:B------:R-:W-:Y:S01]  /*5490*/  @!PT LDS RZ, [RZ] ;  /* 0x00000000fffff984 */ /* 0x000fe20000000800 */
[----:B------:R-:W-:Y:S01]  /*54a0*/  @!PT LDS RZ, [RZ] ;  /* 0x00000000fffff984 */ /* 0x000fe20000000800 */
[----:B------:R-:W-:Y:S01]  /*54b0*/  @!PT LDS RZ, [RZ] ;  /* 0x00000000fffff984 */ /* 0x000fe20000000800 */
[----:B------:R3:W-:Y:S01]  /*54c0*/  @!P6 LDGSTS.E.BYPASS.LTC128B.128 [R223+0x9000], [R10.64] ;  /* 0x090000000adfefae */ /* 0x0007e2000b901d56 */
[----:B------:R-:W-:-:S03]  /*54d0*/  IADD3 R3, P2, R2, UR27, RZ ;  /* 0x0000001b02037c10 */ /* 0x000fc6000ff5e0ff */
[----:B------:R1:W-:Y:S04]  /*54e0*/  @P5 STS.128 [R223+0xb000], RZ ;  /* 0x00b000ffdf005388 */ /* 0x0003e80000000c00 */
[----:B------:R-:W-:Y:S01]  /*54f0*/  @!PT LDS RZ, [RZ] ;  /* 0x00000000fffff984 */ /* 0x000fe20000000800 */
[----:B------:R-:W-:Y:S01]  /*5500*/  @!PT LDS RZ, [RZ] ;  /* 0x00000000fffff984 */ /* 0x000fe20000000800 */
[----:B------:R-:W-:Y:S01]  /*5510*/  @!PT LDS RZ, [RZ] ;  /* 0x00000000fffff984 */ /* 0x000fe20000000800 */
[----:B------:R5:W-:Y:S01]  /*5520*/  @!P5 LDGSTS.E.BYPASS.LTC128B.128 [R223+0xb000], [R8.64+0x80] ;  /* 0x0b00008008dfdfae */ /* 0x000be2000b901d56 */
[----:B----4-:R-:W-:-:S03]  /*5530*/  @!P3 LEA R14, P1, R2, c[0x0][0x168], 0x1 ;  /* 0x00005a00020eba11 */ /* 0x010fc600078208ff */
[----:B------:R1:W-:Y:S01]  /*5540*/  @P4 STS.128 [R223+0xd000], RZ ;  /* 0x00d000ffdf004388 */ /* 0x0003e20000000c00 */
[----:B------:R-:W-:-:S03]  /*5550*/  @!P3 LEA.HI.X R15, R2, c[0x0][0x16c], R6, 0x1, P1 ;  /* 0x00005b00020fba11 */ /* 0x000fc600008f0c06 */
[----:B------:R-:W-:Y:S01]  /*5560*/  @!PT LDS RZ, [RZ] ;  /* 0x00000000fffff984 */ /* 0x000fe20000000800 */
[----:B------:R-:W-:Y:S01]  /*5570*/  @!PT LDS RZ, [RZ] ;  /* 0x00000000fffff984 */ /* 0x000fe20000000800 */
[----:B------:R-:W-:Y:S01]  /*5580*/  @!PT LDS RZ, [RZ] ;  /* 0x00000000fffff984 */ /* 0x000fe20000000800 */
[----:B------:R1:W-:Y:S01]  /*5590*/  @!P4 LDGSTS.E.BYPASS.LTC128B.128 [R223+0xd000], [R18.64+0x100] ;  /* 0x0d00010012dfcfae */ /* 0x0003e2000b901d56 */
[----:B------:R-:W-:Y:S02]  /*55a0*/  IADD3.X R6, R6, UR28, RZ, P2, !PT ;  /* 0x0000001c06067c10 */ /* 0x000fe400097fe4ff */
[C---:B--2---:R-:W-:Y:S01]  /*55b0*/  @!P6 LEA R12, P1, R3.reuse, c[0x0][0x168], 0x1 ;  /* 0x00005a00030cea11 */ /* 0x044fe200078208ff */
[----:B------:R1:W-:Y:S03]  /*55c0*/  @P3 STS.128 [R223+0xf000], RZ ;  /* 0x00f000ffdf003388 */ /* 0x0003e60000000c00 */
[C---:B------:R-:W-:Y:S01]  /*55d0*/  @!P6 LEA.HI.X R13, R3.reuse, c[0x0][0x16c], R6, 0x1, P1 ;  /* 0x00005b00030dea11 */ /* 0x040fe200008f0c06 */
[----:B------:R-:W-:Y:S01]  /*55e0*/  @!PT LDS RZ, [RZ] ;  /* 0x00000000fffff984 */ /* 0x000fe20000000800 */
[----:B------:R-:W-:Y:S01]  /*55f0*/  @!PT LDS RZ, [RZ] ;  /* 0x00000000fffff984 */ /* 0x000fe20000000800 */
[----:B------:R-:W-:Y:S01]  /*5600*/  @!PT LDS RZ, [RZ] ;  /* 0x00000000fffff984 */ /* 0x000fe20000000800 */
[----:B------:R1:W-:Y:S01]  /*5610*/  @!P3 LDGSTS.E.BYPASS.LTC128B.128 [R223+0xf000], [R14.64+0x180] ;  /* 0x0f0001800edfbfae */ /* 0x0003e2000b901d56 */
[----:B---3--:R-:W-:-:S03]  /*5620*/  @!P5 LEA R10, P2, R3, c[0x0][0x168], 0x1 ;  /* 0x00005a00030ada11 */ /* 0x008fc600078408ff */
[----:B------:R1:W-:Y:S01]  /*5630*/  @P6 STS.128 [R223+0x9800], RZ ;  /* 0x009800ffdf006388 */ /* 0x0003e20000000c00 */
[----:B------:R-:W-:-:S03]  /*5640*/  @!P5 LEA.HI.X R11, R3, c[0x0][0x16c], R6, 0x1, P2 ;  /* 0x00005b00030bda11 */ /* 0x000fc600010f0c06 */
[----:B------:R-:W-:Y:S01]  /*5650*/  @!PT LDS RZ, [RZ] ;  /* 0x00000000fffff984 */ /* 0x000fe20000000800 */
[----:B------:R-:W-:Y:S01]  /*5660*/  @!PT LDS RZ, [RZ] ;  /* 0x00000000fffff984 */ /* 0x000fe20000000800 */
[----:B------:R-:W-:Y:S01]  /*5670*/  @!PT LDS RZ, [RZ] ;  /* 0x00000000fffff984 */ /* 0x000fe20000000800 */
[----:B------:R1:W-:Y:S01]  /*5680*/  @!P6 LDGSTS.E.BYPASS.LTC128B.128 [R223+0x9800], [R12.64] ;  /* 0x098000000cdfefae */ /* 0x0003e2000b901d56 */
[----:B-----5:R-:W-:-:S03]  /*5690*/  @!P4 LEA R8, P1, R3, c[0x0][0x168], 0x1 ;  /* 0x00005a000308ca11 */ /* 0x020fc600078208ff */
        /* <DEDUP_REMOVED lines=19> */
.L_x_432:
[----:B------:R-:W-:Y:S05]  /*57d0*/  BSYNC B0 ;  /* 0x0000000000007941 */ /* 0x000fea0003800000 */
.L_x_431:
[----:B------:R-:W0:Y:S02]  /*57e0*/  LDGDEPBAR ;  /* 0x00000000000079af */ /* 0x000e240000000000 */
.L_x_430:
[----:B------:R3:W-:Y:S01]  /*57f0*/  STL [R1+0x84], R208 ;  /* 0x000084d001007387 */ /* 0x0007e20000100800 */
[----:B------:R-:W-:-:S03]  /*5800*/  IMAD.MOV.U32 R66, RZ, RZ, R77 ;  /* 0x000000ffff427224 */ /* 0x000fc600078e004d */
[----:B---3--:R-:W3:Y:S04]  /*5810*/  LDL.LU R208, [R1+0x10] ;  /* 0x0000100001d07983 */ /* 0x008ee80000300800 */
[----:B------:R-:W-:Y:S04]  /*5820*/  STL [R1+0x80], R207 ;  /* 0x000080cf01007387 */ /* 0x000fe80000100800 */
[----:B------:R-:W-:Y:S04]  /*5830*/  STL [R1+0x7c], R206 ;  /* 0x00007cce01007387 */ /* 0x000fe80000100800 */
[----:B------:R-:W-:Y:S04]  /*5840*/  STL [R1+0x78], R205 ;  /* 0x000078cd01007387 */ /* 0x000fe80000100800 */
[----:B------:R-:W-:Y:S04]  /*5850*/  STL [R1+0x74], R204 ;  /* 0x000074cc01007387 */ /* 0x000fe80000100800 */
[----:B------:R-:W-:Y:S04]  /*5860*/  STL [R1+0x70], R203 ;  /* 0x000070cb01007387 */ /* 0x000fe80000100800 */
[----:B------:R-:W-:Y:S04]  /*5870*/  STL [R1+0x6c], R202 ;  /* 0x00006cca01007387 */ /* 0x000fe80000100800 */
[----:B------:R-:W-:Y:S04]  /*5880*/  STL [R1+0x68], R201 ;  /* 0x000068c901007387 */ /* 0x000fe80000100800 */
[----:B------:R4:W-:Y:S04]  /*5890*/  STL [R1+0x64], R196 ;  /* 0x000064c401007387 */ /* 0x0009e80000100800 */
[----:B----4-:R-:W4:Y:S01]  /*58a0*/  LDL.LU R196, [R1+0x14] ;  /* 0x0000140001c47983 */ /* 0x010f220000300800 */
[----:B-12---:R-:W-:Y:S01]  /*58b0*/  FMNMX.FTZ R2, R20, R48, !PT ;  /* 0x0000003014027209 */ /* 0x006fe20007810000 */
[----:B------:R-:W-:Y:S01]  /*58c0*/  IMAD.WIDE.U32 R176, R108, -0x326172a9, RZ ;  /* 0xcd9e8d576cb07825 */ /* 0x000fe200078e00ff */
[----:B------:R-:W-:Y:S01]  /*58d0*/  USHF.L.U32 UR37, UR30, 0x1, URZ ;  /* 0x000000011e257899 */ /* 0x000fe2000800063f */
[----:B------:R-:W-:Y:S01]  /*58e0*/  STL [R1+0x60], R17 ;  /* 0x0000601101007387 */ /* 0x000fe20000100800 */
[----:B------:R-:W-:Y:S01]  /*58f0*/  FMNMX.FTZ R2, R49, R2, !PT ;  /* 0x0000000231027209 */ /* 0x000fe20007810000 */
[----:B------:R-:W-:Y:S01]  /*5900*/  UIADD3 UR19, UR25, -0x4498517b, URZ ;  /* 0xbb67ae8519137890 */ /* 0x000fe2000fffe03f */
[----:B------:R-:W-:Y:S01]  /*5910*/  IMAD.WIDE.U32 R158, R107, -0x2daee0ad, RZ ;  /* 0xd2511f536b9e7825 */ /* 0x000fe200078e00ff */
[----:B------:R-:W-:Y:S01]  /*5920*/  STL [R1+0x5c], R16 ;  /* 0x00005c1001007387 */ /* 0x000fe20000100800 */
[----:B------:R-:W-:Y:S01]  /*5930*/  FMNMX.FTZ R2, R22, R2, !PT ;  /* 0x0000000216027209 */ /* 0x000fe20007810000 */
[----:B------:R-:W-:Y:S01]  /*5940*/  UIADD3 UR7, UR24, -0x61c88647, URZ ;  /* 0x9e3779b918077890 */ /* 0x000fe2000fffe03f */
        /* <DEDUP_REMOVED lines=9> */
[----:B------:R-:W-:Y:S01]  /*59e0*/  UIADD3 UR32, UR24, 0x78dde6e4, URZ ;  /* 0x78dde6e418207890 */ /* 0x000fe2000fffe03f */
[----:B------:R-:W-:Y:S01]  /*59f0*/  FMNMX.FTZ R2, R149, R2, !PT ;  /* 0x0000000295027209 */ /* 0x000fe20007810000 */
[----:B------:R-:W-:Y:S01]  /*5a00*/  UIADD3 UR16, UR25, -0x56f99767, URZ ;  /* 0xa906689919107890 */ /* 0x000fe2000fffe03f */
[----:B------:R-:W-:Y:S01]  /*5a10*/  PRMT R251, R251, 0x7054, R251 ;  /* 0x00007054fbfb7816 */ /* 0x000fe200000000fb */
[----:B------:R-:W-:Y:S01]  /*5a20*/  UIADD3 UR31, UR25, -0x126145ec, URZ ;  /* 0xed9eba14191f7890 */ /* 0x000fe2000fffe03f */
[----:B------:R-:W-:Y:S01]  /*5a30*/  FMNMX.FTZ R3, R151, R2, !PT ;  /* 0x0000000297037209 */ /* 0x000fe20007810000 */
[----:B------:R-:W-:Y:S01]  /*5a40*/  UIADD3 UR36, UR24, -0x4ab325aa, URZ ;  /* 0xb54cda5618247890 */ /* 0x000fe2000fffe03f */
[----:B------:R-:W-:Y:S01]  /*5a50*/  FMNMX.FTZ R2, R21, R67, !PT ;  /* 0x0000004315027209 */ /* 0x000fe20007810000 */
[----:B------:R-:W-:Y:S01]  /*5a60*/  IMAD R199, R0, 0x2, R198 ;  /* 0x0000000200c77824 */ /* 0x000fe200078e02c6 */
[----:B------:R-:W-:Y:S01]  /*5a70*/  FMNMX.FTZ R3, R248, R3, !PT ;  /* 0x00000003f8037209 */ /* 0x000fe20007810000 */
[----:B------:R-:W-:Y:S01]  /*5a80*/  LDSM.16.MT88.4 R36, [R197+0x10000] ;  /* 0x01000000c524783b */ /* 0x000fe20000004200 */
[----:B------:R-:W-:Y:S01]  /*5a90*/  FMNMX.FTZ R2, R50, R2, !PT ;  /* 0x0000000232027209 */ /* 0x000fe20007810000 */
[----:B------:R-:W-:Y:S01]  /*5aa0*/  UIADD3 UR29, UR24, 0x1715609d, URZ ;  /* 0x1715609d181d7890 */ /* 0x000fe2000fffe03f */
        /* <DEDUP_REMOVED lines=20> */
[----:B------:R-:W-:-:S03]  /*5bf0*/  FMNMX.FTZ R2, R229, R2, !PT ;  /* 0x00000002e5027209 */ /* 0x000fc60007810000 */
[----:B------:R-:W1:Y:S01]  /*5c00*/  SHFL.BFLY PT, R3, R148, 0x2, 0x1f ;  /* 0x0c401f0094037f89 */ /* 0x000e6200000e0000 */
[----:B------:R-:W-:-:S04]  /*5c10*/  FMNMX.FTZ R2, R186, R2, !PT ;  /* 0x00000002ba027209 */ /* 0x000fc80007810000 */
[----:B------:R-:W-:-:S04]  /*5c20*/  FMNMX.FTZ R2, R191, R2, !PT ;  /* 0x00000002bf027209 */ /* 0x000fc80007810000 */
[----:B------:R-:W-:Y:S02]  /*5c30*/  FMNMX.FTZ R2, R224, R2, !PT ;  /* 0x00000002e0027209 */ /* 0x000fe40007810000 */
[----:B-1----:R-:W-:Y:S02]  /*5c40*/  FMNMX.FTZ R148, R148, R3, !PT ;  /* 0x0000000394947209 */ /* 0x002fe40007810000 */
[----:B------:R-:W-:-:S03]  /*5c50*/  LOP3.LUT R3, R105, UR24, RZ, 0x3c, !PT ;  /* 0x0000001869037c12 */ /* 0x000fc6000f8e3cff */
[----:B------:R-:W1:Y:S01]  /*5c60*/  SHFL.BFLY PT, R9, R148, 0x1, 0x1f ;  /* 0x0c201f0094097f89 */ /* 0x000e6200000e0000 */
[----:B------:R-:W-:-:S03]  /*5c70*/  LOP3.LUT R6, R177, R3, RZ, 0x3c, !PT ;  /* 0x00000003b1067212 */ /* 0x000fc600078e3cff */
[----:B------:R2:W-:Y:S02]  /*5c80*/  STL [R1+0x48], R3 ;  /* 0x0000480301007387 */ /* 0x0005e40000100800 */
[----:B------:R-:W-:-:S05]  /*5c90*/  IMAD.WIDE.U32 R64, R6, -0x2daee0ad, RZ ;  /* 0xd2511f5306407825 */ /* 0x000fca00078e00ff */
[----:B------:R-:W-:-:S05]  /*5ca0*/  LOP3.LUT R8, R65, UR19, R158, 0x96, !PT ;  /* 0x0000001341087c12 */ /* 0x000fca000f8e969e */
[----:B------:R-:W-:Y:S01]  /*5cb0*/  IMAD.WIDE.U32 R46, R8, -0x326172a9, RZ ;  /* 0xcd9e8d57082e7825 */ /* 0x000fe200078e00ff */
[----:B-1----:R-:W-:-:S04]  /*5cc0*/  FMNMX.FTZ R148, R148, R9, !PT ;  /* 0x0000000994947209 */ /* 0x002fc80007810000 */
[C---:B------:R-:W-:Y:S01]  /*5cd0*/  FSETP.NEU.FTZ.AND P1, PT, R148.reuse, -INF , PT ;  /* 0xff8000009400780b */ /* 0x040fe20003f3d000 */
[----:B--2---:R-:W-:Y:S01]  /*5ce0*/  IMAD.U32 R3, RZ, RZ, UR37 ;  /* 0x00000025ff037e24 */ /* 0x004fe2000f8e00ff */
[----:B------:R-:W-:Y:S01]  /*5cf0*/  UIADD3 UR37, UR37, 0x1, URZ ;  /* 0x0000000125257890 */ /* 0x000fe2000fffe03f */
[----:B------:R-:W-:-:S03]  /*5d00*/  FMUL.FTZ R12, R148, c[0x0][0x23c] ;  /* 0x00008f00940c7a20 */ /* 0x000fc60000410000 */
[----:B------:R-:W-:Y:S02]  /*5d10*/  LOP3.LUT R3, R159, UR25, R3, 0x96, !PT ;  /* 0x000000199f037c12 */ /* 0x000fe4000f8e9603 */
[----:B------:R-:W-:-:S03]  /*5d20*/  FSEL R12, R12, RZ, P1 ;  /* 0x000000ff0c0c7208 */ /* 0x000fc60000800000 */
[----:B------:R-:W-:-:S05]  /*5d30*/  IMAD.WIDE.U32 R6, R3, -0x326172a9, RZ ;  /* 0xcd9e8d5703067825 */ /* 0x000fca00078e00ff */
[----:B------:R-:W-:-:S05]  /*5d40*/  LOP3.LUT R8, R47, UR18, R6, 0x96, !PT ;  /* 0x000000122f087c12 */ /* 0x000fca000f8e9606 */
[----:B------:R-:W-:Y:S01]  /*5d50*/  IMAD.WIDE.U32 R8, R8, -0x2daee0ad, RZ ;  /* 0xd2511f5308087825 */ /* 0x000fe200078e00ff */
[----:B---3--:R-:W-:-:S04]  /*5d60*/  FMNMX.FTZ R2, R208, R2, !PT ;  /* 0x00000002d0027209 */ /* 0x008fc80007810000 */
[----:B----4-:R-:W-:-:S04]  /*5d70*/  FMNMX.FTZ R2, R196, R2, !PT ;  /* 0x00000002c4027209 */ /* 0x010fc80007810000 */
[----:B------:R-:W-:-:S05]  /*5d80*/  FMNMX.FTZ R2, R185, R2, !PT ;  /* 0x00000002b9027209 */ /* 0x000fca0007810000 */
[----:B------:R-:W1:Y:S02]  /*5d90*/  SHFL.BFLY PT, R10, R2, 0x2, 0x1f ;  /* 0x0c401f00020a7f89 */ /* 0x000e6400000e0000 */
[----:B-1----:R-:W-:Y:S02]  /*5da0*/  FMNMX.FTZ R10, R2, R10, !PT ;  /* 0x0000000a020a7209 */ /* 0x002fe40007810000 */
[----:B------:R-:W-:Y:S01]  /*5db0*/  LOP3.LUT R2, R7, UR7, R176, 0x96, !PT ;  /* 0x0000000707027c12 */ /* 0x000fe2000f8e96b0 */
[----:B------:R-:W-:Y:S02]  /*5dc0*/  FFMA.FTZ R7, R20, c[0x0][0x23c], -R12 ;  /* 0x00008f0014077a23 */ /* 0x000fe4000001080c */
[----:B------:R-:W1:Y:S02]  /*5dd0*/  SHFL.BFLY PT, R11, R10, 0x1, 0x1f ;  /* 0x0c201f000a0b7f89 */ /* 0x000e6400000e0000 */
[----:B------:R-:W-:Y:S01]  /*5de0*/  IMAD.WIDE.U32 R2, R2, -0x2daee0ad, RZ ;  /* 0xd2511f5302027825 */ /* 0x000fe200078e00ff */
[----:B------:R2:W-:Y:S04]  /*5df0*/  MUFU.EX2 R17, R7 ;  /* 0x0000000700117308 */ /* 0x0005e80000000800 */
[----:B------:R-:W-:-:S02]  /*5e00*/  LOP3.LUT R3, R3, UR35, R64, 0x96, !PT ;  /* 0x0000002303037c12 */ /* 0x000fc4000f8e9640 */
[----:B------:R-:W-:Y:S01]  /*5e10*/  LOP3.LUT R6, R9, UR33, R2, 0x96, !PT ;  /* 0x0000002109067c12 */ /* 0x000fe2000f8e9602 */
[----:B------:R-:W-:Y:S02]  /*5e20*/  FFMA.FTZ R9, R22, c[0x0][0x23c], -R12 ;  /* 0x00008f0016097a23 */ /* 0x000fe4000001080c */
[----:B------:R-:W-:Y:S02]  /*5e30*/  IMAD.WIDE.U32 R2, R3, -0x326172a9, RZ ;  /* 0xcd9e8d5703027825 */ /* 0x000fe400078e00ff */
[----:B------:R-:W-:Y:S02]  /*5e40*/  MUFU.EX2 R16, R9 ;  /* 0x0000000900107308 */ /* 0x000fe40000000800 */
[----:B------:R-:W-:Y:S01]  /*5e50*/  IMAD.WIDE.U32 R18, R6, -0x326172a9, RZ ;  /* 0xcd9e8d5706127825 */ /* 0x000fe200078e00ff */
[----:B------:R-:W-:-:S03]  /*5e60*/  LOP3.LUT R6, R3, UR34, R46, 0x96, !PT ;  /* 0x0000002203067c12 */ /* 0x000fc6000f8e962e */
[----:B------:R-:W-:Y:S01]  /*5e70*/  FFMA.FTZ R3, R48, c[0x0][0x23c], -R12 ;  /* 0x00008f0030037a23 */ /* 0x000fe2000001080c */
[----:B------:R-:W-:Y:S01]  /*5e80*/  LOP3.LUT R2, R19, UR32, R2, 0x96, !PT ;  /* 0x0000002013027c12 */ /* 0x000fe2000f8e9602 */
[----:B--2---:R-:W-:Y:S02]  /*5e90*/  IMAD.WIDE.U32 R6, R6, -0x2daee0ad, RZ ;  /* 0xd2511f5306067825 */ /* 0x004fe400078e00ff */
[----:B------:R1:W-:Y:S02]  /*5ea0*/  MUFU.EX2 R227, R3 ;  /* 0x0000000300e37308 */ /* 0x0003e40000000800 */
[----:B------:R-:W-:Y:S01]  /*5eb0*/  IMAD.WIDE.U32 R44, R2, -0x2daee0ad, RZ ;  /* 0xd2511f53022c7825 */ /* 0x000fe200078e00ff */
[----:B------:R-:W-:-:S03]  /*5ec0*/  LOP3.LUT R8, R7, UR31, R8, 0x96, !PT ;  /* 0x0000001f07087c12 */ /* 0x000fc6000f8e9608 */
[----:B------:R-:W-:Y:S01]  /*5ed0*/  FFMA.FTZ R2, R49, c[0x0][0x23c], -R12 ;  /* 0x00008f0031027a23 */ /* 0x000fe2000001080c */
[----:B------:R-:W-:Y:S01]  /*5ee0*/  LOP3.LUT R6, R45, UR16, R6, 0x96, !PT ;  /* 0x000000102d067c12 */ /* 0x000fe2000f8e9606 */
[----:B------:R-:W-:Y:S02]  /*5ef0*/  IMAD.WIDE.U32 R14, R8, -0x326172a9, RZ ;  /* 0xcd9e8d57080e7825 */ /* 0x000fe400078e00ff */
[----:B------:R2:W-:Y:S02]  /*5f00*/  MUFU.EX2 R206, R2 ;  /* 0x0000000200ce7308 */ /* 0x0005e40000000800 */
[----:B------:R-:W-:Y:S01]  /*5f10*/  IMAD.WIDE.U32 R6, R6, -0x326172a9, RZ ;  /* 0xcd9e8d5706067825 */ /* 0x000fe200078e00ff */
[----:B-1----:R-:W-:-:S04]  /*5f20*/  FMNMX.FTZ R3, R10, R11, !PT ;  /* 0x0000000b0a037209 */ /* 0x002fc80007810000 */
[C---:B------:R-:W-:Y:S02]  /*5f30*/  LOP3.LUT R8, R6.reuse, 0xffff, RZ, 0xc0, !PT ;  /* 0x0000ffff06087812 */ /* 0x040fe400078ec0ff */
[C---:B------:R-:W-:Y:S02]  /*5f40*/  FSETP.NEU.FTZ.AND P1, PT, R3.reuse, -INF , PT ;  /* 0xff8000000300780b */ /* 0x040fe40003f3d000 */
[----:B------:R-:W-:Y:S02]  /*5f50*/  LOP3.LUT R11, R6, 0xff, RZ, 0xc0, !PT ;  /* 0x000000ff060b7812 */ /* 0x000fe400078ec0ff */
[--C-:B------:R-:W-:Y:S01]  /*5f60*/  SHF.R.U32.HI R9, RZ, 0x10, R6.reuse ;  /* 0x00000010ff097819 */ /* 0x100fe20000011606 */
[----:B--2---:R-:W-:Y:S01]  /*5f70*/  FMUL.FTZ R2, R3, c[0x0][0x23c] ;  /* 0x00008f0003027a20 */ /* 0x004fe20000410000 */
[----:B------:R-:W-:Y:S02]  /*5f80*/  SHF.R.U32.HI R13, RZ, 0x18, R6 ;  /* 0x00000018ff0d7819 */ /* 0x000fe40000011606 */
[----:B------:R-:W-:-:S02]  /*5f90*/  LOP3.LUT R6, R7, UR36, R14, 0x96, !PT ;  /* 0x0000002407067c12 */ /* 0x000fc4000f8e960e */
[----:B------:R-:W-:Y:S02]  /*5fa0*/  FSEL R2, R2, RZ, P1 ;  /* 0x000000ff02027208 */ /* 0x000fe40000800000 */
[----:B------:R-:W-:Y:S02]  /*5fb0*/  SHF.R.U32.HI R8, RZ, 0x8, R8 ;  /* 0x00000008ff087819 */ /* 0x000fe40000011608 */
[----:B------:R-:W-:Y:S01]  /*5fc0*/  LOP3.LUT R9, R9, 0xff, RZ, 0xc0, !PT ;  /* 0x000000ff09097812 */ /* 0x000fe200078ec0ff */
[--C-:B------:R-:W-:Y:S01]  /*5fd0*/  FFMA.FTZ R10, R50, c[0x0][0x23c], -R2.reuse ;  /* 0x00008f00320a7a23 */ /* 0x100fe20000010802 */
[C---:B------:R-:W-:Y:S01]  /*5fe0*/  LOP3.LUT R0, R6.reuse, 0xffff, RZ, 0xc0, !PT ;  /* 0x0000ffff06007812 */ /* 0x040fe200078ec0ff */
[----:B------:R-:W-:Y:S01]  /*5ff0*/  FFMA.FTZ R7, R23, c[0x0][0x23c], -R2 ;  /* 0x00008f0017077a23 */ /* 0x000fe20000010802 */
[----:B------:R-:W-:Y:S01]  /*6000*/  PRMT R14, R11, 0x5410, R8 ;  /* 0x000054100b0e7816 */ /* 0x000fe20000000008 */
[----:B------:R1:W-:Y:S01]  /*6010*/  MUFU.EX2 R187, R10 ;  /* 0x0000000a00bb7308 */ /* 0x0003e20000000800 */
[--C-:B------:R-:W-:Y:S01]  /*6020*/  FFMA.FTZ R4, R21, c[0x0][0x23c], -R2.reuse ;  /* 0x00008f0015047a23 */ /* 0x100fe20000010802 */
[----:B------:R-:W-:Y:S01]  /*6030*/  PRMT R11, R9, 0x5410, R13 ;  /* 0x00005410090b7816 */ /* 0x000fe2000000000d */
[----:B------:R-:W-:Y:S01]  /*6040*/  FFMA.FTZ R5, R67, c[0x0][0x23c], -R2 ;  /* 0x00008f0043057a23 */ /* 0x000fe20000010802 */
[----:B------:R-:W-:Y:S01]  /*6050*/  SHF.R.U32.HI R9, RZ, 0x18, R6 ;  /* 0x00000018ff097819 */ /* 0x000fe20000011606 */
[----:B------:R-:W-:Y:S01]  /*6060*/  LDSM.16.MT88.4 R20, [R198+0x14000] ;  /* 0x01400000c614783b */ /* 0x000fe20000004200 */
[----:B------:R-:W-:Y:S01]  /*6070*/  SHF.R.U32.HI R8, RZ, 0x8, R0 ;  /* 0x00000008ff087819 */ /* 0x000fe20000011600 */
[----:B------:R-:W-:Y:S01]  /*6080*/  HSET2.LE.AND R0, R14, R251, PT ;  /* 0x000000fb0e007233 */ /* 0x000fe20003803000 */
[----:B------:R-:W2:Y:S01]  /*6090*/  MUFU.EX2 R178, R7 ;  /* 0x0000000700b27308 */ /* 0x000ea20000000800 */
[----:B------:R-:W-:Y:S07]  /*60a0*/  LDSM.16.MT88.4 R48, [R198+0x12000] ;  /* 0x01200000c630783b */ /* 0x000fee0000004200 */
[----:B------:R3:W-:Y:S01]  /*60b0*/  MUFU.EX2 R201, R4 ;  /* 0x0000000400c97308 */ /* 0x0007e20000000800 */
[----:B-1----:R-:W-:-:S04]  /*60c0*/  LOP3.LUT R10, R6, 0xff, RZ, 0xc0, !PT ;  /* 0x000000ff060a7812 */ /* 0x002fc800078ec0ff */
[----:B------:R-:W-:-:S03]  /*60d0*/  PRMT R8, R10, 0x5410, R8 ;  /* 0x000054100a087816 */ /* 0x000fc60000000008 */
[----:B------:R1:W4:Y:S01]  /*60e0*/  MUFU.EX2 R231, R5 ;  /* 0x0000000500e77308 */ /* 0x0003220000000800 */
[----:B---3--:R-:W-:Y:S02]  /*60f0*/  SHF.R.U32.HI R4, RZ, 0x10, R6 ;  /* 0x00000010ff047819 */ /* 0x008fe40000011606 */
[----:B--2---:R-:W-:Y:S02]  /*6100*/  F2FP.BF16.PACK_AB R6, R178, R187 ;  /* 0x000000bbb206723e */ /* 0x004fe400000010ff */
[----:B------:R-:W-:Y:S02]  /*6110*/  LOP3.LUT R7, R4, 0xff, RZ, 0xc0, !PT ;  /* 0x000000ff04077812 */ /* 0x000fe400078ec0ff */
[----:B------:R-:W-:Y:S01]  /*6120*/  F2FP.BF16.PACK_AB R4, R16, R206 ;  /* 0x000000ce1004723e */ /* 0x000fe200000010ff */
[--C-:B-1----:R-:W-:Y:S01]  /*6130*/  HSET2.LE.AND R5, R11, R251.reuse, PT ;  /* 0x000000fb0b057233 */ /* 0x102fe20003803000 */
[----:B------:R-:W-:Y:S02]  /*6140*/  PRMT R7, R7, 0x5410, R9 ;  /* 0x0000541007077816 */ /* 0x000fe40000000009 */
[----:B------:R-:W-:Y:S01]  /*6150*/  LOP3.LUT R10, R0, R4, RZ, 0xc0, !PT ;  /* 0x00000004000a7212 */ /* 0x000fe200078ec0ff */
[--C-:B------:R-:W-:Y:S01]  /*6160*/  HSET2.LE.AND R0, R8, R251.reuse, PT ;  /* 0x000000fb08007233 */ /* 0x100fe20003803000 */
[----:B------:R-:W-:Y:S01]  /*6170*/  LOP3.LUT R11, R5, R6, RZ, 0xc0, !PT ;  /* 0x00000006050b7212 */ /* 0x000fe200078ec0ff */
[----:B------:R-:W-:Y:S01]  /*6180*/  HSET2.LE.AND R5, R7, R251, PT ;  /* 0x000000fb07057233 */ /* 0x000fe20003803000 */
[----:B------:R-:W-:-:S02]  /*6190*/  F2FP.BF16.PACK_AB R4, R227, R17 ;  /* 0x00000011e304723e */ /* 0x000fc400000010ff */
[----:B----4-:R-:W-:Y:S02]  /*61a0*/  F2FP.BF16.PACK_AB R6, R231, R201 ;  /* 0x000000c9e706723e */ /* 0x010fe400000010ff */
[----:B------:R-:W-:Y:S01]  /*61b0*/  LOP3.LUT R8, R0, R4, RZ, 0xc0, !PT ;  /* 0x0000000400087212 */ /* 0x000fe200078ec0ff */
[--C-:B------:R-:W-:Y:S01]  /*61c0*/  FFMA.FTZ R0, R144, c[0x0][0x23c], -R12.reuse ;  /* 0x00008f0090007a23 */ /* 0x100fe2000001080c */
[----:B------:R-:W-:Y:S02]  /*61d0*/  LOP3.LUT R9, R5, R6, RZ, 0xc0, !PT ;  /* 0x0000000605097212 */ /* 0x000fe400078ec0ff */
[----:B------:R-:W1:Y:S01]  /*61e0*/  LDSM.16.MT88.4 R4, [R200+0x14000] ;  /* 0x01400000c804783b */ /* 0x000e620000004200 */
[----:B------:R2:W-:Y:S04]  /*61f0*/  MUFU.EX2 R226, R0 ;  /* 0x0000000000e27308 */ /* 0x0005e80000000800 */
[C---:B------:R-:W-:Y:S08]  /*6200*/  HMMA.16816.F32.BF16 R104, R8.reuse, R36, RZ ;  /* 0x000000240868723c */ /* 0x040ff000000418ff */
[----:B------:R-:W-:Y:S01]  /*6210*/  HMMA.16816.F32.BF16 R136, R8, R38, RZ ;  /* 0x000000260888723c */ /* 0x000fe200000418ff */
[----:B------:R-:W3:Y:S01]  /*6220*/  LDSM.16.MT88.4 R36, [R199+0x14000] ;  /* 0x01400000c724783b */ /* 0x000ee20000004200 */
[----:B--2---:R-:W-:-:S06]  /*6230*/  FFMA.FTZ R0, R152, c[0x0][0x23c], -R12 ;  /* 0x00008f0098007a23 */ /* 0x004fcc000001080c */
[C---:B------:R-:W-:Y:S01]  /*6240*/  HMMA.16816.F32.BF16 R88, R8.reuse, R60, RZ ;  /* 0x0000003c0858723c */ /* 0x040fe200000418ff */
[----:B------:R2:W-:Y:S07]  /*6250*/  MUFU.EX2 R190, R0 ;  /* 0x0000000000be7308 */ /* 0x0005ee0000000800 */
[C---:B------:R-:W-:Y:S08]  /*6260*/  HMMA.16816.F32.BF16 R120, R8.reuse, R62, RZ ;  /* 0x0000003e0878723c */ /* 0x040ff000000418ff */
[----:B------:R-:W-:Y:S01]  /*6270*/  HMMA.16816.F32.BF16 R100, R8, R40, RZ ;  /* 0x000000280864723c */ /* 0x000fe200000418ff */
[----:B--2---:R-:W-:-:S07]  /*6280*/  LOP3.LUT R0, R15, UR29, R18, 0x96, !PT ;  /* 0x0000001d0f007c12 */ /* 0x004fce000f8e9612 */
[C---:B-1----:R-:W-:Y:S07]  /*6290*/  HMMA.16816.F32.BF16 R60, R8.reuse, R4, RZ ;  /* 0x00000004083c723c */ /* 0x042fee00000418ff */
[----:B------:R-:W-:Y:S01]  /*62a0*/  FFMA.FTZ R4, R149, c[0x0][0x23c], -R12 ;  /* 0x00008f0095047a23 */ /* 0x000fe2000001080c */
[C---:B------:R-:W-:Y:S01]  /*62b0*/  HMMA.16816.F32.BF16 R132, R8.reuse, R42, RZ ;  /* 0x0000002a0884723c */ /* 0x040fe200000418ff */
[----:B------:R-:W1:Y:S02]  /*62c0*/  LDSM.16.MT88.4 R40, [R197+0x16000] ;  /* 0x01600000c528783b */ /* 0x000e640000004200 */
[----:B------:R2:W-:Y:S05]  /*62d0*/  MUFU.EX2 R149, R4 ;  /* 0x0000000400957308 */ /* 0x0005ea0000000800 */
[C---:B------:R-:W-:Y:S08]  /*62e0*/  HMMA.16816.F32.BF16 R92, R8.reuse, R52, RZ ;  /* 0x00000034085c723c */ /* 0x040ff000000418ff */
[----:B------:R-:W-:Y:S01]  /*62f0*/  HMMA.16816.F32.BF16 R124, R8, R54, RZ ;  /* 0x00000036087c723c */ /* 0x000fe200000418ff */
[----:B--2---:R-:W-:-:S07]  /*6300*/  IMAD.WIDE.U32 R4, R0, -0x2daee0ad, RZ ;  /* 0xd2511f5300047825 */ /* 0x004fce00078e00ff */
[----:B------:R-:W-:Y:S01]  /*6310*/  HMMA.16816.F32.BF16 R76, R8, R28, RZ ;  /* 0x0000001c084c723c */ /* 0x000fe200000418ff */
[----:B------:R-:W-:Y:S02]  /*6320*/  LOP3.LUT R0, R5, UR6, R44, 0x96, !PT ;  /* 0x0000000605007c12 */ /* 0x000fe4000f8e962c */
[----:B------:R-:W-:Y:S02]  /*6330*/  LOP3.LUT R14, R4, 0xff, RZ, 0xc0, !PT ;  /* 0x000000ff040e7812 */ /* 0x000fe400078ec0ff */
[----:B------:R-:W-:-:S03]  /*6340*/  SHF.R.U32.HI R15, RZ, 0x18, R4 ;  /* 0x00000018ff0f7819 */ /* 0x000fc60000011604 */
[C---:B------:R-:W-:Y:S01]  /*6350*/  HMMA.16816.F32.BF16 R112, R8.reuse, R30, RZ ;  /* 0x0000001e0870723c */ /* 0x040fe200000418ff */
[----:B------:R-:W-:Y:S07]  /*6360*/  LDSM.16.MT88.4 R28, [R199+0x16000] ;  /* 0x01600000c71c783b */ /* 0x000fee0000004200 */
[C---:B------:R-:W-:Y:S08]  /*6370*/  HMMA.16816.F32.BF16 R72, R8.reuse, R24, RZ ;  /* 0x000000180848723c */ /* 0x040ff000000418ff */
[C---:B------:R-:W-:Y:S01]  /*6380*/  HMMA.16816.F32.BF16 R52, R8.reuse, R26, RZ ;  /* 0x0000001a0834723c */ /* 0x040fe200000418ff */
[----:B------:R-:W2:Y:S07]  /*6390*/  LDSM.16.MT88.4 R24, [R198+0x16000] ;  /* 0x01600000c618783b */ /* 0x000eae0000004200 */
[C---:B------:R-:W-:Y:S08]  /*63a0*/  HMMA.16816.F32.BF16 R68, R8.reuse, R20, RZ ;  /* 0x000000140844723c */ /* 0x040ff000000418ff */
[C---:B------:R-:W-:Y:S01]  /*63b0*/  HMMA.16816.F32.BF16 R108, R8.reuse, R22, RZ ;  /* 0x00000016086c723c */ /* 0x040fe200000418ff */
[----:B------:R-:W4:Y:S07]  /*63c0*/  LDSM.16.MT88.4 R20, [R200+0x16000] ;  /* 0x01600000c814783b */ /* 0x000f2e0000004200 */
[C---:B------:R-:W-:Y:S08]  /*63d0*/  HMMA.16816.F32.BF16 R96, R8.reuse, R56, RZ ;  /* 0x000000380860723c */ /* 0x040ff000000418ff */
[C---:B------:R-:W-:Y:S08]  /*63e0*/  HMMA.16816.F32.BF16 R128, R8.reuse, R58, RZ ;  /* 0x0000003a0880723c */ /* 0x040ff000000418ff */
[C---:B------:R-:W-:Y:S08]  /*63f0*/  HMMA.16816.F32.BF16 R84, R8.reuse, R48, RZ ;  /* 0x000000300854723c */ /* 0x040ff000000418ff */
[C---:B------:R-:W-:Y:S08]  /*6400*/  HMMA.16816.F32.BF16 R56, R8.reuse, R50, RZ ;  /* 0x000000320838723c */ /* 0x040ff000000418ff */
[C---:B------:R-:W-:Y:S07]  /*6410*/  HMMA.16816.F32.BF16 R48, R8.reuse, R6, RZ ;  /* 0x000000060830723c */ /* 0x040fee00000418ff */
[----:B------:R-:W-:Y:S01]  /*6420*/  LOP3.LUT R7, R4, 0xffff, RZ, 0xc0, !PT ;  /* 0x0000ffff04077812 */ /* 0x000fe200078ec0ff */
[----:B------:R-:W-:Y:S01]  /*6430*/  FFMA.FTZ R6, R151, c[0x0][0x23c], -R12 ;  /* 0x00008f0097067a23 */ /* 0x000fe2000001080c */
[----:B------:R-:W-:Y:S01]  /*6440*/  SHF.R.U32.HI R5, RZ, 0x10, R4 ;  /* 0x00000010ff057819 */ /* 0x000fe20000011604 */
[----:B------:R-:W-:Y:S01]  /*6450*/  FFMA.FTZ R4, R150, c[0x0][0x23c], -R2 ;  /* 0x00008f0096047a23 */ /* 0x000fe20000010802 */
[----:B------:R-:W-:Y:S01]  /*6460*/  SHF.R.U32.HI R13, RZ, 0x8, R7 ;  /* 0x00000008ff0d7819 */ /* 0x000fe20000011607 */
[----:B------:R1:W-:Y:S01]  /*6470*/  MUFU.EX2 R228, R6 ;  /* 0x0000000600e47308 */ /* 0x0003e20000000800 */
[----:B------:R-:W-:Y:S01]  /*6480*/  LOP3.LUT R7, R5, 0xff, RZ, 0xc0, !PT ;  /* 0x000000ff05077812 */ /* 0x000fe200078ec0ff */
[----:B---3--:R-:W-:Y:S01]  /*6490*/  HMMA.16816.F32.BF16 R140, R8, R36, RZ ;  /* 0x00000024088c723c */ /* 0x008fe200000418ff */
[----:B------:R-:W-:Y:S01]  /*64a0*/  LOP3.LUT R5, R0, 0xff, RZ, 0xc0, !PT ;  /* 0x000000ff00057812 */ /* 0x000fe200078ec0ff */
[----:B------:R-:W-:Y:S01]  /*64b0*/  IMAD.MOV.U32 R150, RZ, RZ, R178 ;  /* 0x000000ffff967224 */ /* 0x000fe200078e00b2 */
[----:B------:R-:W-:-:S02]  /*64c0*/  PRMT R7, R7, 0x5410, R15 ;  /* 0x0000541007077816 */ /* 0x000fc4000000000f */
[----:B------:R-:W-:Y:S01]  /*64d0*/  PRMT R14, R14, 0x5410, R13 ;  /* 0x000054100e0e7816 */ /* 0x000fe2000000000d */
[----:B------:R3:W-:Y:S01]  /*64e0*/  MUFU.EX2 R188, R4 ;  /* 0x0000000400bc7308 */ /* 0x0007e20000000800 */
[----:B------:R-:W-:Y:S01]  /*64f0*/  SHF.R.U32.HI R13, RZ, 0x18, R0 ;  /* 0x00000018ff0d7819 */ /* 0x000fe20000011600 */
[----:B------:R-:W-:Y:S01]  /*6500*/  HMMA.16816.F32.BF16 R144, R8, R38, RZ ;  /* 0x000000260890723c */ /* 0x000fe200000418ff */
[----:B------:R-:W2:Y:S01]  /*6510*/  LDSM.16.MT88.4 R36, [R197+0x10800] ;  /* 0x01080000c524783b */ /* 0x000ea20000004200 */
[----:B------:R-:W-:Y:S01]  /*6520*/  HSET2.LE.AND R7, R7, R251, PT ;  /* 0x000000fb07077233 */ /* 0x000fe20003803000 */
[----:B------:R-:W-:Y:S01]  /*6530*/  MOV R151, R184 ;  /* 0x000000b800977202 */ /* 0x000fe20000000f00 */
[----:B-1----:R-:W-:-:S04]  /*6540*/  FFMA.FTZ R6, R156, c[0x0][0x23c], -R2 ;  /* 0x00008f009c067a23 */ /* 0x002fc80000010802 */
[----:B------:R-:W-:Y:S01]  /*6550*/  HMMA.16816.F32.BF16 R152, R8, R40, RZ ;  /* 0x000000280898723c */ /* 0x000fe200000418ff */
[----:B------:R1:W1:Y:S01]  /*6560*/  MUFU.EX2 R156, R6 ;  /* 0x00000006009c7308 */ /* 0x0002620000000800 */
[----:B---3--:R-:W-:-:S06]  /*6570*/  LOP3.LUT R4, R0, 0xffff, RZ, 0xc0, !PT ;  /* 0x0000ffff00047812 */ /* 0x008fcc00078ec0ff */
[----:B------:R-:W-:Y:S01]  /*6580*/  HMMA.16816.F32.BF16 R80, R8, R32, RZ ;  /* 0x000000200850723c */ /* 0x000fe200000418ff */
[----:B------:R-:W-:-:S04]  /*6590*/  SHF.R.U32.HI R4, RZ, 0x8, R4 ;  /* 0x00000008ff047819 */ /* 0x000fc80000011604 */
[----:B------:R-:W-:Y:S01]  /*65a0*/  PRMT R15, R5, 0x5410, R4 ;  /* 0x00005410050f7816 */ /* 0x000fe20000000004 */
[----:B------:R-:W-:Y:S01]  /*65b0*/  FFMA.FTZ R5, R157, c[0x0][0x23c], -R2 ;  /* 0x00008f009d057a23 */ /* 0x000fe20000010802 */
[----:B------:R-:W-:Y:S01]  /*65c0*/  SHF.R.U32.HI R4, RZ, 0x10, R0 ;  /* 0x00000010ff047819 */ /* 0x000fe20000011600 */
[C---:B------:R-:W-:Y:S01]  /*65d0*/  HMMA.16816.F32.BF16 R116, R8.reuse, R34, RZ ;  /* 0x000000220874723c */ /* 0x040fe200000418ff */
[----:B-1----:R-:W-:Y:S01]  /*65e0*/  FFMA.FTZ R6, R168, c[0x0][0x23c], -R2 ;  /* 0x00008f00a8067a23 */ /* 0x002fe20000010802 */
[----:B------:R1:W-:Y:S01]  /*65f0*/  MUFU.EX2 R244, R5 ;  /* 0x0000000500f47308 */ /* 0x0003e20000000800 */
[----:B------:R-:W-:Y:S01]  /*6600*/  HSET2.LE.AND R0, R14, R251, PT ;  /* 0x000000fb0e007233 */ /* 0x000fe20003803000 */
[----:B------:R-:W3:Y:S01]  /*6610*/  LDSM.16.MT88.4 R32, [R198+0x10800] ;  /* 0x01080000c620783b */ /* 0x000ee20000004200 */
[----:B------:R-:W-:Y:S01]  /*6620*/  MOV R14, R225 ;  /* 0x000000e1000e7202 */ /* 0x000fe20000000f00 */
[----:B------:R-:W-:Y:S02]  /*6630*/  IMAD.MOV.U32 R157, RZ, RZ, R185 ;  /* 0x000000ffff9d7224 */ /* 0x000fe400078e00b9 */
[C---:B------:R-:W-:Y:S02]  /*6640*/  HMMA.16816.F32.BF16 R40, R8.reuse, R42, RZ ;  /* 0x0000002a0828723c */ /* 0x040fe400000418ff */
[----:B------:R4:W3:Y:S06]  /*6650*/  MUFU.EX2 R189, R6 ;  /* 0x0000000600bd7308 */ /* 0x0008ec0000000800 */
[----:B--2---:R-:W-:Y:S01]  /*6660*/  HMMA.16816.F32.BF16 R160, R8, R24, RZ ;  /* 0x0000001808a0723c */ /* 0x004fe200000418ff */
[----:B-1----:R-:W-:-:S02]  /*6670*/  LOP3.LUT R5, R4, 0xff, RZ, 0xc0, !PT ;  /* 0x000000ff04057812 */ /* 0x002fc400078ec0ff */
[----:B------:R-:W-:Y:S02]  /*6680*/  F2FP.BF16.PACK_AB R4, R188, R156 ;  /* 0x0000009cbc04723e */ /* 0x000fe400000010ff */
[----:B------:R-:W-:-:S03]  /*6690*/  PRMT R5, R5, 0x5410, R13 ;  /* 0x0000541005057816 */ /* 0x000fc6000000000d */
[C---:B------:R-:W-:Y:S01]  /*66a0*/  HMMA.16816.F32.BF16 R164, R8.reuse, R26, RZ ;  /* 0x0000001a08a4723c */ /* 0x040fe200000418ff */
[----:B------:R-:W1:Y:S01]  /*66b0*/  LDSM.16.MT88.4 R24, [R199+0x10800] ;  /* 0x01080000c718783b */ /* 0x000e620000004200 */
[----:B----4-:R-:W-:Y:S01]  /*66c0*/  F2FP.BF16.PACK_AB R6, R228, R149 ;  /* 0x00000095e406723e */ /* 0x010fe200000010ff */
[--C-:B------:R-:W-:Y:S01]  /*66d0*/  HSET2.LE.AND R5, R5, R251.reuse, PT ;  /* 0x000000fb05057233 */ /* 0x100fe20003803000 */
[----:B------:R-:W-:Y:S02]  /*66e0*/  LOP3.LUT R7, R7, R4, RZ, 0xc0, !PT ;  /* 0x0000000407077212 */ /* 0x000fe400078ec0ff */
[----:B------:R-:W-:Y:S01]  /*66f0*/  LOP3.LUT R6, R0, R6, RZ, 0xc0, !PT ;  /* 0x0000000600067212 */ /* 0x000fe200078ec0ff */
[----:B------:R-:W-:Y:S01]  /*6700*/  HSET2.LE.AND R0, R15, R251, PT ;  /* 0x000000fb0f007233 */ /* 0x000fe20003803000 */
[----:B------:R-:W-:Y:S01]  /*6710*/  HMMA.16816.F32.BF16 R172, R8, R20, RZ ;  /* 0x0000001408ac723c */ /* 0x000fe200000418ff */
[----:B------:R-:W-:Y:S01]  /*6720*/  F2FP.BF16.PACK_AB R4, R190, R226 ;  /* 0x000000e2be04723e */ /* 0x000fe200000010ff */
[----:B------:R-:W-:-:S03]  /*6730*/  IMAD.MOV.U32 R15, RZ, RZ, R224 ;  /* 0x000000ffff0f7224 */ /* 0x000fc600078e00e0 */
[----:B------:R-:W-:-:S03]  /*6740*/  LOP3.LUT R4, R0, R4, RZ, 0xc0, !PT ;  /* 0x0000000400047212 */ /* 0x000fc600078ec0ff */
[C---:B------:R-:W-:Y:S01]  /*6750*/  HMMA.16816.F32.BF16 R168, R8.reuse, R22, RZ ;  /* 0x0000001608a8723c */ /* 0x040fe200000418ff */
[----:B------:R-:W-:Y:S07]  /*6760*/  LDSM.16.MT88.4 R20, [R197+0x12800] ;  /* 0x01280000c514783b */ /* 0x000fee0000004200 */
[C---:B------:R-:W-:Y:S08]  /*6770*/  HMMA.16816.F32.BF16 R180, R8.reuse, R28, RZ ;  /* 0x0000001c08b4723c */ /* 0x040ff000000418ff */
[----:B------:R-:W-:Y:S01]  /*6780*/  HMMA.16816.F32.BF16 R192, R8, R30, RZ ;  /* 0x0000001e08c0723c */ /* 0x000fe200000418ff */
[----:B------:R-:W2:Y:S06]  /*6790*/  LDSM.16.MT88.4 R28, [R200+0x10800] ;  /* 0x01080000c81c783b */ /* 0x000eac0000004200 */
[----:B---3--:R-:W-:-:S04]  /*67a0*/  F2FP.BF16.PACK_AB R8, R244, R189 ;  /* 0x000000bdf408723e */ /* 0x008fc800000010ff */
[----:B------:R-:W-:Y:S02]  /*67b0*/  LOP3.LUT R5, R5, R8, RZ, 0xc0, !PT ;  /* 0x0000000805057212 */ /* 0x000fe400078ec0ff */
[----:B------:R-:W3:Y:S05]  /*67c0*/  LDSM.16.MT88.4 R8, [R198+0x12800] ;  /* 0x01280000c608783b */ /* 0x000eea0000004200 */
[C---:B------:R-:W-:Y:S08]  /*67d0*/  HMMA.16816.F32.BF16 R232, R4.reuse, R36, R104 ;  /* 0x0000002404e8723c */ /* 0x040ff00000041868 */
[C---:B------:R-:W-:Y:S08]  /*67e0*/  HMMA.16816.F32.BF16 R100, R4.reuse, R32, R100 ;  /* 0x000000200464723c */ /* 0x040ff00000041864 */
[C---:B------:R-:W-:Y:S01]  /*67f0*/  HMMA.16816.F32.BF16 R236, R4.reuse, R34, R132 ;  /* 0x0000002204ec723c */ /* 0x040fe20000041884 */
[----:B------:R-:W4:Y:S07]  /*6800*/  LDSM.16.MT88.4 R32, [R200+0x12800] ;  /* 0x01280000c820783b */ /* 0x000f2e0000004200 */
[----:B------:R-:W-:Y:S01]  /*6810*/  MOV R0, R235 ;  /* 0x000000eb00007202 */ /* 0x000fe20000000f00 */
[----:B------:R-:W-:Y:S01]  /*6820*/  IMAD.MOV.U32 R67, RZ, RZ, R233 ;  /* 0x000000ffff437224 */ /* 0x000fe200078e00e9 */
[----:B------:R-:W-:Y:S01]  /*6830*/  MOV R207, R232 ;  /* 0x000000e800cf7202 */ /* 0x000fe20000000f00 */
[----:B------:R-:W-:Y:S01]  /*6840*/  IMAD.MOV.U32 R45, RZ, RZ, R234 ;  /* 0x000000ffff2d7224 */ /* 0x000fe200078e00ea */
[C---:B-1----:R-:W-:Y:S07]  /*6850*/  HMMA.16816.F32.BF16 R104, R4.reuse, R24, R92 ;  /* 0x000000180468723c */ /* 0x042fee000004185c */
[----:B------:R-:W-:Y:S01]  /*6860*/  IMAD.MOV.U32 R95, RZ, RZ, R191 ;  /* 0x000000ffff5f7224 */ /* 0x000fe200078e00bf */
[----:B--2---:R-:W-:Y:S01]  /*6870*/  HMMA.16816.F32.BF16 R232, R4, R30, R128 ;  /* 0x0000001e04e8723c */ /* 0x004fe20000041880 */
[----:B------:R-:W-:Y:S01]  /*6880*/  MOV R94, R190 ;  /* 0x000000be005e7202 */ /* 0x000fe20000000f00 */
[----:B------:R-:W-:-:S02]  /*6890*/  IMAD.MOV.U32 R93, RZ, RZ, R189 ;  /* 0x000000ffff5d7224 */ /* 0x000fc400078e00bd */
[----:B------:R-:W-:-:S04]  /*68a0*/  IMAD.MOV.U32 R92, RZ, RZ, R230 ;  /* 0x000000ffff5c7224 */ /* 0x000fc800078e00e6 */
[C---:B------:R-:W-:Y:S08]  /*68b0*/  HMMA.16816.F32.BF16 R132, R4.reuse, R26, R124 ;  /* 0x0000001a0484723c */ /* 0x040ff0000004187c */
[C---:B---3--:R-:W-:Y:S08]  /*68c0*/  HMMA.16816.F32.BF16 R24, R4.reuse, R8, R84 ;  /* 0x000000080418723c */ /* 0x048ff00000041854 */
[C---:B------:R-:W-:Y:S01]  /*68d0*/  HMMA.16816.F32.BF16 R128, R4.reuse, R10, R56 ;  /* 0x0000000a0480723c */ /* 0x040fe20000041838 */
[----:B------:R-:W1:Y:S06]  /*68e0*/  LDSM.16.MT88.4 R8, [R197+0x14800] ;  /* 0x01480000c508783b */ /* 0x000e6c0000004200 */
[----:B------:R-:W-:Y:S01]  /*68f0*/  IMAD.MOV.U32 R59, RZ, RZ, R188 ;  /* 0x000000ffff3b7224 */ /* 0x000fe200078e00bc */
[----:B------:R-:W-:Y:S01]  /*6900*/  HMMA.16816.F32.BF16 R88, R4, R20, R88 ;  /* 0x000000140458723c */ /* 0x000fe20000041858 */
[----:B------:R-:W-:Y:S01]  /*6910*/  MOV R58, R187 ;  /* 0x000000bb003a7202 */ /* 0x000fe20000000f00 */
[----:B------:R-:W-:-:S02]  /*6920*/  IMAD.MOV.U32 R57, RZ, RZ, R186 ;  /* 0x000000ffff397224 */ /* 0x000fc400078e00ba */
[----:B------:R-:W-:-:S04]  /*6930*/  IMAD.MOV.U32 R56, RZ, RZ, R179 ;  /* 0x000000ffff387224 */ /* 0x000fc800078e00b3 */
[C---:B------:R-:W-:Y:S01]  /*6940*/  HMMA.16816.F32.BF16 R124, R4.reuse, R22, R120 ;  /* 0x00000016047c723c */ /* 0x040fe20000041878 */
[----:B------:R-:W-:Y:S01]  /*6950*/  IMAD.MOV.U32 R36, RZ, RZ, R25 ;  /* 0x000000ffff247224 */ /* 0x000fe200078e0019 */
[----:B------:R-:W-:Y:S01]  /*6960*/  MOV R19, R27 ;  /* 0x0000001b00137202 */ /* 0x000fe20000000f00 */
[----:B------:R-:W-:Y:S02]  /*6970*/  IMAD.MOV.U32 R18, RZ, RZ, R24 ;  /* 0x000000ffff127224 */ /* 0x000fe400078e0018 */
[----:B------:R-:W-:Y:S02]  /*6980*/  IMAD.MOV.U32 R13, RZ, RZ, R26 ;  /* 0x000000ffff0d7224 */ /* 0x000fe400078e001a */
[----:B------:R-:W-:Y:S01]  /*6990*/  LDSM.16.MT88.4 R24, [R198+0x14800] ;  /* 0x01480000c618783b */ /* 0x000fe20000004200 */
[C---:B----4-:R-:W-:Y:S07]  /*69a0*/  HMMA.16816.F32.BF16 R20, R4.reuse, R32, R80 ;  /* 0x000000200414723c */ /* 0x050fee0000041850 */
[----:B------:R-:W-:Y:S01]  /*69b0*/  IMAD.MOV.U32 R32, RZ, RZ, R244 ;  /* 0x000000ffff207224 */ /* 0x000fe200078e00f4 */
[----:B------:R-:W-:Y:S01]  /*69c0*/  HMMA.16816.F32.BF16 R96, R4, R28, R96 ;  /* 0x0000001c0460723c */ /* 0x000fe20000041860 */
[----:B------:R-:W2:Y:S01]  /*69d0*/  LDSM.16.MT88.4 R28, [R199+0x12800] ;  /* 0x01280000c71c783b */ /* 0x000ea20000004200 */
[----:B------:R-:W-:Y:S01]  /*69e0*/  IMAD.MOV.U32 R33, RZ, RZ, R0 ;  /* 0x000000ffff217224 */ /* 0x000fe200078e0000 */
[----:B------:R-:W-:Y:S01]  /*69f0*/  MOV R203, R90 ;  /* 0x0000005a00cb7202 */ /* 0x000fe20000000f00 */
[----:B------:R-:W-:-:S02]  /*6a00*/  IMAD.U32 R0, RZ, RZ, UR37 ;  /* 0x00000025ff007e24 */ /* 0x000fc4000f8e00ff */
[----:B------:R-:W-:Y:S02]  /*6a10*/  IMAD.MOV.U32 R205, RZ, RZ, R88 ;  /* 0x000000ffffcd7224 */ /* 0x000fe400078e0058 */
[----:B------:R-:W-:Y:S01]  /*6a20*/  HMMA.16816.F32.BF16 R240, R4, R38, R136 ;  /* 0x0000002604f0723c */ /* 0x000fe20000041888 */
[----:B------:R-:W-:Y:S01]  /*6a30*/  LOP3.LUT R0, R159, UR25, R0, 0x96, !PT ;  /* 0x000000199f007c12 */ /* 0x000fe2000f8e9600 */
[----:B------:R-:W-:Y:S02]  /*6a40*/  IMAD.MOV.U32 R204, RZ, RZ, R89 ;  /* 0x000000ffffcc7224 */ /* 0x000fe400078e0059 */
[----:B------:R-:W-:-:S04]  /*6a50*/  IMAD.MOV.U32 R202, RZ, RZ, R91 ;  /* 0x000000ffffca7224 */ /* 0x000fc800078e005b */
[C---:B-1----:R-:W-:Y:S01]  /*6a60*/  HMMA.16816.F32.BF16 R244, R4.reuse, R8, R72 ;  /* 0x0000000804f4723c */ /* 0x042fe20000041848 */
[----:B------:R-:W-:Y:S01]  /*6a70*/  MOV R44, R21 ;  /* 0x00000015002c7202 */ /* 0x000fe20000000f00 */
[----:B------:R-:W-:Y:S01]  /*6a80*/  IMAD.MOV.U32 R39, RZ, RZ, R22 ;  /* 0x000000ffff277224 */ /* 0x000fe200078e0016 */
[----:B------:R-:W-:Y:S01]  /*6a90*/  MOV R37, R20 ;  /* 0x0000001400257202 */ /* 0x000fe20000000f00 */
[----:B------:R-:W-:Y:S02]  /*6aa0*/  IMAD.MOV.U32 R38, RZ, RZ, R23 ;  /* 0x000000ffff267224 */ /* 0x000fe400078e0017 */
[----:B------:R-:W-:Y:S02]  /*6ab0*/  LDSM.16.MT88.4 R20, [R200+0x14800] ;  /* 0x01480000c814783b */ /* 0x000fe40000004200 */
[C---:B------:R-:W-:Y:S02]  /*6ac0*/  HMMA.16816.F32.BF16 R188, R4.reuse, R10, R52 ;  /* 0x0000000a04bc723c */ /* 0x040fe40000041834 */
[----:B------:R-:W1:Y:S05]  /*6ad0*/  LDSM.16.MT88.4 R8, [R199+0x14800] ;  /* 0x01480000c708783b */ /* 0x000e6a0000004200 */
[----:B------:R-:W-:Y:S01]  /*6ae0*/  IMAD.MOV.U32 R55, RZ, RZ, R18 ;  /* 0x000000ffff377224 */ /* 0x000fe200078e0012 */
[C---:B------:R-:W-:Y:S07]  /*6af0*/  HMMA.16816.F32.BF16 R136, R4.reuse, R34, R116 ;  /* 0x000000220488723c */ /* 0x040fee0000041874 */
[----:B------:R-:W-:Y:S01]  /*6b00*/  IMAD.MOV.U32 R118, RZ, RZ, R227 ;  /* 0x000000ffff767224 */ /* 0x000fe200078e00e3 */
[----:B------:R-:W-:Y:S01]  /*6b10*/  MOV R35, R231 ;  /* 0x000000e700237202 */ /* 0x000fe20000000f00 */
[----:B------:R-:W-:Y:S01]  /*6b20*/  IMAD.MOV.U32 R119, RZ, RZ, R226 ;  /* 0x000000ffff777224 */ /* 0x000fe200078e00e2 */
[----:B------:R-:W-:Y:S01]  /*6b30*/  MOV R117, R228 ;  /* 0x000000e400757202 */ /* 0x000fe20000000f00 */
[C---:B--2---:R-:W-:Y:S01]  /*6b40*/  HMMA.16816.F32.BF16 R224, R4.reuse, R28, R76 ;  /* 0x0000001c04e0723c */ /* 0x044fe2000004184c */
[----:B------:R-:W-:Y:S01]  /*6b50*/  IMAD.MOV.U32 R116, RZ, RZ, R229 ;  /* 0x000000ffff747224 */ /* 0x000fe200078e00e5 */
[----:B------:R-:W-:Y:S01]  /*6b60*/  MOV R34, R36 ;  /* 0x0000002400227202 */ /* 0x000fe20000000f00 */
[----:B------:R-:W-:Y:S01]  /*6b70*/  IMAD.MOV.U32 R54, RZ, RZ, R118 ;  /* 0x000000ffff367224 */ /* 0x000fe200078e0076 */
[----:B------:R-:W-:Y:S01]  /*6b80*/  MOV R53, R119 ;  /* 0x0000007700357202 */ /* 0x000fe20000000f00 */
[----:B------:R-:W-:Y:S01]  /*6b90*/  IMAD.MOV.U32 R118, RZ, RZ, R59 ;  /* 0x000000ffff767224 */ /* 0x000fe200078e003b */
[----:B------:R-:W-:Y:S01]  /*6ba0*/  MOV R119, R58 ;  /* 0x0000003a00777202 */ /* 0x000fe20000000f00 */
[----:B------:R-:W-:Y:S01]  /*6bb0*/  IMAD.MOV.U32 R76, RZ, RZ, R38 ;  /* 0x000000ffff4c7224 */ /* 0x000fe200078e0026 */
[----:B------:R-:W-:Y:S01]  /*6bc0*/  MOV R78, R176 ;  /* 0x000000b0004e7202 */ /* 0x000fe20000000f00 */
[----:B------:R-:W-:Y:S01]  /*6bd0*/  HMMA.16816.F32.BF16 R228, R4, R30, R112 ;  /* 0x0000001e04e4723c */ /* 0x000fe20000041870 */
[----:B------:R-:W2:Y:S01]  /*6be0*/  LDSM.16.MT88.4 R28, [R197+0x16800] ;  /* 0x01680000c51c783b */ /* 0x000ea20000004200 */
[----:B------:R-:W-:Y:S01]  /*6bf0*/  IMAD.MOV.U32 R79, RZ, RZ, R177 ;  /* 0x000000ffff4f7224 */ /* 0x000fe200078e00b1 */
[----:B------:R-:W-:Y:S01]  /*6c00*/  MOV R79, R35 ;  /* 0x00000023004f7202 */ /* 0x000fe20000000f00 */
[----:B------:R-:W-:-:S02]  /*6c10*/  IMAD.MOV.U32 R77, RZ, RZ, R66 ;  /* 0x000000ffff4d7224 */ /* 0x000fc400078e0042 */
[----:B------:R-:W-:Y:S01]  /*6c20*/  IMAD.MOV.U32 R35, RZ, RZ, R67 ;  /* 0x000000ffff237224 */ /* 0x000fe200078e0043 */
[----:B------:R-:W-:Y:S01]  /*6c30*/  MOV R115, R39 ;  /* 0x0000002700737202 */ /* 0x000fe20000000f00 */
[----:B------:R-:W-:Y:S01]  /*6c40*/  IMAD.MOV.U32 R113, RZ, RZ, R37 ;  /* 0x000000ffff717224 */ /* 0x000fe200078e0025 */
[----:B------:R-:W-:Y:S01]  /*6c50*/  HMMA.16816.F32.BF16 R184, R4, R24, R68 ;  /* 0x0000001804b8723c */ /* 0x000fe20000041844 */
[----:B------:R-:W-:Y:S02]  /*6c60*/  IMAD.MOV.U32 R112, RZ, RZ, R19 ;  /* 0x000000ffff707224 */ /* 0x000fe400078e0013 */
[----:B------:R-:W-:-:S04]  /*6c70*/  IMAD.MOV.U32 R114, RZ, RZ, R44 ;  /* 0x000000ffff727224 */ /* 0x000fc800078e002c */
[----:B------:R-:W-:Y:S01]  /*6c80*/  IMAD.MOV.U32 R68, RZ, RZ, R77 ;  /* 0x000000ffff447224 */ /* 0x000fe200078e004d */
[C---:B-1----:R-:W-:Y:S01]  /*6c90*/  HMMA.16816.F32.BF16 R80, R4.reuse, R8, R140 ;  /* 0x000000080450723c */ /* 0x042fe2000004188c */
[----:B------:R-:W-:Y:S01]  /*6ca0*/  MOV R69, R116 ;  /* 0x0000007400457202 */ /* 0x000fe20000000f00 */
[----:B------:R-:W-:Y:S01]  /*6cb0*/  IMAD.MOV.U32 R70, RZ, RZ, R57 ;  /* 0x000000ffff467224 */ /* 0x000fe200078e0039 */
[----:B------:R-:W-:Y:S01]  /*6cc0*/  MOV R116, R94 ;  /* 0x0000005e00747202 */ /* 0x000fe20000000f00 */
[----:B------:R-:W-:Y:S01]  /*6cd0*/  IMAD.MOV.U32 R71, RZ, RZ, R95 ;  /* 0x000000ffff477224 */ /* 0x000fe200078e005f */
[----:B------:R-:W-:Y:S01]  /*6ce0*/  MOV R94, R14 ;  /* 0x0000000e005e7202 */ /* 0x000fe20000000f00 */
[----:B------:R-:W-:Y:S02]  /*6cf0*/  IMAD.MOV.U32 R95, RZ, RZ, R15 ;  /* 0x000000ffff5f7224 */ /* 0x000fe400078e000f */
[----:B------:R-:W-:Y:S01]  /*6d00*/  IMAD.WIDE.U32 R8, R0, -0x326172a9, RZ ;  /* 0xcd9e8d5700087825 */ /* 0x000fe200078e00ff */
[----:B------:R-:W-:Y:S03]  /*6d10*/  HMMA.16816.F32.BF16 R84, R4, R10, R144 ;  /* 0x0000000a0454723c */ /* 0x000fe60000041890 */
[----:B------:R-:W-:Y:S01]  /*6d20*/  IMAD.MOV.U32 R77, RZ, RZ, R56 ;  /* 0x000000ffff4d7224 */ /* 0x000fe200078e0038 */
[----:B------:R-:W-:Y:S01]  /*6d30*/  LOP3.LUT R9, R9, UR7, R78, 0x96, !PT ;  /* 0x0000000709097c12 */ /* 0x000fe2000f8e964e */
[----:B------:R-:W-:Y:S01]  /*6d40*/  IMAD.MOV.U32 R78, RZ, RZ, R32 ;  /* 0x000000ffff4e7224 */ /* 0x000fe200078e0020 */
[----:B------:R-:W-:-:S02]  /*6d50*/  LOP3.LUT R0, R47, UR18, R8, 0x96, !PT ;  /* 0x000000122f007c12 */ /* 0x000fc4000f8e9608 */
[C---:B------:R-:W-:Y:S01]  /*6d60*/  HMMA.16816.F32.BF16 R176, R4.reuse, R26, R108 ;  /* 0x0000001a04b0723c */ /* 0x040fe2000004186c */
[----:B------:R-:W-:Y:S01]  /*6d70*/  IMAD.WIDE.U32 R8, R9, -0x2daee0ad, RZ ;  /* 0xd2511f5309087825 */ /* 0x000fe200078e00ff */
[----:B------:R-:W1:Y:S01]  /*6d80*/  LDSM.16.MT88.4 R24, [R200+0x16800] ;  /* 0x01680000c818783b */ /* 0x000e620000004200 */
[----:B------:R-:W-:Y:S02]  /*6d90*/  MOV R32, R45 ;  /* 0x0000002d00207202 */ /* 0x000fe40000000f00 */
[----:B------:R-:W-:Y:S01]  /*6da0*/  IMAD.WIDE.U32 R10, R0, -0x2daee0ad, RZ ;  /* 0xd2511f53000a7825 */ /* 0x000fe200078e00ff */
[----:B------:R-:W-:Y:S02]  /*6db0*/  LOP3.LUT R9, R9, UR35, R64, 0x96, !PT ;  /* 0x0000002309097c12 */ /* 0x000fe4000f8e9640 */
[----:B------:R-:W-:Y:S02]  /*6dc0*/  HMMA.16816.F32.BF16 R120, R4, R20, R60 ;  /* 0x000000140478723c */ /* 0x000fe4000004183c */
[----:B------:R-:W-:Y:S01]  /*6dd0*/  LOP3.LUT R0, R11, UR33, R8, 0x96, !PT ;  /* 0x000000210b007c12 */ /* 0x000fe2000f8e9608 */
[----:B------:R-:W-:-:S04]  /*6de0*/  IMAD.WIDE.U32 R8, R9, -0x326172a9, RZ ;  /* 0xcd9e8d5709087825 */ /* 0x000fc800078e00ff */
[----:B------:R-:W-:Y:S01]  /*6df0*/  IMAD.WIDE.U32 R38, R0, -0x326172a9, RZ ;  /* 0xcd9e8d5700267825 */ /* 0x000fe200078e00ff */
[----:B------:R-:W-:Y:S01]  /*6e00*/  LOP3.LUT R9, R9, UR34, R46, 0x96, !PT ;  /* 0x0000002209097c12 */ /* 0x000fe2000f8e962e */
[C---:B------:R-:W-:Y:S01]  /*6e10*/  HMMA.16816.F32.BF16 R88, R4.reuse, R22, R48 ;  /* 0x000000160458723c */ /* 0x040fe20000041830 */
[----:B------:R-:W3:Y:S01]  /*6e20*/  LDSM.16.MT88.4 R20, [R198+0x16800] ;  /* 0x01680000c614783b */ /* 0x000ee20000004200 */
[----:B------:R-:W-:Y:S01]  /*6e30*/  FFMA.FTZ R11, R248, c[0x0][0x23c], -R12 ;  /* 0x00008f00f80b7a23 */ /* 0x000fe2000001080c */
[----:B------:R-:W-:Y:S01]  /*6e40*/  LOP3.LUT R0, R39, UR32, R8, 0x96, !PT ;  /* 0x0000002027007c12 */ /* 0x000fe2000f8e9608 */
[----:B------:R-:W-:Y:S02]  /*6e50*/  IMAD.WIDE.U32 R8, R9, -0x2daee0ad, RZ ;  /* 0xd2511f5309087825 */ /* 0x000fe400078e00ff */
[----:B------:R4:W4:Y:S02]  /*6e60*/  MUFU.EX2 R52, R11 ;  /* 0x0000000b00347308 */ /* 0x0009240000000800 */
[----:B------:R-:W-:Y:S01]  /*6e70*/  IMAD.WIDE.U32 R36, R0, -0x2daee0ad, RZ ;  /* 0xd2511f5300247825 */ /* 0x000fe200078e00ff */
[----:B------:R-:W-:Y:S01]  /*6e80*/  LOP3.LUT R10, R9, UR31, R10, 0x96, !PT ;  /* 0x0000001f090a7c12 */ /* 0x000fe2000f8e960a */
[----:B--2---:R-:W-:Y:S02]  /*6e90*/  HMMA.16816.F32.BF16 R72, R4, R28, R152 ;  /* 0x0000001c0448723c */ /* 0x004fe40000041898 */
[----:B------:R-:W-:-:S02]  /*6ea0*/  FFMA.FTZ R0, R252, c[0x0][0x23c], -R12 ;  /* 0x00008f00fc007a23 */ /* 0x000fc4000001080c */
[----:B------:R-:W-:Y:S02]  /*6eb0*/  IMAD.WIDE.U32 R18, R10, -0x326172a9, RZ ;  /* 0xcd9e8d570a127825 */ /* 0x000fe400078e00ff */
[----:B------:R2:W-:Y:S02]  /*6ec0*/  MUFU.EX2 R142, R0 ;  /* 0x00000000008e7308 */ /* 0x0005e40000000800 */
[--C-:B------:R-:W-:Y:S01]  /*6ed0*/  FFMA.FTZ R10, R250, c[0x0][0x23c], -R12.reuse ;  /* 0x00008f00fa0a7a23 */ /* 0x100fe2000001080c */
[C---:B------:R-:W-:Y:S01]  /*6ee0*/  HMMA.16816.F32.BF16 R64, R4.reuse, R30, R40 ;  /* 0x0000001e0440723c */ /* 0x040fe20000041828 */
[----:B------:R-:W3:Y:S01]  /*6ef0*/  LDSM.16.MT88.4 R28, [R199+0x16800] ;  /* 0x01680000c71c783b */ /* 0x000ee20000004200 */
[----:B----4-:R-:W-:Y:S01]  /*6f00*/  FFMA.FTZ R11, R249, c[0x0][0x23c], -R12 ;  /* 0x00008f00f90b7a23 */ /* 0x010fe2000001080c */
[----:B------:R-:W-:Y:S01]  /*6f10*/  MOV R250, R52 ;  /* 0x0000003400fa7202 */ /* 0x000fe20000000f00 */
[----:B------:R-:W-:Y:S02]  /*6f20*/  IMAD.MOV.U32 R52, RZ, RZ, R55 ;  /* 0x000000ffff347224 */ /* 0x000fe400078e0037 */
[----:B------:R4:W-:Y:S01]  /*6f30*/  MUFU.EX2 R140, R11 ;  /* 0x0000000b008c7308 */ /* 0x0009e20000000800 */
[----:B------:R-:W-:Y:S01]  /*6f40*/  IMAD.MOV.U32 R110, RZ, RZ, R207 ;  /* 0x000000ffff6e7224 */ /* 0x000fe200078e00cf */
[----:B-1----:R-:W-:Y:S01]  /*6f50*/  HMMA.16816.F32.BF16 R40, R4, R24, R172 ;  /* 0x000000180428723c */ /* 0x002fe200000418ac */
[----:B------:R-:W-:-:S02]  /*6f60*/  IMAD.MOV.U32 R111, RZ, RZ, R35 ;  /* 0x000000ffff6f7224 */ /* 0x000fc400078e0023 */
[----:B------:R-:W-:Y:S01]  /*6f70*/  IMAD.MOV.U32 R55, RZ, RZ, R117 ;  /* 0x000000ffff377224 */ /* 0x000fe200078e0075 */
[----:B--2---:R-:W-:Y:S01]  /*6f80*/  LOP3.LUT R0, R37, UR16, R8, 0x96, !PT ;  /* 0x0000001025007c12 */ /* 0x004fe2000f8e9608 */
[----:B------:R-:W-:Y:S02]  /*6f90*/  IMAD.MOV.U32 R117, RZ, RZ, R93 ;  /* 0x000000ffff757224 */ /* 0x000fe400078e005d */
[----:B------:R-:W-:Y:S02]  /*6fa0*/  IMAD.MOV.U32 R93, RZ, RZ, R208 ;  /* 0x000000ffff5d7224 */ /* 0x000fe400078e00d0 */
[----:B------:R-:W-:Y:S01]  /*6fb0*/  IMAD.WIDE.U32 R8, R0, -0x326172a9, RZ ;  /* 0xcd9e8d5700087825 */ /* 0x000fe200078e00ff */
[----:B------:R1:W5:Y:S01]  /*6fc0*/  LDL.LU R208, [R1+0x84] ;  /* 0x0000840001d07983 */ /* 0x0003620000300800 */
[----:B---3--:R-:W-:Y:S03]  /*6fd0*/  HMMA.16816.F32.BF16 R44, R4, R22, R164 ;  /* 0x00000016042c723c */ /* 0x008fe600000418a4 */
[----:B------:R-:W-:Y:S01]  /*6fe0*/  LOP3.LUT R0, R9, UR36, R18, 0x96, !PT ;  /* 0x0000002409007c12 */ /* 0x000fe2000f8e9612 */
[----:B------:R1:W5:Y:S01]  /*6ff0*/  LDL.LU R207, [R1+0x80] ;  /* 0x0000800001cf7983 */ /* 0x0003620000300800 */
[----:B----4-:R-:W-:Y:S01]  /*7000*/  LOP3.LUT R11, R8, 0xffff, RZ, 0xc0, !PT ;  /* 0x0000ffff080b7812 */ /* 0x010fe200078ec0ff */
[----:B------:R-:W-:-:S02]  /*7010*/  FFMA.FTZ R9, R68, c[0x0][0x23c], -R2 ;  /* 0x00008f0044097a23 */ /* 0x000fc40000010802 */
[----:B------:R-:W-:Y:S01]  /*7020*/  IMAD.MOV.U32 R68, RZ, RZ, R69 ;  /* 0x000000ffff447224 */ /* 0x000fe200078e0045 */
[----:B------:R-:W-:Y:S01]  /*7030*/  MOV R69, R70 ;  /* 0x0000004600457202 */ /* 0x000fe20000000f00 */
[----:B------:R-:W-:Y:S01]  /*7040*/  IMAD.MOV.U32 R70, RZ, RZ, R71 ;  /* 0x000000ffff467224 */ /* 0x000fe200078e0047 */
[----:B------:R2:W-:Y:S01]  /*7050*/  MUFU.EX2 R143, R9 ;  /* 0x00000009008f7308 */ /* 0x0005e20000000800 */
[C---:B------:R-:W-:Y:S01]  /*7060*/  HMMA.16816.F32.BF16 R56, R4.reuse, R26, R168 ;  /* 0x0000001a0438723c */ /* 0x040fe200000418a8 */
[----:B------:R-:W-:Y:S01]  /*7070*/  MOV R108, R69 ;  /* 0x00000045006c7202 */ /* 0x000fe20000000f00 */
[----:B------:R-:W-:Y:S01]  /*7080*/  IMAD.MOV.U32 R109, RZ, RZ, R70 ;  /* 0x000000ffff6d7224 */ /* 0x000fe200078e0046 */
[----:B------:R-:W-:Y:S01]  /*7090*/  LOP3.LUT R15, R8, 0xff, RZ, 0xc0, !PT ;  /* 0x000000ff080f7812 */ /* 0x000fe200078ec0ff */
[----:B------:R-:W-:Y:S01]  /*70a0*/  IMAD.MOV.U32 R69, RZ, RZ, R52 ;  /* 0x000000ffff457224 */ /* 0x000fe200078e0034 */
[----:B------:R-:W-:Y:S01]  /*70b0*/  MOV R52, R33 ;  /* 0x0000002100347202 */ /* 0x000fe20000000f00 */
[----:B------:R-:W-:Y:S01]  /*70c0*/  IMAD.MOV.U32 R175, RZ, RZ, R201 ;  /* 0x000000ffffaf7224 */ /* 0x000fe200078e00c9 */
[----:B------:R3:W-:Y:S01]  /*70d0*/  MUFU.EX2 R141, R10 ;  /* 0x0000000a008d7308 */ /* 0x0007e20000000800 */
[----:B------:R-:W-:Y:S01]  /*70e0*/  SHF.R.U32.HI R14, RZ, 0x18, R8 ;  /* 0x00000018ff0e7819 */ /* 0x000fe20000011608 */
[----:B------:R-:W-:Y:S01]  /*70f0*/  IMAD.MOV.U32 R71, RZ, RZ, R13 ;  /* 0x000000ffff477224 */ /* 0x000fe200078e000d */
[C---:B------:R-:W-:Y:S01]  /*7100*/  HMMA.16816.F32.BF16 R48, R4.reuse, R20, R160 ;  /* 0x000000140430723c */ /* 0x040fe200000418a0 */
[----:B--2---:R-:W-:Y:S01]  /*7110*/  FFMA.FTZ R9, R68, c[0x0][0x23c], -R2 ;  /* 0x00008f0044097a23 */ /* 0x004fe20000010802 */
[----:B------:R-:W-:Y:S01]  /*7120*/  MOV R164, R196 ;  /* 0x000000c400a47202 */ /* 0x000fe20000000f00 */
[----:B------:R-:W-:Y:S01]  /*7130*/  IMAD.MOV.U32 R68, RZ, RZ, R32 ;  /* 0x000000ffff447224 */ /* 0x000fe200078e0020 */
[----:B------:R-:W-:Y:S01]  /*7140*/  SHF.R.U32.HI R13, RZ, 0x8, R11 ;  /* 0x00000008ff0d7819 */ /* 0x000fe2000001160b */
[----:B------:R2:W4:Y:S01]  /*7150*/  MUFU.EX2 R252, R9 ;  /* 0x0000000900fc7308 */ /* 0x0005220000000800 */
[----:B------:R-:W-:Y:S01]  /*7160*/  IMAD.MOV.U32 R166, RZ, RZ, R17 ;  /* 0x000000ffffa67224 */ /* 0x000fe200078e0011 */
[----:B------:R-:W1:Y:S01]  /*7170*/  LDSM.16.MT88.4 R24, [R197+0x11000] ;  /* 0x01100000c518783b */ /* 0x000e620000004200 */
[----:B---3--:R-:W-:Y:S01]  /*7180*/  SHF.R.U32.HI R10, RZ, 0x10, R8 ;  /* 0x00000010ff0a7819 */ /* 0x008fe20000011608 */
[----:B------:R-:W-:Y:S01]  /*7190*/  IMAD.MOV.U32 R165, RZ, RZ, R16 ;  /* 0x000000ffffa57224 */ /* 0x000fe200078e0010 */
[----:B------:R-:W-:Y:S01]  /*71a0*/  HMMA.16816.F32.BF16 R60, R4, R28, R180 ;  /* 0x0000001c043c723c */ /* 0x000fe200000418b4 */
[----:B------:R-:W-:Y:S01]  /*71b0*/  MOV R70, R34 ;  /* 0x0000002200467202 */ /* 0x000fe20000000f00 */
[----:B------:R-:W-:Y:S01]  /*71c0*/  LDSM.16.MT88.4 R20, [R200+0x11000] ;  /* 0x01100000c814783b */ /* 0x000fe20000004200 */
[----:B--2---:R-:W-:Y:S01]  /*71d0*/  FFMA.FTZ R9, R108, c[0x0][0x23c], -R2 ;  /* 0x00008f006c097a23 */ /* 0x004fe20000010802 */
[----:B------:R-:W-:Y:S01]  /*71e0*/  LOP3.LUT R8, R0, 0xffff, RZ, 0xc0, !PT ;  /* 0x0000ffff00087812 */ /* 0x000fe200078ec0ff */
[----:B------:R-:W-:Y:S01]  /*71f0*/  IMAD.MOV.U32 R108, RZ, RZ, R109 ;  /* 0x000000ffff6c7224 */ /* 0x000fe200078e006d */
[----:B------:R-:W-:Y:S01]  /*7200*/  MOV R109, R110 ;  /* 0x0000006e006d7202 */ /* 0x000fe20000000f00 */
[----:B------:R-:W-:Y:S01]  /*7210*/  IMAD.MOV.U32 R110, RZ, RZ, R111 ;  /* 0x000000ffff6e7224 */ /* 0x000fe200078e006f */
[----:B------:R-:W-:Y:S01]  /*7220*/  LOP3.LUT R11, R10, 0xff, RZ, 0xc0, !PT ;  /* 0x000000ff0a0b7812 */ /* 0x000fe200078ec0ff */
[----:B------:R-:W-:Y:S01]  /*7230*/  IMAD.MOV.U32 R111, RZ, RZ, R68 ;  /* 0x000000ffff6f7224 */ /* 0x000fe200078e0044 */
[----:B------:R-:W-:Y:S01]  /*7240*/  MOV R68, R52 ;  /* 0x0000003400447202 */ /* 0x000fe20000000f00 */
[----:B------:R-:W-:Y:S01]  /*7250*/  IMAD.MOV.U32 R52, RZ, RZ, R53 ;  /* 0x000000ffff347224 */ /* 0x000fe200078e0035 */
[----:B------:R-:W-:Y:S01]  /*7260*/  PRMT R13, R15, 0x5410, R13 ;  /* 0x000054100f0d7816 */ /* 0x000fe2000000000d */
[----:B------:R-:W-:Y:S01]  /*7270*/  IMAD.MOV.U32 R53, RZ, RZ, R54 ;  /* 0x000000ffff357224 */ /* 0x000fe200078e0036 */
[----:B------:R-:W-:Y:S01]  /*7280*/  MOV R54, R55 ;  /* 0x0000003700367202 */ /* 0x000fe20000000f00 */
[----:B------:R-:W-:Y:S01]  /*7290*/  IMAD.MOV.U32 R152, RZ, RZ, R109 ;  /* 0x000000ffff987224 */ /* 0x000fe200078e006d */
[----:B------:R-:W-:Y:S01]  /*72a0*/  MOV R153, R110 ;  /* 0x0000006e00997202 */ /* 0x000fe20000000f00 */
[----:B------:R-:W-:Y:S01]  /*72b0*/  IMAD.MOV.U32 R55, RZ, RZ, R206 ;  /* 0x000000ffff377224 */ /* 0x000fe200078e00ce */
[----:B------:R-:W-:Y:S01]  /*72c0*/  LDSM.16.MT88.4 R32, [R198+0x11000] ;  /* 0x01100000c620783b */ /* 0x000fe20000004200 */
[----:B------:R-:W-:-:S02]  /*72d0*/  IMAD.MOV.U32 R109, RZ, RZ, R116 ;  /* 0x000000ffff6d7224 */ /* 0x000fc400078e0074 */
[----:B------:R-:W-:Y:S01]  /*72e0*/  IMAD.MOV.U32 R154, RZ, RZ, R111 ;  /* 0x000000ffff9a7224 */ /* 0x000fe200078e006f */
[----:B------:R2:W5:Y:S01]  /*72f0*/  LDL.LU R206, [R1+0x7c] ;  /* 0x00007c0001ce7983 */ /* 0x0005620000300800 */
[----:B------:R-:W-:Y:S01]  /*7300*/  IMAD.MOV.U32 R110, RZ, RZ, R117 ;  /* 0x000000ffff6e7224 */ /* 0x000fe200078e0075 */
[----:B------:R-:W-:Y:S01]  /*7310*/  MOV R111, R118 ;  /* 0x00000076006f7202 */ /* 0x000fe20000000f00 */
[----:B------:R-:W-:Y:S01]  /*7320*/  IMAD.MOV.U32 R116, RZ, RZ, R205 ;  /* 0x000000ffff747224 */ /* 0x000fe200078e00cd */
[----:B------:R-:W-:Y:S01]  /*7330*/  MOV R117, R204 ;  /* 0x000000cc00757202 */ /* 0x000fe20000000f00 */
[----:B------:R-:W-:Y:S01]  /*7340*/  IMAD.MOV.U32 R155, RZ, RZ, R68 ;  /* 0x000000ffff9b7224 */ /* 0x000fe200078e0044 */
[----:B------:R2:W5:Y:S01]  /*7350*/  LDL.LU R205, [R1+0x78] ;  /* 0x0000780001cd7983 */ /* 0x0005620000300800 */
[----:B------:R-:W-:Y:S02]  /*7360*/  IMAD.MOV.U32 R68, RZ, RZ, R119 ;  /* 0x000000ffff447224 */ /* 0x000fe400078e0077 */
[----:B------:R-:W-:Y:S01]  /*7370*/  IMAD.MOV.U32 R118, RZ, RZ, R203 ;  /* 0x000000ffff767224 */ /* 0x000fe200078e00cb */
[----:B------:R2:W5:Y:S01]  /*7380*/  LDL.LU R204, [R1+0x74] ;  /* 0x0000740001cc7983 */ /* 0x0005620000300800 */
[----:B------:R-:W-:-:S03]  /*7390*/  IMAD.MOV.U32 R119, RZ, RZ, R202 ;  /* 0x000000ffff777224 */ /* 0x000fc600078e00ca */
[----:B------:R2:W5:Y:S04]  /*73a0*/  LDL.LU R203, [R1+0x70] ;  /* 0x0000700001cb7983 */ /* 0x0005680000300800 */
[----:B------:R2:W5:Y:S04]  /*73b0*/  LDL.LU R202, [R1+0x6c] ;  /* 0x00006c0001ca7983 */ /* 0x0005680000300800 */
[----:B------:R2:W5:Y:S01]  /*73c0*/  LDL.LU R201, [R1+0x68] ;  /* 0x0000680001c97983 */ /* 0x0005620000300800 */
[----:B------:R-:W-:-:S03]  /*73d0*/  LOP3.LUT R10, R0, 0xff, RZ, 0xc0, !PT ;  /* 0x000000ff000a7812 */ /* 0x000fc600078ec0ff */
[----:B------:R2:W5:Y:S01]  /*73e0*/  LDL.LU R196, [R1+0x64] ;  /* 0x0000640001c47983 */ /* 0x0005620000300800 */
[----:B------:R-:W-:-:S03]  /*73f0*/  SHF.R.U32.HI R8, RZ, 0x8, R8 ;  /* 0x00000008ff087819 */ /* 0x000fc60000011608 */
[----:B------:R2:W5:Y:S04]  /*7400*/  LDL.LU R17, [R1+0x60] ;  /* 0x0000600001117983 */ /* 0x0005680000300800 */
[----:B------:R2:W5:Y:S01]  /*7410*/  LDL.LU R16, [R1+0x5c] ;  /* 0x00005c0001107983 */ /* 0x0005620000300800 */
[----:B------:R-:W-:Y:S02]  /*7420*/  PRMT R14, R11, 0x5410, R14 ;  /* 0x000054100b0e7816 */ /* 0x000fe4000000000e */
[----:B------:R-:W-:Y:S02]  /*7430*/  PRMT R11, R10, 0x5410, R8 ;  /* 0x000054100a0b7816 */ /* 0x000fe40000000008 */
[--C-:B------:R-:W-:Y:S02]  /*7440*/  SHF.R.U32.HI R8, RZ, 0x10, R0.reuse ;  /* 0x00000010ff087819 */ /* 0x100fe40000011600 */
[----:B------:R-:W-:-:S02]  /*7450*/  SHF.R.U32.HI R10, RZ, 0x18, R0 ;  /* 0x00000018ff0a7819 */ /* 0x000fc40000011600 */
[----:B------:R-:W-:Y:S01]  /*7460*/  LOP3.LUT R0, R8, 0xff, RZ, 0xc0, !PT ;  /* 0x000000ff08007812 */ /* 0x000fe200078ec0ff */
[----:B------:R3:W-:Y:S01]  /*7470*/  MUFU.EX2 R249, R9 ;  /* 0x0000000900f97308 */ /* 0x0007e20000000800 */
[----:B------:R-:W-:Y:S01]  /*7480*/  FFMA.FTZ R8, R108, c[0x0][0x23c], -R2 ;  /* 0x00008f006c087a23 */ /* 0x000fe20000010802 */
[----:B------:R-:W-:Y:S01]  /*7490*/  MOV R147, R52 ;  /* 0x0000003400937202 */ /* 0x000fe20000000f00 */
[----:B------:R-:W-:Y:S01]  /*74a0*/  IMAD.MOV.U32 R158, RZ, RZ, R53 ;  /* 0x000000ffff9e7224 */ /* 0x000fe200078e0035 */
[----:B------:R-:W-:Y:S01]  /*74b0*/  MOV R108, R55 ;  /* 0x00000037006c7202 */ /* 0x000fe20000000f00 */
[----:B------:R-:W-:Y:S02]  /*74c0*/  IMAD.MOV.U32 R159, RZ, RZ, R54 ;  /* 0x000000ffff9f7224 */ /* 0x000fe400078e0036 */
[----:B------:R-:W-:Y:S01]  /*74d0*/  HMMA.16816.F32.BF16 R52, R4, R30, R192 ;  /* 0x0000001e0434723c */ /* 0x000fe200000418c0 */
[----:B------:R1:W1:Y:S01]  /*74e0*/  MUFU.EX2 R248, R8 ;  /* 0x0000000800f87308 */ /* 0x0002620000000800 */
[----:B------:R-:W-:Y:S01]  /*74f0*/  IMAD.MOV.U32 R167, RZ, RZ, R68 ;  /* 0x000000ffffa77224 */ /* 0x000fe200078e0044 */
[----:B------:R-:W-:Y:S01]  /*7500*/  LDSM.16.MT88.4 R28, [R197+0x13000] ;  /* 0x01300000c51c783b */ /* 0x000fe20000004200 */
[----:B---3--:R-:W-:-:S03]  /*7510*/  PRMT R9, R0, 0x5410, R10 ;  /* 0x0000541000097816 */ /* 0x008fc6000000000a */
[--C-:B------:R-:W-:Y:S01]  /*7520*/  HSET2.LE.AND R7, R13, R251.reuse, PT ;  /* 0x000000fb0d077233 */ /* 0x100fe20003803000 */
[----:B----4-:R-:W-:Y:S01]  /*7530*/  F2FP.BF16.PACK_AB R6, R252, R143 ;  /* 0x0000008ffc06723e */ /* 0x010fe200000010ff */
[--C-:B------:R-:W-:Y:S01]  /*7540*/  HSET2.LE.AND R5, R9, R251.reuse, PT ;  /* 0x000000fb09057233 */ /* 0x100fe20003803000 */
[----:B-1----:R-:W-:Y:S01]  /*7550*/  F2FP.BF16.PACK_AB R8, R141, R140 ;  /* 0x0000008c8d08723e */ /* 0x002fe200000010ff */
[----:B------:R-:W-:-:S03]  /*7560*/  HSET2.LE.AND R0, R11, R251, PT ;  /* 0x000000fb0b007233 */ /* 0x000fc60003803000 */
[----:B------:R-:W-:Y:S02]  /*7570*/  LOP3.LUT R5, R5, R6, RZ, 0xc0, !PT ;  /* 0x0000000605057212 */ /* 0x000fe400078ec0ff */
[----:B------:R-:W-:Y:S02]  /*7580*/  LOP3.LUT R6, R7, R8, RZ, 0xc0, !PT ;  /* 0x0000000807067212 */ /* 0x000fe400078ec0ff */
[----:B------:R-:W1:Y:S01]  /*7590*/  LDSM.16.MT88.4 R8, [R199+0x11000] ;  /* 0x01100000c708783b */ /* 0x000e620000004200 */
[----:B------:R-:W-:Y:S02]  /*75a0*/  F2FP.BF16.PACK_AB R4, R142, R250 ;  /* 0x000000fa8e04723e */ /* 0x000fe400000010ff */
[----:B------:R-:W-:Y:S02]  /*75b0*/  F2FP.BF16.PACK_AB R7, R248, R249 ;  /* 0x000000f9f807723e */ /* 0x000fe400000010ff */
[----:B------:R-:W-:Y:S01]  /*75c0*/  LOP3.LUT R4, R0, R4, RZ, 0xc0, !PT ;  /* 0x0000000400047212 */ /* 0x000fe200078ec0ff */
[----:B------:R-:W-:-:S05]  /*75d0*/  HSET2.LE.AND R0, R14, R251, PT ;  /* 0x000000fb0e007233 */ /* 0x000fca0003803000 */
[----:B------:R-:W-:Y:S01]  /*75e0*/  LOP3.LUT R7, R0, R7, RZ, 0xc0, !PT ;  /* 0x0000000700077212 */ /* 0x000fe200078ec0ff */
[----:B------:R-:W-:Y:S01]  /*75f0*/  IMAD.MOV.U32 R192, RZ, RZ, R69 ;  /* 0x000000ffffc07224 */ /* 0x000fe200078e0045 */
[----:B------:R-:W-:Y:S01]  /*7600*/  MOV R193, R70 ;  /* 0x0000004600c17202 */ /* 0x000fe20000000f00 */
[----:B------:R-:W-:-:S04]  /*7610*/  IMAD.MOV.U32 R194, RZ, RZ, R71 ;  /* 0x000000ffffc27224 */ /* 0x000fc800078e0047 */
[C---:B------:R-:W-:Y:S08]  /*7620*/  HMMA.16816.F32.BF16 R152, R4.reuse, R24, R152 ;  /* 0x000000180498723c */ /* 0x040ff00000041898 */
[----:B------:R-:W-:Y:S01]  /*7630*/  HMMA.16816.F32.BF16 R68, R4, R26, R240 ;  /* 0x0000001a0444723c */ /* 0x000fe200000418f0 */
[----:B------:R-:W3:Y:S01]  /*7640*/  LDSM.16.MT88.4 R24, [R198+0x13000] ;  /* 0x01300000c618783b */ /* 0x000ee20000004200 */
        /* <DEDUP_REMOVED lines=8> */
[----:B------:R-:W-:-:S02]  /*76d0*/  IMAD.MOV.U32 R171, RZ, RZ, R77 ;  /* 0x000000ffffab7224 */ /* 0x000fc400078e004d */
[----:B------:R-:W-:Y:S01]  /*76e0*/  IMAD.MOV.U32 R159, RZ, RZ, R78 ;  /* 0x000000ffff9f7224 */ /* 0x000fe200078e004e */
[C---:B-1----:R-:W-:Y:S08]  /*76f0*/  HMMA.16816.F32.BF16 R104, R4.reuse, R8, R104 ;  /* 0x000000080468723c */ /* 0x042ff00000041868 */
[C---:B------:R-:W-:Y:S01]  /*7700*/  HMMA.16816.F32.BF16 R108, R4.reuse, R10, R132 ;  /* 0x0000000a046c723c */ /* 0x040fe20000041884 */
[----:B------:R-:W1:Y:S07]  /*7710*/  LDSM.16.MT88.4 R8, [R199+0x13000] ;  /* 0x01300000c708783b */ /* 0x000e6e0000004200 */
[C---:B------:R-:W-:Y:S08]  /*7720*/  HMMA.16816.F32.BF16 R76, R4.reuse, R32, R100 ;  /* 0x00000020044c723c */ /* 0x040ff00000041864 */
[C---:B------:R-:W-:Y:S08]  /*7730*/  HMMA.16816.F32.BF16 R96, R4.reuse, R20, R96 ;  /* 0x000000140460723c */ /* 0x040ff00000041860 */
[C---:B------:R-:W-:Y:S01]  /*7740*/  HMMA.16816.F32.BF16 R100, R4.reuse, R22, R232 ;  /* 0x000000160464723c */ /* 0x040fe200000418e8 */
[----:B------:R-:W4:Y:S01]  /*7750*/  LDSM.16.MT88.4 R20, [R200+0x13000] ;  /* 0x01300000c814783b */ /* 0x000f220000004200 */
[----:B------:R-:W-:Y:S01]  /*7760*/  IMAD.MOV.U32 R195, RZ, RZ, R112 ;  /* 0x000000ffffc37224 */ /* 0x000fe200078e0070 */
[----:B------:R-:W-:Y:S01]  /*7770*/  MOV R146, R147 ;  /* 0x0000009300927202 */ /* 0x000fe20000000f00 */
[----:B------:R-:W-:Y:S01]  /*7780*/  IMAD.MOV.U32 R181, RZ, RZ, R114 ;  /* 0x000000ffffb57224 */ /* 0x000fe200078e0072 */
[----:B------:R-:W-:Y:S01]  /*7790*/  MOV R180, R113 ;  /* 0x0000007100b47202 */ /* 0x000fe20000000f00 */
[----:B------:R-:W-:Y:S01]  /*77a0*/  IMAD.MOV.U32 R182, RZ, RZ, R115 ;  /* 0x000000ffffb67224 */ /* 0x000fe200078e0073 */
[----:B------:R-:W-:Y:S01]  /*77b0*/  MOV R173, R94 ;  /* 0x0000005e00ad7202 */ /* 0x000fe20000000f00 */
[----:B------:R-:W-:Y:S01]  /*77c0*/  IMAD.MOV.U32 R172, RZ, RZ, R92 ;  /* 0x000000ffffac7224 */ /* 0x000fe200078e005c */
[----:B------:R-:W-:Y:S01]  /*77d0*/  HMMA.16816.F32.BF16 R112, R4, R28, R116 ;  /* 0x0000001c0470723c */ /* 0x000fe20000041874 */
[----:B------:R-:W-:-:S02]  /*77e0*/  IMAD.MOV.U32 R147, RZ, RZ, R93 ;  /* 0x000000ffff937224 */ /* 0x000fc400078e005d */
[----:B------:R-:W-:-:S05]  /*77f0*/  IMAD.MOV.U32 R174, RZ, RZ, R95 ;  /* 0x000000ffffae7224 */ /* 0x000fca00078e005f */
[C---:B------:R-:W-:Y:S01]  /*7800*/  HMMA.16816.F32.BF16 R92, R4.reuse, R34, R236 ;  /* 0x00000022045c723c */ /* 0x040fe200000418ec */
[----:B------:R-:W2:Y:S07]  /*7810*/  LDSM.16.MT88.4 R32, [R197+0x15000] ;  /* 0x01500000c520783b */ /* 0x000eae0000004200 */
        /* <DEDUP_REMOVED lines=10> */
[----:B------:R-:W4:Y:S01]  /*78c0*/  LDSM.16.MT88.4 R20, [R197+0x17000] ;  /* 0x01700000c514783b */ /* 0x000f220000004200 */
[----:B------:R-:W-:Y:S01]  /*78d0*/  MOV R243, R171 ;  /* 0x000000ab00f37202 */ /* 0x000fe20000000f00 */
[----:B------:R-:W-:Y:S01]  /*78e0*/  IMAD.MOV.U32 R171, RZ, RZ, R172 ;  /* 0x000000ffffab7224 */ /* 0x000fe200078e00ac */
[----:B------:R-:W-:Y:S01]  /*78f0*/  MOV R169, R174 ;  /* 0x000000ae00a97202 */ /* 0x000fe20000000f00 */
[----:B------:R-:W-:Y:S01]  /*7900*/  IMAD.MOV.U32 R172, RZ, RZ, R164 ;  /* 0x000000ffffac7224 */ /* 0x000fe200078e00a4 */
[----:B------:R-:W-:Y:S01]  /*7910*/  MOV R164, R167 ;  /* 0x000000a700a47202 */ /* 0x000fe20000000f00 */
[----:B------:R-:W-:Y:S01]  /*7920*/  IMAD.MOV.U32 R168, RZ, RZ, R173 ;  /* 0x000000ffffa87224 */ /* 0x000fe200078e00ad */
[----:B------:R-:W-:Y:S01]  /*7930*/  MOV R174, R162 ;  /* 0x000000a200ae7202 */ /* 0x000fe20000000f00 */
[----:B------:R-:W-:Y:S01]  /*7940*/  IMAD.MOV.U32 R170, RZ, RZ, R175 ;  /* 0x000000ffffaa7224 */ /* 0x000fe200078e00af */
[----:B--2---:R-:W-:Y:S01]  /*7950*/  HMMA.16816.F32.BF16 R232, R4, R34, R188 ;  /* 0x0000002204e8723c */ /* 0x004fe200000418bc */
[----:B------:R-:W-:-:S02]  /*7960*/  IMAD.MOV.U32 R173, RZ, RZ, R160 ;  /* 0x000000ffffad7224 */ /* 0x000fc400078e00a0 */
[----:B------:R-:W-:Y:S02]  /*7970*/  IMAD.MOV.U32 R167, RZ, RZ, R161 ;  /* 0x000000ffffa77224 */ /* 0x000fe400078e00a1 */
[----:B------:R-:W-:-:S03]  /*7980*/  IMAD.MOV.U32 R175, RZ, RZ, R163 ;  /* 0x000000ffffaf7224 */ /* 0x000fc600078e00a3 */
[C---:B------:R-:W-:Y:S08]  /*7990*/  HMMA.16816.F32.BF16 R160, R4.reuse, R28, R184 ;  /* 0x0000001c04a0723c */ /* 0x040ff000000418b8 */
[C---:B---3--:R-:W-:Y:S08]  /*79a0*/  HMMA.16816.F32.BF16 R188, R4.reuse, R24, R120 ;  /* 0x0000001804bc723c */ /* 0x048ff00000041878 */
[----:B------:R-:W-:Y:S01]  /*79b0*/  HMMA.16816.F32.BF16 R184, R4, R26, R88 ;  /* 0x0000001a04b8723c */ /* 0x000fe20000041858 */
[----:B------:R-:W2:Y:S01]  /*79c0*/  LDSM.16.MT88.4 R24, [R200+0x17000] ;  /* 0x01700000c818783b */ /* 0x000ea20000004200 */
[----:B------:R-:W-:-:S04]  /*79d0*/  FFMA.FTZ R0, R168, c[0x0][0x23c], -R12 ;  /* 0x00008f00a8007a23 */ /* 0x000fc8000001080c */
[----:B------:R3:W-:Y:S01]  /*79e0*/  MUFU.EX2 R241, R0 ;  /* 0x0000000000f17308 */ /* 0x0007e20000000800 */
[----:B------:R-:W-:Y:S01]  /*79f0*/  IMAD.MOV.U32 R242, RZ, RZ, R173 ;  /* 0x000000fffff27224 */ /* 0x000fe200078e00ad */
[----:B------:R-:W-:Y:S01]  /*7a00*/  HMMA.16816.F32.BF16 R236, R4, R32, R244 ;  /* 0x0000002004ec723c */ /* 0x000fe200000418f4 */
[----:B------:R-:W-:Y:S01]  /*7a10*/  MOV R14, R174 ;  /* 0x000000ae000e7202 */ /* 0x000fe20000000f00 */
[----:B------:R-:W-:Y:S02]  /*7a20*/  IMAD.MOV.U32 R13, RZ, RZ, R175 ;  /* 0x000000ffff0d7224 */ /* 0x000fe400078e00af */
[----:B---3--:R-:W-:-:S04]  /*7a30*/  FFMA.FTZ R0, R171, c[0x0][0x23c], -R12 ;  /* 0x00008f00ab007a23 */ /* 0x008fc8000001080c */
[----:B------:R3:W2:Y:S01]  /*7a40*/  MUFU.EX2 R240, R0 ;  /* 0x0000000000f07308 */ /* 0x0006a20000000800 */
[----:B-1----:R-:W-:Y:S01]  /*7a50*/  HMMA.16816.F32.BF16 R180, R4, R8, R80 ;  /* 0x0000000804b4723c */ /* 0x002fe20000041850 */
[----:B------:R-:W-:Y:S02]  /*7a60*/  IMAD.MOV.U32 R246, RZ, RZ, R169 ;  /* 0x000000fffff67224 */ /* 0x000fe400078e00a9 */
[----:B------:R-:W-:-:S04]  /*7a70*/  IMAD.MOV.U32 R247, RZ, RZ, R172 ;  /* 0x000000fffff77224 */ /* 0x000fc800078e00ac */
[--C-:B------:R-:W-:Y:S01]  /*7a80*/  FFMA.FTZ R8, R243, c[0x0][0x23c], -R12.reuse ;  /* 0x00008f00f3087a23 */ /* 0x100fe2000001080c */
[----:B------:R-:W-:Y:S01]  /*7a90*/  HMMA.16816.F32.BF16 R192, R4, R30, R176 ;  /* 0x0000001e04c0723c */ /* 0x000fe200000418b0 */
[----:B------:R-:W1:Y:S01]  /*7aa0*/  LDSM.16.MT88.4 R28, [R198+0x17000] ;  /* 0x01700000c61c783b */ /* 0x000e620000004200 */
[----:B---3--:R-:W-:-:S06]  /*7ab0*/  FFMA.FTZ R0, R151, c[0x0][0x23c], -R12 ;  /* 0x00008f0097007a23 */ /* 0x008fcc000001080c */
[----:B----4-:R-:W-:Y:S01]  /*7ac0*/  HMMA.16816.F32.BF16 R172, R4, R20, R72 ;  /* 0x0000001404ac723c */ /* 0x010fe20000041848 */
[----:B------:R-:W-:Y:S01]  /*7ad0*/  MUFU.EX2 R243, R8 ;  /* 0x0000000800f37308 */ /* 0x000fe20000000800 */
[----:B------:R-:W-:-:S07]  /*7ae0*/  IMAD.MOV.U32 R91, RZ, RZ, R14 ;  /* 0x000000ffff5b7224 */ /* 0x000fce00078e000e */
[----:B------:R3:W4:Y:S01]  /*7af0*/  MUFU.EX2 R151, R0 ;  /* 0x0000000000977308 */ /* 0x0007220000000800 */
[C---:B------:R-:W-:Y:S01]  /*7b00*/  HMMA.16816.F32.BF16 R32, R4.reuse, R22, R64 ;  /* 0x000000160420723c */ /* 0x040fe20000041840 */
[----:B------:R-:W1:Y:S01]  /*7b10*/  LDSM.16.MT88.4 R20, [R199+0x17000] ;  /* 0x01700000c714783b */ /* 0x000e620000004200 */
[----:B------:R-:W-:Y:S01]  /*7b20*/  MOV R14, R150 ;  /* 0x00000096000e7202 */ /* 0x000fe20000000f00 */
[----:B------:R-:W-:Y:S02]  /*7b30*/  IMAD.MOV.U32 R122, RZ, RZ, R145 ;  /* 0x000000ffff7a7224 */ /* 0x000fe400078e0091 */
[----:B------:R-:W-:Y:S01]  /*7b40*/  IMAD.MOV.U32 R89, RZ, RZ, R247 ;  /* 0x000000ffff597224 */ /* 0x000fe200078e00f7 */
[----:B------:R-:W-:Y:S01]  /*7b50*/  MOV R90, R242 ;  /* 0x000000f2005a7202 */ /* 0x000fe20000000f00 */
[----:B------:R-:W-:Y:S01]  /*7b60*/  IMAD.MOV.U32 R244, RZ, RZ, R157 ;  /* 0x000000fffff47224 */ /* 0x000fe200078e009d */
[----:B------:R-:W-:Y:S01]  /*7b70*/  HMMA.16816.F32.BF16 R176, R4, R10, R84 ;  /* 0x0000000a04b0723c */ /* 0x000fe20000041854 */
[----:B------:R-:W-:Y:S01]  /*7b80*/  IMAD.MOV.U32 R123, RZ, RZ, R13 ;  /* 0x000000ffff7b7224 */ /* 0x000fe200078e000d */
[----:B------:R-:W-:Y:S01]  /*7b90*/  MOV R120, R144 ;  /* 0x0000009000787202 */ /* 0x000fe20000000f00 */
[----:B------:R-:W-:Y:S01]  /*7ba0*/  IMAD.MOV.U32 R245, RZ, RZ, R143 ;  /* 0x000000fffff57224 */ /* 0x000fe200078e008f */
[----:B------:R-:W-:Y:S01]  /*7bb0*/  MOV R15, R170 ;  /* 0x000000aa000f7202 */ /* 0x000fe20000000f00 */
[----:B------:R-:W-:Y:S01]  /*7bc0*/  IMAD.MOV.U32 R121, RZ, RZ, R146 ;  /* 0x000000ffff797224 */ /* 0x000fe200078e0092 */
[----:B------:R-:W-:Y:S01]  /*7bd0*/  LDSM.16.MT88.4 R72, [R198+0x13800] ;  /* 0x01380000c648783b */ /* 0x000fe20000004200 */
[----:B---3--:R-:W-:Y:S01]  /*7be0*/  LOP3.LUT R0, R19, UR29, R38, 0x96, !PT ;  /* 0x0000001d13007c12 */ /* 0x008fe2000f8e9626 */
[----:B------:R-:W-:-:S02]  /*7bf0*/  FFMA.FTZ R10, R246, c[0x0][0x23c], -R2 ;  /* 0x00008f00f60a7a23 */ /* 0x000fc40000010802 */
[----:B------:R-:W-:Y:S02]  /*7c00*/  LDSM.16.MT88.4 R64, [R197+0x13800] ;  /* 0x01380000c540783b */ /* 0x000fe40000004200 */
[----:B------:R-:W-:Y:S01]  /*7c10*/  IMAD.WIDE.U32 R8, R0, -0x2daee0ad, RZ ;  /* 0xd2511f5300087825 */ /* 0x000fe200078e00ff */
[----:B------:R3:W-:Y:S01]  /*7c20*/  MUFU.EX2 R150, R10 ;  /* 0x0000000a00967308 */ /* 0x0007e20000000800 */
[----:B------:R-:W-:-:S03]  /*7c30*/  MOV R145, R149 ;  /* 0x0000009500917202 */ /* 0x000fc60000000f00 */
[----:B------:R-:W-:Y:S01]  /*7c40*/  LOP3.LUT R0, R9, UR6, R36, 0x96, !PT ;  /* 0x0000000609007c12 */ /* 0x000fe2000f8e9624 */
[----:B------:R-:W-:Y:S01]  /*7c50*/  IMAD.MOV.U32 R246, RZ, RZ, R142 ;  /* 0x000000fffff67224 */ /* 0x000fe200078e008e */
[----:B------:R-:W-:Y:S01]  /*7c60*/  MOV R242, R141 ;  /* 0x0000008d00f27202 */ /* 0x000fe20000000f00 */
[----:B------:R-:W-:Y:S01]  /*7c70*/  IMAD.MOV.U32 R247, RZ, RZ, R140 ;  /* 0x000000fffff77224 */ /* 0x000fe200078e008c */
[----:B------:R-:W-:Y:S01]  /*7c80*/  LOP3.LUT R13, R8, 0xffff, RZ, 0xc0, !PT ;  /* 0x0000ffff080d7812 */ /* 0x000fe200078ec0ff */
[----:B---3--:R-:W-:-:S04]  /*7c90*/  FFMA.FTZ R10, R147, c[0x0][0x23c], -R2 ;  /* 0x00008f00930a7a23 */ /* 0x008fc80000010802 */
[----:B------:R3:W1:Y:S01]  /*7ca0*/  MUFU.EX2 R149, R10 ;  /* 0x0000000a00957308 */ /* 0x0006620000000800 */
[C---:B--2---:R-:W-:Y:S01]  /*7cb0*/  HMMA.16816.F32.BF16 R140, R4.reuse, R24, R40 ;  /* 0x00000018048c723c */ /* 0x044fe20000041828 */
[----:B------:R-:W-:Y:S01]  /*7cc0*/  LOP3.LUT R9, R0, 0xff, RZ, 0xc0, !PT ;  /* 0x000000ff00097812 */ /* 0x000fe200078ec0ff */
[----:B------:R-:W-:Y:S02]  /*7cd0*/  FFMA.FTZ R11, R89, c[0x0][0x23c], -R2 ;  /* 0x00008f00590b7a23 */ /* 0x000fe40000010802 */
[----:B------:R-:W-:Y:S01]  /*7ce0*/  IMAD.MOV.U32 R88, RZ, RZ, R90 ;  /* 0x000000ffff587224 */ /* 0x000fe200078e005a */
[----:B------:R-:W-:Y:S01]  /*7cf0*/  LOP3.LUT R18, R8, 0xff, RZ, 0xc0, !PT ;  /* 0x000000ff08127812 */ /* 0x000fe200078ec0ff */
[----:B------:R-:W-:Y:S02]  /*7d00*/  FFMA.FTZ R2, R244, c[0x0][0x23c], -R2 ;  /* 0x00008f00f4027a23 */ /* 0x000fe40000010802 */
[----:B------:R-:W-:Y:S01]  /*7d10*/  HMMA.16816.F32.BF16 R24, R4, R26, R56 ;  /* 0x0000001a0418723c */ /* 0x000fe20000041838 */
[----:B------:R-:W2:Y:S01]  /*7d20*/  LDSM.16.MT88.4 R56, [R199+0x11800] ;  /* 0x01180000c738783b */ /* 0x000ea20000004200 */
[----:B---3--:R-:W-:-:S02]  /*7d30*/  LOP3.LUT R10, R0, 0xffff, RZ, 0xc0, !PT ;  /* 0x0000ffff000a7812 */ /* 0x008fc400078ec0ff */
[----:B------:R-:W-:Y:S01]  /*7d40*/  SHF.R.U32.HI R12, RZ, 0x18, R0 ;  /* 0x00000018ff0c7819 */ /* 0x000fe20000011600 */
[----:B------:R-:W-:Y:S01]  /*7d50*/  IMAD.MOV.U32 R147, RZ, RZ, R158 ;  /* 0x000000ffff937224 */ /* 0x000fe200078e009e */
[----:B------:R-:W-:Y:S01]  /*7d60*/  SHF.R.U32.HI R10, RZ, 0x8, R10 ;  /* 0x00000008ff0a7819 */ /* 0x000fe2000001160a */
[----:B------:R-:W-:Y:S01]  /*7d70*/  IMAD.MOV.U32 R244, RZ, RZ, R250 ;  /* 0x000000fffff47224 */ /* 0x000fe200078e00fa */
[----:B------:R-:W-:Y:S01]  /*7d80*/  MOV R90, R120 ;  /* 0x00000078005a7202 */ /* 0x000fe20000000f00 */
[----:B------:R-:W-:Y:S01]  /*7d90*/  IMAD.MOV.U32 R89, RZ, RZ, R91 ;  /* 0x000000ffff597224 */ /* 0x000fe200078e005b */
[----:B------:R-:W-:Y:S01]  /*7da0*/  PRMT R10, R9, 0x5410, R10 ;  /* 0x00005410090a7816 */ /* 0x000fe2000000000a */
[----:B------:R3:W-:Y:S01]  /*7db0*/  MUFU.EX2 R19, R11 ;  /* 0x0000000b00137308 */ /* 0x0007e20000000800 */
[----:B------:R-:W-:Y:S01]  /*7dc0*/  SHF.R.U32.HI R9, RZ, 0x10, R0 ;  /* 0x00000010ff097819 */ /* 0x000fe20000011600 */
[----:B------:R-:W-:Y:S01]  /*7dd0*/  IMAD.MOV.U32 R91, RZ, RZ, R121 ;  /* 0x000000ffff5b7224 */ /* 0x000fe200078e0079 */
[----:B------:R-:W-:Y:S01]  /*7de0*/  MOV R121, R15 ;  /* 0x0000000f00797202 */ /* 0x000fe20000000f00 */
[----:B------:R-:W-:Y:S01]  /*7df0*/  IMAD.MOV.U32 R120, RZ, RZ, R14 ;  /* 0x000000ffff787224 */ /* 0x000fe200078e000e */
[----:B------:R-:W-:Y:S01]  /*7e00*/  SHF.R.U32.HI R14, RZ, 0x10, R8 ;  /* 0x00000010ff0e7819 */ /* 0x000fe20000011608 */
[----:B------:R-:W-:Y:S01]  /*7e10*/  IMAD.MOV.U32 R144, RZ, RZ, R156 ;  /* 0x000000ffff907224 */ /* 0x000fe200078e009c */
[----:B------:R-:W-:Y:S01]  /*7e20*/  MOV R146, R159 ;  /* 0x0000009f00927202 */ /* 0x000fe20000000f00 */
[----:B------:R4:W2:Y:S01]  /*7e30*/  MUFU.EX2 R250, R2 ;  /* 0x0000000200fa7308 */ /* 0x0008a20000000800 */
[----:B------:R-:W-:Y:S01]  /*7e40*/  SHF.R.U32.HI R15, RZ, 0x18, R8 ;  /* 0x00000018ff0f7819 */ /* 0x000fe20000011608 */
[----:B------:R-:W2:Y:S01]  /*7e50*/  LDSM.16.MT88.4 R40, [R198+0x11800] ;  /* 0x01180000c628783b */ /* 0x000ea20000004200 */
[----:B------:R-:W-:-:S02]  /*7e60*/  SHF.R.U32.HI R8, RZ, 0x8, R13 ;  /* 0x00000008ff087819 */ /* 0x000fc4000001160d */
[----:B------:R-:W-:Y:S01]  /*7e70*/  LOP3.LUT R9, R9, 0xff, RZ, 0xc0, !PT ;  /* 0x000000ff09097812 */ /* 0x000fe200078ec0ff */
[----:B------:R-:W-:Y:S01]  /*7e80*/  HSET2.LE.AND R0, R10, R251, PT ;  /* 0x000000fb0a007233 */ /* 0x000fe20003803000 */
[----:B---3--:R-:W-:Y:S01]  /*7e90*/  LOP3.LUT R11, R14, 0xff, RZ, 0xc0, !PT ;  /* 0x000000ff0e0b7812 */ /* 0x008fe200078ec0ff */
[----:B------:R-:W-:Y:S01]  /*7ea0*/  IMAD.MOV.U32 R83, RZ, RZ, R91 ;  /* 0x000000ffff537224 */ /* 0x000fe200078e005b */
[----:B------:R-:W-:Y:S01]  /*7eb0*/  PRMT R8, R18, 0x5410, R8 ;  /* 0x0000541012087816 */ /* 0x000fe20000000008 */
[----:B-1----:R-:W-:Y:S01]  /*7ec0*/  HMMA.16816.F32.BF16 R168, R4, R28, R48 ;  /* 0x0000001c04a8723c */ /* 0x002fe20000041830 */
[----:B------:R-:W-:Y:S01]  /*7ed0*/  PRMT R9, R9, 0x5410, R12 ;  /* 0x0000541009097816 */ /* 0x000fe2000000000c */
[----:B------:R-:W1:Y:S01]  /*7ee0*/  LDSM.16.MT88.4 R156, [R197+0x11800] ;  /* 0x01180000c59c783b */ /* 0x000e620000004200 */
[----:B------:R-:W-:Y:S02]  /*7ef0*/  PRMT R10, R11, 0x5410, R15 ;  /* 0x000054100b0a7816 */ /* 0x000fe4000000000f */
[----:B----4-:R-:W-:-:S02]  /*7f00*/  F2FP.BF16.PACK_AB R2, R240, R241 ;  /* 0x000000f1f002723e */ /* 0x010fc400000010ff */
[----:B------:R-:W-:Y:S01]  /*7f10*/  MOV R91, R164 ;  /* 0x000000a4005b7202 */ /* 0x000fe20000000f00 */
[--C-:B------:R-:W-:Y:S01]  /*7f20*/  HSET2.LE.AND R8, R8, R251.reuse, PT ;  /* 0x000000fb08087233 */ /* 0x100fe20003803000 */
[----:B------:R-:W-:Y:S01]  /*7f30*/  LOP3.LUT R164, R0, R2, RZ, 0xc0, !PT ;  /* 0x0000000200a47212 */ /* 0x000fe200078ec0ff */
[--C-:B------:R-:W-:Y:S01]  /*7f40*/  HSET2.LE.AND R0, R9, R251.reuse, PT ;  /* 0x000000fb09007233 */ /* 0x100fe20003803000 */
[----:B------:R-:W-:Y:S01]  /*7f50*/  F2FP.BF16.PACK_AB R9, R243, R151 ;  /* 0x00000097f309723e */ /* 0x000fe200000010ff */
[----:B------:R-:W-:Y:S01]  /*7f60*/  IMAD.MOV.U32 R13, RZ, RZ, R88 ;  /* 0x000000ffff0d7224 */ /* 0x000fe200078e0058 */
[----:B------:R-:W-:Y:S01]  /*7f70*/  MOV R82, R89 ;  /* 0x0000005900527202 */ /* 0x000fe20000000f00 */
[----:B------:R-:W-:Y:S01]  /*7f80*/  IMAD.MOV.U32 R14, RZ, RZ, R90 ;  /* 0x000000ffff0e7224 */ /* 0x000fe200078e005a */
[----:B------:R-:W-:Y:S01]  /*7f90*/  HSET2.LE.AND R10, R10, R251, PT ;  /* 0x000000fb0a0a7233 */ /* 0x000fe20003803000 */
[----:B------:R-:W-:Y:S01]  /*7fa0*/  MOV R88, R120 ;  /* 0x0000007800587202 */ /* 0x000fe20000000f00 */
[----:B------:R-:W-:Y:S01]  /*7fb0*/  IMAD.MOV.U32 R89, RZ, RZ, R121 ;  /* 0x000000ffff597224 */ /* 0x000fe200078e0079 */
[----:B------:R-:W-:Y:S01]  /*7fc0*/  F2FP.BF16.PACK_AB R2, R149, R150 ;  /* 0x000000969502723e */ /* 0x000fe200000010ff */
[----:B------:R-:W-:Y:S01]  /*7fd0*/  IMAD.MOV.U32 R90, RZ, RZ, R123 ;  /* 0x000000ffff5a7224 */ /* 0x000fe200078e007b */
[----:B--2---:R-:W-:Y:S01]  /*7fe0*/  F2FP.BF16.PACK_AB R11, R250, R19 ;  /* 0x00000013fa0b723e */ /* 0x004fe200000010ff */
[----:B------:R-:W-:Y:S01]  /*7ff0*/  IMAD.MOV.U32 R121, RZ, RZ, R166 ;  /* 0x000000ffff797224 */ /* 0x000fe200078e00a6 */
[----:B------:R-:W-:Y:S01]  /*8000*/  MOV R18, R144 ;  /* 0x0000009000127202 */ /* 0x000fe20000000f00 */
[----:B------:R-:W-:Y:S01]  /*8010*/  IMAD.MOV.U32 R15, RZ, RZ, R145 ;  /* 0x000000ffff0f7224 */ /* 0x000fe200078e0091 */
[----:B------:R-:W-:Y:S01]  /*8020*/  MOV R123, R147 ;  /* 0x00000093007b7202 */ /* 0x000fe20000000f00 */
[----:B------:R-:W-:Y:S01]  /*8030*/  IMAD.MOV.U32 R12, RZ, RZ, R146 ;  /* 0x000000ffff0c7224 */ /* 0x000fe200078e0092 */
[----:B------:R-:W-:Y:S01]  /*8040*/  LOP3.LUT R166, R8, R9, RZ, 0xc0, !PT ;  /* 0x0000000908a67212 */ /* 0x000fe200078ec0ff */
[----:B------:R-:W-:Y:S01]  /*8050*/  IMAD.MOV.U32 R120, RZ, RZ, R165 ;  /* 0x000000ffff787224 */ /* 0x000fe200078e00a5 */
[C---:B------:R-:W-:Y:S01]  /*8060*/  HMMA.16816.F32.BF16 R144, R4.reuse, R20, R60 ;  /* 0x000000140490723c */ /* 0x040fe2000004183c */
[----:B------:R-:W-:Y:S01]  /*8070*/  IMAD.MOV.U32 R8, RZ, RZ, R167 ;  /* 0x000000ffff087224 */ /* 0x000fe200078e00a7 */
[----:B------:R-:W-:Y:S01]  /*8080*/  LOP3.LUT R165, R0, R2, RZ, 0xc0, !PT ;  /* 0x0000000200a57212 */ /* 0x000fe200078ec0ff */
[----:B------:R-:W-:Y:S01]  /*8090*/  IMAD.MOV.U32 R0, RZ, RZ, R89 ;  /* 0x000000ffff007224 */ /* 0x000fe200078e0059 */
[----:B------:R-:W-:Y:S01]  /*80a0*/  LOP3.LUT R167, R10, R11, RZ, 0xc0, !PT ;  /* 0x0000000b0aa77212 */ /* 0x000fe200078ec0ff */
[----:B------:R-:W-:Y:S01]  /*80b0*/  IMAD.MOV.U32 R10, RZ, RZ, R88 ;  /* 0x000000ffff0a7224 */ /* 0x000fe200078e0058 */
[----:B------:R-:W-:Y:S02]  /*80c0*/  LDSM.16.MT88.4 R48, [R200+0x11800] ;  /* 0x01180000c830783b */ /* 0x000fe40000004200 */
[C---:B------:R-:W-:Y:S08]  /*80d0*/  HMMA.16816.F32.BF16 R28, R4.reuse, R30, R44 ;  /* 0x0000001e041c723c */ /* 0x040ff0000004182c */
[----:B------:R-:W-:Y:S07]  /*80e0*/  HMMA.16816.F32.BF16 R20, R4, R22, R52 ;  /* 0x000000160414723c */ /* 0x000fee0000041834 */
[----:B------:R-:W-:Y:S01]  /*80f0*/  MOV R4, R90 ;  /* 0x0000005a00047202 */ /* 0x000fe20000000f00 */
[----:B------:R-:W-:-:S02]  /*8100*/  IMAD.MOV.U32 R5, RZ, RZ, R91 ;  /* 0x000000ffff057224 */ /* 0x000fc400078e005b */
[----:B------:R-:W2:Y:S01]  /*8110*/  LDSM.16.MT88.4 R88, [R199+0x13800] ;  /* 0x01380000c758783b */ /* 0x000ea20000004200 */
[----:B------:R-:W-:Y:S01]  /*8120*/  IMAD.MOV.U32 R9, RZ, RZ, R82 ;  /* 0x000000ffff097224 */ /* 0x000fe200078e0052 */
[----:B------:R-:W-:Y:S01]  /*8130*/  MOV R11, R83 ;  /* 0x00000053000b7202 */ /* 0x000fe20000000f00 */
[C---:B------:R-:W-:Y:S01]  /*8140*/  HMMA.16816.F32.BF16 R52, R164.reuse, R56, R104 ;  /* 0x00000038a434723c */ /* 0x040fe20000041868 */
[----:B------:R-:W3:Y:S04]  /*8150*/  LDSM.16.MT88.4 R80, [R200+0x13800] ;  /* 0x01380000c850783b */ /* 0x000ee80000004200 */
[----:B------:R-:W4:Y:S03]  /*8160*/  LDSM.16.MT88.4 R104, [R198+0x15800] ;  /* 0x01580000c668783b */ /* 0x000f260000004200 */
[----:B------:R-:W-:Y:S01]  /*8170*/  HMMA.16816.F32.BF16 R36, R164, R40, R76 ;  /* 0x00000028a424723c */ /* 0x000fe2000004184c */
[----:B------:R-:W-:Y:S01]  /*8180*/  IMAD.MOV.U32 R7, RZ, RZ, R122 ;  /* 0x000000ffff077224 */ /* 0x000fe200078e007a */
[----:B------:R-:W-:-:S06]  /*8190*/  MOV R2, R121 ;  /* 0x0000007900027202 */ /* 0x000fcc0000000f00 */
[C---:B------:R-:W-:Y:S07]  /*81a0*/  HMMA.16816.F32.BF16 R40, R164.reuse, R42, R92 ;  /* 0x0000002aa428723c */ /* 0x040fee000004185c */
[----:B------:R-:W-:Y:S02]  /*81b0*/  IMAD.MOV.U32 R95, RZ, RZ, R123 ;  /* 0x000000ffff5f7224 */ /* 0x000fe400078e007b */
[----:B------:R-:W-:Y:S01]  /*81c0*/  IMAD.MOV.U32 R6, RZ, RZ, R120 ;  /* 0x000000ffff067224 */ /* 0x000fe200078e0078 */
[C---:B-1----:R-:W-:Y:S01]  /*81d0*/  HMMA.16816.F32.BF16 R152, R164.reuse, R156, R152 ;  /* 0x0000009ca498723c */ /* 0x042fe20000041898 */
[----:B------:R-:W-:Y:S07]  /*81e0*/  LDSM.16.MT88.4 R120, [R199+0x15800] ;  /* 0x01580000c778783b */ /* 0x000fee0000004200 */
[C---:B--2---:R-:W-:Y:S07]  /*81f0*/  HMMA.16816.F32.BF16 R84, R164.reuse, R88, R224 ;  /* 0x00000058a454723c */ /* 0x044fee00000418e0 */
[----:B------:R-:W-:Y:S01]  /*8200*/  MOV R224, R95 ;  /* 0x0000005f00e07202 */ /* 0x000fe20000000f00 */
[----:B------:R-:W-:Y:S01]  /*8210*/  HMMA.16816.F32.BF16 R88, R164, R90, R228 ;  /* 0x0000005aa458723c */ /* 0x000fe200000418e4 */
[----:B------:R-:W-:-:S02]  /*8220*/  IMAD.MOV.U32 R225, RZ, RZ, R4 ;  /* 0x000000ffffe17224 */ /* 0x000fc400078e0004 */
[----:B------:R-:W-:-:S04]  /*8230*/  IMAD.MOV.U32 R226, RZ, RZ, R5 ;  /* 0x000000ffffe27224 */ /* 0x000fc800078e0005 */
[----:B------:R-:W-:Y:S02]  /*8240*/  IMAD.MOV.U32 R231, RZ, RZ, R7 ;  /* 0x000000ffffe77224 */ /* 0x000fe400078e0007 */
[----:B------:R-:W-:Y:S02]  /*8250*/  FADD.FTZ R0, R0, R224 ;  /* 0x000000e000007221 */ /* 0x000fe40000010000 */
[----:B------:R-:W-:Y:S01]  /*8260*/  FADD.FTZ R2, R2, R231 ;  /* 0x000000e702027221 */ /* 0x000fe20000010000 */
[----:B------:R-:W-:Y:S01]  /*8270*/  MOV R227, R6 ;  /* 0x0000000600e37202 */ /* 0x000fe20000000f00 */
[----:B------:R-:W-:Y:S01]  /*8280*/  FADD.FTZ R0, R226, R0 ;  /* 0x00000000e2007221 */ /* 0x000fe20000010000 */
[----:B------:R-:W-:Y:S01]  /*8290*/  HMMA.16816.F32.BF16 R156, R164, R158, R68 ;  /* 0x0000009ea49c723c */ /* 0x000fe20000041844 */
[----:B------:R-:W-:Y:S01]  /*82a0*/  FADD.FTZ R2, R225, R2 ;  /* 0x00000002e1027221 */ /* 0x000fe20000010000 */
[----:B------:R-:W-:Y:S01]  /*82b0*/  LDSM.16.MT88.4 R4, [R199+0x17800] ;  /* 0x01780000c704783b */ /* 0x000fe20000004200 */
[----:B------:R-:W-:-:S02]  /*82c0*/  FADD.FTZ R0, R10, R0 ;  /* 0x000000000a007221 */ /* 0x000fc40000010000 */
[----:B------:R-:W-:-:S03]  /*82d0*/  FADD.FTZ R2, R227, R2 ;  /* 0x00000002e3027221 */ /* 0x000fc60000010000 */
[----:B------:R-:W-:Y:S01]  /*82e0*/  HMMA.16816.F32.BF16 R44, R164, R48, R96 ;  /* 0x00000030a42c723c */ /* 0x000fe20000041860 */
[----:B------:R-:W1:Y:S01]  /*82f0*/  LDSM.16.MT88.4 R96, [R197+0x15800] ;  /* 0x01580000c560783b */ /* 0x000e620000004200 */
[----:B------:R-:W-:Y:S02]  /*8300*/  FADD.FTZ R2, R11, R2 ;  /* 0x000000020b027221 */ /* 0x000fe40000010000 */
[----:B------:R-:W-:-:S04]  /*8310*/  FADD.FTZ R0, R8, R0 ;  /* 0x0000000008007221 */ /* 0x000fc80000010000 */
[----:B------:R-:W-:Y:S01]  /*8320*/  HMMA.16816.F32.BF16 R48, R164, R50, R100 ;  /* 0x00000032a430723c */ /* 0x000fe20000041864 */
[----:B------:R-:W-:-:S07]  /*8330*/  FADD.FTZ R2, R9, R2 ;  /* 0x0000000209027221 */ /* 0x000fce0000010000 */
[----:B------:R-:W-:Y:S01]  /*8340*/  HMMA.16816.F32.BF16 R68, R164, R72, R124 ;  /* 0x00000048a444723c */ /* 0x000fe2000004187c */
[----:B------:R-:W-:-:S07]  /*8350*/  FADD.FTZ R0, R12, R0 ;  /* 0x000000000c007221 */ /* 0x000fce0000010000 */
[C---:B---3--:R-:W-:Y:S08]  /*8360*/  HMMA.16816.F32.BF16 R76, R164.reuse, R80, R132 ;  /* 0x00000050a44c723c */ /* 0x048ff00000041884 */
[C---:B------:R-:W-:Y:S01]  /*8370*/  HMMA.16816.F32.BF16 R60, R164.reuse, R64, R112 ;  /* 0x00000040a43c723c */ /* 0x040fe20000041870 */
[----:B------:R-:W2:Y:S07]  /*8380*/  LDSM.16.MT88.4 R112, [R200+0x15800] ;  /* 0x01580000c870783b */ /* 0x000eae0000004200 */
[C---:B------:R-:W-:Y:S01]  /*8390*/  HMMA.16816.F32.BF16 R72, R164.reuse, R74, R128 ;  /* 0x0000004aa448723c */ /* 0x040fe20000041880 */
[----:B------:R-:W3:Y:S07]  /*83a0*/  LDSM.16.MT88.4 R128, [R197+0x17800] ;  /* 0x01780000c580783b */ /* 0x000eee0000004200 */
[C---:B------:R-:W-:Y:S01]  /*83b0*/  HMMA.16816.F32.BF16 R80, R164.reuse, R82, R136 ;  /* 0x00000052a450723c */ /* 0x040fe20000041888 */
[----:B------:R-:W1:Y:S07]  /*83c0*/  LDSM.16.MT88.4 R136, [R198+0x17800] ;  /* 0x01780000c688783b */ /* 0x000e6e0000004200 */
[----:B----4-:R-:W-:Y:S01]  /*83d0*/  HMMA.16816.F32.BF16 R100, R164, R104, R160 ;  /* 0x00000068a464723c */ /* 0x010fe200000418a0 */
[----:B------:R-:W4:Y:S01]  /*83e0*/  LDSM.16.MT88.4 R160, [R200+0x17800] ;  /* 0x01780000c8a0783b */ /* 0x000f220000004200 */
[----:B------:R-:W-:-:S02]  /*83f0*/  FADD.FTZ R2, R15, R2 ;  /* 0x000000020f027221 */ /* 0x000fc40000010000 */
[----:B------:R-:W-:Y:S02]  /*8400*/  FADD.FTZ R0, R18, R0 ;  /* 0x0000000012007221 */ /* 0x000fe40000010000 */
[----:B------:R-:W-:Y:S02]  /*8410*/  FADD.FTZ R2, R14, R2 ;  /* 0x000000020e027221 */ /* 0x000fe40000010000 */
[----:B------:R-:W-:Y:S02]  /*8420*/  FADD.FTZ R0, R13, R0 ;  /* 0x000000000d007221 */ /* 0x000fe40000010000 */
[----:B------:R-:W-:Y:S02]  /*8430*/  FADD.FTZ R2, R244, R2 ;  /* 0x00000002f4027221 */ /* 0x000fe40000010000 */
[----:B------:R-:W-:Y:S02]  /*8440*/  FADD.FTZ R0, R245, R0 ;  /* 0x00000000f5007221 */ /* 0x000fe40000010000 */
        /* <DEDUP_REMOVED lines=9> */
[----:B------:R-:W-:Y:S01]  /*84e0*/  FADD.FTZ R0, R149, R0 ;  /* 0x0000000095007221 */ /* 0x000fe20000010000 */
[----:B------:R-:W-:Y:S01]  /*84f0*/  HMMA.16816.F32.BF16 R56, R164, R58, R108 ;  /* 0x0000003aa438723c */ /* 0x000fe2000004186c */
[----:B------:R-:W-:Y:S02]  /*8500*/  FADD.FTZ R2, R151, R2 ;  /* 0x0000000297027221 */ /* 0x000fe40000010000 */
[----:B------:R-:W-:-:S05]  /*8510*/  FADD.FTZ R0, R19, R0 ;  /* 0x0000000013007221 */ /* 0x000fca0000010000 */
[----:B------:R-:W-:Y:S01]  /*8520*/  HMMA.16816.F32.BF16 R64, R164, R66, R116 ;  /* 0x00000042a440723c */ /* 0x000fe20000041874 */
[----:B------:R-:W-:Y:S02]  /*8530*/  FADD.FTZ R243, R243, R2 ;  /* 0x00000002f3f37221 */ /* 0x000fe40000010000 */
[----:B------:R-:W-:-:S05]  /*8540*/  FADD.FTZ R250, R250, R0 ;  /* 0x00000000fafa7221 */ /* 0x000fca0000010000 */
[C---:B-1----:R-:W-:Y:S08]  /*8550*/  HMMA.16816.F32.BF16 R92, R164.reuse, R96, R236 ;  /* 0x00000060a45c723c */ /* 0x042ff000000418ec */
[C---:B--2---:R-:W-:Y:S08]  /*8560*/  HMMA.16816.F32.BF16 R108, R164.reuse, R112, R188 ;  /* 0x00000070a46c723c */ /* 0x044ff000000418bc */
[C---:B------:R-:W-:Y:S08]  /*8570*/  HMMA.16816.F32.BF16 R116, R164.reuse, R120, R180 ;  /* 0x00000078a474723c */ /* 0x040ff000000418b4 */
[C---:B---3--:R-:W-:Y:S08]  /*8580*/  HMMA.16816.F32.BF16 R124, R164.reuse, R128, R172 ;  /* 0x00000080a47c723c */ /* 0x048ff000000418ac */
[C---:B------:R-:W-:Y:S08]  /*8590*/  HMMA.16816.F32.BF16 R132, R164.reuse, R136, R168 ;  /* 0x00000088a484723c */ /* 0x040ff000000418a8 */
[C---:B----4-:R-:W-:Y:S08]  /*85a0*/  HMMA.16816.F32.BF16 R140, R164.reuse, R160, R140 ;  /* 0x000000a0a48c723c */ /* 0x050ff0000004188c */
        /* <DEDUP_REMOVED lines=11> */
[----:B------:R-:W3:Y:S04]  /*8660*/  LDL R13, [R1+0x20] ;  /* 0x00002000010d7983 */ /* 0x000ee80000100800 */
[----:B------:R-:W4:Y:S04]  /*8670*/  LDL.64 R244, [R1+0x40] ;  /* 0x0000400001f47983 */ /* 0x000f280000100a00 */
[----:B------:R-:W4:Y:S04]  /*8680*/  LDL.64 R246, [R1+0x50] ;  /* 0x0000500001f67983 */ /* 0x000f280000100a00 */
[----:B------:R-:W4:Y:S04]  /*8690*/  LDL R14, [R1+0x24] ;  /* 0x00002400010e7983 */ /* 0x000f280000100800 */
[----:B------:R-:W4:Y:S01]  /*86a0*/  LDL R242, [R1+0x28] ;  /* 0x0000280001f27983 */ /* 0x000f220000100800 */
[----:B------:R-:W-:Y:S01]  /*86b0*/  UIADD3 UR30, UR9, -0x2, URZ ;  /* 0xfffffffe091e7890 */ /* 0x000fe2000fffe03f */
[----:B------:R-:W-:-:S04]  /*86c0*/  DEPBAR.LE SB0, 0x0 ;  /* 0x000080000000791a */ /* 0x000fc80000000000 */
[----:B------:R-:W-:Y:S01]  /*86d0*/  USHF.R.S32.HI UR7, URZ, 0x1f, UR30 ;  /* 0x0000001f3f077899 */ /* 0x000fe2000801141e */
[----:B------:R-:W-:Y:S01]  /*86e0*/  IMAD.U32 R0, RZ, RZ, UR30 ;  /* 0x0000001eff007e24 */ /* 0x000fe2000f8e00ff */
[----:B------:R-:W-:-:S04]  /*86f0*/  UIMAD UR6, UR5, UR30, URZ ;  /* 0x0000001e050672a4 */ /* 0x000fc8000f8e023f */
[----:B------:R-:W-:Y:S01]  /*8700*/  UIMAD UR6, UR7, UR20, UR6 ;  /* 0x00000014070672a4 */ /* 0x000fe2000f8e0206 */
[----:B------:R-:W-:Y:S01]  /*8710*/  BAR.SYNC.DEFER_BLOCKING 0x0 ;  /* 0x0000000000007b1d */ /* 0x000fe20000010000 */
[----:B--2---:R-:W-:Y:S02]  /*8720*/  ISETP.GE.AND P6, PT, R8, c[0x0][0x220], PT ;  /* 0x0000880008007a0c */ /* 0x004fe40003fc6270 */
[----:B---3--:R-:W-:Y:S01]  /*8730*/  ISETP.GE.AND P4, PT, R13, c[0x0][0x220], PT ;  /* 0x000088000d007a0c */ /* 0x008fe20003f86270 */
[----:B----4-:R-:W-:Y:S02]  /*8740*/  IMAD.MOV.U32 R5, RZ, RZ, R245 ;  /* 0x000000ffff057224 */ /* 0x010fe400078e00f5 */
[----:B------:R-:W-:Y:S01]  /*8750*/  IMAD.MOV.U32 R4, RZ, RZ, R246 ;  /* 0x000000ffff047224 */ /* 0x000fe200078e00f6 */
[----:B------:R-:W-:-:S03]  /*8760*/  ISETP.GE.AND P5, PT, R14, c[0x0][0x220], PT ;  /* 0x000088000e007a0c */ /* 0x000fc60003fa6270 */
[----:B------:R-:W-:Y:S01]  /*8770*/  IMAD.WIDE.U32 R4, R0, UR20, R4 ;  /* 0x0000001400047c25 */ /* 0x000fe2000f8e0004 */
[----:B------:R-:W-:-:S04]  /*8780*/  ISETP.GE.AND P3, PT, R242, c[0x0][0x220], PT ;  /* 0x00008800f2007a0c */ /* 0x000fc80003f66270 */
[----:B------:R-:W-:Y:S02]  /*8790*/  IADD3 R0, R5, UR6, RZ ;  /* 0x0000000605007c10 */ /* 0x000fe4000fffe0ff */
[C---:B------:R-:W-:Y:S02]  /*87a0*/  @!P6 LEA R168, P2, R4.reuse, c[0x0][0x170], 0x1 ;  /* 0x00005c0004a8ea11 */ /* 0x040fe400078408ff */
[C---:B------:R-:W-:Y:S02]  /*87b0*/  @!P4 LEA R32, P0, R4.reuse, c[0x0][0x170], 0x1 ;  /* 0x00005c000420ca11 */ /* 0x040fe400078008ff */
[C---:B------:R-:W-:Y:S02]  /*87c0*/  @!P6 LEA.HI.X R169, R4.reuse, c[0x0][0x174], R0, 0x1, P2 ;  /* 0x00005d0004a9ea11 */ /* 0x040fe400010f0c00 */
[C---:B------:R-:W-:Y:S02]  /*87d0*/  @!P5 LEA R34, P1, R4.reuse, c[0x0][0x170], 0x1 ;  /* 0x00005c000422da11 */ /* 0x040fe400078208ff */
[----:B------:R-:W-:-:S02]  /*87e0*/  IADD3 R2, P2, R4, UR15, RZ ;  /* 0x0000000f04027c10 */ /* 0x000fc4000ff5e0ff */
[C-C-:B------:R-:W-:Y:S02]  /*87f0*/  @!P4 LEA.HI.X R33, R4.reuse, c[0x0][0x174], R0.reuse, 0x1, P0 ;  /* 0x00005d000421ca11 */ /* 0x140fe400000f0c00 */
[----:B------:R-:W-:Y:S02]  /*8800*/  @!P5 LEA.HI.X R35, R4, c[0x0][0x174], R0, 0x1, P1 ;  /* 0x00005d000423da11 */ /* 0x000fe400008f0c00 */
[----:B------:R-:W-:Y:S02]  /*8810*/  IADD3.X R5, R0, UR10, RZ, P2, !PT ;  /* 0x0000000a00057c10 */ /* 0x000fe400097fe4ff */
[----:B------:R-:W-:Y:S02]  /*8820*/  @!P6 LEA R150, P0, R2, c[0x0][0x170], 0x1 ;  /* 0x00005c000296ea11 */ /* 0x000fe400078008ff */
[----:B------:R-:W-:Y:S02]  /*8830*/  @!P3 LEA R30, P1, R4, c[0x0][0x170], 0x1 ;  /* 0x00005c00041eba11 */ /* 0x000fe400078208ff */
[C---:B------:R-:W-:Y:S01]  /*8840*/  @!P5 LEA R28, P2, R2.reuse, c[0x0][0x170], 0x1 ;  /* 0x00005c00021cda11 */ /* 0x040fe200078408ff */
[----:B------:R-:W-:Y:S01]  /*8850*/  @P6 STS.128 [R223+0x10000], RZ ;  /* 0x010000ffdf006388 */ /* 0x000fe20000000c00 */
[----:B------:R-:W-:-:S02]  /*8860*/  @!P6 LEA.HI.X R151, R2, c[0x0][0x174], R5, 0x1, P0 ;  /* 0x00005d000297ea11 */ /* 0x000fc400000f0c05 */
[----:B------:R-:W-:Y:S01]  /*8870*/  @!P3 LEA.HI.X R31, R4, c[0x0][0x174], R0, 0x1, P1 ;  /* 0x00005d00041fba11 */ /* 0x000fe200008f0c00 */
[----:B------:R-:W-:Y:S01]  /*8880*/  @!PT LDS RZ, [RZ] ;  /* 0x00000000fffff984 */ /* 0x000fe20000000800 */
[----:B------:R-:W-:Y:S01]  /*8890*/  @!PT LDS RZ, [RZ] ;  /* 0x00000000fffff984 */ /* 0x000fe20000000800 */
[----:B------:R-:W-:Y:S01]  /*88a0*/  @!PT LDS RZ, [RZ] ;  /* 0x00000000fffff984 */ /* 0x000fe20000000800 */
[----:B------:R1:W-:Y:S01]  /*88b0*/  @!P6 LDGSTS.E.BYPASS.LTC128B.128 [R223+0x10000], [R168.64] ;  /* 0x10000000a8dfefae */ /* 0x0003e2000b901d56 */
[C---:B------:R-:W-:Y:S02]  /*88c0*/  @!P3 LEA R24, P0, R2.reuse, c[0x0][0x170], 0x1 ;  /* 0x00005c000218ba11 */ /* 0x040fe400078008ff */
[C-C-:B------:R-:W-:Y:S01]  /*88d0*/  @!P5 LEA.HI.X R29, R2.reuse, c[0x0][0x174], R5.reuse, 0x1, P2 ;  /* 0x00005d00021dda11 */ /* 0x140fe200010f0c05 */
[----:B------:R-:W-:Y:S01]  /*88e0*/  @P5 STS.128 [R223+0x12000], RZ ;  /* 0x012000ffdf005388 */ /* 0x000fe20000000c00 */
[C---:B------:R-:W-:Y:S02]  /*88f0*/  IADD3 R0, P2, R2.reuse, UR15, RZ ;  /* 0x0000000f02007c10 */ /* 0x040fe4000ff5e0ff */
[C---:B------:R-:W-:Y:S01]  /*8900*/  @!P4 LEA R26, P1, R2.reuse, c[0x0][0x170], 0x1 ;  /* 0x00005c00021aca11 */ /* 0x040fe200078208ff */
[----:B------:R-:W-:Y:S01]  /*8910*/  @!PT LDS RZ, [RZ] ;  /* 0x00000000fffff984 */ /* 0x000fe20000000800 */
[----:B------:R-:W-:Y:S01]  /*8920*/  @!PT LDS RZ, [RZ] ;  /* 0x00000000fffff984 */ /* 0x000fe20000000800 */
[----:B------:R-:W-:Y:S01]  /*8930*/  @!PT LDS RZ, [RZ] ;  /* 0x00000000fffff984 */ /* 0x000fe20000000800 */
[----:B------:R2:W-:Y:S01]  /*8940*/  @!P5 LDGSTS.E.BYPASS.LTC128B.128 [R223+0x12000], [R34.64+0x80] ;  /* 0x1200008022dfdfae */ /* 0x0005e2000b901d56 */
[----:B------:R-:W-:-:S03]  /*8950*/  @!P3 LEA.HI.X R25, R2, c[0x0][0x174], R5, 0x1, P0 ;  /* 0x00005d000219ba11 */ /* 0x000fc600000f0c05 */
[----:B------:R-:W-:Y:S01]  /*8960*/  @P4 STS.128 [R223+0x14000], RZ ;  /* 0x014000ffdf004388 */ /* 0x000fe20000000c00 */
[----:B------:R-:W-:Y:S02]  /*8970*/  IADD3.X R4, R5, UR10, RZ, P2, !PT ;  /* 0x0000000a05047c10 */ /* 0x000fe400097fe4ff */
[C---:B------:R-:W-:Y:S01]  /*8980*/  @!P6 LEA R22, P0, R0.reuse, c[0x0][0x170], 0x1 ;  /* 0x00005c000016ea11 */ /* 0x040fe200078008ff */
[----:B------:R-:W-:Y:S01]  /*8990*/  @!PT LDS RZ, [RZ] ;  /* 0x00000000fffff984 */ /* 0x000fe20000000800 */
[----:B------:R-:W-:Y:S01]  /*89a0*/  @!PT LDS RZ, [RZ] ;  /* 0x00000000fffff984 */ /* 0x000fe20000000800 */
[----:B------:R-:W-:Y:S01]  /*89b0*/  @!PT LDS RZ, [RZ] ;  /* 0x00000000fffff984 */ /* 0x000fe20000000800 */
[----:B------:R2:W-:Y:S01]  /*89c0*/  @!P4 LDGSTS.E.BYPASS.LTC128B.128 [R223+0x14000], [R32.64+0x100] ;  /* 0x1400010020dfcfae */ /* 0x0005e2000b901d56 */
[----:B------:R-:W-:-:S03]  /*89d0*/  @!P5 LEA R20, P2, R0, c[0x0][0x170], 0x1 ;  /* 0x00005c000014da11 */ /* 0x000fc600078408ff */
[----:B------:R-:W-:Y:S01]  /*89e0*/  @P3 STS.128 [R223+0x16000], RZ ;  /* 0x016000ffdf003388 */ /* 0x000fe20000000c00 */
[----:B------:R-:W-:-:S03]  /*89f0*/  @!P4 LEA.HI.X R27, R2, c[0x0][0x174], R5, 0x1, P1 ;  /* 0x00005d00021bca11 */ /* 0x000fc600008f0c05 */
[----:B------:R-:W-:Y:S01]  /*8a00*/  @!PT LDS RZ, [RZ] ;  /* 0x00000000fffff984 */ /* 0x000fe20000000800 */
[----:B------:R-:W-:Y:S01]  /*8a10*/  @!PT LDS RZ, [RZ] ;  /* 0x00000000fffff984 */ /* 0x000fe20000000800 */
[----:B------:R-:W-:Y:S01]  /*8a20*/  @!PT LDS RZ, [RZ] ;  /* 0x00000000fffff984 */ /* 0x000fe20000000800 */
[----:B------:R3:W-:Y:S01]  /*8a30*/  @!P3 LDGSTS.E.BYPASS.LTC128B.128 [R223+0x16000], [R30.64+0x180] ;  /* 0x160001801edfbfae */ /* 0x0007e2000b901d56 */
[----:B------:R-:W-:-:S03]  /*8a40*/  @!P6 LEA.HI.X R23, R0, c[0x0][0x174], R4, 0x1, P0 ;  /* 0x00005d000017ea11 */ /* 0x000fc600000f0c04 */
[----:B------:R-:W-:Y:S01]  /*8a50*/  @P6 STS.128 [R223+0x10800], RZ ;  /* 0x010800ffdf006388 */ /* 0x000fe20000000c00 */
[----:B------:R-:W-:-:S03]  /*8a60*/  @!P4 LEA R18, P1, R0, c[0x0][0x170], 0x1 ;  /* 0x00005c000012ca11 */ /* 0x000fc600078208ff */
[----:B------:R-:W-:Y:S01]  /*8a70*/  @!PT LDS RZ, [RZ] ;  /* 0x00000000fffff984 */ /* 0x000fe20000000800 */
[----:B------:R-:W-:Y:S01]  /*8a80*/  @!PT LDS RZ, [RZ] ;  /* 0x00000000fffff984 */ /* 0x000fe20000000800 */
[----:B------:R-:W-:Y:S01]  /*8a90*/  @!PT LDS RZ, [RZ] ;  /* 0x00000000fffff984 */ /* 0x000fe20000000800 */
[----:B------:R4:W-:Y:S01]  /*8aa0*/  @!P6 LDGSTS.E.BYPASS.LTC128B.128 [R223+0x10800], [R150.64] ;  /* 0x1080000096dfefae */ /* 0x0009e2000b901d56 */
[C---:B------:R-:W-:Y:S02]  /*8ab0*/  @!P3 LEA R14, P0, R0.reuse, c[0x0][0x170], 0x1 ;  /* 0x00005c00000eba11 */ /* 0x040fe400078008ff */
[C---:B------:R-:W-:Y:S01]  /*8ac0*/  @!P5 LEA.HI.X R21, R0.reuse, c[0x0][0x174], R4, 0x1, P2 ;  /* 0x00005d000015da11 */ /* 0x040fe200010f0c04 */
[----:B------:R-:W-:Y:S01]  /*8ad0*/  @P5 STS.128 [R223+0x12800], RZ ;  /* 0x012800ffdf005388 */ /* 0x000fe20000000c00 */
[----:B------:R-:W-:-:S03]  /*8ae0*/  IADD3 R2, P2, R0, UR15, RZ ;  /* 0x0000000f00027c10 */ /* 0x000fc6000ff5e0ff */
[----:B------:R-:W-:Y:S01]  /*8af0*/  @!PT LDS RZ, [RZ] ;  /* 0x00000000fffff984 */ /* 0x000fe20000000800 */
[----:B------:R-:W-:Y:S01]  /*8b00*/  @!PT LDS RZ, [RZ] ;  /* 0x00000000fffff984 */ /* 0x000fe20000000800 */
[----:B------:R-:W-:Y:S01]  /*8b10*/  @!PT LDS RZ, [RZ] ;  /* 0x00000000fffff984 */ /* 0x000fe20000000800 */
[----:B------:R3:W-:Y:S01]  /*8b20*/  @!P5 LDGSTS.E.BYPASS.LTC128B.128 [R223+0x12800], [R28.64+0x80] ;  /* 0x128000801cdfdfae */ /* 0x0007e2000b901d56 */
[----:B------:R-:W-:-:S03]  /*8b30*/  @!P4 LEA.HI.X R19, R0, c[0x0][0x174], R4, 0x1, P1 ;  /* 0x00005d000013ca11 */ /* 0x000fc600008f0c04 */
[----:B------:R-:W-:Y:S01]  /*8b40*/  @P4 STS.128 [R223+0x14800], RZ ;  /* 0x014800ffdf004388 */ /* 0x000fe20000000c00 */
[----:B------:R-:W-:-:S03]  /*8b50*/  @!P3 LEA.HI.X R15, R0, c[0x0][0x174], R4, 0x1, P0 ;  /* 0x00005d00000fba11 */ /* 0x000fc600000f0c04 */
[----:B------:R-:W-:Y:S01]  /*8b60*/  @!PT LDS RZ, [RZ] ;  /* 0x00000000fffff984 */ /* 0x000fe20000000800 */
[----:B------:R-:W-:Y:S01]  /*8b70*/  @!PT LDS RZ, [RZ] ;  /* 0x00000000fffff984 */ /* 0x000fe20000000800 */
[----:B------:R-:W-:Y:S01]  /*8b80*/  @!PT LDS RZ, [RZ] ;  /* 0x00000000fffff984 */ /* 0x000fe20000000800 */
[----:B------:R1:W-:Y:S01]  /*8b90*/  @!P4 LDGSTS.E.BYPASS.LTC128B.128 [R223+0x14800], [R26.64+0x100] ;  /* 0x148001001adfcfae */ /* 0x0003e2000b901d56 */
[----:B------:R-:W-:-:S03]  /*8ba0*/  IADD3.X R4, R4, UR10, RZ, P2, !PT ;  /* 0x0000000a04047c10 */ /* 0x000fc600097fe4ff */
[----:B------:R-:W-:Y:S01]  /*8bb0*/  @P3 STS.128 [R223+0x16800], RZ ;  /* 0x016800ffdf003388 */ /* 0x000fe20000000c00 */
[----:B------:R-:W-:-:S03]  /*8bc0*/  @!P6 LEA R12, P0, R2, c[0x0][0x170], 0x1 ;  /* 0x00005c00020cea11 */ /* 0x000fc600078008ff */
[----:B------:R-:W-:Y:S01]  /*8bd0*/  @!PT LDS RZ, [RZ] ;  /* 0x00000000fffff984 */ /* 0x000fe20000000800 */
[----:B------:R-:W-:Y:S01]  /*8be0*/  @!PT LDS RZ, [RZ] ;  /* 0x00000000fffff984 */ /* 0x000fe20000000800 */
[----:B------:R-:W-:Y:S01]  /*8bf0*/  @!PT LDS RZ, [RZ] ;  /* 0x00000000fffff984 */ /* 0x000fe20000000800 */
[----:B------:R1:W-:Y:S01]  /*8c00*/  @!P3 LDGSTS.E.BYPASS.LTC128B.128 [R223+0x16800], [R24.64+0x180] ;  /* 0x1680018018dfbfae */ /* 0x0003e2000b901d56 */
[----:B------:R-:W-:-:S03]  /*8c10*/  @!P5 LEA R10, P2, R2, c[0x0][0x170], 0x1 ;  /* 0x00005c00020ada11 */ /* 0x000fc600078408ff */
[----:B------:R-:W-:Y:S01]  /*8c20*/  @P6 STS.128 [R223+0x11000], RZ ;  /* 0x011000ffdf006388 */ /* 0x000fe20000000c00 */
[----:B------:R-:W-:-:S03]  /*8c30*/  @!P4 LEA R8, P1, R2, c[0x0][0x170], 0x1 ;  /* 0x00005c000208ca11 */ /* 0x000fc600078208ff */
[----:B------:R-:W-:Y:S01]  /*8c40*/  @!PT LDS RZ, [RZ] ;  /* 0x00000000fffff984 */ /* 0x000fe20000000800 */
[----:B------:R-:W-:Y:S01]  /*8c50*/  @!PT LDS RZ, [RZ] ;  /* 0x00000000fffff984 */ /* 0x000fe20000000800 */
[----:B------:R-:W-:Y:S01]  /*8c60*/  @!PT LDS RZ, [RZ] ;  /* 0x00000000fffff984 */ /* 0x000fe20000000800 */
[----:B------:R1:W-:Y:S01]  /*8c70*/  @!P6 LDGSTS.E.BYPASS.LTC128B.128 [R223+0x11000], [R22.64] ;  /* 0x1100000016dfefae */ /* 0x0003e2000b901d56 */
[----:B------:R-:W-:-:S03]  /*8c80*/  @!P6 LEA.HI.X R13, R2, c[0x0][0x174], R4, 0x1, P0 ;  /* 0x00005d00020dea11 */ /* 0x000fc600000f0c04 */
[----:B------:R-:W-:Y:S01]  /*8c90*/  @P5 STS.128 [R223+0x13000], RZ ;  /* 0x013000ffdf005388 */ /* 0x000fe20000000c00 */
[----:B------:R-:W-:-:S03]  /*8ca0*/  @!P3 LEA R6, P0, R2, c[0x0][0x170], 0x1 ;  /* 0x00005c000206ba11 */ /* 0x000fc600078008ff */
        /* <DEDUP_REMOVED lines=10> */
[----:B------:R1:W-:Y:S04]  /*8d50*/  @!P4 LDGSTS.E.BYPASS.LTC128B.128 [R223+0x15000], [R18.64+0x100] ;  /* 0x1500010012dfcfae */ /* 0x0003e8000b901d56 */
[----:B------:R-:W-:Y:S01]  /*8d60*/  @P3 STS.128 [R223+0x17000], RZ ;  /* 0x017000ffdf003388 */ /* 0x000fe20000000c00 */
[----:B------:R-:W-:-:S03]  /*8d70*/  @!P3 LEA.HI.X R7, R2, c[0x0][0x174], R4, 0x1, P0 ;  /* 0x00005d000207ba11 */ /* 0x000fc600000f0c04 */
        /* <DEDUP_REMOVED lines=24> */
[----:B-1---5:R-:W-:Y:S04]  /*8f00*/  LDSM.16.M88.4 R20, [R196+0x8000] ;  /* 0x00800000c414783b */ /* 0x022fe80000000200 */
[----:B------:R-:W-:Y:S04]  /*8f10*/  LDSM.16.M88.4 R12, [R196+0x8800] ;  /* 0x00880000c40c783b */ /* 0x000fe80000000200 */
[----:B------:R-:W-:Y:S04]  /*8f20*/  LDSM.16.M88.4 R168, [R196+0x9000] ;  /* 0x00900000c4a8783b */ /* 0x000fe80000000200 */
[----:B------:R-:W-:Y:S04]  /*8f30*/  LDSM.16.M88.4 R176, [R196+0x9800] ;  /* 0x00980000c4b0783b */ /* 0x000fe80000000200 */
[----:B--2---:R-:W-:Y:S04]  /*8f40*/  LDSM.16.M88.4 R8, [R204] ;  /* 0x00000000cc08783b */ /* 0x004fe80000000200 */
[----:B------:R-:W-:Y:S04]  /*8f50*/  LDSM.16.M88.4 R172, [R207] ;  /* 0x00000000cfac783b */ /* 0x000fe80000000200 */
[----:B---3--:R-:W1:Y:S04]  /*8f60*/  LDSM.16.M88.4 R4, [R203] ;  /* 0x00000000cb04783b */ /* 0x008e680000000200 */
[----:B------:R-:W2:Y:S04]  /*8f70*/  LDSM.16.M88.4 R180, [R222] ;  /* 0x00000000deb4783b */ /* 0x000ea80000000200 */
[----:B------:R-:W3:Y:S04]  /*8f80*/  LDSM.16.M88.4 R188, [R221] ;  /* 0x00000000ddbc783b */ /* 0x000ee80000000200 */
[----:B------:R-:W2:Y:S04]  /*8f90*/  LDSM.16.M88.4 R232, [R220] ;  /* 0x00000000dce8783b */ /* 0x000ea80000000200 */
[----:B------:R-:W-:Y:S04]  /*8fa0*/  LDSM.16.M88.4 R236, [R202+0x9800] ;  /* 0x00980000caec783b */ /* 0x000fe80000000200 */
[----:B------:R-:W-:Y:S04]  /*8fb0*/  LDSM.16.M88.4 R244, [R201] ;  /* 0x00000000c9f4783b */ /* 0x000fe80000000200 */
[----:B------:R-:W2:Y:S01]  /*8fc0*/  S2R R242, SR_TID.X ;  /* 0x0000000000f27919 */ /* 0x000ea20000002100 */
[----:B------:R-:W-:-:S03]  /*8fd0*/  IMAD.U32 R0, RZ, RZ, UR30 ;  /* 0x0000001eff007e24 */ /* 0x000fc6000f8e00ff */
[----:B------:R-:W0:Y:S01]  /*8fe0*/  LDGDEPBAR ;  /* 0x00000000000079af */ /* 0x000e220000000000 */
        /* <DEDUP_REMOVED lines=8> */
[----:B------:R-:W-:Y:S07]  /*9070*/  LDSM.16.M88.4 R4, [R206] ;  /* 0x00000000ce04783b */ /* 0x000fee0000000200 */
[C---:B------:R-:W-:Y:S01]  /*9080*/  HMMA.16816.F32.BF16 R224, R8.reuse, R172, R32 ;  /* 0x000000ac08e0723c */ /* 0x040fe20000041820 */
[----:B------:R-:W1:Y:S07]  /*9090*/  LDSM.16.M88.4 R32, [R202+0x8000] ;  /* 0x00800000ca20783b */ /* 0x000e6e0000000200 */
[C---:B------:R-:W-:Y:S01]  /*90a0*/  HMMA.16816.F32.BF16 R176, R8.reuse, R174, R28 ;  /* 0x000000ae08b0723c */ /* 0x040fe2000004181c */
[----:B------:R-:W1:Y:S07]  /*90b0*/  LDSM.16.M88.4 R28, [R202+0x8800] ;  /* 0x00880000ca1c783b */ /* 0x000e6e0000000200 */
[C---:B--2---:R-:W-:Y:S01]  /*90c0*/  HMMA.16816.F32.BF16 R172, R8.reuse, R180, R24 ;  /* 0x000000b408ac723c */ /* 0x044fe20000041818 */
[----:B------:R-:W2:Y:S07]  /*90d0*/  LDSM.16.M88.4 R24, [R202+0x9000] ;  /* 0x00900000ca18783b */ /* 0x000eae0000000200 */
[C---:B------:R-:W-:Y:S08]  /*90e0*/  HMMA.16816.F32.BF16 R168, R8.reuse, R182, R20 ;  /* 0x000000b608a8723c */ /* 0x040ff00000041814 */
[C---:B---3--:R-:W-:Y:S08]  /*90f0*/  HMMA.16816.F32.BF16 R20, R8.reuse, R188, R12 ;  /* 0x000000bc0814723c */ /* 0x048ff0000004180c */
[C---:B------:R-:W-:Y:S08]  /*9100*/  HMMA.16816.F32.BF16 R12, R8.reuse, R190, R184 ;  /* 0x000000be080c723c */ /* 0x040ff000000418b8 */
[C---:B------:R-:W-:Y:S08]  /*9110*/  HMMA.16816.F32.BF16 R180, R8.reuse, R232, R228 ;  /* 0x000000e808b4723c */ /* 0x040ff000000418e4 */
[----:B------:R-:W-:Y:S01]  /*9120*/  HMMA.16816.F32.BF16 R192, R8, R234, R192 ;  /* 0x000000ea08c0723c */ /* 0x000fe200000418c0 */
[----:B------:R-:W3:Y:S07]  /*9130*/  LDSM.16.M88.4 R8, [R205] ;  /* 0x00000000cd08783b */ /* 0x000eee0000000200 */
[C---:B-1----:R-:W-:Y:S01]  /*9140*/  HMMA.16816.F32.BF16 R184, R4.reuse, R34, R176 ;  /* 0x0000002204b8723c */ /* 0x042fe200000418b0 */
[----:B------:R-:W1:Y:S07]  /*9150*/  LDSM.16.M88.4 R176, [R201+0x800] ;  /* 0x00080000c9b0783b */ /* 0x000e6e0000000200 */
[C---:B------:R-:W-:Y:S01]  /*9160*/  HMMA.16816.F32.BF16 R232, R4.reuse, R28, R172 ;  /* 0x0000001c04e8723c */ /* 0x040fe200000418ac */
[----:B------:R-:W1:Y:S07]  /*9170*/  LDSM.16.M88.4 R172, [R201+0x1000] ;  /* 0x00100000c9ac783b */ /* 0x000e6e0000000200 */
[C---:B------:R-:W-:Y:S01]  /*9180*/  HMMA.16816.F32.BF16 R228, R4.reuse, R30, R168 ;  /* 0x0000001e04e4723c */ /* 0x040fe200000418a8 */
[----:B------:R-:W1:Y:S07]  /*9190*/  LDSM.16.M88.4 R168, [R201+0x1800] ;  /* 0x00180000c9a8783b */ /* 0x000e6e0000000200 */
[C---:B------:R-:W-:Y:S08]  /*91a0*/  HMMA.16816.F32.BF16 R224, R4.reuse, R32, R224 ;  /* 0x0000002004e0723c */ /* 0x040ff000000418e0 */
[C---:B--2---:R-:W-:Y:S01]  /*91b0*/  HMMA.16816.F32.BF16 R188, R4.reuse, R24, R20 ;  /* 0x0000001804bc723c */ /* 0x044fe20000041814 */
[----:B------:R-:W-:Y:S07]  /*91c0*/  LDSM.16.M88.4 R20, [R196+0xa000] ;  /* 0x00a00000c414783b */ /* 0x000fee0000000200 */
[C---:B------:R-:W-:Y:S08]  /*91d0*/  HMMA.16816.F32.BF16 R32, R4.reuse, R26, R12 ;  /* 0x0000001a0420723c */ /* 0x040ff0000004180c */
[C---:B------:R-:W-:Y:S08]  /*91e0*/  HMMA.16816.F32.BF16 R28, R4.reuse, R236, R180 ;  /* 0x000000ec041c723c */ /* 0x040ff000000418b4 */
[----:B------:R-:W-:Y:S01]  /*91f0*/  HMMA.16816.F32.BF16 R24, R4, R238, R192 ;  /* 0x000000ee0418723c */ /* 0x000fe200000418c0 */
[----:B------:R-:W2:Y:S04]  /*9200*/  LDSM.16.M88.4 R4, [R203+0x2000] ;  /* 0x00200000cb04783b */ /* 0x000ea80000000200 */
[----:B------:R-:W-:Y:S03]  /*9210*/  LDSM.16.M88.4 R192, [R196+0xb800] ;  /* 0x00b80000c4c0783b */ /* 0x000fe60000000200 */
[C---:B---3--:R-:W-:Y:S01]  /*9220*/  HMMA.16816.F32.BF16 R12, R8.reuse, R244, R224 ;  /* 0x000000f4080c723c */ /* 0x048fe200000418e0 */
[----:B------:R-:W-:Y:S07]  /*9230*/  LDSM.16.M88.4 R224, [R196+0xb000] ;  /* 0x00b00000c4e0783b */ /* 0x000fee0000000200 */
[C---:B------:R-:W-:Y:S01]  /*9240*/  HMMA.16816.F32.BF16 R180, R8.reuse, R246, R184 ;  /* 0x000000f608b4723c */ /* 0x040fe200000418b8 */
[----:B------:R-:W3:Y:S07]  /*9250*/  LDSM.16.M88.4 R244, [R196+0xa800] ;  /* 0x00a80000c4f4783b */ /* 0x000eee0000000200 */
[C---:B-1----:R-:W-:Y:S08]  /*9260*/  HMMA.16816.F32.BF16 R184, R8.reuse, R176, R232 ;  /* 0x000000b008b8723c */ /* 0x042ff000000418e8 */
[C---:B------:R-:W-:Y:S08]  /*9270*/  HMMA.16816.F32.BF16 R232, R8.reuse, R178, R228 ;  /* 0x000000b208e8723c */ /* 0x040ff000000418e4 */
[C---:B------:R-:W-:Y:S08]  /*9280*/  HMMA.16816.F32.BF16 R236, R8.reuse, R172, R188 ;  /* 0x000000ac08ec723c */ /* 0x040ff000000418bc */
[C---:B------:R-:W-:Y:S01]  /*9290*/  HMMA.16816.F32.BF16 R228, R8.reuse, R174, R32 ;  /* 0x000000ae08e4723c */ /* 0x040fe20000041820 */
[----:B------:R-:W-:Y:S07]  /*92a0*/  LDSM.16.M88.4 R32, [R219] ;  /* 0x00000000db20783b */ /* 0x000fee0000000200 */
[C---:B------:R-:W-:Y:S01]  /*92b0*/  HMMA.16816.F32.BF16 R188, R8.reuse, R168, R28 ;  /* 0x000000a808bc723c */ /* 0x040fe2000004181c */
[----:B------:R-:W-:Y:S07]  /*92c0*/  LDSM.16.M88.4 R28, [R218] ;  /* 0x00000000da1c783b */ /* 0x000fee0000000200 */
[----:B------:R-:W-:Y:S01]  /*92d0*/  HMMA.16816.F32.BF16 R176, R8, R170, R24 ;  /* 0x000000aa08b0723c */ /* 0x000fe20000041818 */
[----:B------:R-:W1:Y:S07]  /*92e0*/  LDSM.16.M88.4 R8, [R204+0x2000] ;  /* 0x00200000cc08783b */ /* 0x000e6e0000000200 */
[C---:B--2---:R-:W-:Y:S08]  /*92f0*/  HMMA.16816.F32.BF16 R168, R4.reuse, R20, R12 ;  /* 0x0000001404a8723c */ /* 0x044ff0000004180c */
[C---:B------:R-:W-:Y:S08]  /*9300*/  HMMA.16816.F32.BF16 R24, R4.reuse, R22, R180 ;  /* 0x000000160418723c */ /* 0x040ff000000418b4 */
[C---:B---3--:R-:W-:Y:S08]  /*9310*/  HMMA.16816.F32.BF16 R20, R4.reuse, R244, R184 ;  /* 0x000000f40414723c */ /* 0x048ff000000418b8 */
[C---:B------:R-:W-:Y:S01]  /*9320*/  HMMA.16816.F32.BF16 R12, R4.reuse, R246, R232 ;  /* 0x000000f6040c723c */ /* 0x040fe200000418e8 */
[----:B------:R-:W2:Y:S07]  /*9330*/  LDSM.16.M88.4 R244, [R217] ;  /* 0x00000000d9f4783b */ /* 0x000eae0000000200 */
[C---:B------:R-:W-:Y:S01]  /*9340*/  HMMA.16816.F32.BF16 R232, R4.reuse, R192, R188 ;  /* 0x000000c004e8723c */ /* 0x040fe200000418bc */
[----:B------:R-:W3:Y:S07]  /*9350*/  LDSM.16.M88.4 R188, [R216] ;  /* 0x00000000d8bc783b */ /* 0x000eee0000000200 */
[C---:B------:R-:W-:Y:S01]  /*9360*/  HMMA.16816.F32.BF16 R172, R4.reuse, R224, R236 ;  /* 0x000000e004ac723c */ /* 0x040fe200000418ec */
[----:B------:R-:W-:Y:S07]  /*9370*/  LDSM.16.M88.4 R236, [R202+0xb800] ;  /* 0x00b80000caec783b */ /* 0x000fee0000000200 */
[C---:B------:R-:W-:Y:S01]  /*9380*/  HMMA.16816.F32.BF16 R228, R4.reuse, R226, R228 ;  /* 0x000000e204e4723c */ /* 0x040fe200000418e4 */
[----:B------:R-:W-:Y:S07]  /*9390*/  LDSM.16.M88.4 R224, [R202+0xa000] ;  /* 0x00a00000cae0783b */ /* 0x000fee0000000200 */
[----:B------:R-:W-:Y:S01]  /*93a0*/  HMMA.16816.F32.BF16 R192, R4, R194, R176 ;  /* 0x000000c204c0723c */ /* 0x000fe200000418b0 */
[----:B------:R-:W3:Y:S07]  /*93b0*/  LDSM.16.M88.4 R4, [R206+0x2000] ;  /* 0x00200000ce04783b */ /* 0x000eee0000000200 */
[C---:B-1----:R-:W-:Y:S01]  /*93c0*/  HMMA.16816.F32.BF16 R184, R8.reuse, R32, R168 ;  /* 0x0000002008b8723c */ /* 0x042fe200000418a8 */
[----:B------:R-:W1:Y:S07]  /*93d0*/  LDSM.16.M88.4 R168, [R202+0xa800] ;  /* 0x00a80000caa8783b */ /* 0x000e6e0000000200 */
[C---:B------:R-:W-:Y:S08]  /*93e0*/  HMMA.16816.F32.BF16 R176, R8.reuse, R28, R20 ;  /* 0x0000001c08b0723c */ /* 0x040ff00000041814 */
[C---:B------:R-:W-:Y:S01]  /*93f0*/  HMMA.16816.F32.BF16 R180, R8.reuse, R34, R24 ;  /* 0x0000002208b4723c */ /* 0x040fe20000041818 */
[----:B------:R-:W1:Y:S07]  /*9400*/  LDSM.16.M88.4 R32, [R202+0xb000] ;  /* 0x00b00000ca20783b */ /* 0x000e6e0000000200 */
[C---:B------:R-:W-:Y:S08]  /*9410*/  HMMA.16816.F32.BF16 R28, R8.reuse, R30, R12 ;  /* 0x0000001e081c723c */ /* 0x040ff0000004180c */
[C---:B--2---:R-:W-:Y:S08]  /*9420*/  HMMA.16816.F32.BF16 R24, R8.reuse, R244, R172 ;  /* 0x000000f40818723c */ /* 0x044ff000000418ac */
[C---:B------:R-:W-:Y:S01]  /*9430*/  HMMA.16816.F32.BF16 R20, R8.reuse, R246, R228 ;  /* 0x000000f60814723c */ /* 0x040fe200000418e4 */
[----:B------:R-:W-:Y:S07]  /*9440*/  LDSM.16.M88.4 R244, [R212] ;  /* 0x00000000d4f4783b */ /* 0x000fee0000000200 */
[C---:B---3--:R-:W-:Y:S01]  /*9450*/  HMMA.16816.F32.BF16 R12, R8.reuse, R188, R232 ;  /* 0x000000bc080c723c */ /* 0x048fe200000418e8 */
[----:B------:R-:W-:Y:S07]  /*9460*/  LDSM.16.M88.4 R232, [R201+0x2800] ;  /* 0x00280000c9e8783b */ /* 0x000fee0000000200 */
[----:B------:R-:W-:Y:S01]  /*9470*/  HMMA.16816.F32.BF16 R172, R8, R190, R192 ;  /* 0x000000be08ac723c */ /* 0x000fe200000418c0 */
[----:B------:R-:W-:Y:S04]  /*9480*/  LDSM.16.M88.4 R8, [R205+0x2000] ;  /* 0x00200000cd08783b */ /* 0x000fe80000000200 */
[----:B------:R-:W2:Y:S03]  /*9490*/  LDSM.16.M88.4 R192, [R201+0x2000] ;  /* 0x00200000c9c0783b */ /* 0x000ea60000000200 */
[C---:B------:R-:W-:Y:S08]  /*94a0*/  HMMA.16816.F32.BF16 R228, R4.reuse, R224, R184 ;  /* 0x000000e004e4723c */ /* 0x040ff000000418b8 */
[C---:B-1----:R-:W-:Y:S08]  /*94b0*/  HMMA.16816.F32.BF16 R188, R4.reuse, R168, R176 ;  /* 0x000000a804bc723c */ /* 0x042ff000000418b0 */
[C---:B------:R-:W-:Y:S01]  /*94c0*/  HMMA.16816.F32.BF16 R184, R4.reuse, R170, R28 ;  /* 0x000000aa04b8723c */ /* 0x040fe2000004181c */
[----:B------:R-:W1:Y:S07]  /*94d0*/  LDSM.16.M88.4 R168, [R201+0x3000] ;  /* 0x00300000c9a8783b */ /* 0x000e6e0000000200 */
[C---:B------:R-:W-:Y:S08]  /*94e0*/  HMMA.16816.F32.BF16 R224, R4.reuse, R226, R180 ;  /* 0x000000e204e0723c */ /* 0x040ff000000418b4 */
[C---:B------:R-:W-:Y:S01]  /*94f0*/  HMMA.16816.F32.BF16 R180, R4.reuse, R32, R24 ;  /* 0x0000002004b4723c */ /* 0x040fe20000041818 */
[----:B------:R-:W3:Y:S07]  /*9500*/  LDSM.16.M88.4 R24, [R201+0x3800] ;  /* 0x00380000c918783b */ /* 0x000eee0000000200 */
[C---:B------:R-:W-:Y:S01]  /*9510*/  HMMA.16816.F32.BF16 R176, R4.reuse, R34, R20 ;  /* 0x0000002204b0723c */ /* 0x040fe20000041814 */
[----:B------:R-:W-:Y:S07]  /*9520*/  LDSM.16.M88.4 R32, [R196+0xc000] ;  /* 0x00c00000c420783b */ /* 0x000fee0000000200 */
[C---:B------:R-:W-:Y:S08]  /*9530*/  HMMA.16816.F32.BF16 R28, R4.reuse, R236, R12 ;  /* 0x000000ec041c723c */ /* 0x040ff0000004180c */
[----:B------:R-:W-:Y:S01]  /*9540*/  HMMA.16816.F32.BF16 R20, R4, R238, R172 ;  /* 0x000000ee0414723c */ /* 0x000fe200000418ac */
[----:B------:R-:W3:Y:S04]  /*9550*/  LDSM.16.M88.4 R4, [R203+0x4000] ;  /* 0x00400000cb04783b */ /* 0x000ee80000000200 */
[----:B------:R-:W3:Y:S03]  /*9560*/  LDSM.16.M88.4 R236, [R196+0xd000] ;  /* 0x00d00000c4ec783b */ /* 0x000ee60000000200 */
[C---:B--2---:R-:W-:Y:S08]  /*9570*/  HMMA.16816.F32.BF16 R12, R8.reuse, R192, R228 ;  /* 0x000000c0080c723c */ /* 0x044ff000000418e4 */
[C---:B------:R-:W-:Y:S08]  /*9580*/  HMMA.16816.F32.BF16 R172, R8.reuse, R194, R224 ;  /* 0x000000c208ac723c */ /* 0x040ff000000418e0 */
[C---:B------:R-:W-:Y:S01]  /*9590*/  HMMA.16816.F32.BF16 R224, R8.reuse, R234, R184 ;  /* 0x000000ea08e0723c */ /* 0x040fe200000418b8 */
[----:B------:R-:W2:Y:S07]  /*95a0*/  LDSM.16.M88.4 R184, [R196+0xc800] ;  /* 0x00c80000c4b8783b */ /* 0x000eae0000000200 */
[C---:B-1----:R-:W-:Y:S08]  /*95b0*/  HMMA.16816.F32.BF16 R180, R8.reuse, R168, R180 ;  /* 0x000000a808b4723c */ /* 0x042ff000000418b4 */
[C---:B------:R-:W-:Y:S08]  /*95c0*/  HMMA.16816.F32.BF16 R228, R8.reuse, R232, R188 ;  /* 0x000000e808e4723c */ /* 0x040ff000000418bc */
[C---:B---3--:R-:W-:Y:S01]  /*95d0*/  HMMA.16816.F32.BF16 R232, R8.reuse, R24, R28 ;  /* 0x0000001808e8723c */ /* 0x048fe2000004181c */
[----:B------:R-:W1:Y:S07]  /*95e0*/  LDSM.16.M88.4 R28, [R196+0xd800] ;  /* 0x00d80000c41c783b */ /* 0x000e6e0000000200 */
[----:B------:R-:W-:Y:S01]  /*95f0*/  HMMA.16816.F32.BF16 R188, R8, R26, R20 ;  /* 0x0000001a08bc723c */ /* 0x000fe20000041814 */
[----:B------:R-:W-:Y:S07]  /*9600*/  LDSM.16.M88.4 R24, [R215] ;  /* 0x00000000d718783b */ /* 0x000fee0000000200 */
[----:B------:R-:W-:Y:S08]  /*9610*/  HMMA.16816.F32.BF16 R20, R4, R32, R12 ;  /* 0x000000200414723c */ /* 0x000ff0000004180c */
[----:B------:R-:W-:Y:S01]  /*9620*/  HMMA.16816.F32.BF16 R192, R8, R170, R176 ;  /* 0x000000aa08c0723c */ /* 0x000fe200000418b0 */
[----:B------:R-:W-:Y:S07]  /*9630*/  LDSM.16.M88.4 R8, [R204+0x4000] ;  /* 0x00400000cc08783b */ /* 0x000fee0000000200 */
[C---:B------:R-:W-:Y:S01]  /*9640*/  HMMA.16816.F32.BF16 R12, R4.reuse, R34, R172 ;  /* 0x00000022040c723c */ /* 0x040fe200000418ac */
[----:B------:R-:W3:Y:S07]  /*9650*/  LDSM.16.M88.4 R172, [R214] ;  /* 0x00000000d6ac783b */ /* 0x000eee0000000200 */
[C---:B------:R-:W-:Y:S01]  /*9660*/  HMMA.16816.F32.BF16 R176, R4.reuse, R236, R180 ;  /* 0x000000ec04b0723c */ /* 0x040fe200000418b4 */
[----:B------:R-:W3:Y:S07]  /*9670*/  LDSM.16.M88.4 R180, [R213] ;  /* 0x00000000d5b4783b */ /* 0x000eee0000000200 */
[C---:B--2---:R-:W-:Y:S01]  /*9680*/  HMMA.16816.F32.BF16 R168, R4.reuse, R184, R228 ;  /* 0x000000b804a8723c */ /* 0x044fe200000418e4 */
[----:B------:R-:W-:Y:S07]  /*9690*/  LDSM.16.M88.4 R228, [R202+0xc000] ;  /* 0x00c00000cae4783b */ /* 0x000fee0000000200 */
[C---:B------:R-:W-:Y:S08]  /*96a0*/  HMMA.16816.F32.BF16 R32, R4.reuse, R186, R224 ;  /* 0x000000ba0420723c */ /* 0x040ff000000418e0 */
[C---:B------:R-:W-:Y:S08]  /*96b0*/  HMMA.16816.F32.BF16 R184, R4.reuse, R238, R192 ;  /* 0x000000ee04b8723c */ /* 0x040ff000000418c0 */
[C---:B-1----:R-:W-:Y:S08]  /*96c0*/  HMMA.16816.F32.BF16 R192, R4.reuse, R28, R232 ;  /* 0x0000001c04c0723c */ /* 0x042ff000000418e8 */
[----:B------:R-:W-:Y:S01]  /*96d0*/  HMMA.16816.F32.BF16 R224, R4, R30, R188 ;  /* 0x0000001e04e0723c */ /* 0x000fe200000418bc */
[----:B------:R-:W1:Y:S07]  /*96e0*/  LDSM.16.M88.4 R4, [R206+0x4000] ;  /* 0x00400000ce04783b */ /* 0x000e6e0000000200 */
[C---:B---3--:R-:W-:Y:S08]  /*96f0*/  HMMA.16816.F32.BF16 R188, R8.reuse, R172, R168 ;  /* 0x000000ac08bc723c */ /* 0x048ff000000418a8 */
[C---:B------:R-:W-:Y:S01]  /*9700*/  HMMA.16816.F32.BF16 R168, R8.reuse, R174, R32 ;  /* 0x000000ae08a8723c */ /* 0x040fe20000041820 */
[----:B------:R-:W-:Y:S07]  /*9710*/  LDSM.16.M88.4 R172, [R202+0xd000] ;  /* 0x00d00000caac783b */ /* 0x000fee0000000200 */
[C---:B------:R-:W-:Y:S01]  /*9720*/  HMMA.16816.F32.BF16 R32, R8.reuse, R180, R176 ;  /* 0x000000b40820723c */ /* 0x040fe200000418b0 */
[----:B------:R-:W2:Y:S07]  /*9730*/  LDSM.16.M88.4 R176, [R202+0xc800] ;  /* 0x00c80000cab0783b */ /* 0x000eae0000000200 */
[C---:B------:R-:W-:Y:S01]  /*9740*/  HMMA.16816.F32.BF16 R236, R8.reuse, R24, R20 ;  /* 0x0000001808ec723c */ /* 0x040fe20000041814 */
[----:B------:R-:W3:Y:S07]  /*9750*/  LDSM.16.M88.4 R20, [R202+0xd800] ;  /* 0x00d80000ca14783b */ /* 0x000eee0000000200 */
[C---:B------:R-:W-:Y:S08]  /*9760*/  HMMA.16816.F32.BF16 R232, R8.reuse, R26, R12 ;  /* 0x0000001a08e8723c */ /* 0x040ff0000004180c */
[C---:B------:R-:W-:Y:S08]  /*9770*/  HMMA.16816.F32.BF16 R24, R8.reuse, R244, R192 ;  /* 0x000000f40818723c */ /* 0x040ff000000418c0 */
[C---:B------:R-:W-:Y:S01]  /*9780*/  HMMA.16816.F32.BF16 R12, R8.reuse, R246, R224 ;  /* 0x000000f6080c723c */ /* 0x040fe200000418e0 */
[----:B------:R-:W-:Y:S07]  /*9790*/  LDSM.16.M88.4 R224, [R201+0x4000] ;  /* 0x00400000c9e0783b */ /* 0x000fee0000000200 */
[----:B------:R-:W-:Y:S01]  /*97a0*/  HMMA.16816.F32.BF16 R28, R8, R182, R184 ;  /* 0x000000b6081c723c */ /* 0x000fe200000418b8 */
[----:B------:R-:W4:Y:S07]  /*97b0*/  LDSM.16.M88.4 R8, [R205+0x4000] ;  /* 0x00400000cd08783b */ /* 0x000f2e0000000200 */
[C---:B-1----:R-:W-:Y:S08]  /*97c0*/  HMMA.16816.F32.BF16 R180, R4.reuse, R228, R236 ;  /* 0x000000e404b4723c */ /* 0x042ff000000418ec */
[C---:B--2---:R-:W-:Y:S08]  /*97d0*/  HMMA.16816.F32.BF16 R192, R4.reuse, R176, R188 ;  /* 0x000000b004c0723c */ /* 0x044ff000000418bc */
[C---:B------:R-:W-:Y:S01]  /*97e0*/  HMMA.16816.F32.BF16 R232, R4.reuse, R230, R232 ;  /* 0x000000e604e8723c */ /* 0x040fe200000418e8 */
[----:B------:R-:W1:Y:S07]  /*97f0*/  LDSM.16.M88.4 R228, [R201+0x4800] ;  /* 0x00480000c9e4783b */ /* 0x000e6e0000000200 */
[C---:B------:R-:W-:Y:S08]  /*9800*/  HMMA.16816.F32.BF16 R188, R4.reuse, R172, R32 ;  /* 0x000000ac04bc723c */ /* 0x040ff00000041820 */
[C---:B---3--:R-:W-:Y:S01]  /*9810*/  HMMA.16816.F32.BF16 R32, R4.reuse, R20, R24 ;  /* 0x000000140420723c */ /* 0x048fe20000041818 */
[----:B------:R-:W-:Y:S07]  /*9820*/  LDSM.16.M88.4 R24, [R201+0x5000] ;  /* 0x00500000c918783b */ /* 0x000fee0000000200 */
[C---:B------:R-:W-:Y:S01]  /*9830*/  HMMA.16816.F32.BF16 R12, R4.reuse, R22, R12 ;  /* 0x00000016040c723c */ /* 0x040fe2000004180c */
[----:B------:R-:W2:Y:S07]  /*9840*/  LDSM.16.M88.4 R20, [R201+0x5800] ;  /* 0x00580000c914783b */ /* 0x000eae0000000200 */
[C---:B------:R-:W-:Y:S01]  /*9850*/  HMMA.16816.F32.BF16 R184, R4.reuse, R178, R168 ;  /* 0x000000b204b8723c */ /* 0x040fe200000418a8 */
[----:B------:R-:W-:Y:S07]  /*9860*/  LDSM.16.M88.4 R168, [R196+0xe000] ;  /* 0x00e00000c4a8783b */ /* 0x000fee0000000200 */
[----:B------:R-:W-:Y:S01]  /*9870*/  HMMA.16816.F32.BF16 R172, R4, R174, R28 ;  /* 0x000000ae04ac723c */ /* 0x000fe2000004181c */
[----:B------:R-:W3:Y:S07]  /*9880*/  LDSM.16.M88.4 R4, [R203+0x6000] ;  /* 0x00600000cb04783b */ /* 0x000eee0000000200 */
[C---:B----4-:R-:W-:Y:S08]  /*9890*/  HMMA.16816.F32.BF16 R28, R8.reuse, R224, R180 ;  /* 0x000000e0081c723c */ /* 0x050ff000000418b4 */
[C---:B------:R-:W-:Y:S01]  /*98a0*/  HMMA.16816.F32.BF16 R176, R8.reuse, R226, R232 ;  /* 0x000000e208b0723c */ /* 0x040fe200000418e8 */
[----:B------:R-:W-:Y:S07]  /*98b0*/  LDSM.16.M88.4 R232, [R208] ;  /* 0x00000000d0e8783b */ /* 0x000fee0000000200 */
[C---:B-1----:R-:W-:Y:S01]  /*98c0*/  HMMA.16816.F32.BF16 R180, R8.reuse, R230, R184 ;  /* 0x000000e608b4723c */ /* 0x042fe200000418b8 */
[----:B------:R-:W1:Y:S07]  /*98d0*/  LDSM.16.M88.4 R184, [R196+0xe800] ;  /* 0x00e80000c4b8783b */ /* 0x000e6e0000000200 */
[C---:B------:R-:W-:Y:S01]  /*98e0*/  HMMA.16816.F32.BF16 R192, R8.reuse, R228, R192 ;  /* 0x000000e408c0723c */ /* 0x040fe200000418c0 */
[----:B------:R-:W4:Y:S07]  /*98f0*/  LDSM.16.M88.4 R228, [R196+0xf000] ;  /* 0x00f00000c4e4783b */ /* 0x000f2e0000000200 */
[C---:B--2---:R-:W-:Y:S08]  /*9900*/  HMMA.16816.F32.BF16 R224, R8.reuse, R20, R32 ;  /* 0x0000001408e0723c */ /* 0x044ff00000041820 */
[C---:B------:R-:W-:Y:S08]  /*9910*/  HMMA.16816.F32.BF16 R188, R8.reuse, R24, R188 ;  /* 0x0000001808bc723c */ /* 0x040ff000000418bc */
[C---:B------:R-:W-:Y:S01]  /*9920*/  HMMA.16816.F32.BF16 R172, R8.reuse, R26, R172 ;  /* 0x0000001a08ac723c */ /* 0x040fe200000418ac */
[----:B------:R-:W2:Y:S07]  /*9930*/  LDSM.16.M88.4 R24, [R196+0xf800] ;  /* 0x00f80000c418783b */ /* 0x000eae0000000200 */
[----:B------:R-:W-:Y:S01]  /*9940*/  HMMA.16816.F32.BF16 R20, R8, R22, R12 ;  /* 0x000000160814723c */ /* 0x000fe2000004180c */
[----:B------:R-:W-:Y:S07]  /*9950*/  LDSM.16.M88.4 R12, [R204+0x6000] ;  /* 0x00600000cc0c783b */ /* 0x000fee0000000200 */
[C---:B---3--:R-:W-:Y:S01]  /*9960*/  HMMA.16816.F32.BF16 R8, R4.reuse, R168, R28 ;  /* 0x000000a80408723c */ /* 0x048fe2000004181c */
[----:B------:R-:W3:Y:S07]  /*9970*/  LDSM.16.M88.4 R28, [R211] ;  /* 0x00000000d31c783b */ /* 0x000eee0000000200 */
[C---:B------:R-:W-:Y:S01]  /*9980*/  HMMA.16816.F32.BF16 R32, R4.reuse, R170, R176 ;  /* 0x000000aa0420723c */ /* 0x040fe200000418b0 */
[----:B------:R-:W3:Y:S07]  /*9990*/  LDSM.16.M88.4 R176, [R210] ;  /* 0x00000000d2b0783b */ /* 0x000eee0000000200 */
[C---:B-1----:R-:W-:Y:S08]  /*99a0*/  HMMA.16816.F32.BF16 R192, R4.reuse, R184, R192 ;  /* 0x000000b804c0723c */ /* 0x042ff000000418c0 */
[C---:B------:R-:W-:Y:S08]  /*99b0*/  HMMA.16816.F32.BF16 R168, R4.reuse, R186, R180 ;  /* 0x000000ba04a8723c */ /* 0x040ff000000418b4 */
[C---:B----4-:R-:W-:Y:S01]  /*99c0*/  HMMA.16816.F32.BF16 R184, R4.reuse, R228, R188 ;  /* 0x000000e404b8723c */ /* 0x050fe200000418bc */
[----:B------:R-:W1:Y:S07]  /*99d0*/  LDSM.16.M88.4 R188, [R209] ;  /* 0x00000000d1bc783b */ /* 0x000e6e0000000200 */
[C---:B------:R-:W-:Y:S08]  /*99e0*/  HMMA.16816.F32.BF16 R180, R4.reuse, R230, R172 ;  /* 0x000000e604b4723c */ /* 0x040ff000000418ac */
[C---:B--2---:R-:W-:Y:S08]  /*99f0*/  HMMA.16816.F32.BF16 R172, R4.reuse, R26, R20 ;  /* 0x0000001a04ac723c */ /* 0x044ff00000041814 */
[----:B------:R-:W-:Y:S01]  /*9a00*/  HMMA.16816.F32.BF16 R224, R4, R24, R224 ;  /* 0x0000001804e0723c */ /* 0x000fe200000418e0 */
[----:B------:R-:W-:Y:S04]  /*9a10*/  LDSM.16.M88.4 R24, [R202+0xe000] ;  /* 0x00e00000ca18783b */ /* 0x000fe80000000200 */
[----:B------:R-:W-:Y:S03]  /*9a20*/  LDSM.16.M88.4 R4, [R205+0x6000] ;  /* 0x00600000cd04783b */ /* 0x000fe60000000200 */
[C---:B---3--:R-:W-:Y:S01]  /*9a30*/  HMMA.16816.F32.BF16 R20, R12.reuse, R28, R8 ;  /* 0x0000001c0c14723c */ /* 0x048fe20000041808 */
[----:B------:R-:W2:Y:S07]  /*9a40*/  LDSM.16.M88.4 R8, [R206+0x6000] ;  /* 0x00600000ce08783b */ /* 0x000eae0000000200 */
[C---:B------:R-:W-:Y:S01]  /*9a50*/  HMMA.16816.F32.BF16 R28, R12.reuse, R30, R32 ;  /* 0x0000001e0c1c723c */ /* 0x040fe20000041820 */
[----:B------:R-:W3:Y:S07]  /*9a60*/  LDSM.16.M88.4 R32, [R202+0xe800] ;  /* 0x00e80000ca20783b */ /* 0x000eee0000000200 */
[C---:B------:R-:W-:Y:S08]  /*9a70*/  HMMA.16816.F32.BF16 R192, R12.reuse, R176, R192 ;  /* 0x000000b00cc0723c */ /* 0x040ff000000418c0 */
[C---:B------:R-:W-:Y:S01]  /*9a80*/  HMMA.16816.F32.BF16 R168, R12.reuse, R178, R168 ;  /* 0x000000b20ca8723c */ /* 0x040fe200000418a8 */
[----:B------:R-:W4:Y:S07]  /*9a90*/  LDSM.16.M88.4 R176, [R201+0x6000] ;  /* 0x00600000c9b0783b */ /* 0x000f2e0000000200 */
[C---:B-1----:R-:W-:Y:S01]  /*9aa0*/  HMMA.16816.F32.BF16 R228, R12.reuse, R188, R184 ;  /* 0x000000bc0ce4723c */ /* 0x042fe200000418b8 */
[----:B------:R-:W-:Y:S01]  /*9ab0*/  IMAD.SHL.U32 R242, R242, 0x2, RZ ;  /* 0x00000002f2f27824 */ /* 0x000fe200078e00ff */
[----:B------:R-:W-:Y:S06]  /*9ac0*/  LDSM.16.M88.4 R184, [R201+0x7000] ;  /* 0x00700000c9b8783b */ /* 0x000fec0000000200 */
[C---:B------:R-:W-:Y:S08]  /*9ad0*/  HMMA.16816.F32.BF16 R236, R12.reuse, R232, R224 ;  /* 0x000000e80cec723c */ /* 0x040ff000000418e0 */
[C---:B------:R-:W-:Y:S01]  /*9ae0*/  HMMA.16816.F32.BF16 R188, R12.reuse, R190, R180 ;  /* 0x000000be0cbc723c */ /* 0x040fe200000418b4 */
[----:B------:R-:W1:Y:S07]  /*9af0*/  LDSM.16.M88.4 R180, [R202+0xf000] ;  /* 0x00f00000cab4783b */ /* 0x000e6e0000000200 */
[----:B------:R-:W-:Y:S01]  /*9b00*/  HMMA.16816.F32.BF16 R232, R12, R234, R172 ;  /* 0x000000ea0ce8723c */ /* 0x000fe200000418ac */
[----:B------:R-:W1:Y:S07]  /*9b10*/  LDSM.16.M88.4 R172, [R201+0x6800] ;  /* 0x00680000c9ac783b */ /* 0x000e6e0000000200 */
[C---:B--2---:R-:W-:Y:S08]  /*9b20*/  HMMA.16816.F32.BF16 R12, R8.reuse, R24, R20 ;  /* 0x00000018080c723c */ /* 0x044ff00000041814 */
[----:B------:R-:W-:Y:S01]  /*9b30*/  HMMA.16816.F32.BF16 R20, R8, R26, R28 ;  /* 0x0000001a0814723c */ /* 0x000fe2000004181c */
[----:B------:R-:W-:-:S05]  /*9b40*/  LOP3.LUT R242, R242, 0x6, RZ, 0xc0, !PT ;  /* 0x00000006f2f27812 */ /* 0x000fca00078ec0ff */
[----:B------:R-:W-:Y:S02]  /*9b50*/  IMAD R0, R0, 0x40, R242 ;  /* 0x0000004000007824 */ /* 0x000fe400078e02f2 */
[----:B---3--:R-:W-:Y:S08]  /*9b60*/  HMMA.16816.F32.BF16 R28, R8, R32, R192 ;  /* 0x00000020081c723c */ /* 0x008ff000000418c0 */
[C---:B----4-:R-:W-:Y:S08]  /*9b70*/  HMMA.16816.F32.BF16 R224, R4.reuse, R176, R12 ;  /* 0x000000b004e0723c */ /* 0x050ff0000004180c */
[----:B------:R-:W-:Y:S01]  /*9b80*/  HMMA.16816.F32.BF16 R24, R4, R178, R20 ;  /* 0x000000b20418723c */ /* 0x000fe20000041814 */
[----:B------:R-:W-:-:S02]  /*9b90*/  IADD3 R13, R0, 0x1, RZ ;  /* 0x00000001000d7810 */ /* 0x000fc40007ffe0ff */
[C---:B------:R-:W-:Y:S02]  /*9ba0*/  IADD3 R12, R0.reuse, 0x8, RZ ;  /* 0x00000008000c7810 */ /* 0x040fe40007ffe0ff */
[----:B------:R-:W2:Y:S08]  /*9bb0*/  I2F R14, R13 ;  /* 0x0000000d000e7306 */ /* 0x000eb00000201400 */
[----:B------:R-:W3:Y:S01]  /*9bc0*/  I2F R15, R12 ;  /* 0x0000000c000f7306 */ /* 0x000ee20000201400 */
[----:B------:R-:W-:Y:S01]  /*9bd0*/  HMMA.16816.F32.BF16 R168, R8, R34, R168 ;  /* 0x0000002208a8723c */ /* 0x000fe200000418a8 */
[----:B------:R-:W-:-:S07]  /*9be0*/  IADD3 R2, R0, 0x9, RZ ;  /* 0x0000000900027810 */ /* 0x000fce0007ffe0ff */
[----:B-1----:R-:W-:Y:S01]  /*9bf0*/  HMMA.16816.F32.BF16 R32, R8, R180, R228 ;  /* 0x000000b40820723c */ /* 0x002fe200000418e4 */
[----:B--2---:R-:W-:-:S07]  /*9c00*/  FFMA.FTZ R18, R14, UR4, R227 ;  /* 0x000000040e127c23 */ /* 0x004fce00080100e3 */
[----:B------:R-:W-:Y:S01]  /*9c10*/  HMMA.16816.F32.BF16 R188, R8, R182, R188 ;  /* 0x000000b608bc723c */ /* 0x000fe200000418bc */
[----:B------:R-:W1:Y:S01]  /*9c20*/  LDSM.16.M88.4 R180, [R202+0xf800] ;  /* 0x00f80000cab4783b */ /* 0x000e620000000200 */
[----:B---3--:R-:W-:Y:S01]  /*9c30*/  FFMA.FTZ R20, R15, UR4, R24 ;  /* 0x000000040f147c23 */ /* 0x008fe20008010018 */
[----:B------:R-:W-:Y:S02]  /*9c40*/  ISETP.GE.AND P2, PT, R13, R17, PT ;  /* 0x000000110d00720c */ /* 0x000fe40003f46270 */
[----:B------:R-:W-:Y:S01]  /*9c50*/  ISETP.GE.AND P1, PT, R12, R16, PT ;  /* 0x000000100c00720c */ /* 0x000fe20003f26270 */
[----:B------:R2:W3:Y:S02]  /*9c60*/  I2F R19, R2 ;  /* 0x0000000200137306 */ /* 0x0004e40000201400 */
[----:B------:R-:W-:Y:S01]  /*9c70*/  HMMA.16816.F32.BF16 R28, R4, R172, R28 ;  /* 0x000000ac041c723c */ /* 0x000fe2000004181c */
[----:B------:R-:W-:Y:S02]  /*9c80*/  FSEL R193, R18, -INF , !P2 ;  /* 0xff80000012c17808 */ /* 0x000fe40005000000 */
[----:B------:R-:W-:-:S02]  /*9c90*/  FSEL R151, R20, -INF , !P1 ;  /* 0xff80000014977808 */ /* 0x000fc40004800000 */
[CC--:B------:R-:W-:Y:S02]  /*9ca0*/  ISETP.GE.AND P2, PT, R2.reuse, R16.reuse, PT ;  /* 0x000000100200720c */ /* 0x0c0fe40003f46270 */
[----:B------:R-:W-:Y:S02]  /*9cb0*/  ISETP.GE.AND P1, PT, R2, R17, PT ;  /* 0x000000110200720c */ /* 0x000fe40003f26270 */
[----:B------:R-:W-:Y:S02]  /*9cc0*/  ISETP.GE.AND P0, PT, R13, R16, PT ;  /* 0x000000100d00720c */ /* 0x000fe40003f06270 */
[C---:B--2---:R-:W-:Y:S02]  /*9cd0*/  IADD3 R2, R0.reuse, 0x11, RZ ;  /* 0x0000001100027810 */ /* 0x044fe40007ffe0ff */
[----:B------:R-:W-:Y:S02]  /*9ce0*/  IADD3 R13, R0, 0x10, RZ ;  /* 0x00000010000d7810 */ /* 0x000fe40007ffe0ff */
[----:B------:R-:W2:Y:S01]  /*9cf0*/  I2F R18, R2 ;  /* 0x0000000200127306 */ /* 0x000ea20000201400 */
[----:B------:R-:W-:Y:S01]  /*9d00*/  FFMA.FTZ R21, R14, UR4, R225 ;  /* 0x000000040e157c23 */ /* 0x000fe200080100e1 */
[----:B------:R-:W-:Y:S01]  /*9d10*/  HMMA.16816.F32.BF16 R168, R4, R174, R168 ;  /* 0x000000ae04a8723c */ /* 0x000fe200000418a8 */
[----:B------:R-:W4:Y:S01]  /*9d20*/  LDSM.16.M88.4 R172, [R201+0x7800] ;  /* 0x00780000c9ac783b */ /* 0x000f220000000200 */
[----:B------:R-:W-:Y:S01]  /*9d30*/  FFMA.FTZ R15, R15, UR4, R26 ;  /* 0x000000040f0f7c23 */ /* 0x000fe2000801001a */
[----:B------:R-:W-:-:S03]  /*9d40*/  UISETP.GE.AND UP0, UPT, UR9, 0x3, UPT ;  /* 0x000000030900788c */ /* 0x000fc6000bf06270 */
[----:B------:R1:W1:Y:S01]  /*9d50*/  I2F R14, R13 ;  /* 0x0000000d000e7306 */ /* 0x0002620000201400 */
[----:B------:R-:W-:Y:S01]  /*9d60*/  FSEL R150, R21, -INF , !P0 ;  /* 0xff80000015967808 */ /* 0x000fe20004000000 */
[C---:B---3--:R-:W-:Y:S01]  /*9d70*/  FFMA.FTZ R20, R19.reuse, UR4, R25 ;  /* 0x0000000413147c23 */ /* 0x048fe20008010019 */
[----:B------:R-:W-:Y:S01]  /*9d80*/  ISETP.GE.AND P0, PT, R12, R17, PT ;  /* 0x000000110c00720c */ /* 0x000fe20003f06270 */
[----:B------:R-:W-:Y:S01]  /*9d90*/  FFMA.FTZ R19, R19, UR4, R27 ;  /* 0x0000000413137c23 */ /* 0x000fe2000801001b */
[----:B------:R-:W-:Y:S01]  /*9da0*/  IADD3 R12, R0, 0x18, RZ ;  /* 0x00000018000c7810 */ /* 0x000fe20007ffe0ff */
[----:B------:R-:W-:Y:S01]  /*9db0*/  HMMA.16816.F32.BF16 R176, R4, R184, R32 ;  /* 0x000000b804b0723c */ /* 0x000fe20000041820 */
[----:B------:R-:W-:Y:S01]  /*9dc0*/  FSEL R192, R15, -INF , !P0 ;  /* 0xff8000000fc07808 */ /* 0x000fe20004000000 */
[----:B------:R-:W-:-:S04]  /*9dd0*/  DEPBAR.LE SB0, 0x0 ;  /* 0x000080000000791a */ /* 0x000fc80000000000 */
[----:B------:R-:W3:Y:S01]  /*9de0*/  I2F R15, R12 ;  /* 0x0000000c000f7306 */ /* 0x000ee20000201400 */
[----:B------:R-:W-:Y:S01]  /*9df0*/  FSEL R184, R19, -INF , !P1 ;  /* 0xff80000013b87808 */ /* 0x000fe20004800000 */
[----:B--2---:R-:W-:Y:S01]  /*9e00*/  FFMA.FTZ R19, R18, UR4, R29 ;  /* 0x0000000412137c23 */ /* 0x004fe2000801001d */
[----:B------:R-:W-:Y:S01]  /*9e10*/  FSEL R149, R20, -INF , !P2 ;  /* 0xff80000014957808 */ /* 0x000fe20005000000 */
[----:B------:R-:W-:Y:S01]  /*9e20*/  BAR.SYNC.DEFER_BLOCKING 0x0 ;  /* 0x0000000000007b1d */ /* 0x000fe20000010000 */
[CC--:B------:R-:W-:Y:S02]  /*9e30*/  ISETP.GE.AND P0, PT, R13.reuse, R16.reuse, PT ;  /* 0x000000100d00720c */ /* 0x0c0fe40003f06270 */
[----:B------:R-:W-:Y:S02]  /*9e40*/  ISETP.GE.AND P2, PT, R13, R17, PT ;  /* 0x000000110d00720c */ /* 0x000fe40003f46270 */
[----:B------:R-:W-:Y:S02]  /*9e50*/  ISETP.GE.AND P1, PT, R2, R16, PT ;  /* 0x000000100200720c */ /* 0x000fe40003f26270 */
[----:B-1----:R-:W-:Y:S01]  /*9e60*/  IADD3 R13, R0, 0x19, RZ ;  /* 0x00000019000d7810 */ /* 0x002fe20007ffe0ff */
[C---:B------:R-:W-:Y:S01]  /*9e70*/  FFMA.FTZ R20, R14.reuse, UR4, R28 ;  /* 0x000000040e147c23 */ /* 0x040fe2000801001c */
[----:B------:R-:W-:Y:S01]  /*9e80*/  FSEL R227, R19, -INF , !P1 ;  /* 0xff80000013e37808 */ /* 0x000fe20004800000 */
[----:B------:R-:W-:-:S02]  /*9e90*/  FFMA.FTZ R21, R14, UR4, R30 ;  /* 0x000000040e157c23 */ /* 0x000fc4000801001e */
[----:B------:R-:W1:Y:S01]  /*9ea0*/  I2F R14, R13 ;  /* 0x0000000d000e7306 */ /* 0x000e620000201400 */
[----:B------:R-:W-:Y:S02]  /*9eb0*/  FFMA.FTZ R19, R18, UR4, R31 ;  /* 0x0000000412137c23 */ /* 0x000fe4000801001f */
[----:B------:R-:W-:Y:S01]  /*9ec0*/  HMMA.16816.F32.BF16 R28, R8, R180, R236 ;  /* 0x000000b4081c723c */ /* 0x000fe200000418ec */
[----:B------:R-:W-:Y:S02]  /*9ed0*/  FSEL R240, R20, -INF , !P0 ;  /* 0xff80000014f07808 */ /* 0x000fe40004000000 */
[----:B------:R-:W-:Y:S02]  /*9ee0*/  ISETP.GE.AND P0, PT, R2, R17, PT ;  /* 0x000000110200720c */ /* 0x000fe40003f06270 */
[----:B------:R-:W-:Y:S01]  /*9ef0*/  IADD3 R2, R0, 0x20, RZ ;  /* 0x0000002000027810 */ /* 0x000fe20007ffe0ff */
[----:B---3--:R-:W-:Y:S01]  /*9f00*/  FFMA.FTZ R20, R15, UR4, R168 ;  /* 0x000000040f147c23 */ /* 0x008fe200080100a8 */
[----:B------:R-:W-:-:S02]  /*9f10*/  FSEL R241, R21, -INF , !P2 ;  /* 0xff80000015f17808 */ /* 0x000fc40005000000 */
[CC--:B------:R-:W-:Y:S01]  /*9f20*/  ISETP.GE.AND P2, PT, R12.reuse, R16.reuse, PT ;  /* 0x000000100c00720c */ /* 0x0c0fe20003f46270 */
[----:B------:R2:W3:Y:S01]  /*9f30*/  I2F R18, R2 ;  /* 0x0000000200127306 */ /* 0x0004e20000201400 */
[----:B------:R-:W-:Y:S01]  /*9f40*/  FSEL R237, R19, -INF , !P0 ;  /* 0xff80000013ed7808 */ /* 0x000fe20004000000 */
[----:B------:R-:W-:Y:S01]  /*9f50*/  HMMA.16816.F32.BF16 R32, R4, R186, R188 ;  /* 0x000000ba0420723c */ /* 0x000fe200000418bc */
[----:B------:R-:W-:Y:S01]  /*9f60*/  FFMA.FTZ R19, R15, UR4, R170 ;  /* 0x000000040f137c23 */ /* 0x000fe200080100aa */
[-C--:B------:R-:W-:Y:S02]  /*9f70*/  ISETP.GE.AND P1, PT, R12, R17.reuse, PT ;  /* 0x000000110c00720c */ /* 0x080fe40003f26270 */
[----:B------:R-:W-:Y:S01]  /*9f80*/  FSEL R225, R20, -INF , !P2 ;  /* 0xff80000014e17808 */ /* 0x000fe20005000000 */
[----:B-1----:R-:W-:Y:S01]  /*9f90*/  FFMA.FTZ R20, R14, UR4, R169 ;  /* 0x000000040e147c23 */ /* 0x002fe200080100a9 */
[C---:B------:R-:W-:Y:S02]  /*9fa0*/  ISETP.GE.AND P0, PT, R13.reuse, R16, PT ;  /* 0x000000100d00720c */ /* 0x040fe40003f06270 */
[----:B------:R-:W-:Y:S01]  /*9fb0*/  ISETP.GE.AND P2, PT, R13, R17, PT ;  /* 0x000000110d00720c */ /* 0x000fe20003f46270 */
[----:B------:R-:W-:Y:S01]  /*9fc0*/  HMMA.16816.F32.BF16 R24, R8, R182, R232 ;  /* 0x000000b60818723c */ /* 0x000fe200000418e8 */
[----:B------:R-:W-:-:S02]  /*9fd0*/  IADD3 R12, R0, 0x21, RZ ;  /* 0x00000021000c7810 */ /* 0x000fc40007ffe0ff */
[----:B------:R-:W-:Y:S02]  /*9fe0*/  IADD3 R13, R0, 0x28, RZ ;  /* 0x00000028000d7810 */ /* 0x000fe40007ffe0ff */
[----:B------:R-:W-:Y:S01]  /*9ff0*/  FSEL R236, R19, -INF , !P1 ;  /* 0xff80000013ec7808 */ /* 0x000fe20004800000 */
[----:B------:R-:W-:Y:S01]  /*a000*/  FFMA.FTZ R19, R14, UR4, R171 ;  /* 0x000000040e137c23 */ /* 0x000fe200080100ab */
[----:B------:R-:W1:Y:S01]  /*a010*/  I2F R15, R12 ;  /* 0x0000000c000f7306 */ /* 0x000e620000201400 */
[----:B------:R-:W-:Y:S02]  /*a020*/  FSEL R169, R20, -INF , !P0 ;  /* 0xff80000014a97808 */ /* 0x000fe40004000000 */
[C---:B------:R-:W-:Y:S02]  /*a030*/  ISETP.GE.AND P1, PT, R2.reuse, R16, PT ;  /* 0x000000100200720c */ /* 0x040fe40003f26270 */
[----:B------:R-:W-:-:S03]  /*a040*/  ISETP.GE.AND P0, PT, R2, R17, PT ;  /* 0x000000110200720c */ /* 0x000fc60003f06270 */
[----:B------:R-:W1:Y:S01]  /*a050*/  I2F R14, R13 ;  /* 0x0000000d000e7306 */ /* 0x000e620000201400 */
[----:B--2---:R-:W-:Y:S01]  /*a060*/  IADD3 R2, R0, 0x29, RZ ;  /* 0x0000002900027810 */ /* 0x004fe20007ffe0ff */
[----:B----4-:R-:W-:Y:S01]  /*a070*/  HMMA.16816.F32.BF16 R28, R4, R172, R28 ;  /* 0x000000ac041c723c */ /* 0x010fe2000004181c */
[----:B---3--:R-:W-:Y:S01]  /*a080*/  FFMA.FTZ R20, R18, UR4, R176 ;  /* 0x0000000412147c23 */ /* 0x008fe200080100b0 */
[----:B------:R-:W-:-:S04]  /*a090*/  IADD3 R9, R0, 0x30, RZ ;  /* 0x0000003000097810 */ /* 0x000fc80007ffe0ff */
[----:B------:R-:W2:Y:S01]  /*a0a0*/  I2F R11, R2 ;  /* 0x00000002000b7306 */ /* 0x000ea20000201400 */
[----:B------:R-:W-:Y:S01]  /*a0b0*/  FSEL R170, R19, -INF , !P2 ;  /* 0xff80000013aa7808 */ /* 0x000fe20005000000 */
[----:B------:R-:W-:Y:S01]  /*a0c0*/  FFMA.FTZ R8, R18, UR4, R178 ;  /* 0x0000000412087c23 */ /* 0x000fe200080100b2 */
[----:B------:R-:W-:Y:S02]  /*a0d0*/  FSEL R238, R20, -INF , !P1 ;  /* 0xff80000014ee7808 */ /* 0x000fe40004800000 */
[CC--:B------:R-:W-:Y:S02]  /*a0e0*/  ISETP.GE.AND P2, PT, R12.reuse, R16.reuse, PT ;  /* 0x000000100c00720c */ /* 0x0c0fe40003f46270 */
[----:B------:R-:W-:Y:S02]  /*a0f0*/  ISETP.GE.AND P1, PT, R12, R17, PT ;  /* 0x000000110c00720c */ /* 0x000fe40003f26270 */
[----:B------:R-:W3:Y:S01]  /*a100*/  I2F R12, R9 ;  /* 0x00000009000c7306 */ /* 0x000ee20000201400 */
[----:B-1----:R-:W-:Y:S01]  /*a110*/  FFMA.FTZ R18, R15, UR4, R177 ;  /* 0x000000040f127c23 */ /* 0x002fe200080100b1 */
[----:B------:R-:W-:Y:S01]  /*a120*/  FSEL R248, R8, -INF , !P0 ;  /* 0xff80000008f87808 */ /* 0x000fe20004000000 */
[----:B------:R-:W-:Y:S01]  /*a130*/  FFMA.FTZ R10, R14, UR4, R32 ;  /* 0x000000040e0a7c23 */ /* 0x000fe20008010020 */
[----:B------:R-:W-:Y:S01]  /*a140*/  ISETP.GE.AND P0, PT, R13, R16, PT ;  /* 0x000000100d00720c */ /* 0x000fe20003f06270 */
[----:B------:R-:W-:Y:S01]  /*a150*/  FFMA.FTZ R15, R15, UR4, R179 ;  /* 0x000000040f0f7c23 */ /* 0x000fe200080100b3 */
[----:B------:R-:W-:Y:S01]  /*a160*/  IADD3 R8, R0, 0x31, RZ ;  /* 0x0000003100087810 */ /* 0x000fe20007ffe0ff */
[----:B------:R-:W-:Y:S01]  /*a170*/  HMMA.16816.F32.BF16 R20, R4, R174, R24 ;  /* 0x000000ae0414723c */ /* 0x000fe20000041818 */
[----:B------:R-:W-:-:S02]  /*a180*/  FSEL R239, R10, -INF , !P0 ;  /* 0xff8000000aef7808 */ /* 0x000fc40004000000 */
[----:B------:R-:W-:Y:S01]  /*a190*/  FSEL R249, R15, -INF , !P1 ;  /* 0xff8000000ff97808 */ /* 0x000fe20004800000 */
[----:B------:R-:W1:Y:S01]  /*a1a0*/  I2F R10, R8 ;  /* 0x00000008000a7306 */ /* 0x000e620000201400 */
[C---:B------:R-:W-:Y:S02]  /*a1b0*/  ISETP.GE.AND P1, PT, R2.reuse, R16, PT ;  /* 0x000000100200720c */ /* 0x040fe40003f26270 */
[-C--:B------:R-:W-:Y:S01]  /*a1c0*/  ISETP.GE.AND P0, PT, R2, R17.reuse, PT ;  /* 0x000000110200720c */ /* 0x080fe20003f06270 */
[----:B--2---:R-:W-:Y:S01]  /*a1d0*/  FFMA.FTZ R5, R11, UR4, R33 ;  /* 0x000000040b057c23 */ /* 0x004fe20008010021 */
[----:B------:R-:W-:Y:S01]  /*a1e0*/  IADD3 R2, R0, 0x38, RZ ;  /* 0x0000003800027810 */ /* 0x000fe20007ffe0ff */
[----:B------:R-:W-:Y:S01]  /*a1f0*/  FFMA.FTZ R14, R14, UR4, R34 ;  /* 0x000000040e0e7c23 */ /* 0x000fe20008010022 */
[----:B------:R-:W-:Y:S02]  /*a200*/  FSEL R171, R18, -INF , !P2 ;  /* 0xff80000012ab7808 */ /* 0x000fe40005000000 */
[----:B------:R-:W2:Y:S01]  /*a210*/  I2F R4, R2 ;  /* 0x0000000200047306 */ /* 0x000ea20000201400 */
[----:B------:R-:W-:Y:S01]  /*a220*/  FSEL R34, R5, -INF , !P1 ;  /* 0xff80000005227808 */ /* 0x000fe20004800000 */
[----:B---3--:R-:W-:Y:S01]  /*a230*/  FFMA.FTZ R5, R12, UR4, R30 ;  /* 0x000000040c057c23 */ /* 0x008fe2000801001e */
[----:B------:R-:W-:-:S02]  /*a240*/  ISETP.GE.AND P2, PT, R13, R17, PT ;  /* 0x000000110d00720c */ /* 0x000fc40003f46270 */
[----:B------:R-:W-:Y:S01]  /*a250*/  ISETP.GE.AND P1, PT, R9, R17, PT ;  /* 0x000000110900720c */ /* 0x000fe20003f26270 */
[----:B------:R-:W-:Y:S01]  /*a260*/  FFMA.FTZ R6, R11, UR4, R35 ;  /* 0x000000040b067c23 */ /* 0x000fe20008010023 */
[----:B------:R-:W-:Y:S01]  /*a270*/  FSEL R35, R14, -INF , !P2 ;  /* 0xff8000000e237808 */ /* 0x000fe20005000000 */
[----:B------:R-:W-:Y:S01]  /*a280*/  FFMA.FTZ R7, R12, UR4, R28 ;  /* 0x000000040c077c23 */ /* 0x000fe2000801001c */
[----:B------:R-:W-:Y:S02]  /*a290*/  FSEL R183, R5, -INF , !P1 ;  /* 0xff80000005b77808 */ /* 0x000fe40004800000 */
[-C--:B------:R-:W-:Y:S01]  /*a2a0*/  ISETP.GE.AND P2, PT, R9, R16.reuse, PT ;  /* 0x000000100900720c */ /* 0x080fe20003f46270 */
[----:B------:R3:W4:Y:S01]  /*a2b0*/  I2F R5, R0 ;  /* 0x0000000000057306 */ /* 0x0007220000201400 */
[----:B------:R-:W-:Y:S01]  /*a2c0*/  FSEL R242, R6, -INF , !P0 ;  /* 0xff80000006f27808 */ /* 0x000fe20004000000 */
[----:B-1----:R-:W-:Y:S01]  /*a2d0*/  FFMA.FTZ R6, R10, UR4, R29 ;  /* 0x000000040a067c23 */ /* 0x002fe2000801001d */
[----:B------:R-:W-:Y:S01]  /*a2e0*/  ISETP.GE.AND P0, PT, R8, R16, PT ;  /* 0x000000100800720c */ /* 0x000fe20003f06270 */
[----:B------:R-:W-:Y:S01]  /*a2f0*/  FFMA.FTZ R10, R10, UR4, R31 ;  /* 0x000000040a0a7c23 */ /* 0x000fe2000801001f */
[----:B------:R-:W-:-:S02]  /*a300*/  FSEL R181, R7, -INF , !P2 ;  /* 0xff80000007b57808 */ /* 0x000fc40005000000 */
[-C--:B------:R-:W-:Y:S02]  /*a310*/  ISETP.GE.AND P2, PT, R8, R17.reuse, PT ;  /* 0x000000110800720c */ /* 0x080fe40003f46270 */
[----:B------:R-:W-:Y:S01]  /*a320*/  FSEL R173, R6, -INF , !P0 ;  /* 0xff80000006ad7808 */ /* 0x000fe20004000000 */
[----:B--2---:R-:W-:Y:S01]  /*a330*/  FFMA.FTZ R6, R4, UR4, R20 ;  /* 0x0000000404067c23 */ /* 0x004fe20008010014 */
[----:B------:R-:W-:Y:S02]  /*a340*/  FSEL R195, R10, -INF , !P2 ;  /* 0xff8000000ac37808 */ /* 0x000fe40005000000 */
[-C--:B------:R-:W-:Y:S02]  /*a350*/  ISETP.GE.AND P2, PT, R2, R16.reuse, PT ;  /* 0x000000100200720c */ /* 0x080fe40003f46270 */
[C---:B------:R-:W-:Y:S02]  /*a360*/  ISETP.GE.AND P1, PT, R0.reuse, R16, PT ;  /* 0x000000100000720c */ /* 0x040fe40003f26270 */
[----:B------:R-:W-:Y:S01]  /*a370*/  ISETP.GE.AND P0, PT, R0, R17, PT ;  /* 0x000000110000720c */ /* 0x000fe20003f06270 */
[----:B------:R-:W-:Y:S01]  /*a380*/  FFMA.FTZ R7, R4, UR4, R22 ;  /* 0x0000000404077c23 */ /* 0x000fe20008010016 */
[----:B---3--:R-:W-:-:S02]  /*a390*/  IADD3 R0, R0, 0x39, RZ ;  /* 0x0000003900007810 */ /* 0x008fc40007ffe0ff */
[----:B------:R-:W-:Y:S02]  /*a3a0*/  FSEL R175, R6, -INF , !P2 ;  /* 0xff80000006af7808 */ /* 0x000fe40005000000 */
[----:B------:R-:W-:Y:S01]  /*a3b0*/  ISETP.GE.AND P2, PT, R2, R17, PT ;  /* 0x000000110200720c */ /* 0x000fe20003f46270 */
[C---:B----4-:R-:W-:Y:S01]  /*a3c0*/  FFMA.FTZ R2, R5.reuse, UR4, R224 ;  /* 0x0000000405027c23 */ /* 0x050fe200080100e0 */
[----:B------:R-:W1:Y:S01]  /*a3d0*/  I2F R4, R0 ;  /* 0x0000000000047306 */ /* 0x000e620000201400 */
[----:B------:R-:W-:Y:S01]  /*a3e0*/  FFMA.FTZ R5, R5, UR4, R226 ;  /* 0x0000000405057c23 */ /* 0x000fe200080100e2 */
[----:B------:R-:W-:Y:S02]  /*a3f0*/  FSEL R226, R7, -INF , !P2 ;  /* 0xff80000007e27808 */ /* 0x000fe40005000000 */
[----:B------:R-:W-:Y:S02]  /*a400*/  ISETP.GE.AND P2, PT, R0, R16, PT ;  /* 0x000000100000720c */ /* 0x000fe40003f46270 */
[----:B------:R-:W-:-:S02]  /*a410*/  FSEL R16, R2, -INF , !P1 ;  /* 0xff80000002107808 */ /* 0x000fc40004800000 */
[----:B------:R-:W-:Y:S02]  /*a420*/  ISETP.GE.AND P1, PT, R0, R17, PT ;  /* 0x000000110000720c */ /* 0x000fe40003f26270 */
[----:B------:R-:W-:Y:S02]  /*a430*/  FSEL R17, R5, -INF , !P0 ;  /* 0xff80000005117808 */ /* 0x000fe40004000000 */
[----:B------:R-:W-:Y:S01]  /*a440*/  PLOP3.LUT P0, PT, PT, PT, UP0, 0x80, 0x0 ;  /* 0x000000000000781c */ /* 0x000fe20003f0f008 */
[C---:B-1----:R-:W-:Y:S02]  /*a450*/  FFMA.FTZ R0, R4.reuse, UR4, R21 ;  /* 0x0000000404007c23 */ /* 0x042fe40008010015 */
[----:B------:R-:W-:-:S03]  /*a460*/  FFMA.FTZ R4, R4, UR4, R23 ;  /* 0x0000000404047c23 */ /* 0x000fc60008010017 */
[----:B------:R-:W-:Y:S02]  /*a470*/  FSEL R252, R0, -INF , !P2 ;  /* 0xff80000000fc7808 */ /* 0x000fe40005000000 */
[----:B------:R-:W-:-:S05]  /*a480*/  FSEL R194, R4, -INF , !P1 ;  /* 0xff80000004c27808 */ /* 0x000fca0004800000 */
[----:B------:R-:W-:Y:S05]  /*a490*/  @!P0 BRA `(.L_x_434) ;  /* 0x0000088000008947 */ /* 0x000fea0003800000 */
[----:B------:R-:W2:Y:S04]  /*a4a0*/  LDL.64 R246, [R1+0x30] ;  /* 0x0000300001f67983 */ /* 0x000ea80000100a00 */
[----:B------:R-:W3:Y:S01]  /*a4b0*/  LDL.64 R244, [R1+0x18] ;  /* 0x0000180001f47983 */ /* 0x000ee20000100a00 */
[----:B------:R-:W-:Y:S01]  /*a4c0*/  UIADD3 UR37, UR9, -0x3, URZ ;  /* 0xfffffffd09257890 */ /* 0x000fe2000fffe03f */
[----:B------:R-:W-:Y:S01]  /*a4d0*/  BSSY B0, `(.L_x_435) ;  /* 0x0000083000007945 */ /* 0x000fe20003800000 */
[----:B------:R-:W-:Y:S01]  /*a4e0*/  ULDC.64 UR6, c[0x0][0x198] ;  /* 0x0000660000067ab9 */ /* 0x000fe20000000a00 */
[----:B------:R1:W-:Y:S01]  /*a4f0*/  @P6 STS.128 [R223+0x8000], RZ ;  /* 0x008000ffdf006388 */ /* 0x0003e20000000c00 */
[----:B------:R-:W-:Y:S02]  /*a500*/  USHF.R.S32.HI UR36, URZ, 0x1f, UR37 ;  /* 0x0000001f3f247899 */ /* 0x000fe40008011425 */
[----:B------:R-:W-:-:S02]  /*a510*/  UIMAD.WIDE.U32 UR38, UR37, UR6, URZ ;  /* 0x00000006252672a5 */ /* 0x000fc4000f8e003f */
[----:B------:R-:W-:-:S04]  /*a520*/  UIMAD UR36, UR36, UR6, URZ ;  /* 0x00000006242472a4 */ /* 0x000fc8000f8e023f */
[----:B------:R-:W-:Y:S01]  /*a530*/  UIMAD UR7, UR37, UR7, UR36 ;  /* 0x00000007250772a4 */ /* 0x000fe2000f8e0224 */
[----:B------:R-:W-:Y:S02]  /*a540*/  IMAD.U32 R4, RZ, RZ, UR38 ;  /* 0x00000026ff047e24 */ /* 0x000fe4000f8e00ff */
[----:B------:R-:W-:Y:S01]  /*a550*/  IMAD.U32 R5, RZ, RZ, UR39 ;  /* 0x00000027ff057e24 */ /* 0x000fe2000f8e00ff */
[----:B------:R-:W-:-:S06]  /*a560*/  UIADD3 UR7, UR39, UR7, URZ ;  /* 0x0000000727077290 */ /* 0x000fcc000fffe03f */
[----:B------:R-:W-:Y:S01]  /*a570*/  IMAD.U32 R2, RZ, RZ, UR7 ;  /* 0x00000007ff027e24 */ /* 0x000fe2000f8e00ff */
[----:B--2---:R-:W-:-:S04]  /*a580*/  LEA R0, P1, R4, R246, 0x6 ;  /* 0x000000f604007211 */ /* 0x004fc800078230ff */
[----:B------:R-:W-:Y:S02]  /*a590*/  @!P6 LEA R6, P2, R0, c[0x0][0x168], 0x1 ;  /* 0x00005a000006ea11 */ /* 0x000fe400078408ff */
[----:B---3--:R-:W-:Y:S02]  /*a5a0*/  LEA.HI.X R4, R4, R245, R2, 0x6, P1 ;  /* 0x000000f504047211 */ /* 0x008fe400008f3402 */
        /* <DEDUP_REMOVED lines=40> */
[C---:B------:R-:W-:Y:S02]  /*a830*/  IADD3 R0, P1, R2.reuse, UR27, RZ ;  /* 0x0000001b02007c10 */ /* 0x040fe4000ff3e0ff */
[C---:B-----5:R-:W-:Y:S01]  /*a840*/  @!P3 LEA R10, P2, R2.reuse, c[0x0][0x168], 0x1 ;  /* 0x00005a00020aba11 */ /* 0x060fe200078408ff */
[----:B------:R-:W-:Y:S01]  /*a850*/  @!PT LDS RZ, [RZ] ;  /* 0x00000000fffff984 */ /* 0x000fe20000000800 */
[----:B------:R-:W-:Y:S01]  /*a860*/  @!PT LDS RZ, [RZ] ;  /* 0x00000000fffff984 */ /* 0x000fe20000000800 */
[----:B------:R-:W-:Y:S01]  /*a870*/  @!PT LDS RZ, [RZ] ;  /* 0x00000000fffff984 */ /* 0x000fe20000000800 */
[----:B------:R3:W-:Y:S03]  /*a880*/  @!P5 LDGSTS.E.BYPASS.LTC128B.128 [R223+0xa800], [R6.64+0x80] ;  /* 0x0a80008006dfdfae */ /* 0x0007e6000b901d56 */
[----:B------:R-:W-:Y:S01]  /*a890*/  @!P3 LEA.HI.X R11, R2, c[0x0][0x16c], R4, 0x1, P2 ;  /* 0x00005b00020bba11 */ /* 0x000fe200010f0c04 */
[----:B------:R1:W-:Y:S01]  /*a8a0*/  @P4 STS.128 [R223+0xc800], RZ ;  /* 0x00c800ffdf004388 */ /* 0x0003e20000000c00 */
[----:B------:R-:W-:-:S03]  /*a8b0*/  IADD3.X R4, R4, UR28, RZ, P1, !PT ;  /* 0x0000001c04047c10 */ /* 0x000fc60008ffe4ff */
        /* <DEDUP_REMOVED lines=11> */
[C-C-:B------:R-:W-:Y:S02]  /*a970*/  @!P6 LEA.HI.X R9, R0.reuse, c[0x0][0x16c], R4.reuse, 0x1, P2 ;  /* 0x00005b000009ea11 */ /* 0x140fe400010f0c04 */
[C---:B------:R-:W-:Y:S02]  /*a980*/  @!P4 LEA R14, P2, R0.reuse, c[0x0][0x168], 0x1 ;  /* 0x00005a00000eca11 */ /* 0x040fe400078408ff */
[C---:B---3--:R-:W-:Y:S01]  /*a990*/  @!P5 LEA R6, P1, R0.reuse, c[0x0][0x168], 0x1 ;  /* 0x00005a000006da11 */ /* 0x048fe200078208ff */
[----:B------:R-:W-:Y:S01]  /*a9a0*/  @!PT LDS RZ, [RZ] ;  /* 0x00000000fffff984 */ /* 0x000fe20000000800 */
[----:B------:R-:W-:Y:S01]  /*a9b0*/  @!PT LDS RZ, [RZ] ;  /* 0x00000000fffff984 */ /* 0x000fe20000000800 */
[----:B------:R-:W-:Y:S01]  /*a9c0*/  @!PT LDS RZ, [RZ] ;  /* 0x00000000fffff984 */ /* 0x000fe20000000800 */
[----:B------:R2:W-:Y:S01]  /*a9d0*/  @!P6 LDGSTS.E.BYPASS.LTC128B.128 [R223+0x9000], [R8.64] ;  /* 0x0900000008dfefae */ /* 0x0005e2000b901d56 */
[C-C-:B------:R-:W-:Y:S02]  /*a9e0*/  @!P4 LEA.HI.X R15, R0.reuse, c[0x0][0x16c], R4.reuse, 0x1, P2 ;  /* 0x00005b00000fca11 */ /* 0x140fe400010f0c04 */
[C---:B------:R-:W-:Y:S01]  /*a9f0*/  @!P5 LEA.HI.X R7, R0.reuse, c[0x0][0x16c], R4, 0x1, P1 ;  /* 0x00005b000007da11 */ /* 0x040fe200008f0c04 */
[----:B------:R1:W-:Y:S01]  /*aa00*/  @P5 STS.128 [R223+0xb000], RZ ;  /* 0x00b000ffdf005388 */ /* 0x0003e20000000c00 */
[----:B------:R-:W-:-:S02]  /*aa10*/  IADD3 R2, P2, R0, UR27, RZ ;  /* 0x0000001b00027c10 */ /* 0x000fc4000ff5e0ff */
[C---:B----4-:R-:W-:Y:S01]  /*aa20*/  @!P3 LEA R12, P1, R0.reuse, c[0x0][0x168], 0x1 ;  /* 0x00005a00000cba11 */ /* 0x050fe200078208ff */
[----:B------:R-:W-:Y:S01]  /*aa30*/  @!PT LDS RZ, [RZ] ;  /* 0x00000000fffff984 */ /* 0x000fe20000000800 */
[----:B------:R-:W-:Y:S01]  /*aa40*/  @!PT LDS RZ, [RZ] ;  /* 0x00000000fffff984 */ /* 0x000fe20000000800 */
[----:B------:R-:W-:Y:S01]  /*aa50*/  @!PT LDS RZ, [RZ] ;  /* 0x00000000fffff984 */ /* 0x000fe20000000800 */
[----:B------:R3:W-:Y:S03]  /*aa60*/  @!P5 LDGSTS.E.BYPASS.LTC128B.128 [R223+0xb000], [R6.64+0x80] ;  /* 0x0b00008006dfdfae */ /* 0x0007e6000b901d56 */
[----:B------:R-:W-:Y:S01]  /*aa70*/  @!P3 LEA.HI.X R13, R0, c[0x0][0x16c], R4, 0x1, P1 ;  /* 0x00005b00000dba11 */ /* 0x000fe200008f0c04 */
[----:B------:R1:W-:Y:S01]  /*aa80*/  @P4 STS.128 [R223+0xd000], RZ ;  /* 0x00d000ffdf004388 */ /* 0x0003e20000000c00 */
[----:B------:R-:W-:Y:S02]  /*aa90*/  IADD3.X R4, R4, UR28, RZ, P2, !PT ;  /* 0x0000001c04047c10 */ /* 0x000fe400097fe4ff */
[C---:B-----5:R-:W-:Y:S01]  /*aaa0*/  @!P6 LEA R10, P1, R2.reuse, c[0x0][0x168], 0x1 ;  /* 0x00005a00020aea11 */ /* 0x060fe200078208ff */
[----:B------:R-:W-:Y:S01]  /*aab0*/  @!PT LDS RZ, [RZ] ;  /* 0x00000000fffff984 */ /* 0x000fe20000000800 */
[----:B------:R-:W-:Y:S01]  /*aac0*/  @!PT LDS RZ, [RZ] ;  /* 0x00000000fffff984 */ /* 0x000fe20000000800 */
[----:B------:R-:W-:Y:S01]  /*aad0*/  @!PT LDS RZ, [RZ] ;  /* 0x00000000fffff984 */ /* 0x000fe20000000800 */
[----:B------:R1:W-:Y:S03]  /*aae0*/  @!P4 LDGSTS.E.BYPASS.LTC128B.128 [R223+0xd000], [R14.64+0x100] ;  /* 0x0d0001000edfcfae */ /* 0x0003e6000b901d56 */
[C---:B------:R-:W-:Y:S01]  /*aaf0*/  @!P6 LEA.HI.X R11, R2.reuse, c[0x0][0x16c], R4, 0x1, P1 ;  /* 0x00005b00020bea11 */ /* 0x040fe200008f0c04 */
        /* <DEDUP_REMOVED lines=32> */
.L_x_436:
[----:B------:R-:W-:Y:S05]  /*ad00*/  BSYNC B0 ;  /* 0x0000000000007941 */ /* 0x000fea0003800000 */
.L_x_435:
[----:B------:R-:W0:Y:S02]  /*ad10*/  LDGDEPBAR ;  /* 0x00000000000079af */ /* 0x000e240000000000 */
.L_x_434:
[----:B-1----:R-:W2:Y:S01]  /*ad20*/  LDL R9, [R1+0x38] ;  /* 0x0000380001097983 */ /* 0x002ea20000100800 */
[----:B------:R-:W-:-:S03]  /*ad30*/  MOV R224, R195 ;  /* 0x000000c300e07202 */ /* 0x000fc60000000f00 */
[----:B------:R-:W3:Y:S04]  /*ad40*/  LDL R5, [R1+0x48] ;  /* 0x0000480001057983 */ /* 0x000ee80000100800 */
[----:B------:R-:W4:Y:S01]  /*ad50*/  LDL R6, [R1+0x58] ;  /* 0x0000580001067983 */ /* 0x000f220000100800 */
        /* <DEDUP_REMOVED lines=34> */
[----:B------:R-:W1:Y:S01]  /*af80*/  SHFL.BFLY PT, R7, R2, 0x2, 0x1f ;  /* 0x0c401f0002077f89 */ /* 0x000e6200000e0000 */
[----:B------:R-:W-:-:S03]  /*af90*/  USHF.L.U32 UR7, UR30, 0x1, URZ ;  /* 0x000000011e077899 */ /* 0x000fc6000800063f */
[----:B------:R-:W1:Y:S03]  /*afa0*/  SHFL.BFLY PT, R8, R0, 0x1, 0x1f ;  /* 0x0c201f0000087f89 */ /* 0x000e6600000e0000 */
[----:B------:R-:W-:Y:S01]  /*afb0*/  IMAD.U32 R4, RZ, RZ, UR7 ;  /* 0x00000007ff047e24 */ /* 0x000fe2000f8e00ff */
[----:B------:R-:W-:Y:S01]  /*afc0*/  UIADD3 UR6, UR24, -0x61c88647, URZ ;  /* 0x9e3779b918067890 */ /* 0x000fe2000fffe03f */
[----:B-1----:R-:W-:Y:S02]  /*afd0*/  FMNMX.FTZ R2, R2, R7, !PT ;  /* 0x0000000702027209 */ /* 0x002fe40007810000 */
[----:B------:R-:W-:-:S04]  /*afe0*/  FMNMX.FTZ R168, R0, R8, !PT ;  /* 0x0000000800a87209 */ /* 0x000fc80007810000 */
[C---:B------:R-:W-:Y:S01]  /*aff0*/  FSETP.NEU.FTZ.AND P2, PT, R168.reuse, -INF , PT ;  /* 0xff800000a800780b */ /* 0x040fe20003f5d000 */
[----:B------:R-:W-:-:S05]  /*b000*/  FMUL.FTZ R8, R168, c[0x0][0x23c] ;  /* 0x00008f00a8087a20 */ /* 0x000fca0000410000 */
[----:B------:R-:W-:Y:S01]  /*b010*/  FSEL R8, R8, RZ, P2 ;  /* 0x000000ff08087208 */ /* 0x000fe20001000000 */
[----:B------:R-:W-:Y:S04]  /*b020*/  STL [R1+0x78], R207 ;  /* 0x000078cf01007387 */ /* 0x000fe80000100800 */
[----:B------:R-:W-:Y:S04]  /*b030*/  STL [R1+0x74], R206 ;  /* 0x000074ce01007387 */ /* 0x000fe80000100800 */
[----:B------:R-:W-:Y:S04]  /*b040*/  STL [R1+0x70], R205 ;  /* 0x000070cd01007387 */ /* 0x000fe80000100800 */
[----:B------:R-:W-:Y:S01]  /*b050*/  STL [R1+0x6c], R204 ;  /* 0x00006ccc01007387 */ /* 0x000fe20000100800 */
[----:B--2---:R-:W-:-:S05]  /*b060*/  IMAD.WIDE.U32 R176, R9, -0x326172a9, RZ ;  /* 0xcd9e8d5709b07825 */ /* 0x004fca00078e00ff */
[----:B---3--:R-:W-:Y:S01]  /*b070*/  LOP3.LUT R5, R177, R5, RZ, 0x3c, !PT ;  /* 0x00000005b1057212 */ /* 0x008fe200078e3cff */
[----:B----4-:R-:W-:-:S04]  /*b080*/  IMAD.WIDE.U32 R26, R6, -0x2daee0ad, RZ ;  /* 0xd2511f53061a7825 */ /* 0x010fc800078e00ff */
[----:B------:R-:W-:Y:S01]  /*b090*/  IMAD.WIDE.U32 R32, R5, -0x2daee0ad, RZ ;  /* 0xd2511f5305207825 */ /* 0x000fe200078e00ff */
[----:B------:R-:W-:-:S04]  /*b0a0*/  LOP3.LUT R4, R27, UR25, R4, 0x96, !PT ;  /* 0x000000191b047c12 */ /* 0x000fc8000f8e9604 */
[----:B------:R-:W-:Y:S01]  /*b0b0*/  LOP3.LUT R6, R33, UR19, R26, 0x96, !PT ;  /* 0x0000001321067c12 */ /* 0x000fe2000f8e961a */
[----:B------:R-:W-:-:S04]  /*b0c0*/  IMAD.WIDE.U32 R4, R4, -0x326172a9, RZ ;  /* 0xcd9e8d5704047825 */ /* 0x000fc800078e00ff */
[----:B------:R-:W-:Y:S01]  /*b0d0*/  IMAD.WIDE.U32 R30, R6, -0x326172a9, RZ ;  /* 0xcd9e8d57061e7825 */ /* 0x000fe200078e00ff */
[----:B------:R-:W-:Y:S01]  /*b0e0*/  LOP3.LUT R5, R5, UR6, R176, 0x96, !PT ;  /* 0x0000000605057c12 */ /* 0x000fe2000f8e96b0 */
[----:B------:R-:W1:Y:S03]  /*b0f0*/  SHFL.BFLY PT, R9, R2, 0x1, 0x1f ;  /* 0x0c201f0002097f89 */ /* 0x000e6600000e0000 */
[----:B------:R-:W-:Y:S01]  /*b100*/  LOP3.LUT R10, R31, UR18, R4, 0x96, !PT ;  /* 0x000000121f0a7c12 */ /* 0x000fe2000f8e9604 */
[----:B------:R-:W-:-:S04]  /*b110*/  IMAD.WIDE.U32 R4, R5, -0x2daee0ad, RZ ;  /* 0xd2511f5305047825 */ /* 0x000fc800078e00ff */
[----:B------:R-:W-:Y:S01]  /*b120*/  IMAD.WIDE.U32 R10, R10, -0x2daee0ad, RZ ;  /* 0xd2511f530a0a7825 */ /* 0x000fe200078e00ff */
[----:B------:R-:W-:-:S04]  /*b130*/  LOP3.LUT R5, R5, UR35, R32, 0x96, !PT ;  /* 0x0000002305057c12 */ /* 0x000fc8000f8e9620 */
[----:B------:R-:W-:Y:S01]  /*b140*/  LOP3.LUT R0, R11, UR33, R4, 0x96, !PT ;  /* 0x000000210b007c12 */ /* 0x000fe2000f8e9604 */
[----:B------:R-:W-:-:S04]  /*b150*/  IMAD.WIDE.U32 R4, R5, -0x326172a9, RZ ;  /* 0xcd9e8d5705047825 */ /* 0x000fc800078e00ff */
[----:B------:R-:W-:Y:S02]  /*b160*/  FFMA.FTZ R6, R16, c[0x0][0x23c], -R8 ;  /* 0x00008f0010067a23 */ /* 0x000fe40000010808 */
[----:B------:R-:W-:Y:S02]  /*b170*/  IMAD.WIDE.U32 R22, R0, -0x326172a9, RZ ;  /* 0xcd9e8d5700167825 */ /* 0x000fe400078e00ff */
[----:B------:R2:W-:Y:S03]  /*b180*/  MUFU.EX2 R179, R6 ;  /* 0x0000000600b37308 */ /* 0x0005e60000000800 */
[----:B------:R-:W-:Y:S01]  /*b190*/  LOP3.LUT R4, R23, UR32, R4, 0x96, !PT ;  /* 0x0000002017047c12 */ /* 0x000fe2000f8e9604 */
[----:B------:R-:W-:Y:S01]  /*b1a0*/  FFMA.FTZ R0, R150, c[0x0][0x23c], -R8 ;  /* 0x00008f0096007a23 */ /* 0x000fe20000010808 */
[----:B-1----:R-:W-:-:S03]  /*b1b0*/  FMNMX.FTZ R150, R2, R9, !PT ;  /* 0x0000000902967209 */ /* 0x002fc60007810000 */
[----:B------:R-:W-:Y:S01]  /*b1c0*/  IMAD.WIDE.U32 R24, R4, -0x2daee0ad, RZ ;  /* 0xd2511f5304187825 */ /* 0x000fe200078e00ff */
[----:B--2---:R-:W-:Y:S01]  /*b1d0*/  LOP3.LUT R6, R5, UR34, R30, 0x96, !PT ;  /* 0x0000002205067c12 */ /* 0x004fe2000f8e961e */
[----:B------:R1:W2:Y:S04]  /*b1e0*/  MUFU.EX2 R180, R0 ;  /* 0x0000000000b47308 */ /* 0x0002a80000000800 */
[----:B------:R-:W-:Y:S01]  /*b1f0*/  IMAD.WIDE.U32 R6, R6, -0x2daee0ad, RZ ;  /* 0xd2511f5306067825 */ /* 0x000fe200078e00ff */
[----:B------:R-:W-:-:S03]  /*b200*/  FSETP.NEU.FTZ.AND P1, PT, R150, -INF , PT ;  /* 0xff8000009600780b */ /* 0x000fc60003f3d000 */
[----:B------:R-:W-:Y:S01]  /*b210*/  FMUL.FTZ R9, R150, c[0x0][0x23c] ;  /* 0x00008f0096097a20 */ /* 0x000fe20000410000 */
[----:B------:R-:W-:Y:S02]  /*b220*/  LOP3.LUT R4, R25, UR16, R6, 0x96, !PT ;  /* 0x0000001019047c12 */ /* 0x000fe4000f8e9606 */
[----:B------:R-:W-:Y:S01]  /*b230*/  LOP3.LUT R6, R7, UR31, R10, 0x96, !PT ;  /* 0x0000001f07067c12 */ /* 0x000fe2000f8e960a */
[----:B-1----:R-:W-:Y:S01]  /*b240*/  FFMA.FTZ R0, R151, c[0x0][0x23c], -R8 ;  /* 0x00008f0097007a23 */ /* 0x002fe20000010808 */
[----:B------:R-:W-:Y:S01]  /*b250*/  FSEL R9, R9, RZ, P1 ;  /* 0x000000ff09097208 */ /* 0x000fe20000800000 */
[----:B------:R-:W-:Y:S02]  /*b260*/  IMAD.WIDE.U32 R4, R4, -0x326172a9, RZ ;  /* 0xcd9e8d5704047825 */ /* 0x000fe400078e00ff */
[----:B------:R1:W-:Y:S01]  /*b270*/  MUFU.EX2 R174, R0 ;  /* 0x0000000000ae7308 */ /* 0x0003e20000000800 */
[----:B------:R-:W-:Y:S01]  /*b280*/  UIADD3 UR19, UR24, -0x4ab325aa, URZ ;  /* 0xb54cda5618137890 */ /* 0x000fe2000fffe03f */
[----:B------:R-:W-:-:S02]  /*b290*/  FFMA.FTZ R2, R17, c[0x0][0x23c], -R9 ;  /* 0x00008f0011027a23 */ /* 0x000fc40000010809 */
[----:B------:R-:W-:Y:S01]  /*b2a0*/  IMAD.WIDE.U32 R20, R6, -0x326172a9, RZ ;  /* 0xcd9e8d5706147825 */ /* 0x000fe200078e00ff */
[----:B------:R-:W-:Y:S01]  /*b2b0*/  LOP3.LUT R7, R4, 0xff, RZ, 0xc0, !PT ;  /* 0x000000ff04077812 */ /* 0x000fe200078ec0ff */
[----:B------:R-:W3:Y:S02]  /*b2c0*/  LDSM.16.MT88.4 R16, [R197+0x10000] ;  /* 0x01000000c510783b */ /* 0x000ee40000004200 */
[----:B------:R-:W-:Y:S01]  /*b2d0*/  MUFU.EX2 R178, R2 ;  /* 0x0000000200b27308 */ /* 0x000fe20000000800 */
[----:B-1----:R-:W-:-:S07]  /*b2e0*/  FFMA.FTZ R0, R149, c[0x0][0x23c], -R8 ;  /* 0x00008f0095007a23 */ /* 0x002fce0000010808 */
[----:B------:R1:W4:Y:S01]  /*b2f0*/  MUFU.EX2 R149, R0 ;  /* 0x0000000000957308 */ /* 0x0003220000000800 */
[----:B------:R-:W-:Y:S01]  /*b300*/  FFMA.FTZ R6, R193, c[0x0][0x23c], -R9 ;  /* 0x00008f00c1067a23 */ /* 0x000fe20000010809 */
[----:B------:R-:W-:Y:S02]  /*b310*/  SHF.R.U32.HI R10, RZ, 0x18, R4 ;  /* 0x00000018ff0a7819 */ /* 0x000fe40000011604 */
[----:B-1----:R-:W-:-:S04]  /*b320*/  LOP3.LUT R0, R4, 0xffff, RZ, 0xc0, !PT ;  /* 0x0000ffff04007812 */ /* 0x002fc800078ec0ff */
[----:B------:R-:W-:Y:S02]  /*b330*/  SHF.R.U32.HI R2, RZ, 0x8, R0 ;  /* 0x00000008ff027819 */ /* 0x000fe40000011600 */
[----:B------:R-:W-:Y:S02]  /*b340*/  LOP3.LUT R0, R5, UR19, R20, 0x96, !PT ;  /* 0x0000001305007c12 */ /* 0x000fe4000f8e9614 */
[----:B------:R-:W-:Y:S02]  /*b350*/  SHF.R.U32.HI R5, RZ, 0x10, R4 ;  /* 0x00000010ff057819 */ /* 0x000fe40000011604 */
[----:B------:R-:W-:Y:S02]  /*b360*/  PRMT R12, R7, 0x5410, R2 ;  /* 0x00005410070c7816 */ /* 0x000fe40000000002 */
[----:B------:R-:W-:Y:S02]  /*b370*/  LOP3.LUT R2, R0, 0xffff, RZ, 0xc0, !PT ;  /* 0x0000ffff00027812 */ /* 0x000fe400078ec0ff */
[----:B------:R-:W-:Y:S01]  /*b380*/  LOP3.LUT R4, R5, 0xff, RZ, 0xc0, !PT ;  /* 0x000000ff05047812 */ /* 0x000fe200078ec0ff */
[----:B------:R-:W-:Y:S01]  /*b390*/  FFMA.FTZ R5, R192, c[0x0][0x23c], -R9 ;  /* 0x00008f00c0057a23 */ /* 0x000fe20000010809 */
[----:B------:R1:W-:Y:S01]  /*b3a0*/  MUFU.EX2 R172, R6 ;  /* 0x0000000600ac7308 */ /* 0x0003e20000000800 */
[----:B------:R-:W-:-:S02]  /*b3b0*/  SHF.R.U32.HI R2, RZ, 0x8, R2 ;  /* 0x00000008ff027819 */ /* 0x000fc40000011602 */
[----:B------:R-:W-:-:S05]  /*b3c0*/  PRMT R11, R4, 0x5410, R10 ;  /* 0x00005410040b7816 */ /* 0x000fca000000000a */
[----:B------:R2:W-:Y:S01]  /*b3d0*/  MUFU.EX2 R204, R5 ;  /* 0x0000000500cc7308 */ /* 0x0005e20000000800 */
[----:B-1----:R-:W-:-:S04]  /*b3e0*/  LOP3.LUT R6, R0, 0xff, RZ, 0xc0, !PT ;  /* 0x000000ff00067812 */ /* 0x002fc800078ec0ff */
[----:B------:R-:W-:Y:S02]  /*b3f0*/  PRMT R10, R6, 0x5410, R2 ;  /* 0x00005410060a7816 */ /* 0x000fe40000000002 */
[----:B--2---:R-:W-:Y:S02]  /*b400*/  FSEL R5, R150, RZ, P1 ;  /* 0x000000ff96057208 */ /* 0x004fe40000800000 */
[----:B------:R-:W-:-:S03]  /*b410*/  SHF.R.U32.HI R2, RZ, 0x10, R0 ;  /* 0x00000010ff027819 */ /* 0x000fc60000011600 */
[----:B------:R-:W-:Y:S01]  /*b420*/  FADD.FTZ R5, R3, -R5 ;  /* 0x8000000503057221 */ /* 0x000fe20000010000 */
[----:B------:R-:W-:Y:S02]  /*b430*/  SHF.R.U32.HI R3, RZ, 0x18, R0 ;  /* 0x00000018ff037819 */ /* 0x000fe40000011600 */
[----:B------:R-:W-:Y:S02]  /*b440*/  FSEL R7, R168, RZ, P2 ;  /* 0x000000ffa8077208 */ /* 0x000fe40001000000 */
[----:B------:R-:W-:Y:S01]  /*b450*/  LOP3.LUT R0, R2, 0xff, RZ, 0xc0, !PT ;  /* 0x000000ff02007812 */ /* 0x000fe200078ec0ff */
[----:B------:R-:W-:Y:S01]  /*b460*/  FFMA.FTZ R4, R184, c[0x0][0x23c], -R9 ;  /* 0x00008f00b8047a23 */ /* 0x000fe20000010809 */
[----:B------:R-:W-:Y:S01]  /*b470*/  F2FP.BF16.PACK_AB R2, R180, R179 ;  /* 0x000000b3b402723e */ /* 0x000fe200000010ff */
[----:B------:R-:W-:Y:S01]  /*b480*/  FADD.FTZ R6, R148, -R7 ;  /* 0x8000000794067221 */ /* 0x000fe20000010000 */
[----:B------:R-:W-:Y:S01]  /*b490*/  PRMT R3, R0, 0x5410, R3 ;  /* 0x0000541000037816 */ /* 0x000fe20000000003 */
[----:B------:R-:W-:Y:S01]  /*b4a0*/  HSET2.LE.AND R0, R10, R251, PT ;  /* 0x000000fb0a007233 */ /* 0x000fe20003803000 */
[----:B------:R1:W2:Y:S01]  /*b4b0*/  MUFU.EX2 R148, R4 ;  /* 0x0000000400947308 */ /* 0x0002a20000000800 */
[----:B------:R-:W-:-:S02]  /*b4c0*/  FMUL.FTZ R6, R6, c[0x0][0x23c] ;  /* 0x00008f0006067a20 */ /* 0x000fc40000410000 */
[----:B------:R-:W-:-:S05]  /*b4d0*/  FMUL.FTZ R5, R5, c[0x0][0x23c] ;  /* 0x00008f0005057a20 */ /* 0x000fca0000410000 */
[----:B------:R-:W3:Y:S01]  /*b4e0*/  MUFU.EX2 R29, R6 ;  /* 0x00000006001d7308 */ /* 0x000ee20000000800 */
[----:B-1----:R-:W-:Y:S01]  /*b4f0*/  LOP3.LUT R4, R0, R2, RZ, 0xc0, !PT ;  /* 0x0000000200047212 */ /* 0x002fe200078ec0ff */
[----:B------:R-:W-:-:S06]  /*b500*/  HSET2.LE.AND R0, R12, R251, PT ;  /* 0x000000fb0c007233 */ /* 0x000fcc0003803000 */
[----:B------:R1:W1:Y:S01]  /*b510*/  MUFU.EX2 R28, R5 ;  /* 0x00000005001c7308 */ /* 0x0002620000000800 */
[----:B------:R-:W1:Y:S01]  /*b520*/  LDSM.16.MT88.4 R12, [R198+0x10000] ;  /* 0x01000000c60c783b */ /* 0x000e620000004200 */
[----:B------:R-:W-:Y:S01]  /*b530*/  HSET2.LE.AND R3, R3, R251, PT ;  /* 0x000000fb03037233 */ /* 0x000fe20003803000 */
[----:B----4-:R-:W-:Y:S02]  /*b540*/  F2FP.BF16.PACK_AB R2, R149, R174 ;  /* 0x000000ae9502723e */ /* 0x010fe400000010ff */
[----:B--2---:R-:W-:Y:S01]  /*b550*/  F2FP.BF16.PACK_AB R7, R148, R204 ;  /* 0x000000cc9407723e */ /* 0x004fe200000010ff */
[----:B---3--:R-:W-:Y:S01]  /*b560*/  FMUL.FTZ R152, R152, R29 ;  /* 0x0000001d98987220 */ /* 0x008fe20000410000 */
[----:B-1----:R-:W-:-:S04]  /*b570*/  F2FP.BF16.PACK_AB R5, R172, R178 ;  /* 0x000000b2ac05723e */ /* 0x002fc800000010ff */
[----:B------:R-:W-:Y:S01]  /*b580*/  LOP3.LUT R5, R3, R5, RZ, 0xc0, !PT ;  /* 0x0000000503057212 */ /* 0x000fe200078ec0ff */
[----:B------:R-:W-:Y:S01]  /*b590*/  HSET2.LE.AND R3, R11, R251, PT ;  /* 0x000000fb0b037233 */ /* 0x000fe20003803000 */
[----:B------:R-:W-:Y:S01]  /*b5a0*/  LOP3.LUT R6, R0, R2, RZ, 0xc0, !PT ;  /* 0x0000000200067212 */ /* 0x000fe200078ec0ff */
[----:B------:R-:W-:Y:S02]  /*b5b0*/  FMUL.FTZ R153, R153, R29 ;  /* 0x0000001d99997220 */ /* 0x000fe40000410000 */
[-C--:B------:R-:W-:Y:S01]  /*b5c0*/  FMUL.FTZ R154, R154, R28.reuse ;  /* 0x0000001c9a9a7220 */ /* 0x080fe20000410000 */
[----:B------:R-:W-:Y:S01]  /*b5d0*/  LOP3.LUT R7, R3, R7, RZ, 0xc0, !PT ;  /* 0x0000000703077212 */ /* 0x000fe200078ec0ff */
[----:B------:R-:W-:Y:S02]  /*b5e0*/  FMUL.FTZ R155, R155, R28 ;  /* 0x0000001c9b9b7220 */ /* 0x000fe40000410000 */
[-C--:B------:R-:W-:Y:S02]  /*b5f0*/  FMUL.FTZ R156, R156, R29.reuse ;  /* 0x0000001d9c9c7220 */ /* 0x080fe40000410000 */
[----:B------:R-:W-:-:S02]  /*b600*/  FMUL.FTZ R157, R157, R29 ;  /* 0x0000001d9d9d7220 */ /* 0x000fc40000410000 */
[-C--:B------:R-:W-:Y:S02]  /*b610*/  FMUL.FTZ R158, R158, R28.reuse ;  /* 0x0000001c9e9e7220 */ /* 0x080fe40000410000 */
[----:B------:R-:W-:Y:S01]  /*b620*/  FMUL.FTZ R159, R159, R28 ;  /* 0x0000001c9f9f7220 */ /* 0x000fe20000410000 */
[C---:B------:R-:W-:Y:S08]  /*b630*/  HMMA.16816.F32.BF16 R152, R4.reuse, R16, R152 ;  /* 0x000000100498723c */ /* 0x040ff00000041898 */
        /* <DEDUP_REMOVED lines=8> */
[-C--:B------:R-:W-:Y:S01]  /*b6c0*/  FMUL.FTZ R42, R42, R28.reuse ;  /* 0x0000001c2a2a7220 */ /* 0x080fe20000410000 */
[----:B------:R-:W-:Y:S01]  /*b6d0*/  HMMA.16816.F32.BF16 R184, R4, R12, R36 ;  /* 0x0000000c04b8723c */ /* 0x000fe20000041824 */
[----:B------:R-:W-:-:S07]  /*b6e0*/  FMUL.FTZ R43, R43, R28 ;  /* 0x0000001c2b2b7220 */ /* 0x000fce0000410000 */
[----:B------:R-:W-:Y:S01]  /*b6f0*/  HMMA.16816.F32.BF16 R12, R4, R14, R40 ;  /* 0x0000000e040c723c */ /* 0x000fe20000041828 */
[-C--:B------:R-:W-:Y:S02]  /*b700*/  FMUL.FTZ R44, R44, R29.reuse ;  /* 0x0000001d2c2c7220 */ /* 0x080fe40000410000 */
[-C--:B------:R-:W-:Y:S02]  /*b710*/  FMUL.FTZ R45, R45, R29.reuse ;  /* 0x0000001d2d2d7220 */ /* 0x080fe40000410000 */
[-C--:B------:R-:W-:Y:S02]  /*b720*/  FMUL.FTZ R46, R46, R28.reuse ;  /* 0x0000001c2e2e7220 */ /* 0x080fe40000410000 */
[----:B------:R-:W-:Y:S02]  /*b730*/  FMUL.FTZ R47, R47, R28 ;  /* 0x0000001c2f2f7220 */ /* 0x000fe40000410000 */
[-C--:B------:R-:W-:Y:S02]  /*b740*/  FMUL.FTZ R48, R48, R29.reuse ;  /* 0x0000001d30307220 */ /* 0x080fe40000410000 */
[----:B------:R-:W-:-:S02]  /*b750*/  FMUL.FTZ R49, R49, R29 ;  /* 0x0000001d31317220 */ /* 0x000fc40000410000 */
[-C--:B------:R-:W-:Y:S02]  /*b760*/  FMUL.FTZ R50, R50, R28.reuse ;  /* 0x0000001c32327220 */ /* 0x080fe40000410000 */
[----:B------:R-:W-:Y:S01]  /*b770*/  FMUL.FTZ R51, R51, R28 ;  /* 0x0000001c33337220 */ /* 0x000fe20000410000 */
[----:B------:R-:W-:Y:S01]  /*b780*/  MOV R158, R184 ;  /* 0x000000b8009e7202 */ /* 0x000fe20000000f00 */
[----:B------:R-:W-:Y:S01]  /*b790*/  IMAD.MOV.U32 R207, RZ, RZ, R185 ;  /* 0x000000ffffcf7224 */ /* 0x000fe200078e00b9 */
[----:B------:R-:W-:Y:S01]  /*b7a0*/  MOV R206, R186 ;  /* 0x000000ba00ce7202 */ /* 0x000fe20000000f00 */
[----:B------:R-:W-:Y:S02]  /*b7b0*/  IMAD.MOV.U32 R205, RZ, RZ, R187 ;  /* 0x000000ffffcd7224 */ /* 0x000fe400078e00bb */
[----:B-1----:R-:W-:Y:S03]  /*b7c0*/  HMMA.16816.F32.BF16 R184, R4, R16, R44 ;  /* 0x0000001004b8723c */ /* 0x002fe6000004182c */
[----:B------:R-:W-:Y:S01]  /*b7d0*/  MOV R157, R14 ;  /* 0x0000000e009d7202 */ /* 0x000fe20000000f00 */
[----:B------:R-:W-:-:S04]  /*b7e0*/  IMAD.MOV.U32 R156, RZ, RZ, R15 ;  /* 0x000000ffff9c7224 */ /* 0x000fc800078e000f */
[----:B------:R-:W-:Y:S01]  /*b7f0*/  HMMA.16816.F32.BF16 R16, R4, R18, R48 ;  /* 0x000000120410723c */ /* 0x000fe20000041830 */
[----:B------:R-:W-:Y:S01]  /*b800*/  MOV R151, R13 ;  /* 0x0000000d00977202 */ /* 0x000fe20000000f00 */
[----:B------:R-:W-:Y:S02]  /*b810*/  IMAD.MOV.U32 R43, RZ, RZ, R12 ;  /* 0x000000ffff2b7224 */ /* 0x000fe400078e000c */
[----:B------:R-:W1:Y:S01]  /*b820*/  LDSM.16.MT88.4 R12, [R199+0x10000] ;  /* 0x01000000c70c783b */ /* 0x000e620000004200 */
[-C--:B------:R-:W-:Y:S02]  /*b830*/  FMUL.FTZ R52, R52, R29.reuse ;  /* 0x0000001d34347220 */ /* 0x080fe40000410000 */
[----:B------:R-:W-:Y:S02]  /*b840*/  FMUL.FTZ R53, R53, R29 ;  /* 0x0000001d35357220 */ /* 0x000fe40000410000 */
[----:B------:R-:W-:Y:S11]  /*b850*/  FMUL.FTZ R54, R54, R28 ;  /* 0x0000001c36367220 */ /* 0x000ff60000410000 */
[----:B------:R-:W-:Y:S04]  /*b860*/  @!UPT UIADD3 URZ, URZ, URZ, URZ ;  /* 0x0000003f3f3ff290 */ /* 0x000fe8000fffe03f */
[----:B------:R-:W-:Y:S01]  /*b870*/  MOV R10, R18 ;  /* 0x00000012000a7202 */ /* 0x000fe20000000f00 */
[----:B------:R-:W-:Y:S01]  /*b880*/  IMAD.MOV.U32 R3, RZ, RZ, R19 ;  /* 0x000000ffff037224 */ /* 0x000fe200078e0013 */
[----:B------:R-:W-:Y:S02]  /*b890*/  MOV R2, R17 ;  /* 0x0000001100027202 */ /* 0x000fe40000000f00 */
[----:B------:R-:W-:Y:S02]  /*b8a0*/  MOV R0, R16 ;  /* 0x0000001000007202 */ /* 0x000fe40000000f00 */
        /* <DEDUP_REMOVED lines=17> */
[C---:B--2---:R-:W-:Y:S08]  /*b9c0*/  HMMA.16816.F32.BF16 R232, R4.reuse, R16, R60 ;  /* 0x0000001004e8723c */ /* 0x044ff0000004183c */
[----:B------:R-:W-:Y:S01]  /*b9d0*/  HMMA.16816.F32.BF16 R228, R4, R18, R64 ;  /* 0x0000001204e4723c */ /* 0x000fe20000041840 */
[----:B------:R-:W2:Y:S01]  /*b9e0*/  LDSM.16.MT88.4 R16, [R200+0x12000] ;  /* 0x01200000c810783b */ /* 0x000ea20000004200 */
        /* <DEDUP_REMOVED lines=8> */
[----:B------:R3:W-:Y:S01]  /*ba70*/  STL [R1+0x68], R203 ;  /* 0x000068cb01007387 */ /* 0x0007e20000100800 */
[----:B------:R-:W-:-:S03]  /*ba80*/  MOV R54, R194 ;  /* 0x000000c200367202 */ /* 0x000fc60000000f00 */
[----:B------:R4:W-:Y:S01]  /*ba90*/  STL [R1+0x64], R202 ;  /* 0x000064ca01007387 */ /* 0x0009e20000100800 */
[----:B-1----:R-:W-:Y:S03]  /*baa0*/  HMMA.16816.F32.BF16 R192, R4, R12, R68 ;  /* 0x0000000c04c0723c */ /* 0x002fe60000041844 */
[----:B------:R1:W-:Y:S04]  /*bab0*/  STL [R1+0x60], R201 ;  /* 0x000060c901007387 */ /* 0x0003e80000100800 */
[----:B------:R2:W-:Y:S01]  /*bac0*/  STL [R1+0x5c], R196 ;  /* 0x00005cc401007387 */ /* 0x0005e20000100800 */
[----:B---3--:R-:W-:Y:S01]  /*bad0*/  MOV R203, R188 ;  /* 0x000000bc00cb7202 */ /* 0x008fe20000000f00 */
[----:B----4-:R-:W-:Y:S01]  /*bae0*/  IMAD.MOV.U32 R202, RZ, RZ, R189 ;  /* 0x000000ffffca7224 */ /* 0x010fe200078e00bd */
[----:B-1----:R-:W-:Y:S01]  /*baf0*/  MOV R201, R190 ;  /* 0x000000be00c97202 */ /* 0x002fe20000000f00 */
[----:B--2---:R-:W-:-:S02]  /*bb00*/  IMAD.MOV.U32 R196, RZ, RZ, R191 ;  /* 0x000000ffffc47224 */ /* 0x004fc400078e00bf */
[----:B------:R-:W-:Y:S01]  /*bb10*/  HMMA.16816.F32.BF16 R188, R4, R14, R72 ;  /* 0x0000000e04bc723c */ /* 0x000fe20000041848 */
[----:B------:R-:W1:Y:S01]  /*bb20*/  LDSM.16.MT88.4 R12, [R199+0x12000] ;  /* 0x01200000c70c783b */ /* 0x000e620000004200 */
[-C--:B------:R-:W-:Y:S02]  /*bb30*/  FMUL.FTZ R76, R76, R29.reuse ;  /* 0x0000001d4c4c7220 */ /* 0x080fe40000410000 */
[----:B------:R-:W-:Y:S02]  /*bb40*/  FMUL.FTZ R77, R77, R29 ;  /* 0x0000001d4d4d7220 */ /* 0x000fe40000410000 */
[-C--:B------:R-:W-:Y:S02]  /*bb50*/  FMUL.FTZ R78, R78, R28.reuse ;  /* 0x0000001c4e4e7220 */ /* 0x080fe40000410000 */
[----:B------:R-:W-:Y:S02]  /*bb60*/  FMUL.FTZ R79, R79, R28 ;  /* 0x0000001c4f4f7220 */ /* 0x000fe40000410000 */
[----:B------:R-:W-:-:S02]  /*bb70*/  IMAD.MOV.U32 R11, RZ, RZ, R184 ;  /* 0x000000ffff0b7224 */ /* 0x000fc400078e00b8 */
[-C--:B------:R-:W-:Y:S02]  /*bb80*/  FMUL.FTZ R80, R80, R29.reuse ;  /* 0x0000001d50507220 */ /* 0x080fe40000410000 */
[----:B------:R-:W-:Y:S02]  /*bb90*/  FMUL.FTZ R81, R81, R29 ;  /* 0x0000001d51517220 */ /* 0x000fe40000410000 */
[-C--:B------:R-:W-:Y:S02]  /*bba0*/  FMUL.FTZ R82, R82, R28.reuse ;  /* 0x0000001c52527220 */ /* 0x080fe40000410000 */
[----:B------:R-:W-:Y:S01]  /*bbb0*/  FMUL.FTZ R83, R83, R28 ;  /* 0x0000001c53537220 */ /* 0x000fe20000410000 */
[----:B------:R-:W-:Y:S01]  /*bbc0*/  MOV R39, R186 ;  /* 0x000000ba00277202 */ /* 0x000fe20000000f00 */
[----:B------:R-:W-:Y:S01]  /*bbd0*/  IMAD.MOV.U32 R37, RZ, RZ, R187 ;  /* 0x000000ffff257224 */ /* 0x000fe200078e00bb */
[----:B------:R-:W-:Y:S02]  /*bbe0*/  MOV R36, R185 ;  /* 0x000000b900247202 */ /* 0x000fe40000000f00 */
[----:B------:R-:W-:Y:S01]  /*bbf0*/  HMMA.16816.F32.BF16 R184, R4, R16, R76 ;  /* 0x0000001004b8723c */ /* 0x000fe2000004184c */
[----:B------:R-:W-:-:S02]  /*bc00*/  MOV R70, R11 ;  /* 0x0000000b00467202 */ /* 0x000fc40000000f00 */
[----:B------:R-:W-:Y:S01]  /*bc10*/  MOV R68, R10 ;  /* 0x0000000a00447202 */ /* 0x000fe20000000f00 */
[----:B------:R-:W-:Y:S01]  /*bc20*/  IMAD.MOV.U32 R10, RZ, RZ, R183 ;  /* 0x000000ffff0a7224 */ /* 0x000fe200078e00b7 */
[----:B------:R-:W-:Y:S02]  /*bc30*/  MOV R11, R181 ;  /* 0x000000b5000b7202 */ /* 0x000fe40000000f00 */
[----:B------:R-:W-:Y:S02]  /*bc40*/  MOV R79, R2 ;  /* 0x00000002004f7202 */ /* 0x000fe40000000f00 */
[----:B------:R-:W-:Y:S02]  /*bc50*/  MOV R2, R180 ;  /* 0x000000b400027202 */ /* 0x000fe40000000f00 */
        /* <DEDUP_REMOVED lines=19> */
[----:B-1----:R-:W-:Y:S01]  /*bd90*/  HMMA.16816.F32.BF16 R176, R4, R12, R84 ;  /* 0x0000000c04b0723c */ /* 0x002fe20000041854 */
[----:B------:R-:W-:-:S02]  /*bda0*/  MOV R60, R39 ;  /* 0x00000027003c7202 */ /* 0x000fc40000000f00 */
[----:B------:R-:W-:Y:S02]  /*bdb0*/  MOV R39, R174 ;  /* 0x000000ae00277202 */ /* 0x000fe40000000f00 */
[----:B------:R-:W-:Y:S02]  /*bdc0*/  MOV R151, R173 ;  /* 0x000000ad00977202 */ /* 0x000fe40000000f00 */
[----:B------:R-:W-:Y:S01]  /*bdd0*/  IMAD.MOV.U32 R85, RZ, RZ, R175 ;  /* 0x000000ffff557224 */ /* 0x000fe200078e00af */
[----:B------:R-:W-:Y:S02]  /*bde0*/  MOV R84, R172 ;  /* 0x000000ac00547202 */ /* 0x000fe40000000f00 */
[----:B------:R-:W-:Y:S01]  /*bdf0*/  HMMA.16816.F32.BF16 R172, R4, R14, R88 ;  /* 0x0000000e04ac723c */ /* 0x000fe20000041858 */
[----:B------:R-:W1:Y:S01]  /*be00*/  LDSM.16.MT88.4 R12, [R198+0x14000] ;  /* 0x01400000c60c783b */ /* 0x000e620000004200 */
[-C--:B------:R-:W-:Y:S02]  /*be10*/  FMUL.FTZ R92, R92, R29.reuse ;  /* 0x0000001d5c5c7220 */ /* 0x080fe40000410000 */
[----:B------:R-:W-:-:S02]  /*be20*/  FMUL.FTZ R93, R93, R29 ;  /* 0x0000001d5d5d7220 */ /* 0x000fc40000410000 */
[-C--:B------:R-:W-:Y:S02]  /*be30*/  FMUL.FTZ R94, R94, R28.reuse ;  /* 0x0000001c5e5e7220 */ /* 0x080fe40000410000 */
[-C--:B------:R-:W-:Y:S02]  /*be40*/  FMUL.FTZ R95, R95, R28.reuse ;  /* 0x0000001c5f5f7220 */ /* 0x080fe40000410000 */
[-C--:B------:R-:W-:Y:S02]  /*be50*/  FMUL.FTZ R96, R96, R29.reuse ;  /* 0x0000001d60607220 */ /* 0x080fe40000410000 */
[----:B------:R-:W-:Y:S02]  /*be60*/  FMUL.FTZ R97, R97, R29 ;  /* 0x0000001d61617220 */ /* 0x000fe40000410000 */
[-C--:B------:R-:W-:Y:S02]  /*be70*/  FMUL.FTZ R98, R98, R28.reuse ;  /* 0x0000001c62627220 */ /* 0x080fe40000410000 */
[----:B------:R-:W-:Y:S01]  /*be80*/  FMUL.FTZ R99, R99, R28 ;  /* 0x0000001c63637220 */ /* 0x000fe20000410000 */
[----:B------:R-:W-:Y:S01]  /*be90*/  MOV R55, R158 ;  /* 0x0000009e00377202 */ /* 0x000fe20000000f00 */
[----:B------:R-:W-:Y:S01]  /*bea0*/  IMAD.MOV.U32 R52, RZ, RZ, R157 ;  /* 0x000000ffff347224 */ /* 0x000fe200078e009d */
[----:B------:R-:W-:-:S02]  /*beb0*/  MOV R53, R156 ;  /* 0x0000009c00357202 */ /* 0x000fc40000000f00 */
        /* <DEDUP_REMOVED lines=21> */
[----:B------:R-:W-:Y:S02]  /*c010*/  FMUL.FTZ R115, R115, R28 ;  /* 0x0000001c73737220 */ /* 0x000fe40000410000 */
[----:B------:R-:W-:Y:S01]  /*c020*/  IMAD.MOV.U32 R38, RZ, RZ, R44 ;  /* 0x000000ffff267224 */ /* 0x000fe200078e002c */
[----:B------:R-:W-:Y:S01]  /*c030*/  MOV R95, R37 ;  /* 0x00000025005f7202 */ /* 0x000fe20000000f00 */
[----:B------:R-:W-:Y:S01]  /*c040*/  IMAD.MOV.U32 R94, RZ, RZ, R36 ;  /* 0x000000ffff5e7224 */ /* 0x000fe200078e0024 */
[----:B------:R-:W-:Y:S02]  /*c050*/  MOV R93, R39 ;  /* 0x00000027005d7202 */ /* 0x000fe40000000f00 */
[----:B------:R-:W-:Y:S01]  /*c060*/  MOV R86, R38 ;  /* 0x0000002600567202 */ /* 0x000fe20000000f00 */
        /* <DEDUP_REMOVED lines=37> */
[----:B------:R-:W-:Y:S02]  /*c2c0*/  FMUL.FTZ R141, R141, R29 ;  /* 0x0000001d8d8d7220 */ /* 0x000fe40000410000 */
[-C--:B------:R-:W-:Y:S02]  /*c2d0*/  FMUL.FTZ R142, R142, R28.reuse ;  /* 0x0000001c8e8e7220 */ /* 0x080fe40000410000 */
[----:B------:R-:W-:Y:S01]  /*c2e0*/  FMUL.FTZ R143, R143, R28 ;  /* 0x0000001c8f8f7220 */ /* 0x000fe20000410000 */
[----:B------:R-:W-:Y:S01]  /*c2f0*/  MOV R97, R0 ;  /* 0x0000000000617202 */ /* 0x000fe20000000f00 */
[----:B------:R-:W-:Y:S01]  /*c300*/  FFMA.FTZ R0, R240, c[0x0][0x23c], -R8 ;  /* 0x00008f00f0007a23 */ /* 0x000fe20000010808 */
[----:B------:R-:W-:Y:S01]  /*c310*/  MOV R41, R47 ;  /* 0x0000002f00297202 */ /* 0x000fe20000000f00 */
[----:B------:R-:W-:Y:S01]  /*c320*/  IMAD.MOV.U32 R42, RZ, RZ, R46 ;  /* 0x000000ffff2a7224 */ /* 0x000fe200078e002e */
[----:B------:R-:W-:Y:S02]  /*c330*/  MOV R40, R45 ;  /* 0x0000002d00287202 */ /* 0x000fe40000000f00 */
[----:B------:R-:W-:Y:S01]  /*c340*/  MOV R98, R2 ;  /* 0x0000000200627202 */ /* 0x000fe20000000f00 */
[----:B--2---:R-:W-:Y:S01]  /*c350*/  HMMA.16816.F32.BF16 R44, R4, R16, R140 ;  /* 0x00000010042c723c */ /* 0x004fe2000004188c */
[----:B------:R2:W-:Y:S01]  /*c360*/  MUFU.EX2 R142, R0 ;  /* 0x00000000008e7308 */ /* 0x0005e20000000800 */
[----:B------:R-:W-:-:S02]  /*c370*/  FFMA.FTZ R2, R169, c[0x0][0x23c], -R8 ;  /* 0x00008f00a9027a23 */ /* 0x000fc40000010808 */
[-C--:B------:R-:W-:Y:S02]  /*c380*/  FMUL.FTZ R160, R160, R29.reuse ;  /* 0x0000001da0a07220 */ /* 0x080fe40000410000 */
[----:B------:R-:W-:-:S03]  /*c390*/  FMUL.FTZ R161, R161, R29 ;  /* 0x0000001da1a17220 */ /* 0x000fc60000410000 */
[----:B------:R3:W4:Y:S01]  /*c3a0*/  MUFU.EX2 R96, R2 ;  /* 0x0000000200607308 */ /* 0x0007220000000800 */
[----:B------:R-:W-:Y:S02]  /*c3b0*/  FMUL.FTZ R162, R162, R28 ;  /* 0x0000001ca2a27220 */ /* 0x000fe40000410000 */
[----:B--2---:R-:W-:-:S05]  /*c3c0*/  FFMA.FTZ R0, R227, c[0x0][0x23c], -R8 ;  /* 0x00008f00e3007a23 */ /* 0x004fca0000010808 */
[----:B------:R2:W1:Y:S01]  /*c3d0*/  MUFU.EX2 R240, R0 ;  /* 0x0000000000f07308 */ /* 0x0004620000000800 */
[----:B------:R-:W-:Y:S01]  /*c3e0*/  FMUL.FTZ R163, R163, R28 ;  /* 0x0000001ca3a37220 */ /* 0x000fe20000410000 */
[----:B---3--:R-:W-:Y:S01]  /*c3f0*/  LOP3.LUT R2, R21, UR29, R22, 0x96, !PT ;  /* 0x0000001d15027c12 */ /* 0x008fe2000f8e9616 */
[----:B------:R-:W-:Y:S01]  /*c400*/  IMAD.MOV.U32 R92, RZ, RZ, R3 ;  /* 0x000000ffff5c7224 */ /* 0x000fe200078e0003 */
[----:B------:R-:W-:Y:S01]  /*c410*/  UIADD3 UR36, UR25, 0x646e171e, URZ ;  /* 0x646e171e19247890 */ /* 0x000fe2000fffe03f */
[----:B------:R-:W-:Y:S01]  /*c420*/  FMUL.FTZ R144, R144, R29 ;  /* 0x0000001d90907220 */ /* 0x000fe20000410000 */
[----:B------:R-:W-:Y:S01]  /*c430*/  MOV R83, R148 ;  /* 0x0000009400537202 */ /* 0x000fe20000000f00 */
[----:B------:R-:W-:Y:S01]  /*c440*/  IMAD.WIDE.U32 R2, R2, -0x2daee0ad, RZ ;  /* 0xd2511f5302027825 */ /* 0x000fe200078e00ff */
[----:B------:R-:W-:Y:S01]  /*c450*/  MOV R76, R42 ;  /* 0x0000002a004c7202 */ /* 0x000fe20000000f00 */
[----:B------:R-:W-:Y:S02]  /*c460*/  LDSM.16.MT88.4 R20, [R198+0x10800] ;  /* 0x01080000c614783b */ /* 0x000fe40000004200 */
[----:B--2---:R-:W-:-:S02]  /*c470*/  FFMA.FTZ R0, R225, c[0x0][0x23c], -R8 ;  /* 0x00008f00e1007a23 */ /* 0x004fc40000010808 */
[-C--:B------:R-:W-:Y:S02]  /*c480*/  FMUL.FTZ R145, R145, R29.reuse ;  /* 0x0000001d91917220 */ /* 0x080fe40000410000 */
[----:B------:R2:W-:Y:S01]  /*c490*/  MUFU.EX2 R80, R0 ;  /* 0x0000000000507308 */ /* 0x0005e20000000800 */
[-C--:B------:R-:W-:Y:S02]  /*c4a0*/  FMUL.FTZ R146, R146, R28.reuse ;  /* 0x0000001c92927220 */ /* 0x080fe40000410000 */
[-C--:B------:R-:W-:Y:S02]  /*c4b0*/  FMUL.FTZ R147, R147, R28.reuse ;  /* 0x0000001c93937220 */ /* 0x080fe40000410000 */
[-C--:B------:R-:W-:Y:S02]  /*c4c0*/  FMUL.FTZ R164, R164, R29.reuse ;  /* 0x0000001da4a47220 */ /* 0x080fe40000410000 */
[----:B------:R-:W-:Y:S02]  /*c4d0*/  FMUL.FTZ R165, R165, R29 ;  /* 0x0000001da5a57220 */ /* 0x000fe40000410000 */
[----:B------:R-:W-:-:S02]  /*c4e0*/  FMUL.FTZ R166, R166, R28 ;  /* 0x0000001ca6a67220 */ /* 0x000fc40000410000 */
[----:B------:R-:W-:Y:S01]  /*c4f0*/  FMUL.FTZ R167, R167, R28 ;  /* 0x0000001ca7a77220 */ /* 0x000fe20000410000 */
[----:B------:R-:W-:Y:S01]  /*c500*/  MOV R87, R40 ;  /* 0x0000002800577202 */ /* 0x000fe20000000f00 */
[----:B------:R-:W-:Y:S02]  /*c510*/  IMAD.MOV.U32 R62, RZ, RZ, R43 ;  /* 0x000000ffff3e7224 */ /* 0x000fe400078e002b */
[----:B--2---:R-:W-:Y:S02]  /*c520*/  FFMA.FTZ R0, R241, c[0x0][0x23c], -R9 ;  /* 0x00008f00f1007a23 */ /* 0x004fe40000010809 */
[----:B------:R-:W-:Y:S02]  /*c530*/  IMAD.MOV.U32 R77, RZ, RZ, R41 ;  /* 0x000000ffff4d7224 */ /* 0x000fe400078e0029 */
[----:B------:R-:W-:Y:S01]  /*c540*/  IMAD.MOV.U32 R148, RZ, RZ, R224 ;  /* 0x000000ffff947224 */ /* 0x000fe200078e00e0 */
[----:B------:R-:W-:Y:S01]  /*c550*/  HMMA.16816.F32.BF16 R40, R4, R18, R160 ;  /* 0x000000120428723c */ /* 0x000fe200000418a0 */
[----:B------:R2:W-:Y:S01]  /*c560*/  MUFU.EX2 R224, R0 ;  /* 0x0000000000e07308 */ /* 0x0005e20000000800 */
[----:B------:R-:W3:Y:S01]  /*c570*/  LDSM.16.MT88.4 R16, [R197+0x10800] ;  /* 0x01080000c510783b */ /* 0x000ee20000004200 */
[----:B------:R-:W-:-:S05]  /*c580*/  MOV R82, R10 ;  /* 0x0000000a00527202 */ /* 0x000fca0000000f00 */
[----:B-1----:R-:W-:Y:S01]  /*c590*/  HMMA.16816.F32.BF16 R48, R4, R12, R144 ;  /* 0x0000000c0430723c */ /* 0x002fe20000041890 */
[----:B------:R-:W-:Y:S01]  /*c5a0*/  FFMA.FTZ R10, R237, c[0x0][0x23c], -R9 ;  /* 0x00008f00ed0a7a23 */ /* 0x000fe20000010809 */
[----:B--2---:R-:W-:-:S06]  /*c5b0*/  LOP3.LUT R0, R3, UR36, R24, 0x96, !PT ;  /* 0x0000002403007c12 */ /* 0x004fcc000f8e9618 */
[----:B------:R-:W-:Y:S01]  /*c5c0*/  HMMA.16816.F32.BF16 R56, R4, R14, R164 ;  /* 0x0000000e0438723c */ /* 0x000fe200000418a4 */
[----:B------:R-:W-:-:S06]  /*c5d0*/  LOP3.LUT R3, R2, 0xffff, RZ, 0xc0, !PT ;  /* 0x0000ffff02037812 */ /* 0x000fcc00078ec0ff */
[----:B------:R-:W-:Y:S02]  /*c5e0*/  LOP3.LUT R4, R0, 0xffff, RZ, 0xc0, !PT ;  /* 0x0000ffff00047812 */ /* 0x000fe400078ec0ff */
[----:B------:R-:W-:Y:S01]  /*c5f0*/  SHF.R.U32.HI R6, RZ, 0x8, R3 ;  /* 0x00000008ff067819 */ /* 0x000fe20000011603 */
[--C-:B------:R-:W-:Y:S01]  /*c600*/  FFMA.FTZ R5, R236, c[0x0][0x23c], -R9.reuse ;  /* 0x00008f00ec057a23 */ /* 0x100fe20000010809 */
[----:B------:R-:W-:Y:S01]  /*c610*/  SHF.R.U32.HI R3, RZ, 0x8, R4 ;  /* 0x00000008ff037819 */ /* 0x000fe20000011604 */
[----:B------:R-:W-:Y:S01]  /*c620*/  FFMA.FTZ R4, R170, c[0x0][0x23c], -R9 ;  /* 0x00008f00aa047a23 */ /* 0x000fe20000010809 */
[----:B------:R-:W-:Y:S01]  /*c630*/  LOP3.LUT R7, R0, 0xff, RZ, 0xc0, !PT ;  /* 0x000000ff00077812 */ /* 0x000fe200078ec0ff */
[----:B------:R-:W-:Y:S01]  /*c640*/  IMAD.MOV.U32 R81, RZ, RZ, R11 ;  /* 0x000000ffff517224 */ /* 0x000fe200078e000b */
[----:B------:R1:W2:Y:S01]  /*c650*/  MUFU.EX2 R99, R10 ;  /* 0x0000000a00637308 */ /* 0x0002a20000000800 */
[----:B----4-:R-:W-:Y:S02]  /*c660*/  MOV R236, R96 ;  /* 0x0000006000ec7202 */ /* 0x010fe40000000f00 */
[----:B------:R-:W-:-:S02]  /*c670*/  LOP3.LUT R11, R2, 0xff, RZ, 0xc0, !PT ;  /* 0x000000ff020b7812 */ /* 0x000fc400078ec0ff */
[----:B------:R-:W-:-:S03]  /*c680*/  SHF.R.U32.HI R12, RZ, 0x18, R2 ;  /* 0x00000018ff0c7819 */ /* 0x000fc60000011602 */
[----:B------:R4:W-:Y:S01]  /*c690*/  MUFU.EX2 R237, R5 ;  /* 0x0000000500ed7308 */ /* 0x0009e20000000800 */
[----:B-1----:R-:W-:-:S07]  /*c6a0*/  SHF.R.U32.HI R10, RZ, 0x10, R2 ;  /* 0x00000010ff0a7819 */ /* 0x002fce0000011602 */
[----:B------:R1:W1:Y:S01]  /*c6b0*/  MUFU.EX2 R96, R4 ;  /* 0x0000000400607308 */ /* 0x0002620000000800 */
[----:B------:R-:W-:Y:S02]  /*c6c0*/  PRMT R2, R7, 0x5410, R3 ;  /* 0x0000541007027816 */ /* 0x000fe40000000003 */
[--C-:B------:R-:W-:Y:S02]  /*c6d0*/  SHF.R.U32.HI R3, RZ, 0x10, R0.reuse ;  /* 0x00000010ff037819 */ /* 0x100fe40000011600 */
[----:B------:R-:W-:Y:S02]  /*c6e0*/  LOP3.LUT R7, R10, 0xff, RZ, 0xc0, !PT ;  /* 0x000000ff0a077812 */ /* 0x000fe400078ec0ff */
[----:B----4-:R-:W-:Y:S02]  /*c6f0*/  SHF.R.U32.HI R5, RZ, 0x18, R0 ;  /* 0x00000018ff057819 */ /* 0x010fe40000011600 */
[----:B------:R-:W-:Y:S01]  /*c700*/  LOP3.LUT R3, R3, 0xff, RZ, 0xc0, !PT ;  /* 0x000000ff03037812 */ /* 0x000fe200078ec0ff */
[----:B------:R-:W-:Y:S01]  /*c710*/  HSET2.LE.AND R0, R2, R251, PT ;  /* 0x000000fb02007233 */ /* 0x000fe20003803000 */
[----:B------:R-:W-:-:S02]  /*c720*/  PRMT R6, R11, 0x5410, R6 ;  /* 0x000054100b067816 */ /* 0x000fc40000000006 */
[----:B------:R-:W-:Y:S02]  /*c730*/  F2FP.BF16.PACK_AB R2, R240, R142 ;  /* 0x0000008ef002723e */ /* 0x000fe400000010ff */
[----:B------:R-:W-:Y:S02]  /*c740*/  PRMT R7, R7, 0x5410, R12 ;  /* 0x0000541007077816 */ /* 0x000fe4000000000c */
[----:B------:R-:W-:Y:S01]  /*c750*/  PRMT R5, R3, 0x5410, R5 ;  /* 0x0000541003057816 */ /* 0x000fe20000000005 */
[----:B------:R-:W4:Y:S01]  /*c760*/  LDSM.16.MT88.4 R12, [R200+0x10800] ;  /* 0x01080000c80c783b */ /* 0x000f220000004200 */
[----:B-1----:R-:W-:Y:S01]  /*c770*/  LOP3.LUT R4, R0, R2, RZ, 0xc0, !PT ;  /* 0x0000000200047212 */ /* 0x002fe200078ec0ff */
[--C-:B------:R-:W-:Y:S01]  /*c780*/  HSET2.LE.AND R3, R6, R251.reuse, PT ;  /* 0x000000fb06037233 */ /* 0x100fe20003803000 */
[----:B------:R-:W-:Y:S01]  /*c790*/  MOV R100, R94 ;  /* 0x0000005e00647202 */ /* 0x000fe20000000f00 */
[--C-:B------:R-:W-:Y:S01]  /*c7a0*/  HSET2.LE.AND R7, R7, R251.reuse, PT ;  /* 0x000000fb07077233 */ /* 0x100fe20003803000 */
[----:B------:R-:W-:Y:S01]  /*c7b0*/  MOV R101, R95 ;  /* 0x0000005f00657202 */ /* 0x000fe20000000f00 */
[----:B------:R-:W-:Y:S01]  /*c7c0*/  HSET2.LE.AND R0, R5, R251, PT ;  /* 0x000000fb05007233 */ /* 0x000fe20003803000 */
[----:B------:R-:W-:Y:S01]  /*c7d0*/  IMAD.MOV.U32 R107, RZ, RZ, R84 ;  /* 0x000000ffff6b7224 */ /* 0x000fe200078e0054 */
[----:B--2---:R-:W-:Y:S01]  /*c7e0*/  F2FP.BF16.PACK_AB R2, R99, R224 ;  /* 0x000000e06302723e */ /* 0x004fe200000010ff */
[----:B------:R-:W-:Y:S01]  /*c7f0*/  IMAD.MOV.U32 R84, RZ, RZ, R78 ;  /* 0x000000ffff547224 */ /* 0x000fe200078e004e */
[----:B------:R-:W-:-:S02]  /*c800*/  F2FP.BF16.PACK_AB R6, R236, R80 ;  /* 0x00000050ec06723e */ /* 0x000fc400000010ff */
[----:B------:R-:W-:Y:S01]  /*c810*/  F2FP.BF16.PACK_AB R10, R96, R237 ;  /* 0x000000ed600a723e */ /* 0x000fe200000010ff */
[----:B------:R-:W-:Y:S01]  /*c820*/  IMAD.MOV.U32 R78, RZ, RZ, R60 ;  /* 0x000000ffff4e7224 */ /* 0x000fe200078e003c */
[----:B------:R-:W-:Y:S02]  /*c830*/  MOV R94, R76 ;  /* 0x0000004c005e7202 */ /* 0x000fe40000000f00 */
[----:B------:R-:W-:Y:S01]  /*c840*/  MOV R95, R77 ;  /* 0x0000004d005f7202 */ /* 0x000fe20000000f00 */
[----:B------:R-:W-:Y:S01]  /*c850*/  IMAD.MOV.U32 R105, RZ, RZ, R54 ;  /* 0x000000ffff697224 */ /* 0x000fe200078e0036 */
[----:B------:R-:W-:Y:S02]  /*c860*/  MOV R76, R70 ;  /* 0x00000046004c7202 */ /* 0x000fe40000000f00 */
[----:B------:R-:W-:Y:S02]  /*c870*/  MOV R77, R71 ;  /* 0x00000047004d7202 */ /* 0x000fe40000000f00 */
[----:B------:R-:W-:Y:S01]  /*c880*/  MOV R70, R52 ;  /* 0x0000003400467202 */ /* 0x000fe20000000f00 */
[----:B------:R-:W-:Y:S01]  /*c890*/  IMAD.MOV.U32 R52, RZ, RZ, R203 ;  /* 0x000000ffff347224 */ /* 0x000fe200078e00cb */
[----:B------:R-:W-:-:S02]  /*c8a0*/  MOV R71, R53 ;  /* 0x0000003500477202 */ /* 0x000fc40000000f00 */
[----:B------:R-:W-:Y:S01]  /*c8b0*/  MOV R60, R55 ;  /* 0x00000037003c7202 */ /* 0x000fe20000000f00 */
[----:B------:R-:W-:Y:S01]  /*c8c0*/  IMAD.MOV.U32 R55, RZ, RZ, R196 ;  /* 0x000000ffff377224 */ /* 0x000fe200078e00c4 */
[----:B------:R-:W-:Y:S02]  /*c8d0*/  MOV R53, R202 ;  /* 0x000000ca00357202 */ /* 0x000fe40000000f00 */
[----:B------:R-:W-:Y:S02]  /*c8e0*/  MOV R54, R201 ;  /* 0x000000c900367202 */ /* 0x000fe40000000f00 */
[----:B------:R-:W-:Y:S02]  /*c8f0*/  LOP3.LUT R5, R0, R2, RZ, 0xc0, !PT ;  /* 0x0000000200057212 */ /* 0x000fe400078ec0ff */
[----:B------:R-:W-:Y:S02]  /*c900*/  LOP3.LUT R6, R3, R6, RZ, 0xc0, !PT ;  /* 0x0000000603067212 */ /* 0x000fe400078ec0ff */
[----:B------:R-:W-:-:S07]  /*c910*/  LOP3.LUT R7, R7, R10, RZ, 0xc0, !PT ;  /* 0x0000000a07077212 */ /* 0x000fce00078ec0ff */
[C---:B---3--:R-:W-:Y:S08]  /*c920*/  HMMA.16816.F32.BF16 R152, R4.reuse, R16, R152 ;  /* 0x000000100498723c */ /* 0x048ff00000041898 */
[----:B------:R-:W-:Y:S01]  /*c930*/  HMMA.16816.F32.BF16 R52, R4, R18, R52 ;  /* 0x000000120434723c */ /* 0x000fe20000041834 */
[----:B------:R-:W1:Y:S01]  /*c940*/  LDSM.16.MT88.4 R16, [R199+0x10800] ;  /* 0x01080000c710783b */ /* 0x000e620000004200 */
        /* <DEDUP_REMOVED lines=8> */
[----:B------:R-:W-:-:S02]  /*c9d0*/  MOV R86, R68 ;  /* 0x0000004400567202 */ /* 0x000fc40000000f00 */
[----:B------:R-:W-:Y:S02]  /*c9e0*/  MOV R79, R61 ;  /* 0x0000003d004f7202 */ /* 0x000fe40000000f00 */
[----:B------:R-:W-:Y:S01]  /*c9f0*/  MOV R68, R62 ;  /* 0x0000003e00447202 */ /* 0x000fe20000000f00 */
[----:B------:R-:W-:Y:S01]  /*ca00*/  IMAD.MOV.U32 R62, RZ, RZ, R206 ;  /* 0x000000ffff3e7224 */ /* 0x000fe200078e00ce */
[----:B------:R-:W-:Y:S02]  /*ca10*/  MOV R61, R207 ;  /* 0x000000cf003d7202 */ /* 0x000fe40000000f00 */
[----:B------:R-:W-:Y:S01]  /*ca20*/  MOV R63, R205 ;  /* 0x000000cd003f7202 */ /* 0x000fe20000000f00 */
[----:B----4-:R-:W-:Y:S01]  /*ca30*/  HMMA.16816.F32.BF16 R76, R4, R12, R76 ;  /* 0x0000000c044c723c */ /* 0x010fe2000004184c */
[----:B------:R-:W-:Y:S01]  /*ca40*/  MOV R162, R100 ;  /* 0x0000006400a27202 */ /* 0x000fe20000000f00 */
[----:B------:R-:W-:Y:S01]  /*ca50*/  IMAD.MOV.U32 R163, RZ, RZ, R101 ;  /* 0x000000ffffa37224 */ /* 0x000fe200078e0065 */
[----:B------:R-:W-:-:S02]  /*ca60*/  MOV R25, R102 ;  /* 0x0000006600197202 */ /* 0x000fc40000000f00 */
[----:B------:R-:W-:Y:S02]  /*ca70*/  MOV R24, R103 ;  /* 0x0000006700187202 */ /* 0x000fe40000000f00 */
[----:B------:R-:W-:Y:S01]  /*ca80*/  MOV R104, R204 ;  /* 0x000000cc00687202 */ /* 0x000fe20000000f00 */
[C---:B------:R-:W-:Y:S01]  /*ca90*/  HMMA.16816.F32.BF16 R60, R4.reuse, R20, R60 ;  /* 0x00000014043c723c */ /* 0x040fe2000004183c */
        /* <DEDUP_REMOVED lines=9> */
[----:B------:R-:W-:-:S03]  /*cb30*/  UIADD3 UR7, UR7, 0x1, URZ ;  /* 0x0000000107077890 */ /* 0x000fc6000fffe03f */
[----:B------:R3:W5:Y:S03]  /*cb40*/  LDL.LU R207, [R1+0x78] ;  /* 0x0000780001cf7983 */ /* 0x0007660000300800 */
[C---:B------:R-:W-:Y:S01]  /*cb50*/  HMMA.16816.F32.BF16 R84, R4.reuse, R14, R84 ;  /* 0x0000000e0454723c */ /* 0x040fe20000041854 */
[----:B------:R-:W4:Y:S07]  /*cb60*/  LDSM.16.MT88.4 R12, [R198+0x12800] ;  /* 0x01280000c60c783b */ /* 0x000f2e0000004200 */
[C---:B-1----:R-:W-:Y:S08]  /*cb70*/  HMMA.16816.F32.BF16 R92, R4.reuse, R16, R92 ;  /* 0x00000010045c723c */ /* 0x042ff0000004185c */
[----:B------:R-:W-:Y:S01]  /*cb80*/  HMMA.16816.F32.BF16 R100, R4, R18, R244 ;  /* 0x000000120464723c */ /* 0x000fe200000418f4 */
[----:B------:R-:W-:Y:S01]  /*cb90*/  LDSM.16.MT88.4 R16, [R200+0x12800] ;  /* 0x01280000c810783b */ /* 0x000fe20000004200 */
[----:B------:R-:W-:-:S06]  /*cba0*/  MOV R141, R104 ;  /* 0x00000068008d7202 */ /* 0x000fcc0000000f00 */
[C---:B--2---:R-:W-:Y:S01]  /*cbb0*/  HMMA.16816.F32.BF16 R108, R4.reuse, R22, R228 ;  /* 0x00000016046c723c */ /* 0x044fe200000418e4 */
[----:B------:R-:W-:Y:S01]  /*cbc0*/  MOV R247, R96 ;  /* 0x0000006000f77202 */ /* 0x000fe20000000f00 */
[----:B------:R-:W-:Y:S01]  /*cbd0*/  IMAD.MOV.U32 R246, RZ, RZ, R99 ;  /* 0x000000fffff67224 */ /* 0x000fe200078e0063 */
[----:B------:R-:W-:Y:S01]  /*cbe0*/  MOV R245, R80 ;  /* 0x0000005000f57202 */ /* 0x000fe20000000f00 */
[----:B------:R3:W5:Y:S04]  /*cbf0*/  LDL.LU R206, [R1+0x74] ;  /* 0x0000740001ce7983 */ /* 0x0007680000300800 */
[----:B------:R-:W-:Y:S01]  /*cc00*/  HMMA.16816.F32.BF16 R104, R4, R20, R232 ;  /* 0x000000140468723c */ /* 0x000fe200000418e8 */
[----:B------:R-:W1:Y:S01]  /*cc10*/  LDSM.16.MT88.4 R20, [R199+0x12800] ;  /* 0x01280000c714783b */ /* 0x000e620000004200 */
[----:B------:R-:W-:-:S02]  /*cc20*/  MOV R244, R81 ;  /* 0x0000005100f47202 */ /* 0x000fc40000000f00 */
[----:B------:R-:W-:Y:S01]  /*cc30*/  MOV R0, UR7 ;  /* 0x0000000700007c02 */ /* 0x000fe20008000f00 */
[----:B------:R3:W5:Y:S03]  /*cc40*/  LDL.LU R205, [R1+0x70] ;  /* 0x0000700001cd7983 */ /* 0x0007660000300800 */
[C---:B----4-:R-:W-:Y:S08]  /*cc50*/  HMMA.16816.F32.BF16 R80, R4.reuse, R12, R192 ;  /* 0x0000000c0450723c */ /* 0x050ff000000418c0 */
[C---:B------:R-:W-:Y:S01]  /*cc60*/  HMMA.16816.F32.BF16 R96, R4.reuse, R14, R188 ;  /* 0x0000000e0460723c */ /* 0x040fe200000418bc */
[----:B------:R-:W2:Y:S07]  /*cc70*/  LDSM.16.MT88.4 R12, [R197+0x14800] ;  /* 0x01480000c50c783b */ /* 0x000eae0000004200 */
[C---:B-1----:R-:W-:Y:S01]  /*cc80*/  HMMA.16816.F32.BF16 R176, R4.reuse, R20, R176 ;  /* 0x0000001404b0723c */ /* 0x042fe200000418b0 */
[----:B------:R-:W-:Y:S01]  /*cc90*/  MOV R189, R141 ;  /* 0x0000008d00bd7202 */ /* 0x000fe20000000f00 */
[----:B------:R-:W-:Y:S01]  /*cca0*/  IMAD.MOV.U32 R191, RZ, RZ, R142 ;  /* 0x000000ffffbf7224 */ /* 0x000fe200078e008e */
[----:B------:R-:W-:Y:S01]  /*ccb0*/  MOV R190, R143 ;  /* 0x0000008f00be7202 */ /* 0x000fe20000000f00 */
[----:B------:R3:W5:Y:S04]  /*ccc0*/  LDL.LU R204, [R1+0x6c] ;  /* 0x00006c0001cc7983 */ /* 0x0007680000300800 */
[C---:B------:R-:W-:Y:S01]  /*ccd0*/  HMMA.16816.F32.BF16 R140, R4.reuse, R16, R184 ;  /* 0x00000010048c723c */ /* 0x040fe200000418b8 */
[----:B------:R-:W-:Y:S01]  /*cce0*/  LOP3.LUT R0, R27, UR25, R0, 0x96, !PT ;  /* 0x000000191b007c12 */ /* 0x000fe2000f8e9600 */
[----:B------:R3:W5:Y:S06]  /*ccf0*/  LDL.LU R203, [R1+0x68] ;  /* 0x0000680001cb7983 */ /* 0x00076c0000300800 */
[C---:B------:R-:W-:Y:S01]  /*cd00*/  HMMA.16816.F32.BF16 R184, R4.reuse, R18, R180 ;  /* 0x0000001204b8723c */ /* 0x040fe200000418b4 */
[----:B------:R-:W1:Y:S07]  /*cd10*/  LDSM.16.MT88.4 R16, [R198+0x14800] ;  /* 0x01480000c610783b */ /* 0x000e6e0000004200 */
[C---:B--2---:R-:W-:Y:S01]  /*cd20*/  HMMA.16816.F32.BF16 R232, R4.reuse, R14, R88 ;  /* 0x0000000e04e8723c */ /* 0x044fe20000041858 */
[----:B------:R-:W-:Y:S01]  /*cd30*/  IMAD.WIDE.U32 R10, R0, -0x326172a9, RZ ;  /* 0xcd9e8d57000a7825 */ /* 0x000fe200078e00ff */
[----:B------:R-:W-:Y:S01]  /*cd40*/  MOV R188, R245 ;  /* 0x000000f500bc7202 */ /* 0x000fe20000000f00 */
[----:B------:R3:W5:Y:S05]  /*cd50*/  LDL.LU R202, [R1+0x64] ;  /* 0x0000640001ca7983 */ /* 0x00076a0000300800 */
[C---:B------:R-:W-:Y:S01]  /*cd60*/  HMMA.16816.F32.BF16 R180, R4.reuse, R22, R172 ;  /* 0x0000001604b4723c */ /* 0x040fe200000418ac */
[----:B------:R-:W2:Y:S01]  /*cd70*/  LDSM.16.MT88.4 R20, [R200+0x14800] ;  /* 0x01480000c814783b */ /* 0x000ea20000004200 */
[----:B------:R-:W-:Y:S01]  /*cd80*/  MOV R90, R162 ;  /* 0x000000a2005a7202 */ /* 0x000fe20000000f00 */
[----:B------:R-:W-:Y:S01]  /*cd90*/  IMAD.MOV.U32 R91, RZ, RZ, R163 ;  /* 0x000000ffff5b7224 */ /* 0x000fe200078e00a3 */
[----:B------:R-:W-:Y:S01]  /*cda0*/  LOP3.LUT R0, R31, UR18, R10, 0x96, !PT ;  /* 0x000000121f007c12 */ /* 0x000fe2000f8e960a */
[----:B------:R3:W5:Y:S03]  /*cdb0*/  LDL.LU R201, [R1+0x60] ;  /* 0x0000600001c97983 */ /* 0x0007660000300800 */
[C---:B------:R-:W-:Y:S01]  /*cdc0*/  HMMA.16816.F32.BF16 R172, R4.reuse, R12, R156 ;  /* 0x0000000c04ac723c */ /* 0x040fe2000004189c */
[----:B------:R-:W4:Y:S07]  /*cdd0*/  LDSM.16.MT88.4 R12, [R199+0x14800] ;  /* 0x01480000c70c783b */ /* 0x000f2e0000004200 */
[C---:B-1----:R-:W-:Y:S08]  /*cde0*/  HMMA.16816.F32.BF16 R192, R4.reuse, R16, R72 ;  /* 0x0000001004c0723c */ /* 0x042ff00000041848 */
[----:B------:R-:W-:Y:S01]  /*cdf0*/  HMMA.16816.F32.BF16 R228, R4, R18, R64 ;  /* 0x0000001204e4723c */ /* 0x000fe20000041840 */
[----:B------:R-:W1:Y:S01]  /*ce00*/  LDSM.16.MT88.4 R16, [R197+0x16800] ;  /* 0x01680000c510783b */ /* 0x000e620000004200 */
[----:B------:R-:W-:Y:S01]  /*ce10*/  LOP3.LUT R2, R11, UR6, R90, 0x96, !PT ;  /* 0x000000060b027c12 */ /* 0x000fe2000f8e965a */
[----:B------:R-:W-:-:S02]  /*ce20*/  IMAD.WIDE.U32 R10, R0, -0x2daee0ad, RZ ;  /* 0xd2511f53000a7825 */ /* 0x000fc400078e00ff */
[----:B------:R3:W5:Y:S03]  /*ce30*/  LDL.LU R196, [R1+0x5c] ;  /* 0x00005c0001c47983 */ /* 0x0007660000300800 */
[----:B--2---:R-:W-:Y:S07]  /*ce40*/  HMMA.16816.F32.BF16 R160, R4, R22, R112 ;  /* 0x0000001604a0723c */ /* 0x004fee0000041870 */
[----:B------:R-:W-:-:S02]  /*ce50*/  IMAD.MOV.U32 R113, RZ, RZ, R3 ;  /* 0x000000ffff717224 */ /* 0x000fc400078e0003 */
[----:B------:R-:W-:Y:S01]  /*ce60*/  IMAD.WIDE.U32 R2, R2, -0x2daee0ad, RZ ;  /* 0xd2511f5302027825 */ /* 0x000fe200078e00ff */
[----:B----4-:R-:W-:Y:S01]  /*ce70*/  HMMA.16816.F32.BF16 R156, R4, R12, R116 ;  /* 0x0000000c049c723c */ /* 0x010fe20000041874 */
[----:B------:R-:W-:-:S03]  /*ce80*/  MOV R114, R246 ;  /* 0x000000f600727202 */ /* 0x000fc60000000f00 */
[----:B------:R-:W-:-:S03]  /*ce90*/  LOP3.LUT R0, R11, UR33, R2, 0x96, !PT ;  /* 0x000000210b007c12 */ /* 0x000fc6000f8e9602 */
[----:B------:R-:W-:Y:S01]  /*cea0*/  MOV R119, R24 ;  /* 0x0000001800777202 */ /* 0x000fe20000000f00 */
[----:B------:R-:W-:Y:S01]  /*ceb0*/  IMAD.MOV.U32 R118, RZ, RZ, R25 ;  /* 0x000000ffff767224 */ /* 0x000fe200078e0019 */
[----:B------:R-:W-:Y:S01]  /*cec0*/  LOP3.LUT R12, R3, UR35, R32, 0x96, !PT ;  /* 0x00000023030c7c12 */ /* 0x000fe2000f8e9620 */
[----:B------:R-:W2:Y:S01]  /*ced0*/  LDSM.16.MT88.4 R24, [R200+0x16800] ;  /* 0x01680000c818783b */ /* 0x000ea20000004200 */
[----:B------:R-:W-:Y:S01]  /*cee0*/  FFMA.FTZ R3, R238, c[0x0][0x23c], -R8 ;  /* 0x00008f00ee037a23 */ /* 0x000fe20000010808 */
[----:B------:R-:W-:Y:S02]  /*cef0*/  HMMA.16816.F32.BF16 R164, R4, R20, R36 ;  /* 0x0000001404a4723c */ /* 0x000fe40000041824 */
[----:B------:R-:W4:Y:S01]  /*cf00*/  LDSM.16.MT88.4 R20, [R198+0x16800] ;  /* 0x01680000c614783b */ /* 0x000f220000004200 */
[----:B------:R1:W-:Y:S04]  /*cf10*/  MUFU.EX2 R246, R3 ;  /* 0x0000000300f67308 */ /* 0x0003e80000000800 */
[----:B------:R-:W-:-:S04]  /*cf20*/  IMAD.WIDE.U32 R38, R0, -0x326172a9, RZ ;  /* 0xcd9e8d5700267825 */ /* 0x000fc800078e00ff */
[----:B------:R-:W-:Y:S02]  /*cf30*/  FFMA.FTZ R0, R171, c[0x0][0x23c], -R8 ;  /* 0x00008f00ab007a23 */ /* 0x000fe40000010808 */
[----:B-1----:R-:W-:Y:S02]  /*cf40*/  IMAD.WIDE.U32 R2, R12, -0x326172a9, RZ ;  /* 0xcd9e8d570c027825 */ /* 0x002fe400078e00ff */
[----:B------:R1:W1:Y:S01]  /*cf50*/  MUFU.EX2 R245, R0 ;  /* 0x0000000000f57308 */ /* 0x0002620000000800 */
[----:B------:R-:W-:Y:S02]  /*cf60*/  HMMA.16816.F32.BF16 R88, R4, R16, R124 ;  /* 0x000000100458723c */ /* 0x000fe4000004187c */
[----:B------:R-:W-:-:S06]  /*cf70*/  LOP3.LUT R3, R3, UR34, R30, 0x96, !PT ;  /* 0x0000002203037c12 */ /* 0x000fcc000f8e961e */
[----:B------:R-:W-:Y:S01]  /*cf80*/  HMMA.16816.F32.BF16 R72, R4, R18, R128 ;  /* 0x000000120448723c */ /* 0x000fe20000041880 */
[----:B------:R-:W2:Y:S01]  /*cf90*/  LDSM.16.MT88.4 R16, [R199+0x16800] ;  /* 0x01680000c710783b */ /* 0x000ea20000004200 */
[----:B-1----:R-:W-:Y:S01]  /*cfa0*/  LOP3.LUT R0, R39, UR32, R2, 0x96, !PT ;  /* 0x0000002027007c12 */ /* 0x002fe2000f8e9602 */
[----:B------:R-:W-:-:S04]  /*cfb0*/  IMAD.WIDE.U32 R2, R3, -0x2daee0ad, RZ ;  /* 0xd2511f5303027825 */ /* 0x000fc800078e00ff */
[----:B------:R-:W-:Y:S01]  /*cfc0*/  IMAD.WIDE.U32 R36, R0, -0x2daee0ad, RZ ;  /* 0xd2511f5300247825 */ /* 0x000fe200078e00ff */
[----:B------:R-:W-:-:S03]  /*cfd0*/  LOP3.LUT R0, R3, UR31, R10, 0x96, !PT ;  /* 0x0000001f03007c12 */ /* 0x000fc6000f8e960a */
[----:B------:R-:W-:Y:S01]  /*cfe0*/  FFMA.FTZ R3, R34, c[0x0][0x23c], -R8 ;  /* 0x00008f0022037a23 */ /* 0x000fe20000010808 */
[----:B------:R-:W-:Y:S02]  /*cff0*/  LOP3.LUT R2, R37, UR16, R2, 0x96, !PT ;  /* 0x0000001025027c12 */ /* 0x000fe4000f8e9602 */
[----:B------:R-:W-:Y:S01]  /*d000*/  MOV R117, R241 ;  /* 0x000000f100757202 */ /* 0x000fe20000000f00 */
[----:B------:R-:W-:Y:S01]  /*d010*/  IMAD.WIDE.U32 R30, R0, -0x326172a9, RZ ;  /* 0xcd9e8d57001e7825 */ /* 0x000fe200078e00ff */
[----:B------:R1:W-:Y:S01]  /*d020*/  MUFU.EX2 R241, R3 ;  /* 0x0000000300f17308 */ /* 0x0003e20000000800 */
[----:B------:R-:W-:Y:S02]  /*d030*/  HMMA.16816.F32.BF16 R144, R4, R14, R120 ;  /* 0x0000000e0490723c */ /* 0x000fe40000041878 */
[----:B------:R-:W-:Y:S02]  /*d040*/  FFMA.FTZ R10, R248, c[0x0][0x23c], -R9 ;  /* 0x00008f00f80a7a23 */ /* 0x000fe40000010809 */
[----:B------:R-:W-:-:S03]  /*d050*/  FFMA.FTZ R11, R239, c[0x0][0x23c], -R8 ;  /* 0x00008f00ef0b7a23 */ /* 0x000fc60000010808 */
[----:B------:R-:W-:Y:S02]  /*d060*/  IMAD.MOV.U32 R123, RZ, RZ, R240 ;  /* 0x000000ffff7b7224 */ /* 0x000fe400078e00f0 */
[----:B-1----:R-:W-:Y:S01]  /*d070*/  IMAD.WIDE.U32 R2, R2, -0x326172a9, RZ ;  /* 0xcd9e8d5702027825 */ /* 0x002fe200078e00ff */
[----:B------:R1:W-:Y:S04]  /*d080*/  MUFU.EX2 R240, R10 ;  /* 0x0000000a00f07308 */ /* 0x0003e80000000800 */
[----:B------:R-:W-:Y:S02]  /*d090*/  LOP3.LUT R0, R3, UR19, R30, 0x96, !PT ;  /* 0x0000001303007c12 */ /* 0x000fe4000f8e961e */
[C---:B------:R-:W-:Y:S02]  /*d0a0*/  LOP3.LUT R3, R2.reuse, 0xffff, RZ, 0xc0, !PT ;  /* 0x0000ffff02037812 */ /* 0x040fe400078ec0ff */
[----:B------:R-:W-:-:S02]  /*d0b0*/  LOP3.LUT R12, R2, 0xff, RZ, 0xc0, !PT ;  /* 0x000000ff020c7812 */ /* 0x000fc400078ec0ff */
[--C-:B------:R-:W-:Y:S02]  /*d0c0*/  SHF.R.U32.HI R13, RZ, 0x10, R2.reuse ;  /* 0x00000010ff0d7819 */ /* 0x100fe40000011602 */
[----:B------:R-:W-:Y:S02]  /*d0d0*/  SHF.R.U32.HI R14, RZ, 0x18, R2 ;  /* 0x00000018ff0e7819 */ /* 0x000fe40000011602 */
[----:B------:R-:W-:Y:S01]  /*d0e0*/  MOV R115, R189 ;  /* 0x000000bd00737202 */ /* 0x000fe20000000f00 */
[----:B-1----:R-:W-:Y:S01]  /*d0f0*/  FFMA.FTZ R10, R35, c[0x0][0x23c], -R9 ;  /* 0x00008f00230a7a23 */ /* 0x002fe20000010809 */
[----:B------:R-:W-:Y:S01]  /*d100*/  LOP3.LUT R2, R0, 0xffff, RZ, 0xc0, !PT ;  /* 0x0000ffff00027812 */ /* 0x000fe200078ec0ff */
[----:B------:R-:W-:Y:S01]  /*d110*/  IMAD.MOV.U32 R189, RZ, RZ, R244 ;  /* 0x000000ffffbd7224 */ /* 0x000fe200078e00f4 */
[----:B------:R-:W1:Y:S01]  /*d120*/  LDSM.16.MT88.4 R32, [R197+0x11000] ;  /* 0x01100000c520783b */ /* 0x000e620000004200 */
[----:B------:R-:W-:Y:S01]  /*d130*/  MOV R112, R170 ;  /* 0x000000aa00707202 */ /* 0x000fe20000000f00 */
[----:B------:R3:W1:Y:S01]  /*d140*/  MUFU.EX2 R244, R11 ;  /* 0x0000000b00f47308 */ /* 0x0006620000000800 */
[C---:B--2---:R-:W-:Y:S07]  /*d150*/  HMMA.16816.F32.BF16 R44, R4.reuse, R24, R44 ;  /* 0x00000018042c723c */ /* 0x044fee000004182c */
[----:B------:R2:W-:Y:S01]  /*d160*/  MUFU.EX2 R170, R10 ;  /* 0x0000000a00aa7308 */ /* 0x0005e20000000800 */
[----:B------:R-:W-:Y:S01]  /*d170*/  HMMA.16816.F32.BF16 R40, R4, R26, R40 ;  /* 0x0000001a0428723c */ /* 0x000fe20000041828 */
[----:B------:R-:W1:Y:S01]  /*d180*/  LDSM.16.MT88.4 R24, [R198+0x11000] ;  /* 0x01100000c618783b */ /* 0x000e620000004200 */
[----:B---3--:R-:W-:-:S02]  /*d190*/  SHF.R.U32.HI R11, RZ, 0x8, R3 ;  /* 0x00000008ff0b7819 */ /* 0x008fc40000011603 */
[----:B------:R-:W-:Y:S02]  /*d1a0*/  SHF.R.U32.HI R3, RZ, 0x8, R2 ;  /* 0x00000008ff037819 */ /* 0x000fe40000011602 */
[----:B------:R-:W-:Y:S01]  /*d1b0*/  LOP3.LUT R2, R0, 0xff, RZ, 0xc0, !PT ;  /* 0x000000ff00027812 */ /* 0x000fe200078ec0ff */
[----:B--2---:R-:W-:-:S04]  /*d1c0*/  FFMA.FTZ R10, R242, c[0x0][0x23c], -R9 ;  /* 0x00008f00f20a7a23 */ /* 0x004fc80000010809 */
[----:B------:R2:W3:Y:S01]  /*d1d0*/  MUFU.EX2 R171, R10 ;  /* 0x0000000a00ab7308 */ /* 0x0004e20000000800 */
[----:B------:R-:W-:Y:S01]  /*d1e0*/  MOV R116, R169 ;  /* 0x000000a900747202 */ /* 0x000fe20000000f00 */
[----:B----4-:R-:W-:Y:S01]  /*d1f0*/  HMMA.16816.F32.BF16 R64, R4, R20, R132 ;  /* 0x000000140440723c */ /* 0x010fe20000041884 */
[----:B------:R-:W-:Y:S02]  /*d200*/  PRMT R11, R12, 0x5410, R11 ;  /* 0x000054100c0b7816 */ /* 0x000fe4000000000b */
[----:B--2---:R-:W-:Y:S01]  /*d210*/  PRMT R10, R2, 0x5410, R3 ;  /* 0x00005410020a7816 */ /* 0x004fe20000000003 */
[----:B------:R-:W-:Y:S01]  /*d220*/  FFMA.FTZ R3, R249, c[0x0][0x23c], -R9 ;  /* 0x00008f00f9037a23 */ /* 0x000fe20000010809 */
[----:B------:R-:W-:-:S03]  /*d230*/  SHF.R.U32.HI R2, RZ, 0x10, R0 ;  /* 0x00000010ff027819 */ /* 0x000fc60000011600 */
[----:B------:R2:W4:Y:S01]  /*d240*/  MUFU.EX2 R169, R3 ;  /* 0x0000000300a97308 */ /* 0x0005220000000800 */
[C---:B------:R-:W-:Y:S01]  /*d250*/  HMMA.16816.F32.BF16 R136, R4.reuse, R22, R136 ;  /* 0x000000160488723c */ /* 0x040fe20000041888 */
[----:B------:R-:W-:Y:S07]  /*d260*/  LDSM.16.MT88.4 R20, [R200+0x11000] ;  /* 0x01100000c814783b */ /* 0x000fee0000004200 */
[C---:B------:R-:W-:Y:S08]  /*d270*/  HMMA.16816.F32.BF16 R48, R4.reuse, R16, R48 ;  /* 0x000000100430723c */ /* 0x040ff00000041830 */
[----:B------:R-:W-:Y:S01]  /*d280*/  HMMA.16816.F32.BF16 R56, R4, R18, R56 ;  /* 0x000000120438723c */ /* 0x000fe20000041838 */
[----:B--2---:R-:W-:Y:S01]  /*d290*/  HSET2.LE.AND R3, R11, R251, PT ;  /* 0x000000fb0b037233 */ /* 0x004fe20003803000 */
[----:B------:R-:W-:Y:S05]  /*d2a0*/  LDSM.16.MT88.4 R16, [R197+0x13000] ;  /* 0x01300000c510783b */ /* 0x000fea0000004200 */
[----:B------:R-:W-:-:S02]  /*d2b0*/  LOP3.LUT R7, R13, 0xff, RZ, 0xc0, !PT ;  /* 0x000000ff0d077812 */ /* 0x000fc400078ec0ff */
[----:B------:R-:W-:Y:S02]  /*d2c0*/  SHF.R.U32.HI R5, RZ, 0x18, R0 ;  /* 0x00000018ff057819 */ /* 0x000fe40000011600 */
[----:B------:R-:W-:Y:S01]  /*d2d0*/  LOP3.LUT R4, R2, 0xff, RZ, 0xc0, !PT ;  /* 0x000000ff02047812 */ /* 0x000fe200078ec0ff */
[--C-:B------:R-:W-:Y:S01]  /*d2e0*/  HSET2.LE.AND R0, R10, R251.reuse, PT ;  /* 0x000000fb0a007233 */ /* 0x100fe20003803000 */
[----:B------:R-:W-:Y:S02]  /*d2f0*/  F2FP.BF16.PACK_AB R2, R245, R246 ;  /* 0x000000f6f502723e */ /* 0x000fe400000010ff */
[----:B-1----:R-:W-:Y:S02]  /*d300*/  F2FP.BF16.PACK_AB R6, R241, R244 ;  /* 0x000000f4f106723e */ /* 0x002fe400000010ff */
[----:B------:R-:W-:Y:S02]  /*d310*/  PRMT R7, R7, 0x5410, R14 ;  /* 0x0000541007077816 */ /* 0x000fe4000000000e */
[----:B------:R-:W-:Y:S01]  /*d320*/  PRMT R5, R4, 0x5410, R5 ;  /* 0x0000541004057816 */ /* 0x000fe20000000005 */
[----:B------:R-:W1:Y:S01]  /*d330*/  LDSM.16.MT88.4 R12, [R199+0x11000] ;  /* 0x01100000c70c783b */ /* 0x000e620000004200 */
[----:B------:R-:W-:Y:S01]  /*d340*/  LOP3.LUT R4, R0, R2, RZ, 0xc0, !PT ;  /* 0x0000000200047212 */ /* 0x000fe200078ec0ff */
[--C-:B------:R-:W-:Y:S01]  /*d350*/  HSET2.LE.AND R0, R7, R251.reuse, PT ;  /* 0x000000fb07007233 */ /* 0x100fe20003803000 */
[----:B------:R-:W-:Y:S01]  /*d360*/  LOP3.LUT R6, R3, R6, RZ, 0xc0, !PT ;  /* 0x0000000603067212 */ /* 0x000fe200078ec0ff */
[----:B------:R-:W-:Y:S01]  /*d370*/  HSET2.LE.AND R3, R5, R251, PT ;  /* 0x000000fb05037233 */ /* 0x000fe20003803000 */
[----:B---3--:R-:W-:-:S02]  /*d380*/  F2FP.BF16.PACK_AB R2, R171, R170 ;  /* 0x000000aaab02723e */ /* 0x008fc400000010ff */
[----:B----4-:R-:W-:Y:S02]  /*d390*/  F2FP.BF16.PACK_AB R5, R169, R240 ;  /* 0x000000f0a905723e */ /* 0x010fe400000010ff */
[----:B------:R-:W-:Y:S02]  /*d3a0*/  LOP3.LUT R7, R0, R2, RZ, 0xc0, !PT ;  /* 0x0000000200077212 */ /* 0x000fe400078ec0ff */
[----:B------:R-:W-:-:S07]  /*d3b0*/  LOP3.LUT R5, R3, R5, RZ, 0xc0, !PT ;  /* 0x0000000503057212 */ /* 0x000fce00078ec0ff */
[C---:B------:R-:W-:Y:S08]  /*d3c0*/  HMMA.16816.F32.BF16 R152, R4.reuse, R32, R152 ;  /* 0x000000200498723c */ /* 0x040ff00000041898 */
[C---:B------:R-:W-:Y:S01]  /*d3d0*/  HMMA.16816.F32.BF16 R52, R4.reuse, R34, R52 ;  /* 0x000000220434723c */ /* 0x040fe20000041834 */
[----:B------:R-:W2:Y:S07]  /*d3e0*/  LDSM.16.MT88.4 R32, [R198+0x13000] ;  /* 0x01300000c620783b */ /* 0x000eae0000004200 */
[C---:B------:R-:W-:Y:S08]  /*d3f0*/  HMMA.16816.F32.BF16 R60, R4.reuse, R24, R60 ;  /* 0x00000018043c723c */ /* 0x040ff0000004183c */
[----:B------:R-:W-:Y:S01]  /*d400*/  HMMA.16816.F32.BF16 R68, R4, R26, R68 ;  /* 0x0000001a0444723c */ /* 0x000fe20000041844 */
[----:B------:R-:W3:Y:S01]  /*d410*/  LDSM.16.MT88.4 R24, [R200+0x13000] ;  /* 0x01300000c818783b */ /* 0x000ee20000004200 */
[----:B------:R-:W-:Y:S01]  /*d420*/  MOV R2, R116 ;  /* 0x0000007400027202 */ /* 0x000fe20000000f00 */
[----:B------:R-:W-:-:S05]  /*d430*/  IMAD.MOV.U32 R116, RZ, RZ, R117 ;  /* 0x000000ffff747224 */ /* 0x000fca00078e0075 */
[----:B-1----:R-:W-:Y:S01]  /*d440*/  HMMA.16816.F32.BF16 R92, R4, R12, R92 ;  /* 0x0000000c045c723c */ /* 0x002fe2000004185c */
[----:B------:R-:W-:-:S07]  /*d450*/  MOV R117, R118 ;  /* 0x0000007600757202 */ /* 0x000fce0000000f00 */
[C---:B------:R-:W-:Y:S01]  /*d460*/  HMMA.16816.F32.BF16 R100, R4.reuse, R14, R100 ;  /* 0x0000000e0464723c */ /* 0x040fe20000041864 */
[----:B------:R-:W1:Y:S01]  /*d470*/  LDSM.16.MT88.4 R12, [R199+0x13000] ;  /* 0x01300000c70c783b */ /* 0x000e620000004200 */
[----:B------:R-:W-:Y:S01]  /*d480*/  MOV R118, R119 ;  /* 0x0000007700767202 */ /* 0x000fe20000000f00 */
[----:B------:R-:W-:Y:S01]  /*d490*/  IMAD.MOV.U32 R119, RZ, RZ, R112 ;  /* 0x000000ffff777224 */ /* 0x000fe200078e0070 */
[----:B------:R-:W-:Y:S01]  /*d4a0*/  MOV R11, R123 ;  /* 0x0000007b000b7202 */ /* 0x000fe20000000f00 */
[----:B------:R-:W-:Y:S01]  /*d4b0*/  IMAD.MOV.U32 R3, RZ, RZ, R115 ;  /* 0x000000ffff037224 */ /* 0x000fe200078e0073 */
[----:B------:R-:W-:Y:S02]  /*d4c0*/  MOV R10, R113 ;  /* 0x00000071000a7202 */ /* 0x000fe40000000f00 */
[----:B------:R-:W-:Y:S02]  /*d4d0*/  MOV R123, R114 ;  /* 0x00000072007b7202 */ /* 0x000fe40000000f00 */
[----:B--2---:R-:W-:Y:S07]  /*d4e0*/  HMMA.16816.F32.BF16 R112, R4, R32, R80 ;  /* 0x000000200470723c */ /* 0x004fee0000041850 */
[----:B------:R-:W-:Y:S01]  /*d4f0*/  MOV R80, R116 ;  /* 0x0000007400507202 */ /* 0x000fe20000000f00 */
[----:B------:R-:W-:Y:S01]  /*d500*/  IMAD.MOV.U32 R82, RZ, RZ, R118 ;  /* 0x000000ffff527224 */ /* 0x000fe200078e0076 */
[----:B------:R-:W-:-:S02]  /*d510*/  MOV R81, R117 ;  /* 0x0000007500517202 */ /* 0x000fc40000000f00 */
[----:B------:R-:W-:Y:S02]  /*d520*/  MOV R83, R119 ;  /* 0x0000007700537202 */ /* 0x000fe40000000f00 */
[C---:B------:R-:W-:Y:S01]  /*d530*/  HMMA.16816.F32.BF16 R116, R4.reuse, R34, R96 ;  /* 0x000000220474723c */ /* 0x040fe20000041860 */
[----:B------:R-:W-:Y:S02]  /*d540*/  MOV R0, R189 ;  /* 0x000000bd00007202 */ /* 0x000fe40000000f00 */
[----:B------:R-:W-:Y:S02]  /*d550*/  MOV R248, R236 ;  /* 0x000000ec00f87202 */ /* 0x000fe40000000f00 */
[----:B------:R-:W-:Y:S01]  /*d560*/  MOV R242, R237 ;  /* 0x000000ed00f27202 */ /* 0x000fe20000000f00 */
[----:B------:R-:W-:Y:S01]  /*d570*/  IMAD.MOV.U32 R249, RZ, RZ, R188 ;  /* 0x000000fffff97224 */ /* 0x000fe200078e00bc */
[----:B------:R-:W-:Y:S01]  /*d580*/  MOV R99, R123 ;  /* 0x0000007b00637202 */ /* 0x000fe20000000f00 */
[C---:B---3--:R-:W-:Y:S01]  /*d590*/  HMMA.16816.F32.BF16 R124, R4.reuse, R26, R184 ;  /* 0x0000001a047c723c */ /* 0x048fe200000418b8 */
[----:B------:R-:W-:Y:S07]  /*d5a0*/  LDSM.16.MT88.4 R32, [R198+0x15000] ;  /* 0x01500000c620783b */ /* 0x000fee0000004200 */
[C---:B------:R-:W-:Y:S01]  /*d5b0*/  HMMA.16816.F32.BF16 R120, R4.reuse, R24, R140 ;  /* 0x000000180478723c */ /* 0x040fe2000004188c */
[----:B------:R-:W2:Y:S07]  /*d5c0*/  LDSM.16.MT88.4 R24, [R200+0x15000] ;  /* 0x01500000c818783b */ /* 0x000eae0000004200 */
[C---:B------:R-:W-:Y:S08]  /*d5d0*/  HMMA.16816.F32.BF16 R76, R4.reuse, R20, R76 ;  /* 0x00000014044c723c */ /* 0x040ff0000004184c */
[C---:B------:R-:W-:Y:S01]  /*d5e0*/  HMMA.16816.F32.BF16 R84, R4.reuse, R22, R84 ;  /* 0x000000160454723c */ /* 0x040fe20000041854 */
[----:B------:R-:W3:Y:S07]  /*d5f0*/  LDSM.16.MT88.4 R20, [R197+0x15000] ;  /* 0x01500000c514783b */ /* 0x000eee0000004200 */
[C---:B------:R-:W-:Y:S08]  /*d600*/  HMMA.16816.F32.BF16 R104, R4.reuse, R16, R104 ;  /* 0x000000100468723c */ /* 0x040ff00000041868 */
[C---:B------:R-:W-:Y:S01]  /*d610*/  HMMA.16816.F32.BF16 R108, R4.reuse, R18, R108 ;  /* 0x00000012046c723c */ /* 0x040fe2000004186c */
[----:B------:R-:W4:Y:S07]  /*d620*/  LDSM.16.MT88.4 R16, [R199+0x15000] ;  /* 0x01500000c710783b */ /* 0x000f2e0000004200 */
[C---:B-1----:R-:W-:Y:S08]  /*d630*/  HMMA.16816.F32.BF16 R128, R4.reuse, R12, R176 ;  /* 0x0000000c0480723c */ /* 0x042ff000000418b0 */
[----:B------:R-:W-:Y:S01]  /*d640*/  HMMA.16816.F32.BF16 R132, R4, R14, R180 ;  /* 0x0000000e0484723c */ /* 0x000fe200000418b4 */
[----:B------:R-:W1:Y:S01]  /*d650*/  LDSM.16.MT88.4 R12, [R197+0x17000] ;  /* 0x01700000c50c783b */ /* 0x000e620000004200 */
[----:B------:R-:W-:Y:S01]  /*d660*/  MOV R96, R190 ;  /* 0x000000be00607202 */ /* 0x000fe20000000f00 */
[----:B------:R-:W-:-:S02]  /*d670*/  IMAD.MOV.U32 R98, RZ, RZ, R225 ;  /* 0x000000ffff627224 */ /* 0x000fc400078e00e1 */
[----:B------:R-:W-:-:S03]  /*d680*/  FFMA.FTZ R0, R0, c[0x0][0x23c], -R8 ;  /* 0x00008f0000007a23 */ /* 0x000fc60000010808 */
[----:B--2---:R-:W-:Y:S01]  /*d690*/  HMMA.16816.F32.BF16 R236, R4, R24, R164 ;  /* 0x0000001804ec723c */ /* 0x004fe200000418a4 */
[----:B------:R-:W-:Y:S01]  /*d6a0*/  IMAD.MOV.U32 R97, RZ, RZ, R191 ;  /* 0x000000ffff617224 */ /* 0x000fe200078e00bf */
[----:B------:R-:W-:Y:S01]  /*d6b0*/  MOV R181, R227 ;  /* 0x000000e300b57202 */ /* 0x000fe20000000f00 */
[----:B------:R-:W-:Y:S01]  /*d6c0*/  IMAD.MOV.U32 R183, RZ, RZ, R224 ;  /* 0x000000ffffb77224 */ /* 0x000fe200078e00e0 */
[----:B------:R-:W-:-:S03]  /*d6d0*/  MOV R182, R226 ;  /* 0x000000e200b67202 */ /* 0x000fc60000000f00 */
[----:B------:R-:W-:Y:S01]  /*d6e0*/  MOV R164, R96 ;  /* 0x0000006000a47202 */ /* 0x000fe20000000f00 */
[----:B------:R-:W-:Y:S01]  /*d6f0*/  IMAD.MOV.U32 R96, RZ, RZ, R98 ;  /* 0x000000ffff607224 */ /* 0x000fe200078e0062 */
[C---:B---3--:R-:W-:Y:S01]  /*d700*/  HMMA.16816.F32.BF16 R140, R4.reuse, R20, R172 ;  /* 0x00000014048c723c */ /* 0x048fe200000418ac */
[----:B------:R-:W-:Y:S01]  /*d710*/  IMAD.MOV.U32 R98, RZ, RZ, R10 ;  /* 0x000000ffff627224 */ /* 0x000fe200078e000a */
[----:B------:R-:W-:Y:S02]  /*d720*/  MOV R10, R149 ;  /* 0x00000095000a7202 */ /* 0x000fe40000000f00 */
[----:B------:R2:W-:Y:S04]  /*d730*/  MUFU.EX2 R149, R0 ;  /* 0x0000000000957308 */ /* 0x0005e80000000800 */
[C---:B------:R-:W-:Y:S01]  /*d740*/  HMMA.16816.F32.BF16 R232, R4.reuse, R22, R232 ;  /* 0x0000001604e8723c */ /* 0x040fe200000418e8 */
[----:B------:R-:W3:Y:S07]  /*d750*/  LDSM.16.MT88.4 R20, [R198+0x17000] ;  /* 0x01700000c614783b */ /* 0x000eee0000004200 */
[----:B------:R-:W-:Y:S01]  /*d760*/  HMMA.16816.F32.BF16 R224, R4, R26, R160 ;  /* 0x0000001a04e0723c */ /* 0x000fe200000418a0 */
[----:B------:R-:W-:Y:S01]  /*d770*/  LDSM.16.MT88.4 R24, [R200+0x17000] ;  /* 0x01700000c818783b */ /* 0x000fe20000004200 */
[----:B--2---:R-:W-:-:S06]  /*d780*/  FFMA.FTZ R0, R151, c[0x0][0x23c], -R8 ;  /* 0x00008f0097007a23 */ /* 0x004fcc0000010808 */
[C---:B----4-:R-:W-:Y:S01]  /*d790*/  HMMA.16816.F32.BF16 R188, R4.reuse, R16, R156 ;  /* 0x0000001004bc723c */ /* 0x050fe2000004189c */
[----:B------:R2:W-:Y:S07]  /*d7a0*/  MUFU.EX2 R151, R0 ;  /* 0x0000000000977308 */ /* 0x0005ee0000000800 */
[----:B------:R-:W-:Y:S01]  /*d7b0*/  HMMA.16816.F32.BF16 R184, R4, R18, R144 ;  /* 0x0000001204b8723c */ /* 0x000fe20000041890 */
[----:B------:R-:W4:Y:S01]  /*d7c0*/  LDSM.16.MT88.4 R16, [R199+0x17000] ;  /* 0x01700000c710783b */ /* 0x000f220000004200 */
[----:B------:R-:W-:Y:S01]  /*d7d0*/  MOV R165, R11 ;  /* 0x0000000b00a57202 */ /* 0x000fe20000000f00 */
[----:B------:R-:W-:Y:S01]  /*d7e0*/  IMAD.MOV.U32 R11, RZ, RZ, R148 ;  /* 0x000000ffff0b7224 */ /* 0x000fe200078e0094 */
[----:B------:R-:W-:-:S02]  /*d7f0*/  MOV R162, R181 ;  /* 0x000000b500a27202 */ /* 0x000fc40000000f00 */
[----:B------:R-:W-:Y:S02]  /*d800*/  MOV R167, R97 ;  /* 0x0000006100a77202 */ /* 0x000fe40000000f00 */
[C---:B-1----:R-:W-:Y:S01]  /*d810*/  HMMA.16816.F32.BF16 R176, R4.reuse, R12, R88 ;  /* 0x0000000c04b0723c */ /* 0x042fe20000041858 */
[----:B--2---:R-:W-:Y:S01]  /*d820*/  FFMA.FTZ R0, R2, c[0x0][0x23c], -R8 ;  /* 0x00008f0002007a23 */ /* 0x004fe20000010808 */
[----:B------:R-:W-:Y:S02]  /*d830*/  LOP3.LUT R2, R31, UR29, R38, 0x96, !PT ;  /* 0x0000001d1f027c12 */ /* 0x000fe4000f8e9626 */
[----:B------:R-:W-:Y:S01]  /*d840*/  MOV R163, R182 ;  /* 0x000000b600a37202 */ /* 0x000fe20000000f00 */
[----:B------:R1:W-:Y:S01]  /*d850*/  MUFU.EX2 R148, R0 ;  /* 0x0000000000947308 */ /* 0x0003e20000000800 */
[----:B------:R-:W-:Y:S01]  /*d860*/  MOV R97, R99 ;  /* 0x0000006300617202 */ /* 0x000fe20000000f00 */
[----:B------:R-:W-:Y:S01]  /*d870*/  FFMA.FTZ R11, R11, c[0x0][0x23c], -R9 ;  /* 0x00008f000b0b7a23 */ /* 0x000fe20000010809 */
[----:B------:R-:W-:Y:S01]  /*d880*/  MOV R99, R3 ;  /* 0x0000000300637202 */ /* 0x000fe20000000f00 */
[----:B------:R-:W-:Y:S01]  /*d890*/  IMAD.WIDE.U32 R2, R2, -0x2daee0ad, RZ ;  /* 0xd2511f5302027825 */ /* 0x000fe200078e00ff */
[----:B------:R-:W-:Y:S01]  /*d8a0*/  HMMA.16816.F32.BF16 R172, R4, R14, R72 ;  /* 0x0000000e04ac723c */ /* 0x000fe20000041848 */
[----:B------:R-:W-:Y:S02]  /*d8b0*/  LDSM.16.MT88.4 R156, [R197+0x11800] ;  /* 0x01180000c59c783b */ /* 0x000fe40000004200 */
[----:B------:R-:W-:-:S02]  /*d8c0*/  IMAD.MOV.U32 R166, RZ, RZ, R183 ;  /* 0x000000ffffa67224 */ /* 0x000fc400078e00b7 */
[----:B------:R-:W-:Y:S01]  /*d8d0*/  LDSM.16.MT88.4 R88, [R199+0x13800] ;  /* 0x01380000c758783b */ /* 0x000fe20000004200 */
[----:B-1----:R-:W-:Y:S01]  /*d8e0*/  FFMA.FTZ R0, R252, c[0x0][0x23c], -R8 ;  /* 0x00008f00fc007a23 */ /* 0x002fe20000010808 */
[----:B------:R-:W-:Y:S01]  /*d8f0*/  MUFU.EX2 R15, R11 ;  /* 0x0000000b000f7308 */ /* 0x000fe20000000800 */
[----:B------:R-:W-:Y:S01]  /*d900*/  LOP3.LUT R8, R2, 0xffff, RZ, 0xc0, !PT ;  /* 0x0000ffff02087812 */ /* 0x000fe200078ec0ff */
[----:B------:R-:W-:Y:S01]  /*d910*/  HMMA.16816.F32.BF16 R192, R4, R32, R192 ;  /* 0x0000002004c0723c */ /* 0x000fe200000418c0 */
[----:B------:R-:W-:Y:S01]  /*d920*/  SHF.R.U32.HI R12, RZ, 0x18, R2 ;  /* 0x00000018ff0c7819 */ /* 0x000fe20000011602 */
[----:B------:R-:W-:Y:S04]  /*d930*/  LDSM.16.MT88.4 R72, [R198+0x13800] ;  /* 0x01380000c648783b */ /* 0x000fe80000004200 */
[----:B------:R1:W-:Y:S02]  /*d940*/  MUFU.EX2 R31, R0 ;  /* 0x00000000001f7308 */ /* 0x0003e40000000800 */
[----:B-1----:R-:W-:Y:S01]  /*d950*/  FFMA.FTZ R0, R162, c[0x0][0x23c], -R9 ;  /* 0x00008f00a2007a23 */ /* 0x002fe20000010809 */
[----:B------:R-:W-:-:S02]  /*d960*/  MOV R162, R163 ;  /* 0x000000a300a27202 */ /* 0x000fc40000000f00 */
[----:B------:R-:W-:-:S03]  /*d970*/  MOV R163, R164 ;  /* 0x000000a400a37202 */ /* 0x000fc60000000f00 */
[----:B------:R1:W-:Y:S01]  /*d980*/  MUFU.EX2 R30, R0 ;  /* 0x00000000001e7308 */ /* 0x0003e20000000800 */
[----:B------:R-:W-:Y:S01]  /*d990*/  IMAD.MOV.U32 R164, RZ, RZ, R97 ;  /* 0x000000ffffa47224 */ /* 0x000fe200078e0061 */
[----:B------:R-:W-:Y:S01]  /*d9a0*/  MOV R97, R10 ;  /* 0x0000000a00617202 */ /* 0x000fe20000000f00 */
[--C-:B------:R-:W-:Y:S01]  /*d9b0*/  FFMA.FTZ R11, R163, c[0x0][0x23c], -R9.reuse ;  /* 0x00008f00a30b7a23 */ /* 0x100fe20000010809 */
[----:B------:R-:W-:Y:S02]  /*d9c0*/  LOP3.LUT R10, R2, 0xff, RZ, 0xc0, !PT ;  /* 0x000000ff020a7812 */ /* 0x000fe400078ec0ff */
[----:B-1----:R-:W-:Y:S02]  /*d9d0*/  LOP3.LUT R0, R3, UR36, R36, 0x96, !PT ;  /* 0x0000002403007c12 */ /* 0x002fe4000f8e9624 */
[----:B------:R-:W-:Y:S02]  /*d9e0*/  SHF.R.U32.HI R3, RZ, 0x8, R8 ;  /* 0x00000008ff037819 */ /* 0x000fe40000011608 */
[----:B------:R-:W-:Y:S01]  /*d9f0*/  SHF.R.U32.HI R8, RZ, 0x10, R2 ;  /* 0x00000010ff087819 */ /* 0x000fe20000011602 */
[----:B------:R-:W-:Y:S01]  /*da00*/  FFMA.FTZ R2, R162, c[0x0][0x23c], -R9 ;  /* 0x00008f00a2027a23 */ /* 0x000fe20000010809 */
[----:B------:R-:W-:Y:S01]  /*da10*/  MUFU.EX2 R11, R11 ;  /* 0x0000000b000b7308 */ /* 0x000fe20000000800 */
[----:B------:R-:W-:-:S02]  /*da20*/  PRMT R13, R10, 0x5410, R3 ;  /* 0x000054100a0d7816 */ /* 0x000fc40000000003 */
[----:B------:R-:W-:Y:S02]  /*da30*/  SHF.R.U32.HI R3, RZ, 0x10, R0 ;  /* 0x00000010ff037819 */ /* 0x000fe40000011600 */
[----:B------:R-:W-:-:S03]  /*da40*/  LOP3.LUT R10, R0, 0xff, RZ, 0xc0, !PT ;  /* 0x000000ff000a7812 */ /* 0x000fc600078ec0ff */
[----:B------:R1:W2:Y:S01]  /*da50*/  MUFU.EX2 R14, R2 ;  /* 0x00000002000e7308 */ /* 0x0002a20000000800 */
[----:B------:R-:W-:Y:S01]  /*da60*/  SHF.R.U32.HI R9, RZ, 0x18, R0 ;  /* 0x00000018ff097819 */ /* 0x000fe20000011600 */
[C---:B------:R-:W-:Y:S01]  /*da70*/  HMMA.16816.F32.BF16 R228, R4.reuse, R34, R228 ;  /* 0x0000002204e4723c */ /* 0x040fe200000418e4 */
[----:B-1----:R-:W-:Y:S02]  /*da80*/  LOP3.LUT R2, R0, 0xffff, RZ, 0xc0, !PT ;  /* 0x0000ffff00027812 */ /* 0x002fe400078ec0ff */
[----:B------:R-:W-:Y:S02]  /*da90*/  LOP3.LUT R0, R8, 0xff, RZ, 0xc0, !PT ;  /* 0x000000ff08007812 */ /* 0x000fe400078ec0ff */
[----:B------:R-:W-:Y:S02]  /*daa0*/  SHF.R.U32.HI R8, RZ, 0x8, R2 ;  /* 0x00000008ff087819 */ /* 0x000fe40000011602 */
[----:B------:R-:W-:Y:S02]  /*dab0*/  LOP3.LUT R2, R3, 0xff, RZ, 0xc0, !PT ;  /* 0x000000ff03027812 */ /* 0x000fe400078ec0ff */
[----:B------:R-:W-:Y:S01]  /*dac0*/  PRMT R0, R0, 0x5410, R12 ;  /* 0x0000541000007816 */ /* 0x000fe2000000000c */
[----:B---3--:R-:W-:Y:S01]  /*dad0*/  HMMA.16816.F32.BF16 R180, R4, R20, R64 ;  /* 0x0000001404b4723c */ /* 0x008fe20000041840 */
[----:B------:R-:W-:-:S02]  /*dae0*/  PRMT R3, R10, 0x5410, R8 ;  /* 0x000054100a037816 */ /* 0x000fc40000000008 */
[----:B------:R-:W-:-:S05]  /*daf0*/  PRMT R2, R2, 0x5410, R9 ;  /* 0x0000541002027816 */ /* 0x000fca0000000009 */
[----:B------:R-:W-:Y:S01]  /*db00*/  HMMA.16816.F32.BF16 R32, R4, R22, R136 ;  /* 0x000000160420723c */ /* 0x000fe20000041888 */
[----:B--2---:R-:W-:-:S07]  /*db10*/  F2FP.BF16.PACK_AB R8, R11, R14 ;  /* 0x0000000e0b08723e */ /* 0x004fce00000010ff */
[C---:B----4-:R-:W-:Y:S01]  /*db20*/  HMMA.16816.F32.BF16 R144, R4.reuse, R16, R48 ;  /* 0x000000100490723c */ /* 0x050fe20000041830 */
[----:B------:R-:W1:Y:S01]  /*db30*/  LDSM.16.MT88.4 R48, [R200+0x11800] ;  /* 0x01180000c830783b */ /* 0x000e620000004200 */
[----:B------:R-:W-:Y:S01]  /*db40*/  IMAD.MOV.U32 R12, RZ, RZ, R165 ;  /* 0x000000ffff0c7224 */ /* 0x000fe200078e00a5 */
[----:B------:R-:W-:Y:S02]  /*db50*/  MOV R9, R167 ;  /* 0x000000a700097202 */ /* 0x000fe40000000f00 */
[----:B------:R-:W-:Y:S01]  /*db60*/  MOV R161, R98 ;  /* 0x0000006200a17202 */ /* 0x000fe20000000f00 */
[----:B------:R-:W-:Y:S02]  /*db70*/  LDSM.16.MT88.4 R64, [R197+0x13800] ;  /* 0x01380000c540783b */ /* 0x000fe40000004200 */
[C---:B------:R-:W-:Y:S01]  /*db80*/  HMMA.16816.F32.BF16 R20, R4.reuse, R24, R44 ;  /* 0x000000180414723c */ /* 0x040fe2000004182c */
[----:B------:R-:W-:Y:S01]  /*db90*/  MOV R252, R164 ;  /* 0x000000a400fc7202 */ /* 0x000fe20000000f00 */
[----:B------:R-:W-:Y:S06]  /*dba0*/  LDSM.16.MT88.4 R136, [R198+0x17800] ;  /* 0x01780000c688783b */ /* 0x000fec0000004200 */
[C---:B------:R-:W-:Y:S01]  /*dbb0*/  HMMA.16816.F32.BF16 R24, R4.reuse, R26, R40 ;  /* 0x0000001a0418723c */ /* 0x040fe20000041828 */
[----:B------:R-:W-:Y:S07]  /*dbc0*/  LDSM.16.MT88.4 R40, [R198+0x11800] ;  /* 0x01180000c628783b */ /* 0x000fee0000004200 */
[----:B------:R-:W-:Y:S01]  /*dbd0*/  HMMA.16816.F32.BF16 R16, R4, R18, R56 ;  /* 0x000000120410723c */ /* 0x000fe20000041838 */
[----:B------:R-:W2:Y:S06]  /*dbe0*/  LDSM.16.MT88.4 R56, [R199+0x11800] ;  /* 0x01180000c738783b */ /* 0x000eac0000004200 */
[----:B------:R-:W-:-:S02]  /*dbf0*/  HSET2.LE.AND R7, R0, R251, PT ;  /* 0x000000fb00077233 */ /* 0x000fc40003803000 */
[--C-:B------:R-:W-:Y:S01]  /*dc00*/  HSET2.LE.AND R0, R3, R251.reuse, PT ;  /* 0x000000fb03007233 */ /* 0x100fe20003803000 */
[----:B------:R-:W-:Y:S01]  /*dc10*/  F2FP.BF16.PACK_AB R4, R15, R30 ;  /* 0x0000001e0f04723e */ /* 0x000fe200000010ff */
[--C-:B------:R-:W-:Y:S01]  /*dc20*/  HSET2.LE.AND R3, R2, R251.reuse, PT ;  /* 0x000000fb02037233 */ /* 0x100fe20003803000 */
[----:B------:R-:W-:Y:S01]  /*dc30*/  LOP3.LUT R167, R7, R8, RZ, 0xc0, !PT ;  /* 0x0000000807a77212 */ /* 0x000fe200078ec0ff */
[----:B------:R-:W-:Y:S01]  /*dc40*/  HSET2.LE.AND R5, R13, R251, PT ;  /* 0x000000fb0d057233 */ /* 0x000fe20003803000 */
[----:B------:R-:W-:Y:S02]  /*dc50*/  IMAD.MOV.U32 R13, RZ, RZ, R96 ;  /* 0x000000ffff0d7224 */ /* 0x000fe400078e0060 */
[----:B------:R-:W-:Y:S01]  /*dc60*/  LOP3.LUT R165, R3, R4, RZ, 0xc0, !PT ;  /* 0x0000000403a57212 */ /* 0x000fe200078ec0ff */
[----:B------:R-:W-:Y:S01]  /*dc70*/  IMAD.MOV.U32 R8, RZ, RZ, R99 ;  /* 0x000000ffff087224 */ /* 0x000fe200078e0063 */
[----:B------:R-:W-:Y:S02]  /*dc80*/  MOV R3, R97 ;  /* 0x0000006100037202 */ /* 0x000fe40000000f00 */
[----:B------:R-:W3:Y:S01]  /*dc90*/  LDSM.16.MT88.4 R96, [R197+0x15800] ;  /* 0x01580000c560783b */ /* 0x000ee20000004200 */
[----:B------:R-:W-:-:S02]  /*dca0*/  F2FP.BF16.PACK_AB R2, R151, R149 ;  /* 0x000000959702723e */ /* 0x000fc400000010ff */
[----:B------:R-:W-:Y:S02]  /*dcb0*/  MOV R162, R80 ;  /* 0x0000005000a27202 */ /* 0x000fe40000000f00 */
[----:B------:R-:W-:Y:S01]  /*dcc0*/  LOP3.LUT R164, R0, R2, RZ, 0xc0, !PT ;  /* 0x0000000200a47212 */ /* 0x000fe200078ec0ff */
[----:B------:R-:W-:Y:S01]  /*dcd0*/  IMAD.MOV.U32 R2, RZ, RZ, R82 ;  /* 0x000000ffff027224 */ /* 0x000fe200078e0052 */
[----:B------:R-:W-:Y:S02]  /*dce0*/  MOV R163, R81 ;  /* 0x0000005100a37202 */ /* 0x000fe40000000f00 */
[----:B------:R-:W-:Y:S02]  /*dcf0*/  MOV R0, R83 ;  /* 0x0000005300007202 */ /* 0x000fe40000000f00 */
[----:B------:R-:W4:Y:S01]  /*dd00*/  LDSM.16.MT88.4 R80, [R200+0x13800] ;  /* 0x01380000c850783b */ /* 0x000f220000004200 */
[----:B------:R-:W-:Y:S02]  /*dd10*/  F2FP.BF16.PACK_AB R6, R31, R148 ;  /* 0x000000941f06723e */ /* 0x000fe400000010ff */
[----:B------:R-:W-:-:S02]  /*dd20*/  MOV R10, R166 ;  /* 0x000000a6000a7202 */ /* 0x000fc40000000f00 */
[----:B------:R-:W-:Y:S01]  /*dd30*/  LOP3.LUT R166, R5, R6, RZ, 0xc0, !PT ;  /* 0x0000000605a67212 */ /* 0x000fe200078ec0ff */
[----:B------:R-:W-:Y:S01]  /*dd40*/  FFMA.FTZ R0, R243, R29, R0 ;  /* 0x0000001df3007223 */ /* 0x000fe20000010000 */
[----:B------:R-:W-:Y:S05]  /*dd50*/  LDSM.16.MT88.4 R4, [R199+0x17800] ;  /* 0x01780000c704783b */ /* 0x000fea0000004200 */
[----:B-1----:R-:W-:Y:S01]  /*dd60*/  HMMA.16816.F32.BF16 R44, R164, R48, R76 ;  /* 0x00000030a42c723c */ /* 0x002fe2000004184c */
[----:B------:R-:W-:-:S07]  /*dd70*/  FFMA.FTZ R2, R250, R28, R2 ;  /* 0x0000001cfa027223 */ /* 0x000fce0000010002 */
[C---:B------:R-:W-:Y:S08]  /*dd80*/  HMMA.16816.F32.BF16 R48, R164.reuse, R50, R84 ;  /* 0x00000032a430723c */ /* 0x040ff00000041854 */
[C---:B------:R-:W-:Y:S08]  /*dd90*/  HMMA.16816.F32.BF16 R152, R164.reuse, R156, R152 ;  /* 0x0000009ca498723c */ /* 0x040ff00000041898 */
[C---:B------:R-:W-:Y:S01]  /*dda0*/  HMMA.16816.F32.BF16 R84, R164.reuse, R88, R128 ;  /* 0x00000058a454723c */ /* 0x040fe20000041880 */
[----:B------:R-:W-:Y:S07]  /*ddb0*/  LDSM.16.MT88.4 R128, [R197+0x17800] ;  /* 0x01780000c580783b */ /* 0x000fee0000004200 */
[C---:B------:R-:W-:Y:S08]  /*ddc0*/  HMMA.16816.F32.BF16 R156, R164.reuse, R158, R52 ;  /* 0x0000009ea49c723c */ /* 0x040ff00000041834 */
[C---:B------:R-:W-:Y:S07]  /*ddd0*/  HMMA.16816.F32.BF16 R88, R164.reuse, R90, R132 ;  /* 0x0000005aa458723c */ /* 0x040fee0000041884 */
[----:B------:R-:W-:Y:S01]  /*dde0*/  MOV R135, R161 ;  /* 0x000000a100877202 */ /* 0x000fe20000000f00 */
[----:B--2---:R-:W-:Y:S04]  /*ddf0*/  HMMA.16816.F32.BF16 R52, R164, R56, R92 ;  /* 0x00000038a434723c */ /* 0x004fe8000004185c */
[----:B------:R-:W-:-:S04]  /*de00*/  FADD.FTZ R0, R135, R0 ;  /* 0x0000000087007221 */ /* 0x000fc80000010000 */
[C---:B---3--:R-:W-:Y:S07]  /*de10*/  HMMA.16816.F32.BF16 R92, R164.reuse, R96, R140 ;  /* 0x00000060a45c723c */ /* 0x048fee000004188c */
[----:B------:R-:W-:Y:S01]  /*de20*/  IMAD.MOV.U32 R142, RZ, RZ, R162 ;  /* 0x000000ffff8e7224 */ /* 0x000fe200078e00a2 */
[----:B------:R-:W-:Y:S01]  /*de30*/  MOV R143, R163 ;  /* 0x000000a3008f7202 */ /* 0x000fe20000000f00 */
[----:B------:R-:W-:Y:S01]  /*de40*/  HMMA.16816.F32.BF16 R36, R164, R40, R60 ;  /* 0x00000028a424723c */ /* 0x000fe2000004183c */
[----:B------:R-:W-:Y:S01]  /*de50*/  LDSM.16.MT88.4 R160, [R200+0x17800] ;  /* 0x01780000c8a0783b */ /* 0x000fe20000004200 */
[----:B------:R-:W-:-:S02]  /*de60*/  FADD.FTZ R2, R142, R2 ;  /* 0x000000028e027221 */ /* 0x000fc40000010000 */
[----:B------:R-:W-:Y:S02]  /*de70*/  FADD.FTZ R0, R143, R0 ;  /* 0x000000008f007221 */ /* 0x000fe40000010000 */
[----:B------:R-:W-:Y:S02]  /*de80*/  FADD.FTZ R2, R8, R2 ;  /* 0x0000000208027221 */ /* 0x000fe40000010000 */
[----:B------:R-:W-:Y:S01]  /*de90*/  FADD.FTZ R0, R3, R0 ;  /* 0x0000000003007221 */ /* 0x000fe20000010000 */
[----:B------:R-:W-:Y:S01]  /*dea0*/  HMMA.16816.F32.BF16 R40, R164, R42, R68 ;  /* 0x0000002aa428723c */ /* 0x000fe20000041844 */
[----:B------:R-:W-:Y:S02]  /*deb0*/  FADD.FTZ R2, R13, R2 ;  /* 0x000000020d027221 */ /* 0x000fe40000010000 */
[----:B------:R-:W-:Y:S02]  /*dec0*/  FADD.FTZ R0, R9, R0 ;  /* 0x0000000009007221 */ /* 0x000fe40000010000 */
[----:B------:R-:W-:-:S03]  /*ded0*/  FADD.FTZ R2, R10, R2 ;  /* 0x000000020a027221 */ /* 0x000fc60000010000 */
[----:B------:R-:W-:Y:S01]  /*dee0*/  HMMA.16816.F32.BF16 R60, R164, R64, R104 ;  /* 0x00000040a43c723c */ /* 0x000fe20000041868 */
[----:B------:R-:W1:Y:S01]  /*def0*/  LDSM.16.MT88.4 R104, [R198+0x15800] ;  /* 0x01580000c668783b */ /* 0x000e620000004200 */
[----:B------:R-:W-:-:S06]  /*df00*/  FADD.FTZ R0, R12, R0 ;  /* 0x000000000c007221 */ /* 0x000fcc0000010000 */
[----:B------:R-:W-:Y:S01]  /*df10*/  HMMA.16816.F32.BF16 R68, R164, R72, R112 ;  /* 0x00000048a444723c */ /* 0x000fe20000041870 */
[----:B------:R-:W2:Y:S01]  /*df20*/  LDSM.16.MT88.4 R112, [R200+0x15800] ;  /* 0x01580000c870783b */ /* 0x000ea20000004200 */
[----:B------:R-:W-:-:S06]  /*df30*/  FADD.FTZ R2, R252, R2 ;  /* 0x00000002fc027221 */ /* 0x000fcc0000010000 */
[----:B----4-:R-:W-:Y:S01]  /*df40*/  HMMA.16816.F32.BF16 R76, R164, R80, R120 ;  /* 0x00000050a44c723c */ /* 0x010fe20000041878 */
[----:B------:R-:W3:Y:S01]  /*df50*/  LDSM.16.MT88.4 R120, [R199+0x15800] ;  /* 0x01580000c778783b */ /* 0x000ee20000004200 */
        /* <DEDUP_REMOVED lines=15> */
[----:B------:R-:W-:Y:S01]  /*e050*/  FADD.FTZ R0, R15, R0 ;  /* 0x000000000f007221 */ /* 0x000fe20000010000 */
[----:B------:R-:W-:Y:S01]  /*e060*/  HMMA.16816.F32.BF16 R56, R164, R58, R100 ;  /* 0x0000003aa438723c */ /* 0x000fe20000041864 */
[----:B------:R-:W-:Y:S01]  /*e070*/  FADD.FTZ R2, R148, R2 ;  /* 0x0000000294027221 */ /* 0x000fe20000010000 */
[----:B------:R-:W-:Y:S01]  /*e080*/  @UP0 UIADD3 UR9, UR9, -0x3, URZ ;  /* 0xfffffffd09090890 */ /* 0x000fe2000fffe03f */
[----:B------:R-:W-:-:S05]  /*e090*/  FADD.FTZ R0, R14, R0 ;  /* 0x000000000e007221 */ /* 0x000fca0000010000 */
[----:B------:R-:W-:Y:S01]  /*e0a0*/  HMMA.16816.F32.BF16 R64, R164, R66, R108 ;  /* 0x00000042a440723c */ /* 0x000fe2000004186c */
[----:B------:R-:W-:Y:S01]  /*e0b0*/  MOV R3, R150 ;  /* 0x0000009600037202 */ /* 0x000fe20000000f00 */
[----:B------:R-:W-:-:S06]  /*e0c0*/  IMAD.MOV.U32 R148, RZ, RZ, R168 ;  /* 0x000000ffff947224 */ /* 0x000fcc00078e00a8 */
[----:B------:R-:W-:Y:S01]  /*e0d0*/  HMMA.16816.F32.BF16 R72, R164, R74, R116 ;  /* 0x0000004aa448723c */ /* 0x000fe20000041874 */
[----:B------:R-:W-:Y:S01]  /*e0e0*/  @P0 MOV R3, R150 ;  /* 0x0000009600030202 */ /* 0x000fe20000000f00 */
[----:B------:R-:W-:-:S06]  /*e0f0*/  FADD.FTZ R243, R31, R2 ;  /* 0x000000021ff37221 */ /* 0x000fcc0000010000 */
[----:B------:R-:W-:Y:S01]  /*e100*/  HMMA.16816.F32.BF16 R80, R164, R82, R124 ;  /* 0x00000052a450723c */ /* 0x000fe2000004187c */
[----:B------:R-:W-:Y:S01]  /*e110*/  @P0 MOV R148, R168 ;  /* 0x000000a800940202 */ /* 0x000fe20000000f00 */
[----:B------:R-:W-:-:S06]  /*e120*/  FADD.FTZ R250, R11, R0 ;  /* 0x000000000bfa7221 */ /* 0x000fcc0000010000 */
[C---:B-1----:R-:W-:Y:S08]  /*e130*/  HMMA.16816.F32.BF16 R100, R164.reuse, R104, R192 ;  /* 0x00000068a464723c */ /* 0x042ff000000418c0 */
[C---:B--2---:R-:W-:Y:S08]  /*e140*/  HMMA.16816.F32.BF16 R108, R164.reuse, R112, R236 ;  /* 0x00000070a46c723c */ /* 0x044ff000000418ec */
[C---:B---3--:R-:W-:Y:S08]  /*e150*/  HMMA.16816.F32.BF16 R116, R164.reuse, R120, R188 ;  /* 0x00000078a474723c */ /* 0x048ff000000418bc */
        /* <DEDUP_REMOVED lines=13> */
.L_x_433:
[----:B------:R-:W-:-:S12]  /*e230*/  UIADD3 UR9, UR30, -0x1, URZ ;  /* 0xffffffff1e097890 */ /* 0x000fd8000fffe03f */
.L_x_437:
[----:B------:R-:W-:-:S13]  /*e240*/  ISETP.LE.AND P0, PT, RZ, UR9, PT ;  /* 0x00000009ff007c0c */ /* 0x000fda000bf03270 */
[----:B------:R-:W-:Y:S05]  /*e250*/  @!P0 BRA `(.L_x_438) ;  /* 0x00004f9000008947 */ /* 0x000fea0003800000 */
[----:B------:R-:W2:Y:S01]  /*e260*/  LDL.64 R18, [R1+0x8] ;  /* 0x0000080001127983 */ /* 0x000ea20000100a00 */
[----:B------:R-:W-:Y:S01]  /*e270*/  USHF.R.S32.HI UR30, URZ, 0x1f, UR8 ;  /* 0x0000001f3f1e7899 */ /* 0x000fe20008011408 */
[----:B------:R-:W-:Y:S01]  /*e280*/  IMAD.U32 R6, RZ, RZ, UR8 ;  /* 0x00000008ff067e24 */ /* 0x000fe2000f8e00ff */
[----:B------:R-:W-:Y:S01]  /*e290*/  ULDC.64 UR6, c[0x0][0x1b8] ;  /* 0x00006e0000067ab9 */ /* 0x000fe20000000a00 */
[----:B-----5:R-:W3:Y:S01]  /*e2a0*/  LDL R17, [R1+0x24] ;  /* 0x0000240001117983 */ /* 0x020ee20000100800 */
[----:B------:R-:W-:Y:S01]  /*e2b0*/  UIMAD UR6, UR30, UR6, URZ ;  /* 0x000000061e0672a4 */ /* 0x000fe2000f8e023f */
[----:B------:R-:W-:Y:S01]  /*e2c0*/  IMAD.U32 R0, RZ, RZ, UR8 ;  /* 0x00000008ff007e24 */ /* 0x000fe2000f8e00ff */
[----:B------:R-:W-:Y:S01]  /*e2d0*/  ULDC.64 UR18, c[0x0][0x1b0] ;  /* 0x00006c0000127ab9 */ /* 0x000fe20000000a00 */
[----:B------:R-:W4:Y:S01]  /*e2e0*/  LDL R16, [R1+0x20] ;  /* 0x0000200001107983 */ /* 0x000f220000100800 */
[----:B------:R-:W-:Y:S01]  /*e2f0*/  UIMAD UR6, UR8, UR7, UR6 ;  /* 0x00000007080672a4 */ /* 0x000fe2000f8e0206 */
[----:B------:R-:W-:Y:S01]  /*e300*/  IMAD.MOV.U32 R149, RZ, RZ, R3 ;  /* 0x000000ffff957224 */ /* 0x000fe200078e0003 */
[----:B------:R-:W-:Y:S01]  /*e310*/  UIMAD UR18, UR30, UR18, URZ ;  /* 0x000000121e1272a4 */ /* 0x000fe2000f8e023f */
[----:B------:R-:W3:Y:S01]  /*e320*/  LDL R15, [R1+0x28] ;  /* 0x00002800010f7983 */ /* 0x000ee20000100800 */
[----:B------:R-:W-:-:S02]  /*e330*/  IMAD.MOV.U32 R150, RZ, RZ, R148 ;  /* 0x000000ffff967224 */ /* 0x000fc400078e0094 */
[----:B------:R-:W-:Y:S01]  /*e340*/  IMAD.U32 R2, RZ, RZ, UR6 ;  /* 0x00000006ff027e24 */ /* 0x000fe2000f8e00ff */
[----:B------:R-:W3:Y:S01]  /*e350*/  LDL.LU R14, [R1+0x48] ;  /* 0x00004800010e7983 */ /* 0x000ee20000300800 */
[----:B------:R-:W-:-:S03]  /*e360*/  UIMAD UR18, UR8, UR19, UR18 ;  /* 0x00000013081272a4 */ /* 0x000fc6000f8e0212 */
[----:B------:R-:W3:Y:S01]  /*e370*/  LDL.LU R9, [R1+0x58] ;  /* 0x0000580001097983 */ /* 0x000ee20000300800 */
[----:B------:R-:W-:-:S03]  /*e380*/  UMOV UR19, URZ ;  /* 0x0000003f00137c82 */ /* 0x000fc60008000000 */
[----:B------:R-:W3:Y:S04]  /*e390*/  LDL.LU.64 R12, [R1+0x40] ;  /* 0x00004000010c7983 */ /* 0x000ee80000300a00 */
[----:B------:R-:W4:Y:S04]  /*e3a0*/  LDL.LU.64 R10, [R1+0x50] ;  /* 0x00005000010a7983 */ /* 0x000f280000300a00 */
[----:B------:R-:W4:Y:S04]  /*e3b0*/  LDL.LU R20, [R1+0x38] ;  /* 0x0000380001147983 */ /* 0x000f280000300800 */
[----:B------:R-:W1:Y:S02]  /*e3c0*/  S2R R8, SR_TID.X ;  /* 0x0000000000087919 */ /* 0x000e640000002100 */
[----:B-1----:R-:W-:-:S04]  /*e3d0*/  SHF.R.S32.HI R230, RZ, 0x1f, R8 ;  /* 0x0000001fffe67819 */ /* 0x002fc80000011408 */
[----:B------:R-:W-:-:S04]  /*e3e0*/  LEA.HI R230, R230, R8, RZ, 0x3 ;  /* 0x00000008e6e67211 */ /* 0x000fc800078f18ff */
[----:B------:R-:W-:-:S04]  /*e3f0*/  SHF.R.S32.HI R230, RZ, 0x3, R230 ;  /* 0x00000003ffe67819 */ /* 0x000fc800000114e6 */
[----:B------:R-:W-:Y:S02]  /*e400*/  SHF.R.S32.HI R231, RZ, 0x1f, R230 ;  /* 0x0000001fffe77819 */ /* 0x000fe400000114e6 */
[----:B------:R-:W-:-:S05]  /*e410*/  IADD3 R238, P2, R230, 0x10, RZ ;  /* 0x00000010e6ee7810 */ /* 0x000fca0007f5e0ff */
[----:B------:R-:W-:Y:S01]  /*e420*/  IMAD.X R239, RZ, RZ, R231, P2 ;  /* 0x000000ffffef7224 */ /* 0x000fe200010e06e7 */
[--C-:B--2---:R-:W-:Y:S01]  /*e430*/  SHF.R.S32.HI R5, RZ, 0x1f, R18.reuse ;  /* 0x0000001fff057819 */ /* 0x104fe20000011412 */
[----:B------:R-:W-:-:S04]  /*e440*/  IMAD.MOV.U32 R4, RZ, RZ, R18 ;  /* 0x000000ffff047224 */ /* 0x000fc800078e0012 */
[----:B------:R-:W-:-:S04]  /*e450*/  IMAD.WIDE.U32 R6, R6, c[0x0][0x1b0], R4 ;  /* 0x00006c0006067a25 */ /* 0x000fc800078e0004 */
[----:B------:R-:W-:Y:S01]  /*e460*/  IMAD.WIDE.U32 R4, R0, c[0x0][0x1b8], R4 ;  /* 0x00006e0000047a25 */ /* 0x000fe200078e0004 */
[----:B------:R-:W-:Y:S01]  /*e470*/  IADD3 R241, P1, R6, UR12, RZ ;  /* 0x0000000c06f17c10 */ /* 0x000fe2000ff3e0ff */
[----:B------:R-:W-:Y:S02]  /*e480*/  UIADD3 UR12, UR9, -0x1, URZ ;  /* 0xffffffff090c7890 */ /* 0x000fe4000fffe03f */
[----:B------:R-:W-:Y:S01]  /*e490*/  IMAD.U32 R0, RZ, RZ, UR18 ;  /* 0x00000012ff007e24 */ /* 0x000fe2000f8e00ff */
[----:B------:R-:W-:-:S04]  /*e4a0*/  IADD3 R229, P0, R4, UR26, RZ ;  /* 0x0000001a04e57c10 */ /* 0x000fc8000ff1e0ff */
[----:B------:R-:W-:Y:S02]  /*e4b0*/  IADD3.X R4, R2, UR21, R5, P0, !PT ;  /* 0x0000001502047c10 */ /* 0x000fe400087fe405 */
[----:B------:R-:W-:Y:S02]  /*e4c0*/  IADD3.X R6, R0, UR11, R7, P1, !PT ;  /* 0x0000000b00067c10 */ /* 0x000fe40008ffe407 */
[----:B------:R-:W-:Y:S01]  /*e4d0*/  LEA R242, P1, R241, c[0x0][0x168], 0x1 ;  /* 0x00005a00f1f27a11 */ /* 0x000fe200078208ff */
[----:B---3--:R-:W-:Y:S01]  /*e4e0*/  IMAD.MOV.U32 R3, RZ, RZ, R13 ;  /* 0x000000ffff037224 */ /* 0x008fe200078e000d */
[----:B------:R-:W-:Y:S02]  /*e4f0*/  LEA R240, P0, R229, c[0x0][0x170], 0x1 ;  /* 0x00005c00e5f07a11 */ /* 0x000fe400078008ff */
[----:B------:R-:W-:Y:S01]  /*e500*/  LEA.HI.X R241, R241, c[0x0][0x16c], R6, 0x1, P1 ;  /* 0x00005b00f1f17a11 */ /* 0x000fe200008f0c06 */
[----:B----4-:R-:W-:Y:S01]  /*e510*/  IMAD.MOV.U32 R2, RZ, RZ, R10 ;  /* 0x000000ffff027224 */ /* 0x010fe200078e000a */
[----:B------:R-:W-:-:S02]  /*e520*/  LEA.HI.X R229, R229, c[0x0][0x174], R4, 0x1, P0 ;  /* 0x00005d00e5e57a11 */ /* 0x000fc400000f0c04 */
[----:B------:R-:W-:Y:S02]  /*e530*/  IADD3 R236, P1, R230, 0x20, RZ ;  /* 0x00000020e6ec7810 */ /* 0x000fe40007f3e0ff */
[----:B------:R1:W-:Y:S01]  /*e540*/  STL.64 [R1], R2 ;  /* 0x0000000201007387 */ /* 0x0003e20000100a00 */
[----:B------:R-:W-:Y:S01]  /*e550*/  IMAD.WIDE.U32 R248, R20, -0x326172a9, RZ ;  /* 0xcd9e8d5714f87825 */ /* 0x000fe200078e00ff */
[----:B------:R-:W-:Y:S02]  /*e560*/  IADD3 R234, P0, R230, 0x30, RZ ;  /* 0x00000030e6ea7810 */ /* 0x000fe40007f1e0ff */
[----:B------:R-:W-:Y:S01]  /*e570*/  ISETP.GE.AND P6, PT, R18, c[0x0][0x220], PT ;  /* 0x0000880012007a0c */ /* 0x000fe20003fc6270 */
[--C-:B------:R-:W-:Y:S01]  /*e580*/  IMAD.X R237, RZ, RZ, R231.reuse, P1 ;  /* 0x000000ffffed7224 */ /* 0x100fe200008e06e7 */
[----:B------:R-:W-:Y:S01]  /*e590*/  LOP3.LUT R244, R249, R14, RZ, 0x3c, !PT ;  /* 0x0000000ef9f47212 */ /* 0x000fe200078e3cff */
[----:B------:R-:W-:Y:S01]  /*e5a0*/  IMAD.X R235, RZ, RZ, R231, P0 ;  /* 0x000000ffffeb7224 */ /* 0x000fe200000e06e7 */
[----:B------:R-:W-:Y:S01]  /*e5b0*/  ISETP.GE.AND P5, PT, R17, c[0x0][0x220], PT ;  /* 0x0000880011007a0c */ /* 0x000fe20003fa6270 */
[----:B------:R-:W-:Y:S01]  /*e5c0*/  IMAD.WIDE.U32 R246, R9, -0x2daee0ad, RZ ;  /* 0xd2511f5309f67825 */ /* 0x000fe200078e00ff */
[----:B------:R-:W-:-:S02]  /*e5d0*/  ISETP.GE.AND P4, PT, R16, c[0x0][0x220], PT ;  /* 0x0000880010007a0c */ /* 0x000fc40003f86270 */
[----:B------:R-:W-:Y:S01]  /*e5e0*/  ISETP.GE.AND P3, PT, R15, c[0x0][0x220], PT ;  /* 0x000088000f007a0c */ /* 0x000fe20003f66270 */
[----:B------:R-:W-:Y:S01]  /*e5f0*/  IMAD.WIDE.U32 R244, R244, -0x2daee0ad, RZ ;  /* 0xd2511f53f4f47825 */ /* 0x000fe200078e00ff */
[----:B------:R-:W-:Y:S05]  /*e600*/  BRA `(.L_x_439) ;  /* 0x000006d000007947 */ /* 0x000fea0003800000 */
.L_x_441:
[----:B------:R-:W2:Y:S01]  /*e610*/  LDL.64 R226, [R1+0x30] ;  /* 0x0000300001e27983 */ /* 0x000ea20000100a00 */
[----:B------:R-:W-:Y:S02]  /*e620*/  ULDC.64 UR6, c[0x0][0x198] ;  /* 0x0000660000067ab9 */ /* 0x000fe40000000a00 */
[----:B------:R-:W-:Y:S01]  /*e630*/  UIMAD.WIDE.U32 UR36, UR11, UR6, URZ ;  /* 0x000000060b2472a5 */ /* 0x000fe2000f8e003f */
[----:B------:R-:W3:Y:S01]  /*e640*/  LDL.64 R224, [R1+0x18] ;  /* 0x0000180001e07983 */ /* 0x000ee20000100a00 */
[----:B------:R-:W-:Y:S03]  /*e650*/  USHF.R.S32.HI UR18, URZ, 0x1f, UR11 ;  /* 0x0000001f3f127899 */ /* 0x000fe6000801140b */
[----:B------:R1:W-:Y:S01]  /*e660*/  @P6 STS.128 [R223+0x8000], RZ ;  /* 0x008000ffdf006388 */ /* 0x0003e20000000c00 */
[----:B------:R-:W-:Y:S01]  /*e670*/  UIMAD UR18, UR18, UR6, URZ ;  /* 0x00000006121272a4 */ /* 0x000fe2000f8e023f */
[----:B------:R-:W-:Y:S02]  /*e680*/  IMAD.U32 R151, RZ, RZ, UR36 ;  /* 0x00000024ff977e24 */ /* 0x000fe4000f8e00ff */
[----:B------:R-:W-:Y:S01]  /*e690*/  IMAD.U32 R0, RZ, RZ, UR36 ;  /* 0x00000024ff007e24 */ /* 0x000fe2000f8e00ff */
[----:B------:R-:W-:Y:S04]  /*e6a0*/  UIMAD UR18, UR11, UR7, UR18 ;  /* 0x000000070b1272a4 */ /* 0x000fe8000f8e0212 */
[----:B------:R-:W-:Y:S06]  /*e6b0*/  UIADD3 UR18, UR37, UR18, URZ ;  /* 0x0000001225127290 */ /* 0x000fec000fffe03f */
[----:B------:R-:W-:Y:S01]  /*e6c0*/  IMAD.U32 R174, RZ, RZ, UR18 ;  /* 0x00000012ffae7e24 */ /* 0x000fe2000f8e00ff */
[----:B--2---:R-:W-:Y:S04]  /*e6d0*/  LEA R151, P2, R151, R226, 0x6 ;  /* 0x000000e297977211 */ /* 0x004fe800078430ff */
[----:B---3--:R-:W-:Y:S02]  /*e6e0*/  LEA.HI.X R174, R0, R225, R174, 0x6, P2 ;  /* 0x000000e100ae7211 */ /* 0x008fe400010f34ae */
        /* <DEDUP_REMOVED lines=18> */
[C---:B------:R-:W-:Y:S03]  /*e810*/  IADD3 R151, P1, R0.reuse, UR27, RZ ;  /* 0x0000001b00977c10 */ /* 0x040fe6000ff3e0ff */
[----:B------:R1:W-:Y:S01]  /*e820*/  @P4 STS.128 [R223+0xc000], RZ ;  /* 0x00c000ffdf004388 */ /* 0x0003e20000000c00 */
[----:B------:R-:W-:Y:S02]  /*e830*/  IADD3.X R148, R177, UR28, RZ, P1, !PT ;  /* 0x0000001cb1947c10 */ /* 0x000fe40008ffe4ff */
[----:B------:R-:W-:Y:S01]  /*e840*/  @!P6 LEA.HI.X R177, R0, c[0x0][0x16c], R177, 0x1, P2 ;  /* 0x00005b0000b1ea11 */ /* 0x000fe200010f0cb1 */
[----:B------:R-:W-:Y:S01]  /*e850*/  @!PT LDS RZ, [RZ] ;  /* 0x00000000fffff984 */ /* 0x000fe20000000800 */
[----:B------:R-:W-:Y:S01]  /*e860*/  @!PT LDS RZ, [RZ] ;  /* 0x00000000fffff984 */ /* 0x000fe20000000800 */
[----:B------:R-:W-:Y:S01]  /*e870*/  @!PT LDS RZ, [RZ] ;  /* 0x00000000fffff984 */ /* 0x000fe20000000800 */
[----:B------:R1:W-:Y:S01]  /*e880*/  @!P4 LDGSTS.E.BYPASS.LTC128B.128 [R223+0xc000], [R172.64+0x100] ;  /* 0x0c000100acdfcfae */ /* 0x0003e2000b901d56 */
[C---:B------:R-:W-:Y:S03]  /*e890*/  @!P6 LEA R174, P1, R151.reuse, c[0x0][0x168], 0x1 ;  /* 0x00005a0097aeea11 */ /* 0x040fe600078208ff */
[----:B------:R1:W-:Y:S01]  /*e8a0*/  @P3 STS.128 [R223+0xe000], RZ ;  /* 0x00e000ffdf003388 */ /* 0x0003e20000000c00 */
[----:B------:R-:W-:Y:S03]  /*e8b0*/  @!P6 LEA.HI.X R175, R151, c[0x0][0x16c], R148, 0x1, P1 ;  /* 0x00005b0097afea11 */ /* 0x000fe600008f0c94 */
        /* <DEDUP_REMOVED lines=66> */
.L_x_439:
[----:B------:R-:W2:Y:S01]  /*ece0*/  LDL.64 R6, [R1] ;  /* 0x0000000001067983 */ /* 0x000ea20000100a00 */
[----:B------:R-:W-:Y:S01]  /*ecf0*/  UIADD3 UR8, -UR19, UR9, URZ ;  /* 0x0000000913087290 */ /* 0x000fe2000fffe13f */
[----:B------:R-:W-:Y:S04]  /*ed00*/  DEPBAR.LE SB0, 0x0 ;  /* 0x000080000000791a */ /* 0x000fe80000000000 */
[----:B------:R-:W-:Y:S01]  /*ed10*/  BAR.SYNC.DEFER_BLOCKING 0x0 ;  /* 0x0000000000007b1d */ /* 0x000fe20000010000 */
[----:B------:R-:W-:Y:S01]  /*ed20*/  USHF.R.S32.HI UR7, URZ, 0x1f, UR8 ;  /* 0x0000001f3f077899 */ /* 0x000fe20008011408 */
[----:B------:R-:W-:Y:S01]  /*ed30*/  IMAD.U32 R4, RZ, RZ, UR8 ;  /* 0x00000008ff047e24 */ /* 0x000fe2000f8e00ff */
[----:B------:R-:W-:Y:S01]  /*ed40*/  UIMAD UR6, UR5, UR8, URZ ;  /* 0x00000008050672a4 */ /* 0x000fe2000f8e023f */
[----:B-1----:R-:W-:Y:S01]  /*ed50*/  IMAD.U32 R2, RZ, RZ, UR8 ;  /* 0x00000008ff027e24 */ /* 0x002fe2000f8e00ff */
[----:B------:R-:W-:Y:S01]  /*ed60*/  UIADD3 UR11, UR12, -UR19, URZ ;  /* 0x800000130c0b7290 */ /* 0x000fe2000fffe03f */
[----:B------:R-:W-:Y:S01]  /*ed70*/  IMAD.U32 R3, RZ, RZ, UR8 ;  /* 0x00000008ff037e24 */ /* 0x000fe2000f8e00ff */
[----:B------:R-:W-:Y:S02]  /*ed80*/  UIMAD UR6, UR7, UR20, UR6 ;  /* 0x00000014070672a4 */ /* 0x000fe4000f8e0206 */
[----:B------:R-:W-:Y:S02]  /*ed90*/  LEA R2, P0, R2, R230, 0x6 ;  /* 0x000000e602027211 */ /* 0x000fe400078030ff */
[----:B------:R-:W-:Y:S02]  /*eda0*/  IMAD.U32 R148, RZ, RZ, UR11 ;  /* 0x0000000bff947e24 */ /* 0x000fe4000f8e00ff */
[----:B------:R-:W-:Y:S01]  /*edb0*/  LEA.HI.X.SX32 R3, R3, R231, 0x6, P0 ;  /* 0x000000e703037211 */ /* 0x000fe200000f36ff */
[----:B------:R-:W-:Y:S01]  /*edc0*/  IMAD.U32 R151, RZ, RZ, UR11 ;  /* 0x0000000bff977e24 */ /* 0x000fe2000f8e00ff */
[----:B------:R-:W-:Y:S01]  /*edd0*/  @P6 STS.128 [R223+0x10000], RZ ;  /* 0x010000ffdf006388 */ /* 0x000fe20000000c00 */
[----:B--2---:R-:W-:Y:S05]  /*ede0*/  IMAD.WIDE.U32 R4, R4, UR20, R6 ;  /* 0x0000001404047c25 */ /* 0x004fea000f8e0006 */
[----:B------:R-:W-:Y:S02]  /*edf0*/  IADD3 R0, R5, UR6, RZ ;  /* 0x0000000605007c10 */ /* 0x000fe4000fffe0ff */
[C---:B------:R-:W-:Y:S02]  /*ee00*/  IADD3 R5, P1, R4.reuse, UR15, RZ ;  /* 0x0000000f04057c10 */ /* 0x040fe4000ff3e0ff */
[----:B------:R-:W-:Y:S02]  /*ee10*/  @!P6 LEA R16, P2, R4, c[0x0][0x170], 0x1 ;  /* 0x00005c000410ea11 */ /* 0x000fe400078408ff */
[C---:B------:R-:W-:Y:S02]  /*ee20*/  @!P6 LEA R14, P0, R5.reuse, c[0x0][0x170], 0x1 ;  /* 0x00005c00050eea11 */ /* 0x040fe400078008ff */
[----:B------:R-:W-:Y:S02]  /*ee30*/  IADD3.X R6, R0, UR10, RZ, P1, !PT ;  /* 0x0000000a00067c10 */ /* 0x000fe40008ffe4ff */
[----:B------:R-:W-:Y:S02]  /*ee40*/  @!P6 LEA.HI.X R17, R4, c[0x0][0x174], R0, 0x1, P2 ;  /* 0x00005d000411ea11 */ /* 0x000fe400010f0c00 */
[C---:B------:R-:W-:Y:S02]  /*ee50*/  @!P6 LEA.HI.X R15, R5.reuse, c[0x0][0x174], R6, 0x1, P0 ;  /* 0x00005d00050fea11 */ /* 0x040fe400000f0c06 */
[----:B------:R-:W-:Y:S01]  /*ee60*/  IADD3 R0, P1, R5, UR15, RZ ;  /* 0x0000000f05007c10 */ /* 0x000fe2000ff3e0ff */
[----:B------:R-:W-:Y:S01]  /*ee70*/  IMAD R5, R3, c[0x0][0x1a0], RZ ;  /* 0x0000680003057a24 */ /* 0x000fe200078e02ff */
[----:B------:R-:W-:Y:S01]  /*ee80*/  @!PT LDS RZ, [RZ] ;  /* 0x00000000fffff984 */ /* 0x000fe20000000800 */
[----:B------:R-:W-:Y:S01]  /*ee90*/  @!PT LDS RZ, [RZ] ;  /* 0x00000000fffff984 */ /* 0x000fe20000000800 */
[----:B------:R-:W-:Y:S01]  /*eea0*/  @!PT LDS RZ, [RZ] ;  /* 0x00000000fffff984 */ /* 0x000fe20000000800 */
[----:B------:R1:W-:Y:S02]  /*eeb0*/  @!P6 LDGSTS.E.BYPASS.LTC128B.128 [R223+0x10000], [R16.64] ;  /* 0x1000000010dfefae */ /* 0x0003e4000b901d56 */
[----:B------:R-:W-:Y:S01]  /*eec0*/  IADD3.X R3, R6, UR10, RZ, P1, !PT ;  /* 0x0000000a06037c10 */ /* 0x000fe20008ffe4ff */
[----:B------:R-:W-:Y:S01]  /*eed0*/  IMAD.WIDE.U32 R6, R2, c[0x0][0x1a0], RZ ;  /* 0x0000680002067a25 */ /* 0x000fe200078e00ff */
[----:B------:R-:W-:Y:S01]  /*eee0*/  @P5 STS.128 [R223+0x12000], RZ ;  /* 0x012000ffdf005388 */ /* 0x000fe20000000c00 */
[----:B------:R-:W-:Y:S02]  /*eef0*/  @!P6 IADD3 R4, P0, R0, UR15, RZ ;  /* 0x0000000f0004ec10 */ /* 0x000fe4000ff1e0ff */
[----:B------:R-:W-:Y:S01]  /*ef00*/  IMAD R5, R2, c[0x0][0x1a4], R5 ;  /* 0x0000690002057a24 */ /* 0x000fe200078e0205 */
[----:B------:R-:W-:Y:S02]  /*ef10*/  LEA R8, P2, R6, R240, 0x1 ;  /* 0x000000f006087211 */ /* 0x000fe400078408ff */
[----:B------:R-:W-:Y:S01]  /*ef20*/  @!P6 IADD3.X R2, R3, UR10, RZ, P0, !PT ;  /* 0x0000000a0302ec10 */ /* 0x000fe200087fe4ff */
[----:B------:R-:W-:Y:S01]  /*ef30*/  IMAD.IADD R5, R7, 0x1, R5 ;  /* 0x0000000107057824 */ /* 0x000fe200078e0205 */
[----:B------:R-:W-:Y:S02]  /*ef40*/  @!P6 LEA R10, P0, R4, c[0x0][0x170], 0x1 ;  /* 0x00005c00040aea11 */ /* 0x000fe400078008ff */
[----:B------:R-:W-:Y:S02]  /*ef50*/  @!P6 LEA R12, P1, R0, c[0x0][0x170], 0x1 ;  /* 0x00005c00000cea11 */ /* 0x000fe400078208ff */
        /* <DEDUP_REMOVED lines=9> */
[----:B------:R-:W-:Y:S01]  /*eff0*/  LEA R6, P2, R6, R238, 0x6 ;  /* 0x000000ee06067211 */ /* 0x000fe200078430ff */
[----:B------:R-:W-:Y:S02]  /*f000*/  IMAD.U32 R4, RZ, RZ, UR8 ;  /* 0x00000008ff047e24 */ /* 0x000fe4000f8e00ff */
[----:B------:R-:W-:Y:S01]  /*f010*/  @P4 STS.128 [R223+0x14000], RZ ;  /* 0x014000ffdf004388 */ /* 0x000fe20000000c00 */
[----:B------:R-:W-:Y:S01]  /*f020*/  IMAD.U32 R2, RZ, RZ, UR8 ;  /* 0x00000008ff027e24 */ /* 0x000fe2000f8e00ff */
[----:B------:R-:W-:Y:S01]  /*f030*/  LEA.HI.X.SX32 R7, R5, R239, 0x6, P2 ;  /* 0x000000ef05077211 */ /* 0x000fe200010f36ff */
[----:B------:R-:W-:Y:S01]  /*f040*/  IMAD.U32 R3, RZ, RZ, UR8 ;  /* 0x00000008ff037e24 */ /* 0x000fe2000f8e00ff */
[----:B------:R-:W-:Y:S01]  /*f050*/  @!PT LDS RZ, [RZ] ;  /* 0x00000000fffff984 */ /* 0x000fe20000000800 */
[----:B------:R-:W-:Y:S01]  /*f060*/  @!PT LDS RZ, [RZ] ;  /* 0x00000000fffff984 */ /* 0x000fe20000000800 */
[----:B------:R-:W-:Y:S01]  /*f070*/  @!PT LDS RZ, [RZ] ;  /* 0x00000000fffff984 */ /* 0x000fe20000000800 */
[----:B------:R2:W-:Y:S01]  /*f080*/  @!P4 LDGSTS.E.BYPASS.LTC128B.128 [R223+0x14000], [R8.64+0x100] ;  /* 0x1400010008dfcfae */ /* 0x0005e2000b901d56 */
[----:B------:R-:W-:Y:S01]  /*f090*/  IMAD.U32 R0, RZ, RZ, UR8 ;  /* 0x00000008ff007e24 */ /* 0x000fe2000f8e00ff */
[----:B------:R-:W-:Y:S01]  /*f0a0*/  LEA R4, P1, R4, R236, 0x6 ;  /* 0x000000ec04047211 */ /* 0x000fe200078230ff */
[----:B------:R-:W-:Y:S01]  /*f0b0*/  IMAD.WIDE.U32 R22, R6, c[0x0][0x1a0], RZ ;  /* 0x0000680006167a25 */ /* 0x000fe200078e00ff */
[----:B------:R-:W-:Y:S01]  /*f0c0*/  LEA R2, P0, R2, R234, 0x6 ;  /* 0x000000ea02027211 */ /* 0x000fe200078030ff */
[----:B------:R-:W-:Y:S01]  /*f0d0*/  @P3 STS.128 [R223+0x16000], RZ ;  /* 0x016000ffdf003388 */ /* 0x000fe20000000c00 */
[----:B------:R-:W-:Y:S01]  /*f0e0*/  LEA.HI.X.SX32 R5, R3, R237, 0x6, P1 ;  /* 0x000000ed03057211 */ /* 0x000fe200008f36ff */
[----:B------:R-:W-:Y:S01]  /*f0f0*/  IMAD.WIDE.U32 R20, R4, c[0x0][0x1a0], RZ ;  /* 0x0000680004147a25 */ /* 0x000fe200078e00ff */
[----:B------:R-:W-:Y:S01]  /*f100*/  LEA.HI.X.SX32 R3, R0, R235, 0x6, P0 ;  /* 0x000000eb00037211 */ /* 0x000fe200000f36ff */
[----:B------:R-:W-:Y:S01]  /*f110*/  @!PT LDS RZ, [RZ] ;  /* 0x00000000fffff984 */ /* 0x000fe20000000800 */
[----:B------:R-:W-:Y:S01]  /*f120*/  @!PT LDS RZ, [RZ] ;  /* 0x00000000fffff984 */ /* 0x000fe20000000800 */
[----:B------:R-:W-:Y:S01]  /*f130*/  @!PT LDS RZ, [RZ] ;  /* 0x00000000fffff984 */ /* 0x000fe20000000800 */
[----:B------:R2:W-:Y:S02]  /*f140*/  @!P3 LDGSTS.E.BYPASS.LTC128B.128 [R223+0x16000], [R8.64+0x180] ;  /* 0x1600018008dfbfae */ /* 0x0005e4000b901d56 */
[----:B------:R-:W-:Y:S02]  /*f150*/  IMAD R0, R7, c[0x0][0x1a0], RZ ;  /* 0x0000680007007a24 */ /* 0x000fe400078e02ff */
[----:B------:R-:W-:Y:S01]  /*f160*/  @P6 STS.128 [R223+0x10800], RZ ;  /* 0x010800ffdf006388 */ /* 0x000fe20000000c00 */
[----:B------:R-:W-:Y:S02]  /*f170*/  IMAD R5, R5, c[0x0][0x1a0], RZ ;  /* 0x0000680005057a24 */ /* 0x000fe400078e02ff */
[----:B------:R-:W-:Y:S01]  /*f180*/  IMAD R0, R6, c[0x0][0x1a4], R0 ;  /* 0x0000690006007a24 */ /* 0x000fe200078e0200 */
[-C--:B------:R-:W-:Y:S01]  /*f190*/  LEA R6, P2, R22, R240.reuse, 0x1 ;  /* 0x000000f016067211 */ /* 0x080fe200078408ff */
[----:B------:R-:W-:Y:S01]  /*f1a0*/  @!PT LDS RZ, [RZ] ;  /* 0x00000000fffff984 */ /* 0x000fe20000000800 */
[----:B------:R-:W-:Y:S01]  /*f1b0*/  @!PT LDS RZ, [RZ] ;  /* 0x00000000fffff984 */ /* 0x000fe20000000800 */
[----:B------:R-:W-:Y:S01]  /*f1c0*/  @!PT LDS RZ, [RZ] ;  /* 0x00000000fffff984 */ /* 0x000fe20000000800 */
[----:B------:R3:W-:Y:S01]  /*f1d0*/  @!P6 LDGSTS.E.BYPASS.LTC128B.128 [R223+0x10800], [R14.64] ;  /* 0x108000000edfefae */ /* 0x0007e2000b901d56 */
[----:B------:R-:W-:Y:S01]  /*f1e0*/  IMAD R5, R4, c[0x0][0x1a4], R5 ;  /* 0x0000690004057a24 */ /* 0x000fe200078e0205 */
[-C--:B------:R-:W-:Y:S01]  /*f1f0*/  LEA R4, P1, R20, R240.reuse, 0x1 ;  /* 0x000000f014047211 */ /* 0x080fe200078208ff */
[----:B------:R-:W-:Y:S01]  /*f200*/  IMAD.IADD R0, R23, 0x1, R0 ;  /* 0x0000000117007824 */ /* 0x000fe200078e0200 */
[----:B------:R-:W-:Y:S01]  /*f210*/  @P5 STS.128 [R223+0x12800], RZ ;  /* 0x012800ffdf005388 */ /* 0x000fe20000000c00 */
[----:B------:R-:W-:Y:S02]  /*f220*/  IMAD.IADD R5, R21, 0x1, R5 ;  /* 0x0000000115057824 */ /* 0x000fe400078e0205 */
[----:B------:R-:W-:Y:S01]  /*f230*/  IMAD R3, R3, c[0x0][0x1a0], RZ ;  /* 0x0000680003037a24 */ /* 0x000fe200078e02ff */
[-C--:B------:R-:W-:Y:S01]  /*f240*/  LEA.HI.X R7, R22, R229.reuse, R0, 0x1, P2 ;  /* 0x000000e516077211 */ /* 0x080fe200010f0c00 */
[----:B------:R-:W-:Y:S01]  /*f250*/  IMAD.WIDE.U32 R18, R2, c[0x0][0x1a0], RZ ;  /* 0x0000680002127a25 */ /* 0x000fe200078e00ff */
[----:B------:R-:W-:Y:S03]  /*f260*/  LEA.HI.X R5, R20, R229, R5, 0x1, P1 ;  /* 0x000000e514057211 */ /* 0x000fe600008f0c05 */
[----:B------:R-:W-:Y:S01]  /*f270*/  @!PT LDS RZ, [RZ] ;  /* 0x00000000fffff984 */ /* 0x000fe20000000800 */
[----:B------:R-:W-:Y:S01]  /*f280*/  @!PT LDS RZ, [RZ] ;  /* 0x00000000fffff984 */ /* 0x000fe20000000800 */
[----:B------:R-:W-:Y:S01]  /*f290*/  @!PT LDS RZ, [RZ] ;  /* 0x00000000fffff984 */ /* 0x000fe20000000800 */
[----:B------:R4:W-:Y:S01]  /*f2a0*/  @!P5 LDGSTS.E.BYPASS.LTC128B.128 [R223+0x12800], [R6.64+0x80] ;  /* 0x1280008006dfdfae */ /* 0x0009e2000b901d56 */
[----:B------:R-:W-:Y:S01]  /*f2b0*/  IMAD R3, R2, c[0x0][0x1a4], R3 ;  /* 0x0000690002037a24 */ /* 0x000fe200078e0203 */
[C---:B------:R-:W-:Y:S01]  /*f2c0*/  LEA R2, P0, R18.reuse, R240, 0x1 ;  /* 0x000000f012027211 */ /* 0x040fe200078008ff */
[----:B------:R-:W-:Y:S01]  /*f2d0*/  IMAD.U32 R0, RZ, RZ, UR11 ;  /* 0x0000000bff007e24 */ /* 0x000fe2000f8e00ff */
[----:B------:R-:W-:Y:S02]  /*f2e0*/  @P4 STS.128 [R223+0x14800], RZ ;  /* 0x014800ffdf004388 */ /* 0x000fe40000000c00 */
[----:B------:R-:W-:Y:S02]  /*f2f0*/  IADD3 R3, R19, R3, RZ ;  /* 0x0000000313037210 */ /* 0x000fe40007ffe0ff */
[----:B------:R-:W-:Y:S01]  /*f300*/  @!PT LDS RZ, [RZ] ;  /* 0x00000000fffff984 */ /* 0x000fe20000000800 */
[----:B------:R-:W-:Y:S01]  /*f310*/  @!PT LDS RZ, [RZ] ;  /* 0x00000000fffff984 */ /* 0x000fe20000000800 */
[----:B------:R-:W-:Y:S01]  /*f320*/  @!PT LDS RZ, [RZ] ;  /* 0x00000000fffff984 */ /* 0x000fe20000000800 */
[----:B------:R4:W-:Y:S02]  /*f330*/  @!P4 LDGSTS.E.BYPASS.LTC128B.128 [R223+0x14800], [R6.64+0x100] ;  /* 0x1480010006dfcfae */ /* 0x0009e4000b901d56 */
[----:B------:R-:W-:Y:S02]  /*f340*/  LEA.HI.X R3, R18, R229, R3, 0x1, P0 ;  /* 0x000000e512037211 */ /* 0x000fe400000f0c03 */
        /* <DEDUP_REMOVED lines=46> */
[----:B--2---:R-:W4:Y:S04]  /*f630*/  LDSM.16.M88.4 R8, [R196+0x8000] ;  /* 0x00800000c408783b */ /* 0x004f280000000200 */
[----:B-1----:R-:W3:Y:S04]  /*f640*/  LDSM.16.M88.4 R16, [R196+0x8800] ;  /* 0x00880000c410783b */ /* 0x002ee80000000200 */
[----:B------:R-:W1:Y:S04]  /*f650*/  LDSM.16.M88.4 R24, [R196+0x9000] ;  /* 0x00900000c418783b */ /* 0x000e680000000200 */
[----:B------:R-:W0:Y:S04]  /*f660*/  LDGDEPBAR ;  /* 0x00000000000079af */ /* 0x000e280000000000 */
[----:B------:R-:W2:Y:S01]  /*f670*/  LDSM.16.M88.4 R168, [R196+0x9800] ;  /* 0x00980000c4a8783b */ /* 0x000ea20000000200 */
[----:B-----5:R-:W-:Y:S03]  /*f680*/  IMAD.U32 R2, RZ, RZ, UR11 ;  /* 0x0000000bff027e24 */ /* 0x020fe6000f8e00ff */
[----:B------:R-:W-:Y:S01]  /*f690*/  LDSM.16.M88.4 R172, [R204] ;  /* 0x00000000ccac783b */ /* 0x000fe20000000200 */
[----:B------:R-:W-:Y:S03]  /*f6a0*/  MOV R3, UR11 ;  /* 0x0000000b00037c02 */ /* 0x000fe60008000f00 */
[----:B------:R-:W5:Y:S01]  /*f6b0*/  LDSM.16.M88.4 R176, [R207] ;  /* 0x00000000cfb0783b */ /* 0x000f620000000200 */
[----:B------:R-:W-:Y:S03]  /*f6c0*/  LEA R2, P1, R2, R236, 0x6 ;  /* 0x000000ec02027211 */ /* 0x000fe600078230ff */
[----:B------:R-:W1:Y:S01]  /*f6d0*/  LDSM.16.M88.4 R180, [R222] ;  /* 0x00000000deb4783b */ /* 0x000e620000000200 */
[----:B------:R-:W-:Y:S03]  /*f6e0*/  LEA.HI.X.SX32 R3, R3, R237, 0x6, P1 ;  /* 0x000000ed03037211 */ /* 0x000fe600008f36ff */
[----:B------:R-:W1:Y:S02]  /*f6f0*/  LDSM.16.M88.4 R184, [R221] ;  /* 0x00000000ddb8783b */ /* 0x000e640000000200 */
[----:B------:R-:W-:Y:S02]  /*f700*/  IMAD R3, R3, c[0x0][0x198], RZ ;  /* 0x0000660003037a24 */ /* 0x000fe400078e02ff */
[----:B------:R-:W2:Y:S02]  /*f710*/  LDSM.16.M88.4 R188, [R220] ;  /* 0x00000000dcbc783b */ /* 0x000ea40000000200 */
[----:B------:R-:W-:Y:S01]  /*f720*/  IMAD R3, R2, c[0x0][0x19c], R3 ;  /* 0x0000670002037a24 */ /* 0x000fe200078e0203 */
[C---:B----4-:R-:W-:Y:S01]  /*f730*/  HMMA.16816.F32.BF16 R4, R32.reuse, R8, RZ ;  /* 0x000000082004723c */ /* 0x050fe200000418ff */
[----:B------:R-:W-:Y:S07]  /*f740*/  LDSM.16.M88.4 R192, [R202+0x8000] ;  /* 0x00800000cac0783b */ /* 0x000fee0000000200 */
[C---:B------:R-:W-:Y:S08]  /*f750*/  HMMA.16816.F32.BF16 R8, R32.reuse, R10, RZ ;  /* 0x0000000a2008723c */ /* 0x040ff000000418ff */
[C---:B---3--:R-:W-:Y:S08]  /*f760*/  HMMA.16816.F32.BF16 R12, R32.reuse, R16, RZ ;  /* 0x00000010200c723c */ /* 0x048ff000000418ff */
[C---:B------:R-:W-:Y:S08]  /*f770*/  HMMA.16816.F32.BF16 R16, R32.reuse, R18, RZ ;  /* 0x000000122010723c */ /* 0x040ff000000418ff */
[C---:B-1----:R-:W-:Y:S08]  /*f780*/  HMMA.16816.F32.BF16 R20, R32.reuse, R24, RZ ;  /* 0x000000182014723c */ /* 0x042ff000000418ff */
[C---:B------:R-:W-:Y:S08]  /*f790*/  HMMA.16816.F32.BF16 R24, R32.reuse, R26, RZ ;  /* 0x0000001a2018723c */ /* 0x040ff000000418ff */
[C---:B--2---:R-:W-:Y:S08]  /*f7a0*/  HMMA.16816.F32.BF16 R28, R32.reuse, R168, RZ ;  /* 0x000000a8201c723c */ /* 0x044ff000000418ff */
        /* <DEDUP_REMOVED lines=184> */
[----:B------:R-:W-:Y:S04]  /*10330*/  HMMA.16816.F32.BF16 R32, R180, R170, R32 ;  /* 0x000000aab420723c */ /* 0x000fe80000041820 */
[----:B------:R-:W-:Y:S03]  /*10340*/  LEA R168, P2, R168, R238, 0x6 ;  /* 0x000000eea8a87211 */ /* 0x000fe600078430ff */
[----:B------:R-:W-:Y:S01]  /*10350*/  IMAD.U32 R170, RZ, RZ, UR11 ;  /* 0x0000000bffaa7e24 */ /* 0x000fe2000f8e00ff */
[C---:B-----5:R-:W-:Y:S05]  /*10360*/  HMMA.16816.F32.BF16 R4, R172.reuse, R176, R4 ;  /* 0x000000b0ac04723c */ /* 0x060fea0000041804 */
[----:B------:R-:W-:Y:S02]  /*10370*/  LEA.HI.X.SX32 R169, R148, R239, 0x6, P2 ;  /* 0x000000ef94a97211 */ /* 0x000fe400010f36ff */
[----:B------:R-:W-:Y:S01]  /*10380*/  LEA R170, P0, R170, R230, 0x6 ;  /* 0x000000e6aaaa7211 */ /* 0x000fe200078030ff */
[C---:B------:R-:W-:Y:S01]  /*10390*/  HMMA.16816.F32.BF16 R8, R172.reuse, R178, R8 ;  /* 0x000000b2ac08723c */ /* 0x040fe20000041808 */
[----:B------:R-:W-:Y:S03]  /*103a0*/  IMAD.U32 R176, RZ, RZ, UR11 ;  /* 0x0000000bffb07e24 */ /* 0x000fe6000f8e00ff */
[----:B------:R-:W-:Y:S01]  /*103b0*/  LEA.HI.X.SX32 R171, R0, R231, 0x6, P0 ;  /* 0x000000e700ab7211 */ /* 0x000fe200000f36ff */
[----:B------:R-:W-:Y:S01]  /*103c0*/  IMAD R148, R169, c[0x0][0x198], RZ ;  /* 0x00006600a9947a24 */ /* 0x000fe200078e02ff */
[----:B------:R-:W-:Y:S01]  /*103d0*/  LEA R176, P0, R176, R234, 0x6 ;  /* 0x000000eab0b07211 */ /* 0x000fe200078030ff */
[----:B------:R-:W-:Y:S01]  /*103e0*/  IMAD.WIDE.U32 R180, R170, c[0x0][0x198], RZ ;  /* 0x00006600aab47a25 */ /* 0x000fe200078e00ff */
[C---:B---3--:R-:W-:Y:S04]  /*103f0*/  HMMA.16816.F32.BF16 R12, R172.reuse, R184, R12 ;  /* 0x000000b8ac0c723c */ /* 0x048fe8000004180c */
[C---:B------:R-:W-:Y:S01]  /*10400*/  IMAD R148, R168.reuse, c[0x0][0x19c], R148 ;  /* 0x00006700a8947a24 */ /* 0x040fe200078e0294 */
[----:B------:R-:W-:Y:S01]  /*10410*/  LEA.HI.X.SX32 R177, R151, R235, 0x6, P0 ;  /* 0x000000eb97b17211 */ /* 0x000fe200000f36ff */
[----:B------:R-:W-:Y:S02]  /*10420*/  IMAD.WIDE.U32 R168, R168, c[0x0][0x198], RZ ;  /* 0x00006600a8a87a25 */ /* 0x000fe400078e00ff */
[C---:B------:R-:W-:Y:S04]  /*10430*/  HMMA.16816.F32.BF16 R16, R172.reuse, R186, R16 ;  /* 0x000000baac10723c */ /* 0x040fe80000041810 */
[----:B------:R-:W-:Y:S02]  /*10440*/  IMAD R0, R171, c[0x0][0x198], RZ ;  /* 0x00006600ab007a24 */ /* 0x000fe400078e02ff */
[----:B------:R-:W-:Y:S02]  /*10450*/  IMAD.IADD R148, R169, 0x1, R148 ;  /* 0x00000001a9947824 */ /* 0x000fe400078e0294 */
[C---:B----4-:R-:W-:Y:S04]  /*10460*/  HMMA.16816.F32.BF16 R20, R172.reuse, R188, R20 ;  /* 0x000000bcac14723c */ /* 0x050fe80000041814 */
[----:B------:R-:W-:Y:S01]  /*10470*/  IMAD R0, R170, c[0x0][0x19c], R0 ;  /* 0x00006700aa007a24 */ /* 0x000fe200078e0200 */
[-C--:B------:R-:W-:Y:S01]  /*10480*/  LEA R170, P0, R168, R242.reuse, 0x1 ;  /* 0x000000f2a8aa7211 */ /* 0x080fe200078008ff */
[----:B------:R-:W-:Y:S02]  /*10490*/  IMAD.WIDE.U32 R178, R2, c[0x0][0x198], RZ ;  /* 0x0000660002b27a25 */ /* 0x000fe400078e00ff */
[C---:B------:R-:W-:Y:S04]  /*104a0*/  HMMA.16816.F32.BF16 R24, R172.reuse, R190, R24 ;  /* 0x000000beac18723c */ /* 0x040fe80000041818 */
[-C--:B------:R-:W-:Y:S01]  /*104b0*/  LEA.HI.X R171, R168, R241.reuse, R148, 0x1, P0 ;  /* 0x000000f1a8ab7211 */ /* 0x080fe200000f0c94 */
[----:B------:R-:W-:Y:S01]  /*104c0*/  IMAD R2, R177, c[0x0][0x198], RZ ;  /* 0x00006600b1027a24 */ /* 0x000fe200078e02ff */
[----:B------:R-:W-:Y:S01]  /*104d0*/  ISETP.LT.AND P0, PT, RZ, UR8, PT ;  /* 0x00000008ff007c0c */ /* 0x000fe2000bf01270 */
[----:B------:R-:W-:Y:S01]  /*104e0*/  IMAD.IADD R0, R181, 0x1, R0 ;  /* 0x00000001b5007824 */ /* 0x000fe200078e0200 */
[C---:B-1----:R-:W-:Y:S04]  /*104f0*/  HMMA.16816.F32.BF16 R28, R172.reuse, R192, R28 ;  /* 0x000000c0ac1c723c */ /* 0x042fe8000004181c */
[CC--:B------:R-:W-:Y:S01]  /*10500*/  LEA R168, P2, R178.reuse, R242.reuse, 0x1 ;  /* 0x000000f2b2a87211 */ /* 0x0c0fe200078408ff */
[----:B------:R-:W-:Y:S03]  /*10510*/  IMAD.IADD R3, R179, 0x1, R3 ;  /* 0x00000001b3037824 */ /* 0x000fe600078e0203 */
[----:B------:R-:W-:Y:S04]  /*10520*/  HMMA.16816.F32.BF16 R32, R172, R194, R32 ;  /* 0x000000c2ac20723c */ /* 0x000fe80000041820 */
[-C--:B------:R-:W-:Y:S03]  /*10530*/  LEA.HI.X R169, R178, R241.reuse, R3, 0x1, P2 ;  /* 0x000000f1b2a97211 */ /* 0x080fe600010f0c03 */
[-C--:B------:R-:W-:Y:S01]  /*10540*/  LEA R172, P1, R180, R242.reuse, 0x1 ;  /* 0x000000f2b4ac7211 */ /* 0x080fe200078208ff */
[----:B------:R-:W-:Y:S04]  /*10550*/  IMAD.WIDE.U32 R174, R176, c[0x0][0x198], RZ ;  /* 0x00006600b0ae7a25 */ /* 0x000fe800078e00ff */
[-C--:B------:R-:W-:Y:S01]  /*10560*/  LEA.HI.X R173, R180, R241.reuse, R0, 0x1, P1 ;  /* 0x000000f1b4ad7211 */ /* 0x080fe200008f0c00 */
[----:B------:R-:W-:Y:S01]  /*10570*/  IMAD R176, R176, c[0x0][0x19c], R2 ;  /* 0x00006700b0b07a24 */ /* 0x000fe200078e0202 */
[C---:B------:R-:W-:Y:S03]  /*10580*/  LEA R2, P1, R174.reuse, R242, 0x1 ;  /* 0x000000f2ae027211 */ /* 0x040fe600078208ff */
[----:B------:R-:W-:Y:S05]  /*10590*/  IMAD.IADD R176, R175, 0x1, R176 ;  /* 0x00000001afb07824 */ /* 0x000fea00078e02b0 */
[----:B------:R-:W-:Y:S01]  /*105a0*/  LEA.HI.X R3, R174, R241, R176, 0x1, P1 ;  /* 0x000000f1ae037211 */ /* 0x000fe200008f0cb0 */
[----:B------:R-:W-:-:S05]  /*105b0*/  @P0 BRA `(.L_x_441) ;  /* 0xffffe05000000947 */ /* 0x000fca000383ffff */
.L_x_440:
[----:B-1----:R-:W1:Y:S01]  /*105c0*/  S2R R2, SR_TID.X ;  /* 0x0000000000027919 */ /* 0x002e620000002100 */
[----:B------:R-:W-:Y:S01]  /*105d0*/  MOV R0, UR8 ;  /* 0x0000000800007c02 */ /* 0x000fe20008000f00 */
[----:B------:R-:W-:Y:S02]  /*105e0*/  UIADD3 UR6, UR25, -0x4498517b, URZ ;  /* 0xbb67ae8519067890 */ /* 0x000fe4000fffe03f */
[----:B------:R-:W-:Y:S02]  /*105f0*/  USHF.L.U32 UR18, UR8, 0x1, URZ ;  /* 0x0000000108127899 */ /* 0x000fe4000800063f */
[----:B------:R-:W-:Y:S02]  /*10600*/  UIADD3 UR7, UR24, -0x61c88647, URZ ;  /* 0x9e3779b918077890 */ /* 0x000fe4000fffe03f */
[----:B------:R-:W-:Y:S02]  /*10610*/  UIADD3 UR8, UR24, 0x3c6ef372, URZ ;  /* 0x3c6ef37218087890 */ /* 0x000fe4000fffe03f */
[----:B------:R-:W-:Y:S02]  /*10620*/  UIADD3 UR11, UR25, 0x646e171e, URZ ;  /* 0x646e171e190b7890 */ /* 0x000fe4000fffe03f */
[----:B------:R-:W-:Y:S01]  /*10630*/  UIADD3 UR19, UR19, 0x1, URZ ;  /* 0x0000000113137890 */ /* 0x000fe2000fffe03f */
[----:B-1----:R-:W-:Y:S04]  /*10640*/  SHF.L.U32 R2, R2, 0x1, RZ ;  /* 0x0000000102027819 */ /* 0x002fe800000006ff */
[----:B------:R-:W-:Y:S04]  /*10650*/  LOP3.LUT R2, R2, 0x6, RZ, 0xc0, !PT ;  /* 0x0000000602027812 */ /* 0x000fe800078ec0ff */
[----:B------:R-:W-:Y:S04]  /*10660*/  LEA R0, R0, R2, 0x6 ;  /* 0x0000000200007211 */ /* 0x000fe800078e30ff */
[C---:B------:R-:W-:Y:S01]  /*10670*/  IADD3 R148, R0.reuse, 0x10, RZ ;  /* 0x0000001000947810 */ /* 0x040fe20007ffe0ff */
[----:B------:R-:W1:Y:S01]  /*10680*/  I2F R3, R0 ;  /* 0x0000000000037306 */ /* 0x000e620000201400 */
[C---:B------:R-:W-:Y:S02]  /*10690*/  IADD3 R2, R0.reuse, 0x1, RZ ;  /* 0x0000000100027810 */ /* 0x040fe40007ffe0ff */
[C---:B------:R-:W-:Y:S02]  /*106a0*/  IADD3 R168, R0.reuse, 0x9, RZ ;  /* 0x0000000900a87810 */ /* 0x040fe40007ffe0ff */
[C---:B------:R-:W-:Y:S02]  /*106b0*/  IADD3 R169, R0.reuse, 0x8, RZ ;  /* 0x0000000800a97810 */ /* 0x040fe40007ffe0ff */
[C---:B------:R-:W-:Y:S02]  /*106c0*/  IADD3 R171, R0.reuse, 0x11, RZ ;  /* 0x0000001100ab7810 */ /* 0x040fe40007ffe0ff */
[C---:B------:R-:W-:Y:S01]  /*106d0*/  IADD3 R170, R0.reuse, 0x18, RZ ;  /* 0x0000001800aa7810 */ /* 0x040fe20007ffe0ff */
[----:B------:R-:W2:Y:S01]  /*106e0*/  I2F R148, R148 ;  /* 0x0000009400947306 */ /* 0x000ea20000201400 */
[C---:B------:R-:W-:Y:S02]  /*106f0*/  IADD3 R173, R0.reuse, 0x19, RZ ;  /* 0x0000001900ad7810 */ /* 0x040fe40007ffe0ff */
[C---:B------:R-:W-:Y:S02]  /*10700*/  IADD3 R172, R0.reuse, 0x20, RZ ;  /* 0x0000002000ac7810 */ /* 0x040fe40007ffe0ff */
[C---:B------:R-:W-:Y:S02]  /*10710*/  IADD3 R176, R0.reuse, 0x21, RZ ;  /* 0x0000002100b07810 */ /* 0x040fe40007ffe0ff */
[C---:B------:R-:W-:Y:S02]  /*10720*/  IADD3 R175, R0.reuse, 0x28, RZ ;  /* 0x0000002800af7810 */ /* 0x040fe40007ffe0ff */
[C---:B------:R-:W-:Y:S01]  /*10730*/  IADD3 R174, R0.reuse, 0x29, RZ ;  /* 0x0000002900ae7810 */ /* 0x040fe20007ffe0ff */
[----:B------:R-:W3:Y:S01]  /*10740*/  I2F R2, R2 ;  /* 0x0000000200027306 */ /* 0x000ee20000201400 */
[C---:B------:R-:W-:Y:S01]  /*10750*/  IADD3 R151, R0.reuse, 0x30, RZ ;  /* 0x0000003000977810 */ /* 0x040fe20007ffe0ff */
[C---:B-1----:R-:W-:Y:S02]  /*10760*/  FFMA.FTZ R6, R3.reuse, UR4, R6 ;  /* 0x0000000403067c23 */ /* 0x042fe40008010006 */
[----:B------:R-:W-:Y:S01]  /*10770*/  FFMA.FTZ R4, R3, UR4, R4 ;  /* 0x0000000403047c23 */ /* 0x000fe20008010004 */
[----:B------:R-:W-:Y:S05]  /*10780*/  IADD3 R3, R0, 0x31, RZ ;  /* 0x0000003100037810 */ /* 0x000fea0007ffe0ff */
[----:B------:R-:W1:Y:S01]  /*10790*/  I2F R168, R168 ;  /* 0x000000a800a87306 */ /* 0x000e620000201400 */
[C---:B--2---:R-:W-:Y:S02]  /*107a0*/  FFMA.FTZ R14, R148.reuse, UR4, R14 ;  /* 0x00000004940e7c23 */ /* 0x044fe4000801000e */
[----:B------:R-:W-:Y:S07]  /*107b0*/  FFMA.FTZ R12, R148, UR4, R12 ;  /* 0x00000004940c7c23 */ /* 0x000fee000801000c */
[----:B------:R-:W2:Y:S01]  /*107c0*/  I2F R169, R169 ;  /* 0x000000a900a97306 */ /* 0x000ea20000201400 */
[C---:B---3--:R-:W-:Y:S02]  /*107d0*/  FFMA.FTZ R7, R2.reuse, UR4, R7 ;  /* 0x0000000402077c23 */ /* 0x048fe40008010007 */
[----:B------:R-:W-:Y:S01]  /*107e0*/  FFMA.FTZ R5, R2, UR4, R5 ;  /* 0x0000000402057c23 */ /* 0x000fe20008010005 */
[----:B------:R-:W-:Y:S06]  /*107f0*/  FMNMX.FTZ R2, R4, R150, !PT ;  /* 0x0000009604027209 */ /* 0x000fec0007810000 */
[----:B------:R-:W3:Y:S01]  /*10800*/  I2F R171, R171 ;  /* 0x000000ab00ab7306 */ /* 0x000ee20000201400 */
[----:B------:R-:W-:Y:S01]  /*10810*/  FMNMX.FTZ R2, R5, R2, !PT ;  /* 0x0000000205027209 */ /* 0x000fe20007810000 */
[C---:B-1----:R-:W-:Y:S02]  /*10820*/  FFMA.FTZ R11, R168.reuse, UR4, R11 ;  /* 0x00000004a80b7c23 */ /* 0x042fe4000801000b */
[----:B------:R-:W-:Y:S01]  /*10830*/  FFMA.FTZ R9, R168, UR4, R9 ;  /* 0x00000004a8097c23 */ /* 0x000fe20008010009 */
[----:B------:R-:W-:Y:S05]  /*10840*/  FMNMX.FTZ R168, R6, R149, !PT ;  /* 0x0000009506a87209 */ /* 0x000fea0007810000 */
[----:B------:R-:W1:Y:S01]  /*10850*/  I2F R170, R170 ;  /* 0x000000aa00aa7306 */ /* 0x000e620000201400 */
[----:B------:R-:W-:Y:S01]  /*10860*/  FMNMX.FTZ R168, R7, R168, !PT ;  /* 0x000000a807a87209 */ /* 0x000fe20007810000 */
[C---:B--2---:R-:W-:Y:S02]  /*10870*/  FFMA.FTZ R10, R169.reuse, UR4, R10 ;  /* 0x00000004a90a7c23 */ /* 0x044fe4000801000a */
[----:B------:R-:W-:Y:S01]  /*10880*/  FFMA.FTZ R8, R169, UR4, R8 ;  /* 0x00000004a9087c23 */ /* 0x000fe20008010008 */
[----:B------:R-:W-:Y:S02]  /*10890*/  IADD3 R169, R0, 0x39, RZ ;  /* 0x0000003900a97810 */ /* 0x000fe40007ffe0ff */
[----:B------:R-:W-:Y:S03]  /*108a0*/  FMNMX.FTZ R168, R10, R168, !PT ;  /* 0x000000a80aa87209 */ /* 0x000fe60007810000 */
[----:B------:R2:W4:Y:S01]  /*108b0*/  I2F R148, R3 ;  /* 0x0000000300947306 */ /* 0x0005220000201400 */
[----:B------:R-:W-:Y:S02]  /*108c0*/  FMNMX.FTZ R2, R8, R2, !PT ;  /* 0x0000000208027209 */ /* 0x000fe40007810000 */
[----:B------:R-:W-:Y:S01]  /*108d0*/  FMNMX.FTZ R168, R11, R168, !PT ;  /* 0x000000a80ba87209 */ /* 0x000fe20007810000 */
[----:B---3--:R-:W-:Y:S01]  /*108e0*/  FFMA.FTZ R15, R171, UR4, R15 ;  /* 0x00000004ab0f7c23 */ /* 0x008fe2000801000f */
[----:B------:R-:W-:Y:S01]  /*108f0*/  FMNMX.FTZ R2, R9, R2, !PT ;  /* 0x0000000209027209 */ /* 0x000fe20007810000 */
[----:B------:R-:W-:Y:S01]  /*10900*/  FFMA.FTZ R13, R171, UR4, R13 ;  /* 0x00000004ab0d7c23 */ /* 0x000fe2000801000d */
[----:B------:R-:W-:Y:S02]  /*10910*/  FMNMX.FTZ R168, R14, R168, !PT ;  /* 0x000000a80ea87209 */ /* 0x000fe40007810000 */
[----:B------:R-:W-:Y:S01]  /*10920*/  FMNMX.FTZ R2, R12, R2, !PT ;  /* 0x000000020c027209 */ /* 0x000fe20007810000 */
[----:B------:R-:W3:Y:S01]  /*10930*/  I2F R173, R173 ;  /* 0x000000ad00ad7306 */ /* 0x000ee20000201400 */
[----:B------:R-:W-:Y:S01]  /*10940*/  FMNMX.FTZ R168, R15, R168, !PT ;  /* 0x000000a80fa87209 */ /* 0x000fe20007810000 */
[C---:B-1----:R-:W-:Y:S02]  /*10950*/  FFMA.FTZ R18, R170.reuse, UR4, R18 ;  /* 0x00000004aa127c23 */ /* 0x042fe40008010012 */
[----:B------:R-:W-:Y:S03]  /*10960*/  FFMA.FTZ R16, R170, UR4, R16 ;  /* 0x00000004aa107c23 */ /* 0x000fe60008010010 */
[----:B------:R-:W-:Y:S03]  /*10970*/  FMNMX.FTZ R168, R18, R168, !PT ;  /* 0x000000a812a87209 */ /* 0x000fe60007810000 */
[----:B------:R-:W1:Y:S01]  /*10980*/  I2F R172, R172 ;  /* 0x000000ac00ac7306 */ /* 0x000e620000201400 */
[----:B--2---:R-:W-:Y:S01]  /*10990*/  IADD3 R3, R0, 0x38, RZ ;  /* 0x0000003800037810 */ /* 0x004fe20007ffe0ff */
[C---:B----4-:R-:W-:Y:S01]  /*109a0*/  FFMA.FTZ R31, R148.reuse, UR4, R31 ;  /* 0x00000004941f7c23 */ /* 0x050fe2000801001f */
[----:B------:R-:W-:Y:S01]  /*109b0*/  FMNMX.FTZ R0, R13, R2, !PT ;  /* 0x000000020d007209 */ /* 0x000fe20007810000 */
[----:B------:R-:W-:Y:S06]  /*109c0*/  FFMA.FTZ R29, R148, UR4, R29 ;  /* 0x00000004941d7c23 */ /* 0x000fec000801001d */
[----:B------:R-:W2:Y:S01]  /*109d0*/  I2F R176, R176 ;  /* 0x000000b000b07306 */ /* 0x000ea20000201400 */
[----:B------:R-:W-:Y:S01]  /*109e0*/  FMNMX.FTZ R0, R16, R0, !PT ;  /* 0x0000000010007209 */ /* 0x000fe20007810000 */
[C---:B---3--:R-:W-:Y:S02]  /*109f0*/  FFMA.FTZ R19, R173.reuse, UR4, R19 ;  /* 0x00000004ad137c23 */ /* 0x048fe40008010013 */
[----:B------:R-:W-:Y:S03]  /*10a00*/  FFMA.FTZ R17, R173, UR4, R17 ;  /* 0x00000004ad117c23 */ /* 0x000fe60008010011 */
[----:B------:R-:W-:Y:S03]  /*10a10*/  FMNMX.FTZ R168, R19, R168, !PT ;  /* 0x000000a813a87209 */ /* 0x000fe60007810000 */
[----:B------:R-:W3:Y:S01]  /*10a20*/  I2F R175, R175 ;  /* 0x000000af00af7306 */ /* 0x000ee20000201400 */
[----:B------:R-:W-:Y:S01]  /*10a30*/  FMNMX.FTZ R0, R17, R0, !PT ;  /* 0x0000000011007209 */ /* 0x000fe20007810000 */
[C---:B-1----:R-:W-:Y:S02]  /*10a40*/  FFMA.FTZ R22, R172.reuse, UR4, R22 ;  /* 0x00000004ac167c23 */ /* 0x042fe40008010016 */
[----:B------:R-:W-:Y:S03]  /*10a50*/  FFMA.FTZ R20, R172, UR4, R20 ;  /* 0x00000004ac147c23 */ /* 0x000fe60008010014 */
[----:B------:R-:W-:Y:S03]  /*10a60*/  FMNMX.FTZ R168, R22, R168, !PT ;  /* 0x000000a816a87209 */ /* 0x000fe60007810000 */
[----:B------:R-:W1:Y:S01]  /*10a70*/  I2F R174, R174 ;  /* 0x000000ae00ae7306 */ /* 0x000e620000201400 */
[----:B------:R-:W-:Y:S01]  /*10a80*/  FMNMX.FTZ R0, R20, R0, !PT ;  /* 0x0000000014007209 */ /* 0x000fe20007810000 */
[C---:B--2---:R-:W-:Y:S02]  /*10a90*/  FFMA.FTZ R23, R176.reuse, UR4, R23 ;  /* 0x00000004b0177c23 */ /* 0x044fe40008010017 */
[----:B------:R-:W-:Y:S02]  /*10aa0*/  FFMA.FTZ R21, R176, UR4, R21 ;  /* 0x00000004b0157c23 */ /* 0x000fe40008010015 */
[----:B------:R-:W-:Y:S01]  /*10ab0*/  LDSM.16.MT88.4 R176, [R198+0x10000] ;  /* 0x01000000c6b0783b */ /* 0x000fe20000004200 */
[----:B------:R-:W-:Y:S03]  /*10ac0*/  FMNMX.FTZ R168, R23, R168, !PT ;  /* 0x000000a817a87209 */ /* 0x000fe60007810000 */
        /* <DEDUP_REMOVED lines=8> */
[----:B------:R-:W-:Y:S02]  /*10b50*/  FFMA.FTZ R25, R174, UR4, R25 ;  /* 0x00000004ae197c23 */ /* 0x000fe40008010019 */
[----:B------:R-:W-:Y:S01]  /*10b60*/  LDSM.16.MT88.4 R172, [R197+0x10000] ;  /* 0x01000000c5ac783b */ /* 0x000fe20000004200 */
[----:B------:R-:W-:Y:S03]  /*10b70*/  FMNMX.FTZ R168, R27, R168, !PT ;  /* 0x000000a81ba87209 */ /* 0x000fe60007810000 */
[----:B------:R-:W1:Y:S01]  /*10b80*/  I2F R2, R169 ;  /* 0x000000a900027306 */ /* 0x000e620000201400 */
[----:B------:R-:W-:Y:S01]  /*10b90*/  FMNMX.FTZ R0, R25, R0, !PT ;  /* 0x0000000019007209 */ /* 0x000fe20007810000 */
[C---:B--2---:R-:W-:Y:S02]  /*10ba0*/  FFMA.FTZ R30, R151.reuse, UR4, R30 ;  /* 0x00000004971e7c23 */ /* 0x044fe4000801001e */
[----:B------:R-:W-:Y:S03]  /*10bb0*/  FFMA.FTZ R28, R151, UR4, R28 ;  /* 0x00000004971c7c23 */ /* 0x000fe6000801001c */
[----:B------:R-:W-:Y:S02]  /*10bc0*/  FMNMX.FTZ R151, R30, R168, !PT ;  /* 0x000000a81e977209 */ /* 0x000fe40007810000 */
[----:B------:R-:W-:Y:S02]  /*10bd0*/  FMNMX.FTZ R148, R28, R0, !PT ;  /* 0x000000001c947209 */ /* 0x000fe40007810000 */
[----:B------:R-:W-:Y:S01]  /*10be0*/  FMNMX.FTZ R0, R31, R151, !PT ;  /* 0x000000971f007209 */ /* 0x000fe20007810000 */
[----:B---3--:R-:W-:Y:S01]  /*10bf0*/  FFMA.FTZ R34, R3, UR4, R34 ;  /* 0x0000000403227c23 */ /* 0x008fe20008010022 */
[----:B------:R-:W-:Y:S01]  /*10c00*/  FMNMX.FTZ R148, R29, R148, !PT ;  /* 0x000000941d947209 */ /* 0x000fe20007810000 */
[----:B------:R-:W-:Y:S03]  /*10c10*/  FFMA.FTZ R32, R3, UR4, R32 ;  /* 0x0000000403207c23 */ /* 0x000fe60008010020 */
[----:B------:R-:W-:Y:S02]  /*10c20*/  FMNMX.FTZ R0, R34, R0, !PT ;  /* 0x0000000022007209 */ /* 0x000fe40007810000 */
[----:B------:R-:W-:Y:S01]  /*10c30*/  FMNMX.FTZ R148, R32, R148, !PT ;  /* 0x0000009420947209 */ /* 0x000fe20007810000 */
[C---:B-1----:R-:W-:Y:S02]  /*10c40*/  FFMA.FTZ R35, R2.reuse, UR4, R35 ;  /* 0x0000000402237c23 */ /* 0x042fe40008010023 */
[----:B------:R-:W-:Y:S03]  /*10c50*/  FFMA.FTZ R33, R2, UR4, R33 ;  /* 0x0000000402217c23 */ /* 0x000fe60008010021 */
[----:B------:R-:W-:Y:S02]  /*10c60*/  FMNMX.FTZ R0, R35, R0, !PT ;  /* 0x0000000023007209 */ /* 0x000fe40007810000 */
[----:B------:R-:W-:Y:S03]  /*10c70*/  FMNMX.FTZ R148, R33, R148, !PT ;  /* 0x0000009421947209 */ /* 0x000fe60007810000 */
[----:B------:R-:W1:Y:S08]  /*10c80*/  SHFL.BFLY PT, R2, R0, 0x2, 0x1f ;  /* 0x0c401f0000027f89 */ /* 0x000e7000000e0000 */
[----:B------:R-:W2:Y:S01]  /*10c90*/  SHFL.BFLY PT, R3, R148, 0x2, 0x1f ;  /* 0x0c401f0094037f89 */ /* 0x000ea200000e0000 */
[----:B-1----:R-:W-:Y:S07]  /*10ca0*/  FMNMX.FTZ R0, R0, R2, !PT ;  /* 0x0000000200007209 */ /* 0x002fee0007810000 */
[----:B------:R-:W1:Y:S01]  /*10cb0*/  SHFL.BFLY PT, R2, R0, 0x1, 0x1f ;  /* 0x0c201f0000027f89 */ /* 0x000e6200000e0000 */
[----:B--2---:R-:W-:Y:S07]  /*10cc0*/  FMNMX.FTZ R148, R148, R3, !PT ;  /* 0x0000000394947209 */ /* 0x004fee0007810000 */
[----:B------:R-:W2:Y:S01]  /*10cd0*/  SHFL.BFLY PT, R151, R148, 0x1, 0x1f ;  /* 0x0c201f0094977f89 */ /* 0x000ea200000e0000 */
[----:B-1----:R-:W-:Y:S05]  /*10ce0*/  FMNMX.FTZ R3, R0, R2, !PT ;  /* 0x0000000200037209 */ /* 0x002fea0007810000 */
[C---:B------:R-:W-:Y:S02]  /*10cf0*/  FADD.FTZ R0, -R3.reuse, R149 ;  /* 0x0000009503007221 */ /* 0x040fe40000010100 */
[C---:B------:R-:W-:Y:S01]  /*10d00*/  FMUL.FTZ R181, R3.reuse, c[0x0][0x23c] ;  /* 0x00008f0003b57a20 */ /* 0x040fe20000410000 */
[----:B--2---:R-:W-:Y:S01]  /*10d10*/  FMNMX.FTZ R148, R148, R151, !PT ;  /* 0x0000009794947209 */ /* 0x004fe20007810000 */
[----:B------:R-:W-:Y:S03]  /*10d20*/  FMUL.FTZ R0, R0, c[0x0][0x23c] ;  /* 0x00008f0000007a20 */ /* 0x000fe60000410000 */
[C---:B------:R-:W-:Y:S01]  /*10d30*/  FSETP.NEU.FTZ.AND P1, PT, R148.reuse, -INF , PT ;  /* 0xff8000009400780b */ /* 0x040fe20003f3d000 */
[----:B------:R1:W2:Y:S01]  /*10d40*/  MUFU.EX2 R2, R0 ;  /* 0x0000000000027308 */ /* 0x0002a20000000800 */
[----:B------:R-:W-:Y:S05]  /*10d50*/  FMUL.FTZ R180, R148, c[0x0][0x23c] ;  /* 0x00008f0094b47a20 */ /* 0x000fea0000410000 */
[----:B------:R-:W-:Y:S02]  /*10d60*/  FSEL R180, R180, RZ, P1 ;  /* 0x000000ffb4b47208 */ /* 0x000fe40000800000 */
[----:B------:R-:W-:Y:S03]  /*10d70*/  FSETP.NEU.FTZ.AND P1, PT, R3, -INF , PT ;  /* 0xff8000000300780b */ /* 0x000fe60003f3d000 */
[--C-:B------:R-:W-:Y:S01]  /*10d80*/  FFMA.FTZ R9, R9, c[0x0][0x23c], -R180.reuse ;  /* 0x00008f0009097a23 */ /* 0x100fe200000108b4 */
[----:B------:R-:W-:Y:S01]  /*10d90*/  FSEL R181, R181, RZ, P1 ;  /* 0x000000ffb5b57208 */ /* 0x000fe20000800000 */
[--C-:B------:R-:W-:Y:S02]  /*10da0*/  FFMA.FTZ R149, R8, c[0x0][0x23c], -R180.reuse ;  /* 0x00008f0008957a23 */ /* 0x100fe400000108b4 */
[----:B------:R3:W-:Y:S01]  /*10db0*/  MUFU.EX2 R227, R9 ;  /* 0x0000000900e37308 */ /* 0x0007e20000000800 */
[--C-:B------:R-:W-:Y:S02]  /*10dc0*/  FFMA.FTZ R4, R4, c[0x0][0x23c], -R180.reuse ;  /* 0x00008f0004047a23 */ /* 0x100fe400000108b4 */
[----:B------:R-:W-:Y:S02]  /*10dd0*/  FFMA.FTZ R5, R5, c[0x0][0x23c], -R180 ;  /* 0x00008f0005057a23 */ /* 0x000fe400000108b4 */
[--C-:B------:R-:W-:Y:S02]  /*10de0*/  FFMA.FTZ R6, R6, c[0x0][0x23c], -R181.reuse ;  /* 0x00008f0006067a23 */ /* 0x100fe400000108b5 */
[--C-:B------:R-:W-:Y:S01]  /*10df0*/  FFMA.FTZ R11, R11, c[0x0][0x23c], -R181.reuse ;  /* 0x00008f000b0b7a23 */ /* 0x100fe200000108b5 */
[----:B-1----:R-:W-:Y:S02]  /*10e00*/  MOV R0, UR25 ;  /* 0x0000001900007c02 */ /* 0x002fe40008000f00 */
[----:B------:R1:W-:Y:S01]  /*10e10*/  MUFU.EX2 R224, R4 ;  /* 0x0000000400e07308 */ /* 0x0003e20000000800 */
[--C-:B------:R-:W-:Y:S01]  /*10e20*/  FFMA.FTZ R7, R7, c[0x0][0x23c], -R181.reuse ;  /* 0x00008f0007077a23 */ /* 0x100fe200000108b5 */
[----:B------:R-:W-:Y:S01]  /*10e30*/  LOP3.LUT R8, R247, UR18, R0, 0x96, !PT ;  /* 0x00000012f7087c12 */ /* 0x000fe2000f8e9600 */
[----:B------:R-:W-:Y:S01]  /*10e40*/  FFMA.FTZ R10, R10, c[0x0][0x23c], -R181 ;  /* 0x00008f000a0a7a23 */ /* 0x000fe200000108b5 */
[----:B------:R-:W-:Y:S01]  /*10e50*/  LOP3.LUT R0, R245, UR6, R246, 0x96, !PT ;  /* 0x00000006f5007c12 */ /* 0x000fe2000f8e96f6 */
[----:B------:R-:W-:Y:S01]  /*10e60*/  UIADD3 UR6, UR24, -0x4ab325aa, URZ ;  /* 0xb54cda5618067890 */ /* 0x000fe2000fffe03f */
[----:B--2---:R-:W-:Y:S01]  /*10e70*/  FMUL.FTZ R38, R2, R38 ;  /* 0x0000002602267220 */ /* 0x004fe20000410000 */
[----:B------:R-:W-:Y:S01]  /*10e80*/  UIADD3 UR18, UR18, 0x1, URZ ;  /* 0x0000000112127890 */ /* 0x000fe2000fffe03f */
[----:B------:R-:W-:Y:S02]  /*10e90*/  IMAD.WIDE.U32 R168, R8, -0x326172a9, RZ ;  /* 0xcd9e8d5708a87825 */ /* 0x000fe400078e00ff */
[----:B------:R2:W-:Y:S02]  /*10ea0*/  MUFU.EX2 R195, R5 ;  /* 0x0000000500c37308 */ /* 0x0005e40000000800 */
[----:B------:R-:W-:Y:S01]  /*10eb0*/  IMAD.WIDE.U32 R232, R0, -0x326172a9, RZ ;  /* 0xcd9e8d5700e87825 */ /* 0x000fe200078e00ff */
[----:B------:R-:W-:Y:S03]  /*10ec0*/  LOP3.LUT R8, R169, UR7, R248, 0x96, !PT ;  /* 0x00000007a9087c12 */ /* 0x000fe6000f8e96f8 */
[----:B------:R-:W-:Y:S01]  /*10ed0*/  FMUL.FTZ R39, R2, R39 ;  /* 0x0000002702277220 */ /* 0x000fe20000410000 */
[----:B------:R-:W-:Y:S01]  /*10ee0*/  LOP3.LUT R168, R233, UR8, R168, 0x96, !PT ;  /* 0x00000008e9a87c12 */ /* 0x000fe2000f8e96a8 */
[----:B---3--:R-:W-:Y:S02]  /*10ef0*/  IMAD.WIDE.U32 R8, R8, -0x2daee0ad, RZ ;  /* 0xd2511f5308087825 */ /* 0x008fe400078e00ff */
[----:B------:R3:W-:Y:S02]  /*10f00*/  MUFU.EX2 R194, R6 ;  /* 0x0000000600c27308 */ /* 0x0007e40000000800 */
[----:B------:R-:W-:Y:S01]  /*10f10*/  IMAD.WIDE.U32 R168, R168, -0x2daee0ad, RZ ;  /* 0xd2511f53a8a87825 */ /* 0x000fe200078e00ff */
[----:B------:R-:W-:Y:S03]  /*10f20*/  LOP3.LUT R9, R9, UR35, R244, 0x96, !PT ;  /* 0x0000002309097c12 */ /* 0x000fe6000f8e96f4 */
[----:B------:R-:W-:Y:S01]  /*10f30*/  FMUL.FTZ R42, R2, R42 ;  /* 0x0000002a022a7220 */ /* 0x000fe20000410000 */
[----:B------:R-:W-:Y:S01]  /*10f40*/  LOP3.LUT R0, R169, UR33, R8, 0x96, !PT ;  /* 0x00000021a9007c12 */ /* 0x000fe2000f8e9608 */
[----:B------:R-:W-:Y:S02]  /*10f50*/  IMAD.WIDE.U32 R8, R9, -0x326172a9, RZ ;  /* 0xcd9e8d5709087825 */ /* 0x000fe400078e00ff */
[----:B------:R-:W-:Y:S02]  /*10f60*/  MUFU.EX2 R228, R149 ;  /* 0x0000009500e47308 */ /* 0x000fe40000000800 */
[----:B------:R-:W-:Y:S01]  /*10f70*/  IMAD.WIDE.U32 R184, R0, -0x326172a9, RZ ;  /* 0xcd9e8d5700b87825 */ /* 0x000fe200078e00ff */
[----:B------:R-:W-:Y:S03]  /*10f80*/  LOP3.LUT R9, R9, UR34, R232, 0x96, !PT ;  /* 0x0000002209097c12 */ /* 0x000fe6000f8e96e8 */
[----:B------:R-:W-:Y:S01]  /*10f90*/  FMUL.FTZ R43, R2, R43 ;  /* 0x0000002b022b7220 */ /* 0x000fe20000410000 */
[----:B------:R-:W-:Y:S01]  /*10fa0*/  LOP3.LUT R0, R185, UR32, R8, 0x96, !PT ;  /* 0x00000020b9007c12 */ /* 0x000fe2000f8e9608 */
[----:B------:R-:W-:Y:S02]  /*10fb0*/  IMAD.WIDE.U32 R8, R9, -0x2daee0ad, RZ ;  /* 0xd2511f5309087825 */ /* 0x000fe400078e00ff */
[----:B------:R4:W-:Y:S02]  /*10fc0*/  MUFU.EX2 R225, R11 ;  /* 0x0000000b00e17308 */ /* 0x0009e40000000800 */
[----:B------:R-:W-:Y:S04]  /*10fd0*/  IMAD.WIDE.U32 R186, R0, -0x2daee0ad, RZ ;  /* 0xd2511f5300ba7825 */ /* 0x000fe800078e00ff */
[----:B------:R-:W-:Y:S01]  /*10fe0*/  FADD.FTZ R0, -R148, R150 ;  /* 0x0000009694007221 */ /* 0x000fe20000010100 */
[----:B-1----:R-:W-:Y:S01]  /*10ff0*/  LOP3.LUT R4, R187, UR16, R8, 0x96, !PT ;  /* 0x00000010bb047c12 */ /* 0x002fe2000f8e9608 */
[----:B------:R-:W-:Y:S02]  /*11000*/  FMUL.FTZ R46, R2, R46 ;  /* 0x0000002e022e7220 */ /* 0x000fe40000410000 */
[----:B------:R1:W-:Y:S01]  /*11010*/  MUFU.EX2 R193, R7 ;  /* 0x0000000700c17308 */ /* 0x0003e20000000800 */
[----:B------:R-:W-:Y:S01]  /*11020*/  LOP3.LUT R8, R9, UR31, R168, 0x96, !PT ;  /* 0x0000001f09087c12 */ /* 0x000fe2000f8e96a8 */
[----:B------:R-:W-:Y:S02]  /*11030*/  FMUL.FTZ R0, R0, c[0x0][0x23c] ;  /* 0x00008f0000007a20 */ /* 0x000fe40000410000 */
[----:B--2---:R-:W-:Y:S04]  /*11040*/  IMAD.WIDE.U32 R4, R4, -0x326172a9, RZ ;  /* 0xcd9e8d5704047825 */ /* 0x004fe800078e00ff */
[----:B------:R-:W-:Y:S01]  /*11050*/  IMAD.WIDE.U32 R182, R8, -0x326172a9, RZ ;  /* 0xcd9e8d5708b67825 */ /* 0x000fe200078e00ff */
[----:B---3--:R-:W-:Y:S01]  /*11060*/  LOP3.LUT R6, R4, 0xffff, RZ, 0xc0, !PT ;  /* 0x0000ffff04067812 */ /* 0x008fe200078ec0ff */
[----:B------:R2:W-:Y:S01]  /*11070*/  MUFU.EX2 R226, R10 ;  /* 0x0000000a00e27308 */ /* 0x0005e20000000800 */
[----:B------:R-:W-:Y:S01]  /*11080*/  SHF.R.U32.HI R8, RZ, 0x10, R4 ;  /* 0x00000010ff087819 */ /* 0x000fe20000011604 */
[C---:B------:R-:W-:Y:S01]  /*11090*/  FMUL.FTZ R47, R2.reuse, R47 ;  /* 0x0000002f022f7220 */ /* 0x040fe20000410000 */
[----:B------:R-:W-:Y:S01]  /*110a0*/  LOP3.LUT R5, R5, UR6, R182, 0x96, !PT ;  /* 0x0000000605057c12 */ /* 0x000fe2000f8e96b6 */
[C---:B------:R-:W-:Y:S01]  /*110b0*/  FMUL.FTZ R50, R2.reuse, R50 ;  /* 0x0000003202327220 */ /* 0x040fe20000410000 */
[----:B----4-:R-:W-:Y:S01]  /*110c0*/  SHF.R.U32.HI R11, RZ, 0x18, R4 ;  /* 0x00000018ff0b7819 */ /* 0x010fe20000011604 */
[----:B------:R-:W-:Y:S01]  /*110d0*/  FMUL.FTZ R51, R2, R51 ;  /* 0x0000003302337220 */ /* 0x000fe20000410000 */
[----:B------:R-:W-:Y:S01]  /*110e0*/  LOP3.LUT R149, R4, 0xff, RZ, 0xc0, !PT ;  /* 0x000000ff04957812 */ /* 0x000fe200078ec0ff */
[----:B------:R-:W-:Y:S01]  /*110f0*/  FMUL.FTZ R54, R2, R54 ;  /* 0x0000003602367220 */ /* 0x000fe20000410000 */
[C---:B------:R-:W-:Y:S01]  /*11100*/  LOP3.LUT R4, R5.reuse, 0xffff, RZ, 0xc0, !PT ;  /* 0x0000ffff05047812 */ /* 0x040fe200078ec0ff */
[----:B------:R-:W3:Y:S01]  /*11110*/  MUFU.EX2 R0, R0 ;  /* 0x0000000000007308 */ /* 0x000ee20000000800 */
[----:B------:R-:W-:Y:S01]  /*11120*/  LOP3.LUT R9, R8, 0xff, RZ, 0xc0, !PT ;  /* 0x000000ff08097812 */ /* 0x000fe200078ec0ff */
[C---:B------:R-:W-:Y:S01]  /*11130*/  FMUL.FTZ R55, R2.reuse, R55 ;  /* 0x0000003702377220 */ /* 0x040fe20000410000 */
[----:B------:R-:W-:Y:S01]  /*11140*/  LOP3.LUT R8, R5, 0xff, RZ, 0xc0, !PT ;  /* 0x000000ff05087812 */ /* 0x000fe200078ec0ff */
[C---:B------:R-:W-:Y:S01]  /*11150*/  FMUL.FTZ R58, R2.reuse, R58 ;  /* 0x0000003a023a7220 */ /* 0x040fe20000410000 */
[----:B-1----:R-:W-:Y:S01]  /*11160*/  SHF.R.U32.HI R7, RZ, 0x10, R5 ;  /* 0x00000010ff077819 */ /* 0x002fe20000011605 */
[C---:B------:R-:W-:Y:S01]  /*11170*/  FMUL.FTZ R59, R2.reuse, R59 ;  /* 0x0000003b023b7220 */ /* 0x040fe20000410000 */
[----:B------:R-:W-:Y:S01]  /*11180*/  PRMT R9, R9, 0x5410, R11 ;  /* 0x0000541009097816 */ /* 0x000fe2000000000b */
[C---:B------:R-:W-:Y:S02]  /*11190*/  FMUL.FTZ R11, R2.reuse, R159 ;  /* 0x0000009f020b7220 */ /* 0x040fe40000410000 */
[----:B------:R-:W-:Y:S02]  /*111a0*/  FFMA.FTZ R27, R27, c[0x0][0x23c], -R181 ;  /* 0x00008f001b1b7a23 */ /* 0x000fe400000108b5 */
[--C-:B------:R-:W-:Y:S01]  /*111b0*/  HSET2.LE.AND R171, R9, R251.reuse, PT ;  /* 0x000000fb09ab7233 */ /* 0x100fe20003803000 */
[C---:B------:R-:W-:Y:S01]  /*111c0*/  FMUL.FTZ R62, R2.reuse, R62 ;  /* 0x0000003e023e7220 */ /* 0x040fe20000410000 */
[----:B--2---:R-:W-:Y:S01]  /*111d0*/  SHF.R.U32.HI R10, RZ, 0x8, R6 ;  /* 0x00000008ff0a7819 */ /* 0x004fe20000011606 */
[C---:B------:R-:W-:Y:S01]  /*111e0*/  FMUL.FTZ R63, R2.reuse, R63 ;  /* 0x0000003f023f7220 */ /* 0x040fe20000410000 */
[----:B------:R-:W-:Y:S01]  /*111f0*/  SHF.R.U32.HI R6, RZ, 0x18, R5 ;  /* 0x00000018ff067819 */ /* 0x000fe20000011605 */
[C---:B------:R-:W-:Y:S01]  /*11200*/  FMUL.FTZ R66, R2.reuse, R66 ;  /* 0x0000004202427220 */ /* 0x040fe20000410000 */
[----:B------:R-:W-:Y:S01]  /*11210*/  SHF.R.U32.HI R5, RZ, 0x8, R4 ;  /* 0x00000008ff057819 */ /* 0x000fe20000011604 */
[C---:B------:R-:W-:Y:S01]  /*11220*/  FMUL.FTZ R67, R2.reuse, R67 ;  /* 0x0000004302437220 */ /* 0x040fe20000410000 */
[----:B------:R-:W-:Y:S01]  /*11230*/  LOP3.LUT R4, R7, 0xff, RZ, 0xc0, !PT ;  /* 0x000000ff07047812 */ /* 0x000fe200078ec0ff */
[C---:B------:R-:W-:Y:S01]  /*11240*/  FMUL.FTZ R70, R2.reuse, R70 ;  /* 0x0000004602467220 */ /* 0x040fe20000410000 */
[----:B------:R-:W-:Y:S01]  /*11250*/  PRMT R10, R149, 0x5410, R10 ;  /* 0x00005410950a7816 */ /* 0x000fe2000000000a */
[----:B------:R-:W-:Y:S01]  /*11260*/  FMUL.FTZ R71, R2, R71 ;  /* 0x0000004702477220 */ /* 0x000fe20000410000 */
[----:B------:R-:W-:Y:S01]  /*11270*/  PRMT R5, R8, 0x5410, R5 ;  /* 0x0000541008057816 */ /* 0x000fe20000000005 */
[----:B---3--:R-:W-:Y:S01]  /*11280*/  FMUL.FTZ R8, R0, R156 ;  /* 0x0000009c00087220 */ /* 0x008fe20000410000 */
[----:B------:R-:W-:Y:S01]  /*11290*/  PRMT R4, R4, 0x5410, R6 ;  /* 0x0000541004047816 */ /* 0x000fe20000000006 */
[--C-:B------:R-:W-:Y:S01]  /*112a0*/  HSET2.LE.AND R170, R10, R251.reuse, PT ;  /* 0x000000fb0aaa7233 */ /* 0x100fe20003803000 */
[----:B------:R-:W-:Y:S01]  /*112b0*/  F2FP.BF16.PACK_AB R6, R195, R224 ;  /* 0x000000e0c306723e */ /* 0x000fe200000010ff */
[--C-:B------:R-:W-:Y:S01]  /*112c0*/  HSET2.LE.AND R168, R5, R251.reuse, PT ;  /* 0x000000fb05a87233 */ /* 0x100fe20003803000 */
[----:B------:R-:W-:Y:S01]  /*112d0*/  F2FP.BF16.PACK_AB R5, R225, R226 ;  /* 0x000000e2e105723e */ /* 0x000fe200000010ff */
[--C-:B------:R-:W-:Y:S01]  /*112e0*/  HSET2.LE.AND R169, R4, R251.reuse, PT ;  /* 0x000000fb04a97233 */ /* 0x100fe20003803000 */
[----:B------:R-:W-:Y:S01]  /*112f0*/  F2FP.BF16.PACK_AB R4, R227, R228 ;  /* 0x000000e4e304723e */ /* 0x000fe200000010ff */
[----:B------:R-:W-:Y:S01]  /*11300*/  FMUL.FTZ R10, R2, R158 ;  /* 0x0000009e020a7220 */ /* 0x000fe20000410000 */
[----:B------:R-:W-:Y:S01]  /*11310*/  F2FP.BF16.PACK_AB R7, R193, R194 ;  /* 0x000000c2c107723e */ /* 0x000fe200000010ff */
[----:B------:R-:W-:Y:S01]  /*11320*/  FMUL.FTZ R9, R0, R157 ;  /* 0x0000009d00097220 */ /* 0x000fe20000410000 */
[----:B------:R-:W-:Y:S01]  /*11330*/  LOP3.LUT R170, R170, R4, RZ, 0xc0, !PT ;  /* 0x00000004aaaa7212 */ /* 0x000fe200078ec0ff */
[C---:B------:R-:W-:Y:S01]  /*11340*/  FMUL.FTZ R4, R0.reuse, R152 ;  /* 0x0000009800047220 */ /* 0x040fe20000410000 */
[----:B------:R-:W-:Y:S01]  /*11350*/  LOP3.LUT R171, R171, R5, RZ, 0xc0, !PT ;  /* 0x00000005abab7212 */ /* 0x000fe200078ec0ff */
[----:B------:R-:W-:Y:S01]  /*11360*/  FMUL.FTZ R5, R0, R153 ;  /* 0x0000009900057220 */ /* 0x000fe20000410000 */
[----:B------:R-:W-:Y:S01]  /*11370*/  LOP3.LUT R168, R168, R6, RZ, 0xc0, !PT ;  /* 0x00000006a8a87212 */ /* 0x000fe200078ec0ff */
[C---:B------:R-:W-:Y:S01]  /*11380*/  FMUL.FTZ R6, R2.reuse, R154 ;  /* 0x0000009a02067220 */ /* 0x040fe20000410000 */
[----:B------:R-:W-:Y:S01]  /*11390*/  LOP3.LUT R169, R169, R7, RZ, 0xc0, !PT ;  /* 0x00000007a9a97212 */ /* 0x000fe200078ec0ff */
[----:B------:R-:W-:Y:S01]  /*113a0*/  FMUL.FTZ R7, R2, R155 ;  /* 0x0000009b02077220 */ /* 0x000fe20000410000 */
[----:B------:R-:W-:Y:S01]  /*113b0*/  LDSM.16.MT88.4 R156, [R199+0x10000] ;  /* 0x01000000c79c783b */ /* 0x000fe20000004200 */
[C---:B------:R-:W-:Y:S02]  /*113c0*/  FMUL.FTZ R36, R0.reuse, R36 ;  /* 0x0000002400247220 */ /* 0x040fe40000410000 */
[C---:B------:R-:W-:Y:S02]  /*113d0*/  FMUL.FTZ R37, R0.reuse, R37 ;  /* 0x0000002500257220 */ /* 0x040fe40000410000 */
[C---:B------:R-:W-:Y:S01]  /*113e0*/  FMUL.FTZ R40, R0.reuse, R40 ;  /* 0x0000002800287220 */ /* 0x040fe20000410000 */
[C---:B------:R-:W-:Y:S02]  /*113f0*/  HMMA.16816.F32.BF16 R4, R168.reuse, R172, R4 ;  /* 0x000000aca804723c */ /* 0x040fe40000041804 */
[----:B------:R-:W1:Y:S03]  /*11400*/  LDSM.16.MT88.4 R152, [R200+0x10000] ;  /* 0x01000000c898783b */ /* 0x000e660000004200 */
[C---:B------:R-:W-:Y:S02]  /*11410*/  FMUL.FTZ R41, R0.reuse, R41 ;  /* 0x0000002900297220 */ /* 0x040fe40000410000 */
[C---:B------:R-:W-:Y:S01]  /*11420*/  FMUL.FTZ R44, R0.reuse, R44 ;  /* 0x0000002c002c7220 */ /* 0x040fe20000410000 */
[C---:B------:R-:W-:Y:S02]  /*11430*/  HMMA.16816.F32.BF16 R8, R168.reuse, R174, R8 ;  /* 0x000000aea808723c */ /* 0x040fe40000041808 */
[----:B------:R-:W2:Y:S02]  /*11440*/  LDSM.16.MT88.4 R172, [R197+0x12000] ;  /* 0x01200000c5ac783b */ /* 0x000ea40000004200 */
[C---:B------:R-:W-:Y:S02]  /*11450*/  FMUL.FTZ R45, R0.reuse, R45 ;  /* 0x0000002d002d7220 */ /* 0x040fe40000410000 */
[C---:B------:R-:W-:Y:S02]  /*11460*/  FMUL.FTZ R48, R0.reuse, R48 ;  /* 0x0000003000307220 */ /* 0x040fe40000410000 */
[C---:B------:R-:W-:Y:S04]  /*11470*/  HMMA.16816.F32.BF16 R36, R168.reuse, R176, R36 ;  /* 0x000000b0a824723c */ /* 0x040fe80000041824 */
[C---:B------:R-:W-:Y:S02]  /*11480*/  FMUL.FTZ R49, R0.reuse, R49 ;  /* 0x0000003100317220 */ /* 0x040fe40000410000 */
[C---:B------:R-:W-:Y:S02]  /*11490*/  FMUL.FTZ R52, R0.reuse, R52 ;  /* 0x0000003400347220 */ /* 0x040fe40000410000 */
[C---:B------:R-:W-:Y:S01]  /*114a0*/  HMMA.16816.F32.BF16 R40, R168.reuse, R178, R40 ;  /* 0x000000b2a828723c */ /* 0x040fe20000041828 */
[----:B------:R-:W-:Y:S03]  /*114b0*/  MUFU.EX2 R178, R27 ;  /* 0x0000001b00b27308 */ /* 0x000fe60000000800 */
[C---:B------:R-:W-:Y:S02]  /*114c0*/  FMUL.FTZ R53, R0.reuse, R53 ;  /* 0x0000003500357220 */ /* 0x040fe40000410000 */
[C---:B------:R-:W-:Y:S02]  /*114d0*/  FMUL.FTZ R56, R0.reuse, R56 ;  /* 0x0000003800387220 */ /* 0x040fe40000410000 */
[C---:B------:R-:W-:Y:S04]  /*114e0*/  FMUL.FTZ R57, R0.reuse, R57 ;  /* 0x0000003900397220 */ /* 0x040fe80000410000 */
[C---:B------:R-:W-:Y:S02]  /*114f0*/  FMUL.FTZ R60, R0.reuse, R60 ;  /* 0x0000003c003c7220 */ /* 0x040fe40000410000 */
[C---:B------:R-:W-:Y:S02]  /*11500*/  FMUL.FTZ R61, R0.reuse, R61 ;  /* 0x0000003d003d7220 */ /* 0x040fe40000410000 */
[C---:B------:R-:W-:Y:S01]  /*11510*/  FMUL.FTZ R64, R0.reuse, R64 ;  /* 0x0000004000407220 */ /* 0x040fe20000410000 */
[C---:B-1----:R-:W-:Y:S03]  /*11520*/  HMMA.16816.F32.BF16 R44, R168.reuse, R152, R44 ;  /* 0x00000098a82c723c */ /* 0x042fe6000004182c */
[C---:B------:R-:W-:Y:S02]  /*11530*/  FMUL.FTZ R65, R0.reuse, R65 ;  /* 0x0000004100417220 */ /* 0x040fe40000410000 */
        /* <DEDUP_REMOVED lines=10> */
[----:B------:R-:W3:Y:S03]  /*115e0*/  LDSM.16.MT88.4 R156, [R200+0x12000] ;  /* 0x01200000c89c783b */ /* 0x000ee60000004200 */
        /* <DEDUP_REMOVED lines=10> */
[C---:B-1----:R-:W-:Y:S03]  /*11690*/  HMMA.16816.F32.BF16 R68, R168.reuse, R152, R68 ;  /* 0x00000098a844723c */ /* 0x042fe60000041844 */
[----:B------:R-:W-:Y:S02]  /*116a0*/  FMUL.FTZ R81, R0, R81 ;  /* 0x0000005100517220 */ /* 0x000fe40000410000 */
[C---:B------:R-:W-:Y:S02]  /*116b0*/  FMUL.FTZ R86, R2.reuse, R86 ;  /* 0x0000005602567220 */ /* 0x040fe40000410000 */
[----:B------:R-:W-:Y:S01]  /*116c0*/  FMUL.FTZ R87, R2, R87 ;  /* 0x0000005702577220 */ /* 0x000fe20000410000 */
[C---:B------:R-:W-:Y:S01]  /*116d0*/  HMMA.16816.F32.BF16 R72, R168.reuse, R154, R72 ;  /* 0x0000009aa848723c */ /* 0x040fe20000041848 */
[----:B------:R-:W1:Y:S03]  /*116e0*/  LDSM.16.MT88.4 R152, [R197+0x14000] ;  /* 0x01400000c598783b */ /* 0x000e660000004200 */
        /* <DEDUP_REMOVED lines=16> */
[C---:B------:R-:W-:Y:S04]  /*117f0*/  FMUL.FTZ R98, R2.reuse, R98 ;  /* 0x0000006202627220 */ /* 0x040fe80000410000 */
[----:B------:R-:W-:Y:S01]  /*11800*/  FMUL.FTZ R99, R2, R99 ;  /* 0x0000006302637220 */ /* 0x000fe20000410000 */
        /* <DEDUP_REMOVED lines=47> */
[--C-:B------:R-:W-:Y:S02]  /*11b00*/  FFMA.FTZ R16, R16, c[0x0][0x23c], -R180.reuse ;  /* 0x00008f0010107a23 */ /* 0x100fe400000108b4 */
[--C-:B------:R-:W-:Y:S02]  /*11b10*/  FFMA.FTZ R17, R17, c[0x0][0x23c], -R180.reuse ;  /* 0x00008f0011117a23 */ /* 0x100fe400000108b4 */
[----:B------:R3:W-:Y:S01]  /*11b20*/  MUFU.EX2 R192, R16 ;  /* 0x0000001000c07308 */ /* 0x0007e20000000800 */
[C---:B------:R-:W-:Y:S01]  /*11b30*/  HMMA.16816.F32.BF16 R128, R168.reuse, R158, R128 ;  /* 0x0000009ea880723c */ /* 0x040fe20000041880 */
[----:B------:R-:W4:Y:S02]  /*11b40*/  LDSM.16.MT88.4 R156, [R199+0x16000] ;  /* 0x01600000c79c783b */ /* 0x000f240000004200 */
[--C-:B------:R-:W-:Y:S02]  /*11b50*/  FFMA.FTZ R18, R18, c[0x0][0x23c], -R181.reuse ;  /* 0x00008f0012127a23 */ /* 0x100fe400000108b5 */
[--C-:B------:R-:W-:Y:S02]  /*11b60*/  FFMA.FTZ R19, R19, c[0x0][0x23c], -R181.reuse ;  /* 0x00008f0013137a23 */ /* 0x100fe400000108b5 */
[--C-:B------:R-:W-:Y:S02]  /*11b70*/  FFMA.FTZ R12, R12, c[0x0][0x23c], -R180.reuse ;  /* 0x00008f000c0c7a23 */ /* 0x100fe400000108b4 */
[----:B------:R5:W-:Y:S03]  /*11b80*/  MUFU.EX2 R191, R17 ;  /* 0x0000001100bf7308 */ /* 0x000be60000000800 */
[C---:B------:R-:W-:Y:S02]  /*11b90*/  FMUL.FTZ R134, R2.reuse, R134 ;  /* 0x0000008602867220 */ /* 0x040fe40000410000 */
[----:B------:R-:W-:Y:S02]  /*11ba0*/  FMUL.FTZ R135, R2, R135 ;  /* 0x0000008702877220 */ /* 0x000fe40000410000 */
[C---:B------:R-:W-:Y:S02]  /*11bb0*/  FMUL.FTZ R132, R0.reuse, R132 ;  /* 0x0000008400847220 */ /* 0x040fe40000410000 */
[----:B------:R-:W-:Y:S01]  /*11bc0*/  FMUL.FTZ R133, R0, R133 ;  /* 0x0000008500857220 */ /* 0x000fe20000410000 */
[----:B------:R1:W-:Y:S01]  /*11bd0*/  MUFU.EX2 R190, R18 ;  /* 0x0000001200be7308 */ /* 0x0003e20000000800 */
[----:B------:R-:W-:Y:S02]  /*11be0*/  FFMA.FTZ R13, R13, c[0x0][0x23c], -R180 ;  /* 0x00008f000d0d7a23 */ /* 0x000fe400000108b4 */
[----:B------:R-:W-:Y:S02]  /*11bf0*/  FMUL.FTZ R138, R2, R138 ;  /* 0x0000008a028a7220 */ /* 0x000fe40000410000 */
[----:B---3--:R-:W-:Y:S01]  /*11c00*/  FMUL.FTZ R16, R0, R160 ;  /* 0x000000a000107220 */ /* 0x008fe20000410000 */
[C---:B--2---:R-:W-:Y:S03]  /*11c10*/  HMMA.16816.F32.BF16 R132, R168.reuse, R172, R132 ;  /* 0x000000aca884723c */ /* 0x044fe60000041884 */
[----:B------:R-:W-:Y:S01]  /*11c20*/  FMUL.FTZ R139, R2, R139 ;  /* 0x0000008b028b7220 */ /* 0x000fe20000410000 */
[----:B------:R2:W-:Y:S01]  /*11c30*/  MUFU.EX2 R189, R19 ;  /* 0x0000001300bd7308 */ /* 0x0005e20000000800 */
[C---:B------:R-:W-:Y:S02]  /*11c40*/  FMUL.FTZ R136, R0.reuse, R136 ;  /* 0x0000008800887220 */ /* 0x040fe40000410000 */
[----:B------:R-:W-:Y:S02]  /*11c50*/  FMUL.FTZ R137, R0, R137 ;  /* 0x0000008900897220 */ /* 0x000fe40000410000 */
[--C-:B------:R-:W-:Y:S03]  /*11c60*/  FFMA.FTZ R149, R14, c[0x0][0x23c], -R181.reuse ;  /* 0x00008f000e957a23 */ /* 0x100fe600000108b5 */
[----:B-----5:R-:W-:Y:S02]  /*11c70*/  FMUL.FTZ R17, R0, R161 ;  /* 0x000000a100117220 */ /* 0x020fe40000410000 */
[C---:B------:R-:W-:Y:S01]  /*11c80*/  HMMA.16816.F32.BF16 R136, R168.reuse, R174, R136 ;  /* 0x000000aea888723c */ /* 0x040fe20000041888 */
[----:B------:R3:W-:Y:S01]  /*11c90*/  MUFU.EX2 R188, R12 ;  /* 0x0000000c00bc7308 */ /* 0x0007e20000000800 */
[----:B------:R-:W-:Y:S01]  /*11ca0*/  LDSM.16.MT88.4 R172, [R198+0x10800] ;  /* 0x01080000c6ac783b */ /* 0x000fe20000004200 */
[C---:B------:R-:W-:Y:S02]  /*11cb0*/  FMUL.FTZ R142, R2.reuse, R142 ;  /* 0x0000008e028e7220 */ /* 0x040fe40000410000 */
[----:B------:R-:W-:Y:S02]  /*11cc0*/  FMUL.FTZ R143, R2, R143 ;  /* 0x0000008f028f7220 */ /* 0x000fe40000410000 */
[C---:B------:R-:W-:Y:S02]  /*11cd0*/  FMUL.FTZ R140, R0.reuse, R140 ;  /* 0x0000008c008c7220 */ /* 0x040fe40000410000 */
[----:B------:R-:W-:Y:S02]  /*11ce0*/  FMUL.FTZ R141, R0, R141 ;  /* 0x0000008d008d7220 */ /* 0x000fe40000410000 */
[----:B------:R5:W-:Y:S01]  /*11cf0*/  MUFU.EX2 R187, R13 ;  /* 0x0000000d00bb7308 */ /* 0x000be20000000800 */
[--C-:B------:R-:W-:Y:S02]  /*11d00*/  FFMA.FTZ R15, R15, c[0x0][0x23c], -R181.reuse ;  /* 0x00008f000f0f7a23 */ /* 0x100fe400000108b5 */
[C---:B-1----:R-:W-:Y:S02]  /*11d10*/  FMUL.FTZ R18, R2.reuse, R162 ;  /* 0x000000a202127220 */ /* 0x042fe40000410000 */
[C---:B------:R-:W-:Y:S03]  /*11d20*/  HMMA.16816.F32.BF16 R140, R168.reuse, R152, R140 ;  /* 0x00000098a88c723c */ /* 0x040fe6000004188c */
[C---:B--2---:R-:W-:Y:S02]  /*11d30*/  FMUL.FTZ R19, R2.reuse, R163 ;  /* 0x000000a302137220 */ /* 0x044fe40000410000 */
[----:B------:R1:W-:Y:S01]  /*11d40*/  MUFU.EX2 R185, R149 ;  /* 0x0000009500b97308 */ /* 0x0003e20000000800 */
[----:B------:R-:W2:Y:S01]  /*11d50*/  LDSM.16.MT88.4 R160, [R197+0x10800] ;  /* 0x01080000c5a0783b */ /* 0x000ea20000004200 */
[C---:B------:R-:W-:Y:S01]  /*11d60*/  FMUL.FTZ R146, R2.reuse, R146 ;  /* 0x0000009202927220 */ /* 0x040fe20000410000 */
[----:B---3--:R-:W-:Y:S02]  /*11d70*/  LOP3.LUT R12, R183, UR29, R184, 0x96, !PT ;  /* 0x0000001db70c7c12 */ /* 0x008fe4000f8e96b8 */
[C---:B------:R-:W-:Y:S03]  /*11d80*/  HMMA.16816.F32.BF16 R16, R168.reuse, R154, R16 ;  /* 0x0000009aa810723c */ /* 0x040fe60000041810 */
[----:B------:R-:W-:Y:S02]  /*11d90*/  FMUL.FTZ R147, R2, R147 ;  /* 0x0000009302937220 */ /* 0x000fe40000410000 */
[----:B------:R3:W2:Y:S01]  /*11da0*/  MUFU.EX2 R184, R15 ;  /* 0x0000000f00b87308 */ /* 0x0006a20000000800 */
[C---:B------:R-:W-:Y:S02]  /*11db0*/  FMUL.FTZ R144, R0.reuse, R144 ;  /* 0x0000009000907220 */ /* 0x040fe40000410000 */
[----:B------:R-:W-:Y:S04]  /*11dc0*/  FMUL.FTZ R145, R0, R145 ;  /* 0x0000009100917220 */ /* 0x000fe80000410000 */
[----:B-----5:R-:W-:Y:S03]  /*11dd0*/  IMAD.WIDE.U32 R12, R12, -0x2daee0ad, RZ ;  /* 0xd2511f530c0c7825 */ /* 0x020fe600078e00ff */
[C---:B----4-:R-:W-:Y:S03]  /*11de0*/  HMMA.16816.F32.BF16 R144, R168.reuse, R156, R144 ;  /* 0x0000009ca890723c */ /* 0x050fe60000041890 */
[----:B------:R-:W-:Y:S01]  /*11df0*/  LOP3.LUT R14, R13, UR11, R186, 0x96, !PT ;  /* 0x0000000b0d0e7c12 */ /* 0x000fe2000f8e96ba */
[----:B------:R-:W-:Y:S01]  /*11e00*/  FFMA.FTZ R25, R25, c[0x0][0x23c], -R180 ;  /* 0x00008f0019197a23 */ /* 0x000fe200000108b4 */
[----:B------:R-:W-:Y:S01]  /*11e10*/  LOP3.LUT R13, R12, 0xffff, RZ, 0xc0, !PT ;  /* 0x0000ffff0c0d7812 */ /* 0x000fe200078ec0ff */
[--C-:B------:R-:W-:Y:S01]  /*11e20*/  FFMA.FTZ R26, R26, c[0x0][0x23c], -R181.reuse ;  /* 0x00008f001a1a7a23 */ /* 0x100fe200000108b5 */
[----:B-1----:R-:W-:Y:S01]  /*11e30*/  SHF.R.U32.HI R149, RZ, 0x10, R14 ;  /* 0x00000010ff957819 */ /* 0x002fe2000001160e */
[----:B------:R-:W-:Y:S01]  /*11e40*/  MUFU.EX2 R182, R25 ;  /* 0x0000001900b67308 */ /* 0x000fe20000000800 */
[----:B------:R-:W-:Y:S03]  /*11e50*/  SHF.R.U32.HI R153, RZ, 0x10, R12 ;  /* 0x00000010ff997819 */ /* 0x000fe6000001160c */
[----:B------:R-:W-:Y:S01]  /*11e60*/  LOP3.LUT R176, R12, 0xff, RZ, 0xc0, !PT ;  /* 0x000000ff0cb07812 */ /* 0x000fe200078ec0ff */
[----:B------:R-:W-:Y:S01]  /*11e70*/  FFMA.FTZ R28, R28, c[0x0][0x23c], -R180 ;  /* 0x00008f001c1c7a23 */ /* 0x000fe200000108b4 */
[----:B------:R-:W-:Y:S01]  /*11e80*/  SHF.R.U32.HI R155, RZ, 0x18, R12 ;  /* 0x00000018ff9b7819 */ /* 0x000fe2000001160c */
[----:B---3--:R-:W-:Y:S01]  /*11e90*/  FMUL.FTZ R15, R2, R167 ;  /* 0x000000a7020f7220 */ /* 0x008fe20000410000 */
[----:B------:R-:W-:Y:S01]  /*11ea0*/  LOP3.LUT R12, R14, 0xffff, RZ, 0xc0, !PT ;  /* 0x0000ffff0e0c7812 */ /* 0x000fe200078ec0ff */
[----:B------:R-:W-:Y:S01]  /*11eb0*/  FFMA.FTZ R30, R30, c[0x0][0x23c], -R181 ;  /* 0x00008f001e1e7a23 */ /* 0x000fe200000108b5 */
[----:B------:R-:W-:Y:S01]  /*11ec0*/  SHF.R.U32.HI R154, RZ, 0x8, R13 ;  /* 0x00000008ff9a7819 */ /* 0x000fe2000001160d */
[----:B------:R-:W-:Y:S01]  /*11ed0*/  FMUL.FTZ R13, R0, R165 ;  /* 0x000000a5000d7220 */ /* 0x000fe20000410000 */
[----:B------:R-:W-:Y:S01]  /*11ee0*/  LOP3.LUT R152, R14, 0xff, RZ, 0xc0, !PT ;  /* 0x000000ff0e987812 */ /* 0x000fe200078ec0ff */
[----:B------:R-:W-:Y:S01]  /*11ef0*/  MUFU.EX2 R179, R26 ;  /* 0x0000001a00b37308 */ /* 0x000fe20000000800 */
[----:B------:R-:W-:Y:S01]  /*11f00*/  SHF.R.U32.HI R151, RZ, 0x18, R14 ;  /* 0x00000018ff977819 */ /* 0x000fe2000001160e */
[----:B------:R-:W-:Y:S01]  /*11f10*/  FMUL.FTZ R14, R2, R166 ;  /* 0x000000a6020e7220 */ /* 0x000fe20000410000 */
[----:B------:R-:W-:Y:S01]  /*11f20*/  SHF.R.U32.HI R150, RZ, 0x8, R12 ;  /* 0x00000008ff967819 */ /* 0x000fe2000001160c */
[----:B------:R-:W-:Y:S01]  /*11f30*/  FMUL.FTZ R12, R0, R164 ;  /* 0x000000a4000c7220 */ /* 0x000fe20000410000 */
[----:B------:R-:W-:Y:S01]  /*11f40*/  LOP3.LUT R153, R153, 0xff, RZ, 0xc0, !PT ;  /* 0x000000ff99997812 */ /* 0x000fe200078ec0ff */
[----:B------:R-:W-:Y:S01]  /*11f50*/  FFMA.FTZ R31, R31, c[0x0][0x23c], -R181 ;  /* 0x00008f001f1f7a23 */ /* 0x000fe200000108b5 */
[----:B------:R-:W-:Y:S01]  /*11f60*/  LOP3.LUT R149, R149, 0xff, RZ, 0xc0, !PT ;  /* 0x000000ff95957812 */ /* 0x000fe200078ec0ff */
[----:B------:R-:W-:Y:S01]  /*11f70*/  FFMA.FTZ R29, R29, c[0x0][0x23c], -R180 ;  /* 0x00008f001d1d7a23 */ /* 0x000fe200000108b4 */
[----:B------:R-:W-:Y:S01]  /*11f80*/  PRMT R154, R176, 0x5410, R154 ;  /* 0x00005410b09a7816 */ /* 0x000fe2000000009a */
[----:B------:R-:W-:Y:S01]  /*11f90*/  FFMA.FTZ R32, R32, c[0x0][0x23c], -R180 ;  /* 0x00008f0020207a23 */ /* 0x000fe200000108b4 */
[----:B------:R-:W-:Y:S01]  /*11fa0*/  HMMA.16816.F32.BF16 R12, R168, R158, R12 ;  /* 0x0000009ea80c723c */ /* 0x000fe2000004180c */
[----:B------:R-:W1:Y:S02]  /*11fb0*/  LDSM.16.MT88.4 R156, [R200+0x10800] ;  /* 0x01080000c89c783b */ /* 0x000e640000004200 */
[----:B------:R-:W-:Y:S01]  /*11fc0*/  PRMT R153, R153, 0x5410, R155 ;  /* 0x0000541099997816 */ /* 0x000fe2000000009b */
[--C-:B------:R-:W-:Y:S01]  /*11fd0*/  HSET2.LE.AND R154, R154, R251.reuse, PT ;  /* 0x000000fb9a9a7233 */ /* 0x100fe20003803000 */
[----:B------:R-:W-:Y:S01]  /*11fe0*/  PRMT R152, R152, 0x5410, R150 ;  /* 0x0000541098987816 */ /* 0x000fe20000000096 */
[----:B------:R-:W-:Y:S01]  /*11ff0*/  FFMA.FTZ R34, R34, c[0x0][0x23c], -R181 ;  /* 0x00008f0022227a23 */ /* 0x000fe200000108b5 */
[----:B------:R-:W-:Y:S01]  /*12000*/  PRMT R149, R149, 0x5410, R151 ;  /* 0x0000541095957816 */ /* 0x000fe20000000097 */
[--C-:B------:R-:W-:Y:S01]  /*12010*/  HSET2.LE.AND R155, R153, R251.reuse, PT ;  /* 0x000000fb999b7233 */ /* 0x100fe20003803000 */
[----:B--2---:R-:W-:Y:S01]  /*12020*/  F2FP.BF16.PACK_AB R164, R184, R185 ;  /* 0x000000b9b8a4723e */ /* 0x004fe200000010ff */
[----:B------:R-:W-:Y:S02]  /*12030*/  LDSM.16.MT88.4 R168, [R197+0x12800] ;  /* 0x01280000c5a8783b */ /* 0x000fe40000004200 */
[--C-:B------:R-:W-:Y:S01]  /*12040*/  HSET2.LE.AND R152, R152, R251.reuse, PT ;  /* 0x000000fb98987233 */ /* 0x100fe20003803000 */
[----:B------:R-:W-:Y:S01]  /*12050*/  F2FP.BF16.PACK_AB R150, R189, R190 ;  /* 0x000000bebd96723e */ /* 0x000fe200000010ff */
[--C-:B------:R-:W-:Y:S01]  /*12060*/  HSET2.LE.AND R153, R149, R251.reuse, PT ;  /* 0x000000fb95997233 */ /* 0x100fe20003803000 */
[----:B------:R-:W-:Y:S01]  /*12070*/  F2FP.BF16.PACK_AB R149, R191, R192 ;  /* 0x000000c0bf95723e */ /* 0x000fe200000010ff */
[--C-:B------:R-:W-:Y:S01]  /*12080*/  FFMA.FTZ R24, R24, c[0x0][0x23c], -R180.reuse ;  /* 0x00008f0018187a23 */ /* 0x100fe200000108b4 */
[----:B------:R-:W-:Y:S01]  /*12090*/  F2FP.BF16.PACK_AB R151, R187, R188 ;  /* 0x000000bcbb97723e */ /* 0x000fe200000010ff */
[--C-:B------:R-:W-:Y:S01]  /*120a0*/  FFMA.FTZ R20, R20, c[0x0][0x23c], -R180.reuse ;  /* 0x00008f0014147a23 */ /* 0x100fe200000108b4 */
[----:B------:R-:W-:Y:S01]  /*120b0*/  LOP3.LUT R154, R154, R149, RZ, 0xc0, !PT ;  /* 0x000000959a9a7212 */ /* 0x000fe200078ec0ff */
[----:B------:R2:W3:Y:S01]  /*120c0*/  MUFU.EX2 R183, R24 ;  /* 0x0000001800b77308 */ /* 0x0004e20000000800 */
[----:B------:R-:W-:Y:S01]  /*120d0*/  LOP3.LUT R155, R155, R150, RZ, 0xc0, !PT ;  /* 0x000000969b9b7212 */ /* 0x000fe200078ec0ff */
[--C-:B------:R-:W-:Y:S01]  /*120e0*/  FFMA.FTZ R21, R21, c[0x0][0x23c], -R180.reuse ;  /* 0x00008f0015157a23 */ /* 0x100fe200000108b4 */
[----:B------:R-:W-:Y:S01]  /*120f0*/  LOP3.LUT R152, R152, R151, RZ, 0xc0, !PT ;  /* 0x0000009798987212 */ /* 0x000fe200078ec0ff */
[----:B------:R-:W-:Y:S01]  /*12100*/  FFMA.FTZ R180, R33, c[0x0][0x23c], -R180 ;  /* 0x00008f0021b47a23 */ /* 0x000fe200000108b4 */
[----:B------:R-:W-:Y:S01]  /*12110*/  LOP3.LUT R153, R153, R164, RZ, 0xc0, !PT ;  /* 0x000000a499997212 */ /* 0x000fe200078ec0ff */
[--C-:B------:R-:W-:Y:S01]  /*12120*/  FFMA.FTZ R22, R22, c[0x0][0x23c], -R181.reuse ;  /* 0x00008f0016167a23 */ /* 0x100fe200000108b5 */
[----:B------:R-:W4:Y:S01]  /*12130*/  LDSM.16.MT88.4 R164, [R199+0x10800] ;  /* 0x01080000c7a4783b */ /* 0x000f220000004200 */
[--C-:B------:R-:W-:Y:S01]  /*12140*/  FFMA.FTZ R23, R23, c[0x0][0x23c], -R181.reuse ;  /* 0x00008f0017177a23 */ /* 0x100fe200000108b5 */
[----:B------:R-:W-:Y:S01]  /*12150*/  MOV R149, UR18 ;  /* 0x0000001200957c02 */ /* 0x000fe20008000f00 */
[----:B------:R-:W-:Y:S01]  /*12160*/  FFMA.FTZ R181, R35, c[0x0][0x23c], -R181 ;  /* 0x00008f0023b57a23 */ /* 0x000fe200000108b5 */
[----:B------:R-:W-:Y:S01]  /*12170*/  MUFU.EX2 R180, R180 ;  /* 0x000000b400b47308 */ /* 0x000fe20000000800 */
[C---:B------:R-:W-:Y:S05]  /*12180*/  HMMA.16816.F32.BF16 R4, R152.reuse, R160, R4 ;  /* 0x000000a09804723c */ /* 0x040fea0000041804 */
[----:B------:R-:W-:Y:S01]  /*12190*/  LOP3.LUT R149, R247, UR25, R149, 0x96, !PT ;  /* 0x00000019f7957c12 */ /* 0x000fe2000f8e9695 */
[----:B------:R-:W-:Y:S02]  /*121a0*/  FFMA.FTZ R2, R2, R250, R194 ;  /* 0x000000fa02027223 */ /* 0x000fe400000100c2 */
[C---:B------:R-:W-:Y:S01]  /*121b0*/  HMMA.16816.F32.BF16 R8, R152.reuse, R162, R8 ;  /* 0x000000a29808723c */ /* 0x040fe20000041808 */
[----:B------:R-:W5:Y:S01]  /*121c0*/  LDSM.16.MT88.4 R160, [R198+0x12800] ;  /* 0x01280000c6a0783b */ /* 0x000f620000004200 */
[----:B------:R-:W-:Y:S02]  /*121d0*/  MUFU.EX2 R181, R181 ;  /* 0x000000b500b57308 */ /* 0x000fe40000000800 */
[----:B------:R-:W-:Y:S02]  /*121e0*/  FFMA.FTZ R0, R0, R243, R224 ;  /* 0x000000f300007223 */ /* 0x000fe400000100e0 */
[----:B------:R-:W-:Y:S02]  /*121f0*/  FADD.FTZ R2, R193, R2 ;  /* 0x00000002c1027221 */ /* 0x000fe40000010000 */
[C---:B------:R-:W-:Y:S04]  /*12200*/  HMMA.16816.F32.BF16 R36, R152.reuse, R172, R36 ;  /* 0x000000ac9824723c */ /* 0x040fe80000041824 */
[----:B------:R2:W-:Y:S04]  /*12210*/  MUFU.EX2 R177, R20 ;  /* 0x0000001400b17308 */ /* 0x0005e80000000800 */
[C---:B------:R-:W-:Y:S01]  /*12220*/  HMMA.16816.F32.BF16 R40, R152.reuse, R174, R40 ;  /* 0x000000ae9828723c */ /* 0x040fe20000041828 */
[----:B------:R-:W2:Y:S05]  /*12230*/  LDSM.16.MT88.4 R172, [R200+0x12800] ;  /* 0x01280000c8ac783b */ /* 0x000eaa0000004200 */
[----:B------:R-:W2:Y:S02]  /*12240*/  MUFU.EX2 R176, R21 ;  /* 0x0000001500b07308 */ /* 0x000ea40000000800 */
        /* <DEDUP_REMOVED lines=8> */
[----:B------:R-:W3:Y:S07]  /*122d0*/  LDSM.16.MT88.4 R168, [R198+0x14800] ;  /* 0x01480000c6a8783b */ /* 0x000eee0000004200 */
[C---:B-----5:R-:W-:Y:S08]  /*122e0*/  HMMA.16816.F32.BF16 R68, R152.reuse, R160, R68 ;  /* 0x000000a09844723c */ /* 0x060ff00000041844 */
[C---:B------:R-:W-:Y:S01]  /*122f0*/  HMMA.16816.F32.BF16 R72, R152.reuse, R162, R72 ;  /* 0x000000a29848723c */ /* 0x040fe20000041848 */
[----:B------:R-:W5:Y:S07]  /*12300*/  LDSM.16.MT88.4 R160, [R200+0x14800] ;  /* 0x01480000c8a0783b */ /* 0x000f6e0000004200 */
[C---:B--2---:R-:W-:Y:S08]  /*12310*/  HMMA.16816.F32.BF16 R76, R152.reuse, R172, R76 ;  /* 0x000000ac984c723c */ /* 0x044ff0000004184c */
[C---:B------:R-:W-:Y:S01]  /*12320*/  HMMA.16816.F32.BF16 R80, R152.reuse, R174, R80 ;  /* 0x000000ae9850723c */ /* 0x040fe20000041850 */
[----:B------:R2:W-:Y:S07]  /*12330*/  MUFU.EX2 R175, R22 ;  /* 0x0000001600af7308 */ /* 0x0005ee0000000800 */
[C---:B-1----:R-:W-:Y:S03]  /*12340*/  HMMA.16816.F32.BF16 R84, R152.reuse, R156, R84 ;  /* 0x0000009c9854723c */ /* 0x042fe60000041854 */
[----:B------:R1:W1:Y:S05]  /*12350*/  MUFU.EX2 R174, R23 ;  /* 0x0000001700ae7308 */ /* 0x00026a0000000800 */
[C---:B------:R-:W-:Y:S01]  /*12360*/  HMMA.16816.F32.BF16 R88, R152.reuse, R158, R88 ;  /* 0x0000009e9858723c */ /* 0x040fe20000041858 */
[----:B------:R-:W1:Y:S07]  /*12370*/  LDSM.16.MT88.4 R156, [R199+0x14800] ;  /* 0x01480000c79c783b */ /* 0x000e6e0000004200 */
[C---:B----4-:R-:W-:Y:S08]  /*12380*/  HMMA.16816.F32.BF16 R92, R152.reuse, R164, R92 ;  /* 0x000000a4985c723c */ /* 0x050ff0000004185c */
[C---:B------:R-:W-:Y:S01]  /*12390*/  HMMA.16816.F32.BF16 R96, R152.reuse, R166, R96 ;  /* 0x000000a69860723c */ /* 0x040fe20000041860 */
[----:B------:R-:W4:Y:S07]  /*123a0*/  LDSM.16.MT88.4 R164, [R197+0x16800] ;  /* 0x01680000c5a4783b */ /* 0x000f2e0000004200 */
[C---:B---3--:R-:W-:Y:S07]  /*123b0*/  HMMA.16816.F32.BF16 R100, R152.reuse, R168, R100 ;  /* 0x000000a89864723c */ /* 0x048fee0000041864 */
[----:B------:R-:W-:Y:S01]  /*123c0*/  IMAD.WIDE.U32 R168, R149, -0x326172a9, RZ ;  /* 0xcd9e8d5795a87825 */ /* 0x000fe200078e00ff */
[C---:B------:R-:W-:Y:S04]  /*123d0*/  HMMA.16816.F32.BF16 R104, R152.reuse, R170, R104 ;  /* 0x000000aa9868723c */ /* 0x040fe80000041868 */
[----:B------:R-:W-:Y:S02]  /*123e0*/  LOP3.LUT R150, R169, UR7, R248, 0x96, !PT ;  /* 0x00000007a9967c12 */ /* 0x000fe4000f8e96f8 */
[----:B------:R-:W-:Y:S02]  /*123f0*/  LOP3.LUT R168, R233, UR8, R168, 0x96, !PT ;  /* 0x00000008e9a87c12 */ /* 0x000fe4000f8e96a8 */
[C---:B-----5:R-:W-:Y:S04]  /*12400*/  HMMA.16816.F32.BF16 R108, R152.reuse, R160, R108 ;  /* 0x000000a0986c723c */ /* 0x060fe8000004186c */
[----:B------:R-:W-:Y:S04]  /*12410*/  IMAD.WIDE.U32 R168, R168, -0x2daee0ad, RZ ;  /* 0xd2511f53a8a87825 */ /* 0x000fe800078e00ff */
[C---:B------:R-:W-:Y:S01]  /*12420*/  HMMA.16816.F32.BF16 R112, R152.reuse, R162, R112 ;  /* 0x000000a29870723c */ /* 0x040fe20000041870 */
[----:B------:R-:W3:Y:S03]  /*12430*/  LDSM.16.MT88.4 R160, [R198+0x16800] ;  /* 0x01680000c6a0783b */ /* 0x000ee60000004200 */
[----:B------:R-:W-:Y:S04]  /*12440*/  IMAD.WIDE.U32 R150, R150, -0x2daee0ad, RZ ;  /* 0xd2511f5396967825 */ /* 0x000fe800078e00ff */
[C---:B-1----:R-:W-:Y:S04]  /*12450*/  HMMA.16816.F32.BF16 R116, R152.reuse, R156, R116 ;  /* 0x0000009c9874723c */ /* 0x042fe80000041874 */
[----:B------:R-:W-:Y:S02]  /*12460*/  LOP3.LUT R149, R169, UR33, R150, 0x96, !PT ;  /* 0x00000021a9957c12 */ /* 0x000fe4000f8e9696 */
[----:B------:R-:W-:Y:S01]  /*12470*/  LOP3.LUT R151, R151, UR35, R244, 0x96, !PT ;  /* 0x0000002397977c12 */ /* 0x000fe2000f8e96f4 */
[----:B------:R-:W-:Y:S01]  /*12480*/  MUFU.EX2 R169, R31 ;  /* 0x0000001f00a97308 */ /* 0x000fe20000000800 */
[C---:B------:R-:W-:Y:S01]  /*12490*/  HMMA.16816.F32.BF16 R120, R152.reuse, R158, R120 ;  /* 0x0000009e9878723c */ /* 0x040fe20000041878 */
[----:B------:R-:W1:Y:S03]  /*124a0*/  LDSM.16.MT88.4 R156, [R200+0x16800] ;  /* 0x01680000c89c783b */ /* 0x000e660000004200 */
[----:B------:R-:W-:Y:S04]  /*124b0*/  IMAD.WIDE.U32 R150, R151, -0x326172a9, RZ ;  /* 0xcd9e8d5797967825 */ /* 0x000fe800078e00ff */
[C---:B----4-:R-:W-:Y:S04]  /*124c0*/  HMMA.16816.F32.BF16 R124, R152.reuse, R164, R124 ;  /* 0x000000a4987c723c */ /* 0x050fe8000004187c */
[----:B------:R-:W-:Y:S01]  /*124d0*/  IMAD.WIDE.U32 R170, R149, -0x326172a9, RZ ;  /* 0xcd9e8d5795aa7825 */ /* 0x000fe200078e00ff */
[----:B------:R-:W-:Y:S03]  /*124e0*/  LOP3.LUT R151, R151, UR34, R232, 0x96, !PT ;  /* 0x0000002297977c12 */ /* 0x000fe6000f8e96e8 */
[C---:B------:R-:W-:Y:S04]  /*124f0*/  HMMA.16816.F32.BF16 R128, R152.reuse, R166, R128 ;  /* 0x000000a69880723c */ /* 0x040fe80000041880 */
[----:B------:R-:W-:Y:S01]  /*12500*/  LOP3.LUT R149, R171, UR32, R150, 0x96, !PT ;  /* 0x00000020ab957c12 */ /* 0x000fe2000f8e9696 */
[----:B------:R-:W-:Y:S01]  /*12510*/  IMAD.WIDE.U32 R150, R151, -0x2daee0ad, RZ ;  /* 0xd2511f5397967825 */ /* 0x000fe200078e00ff */
[----:B------:R-:W-:Y:S02]  /*12520*/  MUFU.EX2 R171, R29 ;  /* 0x0000001d00ab7308 */ /* 0x000fe40000000800 */
[C---:B---3--:R-:W-:Y:S04]  /*12530*/  HMMA.16816.F32.BF16 R132, R152.reuse, R160, R132 ;  /* 0x000000a09884723c */ /* 0x048fe80000041884 */
[----:B------:R-:W-:Y:S04]  /*12540*/  IMAD.WIDE.U32 R172, R149, -0x2daee0ad, RZ ;  /* 0xd2511f5395ac7825 */ /* 0x000fe800078e00ff */
[C---:B------:R-:W-:Y:S01]  /*12550*/  HMMA.16816.F32.BF16 R136, R152.reuse, R162, R136 ;  /* 0x000000a29888723c */ /* 0x040fe20000041888 */
[----:B------:R-:W-:Y:S03]  /*12560*/  LDSM.16.MT88.4 R160, [R197+0x11000] ;  /* 0x01100000c5a0783b */ /* 0x000fe60000004200 */
[----:B------:R-:W-:Y:S02]  /*12570*/  LOP3.LUT R24, R173, UR16, R150, 0x96, !PT ;  /* 0x00000010ad187c12 */ /* 0x000fe4000f8e9696 */
[----:B------:R-:W-:Y:S01]  /*12580*/  LOP3.LUT R150, R151, UR31, R168, 0x96, !PT ;  /* 0x0000001f97967c12 */ /* 0x000fe2000f8e96a8 */
[----:B------:R3:W-:Y:S01]  /*12590*/  MUFU.EX2 R173, R28 ;  /* 0x0000001c00ad7308 */ /* 0x0007e20000000800 */
[C---:B-1----:R-:W-:Y:S04]  /*125a0*/  HMMA.16816.F32.BF16 R140, R152.reuse, R156, R140 ;  /* 0x0000009c988c723c */ /* 0x042fe8000004188c */
[----:B------:R-:W-:Y:S04]  /*125b0*/  IMAD.WIDE.U32 R24, R24, -0x326172a9, RZ ;  /* 0xcd9e8d5718187825 */ /* 0x000fe800078e00ff */
[C---:B------:R-:W-:Y:S01]  /*125c0*/  HMMA.16816.F32.BF16 R16, R152.reuse, R158, R16 ;  /* 0x0000009e9810723c */ /* 0x040fe20000041810 */
[----:B------:R-:W-:Y:S01]  /*125d0*/  LDSM.16.MT88.4 R156, [R198+0x11000] ;  /* 0x01100000c69c783b */ /* 0x000fe20000004200 */
[----:B------:R1:W-:Y:S02]  /*125e0*/  MUFU.EX2 R168, R30 ;  /* 0x0000001e00a87308 */ /* 0x0003e40000000800 */
[----:B------:R-:W-:Y:S01]  /*125f0*/  LOP3.LUT R26, R24, 0xffff, RZ, 0xc0, !PT ;  /* 0x0000ffff181a7812 */ /* 0x000fe200078ec0ff */
[----:B------:R-:W-:Y:S01]  /*12600*/  IMAD.WIDE.U32 R166, R150, -0x326172a9, RZ ;  /* 0xcd9e8d5796a67825 */ /* 0x000fe200078e00ff */
[----:B------:R-:W-:Y:S02]  /*12610*/  LOP3.LUT R150, R24, 0xff, RZ, 0xc0, !PT ;  /* 0x000000ff18967812 */ /* 0x000fe400078ec0ff */
[----:B------:R-:W-:Y:S04]  /*12620*/  SHF.R.U32.HI R26, RZ, 0x8, R26 ;  /* 0x00000008ff1a7819 */ /* 0x000fe8000001161a */
[--C-:B------:R-:W-:Y:S02]  /*12630*/  SHF.R.U32.HI R151, RZ, 0x10, R24.reuse ;  /* 0x00000010ff977819 */ /* 0x100fe40000011618 */
[----:B------:R-:W-:Y:S02]  /*12640*/  SHF.R.U32.HI R164, RZ, 0x18, R24 ;  /* 0x00000018ffa47819 */ /* 0x000fe40000011618 */
[----:B------:R-:W-:Y:S02]  /*12650*/  LOP3.LUT R149, R25, UR6, R166, 0x96, !PT ;  /* 0x0000000619957c12 */ /* 0x000fe4000f8e96a6 */
[----:B------:R-:W-:Y:S02]  /*12660*/  PRMT R165, R150, 0x5410, R26 ;  /* 0x0000541096a57816 */ /* 0x000fe4000000001a */
[----:B------:R-:W4:Y:S01]  /*12670*/  LDSM.16.MT88.4 R24, [R199+0x16800] ;  /* 0x01680000c718783b */ /* 0x000f220000004200 */
[----:B------:R-:W-:Y:S02]  /*12680*/  LOP3.LUT R20, R151, 0xff, RZ, 0xc0, !PT ;  /* 0x000000ff97147812 */ /* 0x000fe400078ec0ff */
[--C-:B------:R-:W-:Y:S01]  /*12690*/  SHF.R.U32.HI R150, RZ, 0x10, R149.reuse ;  /* 0x00000010ff967819 */ /* 0x100fe20000011695 */
[--C-:B--2---:R-:W-:Y:S01]  /*126a0*/  HSET2.LE.AND R22, R165, R251.reuse, PT ;  /* 0x000000fba5167233 */ /* 0x104fe20003803000 */
[----:B------:R-:W-:Y:S02]  /*126b0*/  PRMT R164, R20, 0x5410, R164 ;  /* 0x0000541014a47816 */ /* 0x000fe400000000a4 */
[C---:B------:R-:W-:Y:S02]  /*126c0*/  LOP3.LUT R20, R149.reuse, 0xffff, RZ, 0xc0, !PT ;  /* 0x0000ffff95147812 */ /* 0x040fe400078ec0ff */
[----:B------:R-:W-:Y:S01]  /*126d0*/  LOP3.LUT R151, R149, 0xff, RZ, 0xc0, !PT ;  /* 0x000000ff95977812 */ /* 0x000fe200078ec0ff */
[--C-:B------:R-:W-:Y:S01]  /*126e0*/  HSET2.LE.AND R23, R164, R251.reuse, PT ;  /* 0x000000fba4177233 */ /* 0x100fe20003803000 */
[----:B------:R-:W-:Y:S02]  /*126f0*/  SHF.R.U32.HI R21, RZ, 0x8, R20 ;  /* 0x00000008ff157819 */ /* 0x000fe40000011614 */
[----:B------:R-:W-:Y:S02]  /*12700*/  LOP3.LUT R20, R150, 0xff, RZ, 0xc0, !PT ;  /* 0x000000ff96147812 */ /* 0x000fe400078ec0ff */
[----:B------:R-:W-:Y:S02]  /*12710*/  SHF.R.U32.HI R149, RZ, 0x18, R149 ;  /* 0x00000018ff957819 */ /* 0x000fe40000011695 */
[----:B------:R-:W-:Y:S02]  /*12720*/  PRMT R151, R151, 0x5410, R21 ;  /* 0x0000541097977816 */ /* 0x000fe40000000015 */
[----:B------:R-:W-:Y:S02]  /*12730*/  PRMT R149, R20, 0x5410, R149 ;  /* 0x0000541014957816 */ /* 0x000fe40000000095 */
[----:B------:R-:W-:Y:S02]  /*12740*/  F2FP.BF16.PACK_AB R20, R182, R183 ;  /* 0x000000b7b614723e */ /* 0x000fe400000010ff */
[----:B------:R-:W-:Y:S01]  /*12750*/  F2FP.BF16.PACK_AB R21, R178, R179 ;  /* 0x000000b3b215723e */ /* 0x000fe200000010ff */
[--C-:B------:R-:W-:Y:S01]  /*12760*/  HSET2.LE.AND R149, R149, R251.reuse, PT ;  /* 0x000000fb95957233 */ /* 0x100fe20003803000 */
[----:B------:R-:W-:Y:S01]  /*12770*/  LOP3.LUT R22, R22, R20, RZ, 0xc0, !PT ;  /* 0x0000001416167212 */ /* 0x000fe200078ec0ff */
[--C-:B------:R-:W-:Y:S01]  /*12780*/  HSET2.LE.AND R20, R151, R251.reuse, PT ;  /* 0x000000fb97147233 */ /* 0x100fe20003803000 */
[----:B------:R-:W-:Y:S01]  /*12790*/  LOP3.LUT R23, R23, R21, RZ, 0xc0, !PT ;  /* 0x0000001517177212 */ /* 0x000fe200078ec0ff */
[----:B------:R2:W5:Y:S01]  /*127a0*/  MUFU.EX2 R151, R32 ;  /* 0x0000002000977308 */ /* 0x0005620000000800 */
[----:B------:R-:W-:Y:S02]  /*127b0*/  F2FP.BF16.PACK_AB R21, R176, R177 ;  /* 0x000000b1b015723e */ /* 0x000fe400000010ff */
[----:B------:R-:W-:Y:S02]  /*127c0*/  F2FP.BF16.PACK_AB R150, R174, R175 ;  /* 0x000000afae96723e */ /* 0x000fe400000010ff */
[----:B------:R-:W-:Y:S02]  /*127d0*/  LOP3.LUT R20, R20, R21, RZ, 0xc0, !PT ;  /* 0x0000001514147212 */ /* 0x000fe400078ec0ff */
[----:B------:R-:W-:Y:S03]  /*127e0*/  LOP3.LUT R21, R149, R150, RZ, 0xc0, !PT ;  /* 0x0000009695157212 */ /* 0x000fe600078ec0ff */
[----:B------:R1:W1:Y:S01]  /*127f0*/  MUFU.EX2 R150, R34 ;  /* 0x0000002200967308 */ /* 0x0002620000000800 */
[C---:B----4-:R-:W-:Y:S08]  /*12800*/  HMMA.16816.F32.BF16 R144, R152.reuse, R24, R144 ;  /* 0x000000189890723c */ /* 0x050ff00000041890 */
[----:B------:R-:W-:Y:S01]  /*12810*/  HMMA.16816.F32.BF16 R12, R152, R26, R12 ;  /* 0x0000001a980c723c */ /* 0x000fe2000004180c */
[----:B------:R-:W4:Y:S07]  /*12820*/  LDSM.16.MT88.4 R24, [R200+0x11000] ;  /* 0x01100000c818783b */ /* 0x000f2e0000004200 */
[C---:B------:R-:W-:Y:S01]  /*12830*/  HMMA.16816.F32.BF16 R4, R20.reuse, R160, R4 ;  /* 0x000000a01404723c */ /* 0x040fe20000041804 */
[----:B------:R-:W1:Y:S07]  /*12840*/  LDSM.16.MT88.4 R152, [R199+0x11000] ;  /* 0x01100000c798783b */ /* 0x000e6e0000004200 */
[C---:B------:R-:W-:Y:S01]  /*12850*/  HMMA.16816.F32.BF16 R8, R20.reuse, R162, R8 ;  /* 0x000000a21408723c */ /* 0x040fe20000041808 */
[----:B------:R-:W1:Y:S07]  /*12860*/  LDSM.16.MT88.4 R160, [R197+0x13000] ;  /* 0x01300000c5a0783b */ /* 0x000e6e0000004200 */
        /* <DEDUP_REMOVED lines=35> */
[----:B------:R-:W-:Y:S07]  /*12aa0*/  LDSM.16.MT88.4 R160, [R200+0x17800] ;  /* 0x01780000c8a0783b */ /* 0x000fee0000004200 */
[C---:B--2---:R-:W-:Y:S07]  /*12ab0*/  HMMA.16816.F32.BF16 R132, R20.reuse, R24, R132 ;  /* 0x000000181484723c */ /* 0x044fee0000041884 */
[----:B------:R-:W-:Y:S01]  /*12ac0*/  LOP3.LUT R24, R167, UR29, R170, 0x96, !PT ;  /* 0x0000001da7187c12 */ /* 0x000fe2000f8e96aa */
[C---:B------:R-:W-:Y:S04]  /*12ad0*/  HMMA.16816.F32.BF16 R136, R20.reuse, R26, R136 ;  /* 0x0000001a1488723c */ /* 0x040fe80000041888 */
[----:B------:R-:W-:Y:S04]  /*12ae0*/  IMAD.WIDE.U32 R24, R24, -0x2daee0ad, RZ ;  /* 0xd2511f5318187825 */ /* 0x000fe800078e00ff */
[C---:B------:R-:W-:Y:S04]  /*12af0*/  HMMA.16816.F32.BF16 R140, R20.reuse, R156, R140 ;  /* 0x0000009c148c723c */ /* 0x040fe8000004188c */
[----:B------:R-:W-:Y:S02]  /*12b00*/  LOP3.LUT R28, R25, UR11, R172, 0x96, !PT ;  /* 0x0000000b191c7c12 */ /* 0x000fe4000f8e96ac */
[C---:B------:R-:W-:Y:S02]  /*12b10*/  LOP3.LUT R31, R24.reuse, 0xffff, RZ, 0xc0, !PT ;  /* 0x0000ffff181f7812 */ /* 0x040fe400078ec0ff */
[C---:B------:R-:W-:Y:S01]  /*12b20*/  HMMA.16816.F32.BF16 R16, R20.reuse, R158, R16 ;  /* 0x0000009e1410723c */ /* 0x040fe20000041810 */
[----:B------:R-:W2:Y:S03]  /*12b30*/  LDSM.16.MT88.4 R156, [R197+0x11800] ;  /* 0x01180000c59c783b */ /* 0x000ea60000004200 */
[--C-:B------:R-:W-:Y:S02]  /*12b40*/  SHF.R.U32.HI R30, RZ, 0x10, R24.reuse ;  /* 0x00000010ff1e7819 */ /* 0x100fe40000011618 */
[----:B------:R-:W-:Y:S02]  /*12b50*/  LOP3.LUT R166, R24, 0xff, RZ, 0xc0, !PT ;  /* 0x000000ff18a67812 */ /* 0x000fe400078ec0ff */
[C---:B-1----:R-:W-:Y:S04]  /*12b60*/  HMMA.16816.F32.BF16 R144, R20.reuse, R152, R144 ;  /* 0x000000981490723c */ /* 0x042fe80000041890 */
[----:B------:R-:W-:Y:S02]  /*12b70*/  SHF.R.U32.HI R149, RZ, 0x18, R24 ;  /* 0x00000018ff957819 */ /* 0x000fe40000011618 */
[----:B------:R-:W-:Y:S01]  /*12b80*/  LOP3.LUT R29, R28, 0xffff, RZ, 0xc0, !PT ;  /* 0x0000ffff1c1d7812 */ /* 0x000fe200078ec0ff */
[----:B------:R-:W1:Y:S01]  /*12b90*/  LDSM.16.MT88.4 R24, [R198+0x11800] ;  /* 0x01180000c618783b */ /* 0x000e620000004200 */
[----:B------:R-:W-:Y:S04]  /*12ba0*/  HMMA.16816.F32.BF16 R12, R20, R154, R12 ;  /* 0x0000009a140c723c */ /* 0x000fe8000004180c */
[--C-:B------:R-:W-:Y:S02]  /*12bb0*/  SHF.R.U32.HI R32, RZ, 0x10, R28.reuse ;  /* 0x00000010ff207819 */ /* 0x100fe4000001161c */
[----:B------:R-:W-:Y:S01]  /*12bc0*/  SHF.R.U32.HI R31, RZ, 0x8, R31 ;  /* 0x00000008ff1f7819 */ /* 0x000fe2000001161f */
[----:B------:R-:W-:Y:S01]  /*12bd0*/  LDSM.16.MT88.4 R20, [R199+0x11800] ;  /* 0x01180000c714783b */ /* 0x000fe20000004200 */
[----:B------:R-:W-:Y:S04]  /*12be0*/  LOP3.LUT R30, R30, 0xff, RZ, 0xc0, !PT ;  /* 0x000000ff1e1e7812 */ /* 0x000fe800078ec0ff */
[----:B------:R-:W-:Y:S02]  /*12bf0*/  LOP3.LUT R35, R28, 0xff, RZ, 0xc0, !PT ;  /* 0x000000ff1c237812 */ /* 0x000fe400078ec0ff */
        /* <DEDUP_REMOVED lines=9> */
[----:B-----5:R-:W-:Y:S01]  /*12c90*/  F2FP.BF16.PACK_AB R34, R180, R151 ;  /* 0x00000097b422723e */ /* 0x020fe200000010ff */
[--C-:B------:R-:W-:Y:S01]  /*12ca0*/  HSET2.LE.AND R164, R33, R251.reuse, PT ;  /* 0x000000fb21a47233 */ /* 0x100fe20003803000 */
[----:B------:R-:W-:Y:S01]  /*12cb0*/  F2FP.BF16.PACK_AB R33, R169, R168 ;  /* 0x000000a8a921723e */ /* 0x000fe200000010ff */
[----:B------:R-:W-:Y:S01]  /*12cc0*/  HSET2.LE.AND R165, R32, R251, PT ;  /* 0x000000fb20a57233 */ /* 0x000fe20003803000 */
[----:B------:R-:W-:Y:S01]  /*12cd0*/  F2FP.BF16.PACK_AB R32, R171, R173 ;  /* 0x000000adab20723e */ /* 0x000fe200000010ff */
[----:B------:R-:W3:Y:S01]  /*12ce0*/  LDSM.16.MT88.4 R28, [R200+0x11800] ;  /* 0x01180000c81c783b */ /* 0x000ee20000004200 */
[----:B------:R-:W-:Y:S02]  /*12cf0*/  F2FP.BF16.PACK_AB R35, R181, R150 ;  /* 0x00000096b523723e */ /* 0x000fe400000010ff */
[----:B------:R-:W-:Y:S02]  /*12d00*/  LOP3.LUT R164, R164, R32, RZ, 0xc0, !PT ;  /* 0x00000020a4a47212 */ /* 0x000fe400078ec0ff */
[----:B------:R-:W-:Y:S02]  /*12d10*/  LOP3.LUT R165, R165, R33, RZ, 0xc0, !PT ;  /* 0x00000021a5a57212 */ /* 0x000fe400078ec0ff */
[----:B------:R-:W-:Y:S02]  /*12d20*/  LOP3.LUT R166, R166, R34, RZ, 0xc0, !PT ;  /* 0x00000022a6a67212 */ /* 0x000fe400078ec0ff */
[----:B------:R-:W-:Y:S02]  /*12d30*/  LOP3.LUT R167, R167, R35, RZ, 0xc0, !PT ;  /* 0x00000023a7a77212 */ /* 0x000fe400078ec0ff */
[----:B------:R-:W-:Y:S01]  /*12d40*/  LDSM.16.MT88.4 R32, [R199+0x13800] ;  /* 0x01380000c720783b */ /* 0x000fe20000004200 */
[----:B------:R-:W-:Y:S04]  /*12d50*/  MOV R149, R3 ;  /* 0x0000000300957202 */ /* 0x000fe80000000f00 */
[C---:B--2---:R-:W-:Y:S03]  /*12d60*/  HMMA.16816.F32.BF16 R152, R164.reuse, R156, R4 ;  /* 0x0000009ca498723c */ /* 0x044fe60000041804 */
[----:B------:R-:W2:Y:S05]  /*12d70*/  LDSM.16.MT88.4 R4, [R197+0x13800] ;  /* 0x01380000c504783b */ /* 0x000eaa0000004200 */
[C---:B------:R-:W-:Y:S03]  /*12d80*/  HMMA.16816.F32.BF16 R156, R164.reuse, R158, R8 ;  /* 0x0000009ea49c723c */ /* 0x040fe60000041808 */
[----:B------:R-:W4:Y:S05]  /*12d90*/  LDSM.16.MT88.4 R8, [R198+0x13800] ;  /* 0x01380000c608783b */ /* 0x000f2a0000004200 */
        /* <DEDUP_REMOVED lines=21> */
[C---:B---3--:R-:W-:Y:S08]  /*12ef0*/  HMMA.16816.F32.BF16 R92, R164.reuse, R28, R92 ;  /* 0x0000001ca45c723c */ /* 0x048ff0000004185c */
[C---:B------:R-:W-:Y:S08]  /*12f00*/  HMMA.16816.F32.BF16 R96, R164.reuse, R30, R96 ;  /* 0x0000001ea460723c */ /* 0x040ff00000041860 */
[C---:B--2---:R-:W-:Y:S08]  /*12f10*/  HMMA.16816.F32.BF16 R100, R164.reuse, R4, R100 ;  /* 0x00000004a464723c */ /* 0x044ff00000041864 */
[C---:B------:R-:W-:Y:S01]  /*12f20*/  HMMA.16816.F32.BF16 R104, R164.reuse, R6, R104 ;  /* 0x00000006a468723c */ /* 0x040fe20000041868 */
[----:B------:R-:W2:Y:S07]  /*12f30*/  LDSM.16.MT88.4 R4, [R199+0x17800] ;  /* 0x01780000c704783b */ /* 0x000eae0000004200 */
[C---:B----4-:R-:W-:Y:S07]  /*12f40*/  HMMA.16816.F32.BF16 R108, R164.reuse, R8, R108 ;  /* 0x00000008a46c723c */ /* 0x050fee000004186c */
[----:B------:R-:W-:Y:S01]  /*12f50*/  FADD.FTZ R8, R195, R0 ;  /* 0x00000000c3087221 */ /* 0x000fe20000010000 */
[C---:B------:R-:W-:Y:S04]  /*12f60*/  HMMA.16816.F32.BF16 R112, R164.reuse, R10, R112 ;  /* 0x0000000aa470723c */ /* 0x040fe80000041870 */
[----:B------:R-:W-:Y:S02]  /*12f70*/  FADD.FTZ R0, R226, R2 ;  /* 0x00000002e2007221 */ /* 0x000fe40000010000 */
[----:B------:R-:W-:Y:S02]  /*12f80*/  FADD.FTZ R2, R228, R8 ;  /* 0x00000008e4027221 */ /* 0x000fe40000010000 */
[C---:B------:R-:W-:Y:S04]  /*12f90*/  HMMA.16816.F32.BF16 R116, R164.reuse, R20, R116 ;  /* 0x00000014a474723c */ /* 0x040fe80000041874 */
[----:B------:R-:W-:Y:S02]  /*12fa0*/  FADD.FTZ R0, R225, R0 ;  /* 0x00000000e1007221 */ /* 0x000fe40000010000 */
[----:B------:R-:W-:Y:S02]  /*12fb0*/  FADD.FTZ R2, R227, R2 ;  /* 0x00000002e3027221 */ /* 0x000fe40000010000 */
[C---:B------:R-:W-:Y:S04]  /*12fc0*/  HMMA.16816.F32.BF16 R120, R164.reuse, R22, R120 ;  /* 0x00000016a478723c */ /* 0x040fe80000041878 */
[----:B------:R-:W-:Y:S02]  /*12fd0*/  FADD.FTZ R0, R185, R0 ;  /* 0x00000000b9007221 */ /* 0x000fe40000010000 */
[----:B------:R-:W-:Y:S02]  /*12fe0*/  FADD.FTZ R2, R188, R2 ;  /* 0x00000002bc027221 */ /* 0x000fe40000010000 */
[C---:B-1----:R-:W-:Y:S04]  /*12ff0*/  HMMA.16816.F32.BF16 R124, R164.reuse, R24, R124 ;  /* 0x00000018a47c723c */ /* 0x042fe8000004187c */
[----:B------:R-:W-:Y:S02]  /*13000*/  FADD.FTZ R0, R184, R0 ;  /* 0x00000000b8007221 */ /* 0x000fe40000010000 */
[----:B------:R-:W-:Y:S02]  /*13010*/  FADD.FTZ R2, R187, R2 ;  /* 0x00000002bb027221 */ /* 0x000fe40000010000 */
[C---:B------:R-:W-:Y:S04]  /*13020*/  HMMA.16816.F32.BF16 R128, R164.reuse, R26, R128 ;  /* 0x0000001aa480723c */ /* 0x040fe80000041880 */
[----:B------:R-:W-:Y:S02]  /*13030*/  FADD.FTZ R0, R190, R0 ;  /* 0x00000000be007221 */ /* 0x000fe40000010000 */
[----:B------:R-:W-:Y:S02]  /*13040*/  FADD.FTZ R2, R192, R2 ;  /* 0x00000002c0027221 */ /* 0x000fe40000010000 */
[C---:B-----5:R-:W-:Y:S04]  /*13050*/  HMMA.16816.F32.BF16 R132, R164.reuse, R32, R132 ;  /* 0x00000020a484723c */ /* 0x060fe80000041884 */
        /* <DEDUP_REMOVED lines=11> */
[----:B------:R-:W-:Y:S01]  /*13110*/  FADD.FTZ R0, R178, R0 ;  /* 0x00000000b2007221 */ /* 0x000fe20000010000 */
[C---:B--2---:R-:W-:Y:S03]  /*13120*/  HMMA.16816.F32.BF16 R144, R164.reuse, R4, R144 ;  /* 0x00000004a490723c */ /* 0x044fe60000041890 */
[----:B------:R-:W-:Y:S02]  /*13130*/  FADD.FTZ R2, R182, R2 ;  /* 0x00000002b6027221 */ /* 0x000fe40000010000 */
[----:B------:R-:W-:Y:S02]  /*13140*/  FADD.FTZ R0, R168, R0 ;  /* 0x00000000a8007221 */ /* 0x000fe40000010000 */
[----:B------:R-:W-:Y:S01]  /*13150*/  FADD.FTZ R2, R173, R2 ;  /* 0x00000002ad027221 */ /* 0x000fe20000010000 */
[----:B------:R-:W-:Y:S04]  /*13160*/  HMMA.16816.F32.BF16 R164, R164, R6, R12 ;  /* 0x00000006a4a4723c */ /* 0x000fe8000004180c */
[----:B------:R-:W-:Y:S02]  /*13170*/  FADD.FTZ R0, R169, R0 ;  /* 0x00000000a9007221 */ /* 0x000fe40000010000 */
[----:B------:R-:W-:Y:S02]  /*13180*/  FADD.FTZ R2, R171, R2 ;  /* 0x00000002ab027221 */ /* 0x000fe40000010000 */
[----:B------:R-:W-:Y:S01]  /*13190*/  FADD.FTZ R0, R150, R0 ;  /* 0x0000000096007221 */ /* 0x000fe20000010000 */
[----:B------:R-:W-:Y:S03]  /*131a0*/  MOV R150, R148 ;  /* 0x0000009400967202 */ /* 0x000fe60000000f00 */
[----:B------:R-:W-:Y:S02]  /*131b0*/  FADD.FTZ R2, R151, R2 ;  /* 0x0000000297027221 */ /* 0x000fe40000010000 */
[----:B------:R-:W-:Y:S02]  /*131c0*/  FADD.FTZ R250, R181, R0 ;  /* 0x00000000b5fa7221 */ /* 0x000fe40000010000 */
[----:B------:R-:W-:Y:S01]  /*131d0*/  FADD.FTZ R243, R180, R2 ;  /* 0x00000002b4f37221 */ /* 0x000fe20000010000 */
[----:B------:R-:W-:-:S05]  /*131e0*/  @P0 BRA `(.L_x_439) ;  /* 0xffffbaf000000947 */ /* 0x000fca000383ffff */
.L_x_438:
[----:B------:R-:W1:Y:S01]  /*131f0*/  SHFL.BFLY PT, R2, R243, 0x2, 0x1f ;  /* 0x0c401f00f3027f89 */ /* 0x000e6200000e0000 */
[----:B------:R-:W2:Y:S01]  /*13200*/  S2UR UR6, SR_CTAID.Y ;  /* 0x00000000000679c3 */ /* 0x000ea20000002600 */
[----:B------:R-:W-:Y:S01]  /*13210*/  UISETP.NE.AND UP0, UPT, UR13, -0x1, UPT ;  /* 0xffffffff0d00788c */ /* 0x000fe2000bf05270 */
[----:B------:R-:W-:Y:S01]  /*13220*/  BSSY B0, `(.L_x_442) ;  /* 0x0000196000007945 */ /* 0x000fe20003800000 */
[----:B------:R-:W3:Y:S01]  /*13230*/  SHFL.BFLY PT, R0, R250, 0x2, 0x1f ;  /* 0x0c401f00fa007f89 */ /* 0x000ee200000e0000 */
[----:B------:R-:W-:-:S02]  /*13240*/  ULDC.64 UR4, c[0x0][0x1e8] ;  /* 0x00007a0000047ab9 */ /* 0x000fc40000000a00 */
[----:B------:R-:W-:Y:S01]  /*13250*/  ULDC.U8 UR9, c[0x0][0x328] ;  /* 0x0000ca0000097ab9 */ /* 0x000fe20000000000 */
[----:B------:R-:W4:Y:S01]  /*13260*/  S2R R173, SR_TID.X ;  /* 0x0000000000ad7919 */ /* 0x000f220000002100 */
[----:B------:R-:W-:Y:S01]  /*13270*/  UISETP.NE.AND UP3, UPT, UR9, URZ, UPT ;  /* 0x0000003f0900728c */ /* 0x000fe2000bf65270 */
[----:B------:R-:W4:Y:S01]  /*13280*/  S2UR UR10, SR_CTAID.Z ;  /* 0x00000000000a79c3 */ /* 0x000f220000002700 */
[----:B------:R-:W-:Y:S02]  /*13290*/  ULDC UR8, c[0x0][0x214] ;  /* 0x0000850000087ab9 */ /* 0x000fe40000000800 */
[----:B------:R-:W-:-:S04]  /*132a0*/  @UP0 UIMAD.WIDE.U32 UR18, UR13, UR4, URZ ;  /* 0x000000040d1202a5 */ /* 0x000fc8000f8e003f */
[----:B------:R-:W-:-:S03]  /*132b0*/  @UP0 UIMAD UR7, UR13, UR5, UR19 ;  /* 0x000000050d0702a4 */ /* 0x000fc6000f8e0213 */
[----:B------:R-:W-:Y:S01]  /*132c0*/  ULDC.64 UR4, c[0x0][0x1e0] ;  /* 0x0000780000047ab9 */ /* 0x000fe20000000a00 */
[----:B-1----:R-:W-:Y:S01]  /*132d0*/  FADD.FTZ R2, R2, R243 ;  /* 0x000000f302027221 */ /* 0x002fe20000010000 */
[----:B--2---:R-:W-:Y:S02]  /*132e0*/  @!UP0 USHF.R.S32.HI UR12, URZ, 0x1f, UR6 ;  /* 0x0000001f3f0c8899 */ /* 0x004fe40008011406 */
[----:B------:R-:W-:Y:S01]  /*132f0*/  @!UP0 UIMAD.WIDE.U32 UR20, UR6, UR4, URZ ;  /* 0x00000004061482a5 */ /* 0x000fe2000f8e003f */
[----:B---3--:R-:W-:Y:S01]  /*13300*/  FADD.FTZ R0, R0, R250 ;  /* 0x000000fa00007221 */ /* 0x008fe20000010000 */
[----:B------:R-:W1:Y:S01]  /*13310*/  SHFL.BFLY PT, R5, R2, 0x1, 0x1f ;  /* 0x0c201f0002057f89 */ /* 0x000e6200000e0000 */
[----:B------:R-:W-:Y:S01]  /*13320*/  @!UP0 UIMAD UR12, UR12, UR4, URZ ;  /* 0x000000040c0c82a4 */ /* 0x000fe2000f8e023f */
[----:B----4-:R-:W-:Y:S02]  /*13330*/  SHF.R.S32.HI R174, RZ, 0x1f, R173 ;  /* 0x0000001fffae7819 */ /* 0x010fe400000114ad */
[----:B------:R-:W2:Y:S01]  /*13340*/  SHFL.BFLY PT, R4, R0, 0x1, 0x1f ;  /* 0x0c201f0000047f89 */ /* 0x000ea200000e0000 */
[----:B------:R-:W-:Y:S01]  /*13350*/  ULDC.U8 UR4, c[0x0][0x329] ;  /* 0x0000ca4000047ab9 */ /* 0x000fe20000000000 */
[----:B------:R-:W-:Y:S01]  /*13360*/  LEA.HI R172, R174, R173, RZ, 0x2 ;  /* 0x000000adaeac7211 */ /* 0x000fe200078f10ff */
[----:B------:R-:W-:-:S02]  /*13370*/  UISETP.NE.AND UP2, UPT, UR4, URZ, UPT ;  /* 0x0000003f0400728c */ /* 0x000fc4000bf45270 */
[----:B------:R-:W-:Y:S01]  /*13380*/  UISETP.EQ.AND UP3, UPT, UR4, URZ, UP3 ;  /* 0x0000003f0400728c */ /* 0x000fe20009f62270 */
[----:B-----5:R-:W-:Y:S01]  /*13390*/  SHF.R.S32.HI R17, RZ, 0x2, R172 ;  /* 0x00000002ff117819 */ /* 0x020fe200000114ac */
[----:B------:R-:W-:Y:S02]  /*133a0*/  @!UP0 UIMAD UR12, UR6, UR5, UR12 ;  /* 0x00000005060c82a4 */ /* 0x000fe4000f8e020c */
[----:B------:R-:W-:Y:S02]  /*133b0*/  ULDC UR4, c[0x0][0x1c0] ;  /* 0x0000700000047ab9 */ /* 0x000fe40000000800 */
[----:B------:R-:W-:Y:S02]  /*133c0*/  ULDC UR5, c[0x0][0x234] ;  /* 0x00008d0000057ab9 */ /* 0x000fe40000000800 */
[----:B------:R-:W-:Y:S02]  /*133d0*/  @!UP0 UIADD3 UR7, UR21, UR12, URZ ;  /* 0x0000000c15078290 */ /* 0x000fe4000fffe03f */
[----:B------:R-:W-:Y:S01]  /*133e0*/  @!UP2 UISETP.NE.AND UP1, UPT, UR9, URZ, UPT ;  /* 0x0000003f0900a28c */ /* 0x000fe2000bf25270 */
[----:B------:R-:W3:Y:S01]  /*133f0*/  S2UR UR9, SR_CTAID.X ;  /* 0x00000000000979c3 */ /* 0x000ee20000002500 */
[----:B------:R-:W-:Y:S01]  /*13400*/  @UP2 ULDC UR11, c[0x0][0x210] ;  /* 0x00008400000b2ab9 */ /* 0x000fe20000000800 */
[----:B-1----:R-:W-:Y:S01]  /*13410*/  FADD.FTZ R149, R2, R5 ;  /* 0x0000000502957221 */ /* 0x002fe20000010000 */
[----:B------:R-:W-:Y:S01]  /*13420*/  MOV R2, 0x3f800000 ;  /* 0x3f80000000027802 */ /* 0x000fe20000000f00 */
[----:B------:R-:W-:Y:S01]  /*13430*/  @UP2 UIMAD UR11, UR11, UR8, URZ ;  /* 0x000000080b0b22a4 */ /* 0x000fe2000f8e023f */
[----:B--2---:R-:W-:-:S02]  /*13440*/  FADD.FTZ R150, R0, R4 ;  /* 0x0000000400967221 */ /* 0x004fc40000010000 */
[----:B------:R-:W-:Y:S01]  /*13450*/  FSETP.NE.FTZ.AND P4, PT, R149, RZ, PT ;  /* 0x000000ff9500720b */ /* 0x000fe20003f95000 */
[----:B------:R-:W-:Y:S01]  /*13460*/  @!UP2 USEL UR11, UR8, UR5, !UP1 ;  /* 0x00000005080ba287 */ /* 0x000fe2000c800000 */
[----:B------:R-:W-:Y:S01]  /*13470*/  MOV R0, 0x3f800000 ;  /* 0x3f80000000007802 */ /* 0x000fe20000000f00 */
[----:B------:R-:W-:Y:S01]  /*13480*/  @UP2 UMOV UR15, 0x1 ;  /* 0x00000001000f2882 */ /* 0x000fe20000000000 */
[----:B------:R-:W-:Y:S01]  /*13490*/  FSETP.NE.FTZ.AND P3, PT, R150, RZ, PT ;  /* 0x000000ff9600720b */ /* 0x000fe20003f75000 */
[----:B------:R-:W-:Y:S01]  /*134a0*/  @!UP2 UIMAD UR15, UR11, UR4, URZ ;  /* 0x000000040b0fa2a4 */ /* 0x000fe2000f8e023f */
[----:B------:R-:W-:Y:S01]  /*134b0*/  SHF.R.S32.HI R4, RZ, 0x1f, R172 ;  /* 0x0000001fff047819 */ /* 0x000fe200000114ac */
[----:B------:R-:W-:Y:S02]  /*134c0*/  @UP3 UIMAD UR19, UR6, UR8, URZ ;  /* 0x00000008061332a4 */ /* 0x000fe4000f8e023f */
[----:B------:R-:W-:Y:S01]  /*134d0*/  @UP2 ULDC UR16, c[0x0][0x210] ;  /* 0x0000840000102ab9 */ /* 0x000fe20000000800 */
[----:B------:R-:W-:Y:S01]  /*134e0*/  LEA.HI R4, R4, R17, RZ, 0x3 ;  /* 0x0000001104047211 */ /* 0x000fe200078f18ff */
[----:B------:R-:W-:-:S02]  /*134f0*/  UIMAD UR4, UR6, UR15, URZ ;  /* 0x0000000f060472a4 */ /* 0x000fc4000f8e023f */
[----:B------:R-:W1:Y:S01]  /*13500*/  @P4 MUFU.RCP R2, R149 ;  /* 0x0000009500024308 */ /* 0x000e620000001000 */
[----:B------:R-:W-:Y:S01]  /*13510*/  LOP3.LUT R4, R4, 0xfffffff8, RZ, 0xc0, !PT ;  /* 0xfffffff804047812 */ /* 0x000fe200078ec0ff */
[----:B------:R-:W-:Y:S02]  /*13520*/  @!UP2 UMOV UR16, 0x1 ;  /* 0x000000010010a882 */ /* 0x000fe40000000000 */
[----:B------:R-:W-:Y:S01]  /*13530*/  @UP3 USEL UR19, UR19, UR13, !UP0 ;  /* 0x0000000d13133287 */ /* 0x000fe2000c000000 */
[----:B------:R-:W-:Y:S01]  /*13540*/  IADD3 R17, R17, -R4, RZ ;  /* 0x8000000411117210 */ /* 0x000fe20007ffe0ff */
[----:B---3--:R-:W-:Y:S02]  /*13550*/  UIMAD UR5, UR9, UR16, URZ ;  /* 0x00000010090572a4 */ /* 0x008fe4000f8e023f */
[----:B------:R-:W2:Y:S01]  /*13560*/  @P3 MUFU.RCP R0, R150 ;  /* 0x0000009600003308 */ /* 0x000ea20000001000 */
[----:B------:R-:W-:Y:S01]  /*13570*/  R2P PR, R17, 0x6 ;  /* 0x0000000611007804 */ /* 0x000fe20000000000 */
[----:B------:R-:W-:-:S02]  /*13580*/  USEL UR4, UR4, URZ, !UP3 ;  /* 0x0000003f04047287 */ /* 0x000fc4000d800000 */
[----:B------:R-:W-:Y:S02]  /*13590*/  USHF.L.U32 UR5, UR5, 0x6, URZ ;  /* 0x0000000605057899 */ /* 0x000fe4000800063f */
[----:B------:R-:W-:Y:S01]  /*135a0*/  UIMAD UR11, UR10, UR11, UR4 ;  /* 0x0000000b0a0b72a4 */ /* 0x000fe2000f8e0204 */
[----:B-1----:R-:W-:Y:S01]  /*135b0*/  FMUL.FTZ R2, R2, c[0x0][0x2dc] ;  /* 0x0000b70002027a20 */ /* 0x002fe20000410000 */
[----:B------:R-:W-:Y:S02]  /*135c0*/  @!UP3 UMOV UR24, URZ ;  /* 0x0000003f0018bc82 */ /* 0x000fe40008000000 */
[----:B------:R-:W-:Y:S01]  /*135d0*/  @UP3 UMOV UR24, UR19 ;  /* 0x0000001300183c82 */ /* 0x000fe20008000000 */
[C---:B------:R-:W-:Y:S01]  /*135e0*/  FMUL.FTZ R171, R2.reuse, R152 ;  /* 0x0000009802ab7220 */ /* 0x040fe20000410000 */
[----:B------:R-:W-:Y:S01]  /*135f0*/  @!UP3 UMOV UR25, URZ ;  /* 0x0000003f0019bc82 */ /* 0x000fe20008000000 */
[----:B------:R-:W-:Y:S01]  /*13600*/  FMUL.FTZ R5, R2, R153 ;  /* 0x0000009902057220 */ /* 0x000fe20000410000 */
[----:B------:R-:W-:Y:S01]  /*13610*/  USHF.R.S32.HI UR4, URZ, 0x1f, UR5 ;  /* 0x0000001f3f047899 */ /* 0x000fe20008011405 */
[----:B--2---:R-:W-:Y:S01]  /*13620*/  FMUL.FTZ R0, R0, c[0x0][0x2dc] ;  /* 0x0000b70000007a20 */ /* 0x004fe20000410000 */
[----:B------:R-:W-:Y:S01]  /*13630*/  @UP3 USHF.R.S32.HI UR25, URZ, 0x1f, UR19 ;  /* 0x0000001f3f193899 */ /* 0x000fe20008011413 */
[C---:B------:R-:W-:Y:S01]  /*13640*/  FMUL.FTZ R170, R2.reuse, R156 ;  /* 0x0000009c02aa7220 */ /* 0x040fe20000410000 */
[----:B------:R-:W-:Y:S01]  /*13650*/  F2FP.BF16.PACK_AB R5, R5, R171 ;  /* 0x000000ab0505723e */ /* 0x000fe200000010ff */
[C---:B------:R-:W-:Y:S01]  /*13660*/  FMUL.FTZ R7, R2.reuse, R157 ;  /* 0x0000009d02077220 */ /* 0x040fe20000410000 */
[----:B------:R-:W-:Y:S01]  /*13670*/  USHF.R.S32.HI UR6, URZ, 0x1f, UR11 ;  /* 0x0000001f3f067899 */ /* 0x000fe2000801140b */
[C---:B------:R-:W-:Y:S01]  /*13680*/  FMUL.FTZ R169, R2.reuse, R36 ;  /* 0x0000002402a97220 */ /* 0x040fe20000410000 */
[----:B------:R-:W-:Y:S01]  /*13690*/  UIADD3 UR5, UP2, UP1, UR5, UR24, UR11 ;  /* 0x0000001805057290 */ /* 0x000fe2000f95e00b */
[C---:B------:R-:W-:Y:S01]  /*136a0*/  FMUL.FTZ R168, R2.reuse, R40 ;  /* 0x0000002802a87220 */ /* 0x040fe20000410000 */
[----:B------:R-:W-:Y:S01]  /*136b0*/  F2FP.BF16.PACK_AB R7, R7, R170 ;  /* 0x000000aa0707723e */ /* 0x000fe200000010ff */
[C---:B------:R-:W-:Y:S01]  /*136c0*/  FMUL.FTZ R157, R2.reuse, R44 ;  /* 0x0000002c029d7220 */ /* 0x040fe20000410000 */
[----:B------:R-:W-:Y:S01]  /*136d0*/  UIADD3.X UR4, UR4, UR25, UR6, UP2, UP1 ;  /* 0x0000001904047290 */ /* 0x000fe200097e2406 */
[C---:B------:R-:W-:Y:S01]  /*136e0*/  FMUL.FTZ R156, R2.reuse, R48 ;  /* 0x00000030029c7220 */ /* 0x040fe20000410000 */
[----:B------:R-:W-:Y:S01]  /*136f0*/  @!UP0 UMOV UR18, UR20 ;  /* 0x0000001400128c82 */ /* 0x000fe20008000000 */
[----:B------:R-:W-:-:S02]  /*13700*/  FMUL.FTZ R153, R2, R52 ;  /* 0x0000003402997220 */ /* 0x000fc40000410000 */
        /* <DEDUP_REMOVED lines=8> */
[----:B------:R-:W-:Y:S01]  /*13790*/  FMUL.FTZ R22, R2, R53 ;  /* 0x0000003502167220 */ /* 0x000fe20000410000 */
        /* <DEDUP_REMOVED lines=69> */
[C---:B------:R-:W-:Y:S02]  /*13bf0*/  FMUL.FTZ R13, R0.reuse, R39 ;  /* 0x00000027000d7220 */ /* 0x040fe40000410000 */
[C---:B------:R-:W-:Y:S01]  /*13c00*/  FMUL.FTZ R11, R0.reuse, R43 ;  /* 0x0000002b000b7220 */ /* 0x040fe20000410000 */
[----:B------:R-:W-:Y:S01]  /*13c10*/  F2FP.BF16.PACK_AB R63, R63, R62 ;  /* 0x0000003e3f3f723e */ /* 0x000fe200000010ff */
[----:B------:R-:W-:Y:S01]  /*13c20*/  FMUL.FTZ R15, R0, R47 ;  /* 0x0000002f000f7220 */ /* 0x000fe20000410000 */
[----:B------:R-:W-:Y:S01]  /*13c30*/  F2FP.BF16.PACK_AB R62, R16, R28 ;  /* 0x0000001c103e723e */ /* 0x000fe200000010ff */
[C---:B------:R-:W-:Y:S01]  /*13c40*/  FMUL.FTZ R69, R0.reuse, R51 ;  /* 0x0000003300457220 */ /* 0x040fe20000410000 */
[----:B------:R-:W-:Y:S01]  /*13c50*/  F2FP.BF16.PACK_AB R28, R133, R132 ;  /* 0x00000084851c723e */ /* 0x000fe200000010ff */
[----:B------:R-:W-:Y:S01]  /*13c60*/  FMUL.FTZ R61, R0, R67 ;  /* 0x00000043003d7220 */ /* 0x000fe20000410000 */
[----:B------:R-:W-:Y:S01]  /*13c70*/  F2FP.BF16.PACK_AB R67, R2, R54 ;  /* 0x000000360243723e */ /* 0x000fe200000010ff */
[C---:B------:R-:W-:Y:S01]  /*13c80*/  FMUL.FTZ R6, R0.reuse, R70 ;  /* 0x0000004600067220 */ /* 0x040fe20000410000 */
[----:B------:R-:W-:Y:S01]  /*13c90*/  SHF.L.U32 R2, R17, 0x6, RZ ;  /* 0x0000000611027819 */ /* 0x000fe200000006ff */
[----:B------:R-:W-:Y:S01]  /*13ca0*/  FMUL.FTZ R59, R0, R71 ;  /* 0x00000047003b7220 */ /* 0x000fe20000410000 */
[----:B------:R-:W-:Y:S01]  /*13cb0*/  LEA.HI R71, R174, R173, RZ, 0x5 ;  /* 0x000000adae477211 */ /* 0x000fe200078f28ff */
[----:B------:R-:W-:Y:S01]  /*13cc0*/  FMUL.FTZ R154, R0, R154 ;  /* 0x0000009a009a7220 */ /* 0x000fe20000410000 */
[----:B------:R-:W-:Y:S01]  /*13cd0*/  LOP3.LUT R2, R2, 0x1c0, RZ, 0xc0, !PT ;  /* 0x000001c002027812 */ /* 0x000fe200078ec0ff */
[C---:B------:R-:W-:Y:S01]  /*13ce0*/  FMUL.FTZ R4, R0.reuse, R155 ;  /* 0x0000009b00047220 */ /* 0x040fe20000410000 */
[----:B------:R-:W-:Y:S01]  /*13cf0*/  F2FP.BF16.PACK_AB R59, R59, R6 ;  /* 0x000000063b3b723e */ /* 0x000fe200000010ff */
[C---:B------:R-:W-:Y:S01]  /*13d00*/  FMUL.FTZ R158, R0.reuse, R158 ;  /* 0x0000009e009e7220 */ /* 0x040fe20000410000 */
[----:B------:R-:W-:Y:S01]  /*13d10*/  SHF.R.S32.HI R16, RZ, 0x5, R71 ;  /* 0x00000005ff107819 */ /* 0x000fe20000011447 */
        /* <DEDUP_REMOVED lines=20> */
[C---:B------:R-:W-:Y:S01]  /*13e60*/  FMUL.FTZ R55, R0.reuse, R79 ;  /* 0x0000004f00377220 */ /* 0x040fe20000410000 */
[----:B------:R-:W-:Y:S01]  /*13e70*/  F2FP.BF16.PACK_AB R11, R11, R42 ;  /* 0x0000002a0b0b723e */ /* 0x000fe200000010ff */
[----:B------:R-:W-:Y:S01]  /*13e80*/  FMUL.FTZ R82, R0, R82 ;  /* 0x0000005200527220 */ /* 0x000fe20000410000 */
[----:B------:R-:W-:Y:S01]  /*13e90*/  SEL R10, R10, 0xffffffc0, !P2 ;  /* 0xffffffc00a0a7807 */ /* 0x000fe20005000000 */
        /* <DEDUP_REMOVED lines=69> */
[----:B------:R-:W-:Y:S02]  /*142f0*/  LOP3.LUT R0, R172, 0x3ffffffc, RZ, 0xc0, !PT ;  /* 0x3ffffffcac007812 */ /* 0x000fe400078ec0ff */
[----:B------:R-:W-:Y:S02]  /*14300*/  F2FP.BF16.PACK_AB R19, R19, R146 ;  /* 0x000000921313723e */ /* 0x000fe400000010ff */
[----:B------:R-:W-:Y:S02]  /*14310*/  IADD3 R0, -R0, R173, RZ ;  /* 0x000000ad00007210 */ /* 0x000fe40007ffe1ff */
[----:B------:R-:W-:Y:S02]  /*14320*/  F2FP.BF16.PACK_AB R17, R167, R166 ;  /* 0x000000a6a711723e */ /* 0x000fe400000010ff */
        /* <DEDUP_REMOVED lines=10> */
[----:B--2---:R-:W-:-:S03]  /*143d0*/  IADD3 R4, R6, R2, RZ ;  /* 0x0000000206047210 */ /* 0x004fc60007ffe0ff */
[----:B------:R1:W-:Y:S01]  /*143e0*/  STS [R5], R8 ;  /* 0x0000000805007388 */ /* 0x0003e20000000800 */
[----:B---3--:R-:W-:-:S03]  /*143f0*/  IADD3 R7, R5, R10, RZ ;  /* 0x0000000a05077210 */ /* 0x008fc60007ffe0ff */
[----:B------:R-:W-:Y:S01]  /*14400*/  STS [R5+0x400], R13 ;  /* 0x0004000d05007388 */ /* 0x000fe20000000800 */
[----:B------:R-:W-:Y:S02]  /*14410*/  IADD3 R6, R4, R10, RZ ;  /* 0x0000000a04067210 */ /* 0x000fe40007ffe0ff */
[----:B----4-:R-:W-:Y:S01]  /*14420*/  IADD3 R9, R10, R2, RZ ;  /* 0x000000020a097210 */ /* 0x010fe20007ffe0ff */
[----:B------:R-:W-:Y:S04]  /*14430*/  STS [R4], R12 ;  /* 0x0000000c04007388 */ /* 0x000fe80000000800 */
[----:B------:R-:W-:Y:S01]  /*14440*/  STS [R4+0x400], R11 ;  /* 0x0004000b04007388 */ /* 0x000fe20000000800 */
[----:B-1----:R-:W-:-:S03]  /*14450*/  IADD3 R8, R0, R10, RZ ;  /* 0x0000000a00087210 */ /* 0x002fc60007ffe0ff */
[----:B------:R-:W1:Y:S04]  /*14460*/  S2R R10, SR_TID.X ;  /* 0x00000000000a7919 */ /* 0x000e680000002100 */
        /* <DEDUP_REMOVED lines=45> */
[----:B------:R3:W-:Y:S04]  /*14740*/  STS [R5+0x6400], R27 ;  /* 0x0064001b05007388 */ /* 0x0007e80000000800 */
[----:B------:R-:W-:Y:S04]  /*14750*/  STS [R4+0x6000], R26 ;  /* 0x0060001a04007388 */ /* 0x000fe80000000800 */
[----:B------:R4:W-:Y:S01]  /*14760*/  STS [R4+0x6400], R25 ;  /* 0x0064001904007388 */ /* 0x0009e20000000800 */
[----:B--2---:R-:W-:-:S03]  /*14770*/  LOP3.LUT R0, R71, 0xffffffe0, RZ, 0xc0, !PT ;  /* 0xffffffe047007812 */ /* 0x004fc600078ec0ff */
[----:B------:R-:W-:Y:S01]  /*14780*/  STS [R8+0x6000], R24 ;  /* 0x0060001808007388 */ /* 0x000fe20000000800 */
[----:B------:R-:W-:-:S03]  /*14790*/  IADD3 R0, -R0, R173, RZ ;  /* 0x000000ad00007210 */ /* 0x000fc60007ffe1ff */
[----:B------:R2:W-:Y:S01]  /*147a0*/  STS [R8+0x6400], R23 ;  /* 0x0064001708007388 */ /* 0x0005e20000000800 */
[----:B------:R-:W-:-:S03]  /*147b0*/  LOP3.LUT P0, RZ, R0, 0x3, RZ, 0xc0, !PT ;  /* 0x0000000300ff7812 */ /* 0x000fc6000780c0ff */
[----:B------:R-:W-:Y:S04]  /*147c0*/  STS [R9+0x6000], R22 ;  /* 0x0060001609007388 */ /* 0x000fe80000000800 */
[----:B------:R1:W-:Y:S01]  /*147d0*/  STS [R9+0x6400], R21 ;  /* 0x0064001509007388 */ /* 0x0003e20000000800 */
[----:B---3--:R-:W3:Y:S03]  /*147e0*/  @P4 MUFU.LG2 R5, R149 ;  /* 0x0000009500054308 */ /* 0x008ee60000000c00 */
[----:B------:R-:W-:Y:S04]  /*147f0*/  STS [R7+0x6000], R20 ;  /* 0x0060001407007388 */ /* 0x000fe80000000800 */
[----:B------:R-:W-:Y:S01]  /*14800*/  STS [R7+0x6400], R19 ;  /* 0x0064001307007388 */ /* 0x000fe20000000800 */
[----:B----4-:R-:W4:Y:S03]  /*14810*/  @P3 MUFU.LG2 R4, R150 ;  /* 0x0000009600043308 */ /* 0x010f260000000c00 */
[----:B------:R-:W-:Y:S04]  /*14820*/  STS [R6+0x6000], R18 ;  /* 0x0060001206007388 */ /* 0x000fe80000000800 */
[----:B------:R4:W-:Y:S01]  /*14830*/  STS [R6+0x6400], R17 ;  /* 0x0064001106007388 */ /* 0x0009e20000000800 */
[----:B---3--:R-:W-:Y:S01]  /*14840*/  @P4 FMUL.FTZ R5, R5, 0.69314718246459960938 ;  /* 0x3f31721805054820 */ /* 0x008fe20000410000 */
[----:B--2---:R-:W-:-:S02]  /*14850*/  MOV R8, 0x7f800000 ;  /* 0x7f80000000087802 */ /* 0x004fc40000000f00 */
[----:B------:R-:W-:Y:S01]  /*14860*/  BAR.SYNC.DEFER_BLOCKING 0x0 ;  /* 0x0000000000007b1d */ /* 0x000fe20000010000 */
[----:B-1----:R-:W-:Y:S01]  /*14870*/  SHF.R.S32.HI R9, RZ, 0x1f, R10 ;  /* 0x0000001fff097819 */ /* 0x002fe2000001140a */
[----:B----4-:R-:W-:-:S03]  /*14880*/  @P3 FMUL.FTZ R4, R4, 0.69314718246459960938 ;  /* 0x3f31721804043820 */ /* 0x010fc60000410000 */
[----:B------:R-:W-:Y:S01]  /*14890*/  LEA.HI R2, R9, R10, RZ, 0x5 ;  /* 0x0000000a09027211 */ /* 0x000fe200078f28ff */
[----:B------:R-:W-:-:S03]  /*148a0*/  @P3 FFMA.FTZ R8, R3, c[0x0][0x238], R4 ;  /* 0x00008e0003083a23 */ /* 0x000fc60000010004 */
[----:B------:R-:W-:Y:S02]  /*148b0*/  LOP3.LUT R0, R2, 0xffffffe0, RZ, 0xc0, !PT ;  /* 0xffffffe002007812 */ /* 0x000fe400078ec0ff */
[----:B------:R-:W-:Y:S02]  /*148c0*/  SHF.R.S32.HI R2, RZ, 0x1f, R16 ;  /* 0x0000001fff027819 */ /* 0x000fe40000011410 */
[----:B------:R-:W-:Y:S02]  /*148d0*/  IADD3 R0, -R0, R10, RZ ;  /* 0x0000000a00007210 */ /* 0x000fe40007ffe1ff */
[----:B------:R-:W-:Y:S02]  /*148e0*/  LEA.HI R2, R2, R16, RZ, 0x2 ;  /* 0x0000001002027211 */ /* 0x000fe400078f10ff */
[----:B------:R-:W-:Y:S02]  /*148f0*/  SHF.R.S32.HI R6, RZ, 0x1f, R0 ;  /* 0x0000001fff067819 */ /* 0x000fe40000011400 */
[----:B------:R-:W-:Y:S01]  /*14900*/  LOP3.LUT R2, R2, 0xffffffc, RZ, 0xc0, !PT ;  /* 0x0ffffffc02027812 */ /* 0x000fe200078ec0ff */
[----:B------:R1:W2:Y:S01]  /*14910*/  LDS.128 R32, [R223] ;  /* 0x00000000df207984 */ /* 0x0002a20000000c00 */
[----:B------:R-:W-:-:S02]  /*14920*/  LEA.HI R0, R6, R0, RZ, 0x2 ;  /* 0x0000000006007211 */ /* 0x000fc400078f10ff */
[----:B------:R-:W-:Y:S01]  /*14930*/  IADD3 R2, R16, -R2, RZ ;  /* 0x8000000210027210 */ /* 0x000fe20007ffe0ff */
[----:B------:R1:W3:Y:S01]  /*14940*/  LDS.128 R48, [R223+0x800] ;  /* 0x00080000df307984 */ /* 0x0002e20000000c00 */
[----:B------:R-:W-:Y:S02]  /*14950*/  SHF.R.S32.HI R0, RZ, 0x2, R0 ;  /* 0x00000002ff007819 */ /* 0x000fe40000011400 */
[----:B------:R-:W-:Y:S01]  /*14960*/  MOV R7, 0x7f800000 ;  /* 0x7f80000000077802 */ /* 0x000fe20000000f00 */
[----:B------:R1:W4:Y:S01]  /*14970*/  LDS.128 R64, [R223+0x1000] ;  /* 0x00100000df407984 */ /* 0x0003220000000c00 */
[----:B------:R-:W-:Y:S01]  /*14980*/  @P4 FFMA.FTZ R7, R148, c[0x0][0x238], R5 ;  /* 0x00008e0094074a23 */ /* 0x000fe20000010005 */
[----:B------:R-:W-:Y:S02]  /*14990*/  LEA R0, R2, R0, 0x4 ;  /* 0x0000000002007211 */ /* 0x000fe400078e20ff */
        /* <DEDUP_REMOVED lines=30> */
.L_x_443:
[----:B--234-:R-:W-:Y:S05]  /*14b80*/  BSYNC B0 ;  /* 0x0000000000007941 */ /* 0x01cfea0003800000 */
.L_x_442:
[----:B------:R-:W2:Y:S04]  /*14b90*/  LDL.64 R18, [R1+0x8] ;  /* 0x0000080001127983 */ /* 0x000ea80000100a00 */
[----:B------:R3:W5:Y:S04]  /*14ba0*/  LDL R16, [R1+0x24] ;  /* 0x0000240001107983 */ /* 0x0007680000100800 */
[----:B------:R3:W5:Y:S04]  /*14bb0*/  LDL R15, [R1+0x20] ;  /* 0x00002000010f7983 */ /* 0x0007680000100800 */
[----:B------:R3:W5:Y:S01]  /*14bc0*/  LDL R14, [R1+0x28] ;  /* 0x00002800010e7983 */ /* 0x0007620000100800 */
[----:B------:R-:W-:Y:S01]  /*14bd0*/  LEA.HI R13, R174, R173, RZ, 0x3 ;  /* 0x000000adae0d7211 */ /* 0x000fe200078f18ff */
[----:B------:R-:W-:Y:S01]  /*14be0*/  UIMAD UR9, UR9, -0x40, UR17 ;  /* 0xffffffc0090978a4 */ /* 0x000fe2000f8e0211 */
[----:B------:R-:W-:Y:S01]  /*14bf0*/  LEA.HI R2, R9, R10, RZ, 0x3 ;  /* 0x0000000a09027211 */ /* 0x000fe200078f18ff */
[----:B------:R-:W4:Y:S01]  /*14c00*/  S2R R11, SR_CTAID.Z ;  /* 0x00000000000b7919 */ /* 0x000f220000002700 */
[----:B------:R-:W-:Y:S01]  /*14c10*/  SHF.R.S32.HI R3, RZ, 0x3, R13 ;  /* 0x00000003ff037819 */ /* 0x000fe2000001140d */
[----:B------:R-:W-:Y:S01]  /*14c20*/  USHF.R.S32.HI UR6, URZ, 0x1f, UR10 ;  /* 0x0000001f3f067899 */ /* 0x000fe2000801140a */
[----:B------:R-:W-:Y:S01]  /*14c30*/  SHF.R.S32.HI R2, RZ, 0x3, R2 ;  /* 0x00000003ff027819 */ /* 0x000fe20000011402 */
[----:B------:R-:W-:Y:S01]  /*14c40*/  ULDC.64 UR4, c[0x0][0x1f0] ;  /* 0x00007c0000047ab9 */ /* 0x000fe20000000a00 */
[----:B------:R-:W-:Y:S01]  /*14c50*/  BSSY B0, `(.L_x_444) ;  /* 0x000001c000007945 */ /* 0x000fe20003800000 */
[----:B------:R-:W-:-:S04]  /*14c60*/  UIMAD UR4, UR6, UR4, URZ ;  /* 0x00000004060472a4 */ /* 0x000fc8000f8e023f */
[----:B------:R-:W-:Y:S01]  /*14c70*/  UIMAD UR4, UR10, UR5, UR4 ;  /* 0x000000050a0472a4 */ /* 0x000fe2000f8e0204 */
[----:B--2---:R-:W-:Y:S02]  /*14c80*/  SHF.R.S32.HI R0, RZ, 0x1f, R18 ;  /* 0x0000001fff007819 */ /* 0x004fe40000011412 */
[----:B------:R-:W-:-:S04]  /*14c90*/  IADD3 R4, P0, R18, UR18, RZ ;  /* 0x0000001212047c10 */ /* 0x000fc8000ff1e0ff */
[----:B------:R-:W-:Y:S01]  /*14ca0*/  IADD3.X R5, R0, UR7, RZ, P0, !PT ;  /* 0x0000000700057c10 */ /* 0x000fe200087fe4ff */
[----:B------:R-:W-:Y:S01]  /*14cb0*/  IMAD.U32 R0, RZ, RZ, UR14 ;  /* 0x0000000eff007e24 */ /* 0x000fe2000f8e00ff */
[----:B------:R-:W-:Y:S02]  /*14cc0*/  ISETP.GE.AND P0, PT, R3, UR9, PT ;  /* 0x0000000903007c0c */ /* 0x000fe4000bf06270 */
[----:B------:R-:W-:Y:S01]  /*14cd0*/  SHF.R.S32.HI R3, RZ, 0x1f, R2 ;  /* 0x0000001fff037819 */ /* 0x000fe20000011402 */
[----:B----4-:R-:W-:-:S04]  /*14ce0*/  IMAD.WIDE.U32 R10, R11, c[0x0][0x1f0], R4 ;  /* 0x00007c000b0a7a25 */ /* 0x010fc800078e0004 */
[----:B------:R-:W-:Y:S01]  /*14cf0*/  IMAD.WIDE R4, R0, 0x40, R2 ;  /* 0x0000004000047825 */ /* 0x000fe200078e0202 */
[----:B------:R-:W-:-:S05]  /*14d00*/  IADD3 R9, R11, UR4, RZ ;  /* 0x000000040b097c10 */ /* 0x000fca000fffe0ff */
[----:B------:R-:W-:Y:S05]  /*14d10*/  @P0 BRA `(.L_x_445) ;  /* 0x000000f000000947 */ /* 0x000fea0003800000 */
[----:B---3--:R-:W-:Y:S01]  /*14d20*/  IMAD R0, R5, c[0x0][0x1e8], RZ ;  /* 0x00007a0005007a24 */ /* 0x008fe200078e02ff */
[----:B------:R-:W-:Y:S01]  /*14d30*/  ISETP.GE.AND P4, PT, R18, c[0x0][0x220], PT ;  /* 0x0000880012007a0c */ /* 0x000fe20003f86270 */
[----:B------:R-:W-:Y:S01]  /*14d40*/  IMAD.MOV.U32 R8, RZ, RZ, R10 ;  /* 0x000000ffff087224 */ /* 0x000fe200078e000a */
[----:B-----5:R-:W-:Y:S01]  /*14d50*/  ISETP.GE.AND P3, PT, R16, c[0x0][0x220], PT ;  /* 0x0000880010007a0c */ /* 0x020fe20003f66270 */
        /* <DEDUP_REMOVED lines=11> */
.L_x_445:
[----:B---3--:R-:W-:Y:S05]  /*14e10*/  BSYNC B0 ;  /* 0x0000000000007941 */ /* 0x008fea0003800000 */
.L_x_444:
[----:B------:R-:W-:Y:S01]  /*14e20*/  LEA.HI.SX32 R0, R13, 0x10, 0x1d ;  /* 0x000000100d007811 */ /* 0x000fe200078feaff */
[----:B------:R-:W-:Y:S03]  /*14e30*/  BSSY B0, `(.L_x_446) ;  /* 0x0000015000007945 */ /* 0x000fe60003800000 */
[----:B------:R-:W-:-:S13]  /*14e40*/  ISETP.GE.AND P0, PT, R0, UR9, PT ;  /* 0x0000000900007c0c */ /* 0x000fda000bf06270 */
[----:B------:R-:W-:Y:S05]  /*14e50*/  @P0 BRA `(.L_x_447) ;  /* 0x0000012000000947 */ /* 0x000fea0003800000 */
[----:B------:R-:W-:Y:S01]  /*14e60*/  IADD3 R12, P0, R4, 0x10, RZ ;  /* 0x00000010040c7810 */ /* 0x000fe20007f1e0ff */
[----:B--2---:R-:W-:Y:S01]  /*14e70*/  IMAD.MOV.U32 R2, RZ, RZ, R10 ;  /* 0x000000ffff027224 */ /* 0x004fe200078e000a */
[----:B------:R-:W-:Y:S01]  /*14e80*/  ISETP.GE.AND P3, PT, R18, c[0x0][0x220], PT ;  /* 0x0000880012007a0c */ /* 0x000fe20003f66270 */
[----:B------:R-:W-:Y:S01]  /*14e90*/  IMAD.MOV.U32 R3, RZ, RZ, R9 ;  /* 0x000000ffff037224 */ /* 0x000fe200078e0009 */
[----:B-----5:R-:W-:Y:S01]  /*14ea0*/  ISETP.GE.AND P2, PT, R16, c[0x0][0x220], PT ;  /* 0x0000880010007a0c */ /* 0x020fe20003f46270 */
        /* <DEDUP_REMOVED lines=9> */
[----:B------:R2:W-:Y:S04]  /*14f40*/  @!P3 STG.E.128 [R2.64], R48 ;  /* 0x000000300200b986 */ /* 0x0005e8000c101d16 */
[----:B-1----:R2:W-:Y:S04]  /*14f50*/  @!P2 STG.E.128 [R2.64+0x80], R44 ;  /* 0x0000802c0200a986 */ /* 0x0025e8000c101d16 */
[----:B------:R2:W-:Y:S04]  /*14f60*/  @!P1 STG.E.128 [R2.64+0x100], R40 ;  /* 0x0001002802009986 */ /* 0x0005e8000c101d16 */
[----:B------:R2:W-:Y:S02]  /*14f70*/  @!P0 STG.E.128 [R2.64+0x180], R36 ;  /* 0x0001802402008986 */ /* 0x0005e4000c101d16 */
.L_x_447:
[----:B------:R-:W-:Y:S05]  /*14f80*/  BSYNC B0 ;  /* 0x0000000000007941 */ /* 0x000fea0003800000 */
.L_x_446:
        /* <DEDUP_REMOVED lines=22> */
.L_x_449:
[----:B------:R-:W-:Y:S05]  /*150f0*/  BSYNC B0 ;  /* 0x0000000000007941 */ /* 0x000fea0003800000 */
.L_x_448:
[----:B------:R-:W-:-:S04]  /*15100*/  LEA.HI.SX32 R0, R13, 0x30, 0x1d ;  /* 0x000000300d007811 */ /* 0x000fc800078feaff */
[----:B------:R-:W-:-:S13]  /*15110*/  ISETP.GE.AND P0, PT, R0, UR9, PT ;  /* 0x0000000900007c0c */ /* 0x000fda000bf06270 */
[----:B------:R-:W-:Y:S05]  /*15120*/  @P0 EXIT ;  /* 0x000000000000094d */ /* 0x000fea0003800000 */
[----:B------:R-:W-:Y:S01]  /*15130*/  IADD3 R6, P0, R4, 0x30, RZ ;  /* 0x0000003004067810 */ /* 0x000fe20007f1e0ff */
[----:B--2---:R-:W-:Y:S01]  /*15140*/  IMAD.MOV.U32 R2, RZ, RZ, R10 ;  /* 0x000000ffff027224 */ /* 0x004fe200078e000a */
[----:B------:R-:W-:Y:S01]  /*15150*/  ISETP.GE.AND P2, PT, R18, c[0x0][0x220], PT ;  /* 0x0000880012007a0c */ /* 0x000fe20003f46270 */
[----:B------:R-:W-:Y:S01]  /*15160*/  IMAD.MOV.U32 R3, RZ, RZ, R9 ;  /* 0x000000ffff037224 */ /* 0x000fe200078e0009 */
[----:B-----5:R-:W-:Y:S01]  /*15170*/  ISETP.GE.AND P1, PT, R16, c[0x0][0x220], PT ;  /* 0x0000880010007a0c */ /* 0x020fe20003f26270 */
        /* <DEDUP_REMOVED lines=8> */
[----:B-1----:R1:W-:Y:S01]  /*15200*/  @!P0 STG.E.128 [R2.64+0x100], R72 ;  /* 0x0001004802008986 */ /* 0x0023e2000c101d16 */
[----:B------:R-:W-:-:S03]  /*15210*/  ISETP.GE.AND P0, PT, R14, c[0x0][0x220], PT ;  /* 0x000088000e007a0c */ /* 0x000fc60003f06270 */
[----:B------:R1:W-:Y:S04]  /*15220*/  @!P2 STG.E.128 [R2.64], R80 ;  /* 0x000000500200a986 */ /* 0x0003e8000c101d16 */
[----:B------:R1:W-:Y:S06]  /*15230*/  @!P1 STG.E.128 [R2.64+0x80], R76 ;  /* 0x0000804c02009986 */ /* 0x0003ec000c101d16 */
[----:B------:R-:W-:Y:S05]  /*15240*/  @P0 EXIT ;  /* 0x000000000000094d */ /* 0x000fea0003800000 */
[----:B------:R-:W-:Y:S01]  /*15250*/  STG.E.128 [R2.64+0x180], R68 ;  /* 0x0001804402007986 */ /* 0x000fe2000c101d16 */
[----:B------:R-:W-:Y:S05]  /*15260*/  EXIT ;  /* 0x000000000000794d */ /* 0x000fea0003800000 */
.L_x_403:
        /* <DEDUP_REMOVED lines=81> */
.L_x_451:
[----:B------:R-:W-:Y:S05]  /*15780*/  BSYNC B0 ;  /* 0x0000000000007941 */ /* 0x000fea0003800000 */
.L_x_450:
        /* <DEDUP_REMOVED lines=22> */
.L_x_453:
[----:B------:R-:W-:Y:S05]  /*158f0*/  BSYNC B0 ;  /* 0x0000000000007941 */ /* 0x000fea0003800000 */
.L_x_452:
        /* <DEDUP_REMOVED lines=22> */
.L_x_455:
[----:B------:R-:W-:Y:S05]  /*15a60*/  BSYNC B0 ;  /* 0x0000000000007941 */ /* 0x000fea0003800000 */
.L_x_454:
[----:B------:R-:W-:Y:S01]  /*15a70*/  IADD3 R10, R6, 0x30, RZ ;  /* 0x00000030060a7810 */ /* 0x000fe20007ffe0ff */
[----:B------:R-:W-:Y:S03]  /*15a80*/  BSSY B0, `(.L_x_456) ;  /* 0x0000014000007945 */ /* 0x000fe60003800000 */
[----:B------:R-:W-:-:S13]  /*15a90*/  ISETP.GE.AND P0, PT, R10, UR17, PT ;  /* 0x000000110a007c0c */ /* 0x000fda000bf06270 */
[----:B------:R-:W-:Y:S05]  /*15aa0*/  @P0 BRA `(.L_x_457) ;  /* 0x0000011000000947 */ /* 0x000fea0003800000 */
[----:B-1----:R-:W-:Y:S01]  /*15ab0*/  IADD3 R2, P0, R4, 0x30, RZ ;  /* 0x0000003004027810 */ /* 0x002fe20007f1e0ff */
        /* <DEDUP_REMOVED lines=16> */
.L_x_457:
[----:B------:R-:W-:Y:S05]  /*15bc0*/  BSYNC B0 ;  /* 0x0000000000007941 */ /* 0x000fea0003800000 */
.L_x_456:
[----:B------:R-:W-:-:S04]  /*15bd0*/  ISETP.NE.AND P6, PT, R15, RZ, PT ;  /* 0x000000ff0f00720c */ /* 0x000fc80003fc5270 */
        /* <DEDUP_REMOVED lines=34> */
.L_x_458:
        /* <DEDUP_REMOVED lines=16> */
.L_x_1080:


//--------------------- .text._ZN5flash16flash_fwd_kernelI23Flash_fwd_kernel_traitsILi256ELi64ELi64ELi4ELb0ELb0EN7cutlass10bfloat16_tE19Flash_kernel_traitsILi256ELi64ELi64ELi4ES3_EELb1ELb1ELb0ELb0ELb0ELb0ELb0ELb1EEEvNS_16Flash_fwd_paramsE --------------------------
	.section	.text._ZN5flash16flash_fwd_kernelI23Flash_fwd_kernel_traitsILi256ELi64ELi64ELi4ELb0ELb0EN7cutlass10bfloat16_tE19Flash_kernel_traitsILi256ELi64ELi64ELi4ES3_EELb1ELb1ELb0ELb0ELb0ELb0ELb0ELb1EEEvNS_16Flash_fwd_paramsE,"ax",@progbits
	.sectioninfo	@"SHI_REGISTERS=255"
	.align	128
        .global         _ZN5flash16flash_fwd_kernelI23Flash_fwd_kernel_traitsILi256ELi64ELi64ELi4ELb0ELb0EN7cutlass10bfloat16_tE19Flash_kernel_traitsILi256ELi64ELi64ELi4ES3_EELb1ELb1ELb0ELb0ELb0ELb0ELb0ELb1EEEvNS_16Flash_fwd_paramsE
        .type           _ZN5flash16flash_fwd_kernelI23Flash_fwd_kernel_traitsILi256ELi64ELi64ELi4ELb0ELb0EN7cutlass10bfloat16_tE19Flash_kernel_traitsILi256ELi64ELi64ELi4ES3_EELb1ELb1ELb0ELb0ELb0ELb0ELb0ELb1EEEvNS_16Flash_fwd_paramsE,@function
        .size           _ZN5flash16flash_fwd_kernelI23Flash_fwd_kernel_traitsILi256ELi64ELi64ELi4ELb0ELb0EN7cutlass10bfloat16_tE19Flash_kernel_traitsILi256ELi64ELi64ELi4ES3_EELb1ELb1ELb0ELb0ELb0ELb0ELb0ELb1EEEvNS_16Flash_fwd_paramsE,(.L_x_1081 - _ZN5flash16flash_fwd_kernelI23Flash_fwd_kernel_traitsILi256ELi64ELi64ELi4ELb0ELb0EN7cutlass10bfloat16_tE19Flash_kernel_traitsILi256ELi64ELi64ELi4ES3_EELb1ELb1ELb0ELb0ELb0ELb0ELb0ELb1EEEvNS_16Flash_fwd_paramsE)
        .other          _ZN5flash16flash_fwd_kernelI23Flash_fwd_kernel_traitsILi256ELi64ELi64ELi4ELb0ELb0EN7cutlass10bfloat16_tE19Flash_kernel_traitsILi256ELi64ELi64ELi4ES3_EELb1ELb1ELb0ELb0ELb0ELb0ELb0ELb1EEEvNS_16Flash_fwd_paramsE,@"STO_CUDA_ENTRY STV_DEFAULT"
_ZN5flash16flash_fwd_kernelI23Flash_fwd_kernel_traitsILi256ELi64ELi64ELi4ELb0ELb0EN7cutlass10bfloat16_tE19Flash_kernel_traitsILi256ELi64ELi64ELi4ES3_EELb1ELb1ELb0ELb0ELb0ELb0ELb0ELb1EEEvNS_16Flash_fwd_paramsE:
.text._ZN5flash16flash_fwd_kernelI23Flash_fwd_kernel_traitsILi256ELi64ELi64ELi4ELb0ELb0EN7cutlass10bfloat16_tE19Flash_kernel_traitsILi256ELi64ELi64ELi4ES3_EELb1ELb1ELb0ELb0ELb0ELb0ELb0ELb1EEEvNS_16Flash_fwd_paramsE:
        /* <DEDUP_REMOVED lines=12> */
[----:B------:R-:W-:-:S03]  /*00c0*/  ULDC.64 UR4, c[0x0][0x240] ;  /* 0x0000900000047ab9 */ /* 0x000fc60000000a00 */
[----:B------:R-:W3:Y:S04]  /*00d0*/  @P2 LDG.E.64 R8, [R8.64] ;  /* 0x0000001008082981 */ /* 0x000ee8000c1e1b00 */
[----:B------:R-:W4:Y:S01]  /*00e0*/  @P2 LDG.E.64 R4, [R2.64] ;  /* 0x0000001002042981 */ /* 0x000f22000c1e1b00 */
[----:B------:R-:W5:Y:S01]  /*00f0*/  S2UR UR20, SR_CTAID.Y ;  /* 0x00000000001479c3 */ /* 0x000f620000002600 */
[----:B------:R-:W-:Y:S02]  /*0100*/  UISETP.NE.U32.AND UP2, UPT, URZ, UR4, UPT ;  /* 0x000000043f00728c */ /* 0x000fe4000bf45070 */
[----:B------:R-:W-:Y:S02]  /*0110*/  UMOV UR9, 0x4 ;  /* 0x0000000400097882 */ /* 0x000fe40000000000 */
[----:B------:R-:W-:-:S02]  /*0120*/  UISETP.NE.AND.EX UP2, UPT, URZ, UR5, UPT, UP2 ;  /* 0x000000053f00728c */ /* 0x000fc4000bf45320 */
[----:B------:R-:W-:Y:S01]  /*0130*/  ULDC.64 UR14, c[0x0][0x240] ;  /* 0x00009000000e7ab9 */ /* 0x000fe20000000a00 */
[----:B------:R-:W1:Y:S01]  /*0140*/  S2UR UR11, SR_CTAID.Z ;  /* 0x00000000000b79c3 */ /* 0x000e620000002700 */
[----:B------:R-:W-:Y:S02]  /*0150*/  ULDC.64 UR4, c[0x0][0x250] ;  /* 0x0000940000047ab9 */ /* 0x000fe40000000a00 */
[----:B------:R-:W-:Y:S01]  /*0160*/  PLOP3.LUT P0, PT, PT, PT, UP2, 0x80, 0x0 ;  /* 0x000000000000781c */ /* 0x000fe20003f0f028 */
[----:B------:R-:W-:Y:S02]  /*0170*/  UISETP.NE.U32.AND UP0, UPT, URZ, UR4, UPT ;  /* 0x000000043f00728c */ /* 0x000fe4000bf05070 */
[----:B------:R-:W-:Y:S02]  /*0180*/  ULDC.U8 UR8, c[0x0][0x312] ;  /* 0x0000c48000087ab9 */ /* 0x000fe40000000000 */
[----:B------:R-:W-:Y:S02]  /*0190*/  UISETP.NE.AND UP3, UPT, UR8, URZ, UPT ;  /* 0x0000003f0800728c */ /* 0x000fe4000bf65270 */
[----:B------:R-:W-:-:S03]  /*01a0*/  UISETP.NE.AND.EX UP0, UPT, URZ, UR5, UPT, UP0 ;  /* 0x000000053f00728c */ /* 0x000fc6000bf05300 */
[----:B------:R-:W-:Y:S02]  /*01b0*/  ULDC.64 UR4, c[0x0][0x250] ;  /* 0x0000940000047ab9 */ /* 0x000fe40000000a00 */
[----:B-----5:R-:W-:-:S06]  /*01c0*/  UIMAD.WIDE UR14, UR20, UR9, UR14 ;  /* 0x00000009140e72a5 */ /* 0x020fcc000f8e020e */
[----:B------:R-:W-:Y:S01]  /*01d0*/  MOV R14, UR14 ;  /* 0x0000000e000e7c02 */ /* 0x000fe20008000f00 */
[----:B------:R-:W-:Y:S01]  /*01e0*/  IMAD.U32 R15, RZ, RZ, UR15 ;  /* 0x0000000fff0f7e24 */ /* 0x000fe2000f8e00ff */
[----:B-1----:R-:W-:-:S06]  /*01f0*/  ULOP3.LUT UR6, UR11, UR12, UR20, 0xfe, !UPT ;  /* 0x0000000c0b067292 */ /* 0x002fcc000f8efe14 */
[----:B--2---:R-:W-:Y:S01]  /*0200*/  LOP3.LUT P3, RZ, R7, UR6, RZ, 0xfc, !PT ;  /* 0x0000000607ff7c12 */ /* 0x004fe2000f86fcff */
[----:B------:R-:W-:Y:S02]  /*0210*/  ULDC.64 UR6, c[0x0][0x248] ;  /* 0x0000920000067ab9 */ /* 0x000fe40000000a00 */
[----:B------:R-:W-:-:S04]  /*0220*/  UISETP.EQ.U32.AND UP1, UPT, URZ, UR6, UPT ;  /* 0x000000063f00728c */ /* 0x000fc8000bf22070 */
[----:B------:R-:W-:-:S03]  /*0230*/  UISETP.EQ.OR.EX UP1, UPT, URZ, UR7, !UP3, UP1 ;  /* 0x000000073f00728c */ /* 0x000fc6000df22710 */
[----:B------:R-:W-:-:S03]  /*0240*/  ULDC.64 UR6, c[0x0][0x248] ;  /* 0x0000920000067ab9 */ /* 0x000fc60000000a00 */
[----:B------:R-:W-:Y:S01]  /*0250*/  @!P3 IMAD.MOV.U32 R10, RZ, RZ, c[0x0][0x308] ;  /* 0x0000c200ff0ab624 */ /* 0x000fe200078e00ff */
[----:B------:R-:W-:Y:S01]  /*0260*/  @!P3 MOV R11, c[0x0][0x30c] ;  /* 0x0000c300000bba02 */ /* 0x000fe20000000f00 */
[----:B------:R-:W-:Y:S02]  /*0270*/  @UP0 UIMAD.WIDE UR4, UR20, UR9, UR4 ;  /* 0x00000009140402a5 */ /* 0x000fe4000f8e0204 */
[----:B------:R-:W-:-:S04]  /*0280*/  UIMAD.WIDE UR6, UR20, UR9, UR6 ;  /* 0x00000009140672a5 */ /* 0x000fc8000f8e0206 */
[----:B------:R-:W-:Y:S02]  /*0290*/  IMAD.U32 R12, RZ, RZ, UR4 ;  /* 0x00000004ff0c7e24 */ /* 0x000fe4000f8e00ff */
[----:B------:R-:W-:Y:S01]  /*02a0*/  IMAD.U32 R13, RZ, RZ, UR5 ;  /* 0x00000005ff0d7e24 */ /* 0x000fe2000f8e00ff */
[----:B---3--:R-:W1:Y:S01]  /*02b0*/  @P2 R2UR UR18, R8 ;  /* 0x00000000081223c2 */ /* 0x008e6200000e0000 */
[----:B----4-:R-:W-:-:S07]  /*02c0*/  @P2 IADD3 R2, P1, R4, c[0x0][0x300], RZ ;  /* 0x0000c00004022a10 */ /* 0x010fce0007f3e0ff */
[----:B------:R-:W2:Y:S01]  /*02d0*/  @P2 R2UR UR19, R9 ;  /* 0x00000000091323c2 */ /* 0x000ea200000e0000 */
[----:B------:R-:W-:-:S05]  /*02e0*/  @P2 IMAD.X R3, RZ, RZ, R5, P1 ;  /* 0x000000ffff032224 */ /* 0x000fca00008e0605 */
[----:B------:R-:W-:Y:S01]  /*02f0*/  @!P3 STG.E.64 [R10.64+0x8], R2 ;  /* 0x000008020a00b986 */ /* 0x000fe2000c101b10 */
[----:B-1----:R-:W-:Y:S02]  /*0300*/  IMAD.U32 R8, RZ, RZ, UR18 ;  /* 0x00000012ff087e24 */ /* 0x002fe4000f8e00ff */
[----:B--2---:R-:W-:-:S05]  /*0310*/  IMAD.U32 R9, RZ, RZ, UR19 ;  /* 0x00000013ff097e24 */ /* 0x004fca000f8e00ff */
[----:B------:R1:W-:Y:S04]  /*0320*/  @!P3 STG.E.64 [R10.64], R8 ;  /* 0x000000080a00b986 */ /* 0x0003e8000c101b10 */
[----:B------:R-:W2:Y:S04]  /*0330*/  @P0 LDG.E R0, [R14.64] ;  /* 0x000000100e000981 */ /* 0x000ea8000c1e1900 */
[----:B------:R-:W3:Y:S01]  /*0340*/  @P0 LDG.E R5, [R14.64+0x4] ;  /* 0x000004100e050981 */ /* 0x000ee2000c1e1900 */
[----:B------:R-:W-:Y:S02]  /*0350*/  PLOP3.LUT P1, PT, PT, PT, UP0, 0x80, 0x0 ;  /* 0x000000000000781c */ /* 0x000fe40003f2f008 */
[----:B------:R-:W-:-:S11]  /*0360*/  PLOP3.LUT P2, PT, PT, PT, UP1, 0x80, 0x0 ;  /* 0x000000000000781c */ /* 0x000fd60003f4f018 */
[----:B------:R-:W4:Y:S01]  /*0370*/  @P1 LDG.E R6, [R12.64] ;  /* 0x000000100c061981 */ /* 0x000f22000c1e1900 */
[----:B-1----:R-:W-:Y:S01]  /*0380*/  MOV R8, UR6 ;  /* 0x0000000600087c02 */ /* 0x002fe20008000f00 */
[----:B------:R-:W-:-:S05]  /*0390*/  IMAD.U32 R9, RZ, RZ, UR7 ;  /* 0x00000007ff097e24 */ /* 0x000fca000f8e00ff */
[----:B------:R-:W5:Y:S01]  /*03a0*/  @!P2 LDG.E R10, [R8.64] ;  /* 0x00000010080aa981 */ /* 0x000f62000c1e1900 */
[----:B------:R-:W-:Y:S01]  /*03b0*/  UMOV UR10, 0xffffffff ;  /* 0xffffffff000a7882 */ /* 0x000fe20000000000 */
[----:B------:R-:W1:Y:S01]  /*03c0*/  LDC.U8 R247, c[0x0][0x2d8] ;  /* 0x0000b600fff77b82 */ /* 0x000e620000000000 */
[----:B------:R-:W-:Y:S02]  /*03d0*/  UMOV UR23, URZ ;  /* 0x0000003f00177c82 */ /* 0x000fe40008000000 */
[----:B------:R-:W-:Y:S01]  /*03e0*/  UMOV UR24, 0xffffffff ;  /* 0xffffffff00187882 */ /* 0x000fe20000000000 */
[----:B------:R-:W-:-:S04]  /*03f0*/  SHF.R.S32.HI R4, RZ, 0x1f, R7 ;  /* 0x0000001fff047819 */ /* 0x000fc80000011407 */
[----:B--2---:R-:W2:Y:S08]  /*0400*/  @P0 R2UR UR10, R0 ;  /* 0x00000000000a03c2 */ /* 0x004eb000000e0000 */
[----:B---3--:R-:W2:Y:S01]  /*0410*/  @P0 R2UR UR15, R5 ;  /* 0x00000000050f03c2 */ /* 0x008ea200000e0000 */
[----:B------:R-:W-:-:S04]  /*0420*/  ISETP.NE.U32.AND P0, PT, RZ, c[0x0][0x248], PT ;  /* 0x00009200ff007a0c */ /* 0x000fc80003f05070 */
[----:B------:R-:W-:-:S03]  /*0430*/  ISETP.NE.AND.EX P0, PT, RZ, c[0x0][0x24c], PT, P0 ;  /* 0x00009300ff007a0c */ /* 0x000fc60003f05300 */
[----:B----4-:R3:W4:Y:S01]  /*0440*/  @P1 R2UR UR23, R6 ;  /* 0x00000000061713c2 */ /* 0x01072200000e0000 */
[----:B--2---:R-:W-:-:S07]  /*0450*/  @UP2 UIADD3 UR15, UR15, -UR10, URZ ;  /* 0x8000000a0f0f2290 */ /* 0x004fce000fffe03f */
[----:B-----5:R3:W2:Y:S01]  /*0460*/  @!P2 R2UR UR24, R10 ;  /* 0x000000000a18a3c2 */ /* 0x0206a200000e0000 */
[----:B------:R-:W-:Y:S01]  /*0470*/  LEA.HI R0, R4, R7, RZ, 0x5 ;  /* 0x0000000704007211 */ /* 0x000fe200078f28ff */
[----:B------:R-:W-:Y:S01]  /*0480*/  @!UP2 ULDC UR15, c[0x0][0x214] ;  /* 0x00008500000faab9 */ /* 0x000fe20000000800 */
        /* <DEDUP_REMOVED lines=8> */
.L_x_459:
[----:B-1----:R-:W-:Y:S02]  /*0510*/  ULDC UR6, c[0x0][0x218] ;  /* 0x0000860000067ab9 */ /* 0x002fe40000000800 */
.L_x_460:
        /* <DEDUP_REMOVED lines=37> */
[----:B------:R-:W-:Y:S01]  /*0770*/  LOP3.LUT R6, R0, 0xffffffe0, RZ, 0xc0, !PT ;  /* 0xffffffe000067812 */ /* 0x000fe200078ec0ff */
[----:B------:R-:W-:Y:S02]  /*0780*/  UISETP.NE.AND UP0, UPT, UR24, -0x1, UPT ;  /* 0xffffffff1800788c */ /* 0x000fe4000bf05270 */
[----:B------:R-:W-:Y:S02]  /*0790*/  ULDC.64 UR4, c[0x0][0x190] ;  /* 0x0000640000047ab9 */ /* 0x000fe40000000a00 */
[----:B------:R-:W-:Y:S01]  /*07a0*/  ULDC.64 UR6, c[0x0][0x178] ;  /* 0x00005e0000067ab9 */ /* 0x000fe20000000a00 */
[----:B------:R-:W-:Y:S01]  /*07b0*/  IMAD.IADD R9, R7, 0x1, -R6 ;  /* 0x0000000107097824 */ /* 0x000fe200078e0a06 */
[----:B------:R-:W-:-:S03]  /*07c0*/  PLOP3.LUT P0, PT, PT, PT, UP0, 0x80, 0x0 ;  /* 0x000000000000781c */ /* 0x000fc60003f0f008 */
[----:B------:R-:W-:Y:S01]  /*07d0*/  @UP1 UIMAD.WIDE.U32 UR26, UR10, UR4, URZ ;  /* 0x000000040a1a12a5 */ /* 0x000fe2000f8e003f */
[----:B------:R-:W-:Y:S01]  /*07e0*/  SHF.R.S32.HI R6, RZ, 0x1f, R9 ;  /* 0x0000001fff067819 */ /* 0x000fe20000011409 */
[----:B------:R-:W-:Y:S02]  /*07f0*/  @UP0 UIADD3 UR25, UR23, UR24, URZ ;  /* 0x0000001817190290 */ /* 0x000fe4000fffe03f */
[----:B------:R-:W-:Y:S02]  /*0800*/  @UP1 UIMAD UR21, UR10, UR5, UR27 ;  /* 0x000000050a1512a4 */ /* 0x000fe4000f8e021b */
[----:B------:R-:W-:Y:S02]  /*0810*/  @!UP1 USHF.R.S32.HI UR22, URZ, 0x1f, UR20 ;  /* 0x0000001f3f169899 */ /* 0x000fe40008011414 */
[----:B------:R-:W-:Y:S02]  /*0820*/  ULDC.64 UR4, c[0x0][0x198] ;  /* 0x0000660000047ab9 */ /* 0x000fe40000000a00 */
[----:B------:R-:W-:-:S02]  /*0830*/  @UP0 UIMAD.WIDE.U32 UR28, UR25, UR4, URZ ;  /* 0x00000004191c02a5 */ /* 0x000fc4000f8e003f */
[----:B------:R-:W-:Y:S02]  /*0840*/  @!UP1 UIMAD UR22, UR22, UR6, URZ ;  /* 0x00000006161692a4 */ /* 0x000fe4000f8e023f */
[----:B------:R-:W-:Y:S02]  /*0850*/  @UP0 UIMAD UR25, UR25, UR5, UR29 ;  /* 0x00000005191902a4 */ /* 0x000fe4000f8e021d */
[----:B------:R-:W-:Y:S02]  /*0860*/  ULDC UR4, c[0x0][0x224] ;  /* 0x0000890000047ab9 */ /* 0x000fe40000000800 */
[----:B------:R-:W-:Y:S02]  /*0870*/  ULDC UR5, c[0x0][0x1c0] ;  /* 0x0000700000057ab9 */ /* 0x000fe40000000800 */
[----:B------:R-:W-:Y:S02]  /*0880*/  UIMAD UR5, UR20, UR5, UR11 ;  /* 0x00000005140572a4 */ /* 0x000fe4000f8e020b */
[----:B------:R-:W-:-:S02]  /*0890*/  @!UP1 UIMAD UR7, UR20, UR7, UR22 ;  /* 0x00000007140792a4 */ /* 0x000fc4000f8e0216 */
[----:B------:R-:W-:Y:S02]  /*08a0*/  UIMAD UR4, UR5, UR4, UR13 ;  /* 0x00000004050472a4 */ /* 0x000fe4000f8e020d */
[----:B------:R-:W-:Y:S02]  /*08b0*/  USHF.L.U32 UR5, UR5, 0x5, URZ ;  /* 0x0000000505057899 */ /* 0x000fe4000800063f */
[----:B------:R-:W-:Y:S02]  /*08c0*/  ULDC UR22, c[0x0][0x228] ;  /* 0x00008a0000167ab9 */ /* 0x000fe40000000800 */
[----:B------:R-:W-:Y:S02]  /*08d0*/  @!UP1 UIMAD.WIDE.U32 UR30, UR20, UR6, URZ ;  /* 0x00000006141e92a5 */ /* 0x000fe4000f8e003f */
[----:B------:R-:W-:Y:S01]  /*08e0*/  UIMAD UR22, UR4, UR22, URZ ;  /* 0x00000016041672a4 */ /* 0x000fe2000f8e023f */
[----:B------:R-:W-:Y:S01]  /*08f0*/  IADD3 R215, P2, P1, R2, UR5, R9 ;  /* 0x0000000502d77c10 */ /* 0x000fe2000f95e009 */
[----:B------:R-:W-:-:S02]  /*0900*/  USHF.R.S32.HI UR4, URZ, 0x1f, UR5 ;  /* 0x0000001f3f047899 */ /* 0x000fc40008011405 */
[----:B------:R-:W-:Y:S02]  /*0910*/  @UP1 UMOV UR6, UR26 ;  /* 0x0000001a00061c82 */ /* 0x000fe40008000000 */
[----:B------:R-:W-:Y:S02]  /*0920*/  @!UP1 UIADD3 UR21, UR31, UR7, URZ ;  /* 0x000000071f159290 */ /* 0x000fe4000fffe03f */
[----:B------:R-:W-:Y:S01]  /*0930*/  IADD3.X R6, R3, UR4, R6, P2, P1 ;  /* 0x0000000403067c10 */ /* 0x000fe200097e2406 */
[----:B------:R-:W-:Y:S02]  /*0940*/  @!UP1 UMOV UR6, UR30 ;  /* 0x0000001e00069c82 */ /* 0x000fe40008000000 */
[----:B------:R-:W-:Y:S01]  /*0950*/  @UP0 UMOV UR26, UR28 ;  /* 0x0000001c001a0c82 */ /* 0x000fe20008000000 */
[----:B------:R-:W-:Y:S05]  /*0960*/  @P0 BRA `(.L_x_462) ;  /* 0x000000c000000947 */ /* 0x000fea0003800000 */
[----:B------:R-:W-:Y:S02]  /*0970*/  USHF.R.S32.HI UR25, URZ, 0x1f, UR23 ;  /* 0x0000001f3f197899 */ /* 0x000fe40008011417 */
[----:B------:R-:W-:-:S02]  /*0980*/  ULDC.64 UR4, c[0x0][0x198] ;  /* 0x0000660000047ab9 */ /* 0x000fc40000000a00 */
[----:B------:R-:W-:Y:S02]  /*0990*/  UIMAD UR25, UR25, UR4, URZ ;  /* 0x00000004191972a4 */ /* 0x000fe4000f8e023f */
[----:B------:R-:W-:Y:S02]  /*09a0*/  UIMAD.WIDE.U32 UR26, UR23, UR4, URZ ;  /* 0x00000004171a72a5 */ /* 0x000fe4000f8e003f */
[----:B------:R-:W-:Y:S02]  /*09b0*/  UIMAD UR25, UR23, UR5, UR25 ;  /* 0x00000005171972a4 */ /* 0x000fe4000f8e0219 */
[----:B------:R-:W-:Y:S02]  /*09c0*/  USHF.R.S32.HI UR7, URZ, 0x1f, UR20 ;  /* 0x0000001f3f077899 */ /* 0x000fe40008011414 */
[----:B------:R-:W-:Y:S02]  /*09d0*/  ULDC.64 UR4, c[0x0][0x180] ;  /* 0x0000600000047ab9 */ /* 0x000fe40000000a00 */
[----:B------:R-:W-:-:S02]  /*09e0*/  UIADD3 UR27, UR27, UR25, URZ ;  /* 0x000000191b1b7290 */ /* 0x000fc4000fffe03f */
[----:B------:R-:W-:Y:S02]  /*09f0*/  UIMAD UR7, UR7, UR4, URZ ;  /* 0x00000004070772a4 */ /* 0x000fe4000f8e023f */
[----:B------:R-:W-:Y:S02]  /*0a00*/  UIMAD.WIDE.U32 UR26, UR20, UR4, UR26 ;  /* 0x00000004141a72a5 */ /* 0x000fe4000f8e001a */
[----:B------:R-:W-:-:S04]  /*0a10*/  UIMAD UR5, UR20, UR5, UR7 ;  /* 0x00000005140572a4 */ /* 0x000fc8000f8e0207 */
[----:B------:R-:W-:Y:S02]  /*0a20*/  UIADD3 UR25, UR27, UR5, URZ ;  /* 0x000000051b197290 */ /* 0x000fe4000fffe03f */
.L_x_462:
        /* <DEDUP_REMOVED lines=19> */
[----:B------:R-:W-:Y:S02]  /*0b60*/  UIMAD UR4, UR7, UR27, UR4 ;  /* 0x0000001b070472a4 */ /* 0x000fe4000f8e0204 */
[----:B------:R-:W-:Y:S02]  /*0b70*/  USHF.R.S32.HI UR27, URZ, 0x1f, UR11 ;  /* 0x0000001f3f1b7899 */ /* 0x000fe4000801140b */
        /* <DEDUP_REMOVED lines=11> */
[----:B------:R-:W-:Y:S02]  /*0c30*/  @!UP1 UIADD3 UR24, -UR24, URZ, URZ ;  /* 0x0000003f18189290 */ /* 0x000fe4000fffe13f */
[----:B------:R-:W-:Y:S02]  /*0c40*/  @UP0 UIMAD.WIDE.U32 UR30, UR28, UR4, URZ ;  /* 0x000000041c1e02a5 */ /* 0x000fe4000f8e003f */
[----:B------:R-:W-:Y:S02]  /*0c50*/  @!UP2 ULOP3.LUT UR24, URZ, UR7, URZ, 0x33, !UPT ;  /* 0x000000073f18a292 */ /* 0x000fe4000f8e333f */
[----:B------:R-:W-:-:S02]  /*0c60*/  @UP0 UIMAD UR28, UR28, UR5, UR31 ;  /* 0x000000051c1c02a4 */ /* 0x000fc4000f8e021f */
        /* <DEDUP_REMOVED lines=14> */
.L_x_463:
[CC--:B------:R-:W-:Y:S01]  /*0d50*/  LEA.HI R8, R4.reuse, R7.reuse, RZ, 0x3 ;  /* 0x0000000704087211 */ /* 0x0c0fe200078f18ff */
[----:B------:R-:W1:Y:S01]  /*0d60*/  S2R R14, SR_CTAID.Z ;  /* 0x00000000000e7919 */ /* 0x000e620000002700 */
[-C--:B------:R-:W-:Y:S01]  /*0d70*/  LEA.HI R3, R4, R7.reuse, RZ, 0x4 ;  /* 0x0000000704037211 */ /* 0x080fe200078f20ff */
[----:B------:R-:W-:Y:S01]  /*0d80*/  ULDC.64 UR4, c[0x0][0x1b8] ;  /* 0x00006e0000047ab9 */ /* 0x000fe20000000a00 */
[----:B------:R-:W-:Y:S01]  /*0d90*/  SHF.R.S32.HI R18, RZ, 0x3, R8 ;  /* 0x00000003ff127819 */ /* 0x000fe20000011408 */
[----:B------:R-:W-:Y:S01]  /*0da0*/  UIMAD UR4, UR29, UR4, URZ ;  /* 0x000000041d0472a4 */ /* 0x000fe2000f8e023f */
[----:B------:R-:W-:Y:S01]  /*0db0*/  LOP3.LUT R8, R8, 0xfffffff8, RZ, 0xc0, !PT ;  /* 0xfffffff808087812 */ /* 0x000fe200078ec0ff */
[----:B------:R-:W-:Y:S01]  /*0dc0*/  IMAD.U32 R226, RZ, RZ, UR24 ;  /* 0x00000018ffe27e24 */ /* 0x000fe2000f8e00ff */
[----:B------:R-:W-:Y:S01]  /*0dd0*/  SHF.R.S32.HI R10, RZ, 0x4, R3 ;  /* 0x00000004ff0a7819 */ /* 0x000fe20000011403 */
[----:B------:R-:W-:Y:S01]  /*0de0*/  IMAD.SHL.U32 R248, R18, 0x40, RZ ;  /* 0x0000004012f87824 */ /* 0x000fe200078e00ff */
[----:B------:R-:W-:Y:S01]  /*0df0*/  LOP3.LUT R2, R3, 0xfffffff0, RZ, 0xc0, !PT ;  /* 0xfffffff003027812 */ /* 0x000fe200078ec0ff */
[----:B------:R-:W-:Y:S01]  /*0e00*/  IMAD.IADD R8, R7, 0x1, -R8 ;  /* 0x0000000107087824 */ /* 0x000fe200078e0a08 */
[----:B------:R-:W-:Y:S01]  /*0e10*/  LEA.HI R213, R3, R10, RZ, 0x1 ;  /* 0x0000000a03d57211 */ /* 0x000fe200078f08ff */
[----:B------:R-:W-:Y:S01]  /*0e20*/  UIMAD UR20, UR24, UR5, UR4 ;  /* 0x00000005181472a4 */ /* 0x000fe2000f8e0204 */
[----:B------:R-:W-:Y:S01]  /*0e30*/  LOP3.LUT R248, R248, 0x1c0, RZ, 0xc0, !PT ;  /* 0x000001c0f8f87812 */ /* 0x000fe200078ec0ff */
[----:B------:R-:W-:Y:S01]  /*0e40*/  IMAD.SHL.U32 R88, R8, 0x8, RZ ;  /* 0x0000000808587824 */ /* 0x000fe200078e00ff */
[----:B------:R-:W-:Y:S01]  /*0e50*/  LEA.HI R11, R4, R7, RZ, 0x6 ;  /* 0x00000007040b7211 */ /* 0x000fe200078f30ff */
[----:B------:R-:W-:Y:S01]  /*0e60*/  IMAD.IADD R2, R7, 0x1, -R2 ;  /* 0x0000000107027824 */ /* 0x000fe200078e0a02 */
[----:B------:R-:W-:Y:S01]  /*0e70*/  SHF.R.S32.HI R19, RZ, 0x1f, R18 ;  /* 0x0000001fff137819 */ /* 0x000fe20000011412 */
[----:B------:R-:W-:Y:S01]  /*0e80*/  ULDC.64 UR4, c[0x0][0x1a8] ;  /* 0x00006a0000047ab9 */ /* 0x000fe20000000a00 */
[----:B------:R-:W-:Y:S01]  /*0e90*/  LOP3.LUT R3, R248, 0x38, R88, 0xf8, !PT ;  /* 0x00000038f8037812 */ /* 0x000fe200078ef858 */
[----:B------:R-:W-:Y:S01]  /*0ea0*/  IMAD.SHL.U32 R11, R11, 0x8, RZ ;  /* 0x000000080b0b7824 */ /* 0x000fe200078e00ff */
[----:B------:R-:W-:Y:S01]  /*0eb0*/  SHF.R.U32.HI R248, RZ, 0x3, R248 ;  /* 0x00000003fff87819 */ /* 0x000fe200000116f8 */
[----:B------:R-:W-:Y:S01]  /*0ec0*/  IMAD R13, R19, c[0x0][0x198], RZ ;  /* 0x00006600130d7a24 */ /* 0x000fe200078e02ff */
[----:B------:R-:W-:Y:S01]  /*0ed0*/  SHF.R.S32.HI R89, RZ, 0x1f, R88 ;  /* 0x0000001fff597819 */ /* 0x000fe20000011458 */
[----:B------:R-:W-:Y:S01]  /*0ee0*/  UIMAD UR4, UR27, UR4, URZ ;  /* 0x000000041b0472a4 */ /* 0x000fe2000f8e023f */
[----:B------:R-:W-:Y:S01]  /*0ef0*/  LOP3.LUT R248, R3, R248, RZ, 0x3c, !PT ;  /* 0x000000f803f87212 */ /* 0x000fe200078e3cff */
[C---:B------:R-:W-:Y:S01]  /*0f00*/  IMAD R4, R18.reuse, c[0x0][0x19c], R13 ;  /* 0x0000670012047a24 */ /* 0x040fe200078e020d */
[----:B------:R-:W-:Y:S01]  /*0f10*/  SHF.R.S32.HI R3, RZ, 0x1f, R2 ;  /* 0x0000001fff037819 */ /* 0x000fe20000011402 */
[----:B------:R-:W-:Y:S01]  /*0f20*/  IMAD.WIDE.U32 R12, R18, c[0x0][0x1a0], R88 ;  /* 0x00006800120c7a25 */ /* 0x000fe200078e0058 */
[----:B------:R-:W-:Y:S01]  /*0f30*/  IADD3 R16, P0, R88, UR6, RZ ;  /* 0x0000000658107c10 */ /* 0x000fe2000ff1e0ff */
[----:B------:R-:W-:Y:S01]  /*0f40*/  ULDC.64 UR6, c[0x0][0x1b0] ;  /* 0x00006c0000067ab9 */ /* 0x000fe20000000a00 */
[----:B------:R-:W-:Y:S01]  /*0f50*/  LEA.HI R3, R3, R2, RZ, 0x3 ;  /* 0x0000000203037211 */ /* 0x000fe200078f18ff */
[----:B------:R-:W-:Y:S01]  /*0f60*/  UIMAD UR6, UR29, UR6, URZ ;  /* 0x000000061d0672a4 */ /* 0x000fe2000f8e023f */
[----:B------:R-:W-:Y:S01]  /*0f70*/  IADD3.X R17, R89, UR21, RZ, P0, !PT ;  /* 0x0000001559117c10 */ /* 0x000fe200087fe4ff */
[----:B------:R2:W-:Y:S01]  /*0f80*/  STL.64 [R1+0x10], R88 ;  /* 0x0000105801007387 */ /* 0x0005e20000100a00 */
[----:B------:R-:W-:Y:S01]  /*0f90*/  LOP3.LUT R5, R3, 0xfffffff8, RZ, 0xc0, !PT ;  /* 0xfffffff803057812 */ /* 0x000fe200078ec0ff */
[----:B------:R-:W-:Y:S01]  /*0fa0*/  UIMAD UR7, UR24, UR7, UR6 ;  /* 0x00000007180772a4 */ /* 0x000fe2000f8e0206 */
[----:B------:R-:W-:Y:S01]  /*0fb0*/  LOP3.LUT R248, R248, 0xfffffe00, R11, 0xf8, !PT ;  /* 0xfffffe00f8f87812 */ /* 0x000fe200078ef80b */
[----:B-1----:R-:W-:Y:S01]  /*0fc0*/  IMAD.WIDE.U32 R14, R14, c[0x0][0x1a8], R16 ;  /* 0x00006a000e0e7a25 */ /* 0x002fe200078e0010 */
[----:B------:R-:W-:Y:S01]  /*0fd0*/  IADD3 R12, P0, R12, UR30, RZ ;  /* 0x0000001e0c0c7c10 */ /* 0x000fe2000ff1e0ff */
[----:B------:R-:W-:Y:S01]  /*0fe0*/  UIADD3 UR6, -UR13, UR15, URZ ;  /* 0x0000000f0d067290 */ /* 0x000fe2000fffe13f */
[----:B------:R-:W-:Y:S01]  /*0ff0*/  LOP3.LUT R213, R213, 0xfffffffe, RZ, 0xc0, !PT ;  /* 0xfffffffed5d57812 */ /* 0x000fe200078ec0ff */
[----:B------:R-:W-:Y:S01]  /*1000*/  IMAD R11, R19, c[0x0][0x1a0], RZ ;  /* 0x00006800130b7a24 */ /* 0x000fe200078e02ff */
[----:B------:R-:W-:Y:S01]  /*1010*/  SHF.R.S32.HI R252, RZ, 0x1f, R0 ;  /* 0x0000001ffffc7819 */ /* 0x000fe20000011400 */
[----:B------:R-:W-:Y:S01]  /*1020*/  IMAD.WIDE.U32 R16, R18, c[0x0][0x198], R88 ;  /* 0x0000660012107a25 */ /* 0x000fe200078e0058 */
[----:B------:R-:W-:Y:S01]  /*1030*/  UIMAD UR4, UR11, UR5, UR4 ;  /* 0x000000050b0472a4 */ /* 0x000fe2000f8e0204 */
[----:B------:R-:W-:Y:S01]  /*1040*/  BSSY B0, `(.L_x_464) ;  /* 0x0000053000007945 */ /* 0x000fe20003800000 */
[----:B------:R-:W-:Y:S01]  /*1050*/  IADD3 R251, R88, 0x40, RZ ;  /* 0x0000004058fb7810 */ /* 0x000fe20007ffe0ff */
[----:B------:R-:W-:Y:S01]  /*1060*/  IMAD.IADD R5, R2, 0x1, -R5 ;  /* 0x0000000102057824 */ /* 0x000fe200078e0a05 */
[----:B------:R-:W-:Y:S01]  /*1070*/  IADD3 R16, P1, R16, UR26, RZ ;  /* 0x0000001a10107c10 */ /* 0x000fe2000ff3e0ff */
[----:B------:R-:W-:Y:S01]  /*1080*/  IMAD R2, R18, c[0x0][0x1a4], R11 ;  /* 0x0000690012027a24 */ /* 0x000fe200078e020b */
[----:B------:R-:W-:Y:S01]  /*1090*/  IADD3 R21, R15, UR4, RZ ;  /* 0x000000040f157c10 */ /* 0x000fe2000fffe0ff */
[----:B------:R-:W-:Y:S01]  /*10a0*/  IMAD.IADD R213, R10, 0x1, -R213 ;  /* 0x000000010ad57824 */ /* 0x000fe200078e0ad5 */
[----:B------:R-:W-:Y:S01]  /*10b0*/  IADD3.X R17, R17, UR25, R4, P1, !PT ;  /* 0x0000001911117c10 */ /* 0x000fe20008ffe404 */
[----:B------:R-:W-:Y:S01]  /*10c0*/  IMAD.SHL.U32 R3, R3, 0x40, RZ ;  /* 0x0000004003037824 */ /* 0x000fe200078e00ff */
[----:B------:R-:W-:Y:S01]  /*10d0*/  IADD3.X R13, R13, UR28, R2, P0, !PT ;  /* 0x0000001c0d0d7c10 */ /* 0x000fe200087fe402 */
[----:B------:R-:W-:Y:S01]  /*10e0*/  IMAD.U32 R2, RZ, RZ, UR24 ;  /* 0x00000018ff027e24 */ /* 0x000fe2000f8e00ff */
[----:B------:R-:W-:Y:S01]  /*10f0*/  LOP3.LUT P3, RZ, R5, 0x4, RZ, 0xc0, !PT ;  /* 0x0000000405ff7812 */ /* 0x000fe2000786c0ff */
[----:B------:R-:W-:Y:S01]  /*1100*/  IMAD.SHL.U32 R10, R213, 0x8, RZ ;  /* 0x00000008d50a7824 */ /* 0x000fe200078e00ff */
[----:B------:R-:W-:Y:S01]  /*1110*/  LOP3.LUT P2, RZ, R5, 0x2, RZ, 0xc0, !PT ;  /* 0x0000000205ff7812 */ /* 0x000fe2000784c0ff */
[----:B------:R-:W-:Y:S01]  /*1120*/  IMAD.WIDE.U32 R32, R2, c[0x0][0x1b0], R16 ;  /* 0x00006c0002207a25 */ /* 0x000fe200078e0010 */
[----:B------:R-:W-:-:S02]  /*1130*/  SHF.R.S32.HI R17, RZ, 0x5, R0 ;  /* 0x00000005ff117819 */ /* 0x000fc40000011400 */
[----:B------:R-:W-:Y:S01]  /*1140*/  ISETP.GE.AND P0, PT, R18, UR6, PT ;  /* 0x0000000612007c0c */ /* 0x000fe2000bf06270 */
[----:B------:R-:W-:Y:S01]  /*1150*/  IMAD.SHL.U32 R5, R5, 0x40, RZ ;  /* 0x0000004005057824 */ /* 0x000fe200078e00ff */
[----:B------:R-:W-:Y:S01]  /*1160*/  IADD3 R35, R33, UR7, RZ ;  /* 0x0000000721237c10 */ /* 0x000fe2000fffe0ff */
[----:B------:R2:W-:Y:S01]  /*1170*/  STL.64 [R1], R32 ;  /* 0x0000002001007387 */ /* 0x0005e20000100a00 */
[----:B------:R-:W-:Y:S01]  /*1180*/  LEA.HI R252, R252, R17, RZ, 0x2 ;  /* 0x00000011fcfc7211 */ /* 0x000fe200078f10ff */
[----:B------:R-:W-:Y:S01]  /*1190*/  IMAD.WIDE.U32 R226, R226, c[0x0][0x1b8], R12 ;  /* 0x00006e00e2e27a25 */ /* 0x000fe200078e000c */
[----:B------:R-:W-:Y:S01]  /*11a0*/  LOP3.LUT R5, R5, 0x1c0, RZ, 0xc0, !PT ;  /* 0x000001c005057812 */ /* 0x000fe200078ec0ff */
[----:B------:R2:W-:Y:S01]  /*11b0*/  STL [R1+0xc], R35 ;  /* 0x00000c2301007387 */ /* 0x0005e20000100800 */
[----:B------:R-:W-:Y:S01]  /*11c0*/  LOP3.LUT R252, R252, 0xffffffc, RZ, 0xc0, !PT ;  /* 0x0ffffffcfcfc7812 */ /* 0x000fe200078ec0ff */
[----:B------:R-:W-:Y:S01]  /*11d0*/  IMAD.MOV.U32 R0, RZ, RZ, 0x20 ;  /* 0x00000020ff007424 */ /* 0x000fe200078e00ff */
[----:B------:R-:W-:Y:S01]  /*11e0*/  LOP3.LUT R10, R5, 0x8, R10, 0xf8, !PT ;  /* 0x00000008050a7812 */ /* 0x000fe200078ef80a */
[----:B------:R-:W-:Y:S01]  /*11f0*/  IMAD.U32 R23, RZ, RZ, UR12 ;  /* 0x0000000cff177e24 */ /* 0x000fe2000f8e00ff */
[----:B------:R-:W-:Y:S01]  /*1200*/  SHF.R.U32.HI R5, RZ, 0x3, R5 ;  /* 0x00000003ff057819 */ /* 0x000fe20000011605 */
[----:B------:R-:W-:Y:S01]  /*1210*/  IMAD.IADD R252, R17, 0x1, -R252 ;  /* 0x0000000111fc7824 */ /* 0x000fe200078e0afc */
[----:B------:R-:W-:Y:S01]  /*1220*/  IADD3 R229, R227, UR20, RZ ;  /* 0x00000014e3e57c10 */ /* 0x000fe2000fffe0ff */
[----:B------:R-:W-:Y:S01]  /*1230*/  IMAD.WIDE R22, R23, 0x40, R18 ;  /* 0x0000004017167825 */ /* 0x000fe200078e0212 */
[----:B------:R-:W-:-:S02]  /*1240*/  LOP3.LUT R4, R10, R5, RZ, 0x3c, !PT ;  /* 0x000000050a047212 */ /* 0x000fc400078e3cff */
[----:B------:R-:W-:Y:S01]  /*1250*/  SHF.R.S32.HI R10, RZ, 0x1f, R9 ;  /* 0x0000001fff0a7819 */ /* 0x000fe20000011409 */
[----:B------:R-:W-:Y:S01]  /*1260*/  IMAD.MOV.U32 R5, RZ, RZ, 0x10 ;  /* 0x00000010ff057424 */ /* 0x000fe200078e00ff */
[----:B------:R-:W-:Y:S01]  /*1270*/  LOP3.LUT R4, R4, 0xfffffe00, R3, 0xf8, !PT ;  /* 0xfffffe0004047812 */ /* 0x000fe200078ef803 */
[----:B------:R-:W-:Y:S01]  /*1280*/  IMAD.SHL.U32 R248, R248, 0x2, RZ ;  /* 0x00000002f8f87824 */ /* 0x000fe200078e00ff */
[----:B------:R-:W-:Y:S02]  /*1290*/  LEA.HI R10, R10, R9, RZ, 0x2 ;  /* 0x000000090a0a7211 */ /* 0x000fe400078f10ff */
[C---:B------:R-:W-:Y:S02]  /*12a0*/  IADD3 R250, R88.reuse, 0x80, RZ ;  /* 0x0000008058fa7810 */ /* 0x040fe40007ffe0ff */
[----:B------:R-:W-:Y:S02]  /*12b0*/  SHF.R.S32.HI R13, RZ, 0x2, R10 ;  /* 0x00000002ff0d7819 */ /* 0x000fe4000001140a */
[----:B------:R-:W-:-:S02]  /*12c0*/  IADD3 R249, R88, 0xc0, RZ ;  /* 0x000000c058f97810 */ /* 0x000fc40007ffe0ff */
[----:B------:R-:W-:Y:S01]  /*12d0*/  SEL R5, R5, 0xfffffff0, !P2 ;  /* 0xfffffff005057807 */ /* 0x000fe20005000000 */
[----:B------:R-:W-:Y:S01]  /*12e0*/  IMAD R252, R252, 0x10, R13 ;  /* 0x00000010fcfc7824 */ /* 0x000fe200078e020d */
[----:B------:R-:W-:Y:S01]  /*12f0*/  SEL R3, R0, 0xffffffe0, !P3 ;  /* 0xffffffe000037807 */ /* 0x000fe20005800000 */
[----:B------:R-:W-:Y:S05]  /*1300*/  @P0 BRA `(.L_x_465) ;  /* 0x0000026000000947 */ /* 0x000fea0003800000 */
[----:B--2---:R-:W-:Y:S01]  /*1310*/  ISETP.GE.AND P6, PT, R88, c[0x0][0x220], PT ;  /* 0x0000880058007a0c */ /* 0x004fe20003fc6270 */
        /* <DEDUP_REMOVED lines=37> */
.L_x_465:
[----:B--2---:R-:W-:Y:S05]  /*1570*/  BSYNC B0 ;  /* 0x0000000000007941 */ /* 0x004fea0003800000 */
.L_x_464:
[----:B------:R-:W-:Y:S01]  /*1580*/  LOP3.LUT R10, R10, 0x7ffffffc, RZ, 0xc0, !PT ;  /* 0x7ffffffc0a0a7812 */ /* 0x000fe200078ec0ff */
[----:B------:R-:W-:Y:S01]  /*1590*/  ULEA UR4, UR8, UR22, 0x6 ;  /* 0x0000001608047291 */ /* 0x000fe2000f8e303f */
[----:B------:R-:W-:Y:S01]  /*15a0*/  IADD3 R11, R18, 0x10, RZ ;  /* 0x00000010120b7810 */ /* 0x000fe20007ffe0ff */
[----:B------:R-:W-:Y:S02]  /*15b0*/  BSSY B0, `(.L_x_466) ;  /* 0x0000034000007945 */ /* 0x000fe40003800000 */
[----:B------:R-:W-:Y:S01]  /*15c0*/  IMAD.IADD R9, R9, 0x1, -R10 ;  /* 0x0000000109097824 */ /* 0x000fe200078e0a0a */
[----:B------:R-:W-:Y:S01]  /*15d0*/  ISETP.GE.AND P1, PT, R11, UR6, PT ;  /* 0x000000060b007c0c */ /* 0x000fe2000bf26270 */
[----:B------:R-:W-:Y:S02]  /*15e0*/  UIADD3 UR4, UR4, -0x40, URZ ;  /* 0xffffffc004047890 */ /* 0x000fe4000fffe03f */
[----:B------:R-:W-:-:S04]  /*15f0*/  IMAD.SHL.U32 R9, R9, 0x2, RZ ;  /* 0x0000000209097824 */ /* 0x000fc800078e00ff */
[----:B------:R-:W-:Y:S02]  /*1600*/  IMAD R2, R252, c[0x0][0x228], R9 ;  /* 0x00008a00fc027a24 */ /* 0x000fe400078e0209 */
[----:B------:R-:W-:-:S03]  /*1610*/  IMAD.U32 R231, RZ, RZ, UR4 ;  /* 0x00000004ffe77e24 */ /* 0x000fc6000f8e00ff */
[----:B------:R-:W-:Y:S02]  /*1620*/  IADD3 R242, P0, R2, UR4, RZ ;  /* 0x0000000402f27c10 */ /* 0x000fe4000ff1e0ff */
[----:B------:R-:W-:-:S04]  /*1630*/  SHF.R.S32.HI R2, RZ, 0x1f, R2 ;  /* 0x0000001fff027819 */ /* 0x000fc80000011402 */
[----:B------:R-:W-:Y:S01]  /*1640*/  LEA.HI.X.SX32 R231, R231, R2, 0x1, P0 ;  /* 0x00000002e7e77211 */ /* 0x000fe200000f0eff */
        /* <DEDUP_REMOVED lines=12> */
[C---:B-1----:R-:W-:Y:S01]  /*1710*/  @!P5 LEA R26, P6, R24.reuse, c[0x0][0x160], 0x1 ;  /* 0x00005800181ada11 */ /* 0x042fe200078c08ff */
        /* <DEDUP_REMOVED lines=29> */
.L_x_467:
[----:B------:R-:W-:Y:S05]  /*18f0*/  BSYNC B0 ;  /* 0x0000000000007941 */ /* 0x000fea0003800000 */
.L_x_466:
[----:B------:R-:W-:Y:S01]  /*1900*/  IADD3 R10, R18, 0x20, RZ ;  /* 0x00000020120a7810 */ /* 0x000fe20007ffe0ff */
        /* <DEDUP_REMOVED lines=44> */
.L_x_469:
[----:B------:R-:W-:Y:S05]  /*1bd0*/  BSYNC B0 ;  /* 0x0000000000007941 */ /* 0x000fea0003800000 */
.L_x_468:
        /* <DEDUP_REMOVED lines=48> */
.L_x_471:
[----:B------:R-:W-:Y:S05]  /*1ee0*/  BSYNC B0 ;  /* 0x0000000000007941 */ /* 0x000fea0003800000 */
.L_x_470:
        /* <DEDUP_REMOVED lines=11> */
[----:B------:R-:W-:Y:S01]  /*1fa0*/  IMAD.WIDE.U32 R20, R2, UR22, R86 ;  /* 0x0000001602147c25 */ /* 0x000fe2000f8e0056 */
[----:B------:R-:W-:-:S06]  /*1fb0*/  UIMAD UR5, UR21, UR29, UR5 ;  /* 0x0000001d150572a4 */ /* 0x000fcc000f8e0205 */
[----:B--2---:R-:W-:-:S05]  /*1fc0*/  IADD3 R23, R21, UR5, RZ ;  /* 0x0000000515177c10 */ /* 0x004fca000fffe0ff */
        /* <DEDUP_REMOVED lines=34> */
.L_x_473:
[----:B------:R-:W-:Y:S05]  /*21f0*/  BSYNC B0 ;  /* 0x0000000000007941 */ /* 0x000fea0003800000 */
.L_x_472:
        /* <DEDUP_REMOVED lines=41> */
.L_x_475:
[----:B------:R-:W-:Y:S05]  /*2490*/  BSYNC B0 ;  /* 0x0000000000007941 */ /* 0x000fea0003800000 */
.L_x_474:
[----:B------:R-:W-:Y:S01]  /*24a0*/  ISETP.GE.AND P0, PT, R10, UR23, PT ;  /* 0x000000170a007c0c */ /* 0x000fe2000bf06270 */
[----:B------:R-:W-:-:S12]  /*24b0*/  BSSY B0, `(.L_x_476) ;  /* 0x0000027000007945 */ /* 0x000fd80003800000 */
[----:B------:R-:W-:Y:S05]  /*24c0*/  @P0 BRA `(.L_x_477) ;  /* 0x0000025000000947 */ /* 0x000fea0003800000 */
[----:B------:R-:W-:Y:S01]  /*24d0*/  ISETP.GE.AND P5, PT, R88, c[0x0][0x220], PT ;  /* 0x0000880058007a0c */ /* 0x000fe20003fa6270 */
[----:B------:R-:W-:Y:S01]  /*24e0*/  IMAD.MOV.U32 R12, RZ, RZ, c[0x0][0x198] ;  /* 0x00006600ff0c7624 */ /* 0x000fe200078e00ff */
[----:B------:R-:W-:Y:S01]  /*24f0*/  ISETP.GE.AND P4, PT, R251, c[0x0][0x220], PT ;  /* 0x00008800fb007a0c */ /* 0x000fe20003f86270 */
[----:B-12---:R-:W-:Y:S01]  /*2500*/  IMAD.MOV.U32 R15, RZ, RZ, c[0x0][0x19c] ;  /* 0x00006700ff0f7624 */ /* 0x006fe200078e00ff */
        /* <DEDUP_REMOVED lines=33> */
.L_x_477:
[----:B------:R-:W-:Y:S05]  /*2720*/  BSYNC B0 ;  /* 0x0000000000007941 */ /* 0x000fea0003800000 */
.L_x_476:
[----:B------:R-:W-:Y:S01]  /*2730*/  ISETP.GE.AND P0, PT, R9, UR23, PT ;  /* 0x0000001709007c0c */ /* 0x000fe2000bf06270 */
[----:B------:R-:W-:Y:S01]  /*2740*/  ULDC.64 UR4, c[0x0][0x1a0] ;  /* 0x0000680000047ab9 */ /* 0x000fe20000000a00 */
[----:B------:R-:W-:Y:S01]  /*2750*/  BSSY B0, `(.L_x_478) ;  /* 0x000002b000007945 */ /* 0x000fe20003800000 */
[----:B------:R-:W-:Y:S02]  /*2760*/  USHF.L.U64.HI UR11, UR4, UR11, UR5 ;  /* 0x0000000b040b7299 */ /* 0x000fe40008010205 */
[----:B------:R-:W-:-:S08]  /*2770*/  USHF.L.U32 UR20, UR4, 0x6, URZ ;  /* 0x0000000604147899 */ /* 0x000fd0000800063f */
        /* <DEDUP_REMOVED lines=14> */
[C---:B--2---:R-:W-:Y:S02]  /*2860*/  @!P2 LEA R14, P1, R22.reuse, c[0x0][0x168], 0x1 ;  /* 0x00005a00160eaa11 */ /* 0x044fe400078208ff */
        /* <DEDUP_REMOVED lines=25> */
.L_x_479:
[----:B------:R-:W-:Y:S05]  /*2a00*/  BSYNC B0 ;  /* 0x0000000000007941 */ /* 0x000fea0003800000 */
.L_x_478:
[----:B------:R-:W0:Y:S01]  /*2a10*/  LDGDEPBAR ;  /* 0x00000000000079af */ /* 0x000e220000000000 */
[----:B------:R-:W-:Y:S01]  /*2a20*/  ISETP.GE.AND P0, PT, R18, UR23, PT ;  /* 0x0000001712007c0c */ /* 0x000fe2000bf06270 */
[----:B------:R-:W-:Y:S01]  /*2a30*/  UIMAD UR5, UR11, UR22, URZ ;  /* 0x000000160b0572a4 */ /* 0x000fe2000f8e023f */
[----:B------:R-:W-:Y:S01]  /*2a40*/  LEA R12, R17, UR13, 0x4 ;  /* 0x0000000d110c7c11 */ /* 0x000fe2000f8e20ff */
[----:B-12-4-:R-:W-:Y:S01]  /*2a50*/  IMAD.U32 R15, RZ, RZ, UR22 ;  /* 0x00000016ff0f7e24 */ /* 0x016fe2000f8e00ff */
[----:B------:R-:W-:Y:S01]  /*2a60*/  MOV R84, UR14 ;  /* 0x0000000e00547c02 */ /* 0x000fe20008000f00 */
[----:B------:R-:W-:Y:S01]  /*2a70*/  IMAD.MOV.U32 R228, RZ, RZ, R226 ;  /* 0x000000ffffe47224 */ /* 0x000fe200078e00e2 */
[----:B------:R-:W-:Y:S01]  /*2a80*/  UIMAD UR21, UR21, UR20, UR5 ;  /* 0x00000014151572a4 */ /* 0x000fe2000f8e0205 */
[----:B------:R-:W-:Y:S01]  /*2a90*/  IADD3 R13, R12, 0x1, R13 ;  /* 0x000000010c0d7810 */ /* 0x000fe20007ffe00d */
[----:B------:R-:W-:Y:S01]  /*2aa0*/  IMAD.U32 R224, RZ, RZ, UR12 ;  /* 0x0000000cffe07e24 */ /* 0x000fe2000f8e00ff */
[----:B------:R-:W-:Y:S01]  /*2ab0*/  UIADD3 UR13, UR19, 0x646e171e, URZ ;  /* 0x646e171e130d7890 */ /* 0x000fe2000fffe03f */
[----:B------:R-:W-:Y:S01]  /*2ac0*/  IMAD.WIDE.U32 R14, R15, UR20, R228 ;  /* 0x000000140f0e7c25 */ /* 0x000fe2000f8e00e4 */
[----:B------:R-:W-:Y:S01]  /*2ad0*/  IADD3 R84, R84, -UR15, R13 ;  /* 0x8000000f54547c10 */ /* 0x000fe2000fffe00d */
[----:B------:R-:W-:Y:S02]  /*2ae0*/  BSSY B0, `(.L_x_480) ;  /* 0x0000030000007945 */ /* 0x000fe40003800000 */
[----:B------:R-:W-:Y:S01]  /*2af0*/  IMAD.SHL.U32 R7, R7, 0x2, RZ ;  /* 0x0000000207077824 */ /* 0x000fe200078e00ff */
[----:B------:R-:W-:Y:S01]  /*2b00*/  IADD3 R84, R84, c[0x0][0x2e8], RZ ;  /* 0x0000ba0054547a10 */ /* 0x000fe20007ffe0ff */
[----:B------:R-:W-:-:S02]  /*2b10*/  IMAD R214, R17, 0x400, R4 ;  /* 0x0000040011d67824 */ /* 0x000fc400078e0204 */
[----:B------:R-:W-:Y:S01]  /*2b20*/  IMAD R224, R224, 0x4, R17 ;  /* 0x00000004e0e07824 */ /* 0x000fe200078e0211 */
[----:B------:R-:W-:Y:S02]  /*2b30*/  IADD3 R17, R15, UR21, RZ ;  /* 0x000000150f117c10 */ /* 0x000fe4000fffe0ff */
[----:B------:R-:W-:Y:S01]  /*2b40*/  LOP3.LUT R7, R7, 0x6, RZ, 0xc0, !PT ;  /* 0x0000000607077812 */ /* 0x000fe200078ec0ff */
[----:B------:R-:W-:-:S04]  /*2b50*/  DEPBAR.LE SB0, 0x0 ;  /* 0x000080000000791a */ /* 0x000fc80000000000 */
[----:B------:R-:W-:Y:S01]  /*2b60*/  BAR.SYNC.DEFER_BLOCKING 0x0 ;  /* 0x0000000000007b1d */ /* 0x000fe20000010000 */
[----:B------:R-:W-:-:S05]  /*2b70*/  SHF.L.U32 R214, R214, 0x1, RZ ;  /* 0x00000001d6d67819 */ /* 0x000fca00000006ff */
        /* <DEDUP_REMOVED lines=38> */
.L_x_481:
[----:B------:R-:W-:Y:S05]  /*2de0*/  BSYNC B0 ;  /* 0x0000000000007941 */ /* 0x000fea0003800000 */
.L_x_480:
        /* <DEDUP_REMOVED lines=45> */
.L_x_483:
[----:B------:R-:W-:Y:S05]  /*30c0*/  BSYNC B0 ;  /* 0x0000000000007941 */ /* 0x000fea0003800000 */
.L_x_482:
        /* <DEDUP_REMOVED lines=44> */
.L_x_485:
[----:B------:R-:W-:Y:S05]  /*3390*/  BSYNC B0 ;  /* 0x0000000000007941 */ /* 0x000fea0003800000 */
.L_x_484:
[----:B------:R-:W-:Y:S01]  /*33a0*/  ISETP.GE.AND P0, PT, R9, UR23, PT ;  /* 0x0000001709007c0c */ /* 0x000fe2000bf06270 */
[C---:B------:R-:W-:Y:S01]  /*33b0*/  IMAD.SHL.U32 R9, R8.reuse, 0x40, RZ ;  /* 0x0000004008097824 */ /* 0x040fe200078e00ff */
[----:B------:R-:W-:Y:S01]  /*33c0*/  LOP3.LUT P1, RZ, R8, 0x4, RZ, 0xc0, !PT ;  /* 0x0000000408ff7812 */ /* 0x000fe2000782c0ff */
[----:B------:R-:W-:Y:S01]  /*33d0*/  IMAD.SHL.U32 R18, R18, 0x8, RZ ;  /* 0x0000000812127824 */ /* 0x000fe200078e00ff */
[----:B------:R-:W-:Y:S02]  /*33e0*/  BSSY B0, `(.L_x_486) ;  /* 0x0000033000007945 */ /* 0x000fe40003800000 */
[----:B------:R-:W-:Y:S02]  /*33f0*/  LOP3.LUT R9, R9, 0x1c0, RZ, 0xc0, !PT ;  /* 0x000001c009097812 */ /* 0x000fe400078ec0ff */
[----:B------:R-:W-:Y:S02]  /*3400*/  SEL R0, R0, 0xffffffe0, !P1 ;  /* 0xffffffe000007807 */ /* 0x000fe40004800000 */
[----:B------:R-:W-:-:S02]  /*3410*/  LOP3.LUT R18, R9, 0x8, R18, 0xf8, !PT ;  /* 0x0000000809127812 */ /* 0x000fc400078ef812 */
[----:B------:R-:W-:Y:S01]  /*3420*/  SHF.R.U32.HI R9, RZ, 0x3, R9 ;  /* 0x00000003ff097819 */ /* 0x000fe20000011609 */
[----:B------:R1:W-:Y:S03]  /*3430*/  @P0 STS.128 [R248+0x11800], RZ ;  /* 0x011800fff8000388 */ /* 0x0003e60000000c00 */
[----:B------:R-:W-:Y:S01]  /*3440*/  LOP3.LUT R18, R18, R9, RZ, 0x3c, !PT ;  /* 0x0000000912127212 */ /* 0x000fe200078e3cff */
[----:B------:R1:W-:Y:S04]  /*3450*/  @P0 STS.128 [R248+0x13800], RZ ;  /* 0x013800fff8000388 */ /* 0x0003e80000000c00 */
[----:B------:R1:W-:Y:S01]  /*3460*/  @P0 STS.128 [R248+0x15800], RZ ;  /* 0x015800fff8000388 */ /* 0x0003e20000000c00 */
[----:B------:R-:W-:-:S03]  /*3470*/  IMAD R213, R213, 0x200, R18 ;  /* 0x00000200d5d57824 */ /* 0x000fc600078e0212 */
        /* <DEDUP_REMOVED lines=14> */
[C---:B--2---:R-:W-:Y:S02]  /*3560*/  @!P4 LEA R12, P3, R16.reuse, c[0x0][0x170], 0x1 ;  /* 0x00005c00100cca11 */ /* 0x044fe400078608ff */
        /* <DEDUP_REMOVED lines=26> */
.L_x_487:
[----:B------:R-:W-:Y:S05]  /*3710*/  BSYNC B0 ;  /* 0x0000000000007941 */ /* 0x000fea0003800000 */
.L_x_486:
[----:B------:R-:W-:Y:S01]  /*3720*/  IMAD.SHL.U32 R213, R213, 0x2, RZ ;  /* 0x00000002d5d57824 */ /* 0x000fe200078e00ff */
[----:B------:R-:W-:Y:S01]  /*3730*/  LDSM.16.M88.4 R16, [R214] ;  /* 0x00000000d610783b */ /* 0x000fe20000000200 */
[----:B------:R-:W-:Y:S01]  /*3740*/  LOP3.LUT P0, RZ, R8, 0x2, RZ, 0xc0, !PT ;  /* 0x0000000208ff7812 */ /* 0x000fe2000780c0ff */
[--C-:B------:R-:W-:Y:S01]  /*3750*/  IMAD R212, R5, 0x2, R214.reuse ;  /* 0x0000000205d47824 */ /* 0x100fe200078e02d6 */
[----:B------:R-:W-:Y:S01]  /*3760*/  IADD3 R165, R84, 0x8, RZ ;  /* 0x0000000854a57810 */ /* 0x000fe20007ffe0ff */
[----:B------:R-:W5:Y:S01]  /*3770*/  LDSM.16.M88.4 R28, [R213+0x8000] ;  /* 0x00800000d51c783b */ /* 0x000f620000000200 */
[----:B------:R-:W-:Y:S01]  /*3780*/  IADD3 R8, R213, 0x8000, RZ ;  /* 0x00008000d5087810 */ /* 0x000fe20007ffe0ff */
[----:B------:R-:W-:Y:S01]  /*3790*/  IMAD R210, R3, 0x2, R214 ;  /* 0x0000000203d27824 */ /* 0x000fe200078e02d6 */
[----:B------:R-:W-:Y:S01]  /*37a0*/  IADD3 R211, R213, 0x8020, RZ ;  /* 0x00008020d5d37810 */ /* 0x000fe20007ffe0ff */
[----:B--2---:R-:W2:Y:S01]  /*37b0*/  LDSM.16.M88.4 R20, [R213+0x8800] ;  /* 0x00880000d514783b */ /* 0x004ea20000000200 */
[----:B------:R-:W-:Y:S01]  /*37c0*/  IMAD R207, R0, 0x2, R213 ;  /* 0x0000000200cf7824 */ /* 0x000fe200078e02d5 */
[----:B------:R-:W-:Y:S01]  /*37d0*/  IMNMX R232, R84, UR14, PT ;  /* 0x0000000e54e87c17 */ /* 0x000fe2000b800200 */
[----:B------:R-:W-:Y:S01]  /*37e0*/  IMAD R209, R3, 0x2, R212 ;  /* 0x0000000203d17824 */ /* 0x000fe200078e02d4 */
[----:B------:R-:W1:Y:S01]  /*37f0*/  LDSM.16.M88.4 R64, [R213+0x9000] ;  /* 0x00900000d540783b */ /* 0x000e620000000200 */
[----:B------:R-:W-:Y:S01]  /*3800*/  IMNMX R165, R165, UR14, PT ;  /* 0x0000000ea5a57c17 */ /* 0x000fe2000b800200 */
[----:B------:R-:W-:Y:S01]  /*3810*/  UISETP.GE.AND UP0, UPT, UR8, 0x2, UPT ;  /* 0x000000020800788c */ /* 0x000fe2000bf06270 */
[----:B------:R-:W-:Y:S01]  /*3820*/  @P0 IADD3 R211, R8, -0x20, RZ ;  /* 0xffffffe008d30810 */ /* 0x000fe20007ffe0ff */
[----:B------:R-:W3:Y:S03]  /*3830*/  LDSM.16.M88.4 R44, [R213+0x9800] ;  /* 0x00980000d52c783b */ /* 0x000ee60000000200 */
[C---:B------:R-:W-:Y:S01]  /*3840*/  IADD3 R203, R211.reuse, 0x800, RZ ;  /* 0x00000800d3cb7810 */ /* 0x040fe20007ffe0ff */
[----:B-1----:R-:W-:Y:S01]  /*3850*/  LDSM.16.M88.4 R8, [R212] ;  /* 0x00000000d408783b */ /* 0x002fe20000000200 */
[----:B------:R-:W-:Y:S01]  /*3860*/  IMAD R200, R0, 0x2, R211 ;  /* 0x0000000200c87824 */ /* 0x000fe200078e02d3 */
[C---:B------:R-:W-:Y:S01]  /*3870*/  IADD3 R202, R211.reuse, 0x1000, RZ ;  /* 0x00001000d3ca7810 */ /* 0x040fe20007ffe0ff */
[----:B------:R-:W-:Y:S01]  /*3880*/  IMAD.U32 R0, RZ, RZ, UR22 ;  /* 0x00000016ff007e24 */ /* 0x000fe2000f8e00ff */
[----:B------:R-:W1:Y:S01]  /*3890*/  LDSM.16.M88.4 R40, [R211] ;  /* 0x00000000d328783b */ /* 0x000e620000000200 */
[----:B------:R-:W-:-:S02]  /*38a0*/  IADD3 R201, R211, 0x1800, RZ ;  /* 0x00001800d3c97810 */ /* 0x000fc40007ffe0ff */
[----:B------:R-:W-:Y:S01]  /*38b0*/  IMAD R0, R0, 0x40, R7 ;  /* 0x0000004000007824 */ /* 0x000fe200078e0207 */
[----:B------:R-:W4:Y:S01]  /*38c0*/  LDSM.16.M88.4 R36, [R211+0x800] ;  /* 0x00080000d324783b */ /* 0x000f220000000200 */
[C---:B------:R-:W-:Y:S02]  /*38d0*/  IADD3 R199, R211.reuse, 0x2000, RZ ;  /* 0x00002000d3c77810 */ /* 0x040fe40007ffe0ff */
[C---:B------:R-:W-:Y:S01]  /*38e0*/  IADD3 R198, R211.reuse, 0x2800, RZ ;  /* 0x00002800d3c67810 */ /* 0x040fe20007ffe0ff */
[----:B------:R-:W1:Y:S01]  /*38f0*/  LDSM.16.M88.4 R12, [R211+0x1000] ;  /* 0x00100000d30c783b */ /* 0x000e620000000200 */
[----:B------:R-:W-:Y:S02]  /*3900*/  IADD3 R7, R0, 0x1, RZ ;  /* 0x0000000100077810 */ /* 0x000fe40007ffe0ff */
[----:B------:R-:W-:Y:S01]  /*3910*/  IADD3 R197, R211, 0x3000, RZ ;  /* 0x00003000d3c57810 */ /* 0x000fe20007ffe0ff */
[----:B------:R-:W1:Y:S01]  /*3920*/  LDSM.16.M88.4 R52, [R211+0x1800] ;  /* 0x00180000d334783b */ /* 0x000e620000000200 */
[----:B------:R-:W-:-:S02]  /*3930*/  ISETP.GE.AND P5, PT, R7, R232, PT ;  /* 0x000000e80700720c */ /* 0x000fc40003fa6270 */
[-C--:B------:R-:W-:Y:S01]  /*3940*/  ISETP.GE.AND P3, PT, R7, R165.reuse, PT ;  /* 0x000000a50700720c */ /* 0x080fe20003f66270 */
[----:B------:R-:W-:Y:S01]  /*3950*/  LDSM.16.M88.4 R56, [R210] ;  /* 0x00000000d238783b */ /* 0x000fe20000000200 */
[C---:B------:R-:W-:Y:S02]  /*3960*/  IADD3 R7, R0.reuse, 0x9, RZ ;  /* 0x0000000900077810 */ /* 0x040fe40007ffe0ff */
[----:B------:R-:W-:Y:S01]  /*3970*/  IADD3 R196, R211, 0x3800, RZ ;  /* 0x00003800d3c47810 */ /* 0x000fe20007ffe0ff */
[----:B-----5:R-:W-:Y:S01]  /*3980*/  HMMA.16816.F32.BF16 R32, R16, R28, RZ ;  /* 0x0000001c1020723c */ /* 0x020fe200000418ff */
[----:B------:R-:W5:Y:S01]  /*3990*/  LDSM.16.M88.4 R48, [R207+0x8000] ;  /* 0x00800000cf30783b */ /* 0x000f620000000200 */
[C---:B------:R-:W-:Y:S02]  /*39a0*/  ISETP.GE.AND P6, PT, R7.reuse, R232, PT ;  /* 0x000000e80700720c */ /* 0x040fe40003fc6270 */
[----:B------:R-:W-:Y:S01]  /*39b0*/  ISETP.GE.AND P2, PT, R7, R165, PT ;  /* 0x000000a50700720c */ /* 0x000fe20003f46270 */
[----:B------:R-:W-:Y:S01]  /*39c0*/  LDSM.16.M88.4 R80, [R209] ;  /* 0x00000000d150783b */ /* 0x000fe20000000200 */
[----:B------:R-:W-:-:S02]  /*39d0*/  IADD3 R7, R0, 0x11, RZ ;  /* 0x0000001100077810 */ /* 0x000fc40007ffe0ff */
[C---:B------:R-:W-:Y:S01]  /*39e0*/  HMMA.16816.F32.BF16 R28, R16.reuse, R30, RZ ;  /* 0x0000001e101c723c */ /* 0x040fe200000418ff */
[----:B------:R-:W-:Y:S01]  /*39f0*/  LDSM.16.M88.4 R76, [R200+0x1000] ;  /* 0x00100000c84c783b */ /* 0x000fe20000000200 */
[C---:B------:R-:W-:Y:S02]  /*3a00*/  IADD3 R195, R211.reuse, 0x4000, RZ ;  /* 0x00004000d3c37810 */ /* 0x040fe40007ffe0ff */
[C---:B------:R-:W-:Y:S01]  /*3a10*/  IADD3 R194, R211.reuse, 0x4800, RZ ;  /* 0x00004800d3c27810 */ /* 0x040fe20007ffe0ff */
[----:B------:R-:W-:Y:S01]  /*3a20*/  LDSM.16.M88.4 R72, [R200+0x1800] ;  /* 0x00180000c848783b */ /* 0x000fe20000000200 */
[C---:B------:R-:W-:Y:S02]  /*3a30*/  IADD3 R193, R211.reuse, 0x5000, RZ ;  /* 0x00005000d3c17810 */ /* 0x040fe40007ffe0ff */
[----:B--2---:R-:W-:Y:S01]  /*3a40*/  HMMA.16816.F32.BF16 R24, R16, R20, RZ ;  /* 0x000000141018723c */ /* 0x004fe200000418ff */
[----:B------:R-:W0:Y:S01]  /*3a50*/  LDGDEPBAR ;  /* 0x00000000000079af */ /* 0x000e220000000000 */
[----:B------:R-:W-:-:S02]  /*3a60*/  IADD3 R192, R211, 0x5800, RZ ;  /* 0x00005800d3c07810 */ /* 0x000fc40007ffe0ff */
[C---:B------:R-:W-:Y:S02]  /*3a70*/  IADD3 R191, R211.reuse, 0x6000, RZ ;  /* 0x00006000d3bf7810 */ /* 0x040fe40007ffe0ff */
[C---:B------:R-:W-:Y:S02]  /*3a80*/  IADD3 R190, R211.reuse, 0x6800, RZ ;  /* 0x00006800d3be7810 */ /* 0x040fe40007ffe0ff */
[----:B------:R-:W-:Y:S01]  /*3a90*/  HMMA.16816.F32.BF16 R20, R16, R22, RZ ;  /* 0x000000161014723c */ /* 0x000fe200000418ff */
[C---:B------:R-:W-:Y:S02]  /*3aa0*/  IADD3 R189, R211.reuse, 0x7000, RZ ;  /* 0x00007000d3bd7810 */ /* 0x040fe40007ffe0ff */
[----:B------:R-:W-:-:S05]  /*3ab0*/  IADD3 R188, R211, 0x7800, RZ ;  /* 0x00007800d3bc7810 */ /* 0x000fca0007ffe0ff */
[C---:B------:R-:W-:Y:S08]  /*3ac0*/  HMMA.16816.F32.BF16 R68, R16.reuse, R64, RZ ;  /* 0x000000401044723c */ /* 0x040ff000000418ff */
[C---:B------:R-:W-:Y:S08]  /*3ad0*/  HMMA.16816.F32.BF16 R64, R16.reuse, R66, RZ ;  /* 0x000000421040723c */ /* 0x040ff000000418ff */
[C---:B---3--:R-:W-:Y:S08]  /*3ae0*/  HMMA.16816.F32.BF16 R60, R16.reuse, R44, RZ ;  /* 0x0000002c103c723c */ /* 0x048ff000000418ff */
[----:B------:R-:W-:Y:S01]  /*3af0*/  HMMA.16816.F32.BF16 R16, R16, R46, RZ ;  /* 0x0000002e1010723c */ /* 0x000fe200000418ff */
[----:B------:R-:W2:Y:S07]  /*3b00*/  LDSM.16.M88.4 R44, [R207+0x8800] ;  /* 0x00880000cf2c783b */ /* 0x000eae0000000200 */
[C---:B-1----:R-:W-:Y:S08]  /*3b10*/  HMMA.16816.F32.BF16 R32, R8.reuse, R40, R32 ;  /* 0x000000280820723c */ /* 0x042ff00000041820 */
[C---:B------:R-:W-:Y:S01]  /*3b20*/  HMMA.16816.F32.BF16 R28, R8.reuse, R42, R28 ;  /* 0x0000002a081c723c */ /* 0x040fe2000004181c */
[----:B------:R-:W1:Y:S07]  /*3b30*/  LDSM.16.M88.4 R40, [R207+0x9000] ;  /* 0x00900000cf28783b */ /* 0x000e6e0000000200 */
[C---:B----4-:R-:W-:Y:S08]  /*3b40*/  HMMA.16816.F32.BF16 R24, R8.reuse, R36, R24 ;  /* 0x000000240818723c */ /* 0x050ff00000041818 */
[C---:B------:R-:W-:Y:S01]  /*3b50*/  HMMA.16816.F32.BF16 R20, R8.reuse, R38, R20 ;  /* 0x000000260814723c */ /* 0x040fe20000041814 */
[----:B------:R-:W3:Y:S07]  /*3b60*/  LDSM.16.M88.4 R36, [R207+0x9800] ;  /* 0x00980000cf24783b */ /* 0x000eee0000000200 */
[C---:B------:R-:W-:Y:S08]  /*3b70*/  HMMA.16816.F32.BF16 R68, R8.reuse, R12, R68 ;  /* 0x0000000c0844723c */ /* 0x040ff00000041844 */
[C---:B------:R-:W-:Y:S01]  /*3b80*/  HMMA.16816.F32.BF16 R64, R8.reuse, R14, R64 ;  /* 0x0000000e0840723c */ /* 0x040fe20000041840 */
[----:B------:R-:W4:Y:S07]  /*3b90*/  LDSM.16.M88.4 R12, [R200] ;  /* 0x00000000c80c783b */ /* 0x000f2e0000000200 */
[C---:B------:R-:W-:Y:S08]  /*3ba0*/  HMMA.16816.F32.BF16 R60, R8.reuse, R52, R60 ;  /* 0x00000034083c723c */ /* 0x040ff0000004183c */
[----:B------:R-:W-:Y:S01]  /*3bb0*/  HMMA.16816.F32.BF16 R16, R8, R54, R16 ;  /* 0x000000360810723c */ /* 0x000fe20000041810 */
[----:B------:R-:W3:Y:S04]  /*3bc0*/  LDSM.16.M88.4 R8, [R200+0x800] ;  /* 0x00080000c808783b */ /* 0x000ee80000000200 */
[----:B------:R-:W-:Y:S03]  /*3bd0*/  LDSM.16.M88.4 R52, [R214+0x2000] ;  /* 0x00200000d634783b */ /* 0x000fe60000000200 */
[C---:B-----5:R-:W-:Y:S08]  /*3be0*/  HMMA.16816.F32.BF16 R32, R56.reuse, R48, R32 ;  /* 0x000000303820723c */ /* 0x060ff00000041820 */
[C---:B------:R-:W-:Y:S01]  /*3bf0*/  HMMA.16816.F32.BF16 R28, R56.reuse, R50, R28 ;  /* 0x00000032381c723c */ /* 0x040fe2000004181c */
[----:B------:R-:W5:Y:S07]  /*3c00*/  LDSM.16.M88.4 R48, [R213+0xa000] ;  /* 0x00a00000d530783b */ /* 0x000f6e0000000200 */
[C---:B--2---:R-:W-:Y:S08]  /*3c10*/  HMMA.16816.F32.BF16 R24, R56.reuse, R44, R24 ;  /* 0x0000002c3818723c */ /* 0x044ff00000041818 */
[C---:B------:R-:W-:Y:S01]  /*3c20*/  HMMA.16816.F32.BF16 R20, R56.reuse, R46, R20 ;  /* 0x0000002e3814723c */ /* 0x040fe20000041814 */
[----:B------:R-:W2:Y:S07]  /*3c30*/  LDSM.16.M88.4 R44, [R213+0xa800] ;  /* 0x00a80000d52c783b */ /* 0x000eae0000000200 */
[C---:B-1----:R-:W-:Y:S08]  /*3c40*/  HMMA.16816.F32.BF16 R68, R56.reuse, R40, R68 ;  /* 0x000000283844723c */ /* 0x042ff00000041844 */
[C---:B------:R-:W-:Y:S01]  /*3c50*/  HMMA.16816.F32.BF16 R64, R56.reuse, R42, R64 ;  /* 0x0000002a3840723c */ /* 0x040fe20000041840 */
[----:B------:R-:W1:Y:S07]  /*3c60*/  LDSM.16.M88.4 R40, [R213+0xb000] ;  /* 0x00b00000d528783b */ /* 0x000e6e0000000200 */
[C---:B---3--:R-:W-:Y:S08]  /*3c70*/  HMMA.16816.F32.BF16 R60, R56.reuse, R36, R60 ;  /* 0x00000024383c723c */ /* 0x048ff0000004183c */
[----:B------:R-:W-:Y:S01]  /*3c80*/  HMMA.16816.F32.BF16 R56, R56, R38, R16 ;  /* 0x000000263838723c */ /* 0x000fe20000041810 */
[----:B------:R-:W3:Y:S04]  /*3c90*/  LDSM.16.M88.4 R36, [R213+0xb800] ;  /* 0x00b80000d524783b */ /* 0x000ee80000000200 */
[----:B------:R-:W-:Y:S03]  /*3ca0*/  LDSM.16.M88.4 R16, [R212+0x2000] ;  /* 0x00200000d410783b */ /* 0x000fe60000000200 */
[C---:B----4-:R-:W-:Y:S08]  /*3cb0*/  HMMA.16816.F32.BF16 R32, R80.reuse, R12, R32 ;  /* 0x0000000c5020723c */ /* 0x050ff00000041820 */
[C---:B------:R-:W-:Y:S01]  /*3cc0*/  HMMA.16816.F32.BF16 R28, R80.reuse, R14, R28 ;  /* 0x0000000e501c723c */ /* 0x040fe2000004181c */
[----:B------:R-:W4:Y:S07]  /*3cd0*/  LDSM.16.M88.4 R12, [R211+0x2000] ;  /* 0x00200000d30c783b */ /* 0x000f2e0000000200 */
[C---:B------:R-:W-:Y:S08]  /*3ce0*/  HMMA.16816.F32.BF16 R24, R80.reuse, R8, R24 ;  /* 0x000000085018723c */ /* 0x040ff00000041818 */
[C---:B------:R-:W-:Y:S01]  /*3cf0*/  HMMA.16816.F32.BF16 R20, R80.reuse, R10, R20 ;  /* 0x0000000a5014723c */ /* 0x040fe20000041814 */
[----:B------:R-:W1:Y:S07]  /*3d00*/  LDSM.16.M88.4 R8, [R211+0x2800] ;  /* 0x00280000d308783b */ /* 0x000e6e0000000200 */
[C---:B------:R-:W-:Y:S08]  /*3d10*/  HMMA.16816.F32.BF16 R68, R80.reuse, R76, R68 ;  /* 0x0000004c5044723c */ /* 0x040ff00000041844 */
[C---:B------:R-:W-:Y:S08]  /*3d20*/  HMMA.16816.F32.BF16 R64, R80.reuse, R78, R64 ;  /* 0x0000004e5040723c */ /* 0x040ff00000041840 */
[C---:B------:R-:W-:Y:S08]  /*3d30*/  HMMA.16816.F32.BF16 R60, R80.reuse, R72, R60 ;  /* 0x00000048503c723c */ /* 0x040ff0000004183c */
[----:B------:R-:W-:Y:S01]  /*3d40*/  HMMA.16816.F32.BF16 R56, R80, R74, R56 ;  /* 0x0000004a5038723c */ /* 0x000fe20000041838 */
[----:B------:R-:W-:Y:S07]  /*3d50*/  LDSM.16.M88.4 R72, [R207+0xb800] ;  /* 0x00b80000cf48783b */ /* 0x000fee0000000200 */
[C---:B-----5:R-:W-:Y:S08]  /*3d60*/  HMMA.16816.F32.BF16 R32, R52.reuse, R48, R32 ;  /* 0x000000303420723c */ /* 0x060ff00000041820 */
[C---:B------:R-:W-:Y:S01]  /*3d70*/  HMMA.16816.F32.BF16 R28, R52.reuse, R50, R28 ;  /* 0x00000032341c723c */ /* 0x040fe2000004181c */
[----:B------:R-:W-:Y:S07]  /*3d80*/  LDSM.16.M88.4 R48, [R211+0x3800] ;  /* 0x00380000d330783b */ /* 0x000fee0000000200 */
[C---:B--2---:R-:W-:Y:S08]  /*3d90*/  HMMA.16816.F32.BF16 R24, R52.reuse, R44, R24 ;  /* 0x0000002c3418723c */ /* 0x044ff00000041818 */
        /* <DEDUP_REMOVED lines=8> */
[----:B------:R-:W-:Y:S03]  /*3e20*/  LDSM.16.M88.4 R52, [R209+0x2000] ;  /* 0x00200000d134783b */ /* 0x000fe60000000200 */
[C---:B----4-:R-:W-:Y:S08]  /*3e30*/  HMMA.16816.F32.BF16 R32, R16.reuse, R12, R32 ;  /* 0x0000000c1020723c */ /* 0x050ff00000041820 */
        /* <DEDUP_REMOVED lines=10> */
[----:B------:R-:W4:Y:S04]  /*3ee0*/  LDSM.16.M88.4 R16, [R200+0x2800] ;  /* 0x00280000c810783b */ /* 0x000f280000000200 */
[----:B------:R-:W-:Y:S03]  /*3ef0*/  LDSM.16.M88.4 R48, [R212+0x4000] ;  /* 0x00400000d430783b */ /* 0x000fe60000000200 */
        /* <DEDUP_REMOVED lines=11> */
[----:B------:R-:W5:Y:S07]  /*3fb0*/  LDSM.16.M88.4 R36, [R213+0xc000] ;  /* 0x00c00000d524783b */ /* 0x000f6e0000000200 */
        /* <DEDUP_REMOVED lines=23> */
[----:B------:R-:W-:Y:S01]  /*4130*/  HMMA.16816.F32.BF16 R56, R40, R14, R56 ;  /* 0x0000000e2838723c */ /* 0x000fe20000041838 */
[----:B------:R-:W-:Y:S04]  /*4140*/  LDSM.16.M88.4 R40, [R210+0x4000] ;  /* 0x00400000d228783b */ /* 0x000fe80000000200 */
[----:B------:R-:W1:Y:S03]  /*4150*/  LDSM.16.M88.4 R12, [R207+0xc000] ;  /* 0x00c00000cf0c783b */ /* 0x000e660000000200 */
[C---:B---3--:R-:W-:Y:S08]  /*4160*/  HMMA.16816.F32.BF16 R32, R48.reuse, R8, R32 ;  /* 0x000000083020723c */ /* 0x048ff00000041820 */
[C---:B------:R-:W-:Y:S01]  /*4170*/  HMMA.16816.F32.BF16 R28, R48.reuse, R10, R28 ;  /* 0x0000000a301c723c */ /* 0x040fe2000004181c */
[----:B------:R-:W3:Y:S07]  /*4180*/  LDSM.16.M88.4 R8, [R207+0xc800] ;  /* 0x00c80000cf08783b */ /* 0x000eee0000000200 */
[C---:B-----5:R-:W-:Y:S08]  /*4190*/  HMMA.16816.F32.BF16 R24, R48.reuse, R36, R24 ;  /* 0x000000243018723c */ /* 0x060ff00000041818 */
[C---:B------:R-:W-:Y:S01]  /*41a0*/  HMMA.16816.F32.BF16 R20, R48.reuse, R38, R20 ;  /* 0x000000263014723c */ /* 0x040fe20000041814 */
[----:B------:R-:W5:Y:S07]  /*41b0*/  LDSM.16.M88.4 R36, [R207+0xd000] ;  /* 0x00d00000cf24783b */ /* 0x000f6e0000000200 */
[C---:B--2---:R-:W-:Y:S08]  /*41c0*/  HMMA.16816.F32.BF16 R68, R48.reuse, R44, R68 ;  /* 0x0000002c3044723c */ /* 0x044ff00000041844 */
[C---:B------:R-:W-:Y:S01]  /*41d0*/  HMMA.16816.F32.BF16 R64, R48.reuse, R46, R64 ;  /* 0x0000002e3040723c */ /* 0x040fe20000041840 */
[----:B------:R-:W2:Y:S07]  /*41e0*/  LDSM.16.M88.4 R44, [R207+0xd800] ;  /* 0x00d80000cf2c783b */ /* 0x000eae0000000200 */
[C---:B----4-:R-:W-:Y:S01]  /*41f0*/  HMMA.16816.F32.BF16 R72, R48.reuse, R16, R60 ;  /* 0x000000103048723c */ /* 0x050fe2000004183c */
[----:B------:R-:W4:Y:S07]  /*4200*/  LDSM.16.M88.4 R60, [R209+0x4000] ;  /* 0x00400000d13c783b */ /* 0x000f2e0000000200 */
[----:B------:R-:W-:Y:S01]  /*4210*/  HMMA.16816.F32.BF16 R56, R48, R18, R56 ;  /* 0x000000123038723c */ /* 0x000fe20000041838 */
[----:B------:R-:W2:Y:S04]  /*4220*/  LDSM.16.M88.4 R16, [R200+0x4800] ;  /* 0x00480000c810783b */ /* 0x000ea80000000200 */
[----:B------:R-:W-:Y:S03]  /*4230*/  LDSM.16.M88.4 R48, [R213+0xf000] ;  /* 0x00f00000d530783b */ /* 0x000fe60000000200 */
[C---:B-1----:R-:W-:Y:S08]  /*4240*/  HMMA.16816.F32.BF16 R32, R40.reuse, R12, R32 ;  /* 0x0000000c2820723c */ /* 0x042ff00000041820 */
[C---:B------:R-:W-:Y:S01]  /*4250*/  HMMA.16816.F32.BF16 R28, R40.reuse, R14, R28 ;  /* 0x0000000e281c723c */ /* 0x040fe2000004181c */
[----:B------:R-:W-:Y:S07]  /*4260*/  LDSM.16.M88.4 R12, [R200+0x5000] ;  /* 0x00500000c80c783b */ /* 0x000fee0000000200 */
[C---:B---3--:R-:W-:Y:S08]  /*4270*/  HMMA.16816.F32.BF16 R24, R40.reuse, R8, R24 ;  /* 0x000000082818723c */ /* 0x048ff00000041818 */
[C---:B------:R-:W-:Y:S01]  /*4280*/  HMMA.16816.F32.BF16 R20, R40.reuse, R10, R20 ;  /* 0x0000000a2814723c */ /* 0x040fe20000041814 */
[----:B------:R-:W-:Y:S07]  /*4290*/  LDSM.16.M88.4 R8, [R213+0xe000] ;  /* 0x00e00000d508783b */ /* 0x000fee0000000200 */
[C---:B-----5:R-:W-:Y:S08]  /*42a0*/  HMMA.16816.F32.BF16 R68, R40.reuse, R36, R68 ;  /* 0x000000242844723c */ /* 0x060ff00000041844 */
[C---:B------:R-:W-:Y:S01]  /*42b0*/  HMMA.16816.F32.BF16 R64, R40.reuse, R38, R64 ;  /* 0x000000262840723c */ /* 0x040fe20000041840 */
[----:B------:R-:W1:Y:S07]  /*42c0*/  LDSM.16.M88.4 R36, [R214+0x6000] ;  /* 0x00600000d624783b */ /* 0x000e6e0000000200 */
[C---:B--2---:R-:W-:Y:S08]  /*42d0*/  HMMA.16816.F32.BF16 R72, R40.reuse, R44, R72 ;  /* 0x0000002c2848723c */ /* 0x044ff00000041848 */
[----:B------:R-:W-:Y:S01]  /*42e0*/  HMMA.16816.F32.BF16 R56, R40, R46, R56 ;  /* 0x0000002e2838723c */ /* 0x000fe20000041838 */
[----:B------:R-:W2:Y:S04]  /*42f0*/  LDSM.16.M88.4 R40, [R200+0x5800] ;  /* 0x00580000c828783b */ /* 0x000ea80000000200 */
[----:B------:R-:W3:Y:S03]  /*4300*/  LDSM.16.M88.4 R44, [R213+0xe800] ;  /* 0x00e80000d52c783b */ /* 0x000ee60000000200 */
[C---:B----4-:R-:W-:Y:S08]  /*4310*/  HMMA.16816.F32.BF16 R32, R60.reuse, R52, R32 ;  /* 0x000000343c20723c */ /* 0x050ff00000041820 */
[C---:B------:R-:W-:Y:S01]  /*4320*/  HMMA.16816.F32.BF16 R28, R60.reuse, R54, R28 ;  /* 0x000000363c1c723c */ /* 0x040fe2000004181c */
[----:B------:R-:W-:Y:S07]  /*4330*/  LDSM.16.M88.4 R52, [R211+0x7000] ;  /* 0x00700000d334783b */ /* 0x000fee0000000200 */
[C---:B------:R-:W-:Y:S08]  /*4340*/  HMMA.16816.F32.BF16 R24, R60.reuse, R16, R24 ;  /* 0x000000103c18723c */ /* 0x040ff00000041818 */
[----:B------:R-:W-:Y:S01]  /*4350*/  HMMA.16816.F32.BF16 R20, R60, R18, R20 ;  /* 0x000000123c14723c */ /* 0x000fe20000041814 */
[----:B------:R-:W4:Y:S07]  /*4360*/  LDSM.16.M88.4 R16, [R213+0xf800] ;  /* 0x00f80000d510783b */ /* 0x000f2e0000000200 */
[----:B-1----:R-:W-:Y:S08]  /*4370*/  HMMA.16816.F32.BF16 R32, R36, R8, R32 ;  /* 0x000000082420723c */ /* 0x002ff00000041820 */
[C---:B--2---:R-:W-:Y:S08]  /*4380*/  HMMA.16816.F32.BF16 R72, R60.reuse, R40, R72 ;  /* 0x000000283c48723c */ /* 0x044ff00000041848 */
[----:B------:R-:W-:Y:S01]  /*4390*/  HMMA.16816.F32.BF16 R56, R60, R42, R56 ;  /* 0x0000002a3c38723c */ /* 0x000fe20000041838 */
[----:B------:R-:W-:Y:S07]  /*43a0*/  LDSM.16.M88.4 R40, [R212+0x6000] ;  /* 0x00600000d428783b */ /* 0x000fee0000000200 */
[----:B------:R-:W-:Y:S01]  /*43b0*/  HMMA.16816.F32.BF16 R28, R36, R10, R28 ;  /* 0x0000000a241c723c */ /* 0x000fe2000004181c */
[----:B------:R-:W1:Y:S07]  /*43c0*/  LDSM.16.M88.4 R8, [R211+0x6800] ;  /* 0x00680000d308783b */ /* 0x000e6e0000000200 */
[C---:B------:R-:W-:Y:S08]  /*43d0*/  HMMA.16816.F32.BF16 R68, R60.reuse, R12, R68 ;  /* 0x0000000c3c44723c */ /* 0x040ff00000041844 */
[----:B------:R-:W-:Y:S01]  /*43e0*/  HMMA.16816.F32.BF16 R64, R60, R14, R64 ;  /* 0x0000000e3c40723c */ /* 0x000fe20000041840 */
[----:B------:R-:W2:Y:S04]  /*43f0*/  LDSM.16.M88.4 R12, [R211+0x6000] ;  /* 0x00600000d30c783b */ /* 0x000ea80000000200 */
[----:B------:R-:W-:Y:S03]  /*4400*/  LDSM.16.M88.4 R60, [R210+0x6000] ;  /* 0x00600000d23c783b */ /* 0x000fe60000000200 */
        /* <DEDUP_REMOVED lines=17> */
[C---:B---3--:R-:W-:Y:S01]  /*4520*/  HMMA.16816.F32.BF16 R76, R40.reuse, R44, R72 ;  /* 0x0000002c284c723c */ /* 0x048fe20000041848 */
[----:B------:R-:W3:Y:S07]  /*4530*/  LDSM.16.M88.4 R72, [R200+0x6800] ;  /* 0x00680000c848783b */ /* 0x000eee0000000200 */
[C---:B------:R-:W-:Y:S01]  /*4540*/  HMMA.16816.F32.BF16 R64, R40.reuse, R54, R64 ;  /* 0x000000362840723c */ /* 0x040fe20000041840 */
[----:B------:R-:W2:Y:S07]  /*4550*/  LDSM.16.M88.4 R52, [R207+0xf800] ;  /* 0x00f80000cf34783b */ /* 0x000eae0000000200 */
[----:B------:R-:W-:Y:S01]  /*4560*/  HMMA.16816.F32.BF16 R56, R40, R46, R56 ;  /* 0x0000002e2838723c */ /* 0x000fe20000041838 */
[----:B------:R-:W2:Y:S07]  /*4570*/  LDSM.16.M88.4 R40, [R200+0x7000] ;  /* 0x00700000c828783b */ /* 0x000eae0000000200 */
[C---:B-----5:R-:W-:Y:S08]  /*4580*/  HMMA.16816.F32.BF16 R28, R60.reuse, R50, R28 ;  /* 0x000000323c1c723c */ /* 0x060ff0000004181c */
[C---:B----4-:R-:W-:Y:S07]  /*4590*/  HMMA.16816.F32.BF16 R24, R60.reuse, R16, R24 ;  /* 0x000000103c18723c */ /* 0x050fee0000041818 */
[C---:B------:R-:W-:Y:S01]  /*45a0*/  IADD3 R16, R0.reuse, 0x10, RZ ;  /* 0x0000001000107810 */ /* 0x040fe20007ffe0ff */
[----:B------:R-:W-:Y:S01]  /*45b0*/  HMMA.16816.F32.BF16 R20, R60, R18, R20 ;  /* 0x000000123c14723c */ /* 0x000fe20000041814 */
[----:B------:R-:W-:-:S02]  /*45c0*/  IADD3 R17, R0, 0x20, RZ ;  /* 0x0000002000117810 */ /* 0x000fc40007ffe0ff */
[----:B------:R-:W-:-:S05]  /*45d0*/  ISETP.GE.AND P0, PT, R16, R232, PT ;  /* 0x000000e81000720c */ /* 0x000fca0003f06270 */
[C---:B-1----:R-:W-:Y:S07]  /*45e0*/  HMMA.16816.F32.BF16 R68, R60.reuse, R8, R68 ;  /* 0x000000083c44723c */ /* 0x042fee0000041844 */
[----:B------:R-:W-:Y:S01]  /*45f0*/  IADD3 R8, R0, 0x8, RZ ;  /* 0x0000000800087810 */ /* 0x000fe20007ffe0ff */
[----:B------:R-:W-:Y:S03]  /*4600*/  HMMA.16816.F32.BF16 R64, R60, R10, R64 ;  /* 0x0000000a3c40723c */ /* 0x000fe60000041840 */
[----:B------:R-:W-:-:S02]  /*4610*/  ISETP.GE.AND P1, PT, R8, R232, PT ;  /* 0x000000e80800720c */ /* 0x000fc40003f26270 */
[----:B------:R-:W-:Y:S02]  /*4620*/  ISETP.GE.AND P4, PT, R8, R165, PT ;  /* 0x000000a50800720c */ /* 0x000fe40003f86270 */
[----:B------:R-:W1:Y:S01]  /*4630*/  LDSM.16.M88.4 R8, [R200+0x7800] ;  /* 0x00780000c808783b */ /* 0x000e620000000200 */
[----:B------:R-:W-:Y:S01]  /*4640*/  HMMA.16816.F32.BF16 R32, R60, R48, R32 ;  /* 0x000000303c20723c */ /* 0x000fe20000041820 */
[----:B------:R-:W-:-:S07]  /*4650*/  DEPBAR.LE SB0, 0x0 ;  /* 0x000080000000791a */ /* 0x000fce0000000000 */
[C---:B--2---:R-:W-:Y:S08]  /*4660*/  HMMA.16816.F32.BF16 R28, R12.reuse, R38, R28 ;  /* 0x000000260c1c723c */ /* 0x044ff0000004181c */
[----:B---3--:R-:W-:Y:S08]  /*4670*/  HMMA.16816.F32.BF16 R24, R12, R72, R24 ;  /* 0x000000480c18723c */ /* 0x008ff00000041818 */
[----:B------:R-:W-:Y:S08]  /*4680*/  HMMA.16816.F32.BF16 R56, R60, R54, R56 ;  /* 0x000000363c38723c */ /* 0x000ff00000041838 */
[----:B------:R-:W-:Y:S01]  /*4690*/  HMMA.16816.F32.BF16 R20, R12, R74, R20 ;  /* 0x0000004a0c14723c */ /* 0x000fe20000041814 */
[----:B------:R-:W-:-:S02]  /*46a0*/  FSEL R44, R28, -INF , !P1 ;  /* 0xff8000001c2c7808 */ /* 0x000fc40004800000 */
[----:B------:R-:W-:Y:S02]  /*46b0*/  ISETP.GE.AND P1, PT, R16, R165, PT ;  /* 0x000000a51000720c */ /* 0x000fe40003f26270 */
[----:B------:R-:W-:Y:S02]  /*46c0*/  IADD3 R16, R0, 0x18, RZ ;  /* 0x0000001800107810 */ /* 0x000fe40007ffe0ff */
[----:B------:R-:W-:Y:S01]  /*46d0*/  FSEL R31, R31, -INF , !P2 ;  /* 0xff8000001f1f7808 */ /* 0x000fe20005000000 */
[----:B------:R-:W-:Y:S01]  /*46e0*/  HMMA.16816.F32.BF16 R68, R12, R40, R68 ;  /* 0x000000280c44723c */ /* 0x000fe20000041844 */
[----:B------:R-:W-:Y:S02]  /*46f0*/  ISETP.GE.AND P2, PT, R16, R232, PT ;  /* 0x000000e81000720c */ /* 0x000fe40003f46270 */
[----:B------:R-:W-:Y:S02]  /*4700*/  FSEL R28, R24, -INF , !P0 ;  /* 0xff800000181c7808 */ /* 0x000fe40004000000 */
[----:B------:R-:W-:-:S02]  /*4710*/  FSEL R19, R26, -INF , !P1 ;  /* 0xff8000001a137808 */ /* 0x000fc40004800000 */
[----:B------:R-:W-:Y:S01]  /*4720*/  FSEL R41, R30, -INF , !P4 ;  /* 0xff8000001e297808 */ /* 0x000fe20006000000 */
[----:B------:R-:W-:Y:S01]  /*4730*/  HMMA.16816.F32.BF16 R76, R60, R52, R76 ;  /* 0x000000343c4c723c */ /* 0x000fe2000004184c */
[----:B------:R-:W-:Y:S01]  /*4740*/  FSEL R30, R29, -INF , !P6 ;  /* 0xff8000001d1e7808 */ /* 0x000fe20007000000 */
[----:B------:R-:W-:Y:S01]  /*4750*/  BAR.SYNC.DEFER_BLOCKING 0x0 ;  /* 0x0000000000007b1d */ /* 0x000fe20000010000 */
[C---:B------:R-:W-:Y:S02]  /*4760*/  ISETP.GE.AND P4, PT, R7.reuse, R232, PT ;  /* 0x000000e80700720c */ /* 0x040fe40003f86270 */
[----:B------:R-:W-:Y:S02]  /*4770*/  ISETP.GE.AND P6, PT, R7, R165, PT ;  /* 0x000000a50700720c */ /* 0x000fe40003fc6270 */
[----:B------:R-:W-:Y:S01]  /*4780*/  IADD3 R7, R0, 0x19, RZ ;  /* 0x0000001900077810 */ /* 0x000fe20007ffe0ff */
[----:B------:R-:W-:Y:S01]  /*4790*/  HMMA.16816.F32.BF16 R64, R12, R42, R64 ;  /* 0x0000002a0c40723c */ /* 0x000fe20000041840 */
[----:B------:R-:W-:-:S02]  /*47a0*/  FSEL R24, R25, -INF , !P4 ;  /* 0xff80000019187808 */ /* 0x000fc40006000000 */
[-C--:B------:R-:W-:Y:S02]  /*47b0*/  ISETP.GE.AND P0, PT, R16, R165.reuse, PT ;  /* 0x000000a51000720c */ /* 0x080fe40003f06270 */
[CC--:B------:R-:W-:Y:S02]  /*47c0*/  ISETP.GE.AND P1, PT, R7.reuse, R232.reuse, PT ;  /* 0x000000e80700720c */ /* 0x0c0fe40003f26270 */
[----:B------:R-:W-:Y:S01]  /*47d0*/  ISETP.GE.AND P4, PT, R7, R165, PT ;  /* 0x000000a50700720c */ /* 0x000fe20003f86270 */
[----:B------:R-:W-:Y:S01]  /*47e0*/  HMMA.16816.F32.BF16 R36, R12, R36, R32 ;  /* 0x000000240c24723c */ /* 0x000fe20000041820 */
[----:B------:R-:W-:Y:S02]  /*47f0*/  FSEL R27, R27, -INF , !P6 ;  /* 0xff8000001b1b7808 */ /* 0x000fe40007000000 */
[----:B------:R-:W-:Y:S02]  /*4800*/  IADD3 R7, R0, 0x21, RZ ;  /* 0x0000002100077810 */ /* 0x000fe40007ffe0ff */
[----:B------:R-:W-:-:S02]  /*4810*/  ISETP.GE.AND P6, PT, R17, R232, PT ;  /* 0x000000e81100720c */ /* 0x000fc40003fc6270 */
[----:B------:R-:W-:Y:S01]  /*4820*/  FSEL R16, R20, -INF , !P2 ;  /* 0xff80000014107808 */ /* 0x000fe20005000000 */
[C---:B-1----:R-:W-:Y:S01]  /*4830*/  HMMA.16816.F32.BF16 R56, R12.reuse, R10, R56 ;  /* 0x0000000a0c38723c */ /* 0x042fe20000041838 */
[----:B------:R-:W-:Y:S02]  /*4840*/  ISETP.GE.AND P2, PT, R17, R165, PT ;  /* 0x000000a51100720c */ /* 0x000fe40003f46270 */
[----:B------:R-:W-:Y:S02]  /*4850*/  IADD3 R20, R0, 0x28, RZ ;  /* 0x0000002800147810 */ /* 0x000fe40007ffe0ff */
[----:B------:R-:W-:Y:S02]  /*4860*/  FSEL R17, R22, -INF , !P0 ;  /* 0xff80000016117808 */ /* 0x000fe40004000000 */
[----:B------:R-:W-:Y:S01]  /*4870*/  FSEL R18, R21, -INF , !P1 ;  /* 0xff80000015127808 */ /* 0x000fe20004800000 */
[----:B------:R-:W-:Y:S01]  /*4880*/  HMMA.16816.F32.BF16 R76, R12, R8, R76 ;  /* 0x000000080c4c723c */ /* 0x000fe2000004184c */
[----:B------:R-:W-:-:S02]  /*4890*/  ISETP.GE.AND P0, PT, R7, R232, PT ;  /* 0x000000e80700720c */ /* 0x000fc40003f06270 */
[-C--:B------:R-:W-:Y:S02]  /*48a0*/  ISETP.GE.AND P1, PT, R7, R165.reuse, PT ;  /* 0x000000a50700720c */ /* 0x080fe40003f26270 */
[----:B------:R-:W-:Y:S02]  /*48b0*/  FSEL R7, R23, -INF , !P4 ;  /* 0xff80000017077808 */ /* 0x000fe40006000000 */
[----:B------:R-:W-:Y:S02]  /*48c0*/  FSEL R98, R68, -INF , !P6 ;  /* 0xff80000044627808 */ /* 0x000fe40007000000 */
[C---:B------:R-:W-:Y:S02]  /*48d0*/  ISETP.GE.AND P4, PT, R20.reuse, R232, PT ;  /* 0x000000e81400720c */ /* 0x040fe40003f86270 */
[----:B------:R-:W-:Y:S02]  /*48e0*/  ISETP.GE.AND P6, PT, R20, R165, PT ;  /* 0x000000a51400720c */ /* 0x000fe40003fc6270 */
[----:B------:R-:W-:-:S02]  /*48f0*/  IADD3 R20, R0, 0x29, RZ ;  /* 0x0000002900147810 */ /* 0x000fc40007ffe0ff */
[----:B------:R-:W-:Y:S02]  /*4900*/  FSEL R32, R69, -INF , !P0 ;  /* 0xff80000045207808 */ /* 0x000fe40004000000 */
[----:B------:R-:W-:Y:S02]  /*4910*/  IADD3 R8, R0, 0x30, RZ ;  /* 0x0000003000087810 */ /* 0x000fe40007ffe0ff */
[----:B------:R-:W-:Y:S02]  /*4920*/  ISETP.GE.AND P0, PT, R20, R165, PT ;  /* 0x000000a51400720c */ /* 0x000fe40003f06270 */
[----:B------:R-:W-:Y:S02]  /*4930*/  FSEL R97, R71, -INF , !P1 ;  /* 0xff80000047617808 */ /* 0x000fe40004800000 */
[----:B------:R-:W-:Y:S02]  /*4940*/  FSEL R96, R64, -INF , !P4 ;  /* 0xff80000040607808 */ /* 0x000fe40006000000 */
[----:B------:R-:W-:-:S02]  /*4950*/  ISETP.GE.AND P1, PT, R8, R232, PT ;  /* 0x000000e80800720c */ /* 0x000fc40003f26270 */
[----:B------:R-:W-:Y:S02]  /*4960*/  ISETP.GE.AND P4, PT, R8, R165, PT ;  /* 0x000000a50800720c */ /* 0x000fe40003f86270 */
[----:B------:R-:W-:Y:S02]  /*4970*/  FSEL R99, R67, -INF , !P0 ;  /* 0xff80000043637808 */ /* 0x000fe40004000000 */
[----:B------:R-:W-:Y:S02]  /*4980*/  FSEL R39, R39, -INF , !P3 ;  /* 0xff80000027277808 */ /* 0x000fe40005800000 */
[C---:B------:R-:W-:Y:S02]  /*4990*/  IADD3 R9, R0.reuse, 0x31, RZ ;  /* 0x0000003100097810 */ /* 0x040fe40007ffe0ff */
[C---:B------:R-:W-:Y:S02]  /*49a0*/  ISETP.GE.AND P0, PT, R0.reuse, R232, PT ;  /* 0x000000e80000720c */ /* 0x040fe40003f06270 */
[----:B------:R-:W-:-:S02]  /*49b0*/  IADD3 R8, R0, 0x38, RZ ;  /* 0x0000003800087810 */ /* 0x000fc40007ffe0ff */
[CC--:B------:R-:W-:Y:S02]  /*49c0*/  ISETP.GE.AND P3, PT, R0.reuse, R165.reuse, PT ;  /* 0x000000a50000720c */ /* 0x0c0fe40003f66270 */
[----:B------:R-:W-:Y:S02]  /*49d0*/  IADD3 R0, R0, 0x39, RZ ;  /* 0x0000003900007810 */ /* 0x000fe40007ffe0ff */
[----:B------:R-:W-:Y:S02]  /*49e0*/  FSEL R36, R36, -INF , !P0 ;  /* 0xff80000024247808 */ /* 0x000fe40004000000 */
[----:B------:R-:W-:Y:S02]  /*49f0*/  ISETP.GE.AND P0, PT, R0, R165, PT ;  /* 0x000000a50000720c */ /* 0x000fe40003f06270 */
[----:B------:R-:W-:Y:S02]  /*4a00*/  FSEL R101, R70, -INF , !P2 ;  /* 0xff80000046657808 */ /* 0x000fe40005000000 */
[----:B------:R-:W-:-:S02]  /*4a10*/  FSEL R117, R59, -INF , !P0 ;  /* 0xff8000003b757808 */ /* 0x000fc40004000000 */
[----:B------:R-:W-:Y:S02]  /*4a20*/  PLOP3.LUT P0, PT, PT, PT, UP0, 0x80, 0x0 ;  /* 0x000000000000781c */ /* 0x000fe40003f0f008 */
[----:B------:R-:W-:Y:S02]  /*4a30*/  ISETP.GE.AND P2, PT, R20, R232, PT ;  /* 0x000000e81400720c */ /* 0x000fe40003f46270 */
[----:B------:R-:W-:Y:S02]  /*4a40*/  FSEL R95, R66, -INF , !P6 ;  /* 0xff800000425f7808 */ /* 0x000fe40007000000 */
[----:B------:R-:W-:Y:S02]  /*4a50*/  FSEL R94, R65, -INF , !P2 ;  /* 0xff800000415e7808 */ /* 0x000fe40005000000 */
[----:B------:R-:W-:Y:S02]  /*4a60*/  FSEL R10, R37, -INF , !P5 ;  /* 0xff800000250a7808 */ /* 0x000fe40006800000 */
[----:B------:R-:W-:-:S02]  /*4a70*/  FSEL R92, R76, -INF , !P1 ;  /* 0xff8000004c5c7808 */ /* 0x000fc40004800000 */
[----:B------:R-:W-:Y:S02]  /*4a80*/  FSEL R93, R78, -INF , !P4 ;  /* 0xff8000004e5d7808 */ /* 0x000fe40006000000 */
[CC--:B------:R-:W-:Y:S02]  /*4a90*/  ISETP.GE.AND P6, PT, R9.reuse, R232.reuse, PT ;  /* 0x000000e80900720c */ /* 0x0c0fe40003fc6270 */
[-C--:B------:R-:W-:Y:S02]  /*4aa0*/  ISETP.GE.AND P2, PT, R9, R165.reuse, PT ;  /* 0x000000a50900720c */ /* 0x080fe40003f46270 */
[CC--:B------:R-:W-:Y:S02]  /*4ab0*/  ISETP.GE.AND P5, PT, R8.reuse, R232.reuse, PT ;  /* 0x000000e80800720c */ /* 0x0c0fe40003fa6270 */
[----:B------:R-:W-:Y:S02]  /*4ac0*/  ISETP.GE.AND P1, PT, R8, R165, PT ;  /* 0x000000a50800720c */ /* 0x000fe40003f26270 */
        /* <DEDUP_REMOVED lines=38> */
[C---:B------:R-:W-:Y:S02]  /*4d30*/  @!P6 LEA R14, P1, R11.reuse, c[0x0][0x168], 0x1 ;  /* 0x00005a000b0eea11 */ /* 0x040fe400078208ff */
[----:B------:R-:W-:Y:S01]  /*4d40*/  IADD3.X R2, R2, UR7, RZ, P2, !PT ;  /* 0x0000000702027c10 */ /* 0x000fe200097fe4ff */
[----:B------:R1:W-:Y:S01]  /*4d50*/  @P4 STS.128 [R248+0xc000], RZ ;  /* 0x00c000fff8004388 */ /* 0x0003e20000000c00 */
[----:B------:R-:W-:-:S02]  /*4d60*/  @!P5 LEA R12, P2, R11, c[0x0][0x168], 0x1 ;  /* 0x00005a000b0cda11 */ /* 0x000fc400078408ff */
[C-C-:B------:R-:W-:Y:S01]  /*4d70*/  @!P6 LEA.HI.X R15, R11.reuse, c[0x0][0x16c], R2.reuse, 0x1, P1 ;  /* 0x00005b000b0fea11 */ /* 0x140fe200008f0c02 */
[----:B------:R-:W-:Y:S01]  /*4d80*/  @!PT LDS RZ, [RZ] ;  /* 0x00000000fffff984 */ /* 0x000fe20000000800 */
[----:B------:R-:W-:Y:S01]  /*4d90*/  @!PT LDS RZ, [RZ] ;  /* 0x00000000fffff984 */ /* 0x000fe20000000800 */
[----:B------:R-:W-:Y:S01]  /*4da0*/  @!PT LDS RZ, [RZ] ;  /* 0x00000000fffff984 */ /* 0x000fe20000000800 */
[----:B------:R4:W-:Y:S01]  /*4db0*/  @!P4 LDGSTS.E.BYPASS.LTC128B.128 [R248+0xc000], [R8.64+0x100] ;  /* 0x0c00010008f8cfae */ /* 0x0009e2000b901d50 */
[C---:B------:R-:W-:Y:S02]  /*4dc0*/  @!P4 LEA R46, P1, R11.reuse, c[0x0][0x168], 0x1 ;  /* 0x00005a000b2eca11 */ /* 0x040fe400078208ff */
[C-C-:B------:R-:W-:Y:S01]  /*4dd0*/  @!P5 LEA.HI.X R13, R11.reuse, c[0x0][0x16c], R2.reuse, 0x1, P2 ;  /* 0x00005b000b0dda11 */ /* 0x140fe200010f0c02 */
        /* <DEDUP_REMOVED lines=17> */
[----:B------:R1:W-:Y:S01]  /*4ef0*/  @!P5 LDGSTS.E.BYPASS.LTC128B.128 [R248+0xa800], [R12.64+0x80] ;  /* 0x0a8000800cf8dfae */ /* 0x0003e2000b901d50 */
[----:B----4-:R-:W-:-:S03]  /*4f00*/  IADD3 R9, P1, R11, UR6, RZ ;  /* 0x000000060b097c10 */ /* 0x010fc6000ff3e0ff */
[----:B------:R4:W-:Y:S01]  /*4f10*/  @P4 STS.128 [R248+0xc800], RZ ;  /* 0x00c800fff8004388 */ /* 0x0009e20000000c00 */
[----:B---3--:R-:W-:-:S03]  /*4f20*/  @!P6 LEA R34, P2, R9, c[0x0][0x168], 0x1 ;  /* 0x00005a000922ea11 */ /* 0x008fc600078408ff */
[----:B------:R-:W-:Y:S01]  /*4f30*/  @!PT LDS RZ, [RZ] ;  /* 0x00000000fffff984 */ /* 0x000fe20000000800 */
[----:B------:R-:W-:Y:S01]  /*4f40*/  @!PT LDS RZ, [RZ] ;  /* 0x00000000fffff984 */ /* 0x000fe20000000800 */
[----:B------:R-:W-:Y:S01]  /*4f50*/  @!PT LDS RZ, [RZ] ;  /* 0x00000000fffff984 */ /* 0x000fe20000000800 */
[----:B------:R3:W-:Y:S01]  /*4f60*/  @!P4 LDGSTS.E.BYPASS.LTC128B.128 [R248+0xc800], [R46.64+0x100] ;  /* 0x0c8001002ef8cfae */ /* 0x0007e2000b901d50 */
[----:B------:R-:W-:Y:S02]  /*4f70*/  IADD3.X R2, R2, UR7, RZ, P1, !PT ;  /* 0x0000000702027c10 */ /* 0x000fe40008ffe4ff */
[C---:B-----5:R-:W-:Y:S01]  /*4f80*/  @!P5 LEA R20, P1, R9.reuse, c[0x0][0x168], 0x1 ;  /* 0x00005a000914da11 */ /* 0x060fe200078208ff */
[----:B------:R4:W-:Y:S01]  /*4f90*/  @P3 STS.128 [R248+0xe800], RZ ;  /* 0x00e800fff8003388 */ /* 0x0009e20000000c00 */
[C-C-:B------:R-:W-:Y:S02]  /*4fa0*/  @!P6 LEA.HI.X R35, R9.reuse, c[0x0][0x16c], R2.reuse, 0x1, P2 ;  /* 0x00005b000923ea11 */ /* 0x140fe400010f0c02 */
[C---:B------:R-:W-:Y:S01]  /*4fb0*/  @!P5 LEA.HI.X R21, R9.reuse, c[0x0][0x16c], R2, 0x1, P1 ;  /* 0x00005b000915da11 */ /* 0x040fe200008f0c02 */
        /* <DEDUP_REMOVED lines=11> */
[C---:B------:R-:W-:Y:S02]  /*5070*/  IADD3 R0, P2, R9.reuse, UR6, RZ ;  /* 0x0000000609007c10 */ /* 0x040fe4000ff5e0ff */
[C---:B-1----:R-:W-:Y:S01]  /*5080*/  @!P3 LEA R12, P1, R9.reuse, c[0x0][0x168], 0x1 ;  /* 0x00005a00090cba11 */ /* 0x042fe200078208ff */
[----:B------:R4:W-:Y:S03]  /*5090*/  @P5 STS.128 [R248+0xb000], RZ ;  /* 0x00b000fff8005388 */ /* 0x0009e60000000c00 */
[----:B------:R-:W-:Y:S01]  /*50a0*/  @!P3 LEA.HI.X R13, R9, c[0x0][0x16c], R2, 0x1, P1 ;  /* 0x00005b00090dba11 */ /* 0x000fe200008f0c02 */
[----:B------:R-:W-:Y:S01]  /*50b0*/  @!PT LDS RZ, [RZ] ;  /* 0x00000000fffff984 */ /* 0x000fe20000000800 */
[----:B------:R-:W-:Y:S01]  /*50c0*/  @!PT LDS RZ, [RZ] ;  /* 0x00000000fffff984 */ /* 0x000fe20000000800 */
[----:B------:R-:W-:Y:S01]  /*50d0*/  @!PT LDS RZ, [RZ] ;  /* 0x00000000fffff984 */ /* 0x000fe20000000800 */
[----:B------:R4:W-:Y:S01]  /*50e0*/  @!P5 LDGSTS.E.BYPASS.LTC128B.128 [R248+0xb000], [R20.64+0x80] ;  /* 0x0b00008014f8dfae */ /* 0x0009e2000b901d50 */
[----:B------:R-:W-:Y:S02]  /*50f0*/  IADD3.X R9, R2, UR7, RZ, P2, !PT ;  /* 0x0000000702097c10 */ /* 0x000fe400097fe4ff */
[C---:B---3--:R-:W-:Y:S01]  /*5100*/  @!P6 LEA R46, P1, R0.reuse, c[0x0][0x168], 0x1 ;  /* 0x00005a00002eea11 */ /* 0x048fe200078208ff */
[----:B------:R4:W-:Y:S01]  /*5110*/  @P4 STS.128 [R248+0xd000], RZ ;  /* 0x00d000fff8004388 */ /* 0x0009e20000000c00 */
[----:B------:R-:W-:-:S02]  /*5120*/  @!P5 LEA R48, P2, R0, c[0x0][0x168], 0x1 ;  /* 0x00005a000030da11 */ /* 0x000fc400078408ff */
[C-C-:B------:R-:W-:Y:S01]  /*5130*/  @!P6 LEA.HI.X R47, R0.reuse, c[0x0][0x16c], R9.reuse, 0x1, P1 ;  /* 0x00005b00002fea11 */ /* 0x140fe200008f0c09 */
[----:B------:R-:W-:Y:S01]  /*5140*/  @!PT LDS RZ, [RZ] ;  /* 0x00000000fffff984 */ /* 0x000fe20000000800 */
[----:B------:R-:W-:Y:S01]  /*5150*/  @!PT LDS RZ, [RZ] ;  /* 0x00000000fffff984 */ /* 0x000fe20000000800 */
[----:B------:R-:W-:Y:S01]  /*5160*/  @!PT LDS RZ, [RZ] ;  /* 0x00000000fffff984 */ /* 0x000fe20000000800 */
[----:B------:R4:W-:Y:S01]  /*5170*/  @!P4 LDGSTS.E.BYPASS.LTC128B.128 [R248+0xd000], [R14.64+0x100] ;  /* 0x0d0001000ef8cfae */ /* 0x0009e2000b901d50 */
[C-C-:B------:R-:W-:Y:S02]  /*5180*/  @!P5 LEA.HI.X R49, R0.reuse, c[0x0][0x16c], R9.reuse, 0x1, P2 ;  /* 0x00005b000031da11 */ /* 0x140fe400010f0c09 */
[C---:B-----5:R-:W-:Y:S01]  /*5190*/  @!P4 LEA R42, P1, R0.reuse, c[0x0][0x168], 0x1 ;  /* 0x00005a00002aca11 */ /* 0x060fe200078208ff */
[----:B------:R4:W-:Y:S03]  /*51a0*/  @P3 STS.128 [R248+0xf000], RZ ;  /* 0x00f000fff8003388 */ /* 0x0009e60000000c00 */
[----:B------:R-:W-:Y:S01]  /*51b0*/  @!P4 LEA.HI.X R43, R0, c[0x0][0x16c], R9, 0x1, P1 ;  /* 0x00005b00002bca11 */ /* 0x000fe200008f0c09 */
        /* <DEDUP_REMOVED lines=27> */
.L_x_490:
[----:B------:R-:W-:Y:S05]  /*5370*/  BSYNC B0 ;  /* 0x0000000000007941 */ /* 0x000fea0003800000 */
.L_x_489:
[----:B------:R-:W0:Y:S02]  /*5380*/  LDGDEPBAR ;  /* 0x00000000000079af */ /* 0x000e240000000000 */
.L_x_488:
[----:B------:R-:W-:Y:S01]  /*5390*/  FMNMX.FTZ R2, R38, R39, !PT ;  /* 0x0000002726027209 */ /* 0x000fe20007810000 */
[----:B------:R-:W-:Y:S01]  /*53a0*/  IMAD.WIDE.U32 R84, R224, -0x326172a9, RZ ;  /* 0xcd9e8d57e0547825 */ /* 0x000fe200078e00ff */
[----:B-1----:R-:W-:Y:S01]  /*53b0*/  FMNMX.FTZ R9, R36, R10, !PT ;  /* 0x0000000a24097209 */ /* 0x002fe20007810000 */
[----:B------:R-:W-:Y:S01]  /*53c0*/  USHF.L.U32 UR4, UR22, 0x1, URZ ;  /* 0x0000000116047899 */ /* 0x000fe2000800063f */
[----:B------:R-:W-:Y:S01]  /*53d0*/  FMNMX.FTZ R2, R41, R2, !PT ;  /* 0x0000000229027209 */ /* 0x000fe20007810000 */
[----:B------:R-:W-:Y:S01]  /*53e0*/  UIADD3 UR5, UR19, -0x4498517b, URZ ;  /* 0xbb67ae8513057890 */ /* 0x000fe2000fffe03f */
[----:B------:R-:W-:Y:S01]  /*53f0*/  FMNMX.FTZ R9, R44, R9, !PT ;  /* 0x000000092c097209 */ /* 0x000fe20007810000 */
[----:B------:R-:W-:Y:S01]  /*5400*/  ULOP3.LUT UR14, UR4, UR19, URZ, 0x3c, !UPT ;  /* 0x00000013040e7292 */ /* 0x000fe2000f8e3c3f */
[----:B------:R-:W-:Y:S01]  /*5410*/  FMNMX.FTZ R2, R31, R2, !PT ;  /* 0x000000021f027209 */ /* 0x000fe20007810000 */
[----:B------:R-:W-:Y:S01]  /*5420*/  IMAD.WIDE.U32 R86, R215, -0x2daee0ad, RZ ;  /* 0xd2511f53d7567825 */ /* 0x000fe200078e00ff */
[----:B------:R-:W-:Y:S01]  /*5430*/  FMNMX.FTZ R9, R30, R9, !PT ;  /* 0x000000091e097209 */ /* 0x000fe20007810000 */
[----:B------:R-:W-:Y:S01]  /*5440*/  UIADD3 UR35, UR18, -0x61c88647, URZ ;  /* 0x9e3779b912237890 */ /* 0x000fe2000fffe03f */
[----:B------:R-:W-:Y:S01]  /*5450*/  FMNMX.FTZ R2, R19, R2, !PT ;  /* 0x0000000213027209 */ /* 0x000fe20007810000 */
[----:B------:R-:W-:Y:S01]  /*5460*/  UIADD3 UR34, UR18, 0x3c6ef372, URZ ;  /* 0x3c6ef37212227890 */ /* 0x000fe2000fffe03f */
[----:B------:R-:W-:Y:S01]  /*5470*/  FMNMX.FTZ R9, R28, R9, !PT ;  /* 0x000000091c097209 */ /* 0x000fe20007810000 */
[----:B------:R-:W-:Y:S01]  /*5480*/  UIADD3 UR33, UR19, 0x76cf5d0a, URZ ;  /* 0x76cf5d0a13217890 */ /* 0x000fe2000fffe03f */
[----:B------:R-:W-:Y:S01]  /*5490*/  FMNMX.FTZ R2, R27, R2, !PT ;  /* 0x000000021b027209 */ /* 0x000fe20007810000 */
[----:B------:R-:W-:Y:S01]  /*54a0*/  UIADD3 UR31, UR19, 0x32370b8f, URZ ;  /* 0x32370b8f131f7890 */ /* 0x000fe2000fffe03f */
[----:B------:R-:W-:Y:S01]  /*54b0*/  FMNMX.FTZ R9, R24, R9, !PT ;  /* 0x0000000918097209 */ /* 0x000fe20007810000 */
[----:B------:R-:W-:Y:S01]  /*54c0*/  UIADD3 UR32, UR18, -0x255992d5, URZ ;  /* 0xdaa66d2b12207890 */ /* 0x000fe2000fffe03f */
[----:B------:R-:W-:Y:S01]  /*54d0*/  FMNMX.FTZ R2, R17, R2, !PT ;  /* 0x0000000211027209 */ /* 0x000fe20007810000 */
[----:B------:R-:W-:Y:S01]  /*54e0*/  UIADD3 UR29, UR18, 0x78dde6e4, URZ ;  /* 0x78dde6e4121d7890 */ /* 0x000fe2000fffe03f */
[----:B------:R-:W-:Y:S01]  /*54f0*/  FMNMX.FTZ R9, R16, R9, !PT ;  /* 0x0000000910097209 */ /* 0x000fe20007810000 */
[----:B------:R-:W-:Y:S01]  /*5500*/  UIADD3 UR27, UR19, -0x126145ec, URZ ;  /* 0xed9eba14131b7890 */ /* 0x000fe2000fffe03f */
[----:B------:R-:W-:Y:S01]  /*5510*/  FMNMX.FTZ R2, R7, R2, !PT ;  /* 0x0000000207027209 */ /* 0x000fe20007810000 */
[----:B------:R-:W-:Y:S01]  /*5520*/  IMAD.SHL.U32 R208, R4, 0x2, RZ ;  /* 0x0000000204d07824 */ /* 0x000fe200078e00ff */
[----:B------:R-:W-:Y:S01]  /*5530*/  FMNMX.FTZ R9, R18, R9, !PT ;  /* 0x0000000912097209 */ /* 0x000fe20007810000 */
[----:B------:R-:W-:Y:S01]  /*5540*/  UIADD3 UR23, UR18, 0x1715609d, URZ ;  /* 0x1715609d12177890 */ /* 0x000fe2000fffe03f */
[----:B------:R-:W-:Y:S01]  /*5550*/  FMNMX.FTZ R2, R101, R2, !PT ;  /* 0x0000000265027209 */ /* 0x000fe20007810000 */
[--C-:B------:R-:W-:Y:S01]  /*5560*/  IMAD R206, R5, 0x2, R208.reuse ;  /* 0x0000000205ce7824 */ /* 0x100fe200078e02d0 */
[----:B------:R-:W-:Y:S01]  /*5570*/  FMNMX.FTZ R9, R98, R9, !PT ;  /* 0x0000000962097209 */ /* 0x000fe20007810000 */
[----:B------:R-:W-:Y:S01]  /*5580*/  IMAD R124, R247, 0x10000, R247 ;  /* 0x00010000f77c7824 */ /* 0x000fe200078e02f7 */
[----:B------:R-:W-:Y:S01]  /*5590*/  FMNMX.FTZ R2, R97, R2, !PT ;  /* 0x0000000261027209 */ /* 0x000fe20007810000 */
[----:B------:R-:W-:Y:S01]  /*55a0*/  IMAD R205, R3, 0x2, R208 ;  /* 0x0000000203cd7824 */ /* 0x000fe200078e02d0 */
[----:B------:R-:W-:Y:S01]  /*55b0*/  FMNMX.FTZ R9, R32, R9, !PT ;  /* 0x0000000920097209 */ /* 0x000fe20007810000 */
[----:B------:R-:W-:Y:S01]  /*55c0*/  LDSM.16.MT88.4 R144, [R206+0x10000] ;  /* 0x01000000ce90783b */ /* 0x000fe20000004200 */
        /* <DEDUP_REMOVED lines=8> */
[----:B------:R-:W-:Y:S01]  /*5650*/  FMNMX.FTZ R2, R93, R2, !PT ;  /* 0x000000025d027209 */ /* 0x000fe20007810000 */
[----:B------:R-:W-:Y:S01]  /*5660*/  ULOP3.LUT UR4, UR4, UR19, URZ, 0x3c, !UPT ;  /* 0x0000001304047292 */ /* 0x000fe2000f8e3c3f */
        /* <DEDUP_REMOVED lines=11> */
[----:B------:R-:W-:-:S03]  /*5720*/  LOP3.LUT R225, R6, UR18, RZ, 0x3c, !PT ;  /* 0x0000001206e17c12 */ /* 0x000fc6000f8e3cff */
[----:B------:R-:W1:Y:S01]  /*5730*/  SHFL.BFLY PT, R11, R2, 0x2, 0x1f ;  /* 0x0c401f00020b7f89 */ /* 0x000e6200000e0000 */
[----:B------:R-:W-:-:S03]  /*5740*/  LOP3.LUT R178, R85, R225, RZ, 0x3c, !PT ;  /* 0x000000e155b27212 */ /* 0x000fc600078e3cff */
[----:B------:R-:W2:Y:S02]  /*5750*/  SHFL.BFLY PT, R9, R8, 0x2, 0x1f ;  /* 0x0c401f0008097f89 */ /* 0x000ea400000e0000 */
[----:B------:R-:W-:Y:S02]  /*5760*/  IMAD.WIDE.U32 R178, R178, -0x2daee0ad, RZ ;  /* 0xd2511f53b2b27825 */ /* 0x000fe400078e00ff */
[----:B------:R-:W-:Y:S03]  /*5770*/  LDSM.16.MT88.4 R72, [R208+0x14000] ;  /* 0x01400000d048783b */ /* 0x000fe60000004200 */
[----:B------:R-:W-:Y:S01]  /*5780*/  LOP3.LUT R176, R179, UR5, R86, 0x96, !PT ;  /* 0x00000005b3b07c12 */ /* 0x000fe2000f8e9656 */
[----:B------:R-:W-:Y:S01]  /*5790*/  UIADD3 UR5, UR19, -0x56f99767, URZ ;  /* 0xa906689913057890 */ /* 0x000fe2000fffe03f */
[----:B----4-:R-:W-:Y:S01]  /*57a0*/  LDSM.16.MT88.4 R48, [R206+0x12000] ;  /* 0x01200000ce30783b */ /* 0x010fe20000004200 */
[----:B------:R-:W-:-:S02]  /*57b0*/  LOP3.LUT R86, R87, UR4, RZ, 0x3c, !PT ;  /* 0x0000000457567c12 */ /* 0x000fc4000f8e3cff */
[----:B------:R-:W-:Y:S01]  /*57c0*/  IMAD.WIDE.U32 R176, R176, -0x326172a9, RZ ;  /* 0xcd9e8d57b0b07825 */ /* 0x000fe200078e00ff */
[----:B------:R-:W-:Y:S04]  /*57d0*/  LDSM.16.MT88.4 R80, [R206+0x14000] ;  /* 0x01400000ce50783b */ /* 0x000fe80000004200 */
[----:B------:R-:W-:Y:S01]  /*57e0*/  LDSM.16.MT88.4 R88, [R205+0x14000] ;  /* 0x01400000cd58783b */ /* 0x000fe20000004200 */
[----:B-1----:R-:W-:-:S03]  /*57f0*/  FMNMX.FTZ R11, R2, R11, !PT ;  /* 0x0000000b020b7209 */ /* 0x002fc60007810000 */
[----:B------:R-:W-:Y:S01]  /*5800*/  STL [R1+0x78], R165 ;  /* 0x000078a501007387 */ /* 0x000fe20000100800 */
[----:B------:R-:W-:Y:S01]  /*5810*/  LOP3.LUT R2, R87, UR14, RZ, 0x3c, !PT ;  /* 0x0000000e57027c12 */ /* 0x000fe2000f8e3cff */
[----:B------:R-:W-:Y:S01]  /*5820*/  UIADD3 UR14, UR18, -0x4ab325aa, URZ ;  /* 0xb54cda56120e7890 */ /* 0x000fe2000fffe03f */
[----:B--2---:R-:W-:Y:S01]  /*5830*/  FMNMX.FTZ R9, R8, R9, !PT ;  /* 0x0000000908097209 */ /* 0x004fe20007810000 */
[----:B------:R-:W1:Y:S01]  /*5840*/  SHFL.BFLY PT, R0, R11, 0x1, 0x1f ;  /* 0x0c201f000b007f89 */ /* 0x000e6200000e0000 */
[----:B------:R-:W-:-:S03]  /*5850*/  IMAD.WIDE.U32 R86, R86, -0x326172a9, RZ ;  /* 0xcd9e8d5756567825 */ /* 0x000fc600078e00ff */
[----:B------:R-:W-:Y:S01]  /*5860*/  STL.64 [R1+0x70], R188 ;  /* 0x000070bc01007387 */ /* 0x000fe20000100a00 */
[----:B------:R-:W-:-:S03]  /*5870*/  IMAD.WIDE.U32 R174, R2, -0x326172a9, RZ ;  /* 0xcd9e8d5702ae7825 */ /* 0x000fc600078e00ff */
[----:B------:R-:W2:Y:S02]  /*5880*/  SHFL.BFLY PT, R2, R9, 0x1, 0x1f ;  /* 0x0c201f0009027f89 */ /* 0x000ea400000e0000 */
[----:B------:R-:W-:Y:S02]  /*5890*/  LOP3.LUT R6, R175, UR35, R84, 0x96, !PT ;  /* 0x00000023af067c12 */ /* 0x000fe4000f8e9654 */
[----:B------:R-:W-:Y:S02]  /*58a0*/  LOP3.LUT R174, R177, UR34, R174, 0x96, !PT ;  /* 0x00000022b1ae7c12 */ /* 0x000fe4000f8e96ae */
[----:B------:R-:W-:Y:S01]  /*58b0*/  LOP3.LUT R84, R87, UR35, R84, 0x96, !PT ;  /* 0x0000002357547c12 */ /* 0x000fe2000f8e9654 */
[----:B------:R-:W-:-:S04]  /*58c0*/  IMAD.WIDE.U32 R238, R6, -0x2daee0ad, RZ ;  /* 0xd2511f5306ee7825 */ /* 0x000fc800078e00ff */
[----:B------:R-:W-:Y:S01]  /*58d0*/  IMAD.WIDE.U32 R174, R174, -0x2daee0ad, RZ ;  /* 0xd2511f53aeae7825 */ /* 0x000fe200078e00ff */
[----:B------:R-:W-:-:S04]  /*58e0*/  LOP3.LUT R6, R239, UR33, R178, 0x96, !PT ;  /* 0x00000021ef067c12 */ /* 0x000fc8000f8e96b2 */
[----:B------:R-:W-:Y:S01]  /*58f0*/  LOP3.LUT R238, R175, UR31, R238, 0x96, !PT ;  /* 0x0000001fafee7c12 */ /* 0x000fe2000f8e96ee */
[----:B------:R-:W-:Y:S01]  /*5900*/  IMAD.WIDE.U32 R170, R6, -0x326172a9, RZ ;  /* 0xcd9e8d5706aa7825 */ /* 0x000fe200078e00ff */
[----:B-1----:R-:W-:-:S03]  /*5910*/  FMNMX.FTZ R0, R11, R0, !PT ;  /* 0x000000000b007209 */ /* 0x002fc60007810000 */
[----:B------:R-:W-:Y:S01]  /*5920*/  IMAD.WIDE.U32 R238, R238, -0x326172a9, RZ ;  /* 0xcd9e8d57eeee7825 */ /* 0x000fe200078e00ff */
[----:B------:R-:W-:Y:S02]  /*5930*/  LOP3.LUT R6, R171, UR32, R176, 0x96, !PT ;  /* 0x00000020ab067c12 */ /* 0x000fe4000f8e96b0 */
[----:B--2---:R-:W-:Y:S01]  /*5940*/  FMNMX.FTZ R2, R9, R2, !PT ;  /* 0x0000000209027209 */ /* 0x004fe20007810000 */
[----:B------:R-:W-:Y:S01]  /*5950*/  FMUL.FTZ R122, R0, c[0x0][0x23c] ;  /* 0x00008f00007a7a20 */ /* 0x000fe20000410000 */
[----:B------:R-:W-:Y:S01]  /*5960*/  LOP3.LUT R170, R239, UR29, R170, 0x96, !PT ;  /* 0x0000001defaa7c12 */ /* 0x000fe2000f8e96aa */
[----:B------:R-:W-:Y:S01]  /*5970*/  IMAD.WIDE.U32 R8, R6, -0x2daee0ad, RZ ;  /* 0xd2511f5306087825 */ /* 0x000fe200078e00ff */
[----:B------:R-:W-:-:S03]  /*5980*/  FSETP.NEU.FTZ.AND P1, PT, R0, -INF , PT ;  /* 0xff8000000000780b */ /* 0x000fc60003f3d000 */
[----:B------:R-:W-:Y:S01]  /*5990*/  IMAD.WIDE.U32 R170, R170, -0x2daee0ad, RZ ;  /* 0xd2511f53aaaa7825 */ /* 0x000fe200078e00ff */
[----:B------:R-:W-:Y:S02]  /*59a0*/  FSEL R122, R122, RZ, P1 ;  /* 0x000000ff7a7a7208 */ /* 0x000fe40000800000 */
[C---:B------:R-:W-:Y:S01]  /*59b0*/  FSETP.NEU.FTZ.AND P1, PT, R2.reuse, -INF , PT ;  /* 0xff8000000200780b */ /* 0x040fe20003f3d000 */
[----:B------:R-:W-:Y:S01]  /*59c0*/  FMUL.FTZ R235, R2, c[0x0][0x23c] ;  /* 0x00008f0002eb7a20 */ /* 0x000fe20000410000 */
[----:B------:R-:W-:Y:S01]  /*59d0*/  LOP3.LUT R172, R171, UR5, R8, 0x96, !PT ;  /* 0x00000005abac7c12 */ /* 0x000fe2000f8e9608 */
[----:B------:R-:W-:Y:S01]  /*59e0*/  FFMA.FTZ R236, R38, c[0x0][0x23c], -R122 ;  /* 0x00008f0026ec7a23 */ /* 0x000fe2000001087a */
[----:B------:R-:W-:Y:S01]  /*59f0*/  LOP3.LUT R174, R9, UR27, R174, 0x96, !PT ;  /* 0x0000001b09ae7c12 */ /* 0x000fe2000f8e96ae */
[----:B------:R-:W-:Y:S01]  /*5a00*/  FFMA.FTZ R233, R39, c[0x0][0x23c], -R122 ;  /* 0x00008f0027e97a23 */ /* 0x000fe2000001087a */
[----:B------:R-:W-:Y:S01]  /*5a10*/  FSEL R235, R235, RZ, P1 ;  /* 0x000000ffebeb7208 */ /* 0x000fe20000800000 */
[----:B------:R-:W-:-:S02]  /*5a20*/  IMAD.WIDE.U32 R172, R172, -0x326172a9, RZ ;  /* 0xcd9e8d57acac7825 */ /* 0x000fc400078e00ff */
[----:B------:R-:W-:Y:S02]  /*5a30*/  MUFU.EX2 R236, R236 ;  /* 0x000000ec00ec7308 */ /* 0x000fe40000000800 */
[--C-:B------:R-:W-:Y:S01]  /*5a40*/  FFMA.FTZ R234, R36, c[0x0][0x23c], -R235.reuse ;  /* 0x00008f0024ea7a23 */ /* 0x100fe200000108eb */
[----:B------:R-:W-:Y:S01]  /*5a50*/  LOP3.LUT R6, R172, 0xffff, RZ, 0xc0, !PT ;  /* 0x0000ffffac067812 */ /* 0x000fe200078ec0ff */
[--C-:B------:R-:W-:Y:S01]  /*5a60*/  FFMA.FTZ R223, R10, c[0x0][0x23c], -R235.reuse ;  /* 0x00008f000adf7a23 */ /* 0x100fe200000108eb */
[----:B------:R-:W-:Y:S01]  /*5a70*/  LOP3.LUT R11, R172, 0xff, RZ, 0xc0, !PT ;  /* 0x000000ffac0b7812 */ /* 0x000fe200078ec0ff */
[----:B------:R-:W-:Y:S01]  /*5a80*/  FFMA.FTZ R222, R41, c[0x0][0x23c], -R122 ;  /* 0x00008f0029de7a23 */ /* 0x000fe2000001087a */
[----:B------:R-:W-:Y:S01]  /*5a90*/  SHF.R.U32.HI R6, RZ, 0x8, R6 ;  /* 0x00000008ff067819 */ /* 0x000fe20000011606 */
[----:B------:R-:W1:Y:S01]  /*5aa0*/  MUFU.EX2 R233, R233 ;  /* 0x000000e900e97308 */ /* 0x000e620000000800 */
[----:B------:R-:W-:Y:S01]  /*5ab0*/  IMAD.WIDE.U32 R174, R174, -0x326172a9, RZ ;  /* 0xcd9e8d57aeae7825 */ /* 0x000fe200078e00ff */
[----:B------:R-:W-:Y:S01]  /*5ac0*/  SHF.R.U32.HI R9, RZ, 0x10, R172 ;  /* 0x00000010ff097819 */ /* 0x000fe200000116ac */
[----:B------:R-:W-:Y:S01]  /*5ad0*/  LDSM.16.MT88.4 R40, [R208+0x12000] ;  /* 0x01200000d028783b */ /* 0x000fe20000004200 */
[----:B------:R-:W-:Y:S01]  /*5ae0*/  PRMT R11, R11, 0x5410, R6 ;  /* 0x000054100b0b7816 */ /* 0x000fe20000000006 */
[----:B------:R-:W-:Y:S01]  /*5af0*/  FFMA.FTZ R123, R31, c[0x0][0x23c], -R122 ;  /* 0x00008f001f7b7a23 */ /* 0x000fe2000001087a */
[----:B------:R-:W-:Y:S01]  /*5b00*/  LOP3.LUT R6, R173, UR14, R174, 0x96, !PT ;  /* 0x0000000ead067c12 */ /* 0x000fe2000f8e96ae */
[--C-:B------:R-:W-:Y:S01]  /*5b10*/  FFMA.FTZ R230, R44, c[0x0][0x23c], -R235.reuse ;  /* 0x00008f002ce67a23 */ /* 0x100fe200000108eb */
[----:B------:R-:W-:Y:S01]  /*5b20*/  MUFU.EX2 R234, R234 ;  /* 0x000000ea00ea7308 */ /* 0x000fe20000000800 */
[--C-:B------:R-:W-:Y:S01]  /*5b30*/  FFMA.FTZ R125, R30, c[0x0][0x23c], -R235.reuse ;  /* 0x00008f001e7d7a23 */ /* 0x100fe200000108eb */
[C---:B------:R-:W-:Y:S01]  /*5b40*/  LOP3.LUT R10, R6.reuse, 0xffff, RZ, 0xc0, !PT ;  /* 0x0000ffff060a7812 */ /* 0x040fe200078ec0ff */
[----:B------:R-:W-:Y:S01]  /*5b50*/  FFMA.FTZ R126, R19, c[0x0][0x23c], -R122 ;  /* 0x00008f00137e7a23 */ /* 0x000fe2000001087a */
[----:B------:R-:W-:Y:S01]  /*5b60*/  SHF.R.U32.HI R13, RZ, 0x10, R6 ;  /* 0x00000010ff0d7819 */ /* 0x000fe20000011606 */
[----:B------:R-:W-:Y:S01]  /*5b70*/  FFMA.FTZ R217, R27, c[0x0][0x23c], -R122 ;  /* 0x00008f001bd97a23 */ /* 0x000fe2000001087a */
[----:B------:R-:W-:Y:S01]  /*5b80*/  LOP3.LUT R15, R6, 0xff, RZ, 0xc0, !PT ;  /* 0x000000ff060f7812 */ /* 0x000fe200078ec0ff */
[--C-:B------:R-:W-:Y:S01]  /*5b90*/  FFMA.FTZ R221, R16, c[0x0][0x23c], -R235.reuse ;  /* 0x00008f0010dd7a23 */ /* 0x100fe200000108eb */
[----:B------:R-:W2:Y:S01]  /*5ba0*/  MUFU.EX2 R223, R223 ;  /* 0x000000df00df7308 */ /* 0x000ea20000000800 */
[----:B------:R-:W-:Y:S01]  /*5bb0*/  SHF.R.U32.HI R10, RZ, 0x8, R10 ;  /* 0x00000008ff0a7819 */ /* 0x000fe2000001160a */
[--C-:B------:R-:W-:Y:S01]  /*5bc0*/  FFMA.FTZ R218, R18, c[0x0][0x23c], -R235.reuse ;  /* 0x00008f0012da7a23 */ /* 0x100fe200000108eb */
[----:B------:R-:W-:Y:S01]  /*5bd0*/  SHF.R.U32.HI R6, RZ, 0x18, R6 ;  /* 0x00000018ff067819 */ /* 0x000fe20000011606 */
[----:B------:R-:W-:Y:S01]  /*5be0*/  FFMA.FTZ R216, R17, c[0x0][0x23c], -R122 ;  /* 0x00008f0011d87a23 */ /* 0x000fe2000001087a */
[----:B------:R-:W-:Y:S01]  /*5bf0*/  LOP3.LUT R13, R13, 0xff, RZ, 0xc0, !PT ;  /* 0x000000ff0d0d7812 */ /* 0x000fe200078ec0ff */
[--C-:B------:R-:W-:Y:S01]  /*5c00*/  FFMA.FTZ R127, R28, c[0x0][0x23c], -R235.reuse ;  /* 0x00008f001c7f7a23 */ /* 0x100fe200000108eb */
[----:B-1----:R-:W-:Y:S01]  /*5c10*/  F2FP.BF16.PACK_AB R185, R233, R236 ;  /* 0x000000ece9b9723e */ /* 0x002fe200000010ff */
[----:B------:R-:W-:Y:S01]  /*5c20*/  MUFU.EX2 R222, R222 ;  /* 0x000000de00de7308 */ /* 0x000fe20000000800 */
[----:B------:R-:W-:Y:S01]  /*5c30*/  PRMT R15, R15, 0x5410, R10 ;  /* 0x000054100f0f7816 */ /* 0x000fe2000000000a */
[----:B------:R-:W-:Y:S01]  /*5c40*/  FFMA.FTZ R220, R24, c[0x0][0x23c], -R235 ;  /* 0x00008f0018dc7a23 */ /* 0x000fe200000108eb */
[----:B------:R-:W-:Y:S01]  /*5c50*/  PRMT R13, R13, 0x5410, R6 ;  /* 0x000054100d0d7816 */ /* 0x000fe20000000006 */
[----:B------:R-:W-:Y:S01]  /*5c60*/  FFMA.FTZ R219, R7, c[0x0][0x23c], -R122 ;  /* 0x00008f0007db7a23 */ /* 0x000fe2000001087a */
[----:B------:R-:W-:Y:S01]  /*5c70*/  LOP3.LUT R238, R175, UR23, R238, 0x96, !PT ;  /* 0x00000017afee7c12 */ /* 0x000fe2000f8e96ee */
[--C-:B------:R-:W-:Y:S01]  /*5c80*/  HSET2.LE.AND R15, R15, R124.reuse, PT ;  /* 0x0000007c0f0f7233 */ /* 0x100fe20003803000 */
[----:B------:R-:W-:Y:S01]  /*5c90*/  PRMT R184, R185, 0x7632, R184 ;  /* 0x00007632b9b87816 */ /* 0x000fe200000000b8 */
[----:B------:R-:W1:Y:S01]  /*5ca0*/  MUFU.EX2 R123, R123 ;  /* 0x0000007b007b7308 */ /* 0x000e620000000800 */
[----:B--2---:R-:W-:Y:S01]  /*5cb0*/  F2FP.BF16.PACK_AB R186, R223, R234 ;  /* 0x000000eadfba723e */ /* 0x004fe200000010ff */
[--C-:B------:R-:W-:Y:S01]  /*5cc0*/  HSET2.LE.AND R13, R13, R124.reuse, PT ;  /* 0x0000007c0d0d7233 */ /* 0x100fe20003803000 */
[----:B------:R-:W-:Y:S01]  /*5cd0*/  SHF.R.U32.HI R8, RZ, 0x18, R172 ;  /* 0x00000018ff087819 */ /* 0x000fe200000116ac */
[----:B------:R-:W-:Y:S01]  /*5ce0*/  IMAD.WIDE.U32 R238, R238, -0x2daee0ad, RZ ;  /* 0xd2511f53eeee7825 */ /* 0x000fe200078e00ff */
[C---:B------:R-:W-:Y:S01]  /*5cf0*/  PRMT R187, R186.reuse, 0x7632, R187 ;  /* 0x00007632babb7816 */ /* 0x040fe200000000bb */
[--C-:B------:R-:W-:Y:S01]  /*5d00*/  HSET2.LE.AND R11, R11, R124.reuse, PT ;  /* 0x0000007c0b0b7233 */ /* 0x100fe20003803000 */
[----:B------:R-:W-:Y:S01]  /*5d10*/  LOP3.LUT R9, R9, 0xff, RZ, 0xc0, !PT ;  /* 0x000000ff09097812 */ /* 0x000fe200078ec0ff */
[----:B------:R-:W-:Y:S01]  /*5d20*/  MUFU.EX2 R230, R230 ;  /* 0x000000e600e67308 */ /* 0x000fe20000000800 */
[----:B------:R-:W-:Y:S01]  /*5d30*/  PRMT R128, R186, 0x5410, R187 ;  /* 0x00005410ba807816 */ /* 0x000fe200000000bb */
[----:B------:R-:W-:Y:S01]  /*5d40*/  LDSM.16.MT88.4 R16, [R208+0x10800] ;  /* 0x01080000d010783b */ /* 0x000fe20000004200 */
[----:B------:R-:W-:Y:S01]  /*5d50*/  PRMT R4, R185, 0x5410, R184 ;  /* 0x00005410b9047816 */ /* 0x000fe200000000b8 */
[--C-:B------:R-:W-:Y:S01]  /*5d60*/  FFMA.FTZ R181, R98, c[0x0][0x23c], -R235.reuse ;  /* 0x00008f0062b57a23 */ /* 0x100fe200000108eb */
[----:B------:R-:W-:Y:S01]  /*5d70*/  PRMT R9, R9, 0x5410, R8 ;  /* 0x0000541009097816 */ /* 0x000fe20000000008 */
[----:B------:R-:W-:Y:S01]  /*5d80*/  LDSM.16.MT88.4 R28, [R208+0x12800] ;  /* 0x01280000d01c783b */ /* 0x000fe20000004200 */
[----:B------:R-:W-:Y:S01]  /*5d90*/  LOP3.LUT R128, R15, R128, RZ, 0xc0, !PT ;  /* 0x000000800f807212 */ /* 0x000fe200078ec0ff */
[----:B------:R-:W2:Y:S01]  /*5da0*/  MUFU.EX2 R125, R125 ;  /* 0x0000007d007d7308 */ /* 0x000ea20000000800 */
[----:B-1----:R-:W-:Y:S01]  /*5db0*/  F2FP.BF16.PACK_AB R21, R123, R222 ;  /* 0x000000de7b15723e */ /* 0x002fe200000010ff */
[----:B------:R-:W-:Y:S01]  /*5dc0*/  HSET2.LE.AND R9, R9, R124, PT ;  /* 0x0000007c09097233 */ /* 0x000fe20003803000 */
[----:B------:R-:W-:Y:S01]  /*5dd0*/  LOP3.LUT R129, R13, R4, RZ, 0xc0, !PT ;  /* 0x000000040d817212 */ /* 0x000fe200078ec0ff */
[----:B------:R-:W-:Y:S01]  /*5de0*/  FFMA.FTZ R180, R32, c[0x0][0x23c], -R235 ;  /* 0x00008f0020b47a23 */ /* 0x000fe200000108eb */
[----:B------:R-:W-:Y:S01]  /*5df0*/  PRMT R20, R21, 0x7632, R20 ;  /* 0x0000763215147816 */ /* 0x000fe20000000014 */
[----:B------:R-:W1:Y:S01]  /*5e00*/  LDSM.16.MT88.4 R12, [R206+0x10800] ;  /* 0x01080000ce0c783b */ /* 0x000e620000004200 */
[----:B------:R-:W-:Y:S01]  /*5e10*/  LOP3.LUT R25, R239, UR13, R170, 0x96, !PT ;  /* 0x0000000def197c12 */ /* 0x000fe2000f8e96aa */
[----:B------:R-:W-:Y:S01]  /*5e20*/  MUFU.EX2 R126, R126 ;  /* 0x0000007e007e7308 */ /* 0x000fe20000000800 */
[----:B------:R-:W-:Y:S01]  /*5e30*/  PRMT R4, R21, 0x5410, R20 ;  /* 0x0000541015047816 */ /* 0x000fe20000000014 */
[--C-:B------:R-:W-:Y:S01]  /*5e40*/  FFMA.FTZ R175, R101, c[0x0][0x23c], -R122.reuse ;  /* 0x00008f0065af7a23 */ /* 0x100fe2000001087a */
[----:B------:R-:W-:Y:S01]  /*5e50*/  SHF.R.U32.HI R8, RZ, 0x10, R25 ;  /* 0x00000010ff087819 */ /* 0x000fe20000011619 */
[----:B------:R-:W-:Y:S01]  /*5e60*/  FFMA.FTZ R171, R93, c[0x0][0x23c], -R122 ;  /* 0x00008f005dab7a23 */ /* 0x000fe2000001087a */
[----:B------:R-:W-:-:S02]  /*5e70*/  LOP3.LUT R131, R9, R4, RZ, 0xc0, !PT ;  /* 0x0000000409837212 */ /* 0x000fc400078ec0ff */
[----:B------:R-:W-:Y:S01]  /*5e80*/  LOP3.LUT R4, R25, 0xffff, RZ, 0xc0, !PT ;  /* 0x0000ffff19047812 */ /* 0x000fe200078ec0ff */
[----:B------:R-:W3:Y:S01]  /*5e90*/  MUFU.EX2 R217, R217 ;  /* 0x000000d900d97308 */ /* 0x000ee20000000800 */
[----:B--2---:R-:W-:Y:S02]  /*5ea0*/  F2FP.BF16.PACK_AB R182, R125, R230 ;  /* 0x000000e67db6723e */ /* 0x004fe400000010ff */
[----:B------:R-:W-:Y:S02]  /*5eb0*/  LOP3.LUT R27, R25, 0xff, RZ, 0xc0, !PT ;  /* 0x000000ff191b7812 */ /* 0x000fe400078ec0ff */
[----:B------:R-:W-:Y:S02]  /*5ec0*/  PRMT R183, R182, 0x7632, R183 ;  /* 0x00007632b6b77816 */ /* 0x000fe400000000b7 */
[----:B------:R-:W-:Y:S01]  /*5ed0*/  LOP3.LUT R10, R238, 0xffff, RZ, 0xc0, !PT ;  /* 0x0000ffffee0a7812 */ /* 0x000fe200078ec0ff */
[----:B------:R-:W-:Y:S01]  /*5ee0*/  MUFU.EX2 R221, R221 ;  /* 0x000000dd00dd7308 */ /* 0x000fe20000000800 */
[----:B------:R-:W-:-:S02]  /*5ef0*/  PRMT R130, R182, 0x5410, R183 ;  /* 0x00005410b6827816 */ /* 0x000fc400000000b7 */
[----:B------:R-:W-:Y:S02]  /*5f00*/  SHF.R.U32.HI R25, RZ, 0x18, R25 ;  /* 0x00000018ff197819 */ /* 0x000fe40000011619 */
[----:B------:R-:W-:Y:S02]  /*5f10*/  LOP3.LUT R130, R11, R130, RZ, 0xc0, !PT ;  /* 0x000000820b827212 */ /* 0x000fe400078ec0ff */
[----:B------:R-:W-:Y:S01]  /*5f20*/  LOP3.LUT R8, R8, 0xff, RZ, 0xc0, !PT ;  /* 0x000000ff08087812 */ /* 0x000fe200078ec0ff */
[----:B------:R-:W2:Y:S01]  /*5f30*/  MUFU.EX2 R218, R218 ;  /* 0x000000da00da7308 */ /* 0x000ea20000000800 */
[----:B------:R-:W-:Y:S02]  /*5f40*/  SHF.R.U32.HI R6, RZ, 0x10, R238 ;  /* 0x00000010ff067819 */ /* 0x000fe400000116ee */
[----:B---3--:R-:W-:Y:S01]  /*5f50*/  F2FP.BF16.PACK_AB R169, R217, R126 ;  /* 0x0000007ed9a9723e */ /* 0x008fe200000010ff */
[----:B------:R-:W-:Y:S01]  /*5f60*/  HMMA.16816.F32.BF16 R140, R128, R144, RZ ;  /* 0x00000090808c723c */ /* 0x000fe200000418ff */
[----:B------:R-:W-:-:S02]  /*5f70*/  LOP3.LUT R9, R238, 0xff, RZ, 0xc0, !PT ;  /* 0x000000ffee097812 */ /* 0x000fc400078ec0ff */
[----:B------:R-:W-:Y:S01]  /*5f80*/  SHF.R.U32.HI R10, RZ, 0x8, R10 ;  /* 0x00000008ff0a7819 */ /* 0x000fe2000001160a */
[----:B------:R-:W-:Y:S01]  /*5f90*/  MUFU.EX2 R216, R216 ;  /* 0x000000d800d87308 */ /* 0x000fe20000000800 */
[----:B------:R-:W-:Y:S02]  /*5fa0*/  PRMT R25, R8, 0x5410, R25 ;  /* 0x0000541008197816 */ /* 0x000fe40000000019 */
[----:B------:R-:W-:Y:S01]  /*5fb0*/  SHF.R.U32.HI R11, RZ, 0x18, R238 ;  /* 0x00000018ff0b7819 */ /* 0x000fe200000116ee */
[----:B------:R-:W-:Y:S01]  /*5fc0*/  HMMA.16816.F32.BF16 R144, R128, R146, RZ ;  /* 0x000000928090723c */ /* 0x000fe200000418ff */
[----:B------:R-:W-:Y:S01]  /*5fd0*/  LOP3.LUT R6, R6, 0xff, RZ, 0xc0, !PT ;  /* 0x000000ff06067812 */ /* 0x000fe200078ec0ff */
[----:B------:R-:W-:Y:S01]  /*5fe0*/  HSET2.LE.AND R25, R25, R124, PT ;  /* 0x0000007c19197233 */ /* 0x000fe20003803000 */
[----:B------:R-:W-:Y:S01]  /*5ff0*/  SHF.R.U32.HI R4, RZ, 0x8, R4 ;  /* 0x00000008ff047819 */ /* 0x000fe20000011604 */
[----:B------:R-:W-:Y:S01]  /*6000*/  MUFU.EX2 R127, R127 ;  /* 0x0000007f007f7308 */ /* 0x000fe20000000800 */
[----:B------:R-:W-:-:S02]  /*6010*/  PRMT R168, R169, 0x7632, R168 ;  /* 0x00007632a9a87816 */ /* 0x000fc400000000a8 */
[----:B------:R-:W-:Y:S01]  /*6020*/  PRMT R9, R9, 0x5410, R10 ;  /* 0x0000541009097816 */ /* 0x000fe2000000000a */
[C---:B------:R-:W-:Y:S01]  /*6030*/  HMMA.16816.F32.BF16 R148, R128.reuse, R152, RZ ;  /* 0x000000988094723c */ /* 0x040fe200000418ff */
[----:B--2---:R-:W-:Y:S02]  /*6040*/  F2FP.BF16.PACK_AB R34, R218, R221 ;  /* 0x000000ddda22723e */ /* 0x004fe400000010ff */
[----:B------:R-:W-:Y:S01]  /*6050*/  PRMT R11, R6, 0x5410, R11 ;  /* 0x00005410060b7816 */ /* 0x000fe2000000000b */
[----:B------:R-:W2:Y:S01]  /*6060*/  MUFU.EX2 R220, R220 ;  /* 0x000000dc00dc7308 */ /* 0x000ea20000000800 */
[----:B------:R-:W-:Y:S01]  /*6070*/  PRMT R24, R169, 0x5410, R168 ;  /* 0x00005410a9187816 */ /* 0x000fe200000000a8 */
[----:B------:R-:W-:Y:S01]  /*6080*/  HSET2.LE.AND R10, R9, R124, PT ;  /* 0x0000007c090a7233 */ /* 0x000fe20003803000 */
[----:B------:R-:W-:Y:S01]  /*6090*/  PRMT R27, R27, 0x5410, R4 ;  /* 0x000054101b1b7816 */ /* 0x000fe20000000004 */
[----:B------:R-:W-:Y:S01]  /*60a0*/  HMMA.16816.F32.BF16 R132, R128, R136, RZ ;  /* 0x000000888084723c */ /* 0x000fe200000418ff */
[----:B------:R-:W3:Y:S01]  /*60b0*/  LDSM.16.MT88.4 R4, [R205+0x10800] ;  /* 0x01080000cd04783b */ /* 0x000ee20000004200 */
[----:B------:R-:W-:-:S02]  /*60c0*/  PRMT R33, R34, 0x7632, R33 ;  /* 0x0000763222217816 */ /* 0x000fc40000000021 */
[----:B------:R-:W4:Y:S01]  /*60d0*/  MUFU.EX2 R219, R219 ;  /* 0x000000db00db7308 */ /* 0x000f220000000800 */
[----:B------:R-:W-:Y:S01]  /*60e0*/  LOP3.LUT R9, R25, R24, RZ, 0xc0, !PT ;  /* 0x0000001819097212 */ /* 0x000fe200078ec0ff */
[--C-:B------:R-:W-:Y:S01]  /*60f0*/  HSET2.LE.AND R24, R11, R124.reuse, PT ;  /* 0x0000007c0b187233 */ /* 0x100fe20003803000 */
[----:B------:R-:W-:Y:S01]  /*6100*/  PRMT R11, R34, 0x5410, R33 ;  /* 0x00005410220b7816 */ /* 0x000fe20000000021 */
[----:B------:R-:W-:Y:S01]  /*6110*/  HSET2.LE.AND R8, R27, R124, PT ;  /* 0x0000007c1b087233 */ /* 0x000fe20003803000 */
[----:B------:R-:W-:Y:S01]  /*6120*/  HMMA.16816.F32.BF16 R152, R128, R154, RZ ;  /* 0x0000009a8098723c */ /* 0x000fe200000418ff */
[----:B------:R-:W-:Y:S01]  /*6130*/  LOP3.LUT R165, R239, UR13, R170, 0x96, !PT ;  /* 0x0000000defa57c12 */ /* 0x000fe2000f8e96aa */
[----:B------:R-:W-:Y:S01]  /*6140*/  FFMA.FTZ R170, R23, c[0x0][0x23c], -R122 ;  /* 0x00008f0017aa7a23 */ /* 0x000fe2000001087a */
[----:B--2---:R-:W-:Y:S01]  /*6150*/  F2FP.BF16.PACK_AB R166, R220, R127 ;  /* 0x0000007fdca6723e */ /* 0x004fe200000010ff */
[----:B------:R-:W-:Y:S01]  /*6160*/  MUFU.EX2 R181, R181 ;  /* 0x000000b500b57308 */ /* 0x000fe20000000800 */
[----:B------:R-:W-:-:S02]  /*6170*/  LOP3.LUT R10, R10, R11, RZ, 0xc0, !PT ;  /* 0x0000000b0a0a7212 */ /* 0x000fc400078ec0ff */
[----:B------:R-:W-:Y:S01]  /*6180*/  PRMT R167, R166, 0x7632, R167 ;  /* 0x00007632a6a77816 */ /* 0x000fe200000000a7 */
[----:B------:R-:W-:Y:S01]  /*6190*/  HMMA.16816.F32.BF16 R136, R128, R138, RZ ;  /* 0x0000008a8088723c */ /* 0x000fe200000418ff */
[----:B----4-:R-:W-:-:S03]  /*61a0*/  F2FP.BF16.PACK_AB R164, R219, R216 ;  /* 0x000000d8dba4723e */ /* 0x010fc600000010ff */
[----:B------:R-:W2:Y:S01]  /*61b0*/  MUFU.EX2 R180, R180 ;  /* 0x000000b400b47308 */ /* 0x000ea20000000800 */
[----:B------:R-:W-:Y:S02]  /*61c0*/  PRMT R27, R166, 0x5410, R167 ;  /* 0x00005410a61b7816 */ /* 0x000fe400000000a7 */
[----:B------:R-:W-:Y:S01]  /*61d0*/  PRMT R35, R164, 0x7632, R35 ;  /* 0x00007632a4237816 */ /* 0x000fe20000000023 */
[C---:B------:R-:W-:Y:S01]  /*61e0*/  HMMA.16816.F32.BF16 R156, R128.reuse, R160, RZ ;  /* 0x000000a0809c723c */ /* 0x040fe200000418ff */
[----:B------:R-:W-:Y:S02]  /*61f0*/  LOP3.LUT R8, R8, R27, RZ, 0xc0, !PT ;  /* 0x0000001b08087212 */ /* 0x000fe400078ec0ff */
[----:B------:R-:W-:Y:S01]  /*6200*/  PRMT R11, R164, 0x5410, R35 ;  /* 0x00005410a40b7816 */ /* 0x000fe20000000023 */
[----:B------:R-:W-:Y:S03]  /*6210*/  MUFU.EX2 R175, R175 ;  /* 0x000000af00af7308 */ /* 0x000fe60000000800 */
[----:B------:R-:W-:Y:S01]  /*6220*/  LOP3.LUT R11, R24, R11, RZ, 0xc0, !PT ;  /* 0x0000000b180b7212 */ /* 0x000fe200078ec0ff */
[----:B------:R-:W-:Y:S01]  /*6230*/  HMMA.16816.F32.BF16 R160, R128, R162, RZ ;  /* 0x000000a280a0723c */ /* 0x000fe200000418ff */
[----:B------:R-:W-:Y:S03]  /*6240*/  LDSM.16.MT88.4 R24, [R206+0x12800] ;  /* 0x01280000ce18783b */ /* 0x000fe60000004200 */
[----:B------:R-:W-:Y:S04]  /*6250*/  MUFU.EX2 R171, R171 ;  /* 0x000000ab00ab7308 */ /* 0x000fe80000000800 */
[C---:B-1----:R-:W-:Y:S04]  /*6260*/  HMMA.16816.F32.BF16 R140, R8.reuse, R12, R140 ;  /* 0x0000000c088c723c */ /* 0x042fe8000004188c */
[----:B------:R-:W-:Y:S04]  /*6270*/  MUFU.EX2 R170, R170 ;  /* 0x000000aa00aa7308 */ /* 0x000fe80000000800 */
[----:B------:R-:W-:Y:S01]  /*6280*/  HMMA.16816.F32.BF16 R144, R8, R14, R144 ;  /* 0x0000000e0890723c */ /* 0x000fe20000041890 */
[----:B------:R-:W1:Y:S07]  /*6290*/  LDSM.16.MT88.4 R12, [R205+0x12800] ;  /* 0x01280000cd0c783b */ /* 0x000e6e0000004200 */
[C---:B------:R-:W-:Y:S08]  /*62a0*/  HMMA.16816.F32.BF16 R52, R128.reuse, R56, RZ ;  /* 0x000000388034723c */ /* 0x040ff000000418ff */
[----:B------:R-:W-:Y:S08]  /*62b0*/  HMMA.16816.F32.BF16 R56, R128, R58, RZ ;  /* 0x0000003a8038723c */ /* 0x000ff000000418ff */
[C---:B---3--:R-:W-:Y:S08]  /*62c0*/  HMMA.16816.F32.BF16 R148, R8.reuse, R4, R148 ;  /* 0x000000040894723c */ /* 0x048ff00000041894 */
[C---:B------:R-:W-:Y:S01]  /*62d0*/  HMMA.16816.F32.BF16 R152, R8.reuse, R6, R152 ;  /* 0x000000060898723c */ /* 0x040fe20000041898 */
[----:B------:R-:W3:Y:S07]  /*62e0*/  LDSM.16.MT88.4 R4, [R204+0x12800] ;  /* 0x01280000cc04783b */ /* 0x000eee0000004200 */
[C---:B------:R-:W-:Y:S08]  /*62f0*/  HMMA.16816.F32.BF16 R132, R8.reuse, R16, R132 ;  /* 0x000000100884723c */ /* 0x040ff00000041884 */
[C---:B------:R-:W-:Y:S01]  /*6300*/  HMMA.16816.F32.BF16 R136, R8.reuse, R18, R136 ;  /* 0x000000120888723c */ /* 0x040fe20000041888 */
[----:B------:R-:W4:Y:S07]  /*6310*/  LDSM.16.MT88.4 R16, [R208+0x14800] ;  /* 0x01480000d010783b */ /* 0x000f2e0000004200 */
[----:B------:R-:W-:Y:S08]  /*6320*/  HMMA.16816.F32.BF16 R156, R8, R68, R156 ;  /* 0x00000044089c723c */ /* 0x000ff0000004189c */
[----:B------:R-:W-:Y:S08]  /*6330*/  HMMA.16816.F32.BF16 R60, R128, R64, RZ ;  /* 0x00000040803c723c */ /* 0x000ff000000418ff */
[----:B------:R-:W-:Y:S08]  /*6340*/  HMMA.16816.F32.BF16 R160, R8, R70, R160 ;  /* 0x0000004608a0723c */ /* 0x000ff000000418a0 */
[C---:B------:R-:W-:Y:S08]  /*6350*/  HMMA.16816.F32.BF16 R64, R128.reuse, R66, RZ ;  /* 0x000000428040723c */ /* 0x040ff000000418ff */
[C---:B------:R-:W-:Y:S08]  /*6360*/  HMMA.16816.F32.BF16 R68, R128.reuse, R72, RZ ;  /* 0x000000488044723c */ /* 0x040ff000000418ff */
[----:B------:R-:W-:Y:S08]  /*6370*/  HMMA.16816.F32.BF16 R72, R128, R74, RZ ;  /* 0x0000004a8048723c */ /* 0x000ff000000418ff */
[C---:B-1----:R-:W-:Y:S08]  /*6380*/  HMMA.16816.F32.BF16 R52, R8.reuse, R12, R52 ;  /* 0x0000000c0834723c */ /* 0x042ff00000041834 */
[----:B------:R-:W-:Y:S01]  /*6390*/  HMMA.16816.F32.BF16 R56, R8, R14, R56 ;  /* 0x0000000e0838723c */ /* 0x000fe20000041838 */
[----:B------:R-:W1:Y:S07]  /*63a0*/  LDSM.16.MT88.4 R12, [R206+0x14800] ;  /* 0x01480000ce0c783b */ /* 0x000e6e0000004200 */
[C---:B------:R-:W-:Y:S08]  /*63b0*/  HMMA.16816.F32.BF16 R44, R128.reuse, R48, RZ ;  /* 0x00000030802c723c */ /* 0x040ff000000418ff */
[----:B------:R-:W-:Y:S08]  /*63c0*/  HMMA.16816.F32.BF16 R76, R128, R80, RZ ;  /* 0x00000050804c723c */ /* 0x000ff000000418ff */
[C---:B---3--:R-:W-:Y:S08]  /*63d0*/  HMMA.16816.F32.BF16 R60, R8.reuse, R4, R60 ;  /* 0x00000004083c723c */ /* 0x048ff0000004183c */
[C---:B------:R-:W-:Y:S01]  /*63e0*/  HMMA.16816.F32.BF16 R64, R8.reuse, R6, R64 ;  /* 0x000000060840723c */ /* 0x040fe20000041840 */
[----:B------:R-:W3:Y:S07]  /*63f0*/  LDSM.16.MT88.4 R4, [R205+0x14800] ;  /* 0x01480000cd04783b */ /* 0x000eee0000004200 */
[C---:B----4-:R-:W-:Y:S07]  /*6400*/  HMMA.16816.F32.BF16 R72, R8.reuse, R18, R72 ;  /* 0x000000120848723c */ /* 0x050fee0000041848 */
[----:B------:R-:W-:Y:S01]  /*6410*/  LOP3.LUT R18, R177, UR34, R86, 0x96, !PT ;  /* 0x00000022b1127c12 */ /* 0x000fe2000f8e9656 */
[----:B------:R-:W-:Y:S01]  /*6420*/  HMMA.16816.F32.BF16 R68, R8, R16, R68 ;  /* 0x000000100844723c */ /* 0x000fe20000041844 */
[----:B------:R-:W-:-:S03]  /*6430*/  FFMA.FTZ R177, R92, c[0x0][0x23c], -R235 ;  /* 0x00008f005cb17a23 */ /* 0x000fc600000108eb */
[----:B------:R-:W-:-:S03]  /*6440*/  IMAD.WIDE.U32 R18, R18, -0x2daee0ad, RZ ;  /* 0xd2511f5312127825 */ /* 0x000fc600078e00ff */
[----:B------:R-:W-:Y:S01]  /*6450*/  MUFU.EX2 R177, R177 ;  /* 0x000000b100b17308 */ /* 0x000fe20000000800 */
[----:B------:R-:W-:Y:S01]  /*6460*/  HMMA.16816.F32.BF16 R80, R128, R82, RZ ;  /* 0x000000528050723c */ /* 0x000fe200000418ff */
[----:B------:R-:W-:-:S05]  /*6470*/  IMAD.WIDE.U32 R16, R84, -0x2daee0ad, RZ ;  /* 0xd2511f5354107825 */ /* 0x000fca00078e00ff */
[----:B------:R-:W-:Y:S02]  /*6480*/  LOP3.LUT R178, R17, UR33, R178, 0x96, !PT ;  /* 0x0000002111b27c12 */ /* 0x000fe4000f8e96b2 */
[----:B------:R-:W-:Y:S01]  /*6490*/  HMMA.16816.F32.BF16 R36, R128, R40, RZ ;  /* 0x000000288024723c */ /* 0x000fe200000418ff */
[----:B------:R-:W-:Y:S02]  /*64a0*/  LOP3.LUT R16, R19, UR31, R16, 0x96, !PT ;  /* 0x0000001f13107c12 */ /* 0x000fe4000f8e9610 */
[----:B------:R-:W-:Y:S01]  /*64b0*/  IMAD.WIDE.U32 R178, R178, -0x326172a9, RZ ;  /* 0xcd9e8d57b2b27825 */ /* 0x000fe200078e00ff */
[----:B------:R-:W-:-:S03]  /*64c0*/  SHF.R.U32.HI R19, RZ, 0x10, R172 ;  /* 0x00000010ff137819 */ /* 0x000fc600000116ac */
[----:B------:R-:W-:Y:S01]  /*64d0*/  IMAD.WIDE.U32 R16, R16, -0x326172a9, RZ ;  /* 0xcd9e8d5710107825 */ /* 0x000fe200078e00ff */
[----:B------:R-:W-:Y:S04]  /*64e0*/  HMMA.16816.F32.BF16 R40, R128, R42, RZ ;  /* 0x0000002a8028723c */ /* 0x000fe800000418ff */
[----:B------:R-:W-:-:S04]  /*64f0*/  LOP3.LUT R240, R17, UR29, R178, 0x96, !PT ;  /* 0x0000001d11f07c12 */ /* 0x000fc8000f8e96b2 */
[----:B------:R-:W-:Y:S01]  /*6500*/  HMMA.16816.F32.BF16 R84, R128, R88, RZ ;  /* 0x000000588054723c */ /* 0x000fe200000418ff */
[----:B------:R-:W-:-:S07]  /*6510*/  IMAD.WIDE.U32 R240, R240, -0x2daee0ad, RZ ;  /* 0xd2511f53f0f07825 */ /* 0x000fce00078e00ff */
[----:B------:R-:W-:Y:S08]  /*6520*/  HMMA.16816.F32.BF16 R88, R128, R90, RZ ;  /* 0x0000005a8058723c */ /* 0x000ff000000418ff */
[C---:B------:R-:W-:Y:S07]  /*6530*/  HMMA.16816.F32.BF16 R44, R8.reuse, R24, R44 ;  /* 0x00000018082c723c */ /* 0x040fee000004182c */
[----:B------:R-:W-:Y:S01]  /*6540*/  LOP3.LUT R24, R17, UR29, R178, 0x96, !PT ;  /* 0x0000001d11187c12 */ /* 0x000fe2000f8e96b2 */
[----:B-1----:R-:W-:Y:S01]  /*6550*/  HMMA.16816.F32.BF16 R76, R8, R12, R76 ;  /* 0x0000000c084c723c */ /* 0x002fe2000004184c */
[----:B------:R-:W-:Y:S01]  /*6560*/  LOP3.LUT R17, R173, UR14, R174, 0x96, !PT ;  /* 0x0000000ead117c12 */ /* 0x000fe2000f8e96ae */
[----:B------:R-:W-:-:S02]  /*6570*/  FFMA.FTZ R174, R97, c[0x0][0x23c], -R122 ;  /* 0x00008f0061ae7a23 */ /* 0x000fc4000001087a */
[----:B------:R-:W-:-:S03]  /*6580*/  IMAD.WIDE.U32 R24, R24, -0x2daee0ad, RZ ;  /* 0xd2511f5318187825 */ /* 0x000fc600078e00ff */
[C-C-:B------:R-:W-:Y:S01]  /*6590*/  LOP3.LUT R12, R179.reuse, UR32, R176.reuse, 0x96, !PT ;  /* 0x00000020b30c7c12 */ /* 0x140fe2000f8e96b0 */
[----:B------:R-:W-:Y:S01]  /*65a0*/  HMMA.16816.F32.BF16 R48, R128, R50, RZ ;  /* 0x000000328030723c */ /* 0x000fe200000418ff */
[----:B------:R-:W-:Y:S01]  /*65b0*/  LOP3.LUT R176, R179, UR32, R176, 0x96, !PT ;  /* 0x00000020b3b07c12 */ /* 0x000fe2000f8e96b0 */
[----:B------:R-:W1:Y:S01]  /*65c0*/  MUFU.EX2 R174, R174 ;  /* 0x000000ae00ae7308 */ /* 0x000e620000000800 */
[----:B------:R-:W-:Y:S02]  /*65d0*/  FFMA.FTZ R179, R96, c[0x0][0x23c], -R235 ;  /* 0x00008f0060b37a23 */ /* 0x000fe400000108eb */
[----:B------:R-:W-:-:S03]  /*65e0*/  IMAD.WIDE.U32 R12, R12, -0x2daee0ad, RZ ;  /* 0xd2511f530c0c7825 */ /* 0x000fc600078e00ff */
[C---:B------:R-:W-:Y:S01]  /*65f0*/  HMMA.16816.F32.BF16 R80, R8.reuse, R14, R80 ;  /* 0x0000000e0850723c */ /* 0x040fe20000041850 */
[----:B------:R-:W-:Y:S01]  /*6600*/  FFMA.FTZ R178, R94, c[0x0][0x23c], -R235 ;  /* 0x00008f005eb27a23 */ /* 0x000fe200000108eb */
[----:B------:R-:W-:Y:S01]  /*6610*/  LOP3.LUT R13, R13, UR27, R18, 0x96, !PT ;  /* 0x0000001b0d0d7c12 */ /* 0x000fe2000f8e9612 */
[----:B------:R-:W-:Y:S01]  /*6620*/  MUFU.EX2 R179, R179 ;  /* 0x000000b300b37308 */ /* 0x000fe20000000800 */
[C---:B------:R-:W-:Y:S01]  /*6630*/  LOP3.LUT R18, R172.reuse, 0xffff, RZ, 0xc0, !PT ;  /* 0x0000ffffac127812 */ /* 0x040fe200078ec0ff */
[----:B------:R-:W-:Y:S02]  /*6640*/  FFMA.FTZ R173, R95, c[0x0][0x23c], -R122 ;  /* 0x00008f005fad7a23 */ /* 0x000fe4000001087a */
[----:B------:R-:W-:Y:S01]  /*6650*/  LOP3.LUT R14, R25, UR5, R12, 0x96, !PT ;  /* 0x00000005190e7c12 */ /* 0x000fe2000f8e960c */
[----:B------:R-:W-:Y:S01]  /*6660*/  HMMA.16816.F32.BF16 R36, R8, R28, R36 ;  /* 0x0000001c0824723c */ /* 0x000fe20000041824 */
[----:B------:R-:W-:Y:S02]  /*6670*/  LOP3.LUT R12, R172, 0xff, RZ, 0xc0, !PT ;  /* 0x000000ffac0c7812 */ /* 0x000fe400078ec0ff */
[----:B------:R-:W-:Y:S01]  /*6680*/  SHF.R.U32.HI R172, RZ, 0x18, R172 ;  /* 0x00000018ffac7819 */ /* 0x000fe200000116ac */
[----:B------:R-:W4:Y:S01]  /*6690*/  MUFU.EX2 R178, R178 ;  /* 0x000000b200b27308 */ /* 0x000f220000000800 */
[----:B------:R-:W-:-:S02]  /*66a0*/  ISETP.GE.U32.AND P6, PT, R247, R12, PT ;  /* 0x0000000cf700720c */ /* 0x000fc40003fc6070 */
[----:B------:R-:W-:Y:S01]  /*66b0*/  IMAD.WIDE.U32 R28, R14, -0x326172a9, RZ ;  /* 0xcd9e8d570e1c7825 */ /* 0x000fe200078e00ff */
[C---:B------:R-:W-:Y:S01]  /*66c0*/  HMMA.16816.F32.BF16 R40, R8.reuse, R30, R40 ;  /* 0x0000001e0828723c */ /* 0x040fe20000041828 */
[----:B------:R-:W-:Y:S02]  /*66d0*/  ISETP.GE.U32.AND P1, PT, R247, R172, PT ;  /* 0x000000acf700720c */ /* 0x000fe40003f26070 */
[----:B------:R-:W-:Y:S01]  /*66e0*/  FFMA.FTZ R172, R99, c[0x0][0x23c], -R122 ;  /* 0x00008f0063ac7a23 */ /* 0x000fe2000001087a */
[----:B------:R-:W-:Y:S01]  /*66f0*/  SHF.R.U32.HI R14, RZ, 0x18, R28 ;  /* 0x00000018ff0e7819 */ /* 0x000fe2000001161c */
[----:B------:R-:W-:Y:S02]  /*6700*/  MUFU.EX2 R173, R173 ;  /* 0x000000ad00ad7308 */ /* 0x000fe40000000800 */
[----:B------:R-:W-:Y:S01]  /*6710*/  IMAD.WIDE.U32 R30, R13, -0x326172a9, RZ ;  /* 0xcd9e8d570d1e7825 */ /* 0x000fe200078e00ff */
[----:B---3--:R-:W-:Y:S01]  /*6720*/  HMMA.16816.F32.BF16 R88, R8, R6, R88 ;  /* 0x000000060858723c */ /* 0x008fe20000041858 */
[----:B------:R-:W-:-:S03]  /*6730*/  ISETP.GE.U32.AND P5, PT, R247, R14, PT ;  /* 0x0000000ef700720c */ /* 0x000fc60003fa6070 */
[----:B------:R-:W-:Y:S01]  /*6740*/  LOP3.LUT R115, R31, UR23, R16, 0x96, !PT ;  /* 0x000000171f737c12 */ /* 0x000fe2000f8e9610 */
[----:B------:R-:W3:Y:S02]  /*6750*/  MUFU.EX2 R172, R172 ;  /* 0x000000ac00ac7308 */ /* 0x000ee40000000800 */
[----:B------:R-:W-:Y:S01]  /*6760*/  LOP3.LUT R7, R29, UR14, R30, 0x96, !PT ;  /* 0x0000000e1d077c12 */ /* 0x000fe2000f8e961e */
[C---:B------:R-:W-:Y:S01]  /*6770*/  HMMA.16816.F32.BF16 R84, R8.reuse, R4, R84 ;  /* 0x000000040854723c */ /* 0x040fe20000041854 */
[----:B------:R-:W-:Y:S02]  /*6780*/  LOP3.LUT R6, R28, 0xffff, RZ, 0xc0, !PT ;  /* 0x0000ffff1c067812 */ /* 0x000fe400078ec0ff */
[C---:B------:R-:W-:Y:S02]  /*6790*/  LOP3.LUT R12, R7.reuse, 0xffff, RZ, 0xc0, !PT ;  /* 0x0000ffff070c7812 */ /* 0x040fe400078ec0ff */
[----:B------:R-:W-:Y:S02]  /*67a0*/  LOP3.LUT R14, R7, 0xff, RZ, 0xc0, !PT ;  /* 0x000000ff070e7812 */ /* 0x000fe400078ec0ff */
[----:B------:R-:W-:Y:S01]  /*67b0*/  IMAD R5, R176, -0x2daee0ad, RZ ;  /* 0xd2511f53b0057824 */ /* 0x000fe200078e02ff */
[----:B------:R-:W-:Y:S01]  /*67c0*/  SHF.R.U32.HI R12, RZ, 0x8, R12 ;  /* 0x00000008ff0c7819 */ /* 0x000fe2000001160c */
[----:B------:R-:W-:Y:S01]  /*67d0*/  HMMA.16816.F32.BF16 R48, R8, R26, R48 ;  /* 0x0000001a0830723c */ /* 0x000fe20000041830 */
[----:B------:R-:W-:Y:S01]  /*67e0*/  ISETP.GE.U32.AND P2, PT, R247, R14, PT ;  /* 0x0000000ef700720c */ /* 0x000fe20003f46070 */
[----:B------:R-:W-:Y:S01]  /*67f0*/  FFMA.FTZ R176, R22, c[0x0][0x23c], -R235 ;  /* 0x00008f0016b07a23 */ /* 0x000fe200000108eb */
[----:B------:R-:W-:-:S02]  /*6800*/  LOP3.LUT R15, R241, UR5, R5, 0x96, !PT ;  /* 0x00000005f10f7c12 */ /* 0x000fc4000f8e9605 */
[----:B------:R-:W-:Y:S02]  /*6810*/  LOP3.LUT R12, R12, 0xffff, RZ, 0xc0, !PT ;  /* 0x0000ffff0c0c7812 */ /* 0x000fe400078ec0ff */
[----:B------:R-:W-:Y:S01]  /*6820*/  LOP3.LUT R26, R28, 0xff, RZ, 0xc0, !PT ;  /* 0x000000ff1c1a7812 */ /* 0x000fe200078ec0ff */
[----:B------:R-:W1:Y:S01]  /*6830*/  MUFU.EX2 R176, R176 ;  /* 0x000000b000b07308 */ /* 0x000e620000000800 */
[----:B------:R-:W-:Y:S01]  /*6840*/  SHF.R.U32.HI R5, RZ, 0x10, R28 ;  /* 0x00000010ff057819 */ /* 0x000fe2000001161c */
[----:B------:R-:W-:Y:S01]  /*6850*/  IMAD.WIDE.U32 R28, R15, -0x326172a9, RZ ;  /* 0xcd9e8d570f1c7825 */ /* 0x000fe200078e00ff */
[----:B------:R-:W-:Y:S02]  /*6860*/  ISETP.GE.U32.AND P4, PT, R247, R12, PT ;  /* 0x0000000cf700720c */ /* 0x000fe40003f86070 */
[----:B------:R-:W-:Y:S02]  /*6870*/  LOP3.LUT R4, R31, UR23, R16, 0x96, !PT ;  /* 0x000000171f047c12 */ /* 0x000fe4000f8e9610 */
[----:B------:R-:W-:-:S02]  /*6880*/  LOP3.LUT R16, R29, UR14, R30, 0x96, !PT ;  /* 0x0000000e1d107c12 */ /* 0x000fc4000f8e961e */
[----:B--2---:R-:W-:Y:S01]  /*6890*/  F2FP.BF16.PACK_AB R30, R180, R181 ;  /* 0x000000b5b41e723e */ /* 0x004fe200000010ff */
[----:B------:R-:W-:Y:S01]  /*68a0*/  IMAD.WIDE.U32 R188, R4, -0x2daee0ad, RZ ;  /* 0xd2511f5304bc7825 */ /* 0x000fe200078e00ff */
[----:B------:R-:W-:Y:S02]  /*68b0*/  LOP3.LUT R244, R28, 0xffff, RZ, 0xc0, !PT ;  /* 0x0000ffff1cf47812 */ /* 0x000fe400078ec0ff */
[C---:B------:R-:W-:Y:S01]  /*68c0*/  PRMT R29, R30.reuse, 0x7632, R29 ;  /* 0x000076321e1d7816 */ /* 0x040fe2000000001d */
[----:B------:R-:W-:Y:S01]  /*68d0*/  @!P2 HFMA2.BF16_V2 R98, -RZ.H0_H0, RZ.H0_H0, -R30.H0_H0 ;  /* 0x200000ffff62a231 */ /* 0x000fe2000034091e */
[--C-:B------:R-:W-:Y:S02]  /*68e0*/  SHF.R.U32.HI R14, RZ, 0x18, R7.reuse ;  /* 0x00000018ff0e7819 */ /* 0x100fe40000011607 */
[----:B------:R-:W-:Y:S01]  /*68f0*/  SHF.R.U32.HI R7, RZ, 0x10, R7 ;  /* 0x00000010ff077819 */ /* 0x000fe20000011607 */
[----:B------:R-:W-:Y:S01]  /*6900*/  @!P4 HFMA2.BF16_V2 R32, -RZ.H0_H0, RZ.H0_H0, -R29.H0_H0 ;  /* 0x200000ffff20c231 */ /* 0x000fe2000034091d */
[----:B------:R-:W-:-:S02]  /*6910*/  PRMT R12, R30, 0x5410, R29 ;  /* 0x000054101e0c7816 */ /* 0x000fc4000000001d */
[----:B------:R-:W-:Y:S02]  /*6920*/  @!P2 PRMT R30, R98, 0x5410, RZ ;  /* 0x00005410621ea816 */ /* 0x000fe400000000ff */
[----:B------:R-:W-:Y:S02]  /*6930*/  ISETP.GE.U32.AND P2, PT, R247, R14, PT ;  /* 0x0000000ef700720c */ /* 0x000fe40003f46070 */
[----:B------:R-:W-:Y:S02]  /*6940*/  LOP3.LUT R14, R7, 0xff, RZ, 0xc0, !PT ;  /* 0x000000ff070e7812 */ /* 0x000fe400078ec0ff */
[----:B------:R-:W-:Y:S02]  /*6950*/  @!P4 PRMT R29, R32, 0x5410, RZ ;  /* 0x00005410201dc816 */ /* 0x000fe400000000ff */
[----:B-1----:R-:W-:Y:S02]  /*6960*/  F2FP.BF16.PACK_AB R32, R174, R175 ;  /* 0x000000afae20723e */ /* 0x002fe400000010ff */
[----:B------:R-:W-:-:S02]  /*6970*/  ISETP.GE.U32.AND P4, PT, R247, R14, PT ;  /* 0x0000000ef700720c */ /* 0x000fc40003f86070 */
[----:B------:R-:W-:Y:S02]  /*6980*/  PRMT R31, R32, 0x7632, R31 ;  /* 0x00007632201f7816 */ /* 0x000fe4000000001f */
[----:B------:R-:W-:Y:S02]  /*6990*/  SHF.R.U32.HI R6, RZ, 0x8, R6 ;  /* 0x00000008ff067819 */ /* 0x000fe40000011606 */
[----:B------:R-:W-:Y:S01]  /*69a0*/  ISETP.GE.U32.AND P3, PT, R247, R26, PT ;  /* 0x0000001af700720c */ /* 0x000fe20003f66070 */
[----:B------:R-:W-:Y:S01]  /*69b0*/  @!P2 HFMA2.BF16_V2 R97, -RZ.H0_H0, RZ.H0_H0, -R31.H0_H0 ;  /* 0x200000ffff61a231 */ /* 0x000fe2000034091f */
[----:B------:R-:W-:Y:S02]  /*69c0*/  LOP3.LUT R6, R6, 0xffff, RZ, 0xc0, !PT ;  /* 0x0000ffff06067812 */ /* 0x000fe400078ec0ff */
[----:B------:R-:W-:Y:S02]  /*69d0*/  PRMT R13, R32, 0x5410, R31 ;  /* 0x00005410200d7816 */ /* 0x000fe4000000001f */
[----:B------:R-:W-:Y:S01]  /*69e0*/  @!P2 PRMT R31, R97, 0x5410, RZ ;  /* 0x00005410611fa816 */ /* 0x000fe200000000ff */
[----:B------:R-:W-:Y:S01]  /*69f0*/  @!P4 HFMA2.BF16_V2 R96, -RZ.H0_H0, RZ.H0_H0, -R32.H0_H0 ;  /* 0x200000ffff60c231 */ /* 0x000fe20000340920 */
[----:B------:R-:W-:-:S02]  /*6a00*/  ISETP.GE.U32.AND P2, PT, R247, R6, PT ;  /* 0x00000006f700720c */ /* 0x000fc40003f46070 */
[----:B------:R-:W-:Y:S02]  /*6a10*/  LOP3.LUT R6, R5, 0xff, RZ, 0xc0, !PT ;  /* 0x000000ff05067812 */ /* 0x000fe400078ec0ff */
[----:B----4-:R-:W-:Y:S02]  /*6a20*/  F2FP.BF16.PACK_AB R26, R178, R179 ;  /* 0x000000b3b21a723e */ /* 0x010fe400000010ff */
[----:B------:R-:W-:Y:S02]  /*6a30*/  @!P4 PRMT R32, R96, 0x5410, RZ ;  /* 0x000054106020c816 */ /* 0x000fe400000000ff */
[----:B------:R-:W-:Y:S01]  /*6a40*/  ISETP.GE.U32.AND P4, PT, R247, R6, PT ;  /* 0x00000006f700720c */ /* 0x000fe20003f86070 */
[----:B------:R-:W-:Y:S01]  /*6a50*/  @!P3 HFMA2.BF16_V2 R95, -RZ.H0_H0, RZ.H0_H0, -R26.H0_H0 ;  /* 0x200000ffff5fb231 */ /* 0x000fe2000034091a */
[----:B------:R-:W-:Y:S01]  /*6a60*/  SHF.R.U32.HI R6, RZ, 0x10, R165 ;  /* 0x00000010ff067819 */ /* 0x000fe200000116a5 */
[----:B------:R-:W1:Y:S01]  /*6a70*/  LDSM.16.MT88.4 R96, [R204+0x14000] ;  /* 0x01400000cc60783b */ /* 0x000e620000004200 */
[----:B------:R-:W-:-:S02]  /*6a80*/  LOP3.LUT R246, R28, 0xff, RZ, 0xc0, !PT ;  /* 0x000000ff1cf67812 */ /* 0x000fc400078ec0ff */
[--C-:B------:R-:W-:Y:S02]  /*6a90*/  SHF.R.U32.HI R245, RZ, 0x10, R28.reuse ;  /* 0x00000010fff57819 */ /* 0x100fe4000001161c */
[----:B------:R-:W-:Y:S02]  /*6aa0*/  SHF.R.U32.HI R237, RZ, 0x18, R28 ;  /* 0x00000018ffed7819 */ /* 0x000fe4000001161c */
[----:B------:R-:W-:Y:S02]  /*6ab0*/  PRMT R25, R26, 0x7632, R25 ;  /* 0x000076321a197816 */ /* 0x000fe40000000019 */
[----:B------:R-:W-:Y:S02]  /*6ac0*/  LOP3.LUT R24, R189, UR13, R24, 0x96, !PT ;  /* 0x0000000dbd187c12 */ /* 0x000fe4000f8e9618 */
[----:B---3--:R-:W-:Y:S01]  /*6ad0*/  F2FP.BF16.PACK_AB R28, R172, R173 ;  /* 0x000000adac1c723e */ /* 0x008fe200000010ff */
[----:B------:R-:W-:Y:S01]  /*6ae0*/  @!P2 HFMA2.BF16_V2 R94, -RZ.H0_H0, RZ.H0_H0, -R25.H0_H0 ;  /* 0x200000ffff5ea231 */ /* 0x000fe20000340919 */
[----:B------:R-:W-:-:S02]  /*6af0*/  LOP3.LUT R6, R6, 0xff, RZ, 0xc0, !PT ;  /* 0x000000ff06067812 */ /* 0x000fc400078ec0ff */
[----:B------:R-:W-:Y:S01]  /*6b00*/  PRMT R14, R26, 0x5410, R25 ;  /* 0x000054101a0e7816 */ /* 0x000fe20000000019 */
[----:B------:R-:W-:Y:S01]  /*6b10*/  @!P4 HFMA2.BF16_V2 R3, -RZ.H0_H0, RZ.H0_H0, -R28.H0_H0 ;  /* 0x200000ffff03c231 */ /* 0x000fe2000034091c */
[----:B------:R-:W-:Y:S02]  /*6b20*/  LOP3.LUT R4, R24, 0xffff, RZ, 0xc0, !PT ;  /* 0x0000ffff18047812 */ /* 0x000fe400078ec0ff */
[----:B------:R-:W-:Y:S02]  /*6b30*/  @!P3 PRMT R26, R95, 0x5410, RZ ;  /* 0x000054105f1ab816 */ /* 0x000fe400000000ff */
[----:B------:R-:W-:Y:S02]  /*6b40*/  PRMT R27, R28, 0x7632, R27 ;  /* 0x000076321c1b7816 */ /* 0x000fe4000000001b */
[----:B------:R-:W-:Y:S02]  /*6b50*/  ISETP.GE.U32.AND P3, PT, R247, R6, PT ;  /* 0x00000006f700720c */ /* 0x000fe40003f66070 */
[----:B------:R-:W-:Y:S01]  /*6b60*/  LOP3.LUT R6, R24, 0xff, RZ, 0xc0, !PT ;  /* 0x000000ff18067812 */ /* 0x000fe200078ec0ff */
[----:B------:R-:W-:Y:S01]  /*6b70*/  @!P5 HFMA2.BF16_V2 R22, -RZ.H0_H0, RZ.H0_H0, -R27.H0_H0 ;  /* 0x200000ffff16d231 */ /* 0x000fe2000034091b */
[----:B------:R-:W-:-:S02]  /*6b80*/  SHF.R.U32.HI R4, RZ, 0x8, R4 ;  /* 0x00000008ff047819 */ /* 0x000fc40000011604 */
[----:B------:R-:W-:Y:S02]  /*6b90*/  @!P2 PRMT R25, R94, 0x5410, RZ ;  /* 0x000054105e19a816 */ /* 0x000fe400000000ff */
[C---:B------:R-:W-:Y:S02]  /*6ba0*/  ISETP.GE.U32.AND P2, PT, R247.reuse, R6, PT ;  /* 0x00000006f700720c */ /* 0x040fe40003f46070 */
[----:B------:R-:W-:Y:S02]  /*6bb0*/  LOP3.LUT R4, R4, 0xffff, RZ, 0xc0, !PT ;  /* 0x0000ffff04047812 */ /* 0x000fe400078ec0ff */
[----:B------:R-:W-:Y:S02]  /*6bc0*/  PRMT R15, R28, 0x5410, R27 ;  /* 0x000054101c0f7816 */ /* 0x000fe4000000001b */
[----:B------:R-:W-:Y:S02]  /*6bd0*/  @!P5 PRMT R27, R22, 0x5410, RZ ;  /* 0x00005410161bd816 */ /* 0x000fe400000000ff */
[----:B------:R-:W-:-:S02]  /*6be0*/  ISETP.GE.U32.AND P5, PT, R247, R4, PT ;  /* 0x00000004f700720c */ /* 0x000fc40003fa6070 */
[--C-:B------:R-:W-:Y:S02]  /*6bf0*/  SHF.R.U32.HI R4, RZ, 0x18, R24.reuse ;  /* 0x00000018ff047819 */ /* 0x100fe40000011618 */
[----:B------:R-:W-:Y:S02]  /*6c00*/  F2FP.BF16.PACK_AB R22, R176, R177 ;  /* 0x000000b1b016723e */ /* 0x000fe400000010ff */
[----:B------:R-:W-:Y:S02]  /*6c10*/  @!P4 PRMT R28, R3, 0x5410, RZ ;  /* 0x00005410031cc816 */ /* 0x000fe400000000ff */
[----:B------:R-:W-:Y:S01]  /*6c20*/  ISETP.GE.U32.AND P4, PT, R247, R4, PT ;  /* 0x00000004f700720c */ /* 0x000fe20003f86070 */
[----:B------:R-:W-:Y:S01]  /*6c30*/  @!P2 HFMA2.BF16_V2 R23, -RZ.H0_H0, RZ.H0_H0, -R22.H0_H0 ;  /* 0x200000ffff17a231 */ /* 0x000fe20000340916 */
[----:B------:R-:W-:Y:S02]  /*6c40*/  SHF.R.U32.HI R4, RZ, 0x10, R24 ;  /* 0x00000010ff047819 */ /* 0x000fe40000011618 */
[----:B------:R-:W-:-:S02]  /*6c50*/  PRMT R3, R22, 0x7632, R3 ;  /* 0x0000763216037816 */ /* 0x000fc40000000003 */
[----:B------:R-:W-:Y:S02]  /*6c60*/  LOP3.LUT R4, R4, 0xff, RZ, 0xc0, !PT ;  /* 0x000000ff04047812 */ /* 0x000fe400078ec0ff */
[----:B------:R-:W-:Y:S01]  /*6c70*/  F2FP.BF16.PACK_AB R24, R170, R171 ;  /* 0x000000abaa18723e */ /* 0x000fe200000010ff */
[----:B------:R-:W-:Y:S01]  /*6c80*/  @!P5 HFMA2.BF16_V2 R93, -RZ.H0_H0, RZ.H0_H0, -R3.H0_H0 ;  /* 0x200000ffff5dd231 */ /* 0x000fe20000340903 */
[----:B------:R-:W-:Y:S02]  /*6c90*/  PRMT R241, R22, 0x5410, R3 ;  /* 0x0000541016f17816 */ /* 0x000fe40000000003 */
[----:B------:R-:W-:Y:S02]  /*6ca0*/  @!P2 PRMT R22, R23, 0x5410, RZ ;  /* 0x000054101716a816 */ /* 0x000fe400000000ff */
[----:B------:R-:W-:Y:S02]  /*6cb0*/  PRMT R23, R24, 0x7632, R23 ;  /* 0x0000763218177816 */ /* 0x000fe40000000017 */
[----:B------:R-:W-:-:S02]  /*6cc0*/  ISETP.GE.U32.AND P2, PT, R247, R4, PT ;  /* 0x00000004f700720c */ /* 0x000fc40003f46070 */
[----:B------:R-:W-:Y:S01]  /*6cd0*/  LOP3.LUT R4, R165, 0xff, RZ, 0xc0, !PT ;  /* 0x000000ffa5047812 */ /* 0x000fe200078ec0ff */
[----:B------:R-:W-:Y:S01]  /*6ce0*/  @!P4 HFMA2.BF16_V2 R92, -RZ.H0_H0, RZ.H0_H0, -R23.H0_H0 ;  /* 0x200000ffff5cc231 */ /* 0x000fe20000340917 */
[----:B------:R-:W-:Y:S02]  /*6cf0*/  @!P5 PRMT R3, R93, 0x5410, RZ ;  /* 0x000054105d03d816 */ /* 0x000fe400000000ff */
[----:B------:R-:W-:Y:S02]  /*6d00*/  ISETP.GE.U32.AND P5, PT, R247, R4, PT ;  /* 0x00000004f700720c */ /* 0x000fe40003fa6070 */
[----:B------:R-:W-:Y:S02]  /*6d10*/  SHF.R.U32.HI R4, RZ, 0x18, R165 ;  /* 0x00000018ff047819 */ /* 0x000fe400000116a5 */
[----:B------:R-:W-:Y:S02]  /*6d20*/  PRMT R243, R24, 0x5410, R23 ;  /* 0x0000541018f37816 */ /* 0x000fe40000000017 */
[----:B------:R-:W-:-:S02]  /*6d30*/  @!P4 PRMT R23, R92, 0x5410, RZ ;  /* 0x000054105c17c816 */ /* 0x000fc400000000ff */
[----:B------:R-:W-:Y:S01]  /*6d40*/  ISETP.GE.U32.AND P4, PT, R247, R4, PT ;  /* 0x00000004f700720c */ /* 0x000fe20003f86070 */
[----:B-1----:R-:W-:Y:S01]  /*6d50*/  HMMA.16816.F32.BF16 R92, R128, R96, RZ ;  /* 0x00000060805c723c */ /* 0x002fe200000418ff */
[----:B------:R-:W1:Y:S01]  /*6d60*/  LDSM.16.MT88.4 R4, [R204+0x14800] ;  /* 0x01480000cc04783b */ /* 0x000e620000004200 */
[----:B------:R-:W-:-:S05]  /*6d70*/  @!P2 HFMA2.BF16_V2 R107, -RZ.H0_H0, RZ.H0_H0, -R24.H0_H0 ;  /* 0x200000ffff6ba231 */ /* 0x000fca0000340918 */
[----:B------:R-:W-:Y:S01]  /*6d80*/  @!P2 PRMT R24, R107, 0x5410, RZ ;  /* 0x000054106b18a816 */ /* 0x000fe200000000ff */
[----:B------:R-:W-:Y:S01]  /*6d90*/  @!P5 HFMA2.BF16_V2 R114, -RZ.H0_H0, RZ.H0_H0, -R166.H0_H0 ;  /* 0x200000ffff72d231 */ /* 0x000fe200003409a6 */
[----:B------:R-:W-:Y:S04]  /*6da0*/  HMMA.16816.F32.BF16 R96, R128, R98, RZ ;  /* 0x000000628060723c */ /* 0x000fe800000418ff */
[----:B------:R-:W-:-:S11]  /*6db0*/  @!P5 PRMT R166, R114, 0x5410, RZ ;  /* 0x0000541072a6d816 */ /* 0x000fd600000000ff */
[C---:B-1----:R-:W-:Y:S07]  /*6dc0*/  HMMA.16816.F32.BF16 R92, R8.reuse, R4, R92 ;  /* 0x00000004085c723c */ /* 0x042fee000004185c */
[----:B------:R-:W-:Y:S01]  /*6dd0*/  LOP3.LUT R4, R165, 0xffff, RZ, 0xc0, !PT ;  /* 0x0000ffffa5047812 */ /* 0x000fe200078ec0ff */
[----:B------:R-:W-:Y:S01]  /*6de0*/  @!P3 HFMA2.BF16_V2 R105, -RZ.H0_H0, RZ.H0_H0, -R169.H0_H0 ;  /* 0x200000ffff69b231 */ /* 0x000fe200003409a9 */
[----:B------:R-:W-:Y:S01]  /*6df0*/  HMMA.16816.F32.BF16 R96, R8, R6, R96 ;  /* 0x000000060860723c */ /* 0x000fe20000041860 */
[----:B------:R-:W-:Y:S01]  /*6e00*/  @!P4 HFMA2.BF16_V2 R113, -RZ.H0_H0, RZ.H0_H0, -R168.H0_H0 ;  /* 0x200000ffff71c231 */ /* 0x000fe200003409a8 */
[----:B------:R-:W-:Y:S01]  /*6e10*/  SHF.R.U32.HI R4, RZ, 0x8, R4 ;  /* 0x00000008ff047819 */ /* 0x000fe20000011604 */
[----:B------:R-:W-:Y:S01]  /*6e20*/  @!P6 HFMA2.BF16_V2 R100, -RZ.H0_H0, RZ.H0_H0, -R182.H0_H0 ;  /* 0x200000ffff64e231 */ /* 0x000fe200003409b6 */
[----:B------:R-:W-:Y:S01]  /*6e30*/  LOP3.LUT R114, R238, 0xffff, RZ, 0xc0, !PT ;  /* 0x0000ffffee727812 */ /* 0x000fe200078ec0ff */
[----:B------:R-:W-:Y:S01]  /*6e40*/  @!P1 HFMA2.BF16_V2 R110, -RZ.H0_H0, RZ.H0_H0, -R20.H0_H0 ;  /* 0x200000ffff6e9231 */ /* 0x000fe20000340914 */
[----:B------:R-:W-:Y:S01]  /*6e50*/  LOP3.LUT R4, R4, 0xffff, RZ, 0xc0, !PT ;  /* 0x0000ffff04047812 */ /* 0x000fe200078ec0ff */
[----:B------:R-:W-:Y:S01]  /*6e60*/  FADD.FTZ R223, R234, R223 ;  /* 0x000000dfeadf7221 */ /* 0x000fe20000010000 */
[----:B------:R1:W5:Y:S01]  /*6e70*/  LDL.LU R165, [R1+0x78] ;  /* 0x0000780001a57983 */ /* 0x0003620000300800 */
[----:B------:R-:W-:-:S02]  /*6e80*/  @!P3 PRMT R169, R105, 0x5410, RZ ;  /* 0x0000541069a9b816 */ /* 0x000fc400000000ff */
[----:B------:R-:W-:Y:S02]  /*6e90*/  ISETP.GE.U32.AND P2, PT, R247, R4, PT ;  /* 0x00000004f700720c */ /* 0x000fe40003f46070 */
[----:B------:R-:W-:Y:S02]  /*6ea0*/  SHF.R.U32.HI R4, RZ, 0x10, R17 ;  /* 0x00000010ff047819 */ /* 0x000fe40000011611 */
[----:B------:R-:W-:Y:S02]  /*6eb0*/  @!P4 PRMT R168, R113, 0x5410, RZ ;  /* 0x0000541071a8c816 */ /* 0x000fe400000000ff */
[----:B------:R-:W-:Y:S02]  /*6ec0*/  LOP3.LUT R4, R4, 0xff, RZ, 0xc0, !PT ;  /* 0x000000ff04047812 */ /* 0x000fe400078ec0ff */
[----:B------:R-:W-:Y:S02]  /*6ed0*/  LOP3.LUT R6, R238, 0xff, RZ, 0xc0, !PT ;  /* 0x000000ffee067812 */ /* 0x000fe400078ec0ff */
[----:B------:R-:W-:-:S02]  /*6ee0*/  ISETP.GE.U32.AND P5, PT, R247, R4, PT ;  /* 0x00000004f700720c */ /* 0x000fc40003fa6070 */
[----:B------:R-:W-:Y:S01]  /*6ef0*/  LOP3.LUT R4, R17, 0xffff, RZ, 0xc0, !PT ;  /* 0x0000ffff11047812 */ /* 0x000fe200078ec0ff */
[----:B------:R-:W-:Y:S01]  /*6f00*/  @!P2 HFMA2.BF16_V2 R106, -RZ.H0_H0, RZ.H0_H0, -R167.H0_H0 ;  /* 0x200000ffff6aa231 */ /* 0x000fe200003409a7 */
[----:B------:R-:W-:Y:S02]  /*6f10*/  @!P6 PRMT R182, R100, 0x5410, RZ ;  /* 0x0000541064b6e816 */ /* 0x000fe400000000ff */
[----:B------:R-:W-:Y:S02]  /*6f20*/  SHF.R.U32.HI R4, RZ, 0x8, R4 ;  /* 0x00000008ff047819 */ /* 0x000fe40000011604 */
[----:B------:R-:W-:Y:S02]  /*6f30*/  @!P2 PRMT R167, R106, 0x5410, RZ ;  /* 0x000054106aa7a816 */ /* 0x000fe400000000ff */
[----:B------:R-:W-:Y:S02]  /*6f40*/  LOP3.LUT R4, R4, 0xffff, RZ, 0xc0, !PT ;  /* 0x0000ffff04047812 */ /* 0x000fe400078ec0ff */
[----:B------:R-:W-:Y:S01]  /*6f50*/  SHF.R.U32.HI R106, RZ, 0x18, R17 ;  /* 0x00000018ff6a7819 */ /* 0x000fe20000011611 */
[----:B------:R-:W-:Y:S01]  /*6f60*/  @!P5 HFMA2.BF16_V2 R102, -RZ.H0_H0, RZ.H0_H0, -R185.H0_H0 ;  /* 0x200000ffff66d231 */ /* 0x000fe200003409b9 */
[----:B------:R-:W-:-:S02]  /*6f70*/  ISETP.GE.U32.AND P2, PT, R247, R4, PT ;  /* 0x00000004f700720c */ /* 0x000fc40003f46070 */
[----:B------:R-:W-:Y:S02]  /*6f80*/  LOP3.LUT R4, R17, 0xff, RZ, 0xc0, !PT ;  /* 0x000000ff11047812 */ /* 0x000fe400078ec0ff */
[C---:B------:R-:W-:Y:S02]  /*6f90*/  ISETP.GE.U32.AND P4, PT, R247.reuse, R106, PT ;  /* 0x0000006af700720c */ /* 0x040fe40003f86070 */
[----:B------:R-:W-:Y:S02]  /*6fa0*/  ISETP.GE.U32.AND P3, PT, R247, R4, PT ;  /* 0x00000004f700720c */ /* 0x000fe40003f66070 */
[----:B------:R-:W-:Y:S02]  /*6fb0*/  LOP3.LUT R106, R19, 0xff, RZ, 0xc0, !PT ;  /* 0x000000ff136a7812 */ /* 0x000fe400078ec0ff */
[----:B------:R-:W-:Y:S02]  /*6fc0*/  SHF.R.U32.HI R19, RZ, 0x8, R244 ;  /* 0x00000008ff137819 */ /* 0x000fe400000116f4 */
[----:B------:R-:W-:Y:S01]  /*6fd0*/  SHF.R.U32.HI R4, RZ, 0x10, R238 ;  /* 0x00000010ff047819 */ /* 0x000fe200000116ee */
[----:B------:R-:W-:Y:S01]  /*6fe0*/  @!P2 HFMA2.BF16_V2 R103, -RZ.H0_H0, RZ.H0_H0, -R187.H0_H0 ;  /* 0x200000ffff67a231 */ /* 0x000fe200003409bb */
[----:B------:R-:W-:-:S02]  /*6ff0*/  @!P5 PRMT R185, R102, 0x5410, RZ ;  /* 0x0000541066b9d816 */ /* 0x000fc400000000ff */
[----:B------:R-:W-:Y:S02]  /*7000*/  SHF.R.U32.HI R114, RZ, 0x8, R114 ;  /* 0x00000008ff727819 */ /* 0x000fe40000011672 */
[----:B------:R-:W-:Y:S01]  /*7010*/  @!P2 PRMT R187, R103, 0x5410, RZ ;  /* 0x0000541067bba816 */ /* 0x000fe200000000ff */
[----:B------:R-:W-:Y:S01]  /*7020*/  @!P3 HFMA2.BF16_V2 R104, -RZ.H0_H0, RZ.H0_H0, -R186.H0_H0 ;  /* 0x200000ffff68b231 */ /* 0x000fe200003409ba */
[----:B------:R-:W-:Y:S02]  /*7030*/  ISETP.GE.U32.AND P2, PT, R247, R6, PT ;  /* 0x00000006f700720c */ /* 0x000fe40003f46070 */
[----:B------:R-:W-:Y:S02]  /*7040*/  LOP3.LUT R6, R245, 0xff, RZ, 0xc0, !PT ;  /* 0x000000fff5067812 */ /* 0x000fe400078ec0ff */
[----:B------:R-:W-:Y:S02]  /*7050*/  @!P3 PRMT R186, R104, 0x5410, RZ ;  /* 0x0000541068bab816 */ /* 0x000fe400000000ff */
[----:B------:R-:W-:-:S02]  /*7060*/  ISETP.GE.U32.AND P3, PT, R247, R106, PT ;  /* 0x0000006af700720c */ /* 0x000fc40003f66070 */
[----:B------:R-:W2:Y:S01]  /*7070*/  LDSM.16.MT88.4 R104, [R208+0x16000] ;  /* 0x01600000d068783b */ /* 0x000ea20000004200 */
[----:B------:R-:W-:Y:S01]  /*7080*/  PRMT R17, R6, 0x5410, R237 ;  /* 0x0000541006117816 */ /* 0x000fe200000000ed */
[----:B------:R-:W-:Y:S01]  /*7090*/  IMAD.WIDE.U32 R6, R115, -0x2daee0ad, RZ ;  /* 0xd2511f5373067825 */ /* 0x000fe200078e00ff */
[----:B------:R-:W-:Y:S01]  /*70a0*/  PRMT R19, R246, 0x5410, R19 ;  /* 0x00005410f6137816 */ /* 0x000fe20000000013 */
[----:B------:R-:W-:Y:S01]  /*70b0*/  @!P4 HFMA2.BF16_V2 R101, -RZ.H0_H0, RZ.H0_H0, -R184.H0_H0 ;  /* 0x200000ffff65c231 */ /* 0x000fe200003409b8 */
[----:B------:R-:W-:Y:S02]  /*70c0*/  LOP3.LUT R113, R188, 0xff, RZ, 0xc0, !PT ;  /* 0x000000ffbc717812 */ /* 0x000fe400078ec0ff */
[C---:B------:R-:W-:Y:S02]  /*70d0*/  LOP3.LUT R237, R6.reuse, 0xffff, RZ, 0xc0, !PT ;  /* 0x0000ffff06ed7812 */ /* 0x040fe400078ec0ff */
[----:B------:R-:W-:Y:S02]  /*70e0*/  LOP3.LUT R115, R6, 0xff, RZ, 0xc0, !PT ;  /* 0x000000ff06737812 */ /* 0x000fe400078ec0ff */
[----:B------:R-:W-:-:S02]  /*70f0*/  SHF.R.U32.HI R246, RZ, 0x10, R6 ;  /* 0x00000010fff67819 */ /* 0x000fc40000011606 */
[----:B------:R-:W-:Y:S02]  /*7100*/  SHF.R.U32.HI R245, RZ, 0x18, R6 ;  /* 0x00000018fff57819 */ /* 0x000fe40000011606 */
[----:B------:R-:W-:Y:S02]  /*7110*/  SHF.R.U32.HI R6, RZ, 0x8, R18 ;  /* 0x00000008ff067819 */ /* 0x000fe40000011612 */
[----:B------:R-:W-:Y:S02]  /*7120*/  LOP3.LUT R4, R4, 0xff, RZ, 0xc0, !PT ;  /* 0x000000ff04047812 */ /* 0x000fe400078ec0ff */
[----:B------:R-:W-:Y:S02]  /*7130*/  LOP3.LUT R6, R6, 0xffff, RZ, 0xc0, !PT ;  /* 0x0000ffff06067812 */ /* 0x000fe400078ec0ff */
[----:B------:R-:W-:Y:S02]  /*7140*/  @!P4 PRMT R184, R101, 0x5410, RZ ;  /* 0x0000541065b8c816 */ /* 0x000fe400000000ff */
[----:B------:R-:W-:-:S02]  /*7150*/  LOP3.LUT R240, R7, UR13, R240, 0x96, !PT ;  /* 0x0000000d07f07c12 */ /* 0x000fc4000f8e96f0 */
[C---:B------:R-:W-:Y:S02]  /*7160*/  ISETP.GE.U32.AND P4, PT, R247.reuse, R6, PT ;  /* 0x00000006f700720c */ /* 0x040fe40003f86070 */
[----:B------:R-:W-:Y:S02]  /*7170*/  ISETP.GE.U32.AND P6, PT, R247, R4, PT ;  /* 0x00000004f700720c */ /* 0x000fe40003fc6070 */
[----:B------:R-:W3:Y:S01]  /*7180*/  LDSM.16.MT88.4 R4, [R208+0x16800] ;  /* 0x01680000d004783b */ /* 0x000ee20000004200 */
[----:B------:R-:W-:Y:S01]  /*7190*/  @!P3 HFMA2.BF16_V2 R111, -RZ.H0_H0, RZ.H0_H0, -R21.H0_H0 ;  /* 0x200000ffff6fb231 */ /* 0x000fe20000340915 */
[----:B------:R-:W-:Y:S02]  /*71a0*/  LOP3.LUT R114, R114, 0xffff, RZ, 0xc0, !PT ;  /* 0x0000ffff72727812 */ /* 0x000fe400078ec0ff */
[--C-:B------:R-:W-:Y:S02]  /*71b0*/  SHF.R.U32.HI R239, RZ, 0x10, R188.reuse ;  /* 0x00000010ffef7819 */ /* 0x100fe400000116bc */
[----:B------:R-:W-:-:S02]  /*71c0*/  SHF.R.U32.HI R244, RZ, 0x18, R188 ;  /* 0x00000018fff47819 */ /* 0x000fc400000116bc */
[----:B------:R-:W-:Y:S02]  /*71d0*/  @!P1 PRMT R20, R110, 0x5410, RZ ;  /* 0x000054106e149816 */ /* 0x000fe400000000ff */
[----:B------:R-:W-:Y:S01]  /*71e0*/  SHF.R.U32.HI R238, RZ, 0x18, R238 ;  /* 0x00000018ffee7819 */ /* 0x000fe200000116ee */
[C---:B--2---:R-:W-:Y:S01]  /*71f0*/  HMMA.16816.F32.BF16 R100, R128.reuse, R104, RZ ;  /* 0x000000688064723c */ /* 0x044fe200000418ff */
[----:B------:R-:W-:Y:S01]  /*7200*/  @!P4 HFMA2.BF16_V2 R112, -RZ.H0_H0, RZ.H0_H0, -R183.H0_H0 ;  /* 0x200000ffff70c231 */ /* 0x000fe200003409b7 */
[----:B------:R-:W-:Y:S01]  /*7210*/  @!P3 PRMT R21, R111, 0x5410, RZ ;  /* 0x000054106f15b816 */ /* 0x000fe200000000ff */
[----:B------:R-:W-:Y:S01]  /*7220*/  @!P2 HFMA2.BF16_V2 R109, -RZ.H0_H0, RZ.H0_H0, -R34.H0_H0 ;  /* 0x200000ffff6da231 */ /* 0x000fe20000340922 */
[----:B------:R-:W-:Y:S02]  /*7230*/  SHF.R.U32.HI R18, RZ, 0x18, R16 ;  /* 0x00000018ff127819 */ /* 0x000fe40000011610 */
[C---:B------:R-:W-:Y:S02]  /*7240*/  ISETP.GE.U32.AND P1, PT, R247.reuse, R244, PT ;  /* 0x000000f4f700720c */ /* 0x040fe40003f26070 */
[----:B------:R-:W-:Y:S01]  /*7250*/  HMMA.16816.F32.BF16 R104, R128, R106, RZ ;  /* 0x0000006a8068723c */ /* 0x000fe200000418ff */
[----:B------:R-:W-:Y:S01]  /*7260*/  @!P4 PRMT R183, R112, 0x5410, RZ ;  /* 0x0000541070b7c816 */ /* 0x000fe200000000ff */
[----:B------:R-:W-:Y:S01]  /*7270*/  IMAD.MOV.U32 R111, RZ, RZ, R115 ;  /* 0x000000ffff6f7224 */ /* 0x000fe200078e0073 */
[----:B------:R-:W-:-:S02]  /*7280*/  ISETP.GE.U32.AND P4, PT, R247, R113, PT ;  /* 0x00000071f700720c */ /* 0x000fc40003f86070 */
[----:B------:R-:W-:Y:S02]  /*7290*/  ISETP.GE.U32.AND P3, PT, R247, R114, PT ;  /* 0x00000072f700720c */ /* 0x000fe40003f66070 */
[----:B------:R-:W2:Y:S01]  /*72a0*/  LDSM.16.MT88.4 R112, [R206+0x16000] ;  /* 0x01600000ce70783b */ /* 0x000ea20000004200 */
[----:B------:R-:W-:Y:S02]  /*72b0*/  @!P2 PRMT R34, R109, 0x5410, RZ ;  /* 0x000054106d22a816 */ /* 0x000fe400000000ff */
[----:B------:R-:W-:Y:S02]  /*72c0*/  ISETP.GE.U32.AND P5, PT, R247, R238, PT ;  /* 0x000000eef700720c */ /* 0x000fe40003fa6070 */
[----:B------:R-:W-:Y:S02]  /*72d0*/  LOP3.LUT R238, R188, 0xffff, RZ, 0xc0, !PT ;  /* 0x0000ffffbcee7812 */ /* 0x000fe400078ec0ff */
[----:B------:R-:W-:Y:S01]  /*72e0*/  LOP3.LUT R246, R246, 0xff, RZ, 0xc0, !PT ;  /* 0x000000fff6f67812 */ /* 0x000fe200078ec0ff */
[----:B------:R-:W-:Y:S01]  /*72f0*/  @!P6 HFMA2.BF16_V2 R121, -RZ.H0_H0, RZ.H0_H0, -R164.H0_H0 ;  /* 0x200000ffff79e231 */ /* 0x000fe200003409a4 */
[----:B------:R-:W-:Y:S01]  /*7300*/  FADD.FTZ R230, R230, R223 ;  /* 0x000000dfe6e67221 */ /* 0x000fe20000010000 */
[----:B------:R-:W-:Y:S01]  /*7310*/  HSET2.LE.AND R19, R19, R124, PT ;  /* 0x0000007c13137233 */ /* 0x000fe20003803000 */
[C---:B---3--:R-:W-:Y:S08]  /*7320*/  HMMA.16816.F32.BF16 R100, R8.reuse, R4, R100 ;  /* 0x000000040864723c */ /* 0x048ff00000041864 */
[----:B------:R-:W-:Y:S01]  /*7330*/  HMMA.16816.F32.BF16 R104, R8, R6, R104 ;  /* 0x000000060868723c */ /* 0x000fe20000041868 */
[----:B------:R-:W-:Y:S01]  /*7340*/  LOP3.LUT R4, R16, 0xffff, RZ, 0xc0, !PT ;  /* 0x0000ffff10047812 */ /* 0x000fe200078ec0ff */
[----:B------:R-:W-:Y:S01]  /*7350*/  @!P3 HFMA2.BF16_V2 R108, -RZ.H0_H0, RZ.H0_H0, -R33.H0_H0 ;  /* 0x200000ffff6cb231 */ /* 0x000fe20000340921 */
[----:B------:R-:W-:Y:S01]  /*7360*/  SHF.R.U32.HI R5, RZ, 0x10, R16 ;  /* 0x00000010ff057819 */ /* 0x000fe20000011610 */
[----:B------:R-:W-:Y:S01]  /*7370*/  @!P5 HFMA2.BF16_V2 R120, -RZ.H0_H0, RZ.H0_H0, -R35.H0_H0 ;  /* 0x200000ffff78d231 */ /* 0x000fe20000340923 */
[----:B------:R1:W5:Y:S01]  /*7380*/  LDL.LU.64 R188, [R1+0x70] ;  /* 0x0000700001bc7983 */ /* 0x0003620000300a00 */
[----:B------:R-:W-:Y:S01]  /*7390*/  PRMT R245, R246, 0x5410, R245 ;  /* 0x00005410f6f57816 */ /* 0x000fe200000000f5 */
[----:B------:R-:W-:Y:S01]  /*73a0*/  FFMA.FTZ R223, R117, c[0x0][0x23c], -R122 ;  /* 0x00008f0075df7a23 */ /* 0x000fe2000001087a */
[----:B------:R-:W-:Y:S01]  /*73b0*/  SHF.R.U32.HI R7, RZ, 0x8, R4 ;  /* 0x00000008ff077819 */ /* 0x000fe20000011604 */
[----:B------:R-:W-:Y:S01]  /*73c0*/  FADD.FTZ R230, R125, R230 ;  /* 0x000000e67de67221 */ /* 0x000fe20000010000 */
[----:B------:R-:W-:-:S02]  /*73d0*/  LOP3.LUT R6, R16, 0xff, RZ, 0xc0, !PT ;  /* 0x000000ff10067812 */ /* 0x000fc400078ec0ff */
[----:B------:R-:W-:Y:S01]  /*73e0*/  LOP3.LUT R5, R5, 0xff, RZ, 0xc0, !PT ;  /* 0x000000ff05057812 */ /* 0x000fe200078ec0ff */
[----:B------:R-:W-:Y:S01]  /*73f0*/  MUFU.EX2 R223, R223 ;  /* 0x000000df00df7308 */ /* 0x000fe20000000800 */
[----:B------:R-:W-:Y:S02]  /*7400*/  LOP3.LUT R4, R239, 0xff, RZ, 0xc0, !PT ;  /* 0x000000ffef047812 */ /* 0x000fe400078ec0ff */
[----:B------:R-:W-:Y:S02]  /*7410*/  PRMT R244, R6, 0x5410, R7 ;  /* 0x0000541006f47816 */ /* 0x000fe40000000007 */
[----:B------:R-:W-:Y:S02]  /*7420*/  PRMT R18, R5, 0x5410, R18 ;  /* 0x0000541005127816 */ /* 0x000fe40000000012 */
[----:B------:R-:W-:Y:S02]  /*7430*/  ISETP.GE.U32.AND P2, PT, R247, R4, PT ;  /* 0x00000004f700720c */ /* 0x000fe40003f46070 */
[----:B------:R-:W3:Y:S01]  /*7440*/  LDSM.16.MT88.4 R4, [R206+0x16800] ;  /* 0x01680000ce04783b */ /* 0x000ee20000004200 */
[----:B------:R-:W-:Y:S01]  /*7450*/  SHF.R.U32.HI R16, RZ, 0x8, R237 ;  /* 0x00000008ff107819 */ /* 0x000fe200000116ed */
[----:B------:R-:W-:Y:S01]  /*7460*/  HSET2.LE.AND R18, R18, R124, PT ;  /* 0x0000007c12127233 */ /* 0x000fe20003803000 */
[----:B------:R-:W-:-:S02]  /*7470*/  @!P3 PRMT R33, R108, 0x5410, RZ ;  /* 0x000054106c21b816 */ /* 0x000fc400000000ff */
[----:B------:R-:W-:Y:S02]  /*7480*/  PRMT R16, R111, 0x5410, R16 ;  /* 0x000054106f107816 */ /* 0x000fe40000000010 */
[C---:B--2---:R-:W-:Y:S01]  /*7490*/  HMMA.16816.F32.BF16 R108, R128.reuse, R112, RZ ;  /* 0x00000070806c723c */ /* 0x044fe200000418ff */
[----:B------:R-:W-:Y:S02]  /*74a0*/  LOP3.LUT R246, R240, 0xff, RZ, 0xc0, !PT ;  /* 0x000000fff0f67812 */ /* 0x000fe400078ec0ff */
[----:B------:R-:W-:Y:S02]  /*74b0*/  @!P6 PRMT R164, R121, 0x5410, RZ ;  /* 0x0000541079a4e816 */ /* 0x000fe400000000ff */
[----:B------:R-:W-:Y:S02]  /*74c0*/  @!P5 PRMT R35, R120, 0x5410, RZ ;  /* 0x000054107823d816 */ /* 0x000fe400000000ff */
[----:B------:R-:W-:Y:S01]  /*74d0*/  LOP3.LUT R13, R18, R13, RZ, 0xc0, !PT ;  /* 0x0000000d120d7212 */ /* 0x000fe200078ec0ff */
[----:B------:R-:W-:Y:S01]  /*74e0*/  HMMA.16816.F32.BF16 R112, R128, R114, RZ ;  /* 0x000000728070723c */ /* 0x000fe200000418ff */
[----:B------:R-:W-:Y:S01]  /*74f0*/  HSET2.LE.AND R18, R17, R124, PT ;  /* 0x0000007c11127233 */ /* 0x000fe20003803000 */
[----:B------:R-:W-:-:S04]  /*7500*/  LOP3.LUT R14, R19, R14, RZ, 0xc0, !PT ;  /* 0x0000000e130e7212 */ /* 0x000fc800078ec0ff */
[----:B------:R-:W-:-:S10]  /*7510*/  LOP3.LUT R15, R18, R15, RZ, 0xc0, !PT ;  /* 0x0000000f120f7212 */ /* 0x000fd400078ec0ff */
[C---:B---3--:R-:W-:Y:S07]  /*7520*/  HMMA.16816.F32.BF16 R108, R8.reuse, R4, R108 ;  /* 0x00000004086c723c */ /* 0x048fee000004186c */
[----:B------:R-:W-:Y:S01]  /*7530*/  SHF.R.U32.HI R4, RZ, 0x8, R238 ;  /* 0x00000008ff047819 */ /* 0x000fe200000116ee */
[----:B------:R-:W-:Y:S01]  /*7540*/  HMMA.16816.F32.BF16 R112, R8, R6, R112 ;  /* 0x000000060870723c */ /* 0x000fe20000041870 */
[----:B------:R-:W-:Y:S02]  /*7550*/  FADD.FTZ R5, R236, R233 ;  /* 0x000000e9ec057221 */ /* 0x000fe40000010000 */
[----:B------:R-:W-:Y:S01]  /*7560*/  LOP3.LUT R4, R4, 0xffff, RZ, 0xc0, !PT ;  /* 0x0000ffff04047812 */ /* 0x000fe200078ec0ff */
[----:B------:R-:W-:-:S02]  /*7570*/  FFMA.FTZ R238, R119, c[0x0][0x23c], -R122 ;  /* 0x00008f0077ee7a23 */ /* 0x000fc4000001087a */
[--C-:B------:R-:W-:Y:S01]  /*7580*/  FFMA.FTZ R233, R118, c[0x0][0x23c], -R235.reuse ;  /* 0x00008f0076e97a23 */ /* 0x100fe200000108eb */
[----:B------:R-:W-:Y:S01]  /*7590*/  LOP3.LUT R7, R240, 0xffff, RZ, 0xc0, !PT ;  /* 0x0000fffff0077812 */ /* 0x000fe200078ec0ff */
[----:B------:R-:W-:Y:S01]  /*75a0*/  FFMA.FTZ R235, R116, c[0x0][0x23c], -R235 ;  /* 0x00008f0074eb7a23 */ /* 0x000fe200000108eb */
[----:B------:R-:W-:Y:S01]  /*75b0*/  ISETP.GE.U32.AND P3, PT, R247, R4, PT ;  /* 0x00000004f700720c */ /* 0x000fe20003f66070 */
[----:B------:R-:W2:Y:S01]  /*75c0*/  MUFU.EX2 R238, R238 ;  /* 0x000000ee00ee7308 */ /* 0x000ea20000000800 */
[----:B------:R-:W-:Y:S02]  /*75d0*/  SHF.R.U32.HI R7, RZ, 0x8, R7 ;  /* 0x00000008ff077819 */ /* 0x000fe40000011607 */
[--C-:B------:R-:W-:Y:S02]  /*75e0*/  SHF.R.U32.HI R4, RZ, 0x10, R240.reuse ;  /* 0x00000010ff047819 */ /* 0x100fe400000116f0 */
[----:B------:R-:W-:Y:S02]  /*75f0*/  PRMT R246, R246, 0x5410, R7 ;  /* 0x00005410f6f67816 */ /* 0x000fe40000000007 */
[----:B------:R-:W-:Y:S01]  /*7600*/  LOP3.LUT R7, R4, 0xff, RZ, 0xc0, !PT ;  /* 0x000000ff04077812 */ /* 0x000fe200078ec0ff */
[----:B------:R-:W-:Y:S01]  /*7610*/  FADD.FTZ R4, R222, R5 ;  /* 0x00000005de047221 */ /* 0x000fe20000010000 */
[----:B------:R-:W-:Y:S01]  /*7620*/  SHF.R.U32.HI R240, RZ, 0x18, R240 ;  /* 0x00000018fff07819 */ /* 0x000fe200000116f0 */
[----:B------:R-:W-:Y:S01]  /*7630*/  MUFU.EX2 R233, R233 ;  /* 0x000000e900e97308 */ /* 0x000fe20000000800 */
[----:B------:R-:W-:Y:S01]  /*7640*/  HSET2.LE.AND R5, R244, R124, PT ;  /* 0x0000007cf4057233 */ /* 0x000fe20003803000 */
[----:B------:R-:W-:Y:S01]  /*7650*/  FADD.FTZ R123, R123, R4 ;  /* 0x000000047b7b7221 */ /* 0x000fe20000010000 */
[----:B------:R-:W-:-:S03]  /*7660*/  PRMT R239, R7, 0x5410, R240 ;  /* 0x0000541007ef7816 */ /* 0x000fc600000000f0 */
[----:B------:R-:W-:Y:S01]  /*7670*/  FADD.FTZ R240, R126, R123 ;  /* 0x0000007b7ef07221 */ /* 0x000fe20000010000 */
[----:B------:R-:W-:Y:S01]  /*7680*/  LOP3.LUT R12, R5, R12, RZ, 0xc0, !PT ;  /* 0x0000000c050c7212 */ /* 0x000fe200078ec0ff */
[----:B------:R-:W3:Y:S01]  /*7690*/  LDSM.16.MT88.4 R120, [R205+0x16000] ;  /* 0x01600000cd78783b */ /* 0x000ee20000004200 */
[----:B------:R-:W4:Y:S01]  /*76a0*/  MUFU.EX2 R222, R235 ;  /* 0x000000eb00de7308 */ /* 0x000f220000000800 */
[----:B--2---:R-:W-:Y:S01]  /*76b0*/  F2FP.BF16.PACK_AB R237, R223, R238 ;  /* 0x000000eedfed723e */ /* 0x004fe200000010ff */
[----:B------:R-:W-:Y:S01]  /*76c0*/  IMAD.MOV.U32 R125, RZ, RZ, R239 ;  /* 0x000000ffff7d7224 */ /* 0x000fe200078e00ef */
[----:B------:R-:W2:Y:S01]  /*76d0*/  LDSM.16.MT88.4 R4, [R205+0x16800] ;  /* 0x01680000cd04783b */ /* 0x000ea20000004200 */
[----:B------:R-:W-:Y:S01]  /*76e0*/  FADD.FTZ R239, R127, R230 ;  /* 0x000000e67fef7221 */ /* 0x000fe20000010000 */
[----:B------:R-:W-:Y:S01]  /*76f0*/  PRMT R236, R237, 0x7632, R236 ;  /* 0x00007632edec7816 */ /* 0x000fe200000000ec */
[----:B------:R-:W-:Y:S01]  /*7700*/  @!P2 HFMA2.BF16_V2 R117, -RZ.H0_H0, RZ.H0_H0, -R237.H0_H0 ;  /* 0x200000ffff75a231 */ /* 0x000fe200003409ed */
[----:B------:R-:W-:-:S02]  /*7710*/  FADD.FTZ R217, R217, R240 ;  /* 0x000000f0d9d97221 */ /* 0x000fc40000010000 */
[----:B------:R-:W-:Y:S01]  /*7720*/  PRMT R244, R237, 0x5410, R236 ;  /* 0x00005410edf47816 */ /* 0x000fe200000000ec */
[----:B------:R-:W-:Y:S01]  /*7730*/  @!P1 HFMA2.BF16_V2 R116, -RZ.H0_H0, RZ.H0_H0, -R236.H0_H0 ;  /* 0x200000ffff749231 */ /* 0x000fe200003409ec */
[----:B------:R-:W-:Y:S01]  /*7740*/  @!P2 PRMT R237, R117, 0x5410, RZ ;  /* 0x0000541075eda816 */ /* 0x000fe200000000ff */
[----:B------:R-:W-:Y:S02]  /*7750*/  FADD.FTZ R220, R220, R239 ;  /* 0x000000efdcdc7221 */ /* 0x000fe40000010000 */
[----:B------:R-:W-:Y:S01]  /*7760*/  FADD.FTZ R216, R216, R217 ;  /* 0x000000d9d8d87221 */ /* 0x000fe20000010000 */
[----:B------:R-:W-:Y:S01]  /*7770*/  @!P1 PRMT R236, R116, 0x5410, RZ ;  /* 0x0000541074ec9816 */ /* 0x000fe200000000ff */
[----:B------:R-:W-:Y:S01]  /*7780*/  FADD.FTZ R221, R221, R220 ;  /* 0x000000dcdddd7221 */ /* 0x000fe20000010000 */
[----:B----4-:R-:W-:Y:S01]  /*7790*/  F2FP.BF16.PACK_AB R234, R222, R233 ;  /* 0x000000e9deea723e */ /* 0x010fe200000010ff */
[----:B------:R-:W-:Y:S02]  /*77a0*/  FADD.FTZ R216, R219, R216 ;  /* 0x000000d8dbd87221 */ /* 0x000fe40000010000 */
        /* <DEDUP_REMOVED lines=10> */
[----:B------:R-:W-:Y:S02]  /*7850*/  FADD.FTZ R180, R180, R181 ;  /* 0x000000b5b4b47221 */ /* 0x000fe40000010000 */
[----:B------:R-:W-:Y:S02]  /*7860*/  FADD.FTZ R173, R173, R174 ;  /* 0x000000aeadad7221 */ /* 0x000fe40000010000 */
[----:B------:R-:W-:-:S02]  /*7870*/  FADD.FTZ R179, R179, R180 ;  /* 0x000000b4b3b37221 */ /* 0x000fc40000010000 */
[----:B------:R-:W-:Y:S01]  /*7880*/  FADD.FTZ R172, R172, R173 ;  /* 0x000000adacac7221 */ /* 0x000fe20000010000 */
[C---:B---3--:R-:W-:Y:S01]  /*7890*/  HMMA.16816.F32.BF16 R116, R128.reuse, R120, RZ ;  /* 0x000000788074723c */ /* 0x048fe200000418ff */
[----:B------:R-:W-:Y:S02]  /*78a0*/  FADD.FTZ R178, R178, R179 ;  /* 0x000000b3b2b27221 */ /* 0x000fe40000010000 */
[----:B------:R-:W-:Y:S02]  /*78b0*/  FADD.FTZ R171, R171, R172 ;  /* 0x000000acabab7221 */ /* 0x000fe40000010000 */
[----:B------:R-:W-:Y:S02]  /*78c0*/  FADD.FTZ R177, R177, R178 ;  /* 0x000000b2b1b17221 */ /* 0x000fe40000010000 */
[----:B------:R-:W-:Y:S01]  /*78d0*/  FADD.FTZ R171, R170, R171 ;  /* 0x000000abaaab7221 */ /* 0x000fe20000010000 */
[----:B------:R-:W-:Y:S01]  /*78e0*/  HMMA.16816.F32.BF16 R120, R128, R122, RZ ;  /* 0x0000007a8078723c */ /* 0x000fe200000418ff */
[----:B------:R-:W-:Y:S11]  /*78f0*/  FADD.FTZ R176, R176, R177 ;  /* 0x000000b1b0b07221 */ /* 0x000ff60000010000 */
[----:B------:R-:W-:Y:S04]  /*7900*/  @!UPT UIADD3 URZ, URZ, URZ, URZ ;  /* 0x0000003f3f3ff290 */ /* 0x000fe8000fffe03f */
[C---:B--2---:R-:W-:Y:S07]  /*7910*/  HMMA.16816.F32.BF16 R116, R8.reuse, R4, R116 ;  /* 0x000000040874723c */ /* 0x044fee0000041874 */
[----:B------:R-:W-:Y:S01]  /*7920*/  HSET2.LE.AND R4, R246, R124, PT ;  /* 0x0000007cf6047233 */ /* 0x000fe20003803000 */
[----:B------:R-:W-:Y:S04]  /*7930*/  HMMA.16816.F32.BF16 R120, R8, R6, R120 ;  /* 0x000000060878723c */ /* 0x000fe80000041878 */
[----:B------:R-:W-:-:S03]  /*7940*/  LOP3.LUT R4, R4, R241, RZ, 0xc0, !PT ;  /* 0x000000f104047212 */ /* 0x000fc600078ec0ff */
[--C-:B------:R-:W-:Y:S02]  /*7950*/  HSET2.LE.AND R6, R16, R124.reuse, PT ;  /* 0x0000007c10067233 */ /* 0x100fe40003803000 */
[----:B------:R-:W2:Y:S01]  /*7960*/  LDSM.16.MT88.4 R16, [R204+0x16000] ;  /* 0x01600000cc10783b */ /* 0x000ea20000004200 */
[--C-:B------:R-:W-:Y:S02]  /*7970*/  HSET2.LE.AND R7, R245, R124.reuse, PT ;  /* 0x0000007cf5077233 */ /* 0x100fe40003803000 */
[----:B------:R-:W-:Y:S01]  /*7980*/  HSET2.LE.AND R124, R125, R124, PT ;  /* 0x0000007c7d7c7233 */ /* 0x000fe20003803000 */
[----:B------:R-:W-:Y:S02]  /*7990*/  LOP3.LUT R6, R6, R230, RZ, 0xc0, !PT ;  /* 0x000000e606067212 */ /* 0x000fe400078ec0ff */
[----:B------:R-:W-:Y:S02]  /*79a0*/  LOP3.LUT R7, R7, R244, RZ, 0xc0, !PT ;  /* 0x000000f407077212 */ /* 0x000fe400078ec0ff */
[----:B------:R-:W-:-:S02]  /*79b0*/  LOP3.LUT R5, R124, R243, RZ, 0xc0, !PT ;  /* 0x000000f37c057212 */ /* 0x000fc400078ec0ff */
[----:B------:R-:W-:-:S04]  /*79c0*/  LEA R230, P1, R242, c[0x0][0x1f8], 0x1 ;  /* 0x00007e00f2e67a11 */ /* 0x000fc800078208ff */
[----:B------:R-:W-:-:S05]  /*79d0*/  LEA.HI.X R231, R242, c[0x0][0x1fc], R231, 0x1, P1 ;  /* 0x00007f00f2e77a11 */ /* 0x000fca00008f0ce7 */
[----:B------:R-:W-:Y:S04]  /*79e0*/  STG.E.U16 [R230.64], R186 ;  /* 0x000000bae6007986 */ /* 0x000fe8000c101510 */
[----:B------:R-:W-:Y:S01]  /*79f0*/  STG.E.U16 [R230.64+0x2], R187 ;  /* 0x000002bbe6007986 */ /* 0x000fe2000c101510 */
[C---:B--2---:R-:W-:Y:S08]  /*7a00*/  HMMA.16816.F32.BF16 R124, R128.reuse, R16, RZ ;  /* 0x00000010807c723c */ /* 0x044ff000000418ff */
[----:B------:R-:W-:Y:S01]  /*7a10*/  HMMA.16816.F32.BF16 R128, R128, R18, RZ ;  /* 0x000000128080723c */ /* 0x000fe200000418ff */
[----:B------:R-:W2:Y:S11]  /*7a20*/  LDSM.16.MT88.4 R16, [R204+0x16800] ;  /* 0x01680000cc10783b */ /* 0x000eb60000004200 */
[----:B------:R-:W-:Y:S04]  /*7a30*/  @!UPT UIADD3 URZ, URZ, URZ, URZ ;  /* 0x0000003f3f3ff290 */ /* 0x000fe8000fffe03f */
[C---:B--2---:R-:W-:Y:S08]  /*7a40*/  HMMA.16816.F32.BF16 R124, R8.reuse, R16, R124 ;  /* 0x00000010087c723c */ /* 0x044ff0000004187c */
[----:B------:R-:W-:Y:S01]  /*7a50*/  HMMA.16816.F32.BF16 R128, R8, R18, R128 ;  /* 0x000000120880723c */ /* 0x000fe20000041880 */
[----:B------:R-:W2:Y:S04]  /*7a60*/  LDSM.16.MT88.4 R8, [R208+0x11000] ;  /* 0x01100000d008783b */ /* 0x000ea80000004200 */
[----:B------:R-:W3:Y:S03]  /*7a70*/  LDSM.16.MT88.4 R16, [R206+0x11000] ;  /* 0x01100000ce10783b */ /* 0x000ee60000004200 */
[C---:B--2---:R-:W-:Y:S08]  /*7a80*/  HMMA.16816.F32.BF16 R132, R12.reuse, R8, R132 ;  /* 0x000000080c84723c */ /* 0x044ff00000041884 */
[C---:B------:R-:W-:Y:S01]  /*7a90*/  HMMA.16816.F32.BF16 R136, R12.reuse, R10, R136 ;  /* 0x0000000a0c88723c */ /* 0x040fe20000041888 */
[----:B------:R-:W2:Y:S07]  /*7aa0*/  LDSM.16.MT88.4 R8, [R205+0x11000] ;  /* 0x01100000cd08783b */ /* 0x000eae0000004200 */
[C---:B---3--:R-:W-:Y:S08]  /*7ab0*/  HMMA.16816.F32.BF16 R140, R12.reuse, R16, R140 ;  /* 0x000000100c8c723c */ /* 0x048ff0000004188c */
[C---:B------:R-:W-:Y:S01]  /*7ac0*/  HMMA.16816.F32.BF16 R144, R12.reuse, R18, R144 ;  /* 0x000000120c90723c */ /* 0x040fe20000041890 */
[----:B------:R-:W3:Y:S07]  /*7ad0*/  LDSM.16.MT88.4 R16, [R204+0x11000] ;  /* 0x01100000cc10783b */ /* 0x000eee0000004200 */
        /* <DEDUP_REMOVED lines=40> */
[----:B------:R-:W-:Y:S01]  /*7d60*/  HMMA.16816.F32.BF16 R128, R12, R18, R128 ;  /* 0x000000120c80723c */ /* 0x000fe20000041880 */
[----:B------:R-:W3:Y:S04]  /*7d70*/  LDSM.16.MT88.4 R16, [R206+0x11800] ;  /* 0x01180000ce10783b */ /* 0x000ee80000004200 */
[----:B------:R-:W4:Y:S03]  /*7d80*/  LDSM.16.MT88.4 R12, [R205+0x11800] ;  /* 0x01180000cd0c783b */ /* 0x000f260000004200 */
        /* <DEDUP_REMOVED lines=40> */
[C---:B------:R-:W-:Y:S08]  /*8010*/  HMMA.16816.F32.BF16 R112, R4.reuse, R18, R112 ;  /* 0x000000120470723c */ /* 0x040ff00000041870 */
[C---:B----4-:R-:W-:Y:S08]  /*8020*/  HMMA.16816.F32.BF16 R116, R4.reuse, R12, R116 ;  /* 0x0000000c0474723c */ /* 0x050ff00000041874 */
[C---:B------:R-:W-:Y:S08]  /*8030*/  HMMA.16816.F32.BF16 R120, R4.reuse, R14, R120 ;  /* 0x0000000e0478723c */ /* 0x040ff00000041878 */
[C---:B--2---:R-:W-:Y:S07]  /*8040*/  HMMA.16816.F32.BF16 R124, R4.reuse, R8, R124 ;  /* 0x00000008047c723c */ /* 0x044fee000004187c */
[----:B------:R-:W-:Y:S01]  /*8050*/  IMAD.MOV.U32 R8, RZ, RZ, c[0x0][0x228] ;  /* 0x00008a00ff087624 */ /* 0x000fe200078e00ff */
[----:B------:R-:W-:Y:S03]  /*8060*/  HMMA.16816.F32.BF16 R128, R4, R10, R128 ;  /* 0x0000000a0480723c */ /* 0x000fe60000041880 */
[----:B------:R-:W-:-:S04]  /*8070*/  IMAD.SHL.U32 R9, R8, 0x8, RZ ;  /* 0x0000000808097824 */ /* 0x000fc800078e00ff */
[----:B------:R-:W-:-:S05]  /*8080*/  IMAD.WIDE R8, R9, 0x2, R230 ;  /* 0x0000000209087825 */ /* 0x000fca00078e02e6 */
[----:B------:R-:W-:Y:S04]  /*8090*/  STG.E.U16 [R8.64], R185 ;  /* 0x000000b908007986 */ /* 0x000fe8000c101510 */
[----:B------:R-:W-:Y:S04]  /*80a0*/  STG.E.U16 [R8.64+0x2], R184 ;  /* 0x000002b808007986 */ /* 0x000fe8000c101510 */
[----:B------:R-:W-:Y:S04]  /*80b0*/  STG.E.U16 [R230.64+0x10], R182 ;  /* 0x000010b6e6007986 */ /* 0x000fe8000c101510 */
[----:B------:R-:W-:Y:S04]  /*80c0*/  STG.E.U16 [R230.64+0x12], R183 ;  /* 0x000012b7e6007986 */ /* 0x000fe8000c101510 */
[----:B------:R-:W-:Y:S04]  /*80d0*/  STG.E.U16 [R8.64+0x10], R21 ;  /* 0x0000101508007986 */ /* 0x000fe8000c101510 */
[----:B------:R-:W-:Y:S04]  /*80e0*/  STG.E.U16 [R8.64+0x12], R20 ;  /* 0x0000121408007986 */ /* 0x000fe8000c101510 */
[----:B------:R2:W-:Y:S04]  /*80f0*/  STG.E.U16 [R230.64+0x20], R166 ;  /* 0x000020a6e6007986 */ /* 0x0005e8000c101510 */
[----:B------:R3:W-:Y:S04]  /*8100*/  STG.E.U16 [R230.64+0x22], R167 ;  /* 0x000022a7e6007986 */ /* 0x0007e8000c101510 */
[----:B------:R-:W-:Y:S04]  /*8110*/  STG.E.U16 [R8.64+0x20], R169 ;  /* 0x000020a908007986 */ /* 0x000fe8000c101510 */
[----:B------:R-:W-:Y:S04]  /*8120*/  STG.E.U16 [R8.64+0x22], R168 ;  /* 0x000022a808007986 */ /* 0x000fe8000c101510 */
[----:B------:R-:W-:Y:S04]  /*8130*/  STG.E.U16 [R230.64+0x30], R34 ;  /* 0x00003022e6007986 */ /* 0x000fe8000c101510 */
[----:B------:R-:W-:Y:S04]  /*8140*/  STG.E.U16 [R230.64+0x32], R33 ;  /* 0x00003221e6007986 */ /* 0x000fe8000c101510 */
[----:B------:R4:W-:Y:S01]  /*8150*/  STG.E.U16 [R8.64+0x30], R164 ;  /* 0x000030a408007986 */ /* 0x0009e2000c101510 */
[----:B--2---:R-:W-:-:S03]  /*8160*/  FADD.FTZ R166, R238, R171 ;  /* 0x000000abeea67221 */ /* 0x004fc60000010000 */
[----:B------:R-:W-:Y:S01]  /*8170*/  STG.E.U16 [R8.64+0x32], R35 ;  /* 0x0000322308007986 */ /* 0x000fe2000c101510 */
[----:B---3--:R-:W-:-:S03]  /*8180*/  FADD.FTZ R167, R233, R176 ;  /* 0x000000b0e9a77221 */ /* 0x008fc60000010000 */
[----:B------:R-:W-:Y:S01]  /*8190*/  STG.E.U16 [R230.64+0x40], R30 ;  /* 0x0000401ee6007986 */ /* 0x000fe2000c101510 */
[----:B------:R-:W-:Y:S02]  /*81a0*/  FADD.FTZ R166, R223, R166 ;  /* 0x000000a6dfa67221 */ /* 0x000fe40000010000 */
[----:B------:R-:W-:Y:S01]  /*81b0*/  FADD.FTZ R167, R222, R167 ;  /* 0x000000a7dea77221 */ /* 0x000fe20000010000 */
[----:B------:R-:W-:Y:S04]  /*81c0*/  STG.E.U16 [R230.64+0x42], R29 ;  /* 0x0000421de6007986 */ /* 0x000fe8000c101510 */
[----:B------:R-:W-:Y:S04]  /*81d0*/  STG.E.U16 [R8.64+0x40], R32 ;  /* 0x0000402008007986 */ /* 0x000fe8000c101510 */
[----:B------:R-:W-:Y:S04]  /*81e0*/  STG.E.U16 [R8.64+0x42], R31 ;  /* 0x0000421f08007986 */ /* 0x000fe8000c101510 */
[----:B------:R-:W-:Y:S01]  /*81f0*/  STG.E.U16 [R230.64+0x50], R26 ;  /* 0x0000501ae6007986 */ /* 0x000fe2000c101510 */
[----:B----4-:R-:W-:-:S03]  /*8200*/  IADD3 R164, P1, R230, -0x80, RZ ;  /* 0xffffff80e6a47810 */ /* 0x010fc60007f3e0ff */
[----:B------:R-:W-:Y:S04]  /*8210*/  STG.E.U16 [R230.64+0x52], R25 ;  /* 0x00005219e6007986 */ /* 0x000fe8000c101510 */
[----:B------:R-:W-:Y:S04]  /*8220*/  STG.E.U16 [R8.64+0x50], R28 ;  /* 0x0000501c08007986 */ /* 0x000fe8000c101510 */
[----:B------:R-:W-:Y:S04]  /*8230*/  STG.E.U16 [R8.64+0x52], R27 ;  /* 0x0000521b08007986 */ /* 0x000fe8000c101510 */
[----:B------:R2:W-:Y:S04]  /*8240*/  STG.E.U16 [R230.64+0x62], R3 ;  /* 0x00006203e6007986 */ /* 0x0005e8000c101510 */
[----:B------:R1:W-:Y:S04]  /*8250*/  STG.E.U16 [R230.64+0x60], R22 ;  /* 0x00006016e6007986 */ /* 0x0003e8000c101510 */
[----:B------:R1:W-:Y:S04]  /*8260*/  STG.E.U16 [R8.64+0x60], R24 ;  /* 0x0000601808007986 */ /* 0x0003e8000c101510 */
[----:B------:R1:W-:Y:S04]  /*8270*/  STG.E.U16 [R8.64+0x62], R23 ;  /* 0x0000621708007986 */ /* 0x0003e8000c101510 */
[----:B------:R1:W-:Y:S04]  /*8280*/  STG.E.U16 [R230.64+0x70], R234 ;  /* 0x000070eae6007986 */ /* 0x0003e8000c101510 */
[----:B------:R1:W-:Y:S04]  /*8290*/  STG.E.U16 [R230.64+0x72], R235 ;  /* 0x000072ebe6007986 */ /* 0x0003e8000c101510 */
[----:B------:R1:W-:Y:S01]  /*82a0*/  STG.E.U16 [R8.64+0x70], R237 ;  /* 0x000070ed08007986 */ /* 0x0003e2000c101510 */
[----:B--2---:R-:W-:-:S03]  /*82b0*/  IADD3.X R3, R231, -0x1, RZ, P1, !PT ;  /* 0xffffffffe7037810 */ /* 0x004fc60000ffe4ff */
[----:B------:R1:W-:Y:S04]  /*82c0*/  STG.E.U16 [R8.64+0x72], R236 ;  /* 0x000072ec08007986 */ /* 0x0003e8000c101510 */
[----:B------:R1:W-:Y:S01]  /*82d0*/  STL [R1+0x28], R3 ;  /* 0x0000280301007387 */ /* 0x0003e20000100800 */
[----:B------:R-:W-:Y:S05]  /*82e0*/  @!P0 BRA `(.L_x_491) ;  /* 0x00005d7000008947 */ /* 0x000fea0003800000 */
[----:B------:R-:W2:Y:S01]  /*82f0*/  LDL.64 R244, [R1+0x10] ;  /* 0x0000100001f47983 */ /* 0x000ea20000100a00 */
[----:B------:R-:W-:Y:S01]  /*8300*/  UIADD3 UR22, UR8, -0x2, URZ ;  /* 0xfffffffe08167890 */ /* 0x000fe2000fffe03f */
[----:B------:R-:W-:-:S04]  /*8310*/  DEPBAR.LE SB0, 0x0 ;  /* 0x000080000000791a */ /* 0x000fc80000000000 */
[----:B------:R-:W-:Y:S01]  /*8320*/  USHF.R.S32.HI UR5, URZ, 0x1f, UR22 ;  /* 0x0000001f3f057899 */ /* 0x000fe20008011416 */
[----:B------:R-:W-:Y:S01]  /*8330*/  IMAD.U32 R16, RZ, RZ, UR22 ;  /* 0x00000016ff107e24 */ /* 0x000fe2000f8e00ff */
[----:B------:R-:W-:Y:S01]  /*8340*/  UIMAD UR4, UR11, UR22, URZ ;  /* 0x000000160b0472a4 */ /* 0x000fe2000f8e023f */
[----:B------:R-:W-:Y:S01]  /*8350*/  ISETP.GE.AND P5, PT, R251, c[0x0][0x220], PT ;  /* 0x00008800fb007a0c */ /* 0x000fe20003fa6270 */
[----:B------:R-:W-:Y:S01]  /*8360*/  IMAD.MOV.U32 R4, RZ, RZ, R226 ;  /* 0x000000ffff047224 */ /* 0x000fe200078e00e2 */
[----:B------:R-:W-:Y:S01]  /*8370*/  BAR.SYNC.DEFER_BLOCKING 0x0 ;  /* 0x0000000000007b1d */ /* 0x000fe20000010000 */
        /* <DEDUP_REMOVED lines=8> */
[C---:B-1----:R-:W-:Y:S02]  /*8400*/  @!P4 LEA R8, P0, R16.reuse, c[0x0][0x170], 0x1 ;  /* 0x00005c001008ca11 */ /* 0x042fe400078008ff */
[C-C-:B------:R-:W-:Y:S02]  /*8410*/  @!P5 LEA.HI.X R11, R16.reuse, c[0x0][0x174], R5.reuse, 0x1, P1 ;  /* 0x00005d00100bda11 */ /* 0x140fe400008f0c05 */
[C---:B------:R-:W-:Y:S02]  /*8420*/  @!P4 LEA.HI.X R9, R16.reuse, c[0x0][0x174], R5, 0x1, P0 ;  /* 0x00005d001009ca11 */ /* 0x040fe400000f0c05 */
[----:B------:R-:W-:-:S04]  /*8430*/  @!P3 LEA R6, P1, R16, c[0x0][0x170], 0x1 ;  /* 0x00005c001006ba11 */ /* 0x000fc800078208ff */
[----:B------:R-:W-:Y:S02]  /*8440*/  @!P3 LEA.HI.X R7, R16, c[0x0][0x174], R5, 0x1, P1 ;  /* 0x00005d001007ba11 */ /* 0x000fe400008f0c05 */
[----:B--2---:R-:W-:-:S13]  /*8450*/  ISETP.GE.AND P6, PT, R244, c[0x0][0x220], PT ;  /* 0x00008800f4007a0c */ /* 0x004fda0003fc6270 */
[C---:B------:R-:W-:Y:S01]  /*8460*/  @!P6 LEA R14, P2, R16.reuse, c[0x0][0x170], 0x1 ;  /* 0x00005c00100eea11 */ /* 0x040fe200078408ff */
[----:B------:R-:W-:Y:S03]  /*8470*/  @P6 STS.128 [R248+0x10000], RZ ;  /* 0x010000fff8006388 */ /* 0x000fe60000000c00 */
[C---:B------:R-:W-:Y:S02]  /*8480*/  @!P6 LEA.HI.X R15, R16.reuse, c[0x0][0x174], R5, 0x1, P2 ;  /* 0x00005d00100fea11 */ /* 0x040fe400010f0c05 */
[----:B------:R-:W-:-:S03]  /*8490*/  IADD3 R3, P2, R16, UR21, RZ ;  /* 0x0000001510037c10 */ /* 0x000fc6000ff5e0ff */
[----:B------:R-:W-:Y:S01]  /*84a0*/  @!PT LDS RZ, [RZ] ;  /* 0x00000000fffff984 */ /* 0x000fe20000000800 */
[----:B------:R-:W-:Y:S01]  /*84b0*/  @!PT LDS RZ, [RZ] ;  /* 0x00000000fffff984 */ /* 0x000fe20000000800 */
[----:B------:R-:W-:Y:S01]  /*84c0*/  @!PT LDS RZ, [RZ] ;  /* 0x00000000fffff984 */ /* 0x000fe20000000800 */
[----:B------:R1:W-:Y:S01]  /*84d0*/  @!P6 LDGSTS.E.BYPASS.LTC128B.128 [R248+0x10000], [R14.64] ;  /* 0x100000000ef8efae */ /* 0x0003e2000b901d50 */
[----:B------:R-:W-:Y:S02]  /*84e0*/  IADD3.X R4, R5, UR9, RZ, P2, !PT ;  /* 0x0000000905047c10 */ /* 0x000fe400097fe4ff */
        /* <DEDUP_REMOVED lines=9> */
[C---:B------:R-:W-:Y:S01]  /*8580*/  @!P3 LEA R16, P0, R3.reuse, c[0x0][0x170], 0x1 ;  /* 0x00005c000310ba11 */ /* 0x040fe200078008ff */
[----:B------:R-:W-:Y:S01]  /*8590*/  @P4 STS.128 [R248+0x14000], RZ ;  /* 0x014000fff8004388 */ /* 0x000fe20000000c00 */
[----:B------:R-:W-:-:S02]  /*85a0*/  @!P5 LEA.HI.X R21, R3, c[0x0][0x174], R4, 0x1, P2 ;  /* 0x00005d000315da11 */ /* 0x000fc400010f0c04 */
        /* <DEDUP_REMOVED lines=15> */
[C-C-:B------:R-:W-:Y:S01]  /*86a0*/  @!P6 LEA.HI.X R29, R5.reuse, c[0x0][0x174], R4.reuse, 0x1, P0 ;  /* 0x00005d00051dea11 */ /* 0x140fe200000f0c04 */
[----:B------:R-:W-:Y:S01]  /*86b0*/  @P6 STS.128 [R248+0x10800], RZ ;  /* 0x010800fff8006388 */ /* 0x000fe20000000c00 */
[C---:B------:R-:W-:Y:S02]  /*86c0*/  @!P4 LEA R24, P1, R5.reuse, c[0x0][0x170], 0x1 ;  /* 0x00005c000518ca11 */ /* 0x040fe400078208ff */
[C---:B------:R-:W-:Y:S01]  /*86d0*/  @!P3 LEA R22, P0, R5.reuse, c[0x0][0x170], 0x1 ;  /* 0x00005c000516ba11 */ /* 0x040fe200078008ff */
[----:B------:R-:W-:Y:S01]  /*86e0*/  @!PT LDS RZ, [RZ] ;  /* 0x00000000fffff984 */ /* 0x000fe20000000800 */
[----:B------:R-:W-:Y:S01]  /*86f0*/  @!PT LDS RZ, [RZ] ;  /* 0x00000000fffff984 */ /* 0x000fe20000000800 */
[----:B------:R-:W-:Y:S01]  /*8700*/  @!PT LDS RZ, [RZ] ;  /* 0x00000000fffff984 */ /* 0x000fe20000000800 */
[----:B------:R1:W-:Y:S01]  /*8710*/  @!P6 LDGSTS.E.BYPASS.LTC128B.128 [R248+0x10800], [R12.64] ;  /* 0x108000000cf8efae */ /* 0x0003e2000b901d50 */
        /* <DEDUP_REMOVED lines=13> */
[C---:B------:R-:W-:Y:S01]  /*87f0*/  @!P4 LEA R34, P1, R3.reuse, c[0x0][0x170], 0x1 ;  /* 0x00005c000322ca11 */ /* 0x040fe200078208ff */
[----:B------:R-:W-:Y:S01]  /*8800*/  @!PT LDS RZ, [RZ] ;  /* 0x00000000fffff984 */ /* 0x000fe20000000800 */
[----:B------:R-:W-:Y:S01]  /*8810*/  @!PT LDS RZ, [RZ] ;  /* 0x00000000fffff984 */ /* 0x000fe20000000800 */
[----:B------:R-:W-:Y:S01]  /*8820*/  @!PT LDS RZ, [RZ] ;  /* 0x00000000fffff984 */ /* 0x000fe20000000800 */
[----:B------:R1:W-:Y:S01]  /*8830*/  @!P4 LDGSTS.E.BYPASS.LTC128B.128 [R248+0x14800], [R18.64+0x100] ;  /* 0x1480010012f8cfae */ /* 0x0003e2000b901d50 */
[----:B------:R-:W-:-:S02]  /*8840*/  @!P6 LEA.HI.X R175, R3, c[0x0][0x174], R4, 0x1, P0 ;  /* 0x00005d0003afea11 */ /* 0x000fc400000f0c04 */
[C---:B------:R-:W-:Y:S01]  /*8850*/  @!P3 LEA R32, P0, R3.reuse, c[0x0][0x170], 0x1 ;  /* 0x00005c000320ba11 */ /* 0x040fe200078008ff */
[----:B------:R-:W-:Y:S01]  /*8860*/  @P3 STS.128 [R248+0x16800], RZ ;  /* 0x016800fff8003388 */ /* 0x000fe20000000c00 */
[C-C-:B------:R-:W-:Y:S02]  /*8870*/  @!P5 LEA.HI.X R173, R3.reuse, c[0x0][0x174], R4.reuse, 0x1, P2 ;  /* 0x00005d0003adda11 */ /* 0x140fe400010f0c04 */
[C-C-:B------:R-:W-:Y:S01]  /*8880*/  @!P4 LEA.HI.X R35, R3.reuse, c[0x0][0x174], R4.reuse, 0x1, P1 ;  /* 0x00005d000323ca11 */ /* 0x140fe200008f0c04 */
[----:B------:R-:W-:Y:S01]  /*8890*/  @!PT LDS RZ, [RZ] ;  /* 0x00000000fffff984 */ /* 0x000fe20000000800 */
[----:B------:R-:W-:Y:S01]  /*88a0*/  @!PT LDS RZ, [RZ] ;  /* 0x00000000fffff984 */ /* 0x000fe20000000800 */
[----:B------:R-:W-:Y:S01]  /*88b0*/  @!PT LDS RZ, [RZ] ;  /* 0x00000000fffff984 */ /* 0x000fe20000000800 */
[----:B------:R1:W-:Y:S01]  /*88c0*/  @!P3 LDGSTS.E.BYPASS.LTC128B.128 [R248+0x16800], [R16.64+0x180] ;  /* 0x1680018010f8bfae */ /* 0x0003e2000b901d50 */
[----:B------:R-:W-:-:S03]  /*88d0*/  @!P3 LEA.HI.X R33, R3, c[0x0][0x174], R4, 0x1, P0 ;  /* 0x00005d000321ba11 */ /* 0x000fc600000f0c04 */
        /* <DEDUP_REMOVED lines=42> */
[----:B----4-:R-:W4:Y:S04]  /*8b80*/  LDSM.16.M88.4 R20, [R213+0x9000] ;  /* 0x00900000d514783b */ /* 0x010f280000000200 */
[----:B------:R-:W4:Y:S04]  /*8b90*/  LDSM.16.M88.4 R28, [R213+0x8800] ;  /* 0x00880000d51c783b */ /* 0x000f280000000200 */
[----:B------:R-:W4:Y:S04]  /*8ba0*/  LDSM.16.M88.4 R216, [R213+0x9800] ;  /* 0x00980000d5d8783b */ /* 0x000f280000000200 */
[----:B------:R-:W-:Y:S04]  /*8bb0*/  LDSM.16.M88.4 R176, [R212] ;  /* 0x00000000d4b0783b */ /* 0x000fe80000000200 */
[----:B---3--:R-:W3:Y:S04]  /*8bc0*/  LDSM.16.M88.4 R4, [R211] ;  /* 0x00000000d304783b */ /* 0x008ee80000000200 */
[----:B--2---:R-:W2:Y:S04]  /*8bd0*/  LDSM.16.M88.4 R8, [R202] ;  /* 0x00000000ca08783b */ /* 0x004ea80000000200 */
[----:B------:R-:W2:Y:S04]  /*8be0*/  LDSM.16.M88.4 R180, [R203] ;  /* 0x00000000cbb4783b */ /* 0x000ea80000000200 */
[----:B------:R-:W2:Y:S04]  /*8bf0*/  LDSM.16.M88.4 R184, [R201] ;  /* 0x00000000c9b8783b */ /* 0x000ea80000000200 */
[----:B------:R-:W-:Y:S01]  /*8c00*/  LDSM.16.M88.4 R220, [R207+0x9800] ;  /* 0x00980000cfdc783b */ /* 0x000fe20000000200 */
[C---:B-1----:R-:W-:Y:S03]  /*8c10*/  HMMA.16816.F32.BF16 R172, R12.reuse, R168, RZ ;  /* 0x000000a80cac723c */ /* 0x042fe600000418ff */
[----:B------:R-:W1:Y:S04]  /*8c20*/  S2R R3, SR_TID.X ;  /* 0x0000000000037919 */ /* 0x000e680000002100 */
[----:B------:R-:W0:Y:S01]  /*8c30*/  LDGDEPBAR ;  /* 0x00000000000079af */ /* 0x000e220000000000 */
[C---:B----4-:R-:W-:Y:S08]  /*8c40*/  HMMA.16816.F32.BF16 R24, R12.reuse, R20, RZ ;  /* 0x000000140c18723c */ /* 0x050ff000000418ff */
[C---:B------:R-:W-:Y:S08]  /*8c50*/  HMMA.16816.F32.BF16 R168, R12.reuse, R170, RZ ;  /* 0x000000aa0ca8723c */ /* 0x040ff000000418ff */
[C---:B------:R-:W-:Y:S08]  /*8c60*/  HMMA.16816.F32.BF16 R20, R12.reuse, R22, RZ ;  /* 0x000000160c14723c */ /* 0x040ff000000418ff */
[C---:B------:R-:W-:Y:S08]  /*8c70*/  HMMA.16816.F32.BF16 R32, R12.reuse, R28, RZ ;  /* 0x0000001c0c20723c */ /* 0x040ff000000418ff */
[C---:B------:R-:W-:Y:S08]  /*8c80*/  HMMA.16816.F32.BF16 R28, R12.reuse, R30, RZ ;  /* 0x0000001e0c1c723c */ /* 0x040ff000000418ff */
[C---:B------:R-:W-:Y:S08]  /*8c90*/  HMMA.16816.F32.BF16 R16, R12.reuse, R216, RZ ;  /* 0x000000d80c10723c */ /* 0x040ff000000418ff */
[----:B------:R-:W-:Y:S01]  /*8ca0*/  HMMA.16816.F32.BF16 R12, R12, R218, RZ ;  /* 0x000000da0c0c723c */ /* 0x000fe200000418ff */
[----:B------:R-:W-:Y:S07]  /*8cb0*/  LDSM.16.M88.4 R216, [R210] ;  /* 0x00000000d2d8783b */ /* 0x000fee0000000200 */
[C---:B---3--:R-:W-:Y:S08]  /*8cc0*/  HMMA.16816.F32.BF16 R172, R176.reuse, R4, R172 ;  /* 0x00000004b0ac723c */ /* 0x048ff000000418ac */
[C---:B------:R-:W-:Y:S01]  /*8cd0*/  HMMA.16816.F32.BF16 R168, R176.reuse, R6, R168 ;  /* 0x00000006b0a8723c */ /* 0x040fe200000418a8 */
[----:B------:R-:W3:Y:S07]  /*8ce0*/  LDSM.16.M88.4 R4, [R207+0x8000] ;  /* 0x00800000cf04783b */ /* 0x000eee0000000200 */
[C---:B--2---:R-:W-:Y:S08]  /*8cf0*/  HMMA.16816.F32.BF16 R24, R176.reuse, R8, R24 ;  /* 0x00000008b018723c */ /* 0x044ff00000041818 */
[C---:B------:R-:W-:Y:S01]  /*8d00*/  HMMA.16816.F32.BF16 R20, R176.reuse, R10, R20 ;  /* 0x0000000ab014723c */ /* 0x040fe20000041814 */
[----:B------:R-:W2:Y:S07]  /*8d10*/  LDSM.16.M88.4 R8, [R207+0x9000] ;  /* 0x00900000cf08783b */ /* 0x000eae0000000200 */
[C---:B------:R-:W-:Y:S08]  /*8d20*/  HMMA.16816.F32.BF16 R32, R176.reuse, R180, R32 ;  /* 0x000000b4b020723c */ /* 0x040ff00000041820 */
[C---:B------:R-:W-:Y:S01]  /*8d30*/  HMMA.16816.F32.BF16 R28, R176.reuse, R182, R28 ;  /* 0x000000b6b01c723c */ /* 0x040fe2000004181c */
[----:B------:R-:W4:Y:S07]  /*8d40*/  LDSM.16.M88.4 R180, [R207+0x8800] ;  /* 0x00880000cfb4783b */ /* 0x000f2e0000000200 */
[C---:B------:R-:W-:Y:S08]  /*8d50*/  HMMA.16816.F32.BF16 R16, R176.reuse, R184, R16 ;  /* 0x000000b8b010723c */ /* 0x040ff00000041810 */
[----:B------:R-:W-:Y:S01]  /*8d60*/  HMMA.16816.F32.BF16 R12, R176, R186, R12 ;  /* 0x000000bab00c723c */ /* 0x000fe2000004180c */
[----:B------:R-:W-:Y:S04]  /*8d70*/  LDSM.16.M88.4 R176, [R200] ;  /* 0x00000000c8b0783b */ /* 0x000fe80000000200 */
[----:B------:R-:W-:Y:S03]  /*8d80*/  LDSM.16.M88.4 R184, [R200+0x800] ;  /* 0x00080000c8b8783b */ /* 0x000fe60000000200 */
[C---:B---3--:R-:W-:Y:S08]  /*8d90*/  HMMA.16816.F32.BF16 R172, R216.reuse, R4, R172 ;  /* 0x00000004d8ac723c */ /* 0x048ff000000418ac */
[C---:B------:R-:W-:Y:S01]  /*8da0*/  HMMA.16816.F32.BF16 R168, R216.reuse, R6, R168 ;  /* 0x00000006d8a8723c */ /* 0x040fe200000418a8 */
[----:B------:R-:W3:Y:S07]  /*8db0*/  LDSM.16.M88.4 R4, [R209] ;  /* 0x00000000d104783b */ /* 0x000eee0000000200 */
[C---:B--2---:R-:W-:Y:S08]  /*8dc0*/  HMMA.16816.F32.BF16 R24, R216.reuse, R8, R24 ;  /* 0x00000008d818723c */ /* 0x044ff00000041818 */
[C---:B------:R-:W-:Y:S01]  /*8dd0*/  HMMA.16816.F32.BF16 R20, R216.reuse, R10, R20 ;  /* 0x0000000ad814723c */ /* 0x040fe20000041814 */
[----:B------:R-:W2:Y:S07]  /*8de0*/  LDSM.16.M88.4 R8, [R200+0x1000] ;  /* 0x00100000c808783b */ /* 0x000eae0000000200 */
[C---:B----4-:R-:W-:Y:S08]  /*8df0*/  HMMA.16816.F32.BF16 R32, R216.reuse, R180, R32 ;  /* 0x000000b4d820723c */ /* 0x050ff00000041820 */
[C---:B------:R-:W-:Y:S01]  /*8e00*/  HMMA.16816.F32.BF16 R28, R216.reuse, R182, R28 ;  /* 0x000000b6d81c723c */ /* 0x040fe2000004181c */
[----:B------:R-:W4:Y:S07]  /*8e10*/  LDSM.16.M88.4 R180, [R200+0x1800] ;  /* 0x00180000c8b4783b */ /* 0x000f2e0000000200 */
[C---:B------:R-:W-:Y:S08]  /*8e20*/  HMMA.16816.F32.BF16 R16, R216.reuse, R220, R16 ;  /* 0x000000dcd810723c */ /* 0x040ff00000041810 */
[----:B------:R-:W-:Y:S01]  /*8e30*/  HMMA.16816.F32.BF16 R12, R216, R222, R12 ;  /* 0x000000ded80c723c */ /* 0x000fe2000004180c */
[----:B------:R-:W-:Y:S04]  /*8e40*/  LDSM.16.M88.4 R220, [R213+0xa000] ;  /* 0x00a00000d5dc783b */ /* 0x000fe80000000200 */
[----:B------:R-:W-:Y:S03]  /*8e50*/  LDSM.16.M88.4 R216, [R213+0xa800] ;  /* 0x00a80000d5d8783b */ /* 0x000fe60000000200 */
        /* <DEDUP_REMOVED lines=8> */
[----:B------:R-:W1:Y:S07]  /*8ee0*/  LDSM.16.M88.4 R184, [R213+0xb800] ;  /* 0x00b80000d5b8783b */ /* 0x000e6e0000000200 */
[C---:B----4-:R-:W-:Y:S08]  /*8ef0*/  HMMA.16816.F32.BF16 R16, R4.reuse, R180, R16 ;  /* 0x000000b40410723c */ /* 0x050ff00000041810 */
[----:B------:R-:W-:Y:S01]  /*8f00*/  HMMA.16816.F32.BF16 R12, R4, R182, R12 ;  /* 0x000000b6040c723c */ /* 0x000fe2000004180c */
[----:B------:R-:W-:Y:S04]  /*8f10*/  LDSM.16.M88.4 R180, [R212+0x2000] ;  /* 0x00200000d4b4783b */ /* 0x000fe80000000200 */
[----:B------:R-:W4:Y:S03]  /*8f20*/  LDSM.16.M88.4 R4, [R199] ;  /* 0x00000000c704783b */ /* 0x000f260000000200 */
[C---:B---3--:R-:W-:Y:S08]  /*8f30*/  HMMA.16816.F32.BF16 R172, R176.reuse, R220, R172 ;  /* 0x000000dcb0ac723c */ /* 0x048ff000000418ac */
[C---:B------:R-:W-:Y:S01]  /*8f40*/  HMMA.16816.F32.BF16 R168, R176.reuse, R222, R168 ;  /* 0x000000deb0a8723c */ /* 0x040fe200000418a8 */
[----:B------:R-:W-:Y:S07]  /*8f50*/  LDSM.16.M88.4 R220, [R198] ;  /* 0x00000000c6dc783b */ /* 0x000fee0000000200 */
[C---:B--2---:R-:W-:Y:S08]  /*8f60*/  HMMA.16816.F32.BF16 R24, R176.reuse, R8, R24 ;  /* 0x00000008b018723c */ /* 0x044ff00000041818 */
[C---:B------:R-:W-:Y:S01]  /*8f70*/  HMMA.16816.F32.BF16 R20, R176.reuse, R10, R20 ;  /* 0x0000000ab014723c */ /* 0x040fe20000041814 */
[----:B------:R-:W2:Y:S07]  /*8f80*/  LDSM.16.M88.4 R8, [R197] ;  /* 0x00000000c508783b */ /* 0x000eae0000000200 */
[C---:B------:R-:W-:Y:S08]  /*8f90*/  HMMA.16816.F32.BF16 R32, R176.reuse, R216, R32 ;  /* 0x000000d8b020723c */ /* 0x040ff00000041820 */
[C---:B------:R-:W-:Y:S01]  /*8fa0*/  HMMA.16816.F32.BF16 R28, R176.reuse, R218, R28 ;  /* 0x000000dab01c723c */ /* 0x040fe2000004181c */
[----:B------:R-:W-:Y:S07]  /*8fb0*/  LDSM.16.M88.4 R216, [R207+0xa800] ;  /* 0x00a80000cfd8783b */ /* 0x000fee0000000200 */
[C---:B-1----:R-:W-:Y:S08]  /*8fc0*/  HMMA.16816.F32.BF16 R16, R176.reuse, R184, R16 ;  /* 0x000000b8b010723c */ /* 0x042ff00000041810 */
[----:B------:R-:W-:Y:S01]  /*8fd0*/  HMMA.16816.F32.BF16 R12, R176, R186, R12 ;  /* 0x000000bab00c723c */ /* 0x000fe2000004180c */
[----:B------:R-:W1:Y:S04]  /*8fe0*/  LDSM.16.M88.4 R184, [R196] ;  /* 0x00000000c4b8783b */ /* 0x000e680000000200 */
        /* <DEDUP_REMOVED lines=12> */
[----:B------:R-:W1:Y:S04]  /*90b0*/  LDSM.16.M88.4 R184, [R207+0xb800] ;  /* 0x00b80000cfb8783b */ /* 0x000e680000000200 */
        /* <DEDUP_REMOVED lines=10> */
[C---:B-1----:R-:W-:Y:S08]  /*9160*/  HMMA.16816.F32.BF16 R16, R176.reuse, R184, R16 ;  /* 0x000000b8b010723c */ /* 0x042ff00000041810 */
[----:B------:R-:W-:Y:S01]  /*9170*/  HMMA.16816.F32.BF16 R12, R176, R186, R12 ;  /* 0x000000bab00c723c */ /* 0x000fe2000004180c */
[----:B------:R-:W-:Y:S04]  /*9180*/  LDSM.16.M88.4 R176, [R214+0x4000] ;  /* 0x00400000d6b0783b */ /* 0x000fe80000000200 */
[----:B------:R-:W-:Y:S03]  /*9190*/  LDSM.16.M88.4 R184, [R213+0xc800] ;  /* 0x00c80000d5b8783b */ /* 0x000fe60000000200 */
[C---:B---3--:R-:W-:Y:S08]  /*91a0*/  HMMA.16816.F32.BF16 R172, R180.reuse, R4, R172 ;  /* 0x00000004b4ac723c */ /* 0x048ff000000418ac */
[C---:B------:R-:W-:Y:S01]  /*91b0*/  HMMA.16816.F32.BF16 R168, R180.reuse, R6, R168 ;  /* 0x00000006b4a8723c */ /* 0x040fe200000418a8 */
[----:B------:R-:W1:Y:S07]  /*91c0*/  LDSM.16.M88.4 R4, [R213+0xc000] ;  /* 0x00c00000d504783b */ /* 0x000e6e0000000200 */
[C---:B--2---:R-:W-:Y:S08]  /*91d0*/  HMMA.16816.F32.BF16 R24, R180.reuse, R8, R24 ;  /* 0x00000008b418723c */ /* 0x044ff00000041818 */
[C---:B------:R-:W-:Y:S01]  /*91e0*/  HMMA.16816.F32.BF16 R20, R180.reuse, R10, R20 ;  /* 0x0000000ab414723c */ /* 0x040fe20000041814 */
[----:B------:R-:W2:Y:S07]  /*91f0*/  LDSM.16.M88.4 R8, [R213+0xd000] ;  /* 0x00d00000d508783b */ /* 0x000eae0000000200 */
[C---:B------:R-:W-:Y:S08]  /*9200*/  HMMA.16816.F32.BF16 R32, R180.reuse, R220, R32 ;  /* 0x000000dcb420723c */ /* 0x040ff00000041820 */
[C---:B------:R-:W-:Y:S01]  /*9210*/  HMMA.16816.F32.BF16 R28, R180.reuse, R222, R28 ;  /* 0x000000deb41c723c */ /* 0x040fe2000004181c */
[----:B------:R-:W-:Y:S07]  /*9220*/  LDSM.16.M88.4 R220, [R194] ;  /* 0x00000000c2dc783b */ /* 0x000fee0000000200 */
[C---:B----4-:R-:W-:Y:S08]  /*9230*/  HMMA.16816.F32.BF16 R16, R180.reuse, R216, R16 ;  /* 0x000000d8b410723c */ /* 0x050ff00000041810 */
[----:B------:R-:W-:Y:S01]  /*9240*/  HMMA.16816.F32.BF16 R12, R180, R218, R12 ;  /* 0x000000dab40c723c */ /* 0x000fe2000004180c */
[----:B------:R-:W3:Y:S04]  /*9250*/  LDSM.16.M88.4 R216, [R213+0xd800] ;  /* 0x00d80000d5d8783b */ /* 0x000ee80000000200 */
[----:B------:R-:W-:Y:S03]  /*9260*/  LDSM.16.M88.4 R180, [R212+0x4000] ;  /* 0x00400000d4b4783b */ /* 0x000fe60000000200 */
[C---:B-1----:R-:W-:Y:S08]  /*9270*/  HMMA.16816.F32.BF16 R172, R176.reuse, R4, R172 ;  /* 0x00000004b0ac723c */ /* 0x042ff000000418ac */
[C---:B------:R-:W-:Y:S01]  /*9280*/  HMMA.16816.F32.BF16 R168, R176.reuse, R6, R168 ;  /* 0x00000006b0a8723c */ /* 0x040fe200000418a8 */
[----:B------:R-:W1:Y:S07]  /*9290*/  LDSM.16.M88.4 R4, [R195] ;  /* 0x00000000c304783b */ /* 0x000e6e0000000200 */
[C---:B--2---:R-:W-:Y:S08]  /*92a0*/  HMMA.16816.F32.BF16 R24, R176.reuse, R8, R24 ;  /* 0x00000008b018723c */ /* 0x044ff00000041818 */
[C---:B------:R-:W-:Y:S01]  /*92b0*/  HMMA.16816.F32.BF16 R20, R176.reuse, R10, R20 ;  /* 0x0000000ab014723c */ /* 0x040fe20000041814 */
[----:B------:R-:W2:Y:S07]  /*92c0*/  LDSM.16.M88.4 R8, [R193] ;  /* 0x00000000c108783b */ /* 0x000eae0000000200 */
[C---:B------:R-:W-:Y:S08]  /*92d0*/  HMMA.16816.F32.BF16 R32, R176.reuse, R184, R32 ;  /* 0x000000b8b020723c */ /* 0x040ff00000041820 */
[C---:B------:R-:W-:Y:S01]  /*92e0*/  HMMA.16816.F32.BF16 R28, R176.reuse, R186, R28 ;  /* 0x000000bab01c723c */ /* 0x040fe2000004181c */
[----:B------:R-:W4:Y:S07]  /*92f0*/  LDSM.16.M88.4 R184, [R192] ;  /* 0x00000000c0b8783b */ /* 0x000f2e0000000200 */
[C---:B---3--:R-:W-:Y:S08]  /*9300*/  HMMA.16816.F32.BF16 R16, R176.reuse, R216, R16 ;  /* 0x000000d8b010723c */ /* 0x048ff00000041810 */
        /* <DEDUP_REMOVED lines=8> */
[----:B------:R-:W-:Y:S07]  /*9390*/  LDSM.16.M88.4 R220, [R207+0xd800] ;  /* 0x00d80000cfdc783b */ /* 0x000fee0000000200 */
[C---:B--2---:R-:W-:Y:S08]  /*93a0*/  HMMA.16816.F32.BF16 R24, R180.reuse, R8, R24 ;  /* 0x00000008b418723c */ /* 0x044ff00000041818 */
[C---:B------:R-:W-:Y:S01]  /*93b0*/  HMMA.16816.F32.BF16 R20, R180.reuse, R10, R20 ;  /* 0x0000000ab414723c */ /* 0x040fe20000041814 */
[----:B------:R-:W2:Y:S07]  /*93c0*/  LDSM.16.M88.4 R8, [R207+0xd000] ;  /* 0x00d00000cf08783b */ /* 0x000eae0000000200 */
[C---:B----4-:R-:W-:Y:S08]  /*93d0*/  HMMA.16816.F32.BF16 R16, R180.reuse, R184, R16 ;  /* 0x000000b8b410723c */ /* 0x050ff00000041810 */
        /* <DEDUP_REMOVED lines=29> */
[C---:B----4-:R-:W-:Y:S08]  /*95b0*/  HMMA.16816.F32.BF16 R172, R220.reuse, R216, R172 ;  /* 0x000000d8dcac723c */ /* 0x050ff000000418ac */
        /* <DEDUP_REMOVED lines=8> */
[C---:B---3--:R-:W-:Y:S08]  /*9640*/  HMMA.16816.F32.BF16 R16, R220.reuse, R176, R16 ;  /* 0x000000b0dc10723c */ /* 0x048ff00000041810 */
[----:B------:R-:W-:Y:S01]  /*9650*/  HMMA.16816.F32.BF16 R12, R220, R178, R12 ;  /* 0x000000b2dc0c723c */ /* 0x000fe2000004180c */
[----:B-----5:R-:W3:Y:S04]  /*9660*/  LDSM.16.M88.4 R176, [R189] ;  /* 0x00000000bdb0783b */ /* 0x020ee80000000200 */
[----:B------:R-:W3:Y:S03]  /*9670*/  LDSM.16.M88.4 R220, [R188] ;  /* 0x00000000bcdc783b */ /* 0x000ee60000000200 */
[C---:B--2---:R-:W-:Y:S08]  /*9680*/  HMMA.16816.F32.BF16 R172, R8.reuse, R4, R172 ;  /* 0x0000000408ac723c */ /* 0x044ff000000418ac */
[C---:B------:R-:W-:Y:S01]  /*9690*/  HMMA.16816.F32.BF16 R168, R8.reuse, R6, R168 ;  /* 0x0000000608a8723c */ /* 0x040fe200000418a8 */
[----:B------:R-:W2:Y:S07]  /*96a0*/  LDSM.16.M88.4 R4, [R207+0xe800] ;  /* 0x00e80000cf04783b */ /* 0x000eae0000000200 */
[C---:B-1----:R-:W-:Y:S08]  /*96b0*/  HMMA.16816.F32.BF16 R32, R8.reuse, R184, R32 ;  /* 0x000000b80820723c */ /* 0x042ff00000041820 */
[----:B------:R-:W-:Y:S01]  /*96c0*/  HMMA.16816.F32.BF16 R28, R8, R186, R28 ;  /* 0x000000ba081c723c */ /* 0x000fe2000004181c */
[----:B------:R-:W1:Y:S07]  /*96d0*/  LDSM.16.M88.4 R184, [R207+0xf800] ;  /* 0x00f80000cfb8783b */ /* 0x000e6e0000000200 */
[----:B----4-:R-:W-:Y:S08]  /*96e0*/  HMMA.16816.F32.BF16 R172, R216, R180, R172 ;  /* 0x000000b4d8ac723c */ /* 0x010ff000000418ac */
[C---:B---3--:R-:W-:Y:S08]  /*96f0*/  HMMA.16816.F32.BF16 R24, R8.reuse, R176, R24 ;  /* 0x000000b00818723c */ /* 0x048ff00000041818 */
[C---:B------:R-:W-:Y:S01]  /*9700*/  HMMA.16816.F32.BF16 R20, R8.reuse, R178, R20 ;  /* 0x000000b20814723c */ /* 0x040fe20000041814 */
[----:B------:R-:W-:Y:S07]  /*9710*/  LDSM.16.M88.4 R176, [R209+0x6000] ;  /* 0x00600000d1b0783b */ /* 0x000fee0000000200 */
[C---:B------:R-:W-:Y:S08]  /*9720*/  HMMA.16816.F32.BF16 R16, R8.reuse, R220, R16 ;  /* 0x000000dc0810723c */ /* 0x040ff00000041810 */
[----:B------:R-:W-:Y:S01]  /*9730*/  HMMA.16816.F32.BF16 R12, R8, R222, R12 ;  /* 0x000000de080c723c */ /* 0x000fe2000004180c */
[----:B------:R-:W3:Y:S04]  /*9740*/  LDSM.16.M88.4 R8, [R200+0x6000] ;  /* 0x00600000c808783b */ /* 0x000ee80000000200 */
[----:B------:R-:W4:Y:S03]  /*9750*/  LDSM.16.M88.4 R220, [R207+0xf000] ;  /* 0x00f00000cfdc783b */ /* 0x000f260000000200 */
[C---:B--2---:R-:W-:Y:S08]  /*9760*/  HMMA.16816.F32.BF16 R32, R216.reuse, R4, R32 ;  /* 0x00000004d820723c */ /* 0x044ff00000041820 */
[C---:B------:R-:W-:Y:S01]  /*9770*/  HMMA.16816.F32.BF16 R28, R216.reuse, R6, R28 ;  /* 0x00000006d81c723c */ /* 0x040fe2000004181c */
[----:B------:R-:W2:Y:S07]  /*9780*/  LDSM.16.M88.4 R4, [R200+0x6800] ;  /* 0x00680000c804783b */ /* 0x000eae0000000200 */
[C---:B------:R-:W-:Y:S01]  /*9790*/  HMMA.16816.F32.BF16 R168, R216.reuse, R182, R168 ;  /* 0x000000b6d8a8723c */ /* 0x040fe200000418a8 */
[----:B------:R-:W2:Y:S07]  /*97a0*/  LDSM.16.M88.4 R180, [R200+0x7000] ;  /* 0x00700000c8b4783b */ /* 0x000eae0000000200 */
[C---:B-1----:R-:W-:Y:S08]  /*97b0*/  HMMA.16816.F32.BF16 R16, R216.reuse, R184, R16 ;  /* 0x000000b8d810723c */ /* 0x042ff00000041810 */
[----:B------:R-:W-:Y:S08]  /*97c0*/  HMMA.16816.F32.BF16 R12, R216, R186, R12 ;  /* 0x000000bad80c723c */ /* 0x000ff0000004180c */
[C---:B---3--:R-:W-:Y:S07]  /*97d0*/  HMMA.16816.F32.BF16 R172, R176.reuse, R8, R172 ;  /* 0x00000008b0ac723c */ /* 0x048fee00000418ac */
[----:B------:R-:W-:Y:S01]  /*97e0*/  IMAD.SHL.U32 R8, R3, 0x2, RZ ;  /* 0x0000000203087824 */ /* 0x000fe200078e00ff */
[----:B------:R-:W-:Y:S01]  /*97f0*/  HMMA.16816.F32.BF16 R168, R176, R10, R168 ;  /* 0x0000000ab0a8723c */ /* 0x000fe200000418a8 */
[----:B------:R-:W-:-:S03]  /*9800*/  IMAD.U32 R3, RZ, RZ, UR22 ;  /* 0x00000016ff037e24 */ /* 0x000fc6000f8e00ff */
[----:B------:R-:W-:-:S04]  /*9810*/  LOP3.LUT R8, R8, 0x6, RZ, 0xc0, !PT ;  /* 0x0000000608087812 */ /* 0x000fc800078ec0ff */
[----:B----4-:R-:W-:Y:S01]  /*9820*/  HMMA.16816.F32.BF16 R24, R216, R220, R24 ;  /* 0x000000dcd818723c */ /* 0x010fe20000041818 */
[----:B------:R-:W-:Y:S02]  /*9830*/  IMAD R3, R3, 0x40, R8 ;  /* 0x0000004003037824 */ /* 0x000fe400078e0208 */
[----:B------:R-:W1:Y:S01]  /*9840*/  LDSM.16.M88.4 R8, [R200+0x7800] ;  /* 0x00780000c808783b */ /* 0x000e620000000200 */
[----:B------:R-:W-:-:S04]  /*9850*/  DEPBAR.LE SB0, 0x0 ;  /* 0x000080000000791a */ /* 0x000fc80000000000 */
[----:B------:R-:W-:Y:S01]  /*9860*/  HMMA.16816.F32.BF16 R20, R216, R222, R20 ;  /* 0x000000ded814723c */ /* 0x000fe20000041814 */
[----:B------:R-:W-:-:S04]  /*9870*/  IADD3 R164, R3, 0x1, RZ ;  /* 0x0000000103a47810 */ /* 0x000fc80007ffe0ff */
[C---:B------:R-:W-:Y:S02]  /*9880*/  ISETP.GE.AND P2, PT, R164.reuse, R232, PT ;  /* 0x000000e8a400720c */ /* 0x040fe40003f46270 */
[----:B------:R-:W-:Y:S01]  /*9890*/  ISETP.GE.AND P1, PT, R164, R165, PT ;  /* 0x000000a5a400720c */ /* 0x000fe20003f26270 */
[----:B--2---:R-:W-:Y:S01]  /*98a0*/  HMMA.16816.F32.BF16 R32, R176, R4, R32 ;  /* 0x00000004b020723c */ /* 0x004fe20000041820 */
[----:B------:R-:W-:Y:S02]  /*98b0*/  FSEL R173, R173, -INF , !P2 ;  /* 0xff800000adad7808 */ /* 0x000fe40005000000 */
[----:B------:R-:W-:-:S04]  /*98c0*/  FSEL R175, R175, -INF , !P1 ;  /* 0xff800000afaf7808 */ /* 0x000fc80004800000 */
[C---:B------:R-:W-:Y:S01]  /*98d0*/  IADD3 R4, R3.reuse, 0x8, RZ ;  /* 0x0000000803047810 */ /* 0x040fe20007ffe0ff */
[C---:B------:R-:W-:Y:S01]  /*98e0*/  HMMA.16816.F32.BF16 R28, R176.reuse, R6, R28 ;  /* 0x00000006b01c723c */ /* 0x040fe2000004181c */
[C---:B------:R-:W-:Y:S01]  /*98f0*/  IADD3 R5, R3.reuse, 0x10, RZ ;  /* 0x0000001003057810 */ /* 0x040fe20007ffe0ff */
[----:B------:R-:W-:Y:S01]  /*9900*/  BAR.SYNC.DEFER_BLOCKING 0x0 ;  /* 0x0000000000007b1d */ /* 0x000fe20000010000 */
[C---:B------:R-:W-:Y:S02]  /*9910*/  ISETP.GE.AND P0, PT, R4.reuse, R232, PT ;  /* 0x000000e80400720c */ /* 0x040fe40003f06270 */
[----:B------:R-:W-:Y:S02]  /*9920*/  ISETP.GE.AND P2, PT, R4, R165, PT ;  /* 0x000000a50400720c */ /* 0x000fe40003f46270 */
[----:B------:R-:W-:Y:S01]  /*9930*/  IADD3 R4, R3, 0x9, RZ ;  /* 0x0000000903047810 */ /* 0x000fe20007ffe0ff */
[----:B------:R-:W-:Y:S01]  /*9940*/  HMMA.16816.F32.BF16 R24, R176, R180, R24 ;  /* 0x000000b4b018723c */ /* 0x000fe20000041818 */
[----:B------:R-:W-:-:S02]  /*9950*/  FSEL R246, R168, -INF , !P0 ;  /* 0xff800000a8f67808 */ /* 0x000fc40004000000 */
[C---:B------:R-:W-:Y:S02]  /*9960*/  ISETP.GE.AND P1, PT, R4.reuse, R232, PT ;  /* 0x000000e80400720c */ /* 0x040fe40003f26270 */
[----:B------:R-:W-:Y:S02]  /*9970*/  ISETP.GE.AND P0, PT, R4, R165, PT ;  /* 0x000000a50400720c */ /* 0x000fe40003f06270 */
[----:B------:R-:W-:Y:S01]  /*9980*/  IADD3 R4, R3, 0x11, RZ ;  /* 0x0000001103047810 */ /* 0x000fe20007ffe0ff */
[----:B------:R-:W-:Y:S01]  /*9990*/  HMMA.16816.F32.BF16 R20, R176, R182, R20 ;  /* 0x000000b6b014723c */ /* 0x000fe20000041814 */
[----:B------:R-:W-:Y:S02]  /*99a0*/  FSEL R219, R170, -INF , !P2 ;  /* 0xff800000aadb7808 */ /* 0x000fe40005000000 */
[----:B------:R-:W-:Y:S02]  /*99b0*/  FSEL R169, R169, -INF , !P1 ;  /* 0xff800000a9a97808 */ /* 0x000fe40004800000 */
[----:B------:R-:W-:-:S02]  /*99c0*/  FSEL R171, R171, -INF , !P0 ;  /* 0xff800000abab7808 */ /* 0x000fc40004000000 */
[CC--:B------:R-:W-:Y:S01]  /*99d0*/  ISETP.GE.AND P2, PT, R5.reuse, R232.reuse, PT ;  /* 0x000000e80500720c */ /* 0x0c0fe20003f46270 */
[C---:B-1----:R-:W-:Y:S01]  /*99e0*/  HMMA.16816.F32.BF16 R16, R176.reuse, R8, R16 ;  /* 0x00000008b010723c */ /* 0x042fe20000041810 */
[----:B------:R-:W-:Y:S02]  /*99f0*/  ISETP.GE.AND P1, PT, R5, R165, PT ;  /* 0x000000a50500720c */ /* 0x000fe40003f26270 */
[----:B------:R-:W-:Y:S02]  /*9a00*/  ISETP.GE.AND P0, PT, R4, R232, PT ;  /* 0x000000e80400720c */ /* 0x000fe40003f06270 */
[----:B------:R-:W-:Y:S02]  /*9a10*/  IADD3 R5, R3, 0x18, RZ ;  /* 0x0000001803057810 */ /* 0x000fe40007ffe0ff */
[----:B------:R-:W-:Y:S01]  /*9a20*/  FSEL R32, R32, -INF , !P2 ;  /* 0xff80000020207808 */ /* 0x000fe20005000000 */
[----:B------:R-:W-:Y:S01]  /*9a30*/  HMMA.16816.F32.BF16 R12, R176, R10, R12 ;  /* 0x0000000ab00c723c */ /* 0x000fe2000004180c */
        /* <DEDUP_REMOVED lines=45> */
[----:B------:R-:W-:Y:S02]  /*9d10*/  ISETP.GE.AND P0, PT, R4, R232, PT ;  /* 0x000000e80400720c */ /* 0x000fe40003f06270 */
[----:B------:R-:W-:Y:S02]  /*9d20*/  FSEL R17, R17, -INF , !P2 ;  /* 0xff80000011117808 */ /* 0x000fe40005000000 */
[----:B------:R-:W-:Y:S02]  /*9d30*/  FSEL R245, R13, -INF , !P0 ;  /* 0xff8000000df57808 */ /* 0x000fe40004000000 */
[----:B------:R-:W-:-:S02]  /*9d40*/  PLOP3.LUT P0, PT, PT, PT, UP0, 0x80, 0x0 ;  /* 0x000000000000781c */ /* 0x000fc40003f0f008 */
[----:B------:R-:W-:Y:S02]  /*9d50*/  FSEL R19, R19, -INF , !P1 ;  /* 0xff80000013137808 */ /* 0x000fe40004800000 */
[-C--:B------:R-:W-:Y:S02]  /*9d60*/  ISETP.GE.AND P2, PT, R6, R165.reuse, PT ;  /* 0x000000a50600720c */ /* 0x080fe40003f46270 */
[C---:B------:R-:W-:Y:S02]  /*9d70*/  ISETP.GE.AND P1, PT, R3.reuse, R232, PT ;  /* 0x000000e80300720c */ /* 0x040fe40003f26270 */
[----:B------:R-:W-:Y:S02]  /*9d80*/  FSEL R233, R14, -INF , !P2 ;  /* 0xff8000000ee97808 */ /* 0x000fe40005000000 */
[----:B------:R-:W-:Y:S02]  /*9d90*/  FSEL R223, R172, -INF , !P1 ;  /* 0xff800000acdf7808 */ /* 0x000fe40004800000 */
[----:B------:R-:W-:-:S02]  /*9da0*/  ISETP.GE.AND P2, PT, R3, R165, PT ;  /* 0x000000a50300720c */ /* 0x000fc40003f46270 */
[----:B------:R-:W-:Y:S02]  /*9db0*/  ISETP.GE.AND P1, PT, R4, R165, PT ;  /* 0x000000a50400720c */ /* 0x000fe40003f26270 */
[----:B------:R-:W-:Y:S02]  /*9dc0*/  FSEL R13, R174, -INF , !P2 ;  /* 0xff800000ae0d7808 */ /* 0x000fe40005000000 */
[----:B------:R-:W-:Y:S01]  /*9dd0*/  FSEL R15, R15, -INF , !P1 ;  /* 0xff8000000f0f7808 */ /* 0x000fe20004800000 */
[----:B------:R-:W-:Y:S05]  /*9de0*/  @!P0 BRA `(.L_x_492) ;  /* 0x0000089000008947 */ /* 0x000fea0003800000 */
[----:B------:R-:W2:Y:S01]  /*9df0*/  LDL.64 R238, [R1+0x8] ;  /* 0x0000080001ee7983 */ /* 0x000ea20000100a00 */
[----:B------:R-:W-:-:S03]  /*9e00*/  ULDC.64 UR4, c[0x0][0x198] ;  /* 0x0000660000047ab9 */ /* 0x000fc60000000a00 */
[----:B------:R-:W3:Y:S01]  /*9e10*/  LDL.64 R242, [R1] ;  /* 0x0000000001f27983 */ /* 0x000ee20000100a00 */
[----:B------:R-:W-:Y:S01]  /*9e20*/  UMOV UR23, 0x6 ;  /* 0x0000000600177882 */ /* 0x000fe20000000000 */
[----:B------:R-:W-:Y:S01]  /*9e30*/  BSSY B0, `(.L_x_493) ;  /* 0x0000083000007945 */ /* 0x000fe20003800000 */
[----:B------:R-:W-:Y:S01]  /*9e40*/  USHF.L.U32 UR27, UR4, 0x6, URZ ;  /* 0x00000006041b7899 */ /* 0x000fe2000800063f */
[----:B------:R1:W-:Y:S01]  /*9e50*/  @P6 STS.128 [R248+0x8000], RZ ;  /* 0x008000fff8006388 */ /* 0x0003e20000000c00 */
[----:B------:R-:W-:Y:S02]  /*9e60*/  UIADD3 UR29, UR8, -0x3, URZ ;  /* 0xfffffffd081d7890 */ /* 0x000fe4000fffe03f */
[----:B------:R-:W-:Y:S02]  /*9e70*/  USHF.L.U64.HI UR5, UR4, UR23, UR5 ;  /* 0x0000001704057299 */ /* 0x000fe40008010205 */
[----:B------:R-:W-:Y:S01]  /*9e80*/  USHF.R.S32.HI UR4, URZ, 0x1f, UR29 ;  /* 0x0000001f3f047899 */ /* 0x000fe2000801141d */
[----:B------:R-:W-:Y:S01]  /*9e90*/  IMAD.U32 R3, RZ, RZ, UR27 ;  /* 0x0000001bff037e24 */ /* 0x000fe2000f8e00ff */
[----:B------:R-:W-:-:S04]  /*9ea0*/  UIMAD UR5, UR5, UR29, URZ ;  /* 0x0000001d050572a4 */ /* 0x000fc8000f8e023f */
[----:B------:R-:W-:Y:S01]  /*9eb0*/  UIMAD UR4, UR4, UR27, UR5 ;  /* 0x0000001b040472a4 */ /* 0x000fe2000f8e0205 */
[----:B--2---:R-:W-:Y:S02]  /*9ec0*/  IMAD.MOV.U32 R29, RZ, RZ, R239 ;  /* 0x000000ffff1d7224 */ /* 0x004fe400078e00ef */
[----:B---3--:R-:W-:-:S04]  /*9ed0*/  IMAD.MOV.U32 R28, RZ, RZ, R242 ;  /* 0x000000ffff1c7224 */ /* 0x008fc800078e00f2 */
[----:B------:R-:W-:-:S05]  /*9ee0*/  IMAD.WIDE.U32 R28, R3, UR29, R28 ;  /* 0x0000001d031c7c25 */ /* 0x000fca000f8e001c */
[----:B------:R-:W-:Y:S02]  /*9ef0*/  IADD3 R4, R29, UR4, RZ ;  /* 0x000000041d047c10 */ /* 0x000fe4000fffe0ff */
[C---:B------:R-:W-:Y:S02]  /*9f00*/  @!P6 LEA R176, P2, R28.reuse, c[0x0][0x168], 0x1 ;  /* 0x00005a001cb0ea11 */ /* 0x040fe400078408ff */
        /* <DEDUP_REMOVED lines=45> */
[----:B------:R3:W-:Y:S01]  /*a1e0*/  @!P5 LDGSTS.E.BYPASS.LTC128B.128 [R248+0xa800], [R186.64+0x80] ;  /* 0x0a800080baf8dfae */ /* 0x0007e2000b901d50 */
[----:B----4-:R-:W-:-:S03]  /*a1f0*/  IADD3 R21, P2, R3, UR6, RZ ;  /* 0x0000000603157c10 */ /* 0x010fc6000ff5e0ff */
[----:B------:R4:W-:Y:S01]  /*a200*/  @P4 STS.128 [R248+0xc800], RZ ;  /* 0x00c800fff8004388 */ /* 0x0009e20000000c00 */
[----:B------:R-:W-:-:S03]  /*a210*/  IADD3.X R4, R4, UR7, RZ, P2, !PT ;  /* 0x0000000704047c10 */ /* 0x000fc600097fe4ff */
[----:B------:R-:W-:Y:S01]  /*a220*/  @!PT LDS RZ, [RZ] ;  /* 0x00000000fffff984 */ /* 0x000fe20000000800 */
[----:B------:R-:W-:Y:S01]  /*a230*/  @!PT LDS RZ, [RZ] ;  /* 0x00000000fffff984 */ /* 0x000fe20000000800 */
[----:B------:R-:W-:Y:S01]  /*a240*/  @!PT LDS RZ, [RZ] ;  /* 0x00000000fffff984 */ /* 0x000fe20000000800 */
[----:B------:R4:W-:Y:S01]  /*a250*/  @!P4 LDGSTS.E.BYPASS.LTC128B.128 [R248+0xc800], [R178.64+0x100] ;  /* 0x0c800100b2f8cfae */ /* 0x0009e2000b901d50 */
[----:B--2---:R-:W-:-:S03]  /*a260*/  @!P6 LEA R176, P2, R21, c[0x0][0x168], 0x1 ;  /* 0x00005a0015b0ea11 */ /* 0x004fc600078408ff */
[----:B------:R2:W-:Y:S01]  /*a270*/  @P3 STS.128 [R248+0xe800], RZ ;  /* 0x00e800fff8003388 */ /* 0x0005e20000000c00 */
[C---:B------:R-:W-:Y:S02]  /*a280*/  @!P6 LEA.HI.X R177, R21.reuse, c[0x0][0x16c], R4, 0x1, P2 ;  /* 0x00005b0015b1ea11 */ /* 0x040fe400010f0c04 */
[C---:B-----5:R-:W-:Y:S01]  /*a290*/  @!P4 LEA R22, P2, R21.reuse, c[0x0][0x168], 0x1 ;  /* 0x00005a001516ca11 */ /* 0x060fe200078408ff */
[----:B------:R-:W-:Y:S01]  /*a2a0*/  @!PT LDS RZ, [RZ] ;  /* 0x00000000fffff984 */ /* 0x000fe20000000800 */
[----:B------:R-:W-:Y:S01]  /*a2b0*/  @!PT LDS RZ, [RZ] ;  /* 0x00000000fffff984 */ /* 0x000fe20000000800 */
[----:B------:R-:W-:Y:S01]  /*a2c0*/  @!PT LDS RZ, [RZ] ;  /* 0x00000000fffff984 */ /* 0x000fe20000000800 */
[----:B------:R5:W-:Y:S01]  /*a2d0*/  @!P3 LDGSTS.E.BYPASS.LTC128B.128 [R248+0xe800], [R164.64+0x180] ;  /* 0x0e800180a4f8bfae */ /* 0x000be2000b901d50 */
[----:B-1----:R-:W-:-:S03]  /*a2e0*/  @!P5 LEA R28, P1, R21, c[0x0][0x168], 0x1 ;  /* 0x00005a00151cda11 */ /* 0x002fc600078208ff */
[----:B------:R2:W-:Y:S01]  /*a2f0*/  @P6 STS.128 [R248+0x9000], RZ ;  /* 0x009000fff8006388 */ /* 0x0005e20000000c00 */
[C-C-:B------:R-:W-:Y:S02]  /*a300*/  @!P4 LEA.HI.X R23, R21.reuse, c[0x0][0x16c], R4.reuse, 0x1, P2 ;  /* 0x00005b001517ca11 */ /* 0x140fe400010f0c04 */
[C-C-:B------:R-:W-:Y:S01]  /*a310*/  @!P5 LEA.HI.X R29, R21.reuse, c[0x0][0x16c], R4.reuse, 0x1, P1 ;  /* 0x00005b00151dda11 */ /* 0x140fe200008f0c04 */
[----:B------:R-:W-:Y:S01]  /*a320*/  @!PT LDS RZ, [RZ] ;  /* 0x00000000fffff984 */ /* 0x000fe20000000800 */
[----:B------:R-:W-:Y:S01]  /*a330*/  @!PT LDS RZ, [RZ] ;  /* 0x00000000fffff984 */ /* 0x000fe20000000800 */
[----:B------:R-:W-:Y:S01]  /*a340*/  @!PT LDS RZ, [RZ] ;  /* 0x00000000fffff984 */ /* 0x000fe20000000800 */
[----:B------:R2:W-:Y:S01]  /*a350*/  @!P6 LDGSTS.E.BYPASS.LTC128B.128 [R248+0x9000], [R176.64] ;  /* 0x09000000b0f8efae */ /* 0x0005e2000b901d50 */
[C---:B------:R-:W-:Y:S02]  /*a360*/  @!P3 LEA R20, P1, R21.reuse, c[0x0][0x168], 0x1 ;  /* 0x00005a001514ba11 */ /* 0x040fe400078208ff */
[C---:B------:R-:W-:Y:S01]  /*a370*/  IADD3 R3, P2, R21.reuse, UR6, RZ ;  /* 0x0000000615037c10 */ /* 0x040fe2000ff5e0ff */
[----:B------:R2:W-:Y:S01]  /*a380*/  @P5 STS.128 [R248+0xb000], RZ ;  /* 0x00b000fff8005388 */ /* 0x0005e20000000c00 */
[----:B------:R-:W-:Y:S02]  /*a390*/  @!P3 LEA.HI.X R21, R21, c[0x0][0x16c], R4, 0x1, P1 ;  /* 0x00005b001515ba11 */ /* 0x000fe400008f0c04 */
[----:B------:R-:W-:Y:S01]  /*a3a0*/  IADD3.X R4, R4, UR7, RZ, P2, !PT ;  /* 0x0000000704047c10 */ /* 0x000fe200097fe4ff */
[----:B------:R-:W-:Y:S01]  /*a3b0*/  @!PT LDS RZ, [RZ] ;  /* 0x00000000fffff984 */ /* 0x000fe20000000800 */
[----:B------:R-:W-:Y:S01]  /*a3c0*/  @!PT LDS RZ, [RZ] ;  /* 0x00000000fffff984 */ /* 0x000fe20000000800 */
[----:B------:R-:W-:Y:S01]  /*a3d0*/  @!PT LDS RZ, [RZ] ;  /* 0x00000000fffff984 */ /* 0x000fe20000000800 */
[----:B------:R2:W-:Y:S01]  /*a3e0*/  @!P5 LDGSTS.E.BYPASS.LTC128B.128 [R248+0xb000], [R28.64+0x80] ;  /* 0x0b0000801cf8dfae */ /* 0x0005e2000b901d50 */
[----:B---3--:R-:W-:-:S02]  /*a3f0*/  @!P5 LEA R186, P2, R3, c[0x0][0x168], 0x1 ;  /* 0x00005a0003bada11 */ /* 0x008fc400078408ff */
[C---:B----4-:R-:W-:Y:S01]  /*a400*/  @!P6 LEA R178, P1, R3.reuse, c[0x0][0x168], 0x1 ;  /* 0x00005a0003b2ea11 */ /* 0x050fe200078208ff */
[----:B------:R2:W-:Y:S01]  /*a410*/  @P4 STS.128 [R248+0xd000], RZ ;  /* 0x00d000fff8004388 */ /* 0x0005e20000000c00 */
[C-C-:B------:R-:W-:Y:S02]  /*a420*/  @!P5 LEA.HI.X R187, R3.reuse, c[0x0][0x16c], R4.reuse, 0x1, P2 ;  /* 0x00005b0003bbda11 */ /* 0x140fe400010f0c04 */
[C---:B------:R-:W-:Y:S01]  /*a430*/  @!P6 LEA.HI.X R179, R3.reuse, c[0x0][0x16c], R4, 0x1, P1 ;  /* 0x00005b0003b3ea11 */ /* 0x040fe200008f0c04 */
[----:B------:R-:W-:Y:S01]  /*a440*/  @!PT LDS RZ, [RZ] ;  /* 0x00000000fffff984 */ /* 0x000fe20000000800 */
[----:B------:R-:W-:Y:S01]  /*a450*/  @!PT LDS RZ, [RZ] ;  /* 0x00000000fffff984 */ /* 0x000fe20000000800 */
[----:B------:R-:W-:Y:S01]  /*a460*/  @!PT LDS RZ, [RZ] ;  /* 0x00000000fffff984 */ /* 0x000fe20000000800 */
[----:B------:R2:W-:Y:S01]  /*a470*/  @!P4 LDGSTS.E.BYPASS.LTC128B.128 [R248+0xd000], [R22.64+0x100] ;  /* 0x0d00010016f8cfae */ /* 0x0005e2000b901d50 */
        /* <DEDUP_REMOVED lines=30> */
.L_x_494:
[----:B------:R-:W-:Y:S05]  /*a660*/  BSYNC B0 ;  /* 0x0000000000007941 */ /* 0x000fea0003800000 */
.L_x_493:
[----:B------:R-:W0:Y:S02]  /*a670*/  LDGDEPBAR ;  /* 0x00000000000079af */ /* 0x000e240000000000 */
.L_x_492:
[----:B-12---:R-:W-:Y:S01]  /*a680*/  FMNMX.FTZ R20, R2, R223, !PT ;  /* 0x000000df02147209 */ /* 0x006fe20007810000 */
[----:B------:R-:W-:Y:S01]  /*a690*/  IMAD.WIDE.U32 R28, R224, -0x326172a9, RZ ;  /* 0xcd9e8d57e01c7825 */ /* 0x000fe200078e00ff */
[----:B------:R-:W-:Y:S01]  /*a6a0*/  USHF.L.U32 UR5, UR22, 0x1, URZ ;  /* 0x0000000116057899 */ /* 0x000fe2000800063f */
[----:B------:R-:W-:Y:S01]  /*a6b0*/  FMNMX.FTZ R170, R0, R13, !PT ;  /* 0x0000000d00aa7209 */ /* 0x000fe20007810000 */
[----:B------:R-:W-:Y:S01]  /*a6c0*/  UIADD3 UR4, UR19, -0x4498517b, URZ ;  /* 0xbb67ae8513047890 */ /* 0x000fe2000fffe03f */
[----:B------:R-:W-:Y:S01]  /*a6d0*/  FMNMX.FTZ R3, R173, R20, !PT ;  /* 0x00000014ad037209 */ /* 0x000fe20007810000 */
[----:B------:R-:W-:Y:S01]  /*a6e0*/  ULOP3.LUT UR23, UR5, UR19, URZ, 0x3c, !UPT ;  /* 0x0000001305177292 */ /* 0x000fe2000f8e3c3f */
[----:B------:R-:W-:Y:S01]  /*a6f0*/  LOP3.LUT R22, R29, R225, RZ, 0x3c, !PT ;  /* 0x000000e11d167212 */ /* 0x000fe200078e3cff */
[----:B------:R-:W-:Y:S01]  /*a700*/  IMAD.WIDE.U32 R178, R215, -0x2daee0ad, RZ ;  /* 0xd2511f53d7b27825 */ /* 0x000fe200078e00ff */
[----:B------:R-:W-:Y:S01]  /*a710*/  FMNMX.FTZ R168, R246, R3, !PT ;  /* 0x00000003f6a87209 */ /* 0x000fe20007810000 */
[----:B------:R-:W-:Y:S01]  /*a720*/  UIADD3 UR32, UR19, 0x76cf5d0a, URZ ;  /* 0x76cf5d0a13207890 */ /* 0x000fe2000fffe03f */
[----:B------:R-:W-:Y:S01]  /*a730*/  FMNMX.FTZ R170, R175, R170, !PT ;  /* 0x000000aaafaa7209 */ /* 0x000fe20007810000 */
[----:B------:R-:W-:Y:S01]  /*a740*/  IMAD.WIDE.U32 R22, R22, -0x2daee0ad, RZ ;  /* 0xd2511f5316167825 */ /* 0x000fe200078e00ff */
[----:B------:R-:W-:Y:S01]  /*a750*/  FMNMX.FTZ R3, R169, R168, !PT ;  /* 0x000000a8a9037209 */ /* 0x000fe20007810000 */
[----:B------:R-:W-:Y:S01]  /*a760*/  STL.64 [R1+0x98], R198 ;  /* 0x000098c601007387 */ /* 0x000fe20000100a00 */
[----:B------:R-:W-:Y:S01]  /*a770*/  FMNMX.FTZ R170, R219, R170, !PT ;  /* 0x000000aadbaa7209 */ /* 0x000fe20007810000 */
[----:B------:R-:W-:Y:S01]  /*a780*/  UIADD3 UR33, UR18, 0x3c6ef372, URZ ;  /* 0x3c6ef37212217890 */ /* 0x000fe2000fffe03f */
[----:B------:R-:W-:Y:S01]  /*a790*/  FMNMX.FTZ R168, R32, R3, !PT ;  /* 0x0000000320a87209 */ /* 0x000fe20007810000 */
[----:B------:R-:W-:Y:S01]  /*a7a0*/  STL [R1+0x94], R197 ;  /* 0x000094c501007387 */ /* 0x000fe20000100800 */
[----:B------:R-:W-:Y:S01]  /*a7b0*/  LOP3.LUT R21, R179, UR23, RZ, 0x3c, !PT ;  /* 0x00000017b3157c12 */ /* 0x000fe2000f8e3cff */
[----:B------:R-:W-:Y:S01]  /*a7c0*/  UIADD3 UR29, UR19, 0x32370b8f, URZ ;  /* 0x32370b8f131d7890 */ /* 0x000fe2000fffe03f */
[----:B------:R-:W-:Y:S01]  /*a7d0*/  FMNMX.FTZ R168, R33, R168, !PT ;  /* 0x000000a821a87209 */ /* 0x000fe20007810000 */
[----:B------:R-:W-:Y:S01]  /*a7e0*/  STL [R1+0x90], R196 ;  /* 0x000090c401007387 */ /* 0x000fe20000100800 */
[----:B------:R-:W-:Y:S01]  /*a7f0*/  FMNMX.FTZ R3, R171, R170, !PT ;  /* 0x000000aaab037209 */ /* 0x000fe20007810000 */
[----:B------:R-:W-:Y:S01]  /*a800*/  IMAD.WIDE.U32 R238, R21, -0x326172a9, RZ ;  /* 0xcd9e8d5715ee7825 */ /* 0x000fe200078e00ff */
[----:B------:R-:W-:Y:S01]  /*a810*/  FMNMX.FTZ R168, R181, R168, !PT ;  /* 0x000000a8b5a87209 */ /* 0x000fe20007810000 */
[----:B------:R1:W-:Y:S01]  /*a820*/  STL.64 [R1+0x70], R188 ;  /* 0x000070bc01007387 */ /* 0x0003e20000100a00 */
[----:B------:R-:W-:Y:S01]  /*a830*/  LOP3.LUT R20, R23, UR4, R178, 0x96, !PT ;  /* 0x0000000417147c12 */ /* 0x000fe2000f8e96b2 */
[----:B------:R-:W-:Y:S01]  /*a840*/  UIADD3 UR4, UR18, -0x61c88647, URZ ;  /* 0x9e3779b912047890 */ /* 0x000fe2000fffe03f */
[----:B------:R-:W-:Y:S01]  /*a850*/  FMNMX.FTZ R168, R183, R168, !PT ;  /* 0x000000a8b7a87209 */ /* 0x000fe20007810000 */
[----:B------:R-:W-:Y:S01]  /*a860*/  UIADD3 UR31, UR18, -0x255992d5, URZ ;  /* 0xdaa66d2b121f7890 */ /* 0x000fe2000fffe03f */
[----:B------:R-:W-:Y:S01]  /*a870*/  FMNMX.FTZ R172, R34, R3, !PT ;  /* 0x0000000322ac7209 */ /* 0x000fe20007810000 */
[----:B------:R-:W-:Y:S01]  /*a880*/  IMAD.WIDE.U32 R20, R20, -0x326172a9, RZ ;  /* 0xcd9e8d5714147825 */ /* 0x000fe200078e00ff */
[----:B------:R-:W-:Y:S01]  /*a890*/  FMNMX.FTZ R168, R185, R168, !PT ;  /* 0x000000a8b9a87209 */ /* 0x000fe20007810000 */
[----:B------:R-:W-:Y:S01]  /*a8a0*/  UIADD3 UR27, UR18, 0x78dde6e4, URZ ;  /* 0x78dde6e4121b7890 */ /* 0x000fe2000fffe03f */
[----:B------:R-:W-:Y:S01]  /*a8b0*/  LOP3.LUT R23, R239, UR4, R28, 0x96, !PT ;  /* 0x00000004ef177c12 */ /* 0x000fe2000f8e961c */
[----:B------:R-:W-:Y:S01]  /*a8c0*/  UIADD3 UR34, UR19, -0x56f99767, URZ ;  /* 0xa906689913227890 */ /* 0x000fe2000fffe03f */
[----:B------:R-:W-:Y:S01]  /*a8d0*/  FMNMX.FTZ R168, R25, R168, !PT ;  /* 0x000000a819a87209 */ /* 0x000fe20007810000 */
[----:B------:R-:W-:Y:S01]  /*a8e0*/  UIADD3 UR5, UR5, 0x1, URZ ;  /* 0x0000000105057890 */ /* 0x000fe2000fffe03f */
[----:B------:R-:W-:Y:S01]  /*a8f0*/  FMNMX.FTZ R172, R35, R172, !PT ;  /* 0x000000ac23ac7209 */ /* 0x000fe20007810000 */
[----:B------:R-:W-:Y:S01]  /*a900*/  IMAD.WIDE.U32 R176, R23, -0x2daee0ad, RZ ;  /* 0xd2511f5317b07825 */ /* 0x000fe200078e00ff */
[----:B------:R-:W-:Y:S01]  /*a910*/  FMNMX.FTZ R168, R217, R168, !PT ;  /* 0x000000a8d9a87209 */ /* 0x000fe20007810000 */
[----:B------:R-:W-:Y:S01]  /*a920*/  UIADD3 UR23, UR19, -0x126145ec, URZ ;  /* 0xed9eba1413177890 */ /* 0x000fe2000fffe03f */
[----:B------:R-:W-:Y:S01]  /*a930*/  FMNMX.FTZ R172, R5, R172, !PT ;  /* 0x000000ac05ac7209 */ /* 0x000fe20007810000 */
[----:B------:R-:W-:Y:S01]  /*a940*/  ULOP3.LUT UR5, UR5, UR19, URZ, 0x3c, !UPT ;  /* 0x0000001305057292 */ /* 0x000fe2000f8e3c3f */
[----:B------:R-:W-:-:S02]  /*a950*/  FMNMX.FTZ R168, R221, R168, !PT ;  /* 0x000000a8dda87209 */ /* 0x000fc40007810000 */
[----:B------:R-:W-:Y:S02]  /*a960*/  FMNMX.FTZ R172, R31, R172, !PT ;  /* 0x000000ac1fac7209 */ /* 0x000fe40007810000 */
[----:B------:R-:W-:Y:S02]  /*a970*/  FMNMX.FTZ R168, R237, R168, !PT ;  /* 0x000000a8eda87209 */ /* 0x000fe40007810000 */
[----:B------:R-:W-:Y:S02]  /*a980*/  LOP3.LUT R3, R177, UR32, R22, 0x96, !PT ;  /* 0x00000020b1037c12 */ /* 0x000fe4000f8e9616 */
[----:B------:R-:W-:Y:S02]  /*a990*/  FMNMX.FTZ R168, R17, R168, !PT ;  /* 0x000000a811a87209 */ /* 0x000fe40007810000 */
[----:B------:R-:W-:Y:S01]  /*a9a0*/  FMNMX.FTZ R172, R7, R172, !PT ;  /* 0x000000ac07ac7209 */ /* 0x000fe20007810000 */
[----:B-1----:R-:W-:Y:S01]  /*a9b0*/  IMAD.WIDE.U32 R188, R3, -0x326172a9, RZ ;  /* 0xcd9e8d5703bc7825 */ /* 0x002fe200078e00ff */
[----:B------:R-:W-:-:S02]  /*a9c0*/  FMNMX.FTZ R168, R241, R168, !PT ;  /* 0x000000a8f1a87209 */ /* 0x000fc40007810000 */
[----:B------:R-:W-:Y:S02]  /*a9d0*/  FMNMX.FTZ R172, R27, R172, !PT ;  /* 0x000000ac1bac7209 */ /* 0x000fe40007810000 */
[----:B------:R-:W-:Y:S02]  /*a9e0*/  FMNMX.FTZ R3, R245, R168, !PT ;  /* 0x000000a8f5037209 */ /* 0x000fe40007810000 */
[----:B------:R-:W-:Y:S02]  /*a9f0*/  LOP3.LUT R238, R21, UR33, R238, 0x96, !PT ;  /* 0x0000002115ee7c12 */ /* 0x000fe4000f8e96ee */
[----:B------:R-:W-:Y:S01]  /*aa00*/  FMNMX.FTZ R172, R9, R172, !PT ;  /* 0x000000ac09ac7209 */ /* 0x000fe20007810000 */
[----:B------:R-:W1:Y:S01]  /*aa10*/  SHFL.BFLY PT, R170, R3, 0x2, 0x1f ;  /* 0x0c401f0003aa7f89 */ /* 0x000e6200000e0000 */
[----:B------:R-:W-:Y:S01]  /*aa20*/  LOP3.LUT R186, R189, UR31, R20, 0x96, !PT ;  /* 0x0000001fbdba7c12 */ /* 0x000fe2000f8e9614 */
[----:B------:R-:W-:Y:S01]  /*aa30*/  IMAD.WIDE.U32 R238, R238, -0x2daee0ad, RZ ;  /* 0xd2511f53eeee7825 */ /* 0x000fe200078e00ff */
[----:B------:R-:W-:-:S02]  /*aa40*/  FMNMX.FTZ R172, R11, R172, !PT ;  /* 0x000000ac0bac7209 */ /* 0x000fc40007810000 */
[----:B------:R-:W-:Y:S01]  /*aa50*/  LOP3.LUT R180, R179, UR5, RZ, 0x3c, !PT ;  /* 0x00000005b3b47c12 */ /* 0x000fe2000f8e3cff */
[----:B------:R-:W-:Y:S01]  /*aa60*/  IMAD.WIDE.U32 R186, R186, -0x2daee0ad, RZ ;  /* 0xd2511f53baba7825 */ /* 0x000fe200078e00ff */
[----:B------:R-:W-:Y:S01]  /*aa70*/  FMNMX.FTZ R172, R235, R172, !PT ;  /* 0x000000acebac7209 */ /* 0x000fe20007810000 */
[----:B------:R-:W-:Y:S01]  /*aa80*/  UIADD3 UR5, UR18, 0x1715609d, URZ ;  /* 0x1715609d12057890 */ /* 0x000fe2000fffe03f */
[----:B------:R-:W-:Y:S02]  /*aa90*/  LOP3.LUT R176, R239, UR29, R176, 0x96, !PT ;  /* 0x0000001defb07c12 */ /* 0x000fe4000f8e96b0 */
[----:B------:R-:W-:Y:S02]  /*aaa0*/  FMNMX.FTZ R172, R19, R172, !PT ;  /* 0x000000ac13ac7209 */ /* 0x000fe40007810000 */
[----:B------:R-:W-:Y:S01]  /*aab0*/  LOP3.LUT R238, R187, UR23, R238, 0x96, !PT ;  /* 0x00000017bbee7c12 */ /* 0x000fe2000f8e96ee */
[----:B------:R-:W-:Y:S01]  /*aac0*/  IMAD.WIDE.U32 R176, R176, -0x326172a9, RZ ;  /* 0xcd9e8d57b0b07825 */ /* 0x000fe200078e00ff */
[----:B------:R-:W-:-:S03]  /*aad0*/  FMNMX.FTZ R172, R233, R172, !PT ;  /* 0x000000ace9ac7209 */ /* 0x000fc60007810000 */
[----:B------:R-:W-:Y:S01]  /*aae0*/  IMAD.WIDE.U32 R238, R238, -0x326172a9, RZ ;  /* 0xcd9e8d57eeee7825 */ /* 0x000fe200078e00ff */
[----:B------:R-:W-:Y:S02]  /*aaf0*/  LOP3.LUT R23, R177, UR27, R188, 0x96, !PT ;  /* 0x0000001bb1177c12 */ /* 0x000fe4000f8e96bc */
[----:B------:R-:W-:-:S03]  /*ab00*/  FMNMX.FTZ R172, R15, R172, !PT ;  /* 0x000000ac0fac7209 */ /* 0x000fc60007810000 */
[----:B------:R-:W-:Y:S01]  /*ab10*/  IMAD.WIDE.U32 R196, R23, -0x2daee0ad, RZ ;  /* 0xd2511f5317c47825 */ /* 0x000fe200078e00ff */
[----:B-1----:R-:W-:Y:S01]  /*ab20*/  FMNMX.FTZ R170, R3, R170, !PT ;  /* 0x000000aa03aa7209 */ /* 0x002fe20007810000 */
[----:B------:R-:W1:Y:S03]  /*ab30*/  SHFL.BFLY PT, R23, R172, 0x2, 0x1f ;  /* 0x0c401f00ac177f89 */ /* 0x000e6600000e0000 */
[----:B------:R-:W-:Y:S01]  /*ab40*/  LOP3.LUT R178, R197, UR34, R186, 0x96, !PT ;  /* 0x00000022c5b27c12 */ /* 0x000fe2000f8e96ba */
[----:B------:R-:W2:Y:S04]  /*ab50*/  SHFL.BFLY PT, R165, R170, 0x1, 0x1f ;  /* 0x0c201f00aaa57f89 */ /* 0x000ea800000e0000 */
[----:B------:R-:W-:-:S05]  /*ab60*/  IMAD.WIDE.U32 R178, R178, -0x326172a9, RZ ;  /* 0xcd9e8d57b2b27825 */ /* 0x000fca00078e00ff */
[----:B------:R-:W-:Y:S02]  /*ab70*/  LOP3.LUT R168, R178, 0xff, RZ, 0xc0, !PT ;  /* 0x000000ffb2a87812 */ /* 0x000fe400078ec0ff */
[----:B------:R-:W-:Y:S02]  /*ab80*/  LOP3.LUT R3, R179, UR14, R238, 0x96, !PT ;  /* 0x0000000eb3037c12 */ /* 0x000fe4000f8e96ee */
[----:B------:R-:W-:Y:S02]  /*ab90*/  ISETP.GE.U32.AND P5, PT, R247, R168, PT ;  /* 0x000000a8f700720c */ /* 0x000fe40003fa6070 */
[----:B------:R-:W-:Y:S02]  /*aba0*/  LOP3.LUT R168, R3, 0xff, RZ, 0xc0, !PT ;  /* 0x000000ff03a87812 */ /* 0x000fe400078ec0ff */
[----:B------:R-:W-:Y:S02]  /*abb0*/  SHF.R.U32.HI R174, RZ, 0x18, R3 ;  /* 0x00000018ffae7819 */ /* 0x000fe40000011603 */
[----:B------:R-:W-:-:S02]  /*abc0*/  ISETP.GE.U32.AND P4, PT, R247, R168, PT ;  /* 0x000000a8f700720c */ /* 0x000fc40003f86070 */
[----:B-1----:R-:W-:Y:S02]  /*abd0*/  FMNMX.FTZ R168, R172, R23, !PT ;  /* 0x00000017aca87209 */ /* 0x002fe40007810000 */
[----:B------:R-:W-:Y:S02]  /*abe0*/  LOP3.LUT R23, R3, 0xffff, RZ, 0xc0, !PT ;  /* 0x0000ffff03177812 */ /* 0x000fe400078ec0ff */
[----:B------:R-:W-:Y:S01]  /*abf0*/  SHF.R.U32.HI R3, RZ, 0x10, R3 ;  /* 0x00000010ff037819 */ /* 0x000fe20000011603 */
[----:B------:R-:W1:Y:S01]  /*ac00*/  SHFL.BFLY PT, R29, R168, 0x1, 0x1f ;  /* 0x0c201f00a81d7f89 */ /* 0x000e6200000e0000 */
[----:B--2---:R-:W-:Y:S02]  /*ac10*/  FMNMX.FTZ R165, R170, R165, !PT ;  /* 0x000000a5aaa57209 */ /* 0x004fe40007810000 */
[----:B------:R-:W-:Y:S02]  /*ac20*/  LOP3.LUT R170, R3, 0xff, RZ, 0xc0, !PT ;  /* 0x000000ff03aa7812 */ /* 0x000fe400078ec0ff */
[----:B------:R-:W-:-:S02]  /*ac30*/  FSETP.NEU.FTZ.AND P3, PT, R165, -INF , PT ;  /* 0xff800000a500780b */ /* 0x000fc40003f7d000 */
[----:B------:R-:W-:Y:S01]  /*ac40*/  ISETP.GE.U32.AND P6, PT, R247, R170, PT ;  /* 0x000000aaf700720c */ /* 0x000fe20003fc6070 */
[----:B------:R-:W-:Y:S01]  /*ac50*/  FMUL.FTZ R170, R165, c[0x0][0x23c] ;  /* 0x00008f00a5aa7a20 */ /* 0x000fe20000410000 */
[----:B------:R-:W-:Y:S02]  /*ac60*/  SHF.R.U32.HI R23, RZ, 0x8, R23 ;  /* 0x00000008ff177819 */ /* 0x000fe40000011617 */
[----:B------:R-:W-:Y:S02]  /*ac70*/  ISETP.GE.U32.AND P1, PT, R247, R174, PT ;  /* 0x000000aef700720c */ /* 0x000fe40003f26070 */
[----:B------:R-:W-:Y:S02]  /*ac80*/  FSEL R170, R170, RZ, P3 ;  /* 0x000000ffaaaa7208 */ /* 0x000fe40001800000 */
[----:B------:R-:W-:Y:S02]  /*ac90*/  LOP3.LUT R174, R23, 0xffff, RZ, 0xc0, !PT ;  /* 0x0000ffff17ae7812 */ /* 0x000fe400078ec0ff */
[----:B------:R-:W-:Y:S01]  /*aca0*/  FSEL R23, R165, RZ, P3 ;  /* 0x000000ffa5177208 */ /* 0x000fe20001800000 */
[----:B------:R-:W-:Y:S01]  /*acb0*/  FFMA.FTZ R223, R223, c[0x0][0x23c], -R170 ;  /* 0x00008f00dfdf7a23 */ /* 0x000fe200000108aa */
[----:B------:R-:W-:Y:S01]  /*acc0*/  SHF.R.U32.HI R172, RZ, 0x18, R178 ;  /* 0x00000018ffac7819 */ /* 0x000fe200000116b2 */
[--C-:B------:R-:W-:Y:S01]  /*acd0*/  FFMA.FTZ R218, R173, c[0x0][0x23c], -R170.reuse ;  /* 0x00008f00adda7a23 */ /* 0x100fe200000108aa */
[----:B------:R-:W-:Y:S01]  /*ace0*/  ISETP.GE.U32.AND P2, PT, R247, R174, PT ;  /* 0x000000aef700720c */ /* 0x000fe20003f46070 */
[--C-:B------:R-:W-:Y:S01]  /*acf0*/  FFMA.FTZ R246, R246, c[0x0][0x23c], -R170.reuse ;  /* 0x00008f00f6f67a23 */ /* 0x100fe200000108aa */
[----:B------:R-:W-:Y:S01]  /*ad00*/  LOP3.LUT R220, R178, 0xffff, RZ, 0xc0, !PT ;  /* 0x0000ffffb2dc7812 */ /* 0x000fe200078ec0ff */
[----:B------:R-:W-:Y:S01]  /*ad10*/  MUFU.EX2 R223, R223 ;  /* 0x000000df00df7308 */ /* 0x000fe20000000800 */
[----:B-1----:R-:W-:Y:S01]  /*ad20*/  FMNMX.FTZ R3, R168, R29, !PT ;  /* 0x0000001da8037209 */ /* 0x002fe20007810000 */
[----:B------:R-:W-:Y:S01]  /*ad30*/  FFMA.FTZ R29, R237, c[0x0][0x23c], -R170 ;  /* 0x00008f00ed1d7a23 */ /* 0x000fe200000108aa */
[----:B------:R-:W-:Y:S01]  /*ad40*/  SHF.R.U32.HI R232, RZ, 0x10, R178 ;  /* 0x00000010ffe87819 */ /* 0x000fe200000116b2 */
[--C-:B------:R-:W-:Y:S01]  /*ad50*/  FFMA.FTZ R187, R169, c[0x0][0x23c], -R170.reuse ;  /* 0x00008f00a9bb7a23 */ /* 0x100fe200000108aa */
[C---:B------:R-:W-:Y:S01]  /*ad60*/  FSETP.NEU.FTZ.AND P3, PT, R3.reuse, -INF , PT ;  /* 0xff8000000300780b */ /* 0x040fe20003f7d000 */
[C---:B------:R-:W-:Y:S01]  /*ad70*/  FMUL.FTZ R168, R3.reuse, c[0x0][0x23c] ;  /* 0x00008f0003a87a20 */ /* 0x040fe20000410000 */
[----:B------:R-:W-:Y:S01]  /*ad80*/  LOP3.LUT R232, R232, 0xff, RZ, 0xc0, !PT ;  /* 0x000000ffe8e87812 */ /* 0x000fe200078ec0ff */
[----:B------:R-:W1:Y:S01]  /*ad90*/  MUFU.EX2 R218, R218 ;  /* 0x000000da00da7308 */ /* 0x000e620000000800 */
[----:B------:R-:W-:Y:S01]  /*ada0*/  FSEL R243, R3, RZ, P3 ;  /* 0x000000ff03f37208 */ /* 0x000fe20001800000 */
[--C-:B------:R-:W-:Y:S01]  /*adb0*/  FFMA.FTZ R244, R32, c[0x0][0x23c], -R170.reuse ;  /* 0x00008f0020f47a23 */ /* 0x100fe200000108aa */
[----:B------:R-:W-:Y:S01]  /*adc0*/  FSEL R168, R168, RZ, P3 ;  /* 0x000000ffa8a87208 */ /* 0x000fe20001800000 */
[--C-:B------:R-:W-:Y:S01]  /*add0*/  FFMA.FTZ R216, R33, c[0x0][0x23c], -R170.reuse ;  /* 0x00008f0021d87a23 */ /* 0x100fe200000108aa */
[----:B------:R-:W-:Y:S01]  /*ade0*/  ISETP.GE.U32.AND P3, PT, R247, R172, PT ;  /* 0x000000acf700720c */ /* 0x000fe20003f66070 */
[----:B------:R-:W-:-:S02]  /*adf0*/  FFMA.FTZ R184, R181, c[0x0][0x23c], -R170 ;  /* 0x00008f00b5b87a23 */ /* 0x000fc400000108aa */
[--C-:B------:R-:W-:Y:S01]  /*ae00*/  FFMA.FTZ R183, R183, c[0x0][0x23c], -R170.reuse ;  /* 0x00008f00b7b77a23 */ /* 0x100fe200000108aa */
[----:B------:R-:W-:Y:S01]  /*ae10*/  MUFU.EX2 R246, R246 ;  /* 0x000000f600f67308 */ /* 0x000fe20000000800 */
[--C-:B------:R-:W-:Y:S02]  /*ae20*/  FFMA.FTZ R179, R185, c[0x0][0x23c], -R170.reuse ;  /* 0x00008f00b9b37a23 */ /* 0x100fe400000108aa */
[--C-:B------:R-:W-:Y:S02]  /*ae30*/  FFMA.FTZ R178, R25, c[0x0][0x23c], -R170.reuse ;  /* 0x00008f0019b27a23 */ /* 0x100fe400000108aa */
[--C-:B------:R-:W-:Y:S01]  /*ae40*/  FFMA.FTZ R173, R217, c[0x0][0x23c], -R170.reuse ;  /* 0x00008f00d9ad7a23 */ /* 0x100fe200000108aa */
[----:B-1----:R-:W-:Y:S01]  /*ae50*/  F2FP.BF16.PACK_AB R242, R218, R223 ;  /* 0x000000dfdaf2723e */ /* 0x002fe200000010ff */
[--C-:B------:R-:W-:Y:S01]  /*ae60*/  FFMA.FTZ R172, R221, c[0x0][0x23c], -R170.reuse ;  /* 0x00008f00ddac7a23 */ /* 0x100fe200000108aa */
[----:B------:R-:W-:Y:S01]  /*ae70*/  MUFU.EX2 R187, R187 ;  /* 0x000000bb00bb7308 */ /* 0x000fe20000000800 */
[----:B------:R-:W-:-:S02]  /*ae80*/  FFMA.FTZ R237, R17, c[0x0][0x23c], -R170 ;  /* 0x00008f0011ed7a23 */ /* 0x000fc400000108aa */
[--C-:B------:R-:W-:Y:S01]  /*ae90*/  FFMA.FTZ R236, R241, c[0x0][0x23c], -R170.reuse ;  /* 0x00008f00f1ec7a23 */ /* 0x100fe200000108aa */
[----:B------:R-:W-:Y:S01]  /*aea0*/  @!P4 HFMA2.BF16_V2 R169, -RZ.H0_H0, RZ.H0_H0, -R242.H0_H0 ;  /* 0x200000ffffa9c231 */ /* 0x000fe200003409f2 */
[----:B------:R-:W-:Y:S01]  /*aeb0*/  FFMA.FTZ R170, R245, c[0x0][0x23c], -R170 ;  /* 0x00008f00f5aa7a23 */ /* 0x000fe200000108aa */
[----:B------:R-:W-:Y:S01]  /*aec0*/  PRMT R245, R242, 0x7632, R245 ;  /* 0x00007632f2f57816 */ /* 0x000fe200000000f5 */
[----:B------:R-:W-:Y:S01]  /*aed0*/  FADD.FTZ R23, R2, -R23 ;  /* 0x8000001702177221 */ /* 0x000fe20000010000 */
[----:B------:R-:W-:Y:S01]  /*aee0*/  MUFU.EX2 R244, R244 ;  /* 0x000000f400f47308 */ /* 0x000fe20000000800 */
[--C-:B------:R-:W-:Y:S01]  /*aef0*/  FFMA.FTZ R221, R13, c[0x0][0x23c], -R168.reuse ;  /* 0x00008f000ddd7a23 */ /* 0x100fe200000108a8 */
[----:B------:R-:W-:Y:S01]  /*af00*/  PRMT R241, R242, 0x5410, R245 ;  /* 0x00005410f2f17816 */ /* 0x000fe200000000f5 */
[----:B------:R-:W-:Y:S01]  /*af10*/  FFMA.FTZ R240, R175, c[0x0][0x23c], -R168 ;  /* 0x00008f00aff07a23 */ /* 0x000fe200000108a8 */
[----:B------:R-:W-:Y:S01]  /*af20*/  @!P4 PRMT R242, R169, 0x5410, RZ ;  /* 0x00005410a9f2c816 */ /* 0x000fe200000000ff */
[----:B------:R-:W-:Y:S01]  /*af30*/  FMUL.FTZ R222, R23, c[0x0][0x23c] ;  /* 0x00008f0017de7a20 */ /* 0x000fe20000410000 */
[----:B------:R-:W-:Y:S01]  /*af40*/  SHF.R.U32.HI R169, RZ, 0x8, R220 ;  /* 0x00000008ffa97819 */ /* 0x000fe200000116dc */
[----:B------:R-:W-:Y:S01]  /*af50*/  @!P2 HFMA2.BF16_V2 R2, -RZ.H0_H0, RZ.H0_H0, -R245.H0_H0 ;  /* 0x200000ffff02a231 */ /* 0x000fe200003409f5 */
[----:B------:R-:W-:Y:S01]  /*af60*/  MUFU.EX2 R221, R221 ;  /* 0x000000dd00dd7308 */ /* 0x000fe20000000800 */
[----:B------:R-:W-:Y:S01]  /*af70*/  FADD.FTZ R243, R0, -R243 ;  /* 0x800000f300f37221 */ /* 0x000fe20000010000 */
[----:B------:R-:W-:Y:S01]  /*af80*/  ISETP.GE.U32.AND P4, PT, R247, R232, PT ;  /* 0x000000e8f700720c */ /* 0x000fe20003f86070 */
[--C-:B------:R-:W-:Y:S01]  /*af90*/  FFMA.FTZ R185, R35, c[0x0][0x23c], -R168.reuse ;  /* 0x00008f0023b97a23 */ /* 0x100fe200000108a8 */
[----:B------:R-:W-:Y:S01]  /*afa0*/  @!P2 PRMT R245, R2, 0x5410, RZ ;  /* 0x0000541002f5a816 */ /* 0x000fe200000000ff */
[----:B------:R-:W-:Y:S01]  /*afb0*/  FFMA.FTZ R219, R219, c[0x0][0x23c], -R168 ;  /* 0x00008f00dbdb7a23 */ /* 0x000fe200000108a8 */
[----:B------:R-:W-:Y:S01]  /*afc0*/  LOP3.LUT R232, R169, 0xffff, RZ, 0xc0, !PT ;  /* 0x0000ffffa9e87812 */ /* 0x000fe200078ec0ff */
[----:B------:R-:W-:Y:S01]  /*afd0*/  FMUL.FTZ R169, R243, c[0x0][0x23c] ;  /* 0x00008f00f3a97a20 */ /* 0x000fe20000410000 */
[----:B------:R-:W1:Y:S01]  /*afe0*/  MUFU.EX2 R220, R240 ;  /* 0x000000f000dc7308 */ /* 0x000e620000000800 */
[----:B------:R-:W-:Y:S01]  /*aff0*/  LOP3.LUT R2, R239, UR5, R176, 0x96, !PT ;  /* 0x00000005ef027c12 */ /* 0x000fe2000f8e96b0 */
[--C-:B------:R-:W-:Y:S01]  /*b000*/  FFMA.FTZ R217, R171, c[0x0][0x23c], -R168.reuse ;  /* 0x00008f00abd97a23 */ /* 0x100fe200000108a8 */
[----:B------:R-:W-:Y:S01]  /*b010*/  ISETP.GE.U32.AND P2, PT, R247, R232, PT ;  /* 0x000000e8f700720c */ /* 0x000fe20003f46070 */
[----:B------:R-:W-:-:S02]  /*b020*/  FFMA.FTZ R186, R34, c[0x0][0x23c], -R168 ;  /* 0x00008f0022ba7a23 */ /* 0x000fc400000108a8 */
[----:B------:R-:W-:Y:S02]  /*b030*/  IMAD.WIDE.U32 R198, R2, -0x2daee0ad, RZ ;  /* 0xd2511f5302c67825 */ /* 0x000fe400078e00ff */
[----:B------:R-:W2:Y:S02]  /*b040*/  MUFU.EX2 R222, R222 ;  /* 0x000000de00de7308 */ /* 0x000ea40000000800 */
[----:B------:R-:W-:Y:S01]  /*b050*/  FFMA.FTZ R182, R5, c[0x0][0x23c], -R168 ;  /* 0x00008f0005b67a23 */ /* 0x000fe200000108a8 */
[----:B------:R-:W-:Y:S01]  /*b060*/  LOP3.LUT R232, R199, UR13, R196, 0x96, !PT ;  /* 0x0000000dc7e87c12 */ /* 0x000fe2000f8e96c4 */
[--C-:B------:R-:W-:Y:S02]  /*b070*/  FFMA.FTZ R181, R31, c[0x0][0x23c], -R168.reuse ;  /* 0x00008f001fb57a23 */ /* 0x100fe400000108a8 */
[--C-:B------:R-:W-:Y:S02]  /*b080*/  FFMA.FTZ R174, R27, c[0x0][0x23c], -R168.reuse ;  /* 0x00008f001bae7a23 */ /* 0x100fe400000108a8 */
[----:B------:R-:W3:Y:S01]  /*b090*/  MUFU.EX2 R169, R169 ;  /* 0x000000a900a97308 */ /* 0x000ee20000000800 */
[----:B-1----:R-:W-:Y:S01]  /*b0a0*/  F2FP.BF16.PACK_AB R243, R220, R221 ;  /* 0x000000dddcf3723e */ /* 0x002fe200000010ff */
[----:B------:R-:W-:Y:S01]  /*b0b0*/  FFMA.FTZ R175, R7, c[0x0][0x23c], -R168 ;  /* 0x00008f0007af7a23 */ /* 0x000fe200000108a8 */
[----:B------:R-:W-:Y:S01]  /*b0c0*/  SHF.R.U32.HI R240, RZ, 0x10, R232 ;  /* 0x00000010fff07819 */ /* 0x000fe200000116e8 */
[----:B------:R-:W-:Y:S01]  /*b0d0*/  FFMA.FTZ R171, R9, c[0x0][0x23c], -R168 ;  /* 0x00008f0009ab7a23 */ /* 0x000fe200000108a8 */
[----:B------:R-:W-:Y:S01]  /*b0e0*/  PRMT R2, R243, 0x7632, R2 ;  /* 0x00007632f3027816 */ /* 0x000fe20000000002 */
[----:B------:R-:W-:Y:S01]  /*b0f0*/  FFMA.FTZ R23, R11, c[0x0][0x23c], -R168 ;  /* 0x00008f000b177a23 */ /* 0x000fe200000108a8 */
[----:B------:R-:W-:Y:S01]  /*b100*/  LOP3.LUT R196, R240, 0xff, RZ, 0xc0, !PT ;  /* 0x000000fff0c47812 */ /* 0x000fe200078ec0ff */
[----:B--2---:R-:W-:Y:S01]  /*b110*/  FFMA.FTZ R223, R167, R222, R223 ;  /* 0x000000dea7df7223 */ /* 0x004fe200000100df */
[----:B------:R-:W-:Y:S01]  /*b120*/  @!P6 HFMA2.BF16_V2 R167, -RZ.H0_H0, RZ.H0_H0, -R243.H0_H0 ;  /* 0x200000ffffa7e231 */ /* 0x000fe200003409f3 */
[----:B------:R-:W-:Y:S01]  /*b130*/  PRMT R240, R243, 0x5410, R2 ;  /* 0x00005410f3f07816 */ /* 0x000fe20000000002 */
[----:B------:R-:W-:Y:S01]  /*b140*/  @!P1 HFMA2.BF16_V2 R35, -RZ.H0_H0, RZ.H0_H0, -R2.H0_H0 ;  /* 0x200000ffff239231 */ /* 0x000fe20000340902 */
[----:B------:R-:W-:Y:S01]  /*b150*/  MUFU.EX2 R219, R219 ;  /* 0x000000db00db7308 */ /* 0x000fe20000000800 */
[--C-:B------:R-:W-:Y:S01]  /*b160*/  FFMA.FTZ R235, R235, c[0x0][0x23c], -R168.reuse ;  /* 0x00008f00ebeb7a23 */ /* 0x100fe200000108a8 */
[----:B------:R-:W-:Y:S01]  /*b170*/  @!P6 PRMT R243, R167, 0x5410, RZ ;  /* 0x00005410a7f3e816 */ /* 0x000fe200000000ff */
[----:B------:R-:W-:Y:S01]  /*b180*/  FADD.FTZ R167, R218, R223 ;  /* 0x000000dfdaa77221 */ /* 0x000fe20000010000 */
[----:B------:R-:W-:Y:S01]  /*b190*/  ISETP.GE.U32.AND P6, PT, R247, R196, PT ;  /* 0x000000c4f700720c */ /* 0x000fe20003fc6070 */
[----:B---3--:R-:W-:Y:S01]  /*b1a0*/  FFMA.FTZ R196, R166, R169, R221 ;  /* 0x000000a9a6c47223 */ /* 0x008fe200000100dd */
[----:B------:R-:W-:Y:S01]  /*b1b0*/  F2FP.BF16.PACK_AB R221, R187, R246 ;  /* 0x000000f6bbdd723e */ /* 0x000fe200000010ff */
[----:B------:R-:W-:Y:S01]  /*b1c0*/  FFMA.FTZ R234, R19, c[0x0][0x23c], -R168 ;  /* 0x00008f0013ea7a23 */ /* 0x000fe200000108a8 */
[----:B------:R-:W-:Y:S01]  /*b1d0*/  @!P1 PRMT R2, R35, 0x5410, RZ ;  /* 0x0000541023029816 */ /* 0x000fe200000000ff */
[----:B------:R1:W-:Y:S01]  /*b1e0*/  STL [R1+0x24], R167 ;  /* 0x000024a701007387 */ /* 0x0003e20000100800 */
[----:B------:R-:W-:Y:S01]  /*b1f0*/  LOP3.LUT R35, R232, 0xff, RZ, 0xc0, !PT ;  /* 0x000000ffe8237812 */ /* 0x000fe200078ec0ff */
[----:B------:R-:W-:Y:S01]  /*b200*/  @!P5 HFMA2.BF16_V2 R166, -RZ.H0_H0, RZ.H0_H0, -R221.H0_H0 ;  /* 0x200000ffffa6d231 */ /* 0x000fe200003409dd */
[----:B------:R-:W-:Y:S01]  /*b210*/  PRMT R218, R221, 0x7632, R218 ;  /* 0x00007632ddda7816 */ /* 0x000fe200000000da */
[----:B------:R-:W-:Y:S01]  /*b220*/  FFMA.FTZ R233, R233, c[0x0][0x23c], -R168 ;  /* 0x00008f00e9e97a23 */ /* 0x000fe200000108a8 */
[----:B------:R-:W-:-:S02]  /*b230*/  ISETP.GE.U32.AND P1, PT, R247, R35, PT ;  /* 0x00000023f700720c */ /* 0x000fc40003f26070 */
[----:B------:R-:W-:Y:S01]  /*b240*/  LOP3.LUT R197, R198, 0xffff, RZ, 0xc0, !PT ;  /* 0x0000ffffc6c57812 */ /* 0x000fe200078ec0ff */
[----:B------:R-:W-:Y:S01]  /*b250*/  @!P2 HFMA2.BF16_V2 R34, -RZ.H0_H0, RZ.H0_H0, -R218.H0_H0 ;  /* 0x200000ffff22a231 */ /* 0x000fe200003409da */
[----:B------:R-:W-:Y:S01]  /*b260*/  PRMT R35, R221, 0x5410, R218 ;  /* 0x00005410dd237816 */ /* 0x000fe200000000da */
[-C--:B------:R-:W-:Y:S01]  /*b270*/  FMUL.FTZ R132, R132, R222.reuse ;  /* 0x000000de84847220 */ /* 0x080fe20000410000 */
[----:B------:R-:W-:Y:S01]  /*b280*/  @!P5 PRMT R221, R166, 0x5410, RZ ;  /* 0x00005410a6ddd816 */ /* 0x000fe200000000ff */
[-C--:B------:R-:W-:Y:S01]  /*b290*/  FMUL.FTZ R133, R133, R222.reuse ;  /* 0x000000de85857220 */ /* 0x080fe20000410000 */
[----:B------:R-:W-:Y:S01]  /*b2a0*/  @!P2 PRMT R218, R34, 0x5410, RZ ;  /* 0x0000541022daa816 */ /* 0x000fe200000000ff */
[----:B------:R2:W-:Y:S01]  /*b2b0*/  MUFU.EX2 R166, R216 ;  /* 0x000000d800a67308 */ /* 0x0005e20000000800 */
[-C--:B------:R-:W-:Y:S02]  /*b2c0*/  FMUL.FTZ R136, R136, R222.reuse ;  /* 0x000000de88887220 */ /* 0x080fe40000410000 */
[----:B------:R-:W-:-:S02]  /*b2d0*/  FMUL.FTZ R137, R137, R222 ;  /* 0x000000de89897220 */ /* 0x000fc40000410000 */
[-C--:B------:R-:W-:Y:S02]  /*b2e0*/  FMUL.FTZ R140, R140, R222.reuse ;  /* 0x000000de8c8c7220 */ /* 0x080fe40000410000 */
[-C--:B------:R-:W-:Y:S02]  /*b2f0*/  FMUL.FTZ R141, R141, R222.reuse ;  /* 0x000000de8d8d7220 */ /* 0x080fe40000410000 */
[-C--:B------:R-:W-:Y:S01]  /*b300*/  FMUL.FTZ R144, R144, R222.reuse ;  /* 0x000000de90907220 */ /* 0x080fe20000410000 */
[----:B-1----:R-:W-:Y:S01]  /*b310*/  SHF.R.U32.HI R167, RZ, 0x18, R232 ;  /* 0x00000018ffa77819 */ /* 0x002fe200000116e8 */
[-C--:B------:R-:W-:Y:S01]  /*b320*/  FMUL.FTZ R145, R145, R222.reuse ;  /* 0x000000de91917220 */ /* 0x080fe20000410000 */
[----:B------:R-:W-:Y:S01]  /*b330*/  LOP3.LUT R232, R232, 0xffff, RZ, 0xc0, !PT ;  /* 0x0000ffffe8e87812 */ /* 0x000fe200078ec0ff */
[-C--:B------:R-:W-:Y:S01]  /*b340*/  FMUL.FTZ R148, R148, R222.reuse ;  /* 0x000000de94947220 */ /* 0x080fe20000410000 */
[----:B------:R-:W-:Y:S01]  /*b350*/  ISETP.GE.U32.AND P5, PT, R247, R167, PT ;  /* 0x000000a7f700720c */ /* 0x000fe20003fa6070 */
[-C--:B------:R-:W-:Y:S01]  /*b360*/  FMUL.FTZ R149, R149, R222.reuse ;  /* 0x000000de95957220 */ /* 0x080fe20000410000 */
[----:B------:R-:W1:Y:S01]  /*b370*/  MUFU.EX2 R167, R217 ;  /* 0x000000d900a77308 */ /* 0x000e620000000800 */
[----:B------:R-:W-:Y:S01]  /*b380*/  SHF.R.U32.HI R232, RZ, 0x8, R232 ;  /* 0x00000008ffe87819 */ /* 0x000fe200000116e8 */
[----:B------:R-:W-:-:S02]  /*b390*/  FMUL.FTZ R152, R152, R222 ;  /* 0x000000de98987220 */ /* 0x000fc40000410000 */
[-C--:B------:R-:W-:Y:S01]  /*b3a0*/  FMUL.FTZ R153, R153, R222.reuse ;  /* 0x000000de99997220 */ /* 0x080fe20000410000 */
[----:B------:R-:W-:Y:S01]  /*b3b0*/  LOP3.LUT R34, R232, 0xffff, RZ, 0xc0, !PT ;  /* 0x0000ffffe8227812 */ /* 0x000fe200078ec0ff */
[----:B------:R-:W-:Y:S01]  /*b3c0*/  FMUL.FTZ R156, R156, R222 ;  /* 0x000000de9c9c7220 */ /* 0x000fe20000410000 */
[----:B--2---:R-:W-:Y:S01]  /*b3d0*/  SHF.R.U32.HI R216, RZ, 0x18, R198 ;  /* 0x00000018ffd87819 */ /* 0x004fe200000116c6 */
[----:B------:R-:W-:Y:S01]  /*b3e0*/  MUFU.EX2 R232, R186 ;  /* 0x000000ba00e87308 */ /* 0x000fe20000000800 */
[----:B------:R-:W-:Y:S01]  /*b3f0*/  ISETP.GE.U32.AND P2, PT, R247, R34, PT ;  /* 0x00000022f700720c */ /* 0x000fe20003f46070 */
[----:B------:R-:W-:Y:S02]  /*b400*/  FADD.FTZ R34, R220, R196 ;  /* 0x000000c4dc227221 */ /* 0x000fe40000010000 */
[-C--:B------:R-:W-:Y:S02]  /*b410*/  FMUL.FTZ R157, R157, R222.reuse ;  /* 0x000000de9d9d7220 */ /* 0x080fe40000410000 */
[-C--:B------:R-:W-:Y:S01]  /*b420*/  FMUL.FTZ R160, R160, R222.reuse ;  /* 0x000000dea0a07220 */ /* 0x080fe20000410000 */
[----:B------:R2:W-:Y:S01]  /*b430*/  STL [R1+0x28], R34 ;  /* 0x0000282201007387 */ /* 0x0005e20000100800 */
[----:B-1----:R-:W-:Y:S01]  /*b440*/  F2FP.BF16.PACK_AB R223, R167, R219 ;  /* 0x000000dba7df723e */ /* 0x002fe200000010ff */
[-C--:B------:R-:W-:Y:S01]  /*b450*/  FMUL.FTZ R161, R161, R222.reuse ;  /* 0x000000dea1a17220 */ /* 0x080fe20000410000 */
[----:B------:R-:W-:Y:S01]  /*b460*/  LOP3.LUT R217, R198, 0xff, RZ, 0xc0, !PT ;  /* 0x000000ffc6d97812 */ /* 0x000fe200078ec0ff */
[-C--:B------:R-:W-:Y:S01]  /*b470*/  FMUL.FTZ R36, R36, R222.reuse ;  /* 0x000000de24247220 */ /* 0x080fe20000410000 */
[----:B------:R-:W-:Y:S01]  /*b480*/  PRMT R220, R223, 0x7632, R220 ;  /* 0x00007632dfdc7816 */ /* 0x000fe200000000dc */
[----:B------:R-:W-:Y:S01]  /*b490*/  @!P4 HFMA2.BF16_V2 R164, -RZ.H0_H0, RZ.H0_H0, -R223.H0_H0 ;  /* 0x200000ffffa4c231 */ /* 0x000fe200003409df */
[----:B------:R-:W-:-:S02]  /*b4a0*/  FMUL.FTZ R37, R37, R222 ;  /* 0x000000de25257220 */ /* 0x000fc40000410000 */
[-C--:B------:R-:W-:Y:S02]  /*b4b0*/  FMUL.FTZ R40, R40, R222.reuse ;  /* 0x000000de28287220 */ /* 0x080fe40000410000 */
[-C--:B------:R-:W-:Y:S02]  /*b4c0*/  FMUL.FTZ R41, R41, R222.reuse ;  /* 0x000000de29297220 */ /* 0x080fe40000410000 */
[-C--:B------:R-:W-:Y:S02]  /*b4d0*/  FMUL.FTZ R44, R44, R222.reuse ;  /* 0x000000de2c2c7220 */ /* 0x080fe40000410000 */
[-C--:B------:R-:W-:Y:S02]  /*b4e0*/  FMUL.FTZ R45, R45, R222.reuse ;  /* 0x000000de2d2d7220 */ /* 0x080fe40000410000 */
[-C--:B------:R-:W-:Y:S02]  /*b4f0*/  FMUL.FTZ R48, R48, R222.reuse ;  /* 0x000000de30307220 */ /* 0x080fe40000410000 */
[----:B------:R-:W-:-:S02]  /*b500*/  FMUL.FTZ R49, R49, R222 ;  /* 0x000000de31317220 */ /* 0x000fc40000410000 */
[-C--:B------:R-:W-:Y:S02]  /*b510*/  FMUL.FTZ R52, R52, R222.reuse ;  /* 0x000000de34347220 */ /* 0x080fe40000410000 */
[-C--:B------:R-:W-:Y:S01]  /*b520*/  FMUL.FTZ R53, R53, R222.reuse ;  /* 0x000000de35357220 */ /* 0x080fe20000410000 */
[----:B--2---:R-:W-:Y:S01]  /*b530*/  PRMT R34, R223, 0x5410, R220 ;  /* 0x00005410df227816 */ /* 0x004fe200000000dc */
[-C--:B------:R-:W-:Y:S01]  /*b540*/  FMUL.FTZ R56, R56, R222.reuse ;  /* 0x000000de38387220 */ /* 0x080fe20000410000 */
[----:B------:R-:W-:Y:S01]  /*b550*/  @!P4 PRMT R223, R164, 0x5410, RZ ;  /* 0x00005410a4dfc816 */ /* 0x000fe200000000ff */
[-C--:B------:R-:W-:Y:S01]  /*b560*/  FMUL.FTZ R57, R57, R222.reuse ;  /* 0x000000de39397220 */ /* 0x080fe20000410000 */
[----:B------:R-:W2:Y:S01]  /*b570*/  LDL.LU R164, [R1+0x24] ;  /* 0x0000240001a47983 */ /* 0x000ea20000300800 */
[----:B------:R-:W-:Y:S01]  /*b580*/  SHF.R.U32.HI R196, RZ, 0x10, R198 ;  /* 0x00000010ffc47819 */ /* 0x000fe200000116c6 */
[-C--:B------:R-:W-:Y:S02]  /*b590*/  FMUL.FTZ R60, R60, R222.reuse ;  /* 0x000000de3c3c7220 */ /* 0x080fe40000410000 */
[----:B------:R1:W5:Y:S01]  /*b5a0*/  LDL.LU.64 R198, [R1+0x98] ;  /* 0x0000980001c67983 */ /* 0x0003620000300a00 */
[----:B------:R-:W-:Y:S01]  /*b5b0*/  ISETP.GE.U32.AND P4, PT, R247, R217, PT ;  /* 0x000000d9f700720c */ /* 0x000fe20003f86070 */
[----:B------:R-:W-:Y:S01]  /*b5c0*/  FMUL.FTZ R61, R61, R222 ;  /* 0x000000de3d3d7220 */ /* 0x000fe20000410000 */
[----:B------:R-:W-:Y:S01]  /*b5d0*/  F2FP.BF16.PACK_AB R217, R166, R244 ;  /* 0x000000f4a6d9723e */ /* 0x000fe200000010ff */
        /* <DEDUP_REMOVED lines=33> */
[----:B------:R-:W-:Y:S01]  /*b7f0*/  FMUL.FTZ R129, R129, R222 ;  /* 0x000000de81817220 */ /* 0x000fe20000410000 */
[----:B------:R-:W-:Y:S01]  /*b800*/  MUFU.EX2 R179, R179 ;  /* 0x000000b300b37308 */ /* 0x000fe20000000800 */
[----:B------:R-:W-:Y:S02]  /*b810*/  FFMA.FTZ R168, R15, c[0x0][0x23c], -R168 ;  /* 0x00008f000fa87a23 */ /* 0x000fe400000108a8 */
[----:B--2---:R-:W-:-:S05]  /*b820*/  FADD.FTZ R246, R246, R164 ;  /* 0x000000a4f6f67221 */ /* 0x004fca0000010000 */
[----:B------:R2:W3:Y:S02]  /*b830*/  MUFU.EX2 R164, R185 ;  /* 0x000000b900a47308 */ /* 0x0004e40000000800 */
[----:B--2---:R-:W2:Y:S01]  /*b840*/  LDL.LU R185, [R1+0x28] ;  /* 0x0000280001b97983 */ /* 0x004ea20000300800 */
[----:B------:R-:W-:Y:S01]  /*b850*/  PRMT R186, R217, 0x7632, R186 ;  /* 0x00007632d9ba7816 */ /* 0x000fe200000000ba */
[----:B------:R-:W-:-:S04]  /*b860*/  @!P3 HFMA2.BF16_V2 R12, -RZ.H0_H0, RZ.H0_H0, -R220.H0_H0 ;  /* 0x200000ffff0cb231 */ /* 0x000fc800003409dc */
[----:B------:R-:W-:Y:S01]  /*b870*/  @!P2 HFMA2.BF16_V2 R18, -RZ.H0_H0, RZ.H0_H0, -R186.H0_H0 ;  /* 0x200000ffff12a231 */ /* 0x000fe200003409ba */
[----:B------:R-:W-:Y:S01]  /*b880*/  @!P3 PRMT R220, R12, 0x5410, RZ ;  /* 0x000054100cdcb816 */ /* 0x000fe200000000ff */
[----:B------:R-:W-:Y:S01]  /*b890*/  @!P1 HFMA2.BF16_V2 R33, -RZ.H0_H0, RZ.H0_H0, -R217.H0_H0 ;  /* 0x200000ffff219231 */ /* 0x000fe200003409d9 */
[----:B------:R-:W-:Y:S02]  /*b8a0*/  PRMT R12, R217, 0x5410, R186 ;  /* 0x00005410d90c7816 */ /* 0x000fe400000000ba */
[----:B------:R-:W-:Y:S02]  /*b8b0*/  @!P2 PRMT R186, R18, 0x5410, RZ ;  /* 0x0000541012baa816 */ /* 0x000fe400000000ff */
[----:B------:R-:W-:Y:S01]  /*b8c0*/  SHF.R.U32.HI R18, RZ, 0x8, R197 ;  /* 0x00000008ff127819 */ /* 0x000fe200000116c5 */
[----:B------:R-:W-:Y:S01]  /*b8d0*/  FADD.FTZ R187, R187, R246 ;  /* 0x000000f6bbbb7221 */ /* 0x000fe20000010000 */
[----:B------:R-:W-:Y:S01]  /*b8e0*/  @!P1 PRMT R217, R33, 0x5410, RZ ;  /* 0x0000541021d99816 */ /* 0x000fe200000000ff */
[----:B------:R4:W-:Y:S01]  /*b8f0*/  MUFU.EX2 R246, R184 ;  /* 0x000000b800f67308 */ /* 0x0009e20000000800 */
[----:B------:R-:W-:Y:S01]  /*b900*/  ISETP.GE.U32.AND P1, PT, R247, R216, PT ;  /* 0x000000d8f700720c */ /* 0x000fe20003f26070 */
[----:B------:R1:W5:Y:S01]  /*b910*/  LDL.LU R197, [R1+0x94] ;  /* 0x0000940001c57983 */ /* 0x0003620000300800 */
[----:B------:R-:W-:-:S05]  /*b920*/  LOP3.LUT R18, R18, 0xffff, RZ, 0xc0, !PT ;  /* 0x0000ffff12127812 */ /* 0x000fca00078ec0ff */
[----:B------:R-:W1:Y:S01]  /*b930*/  MUFU.EX2 R33, R183 ;  /* 0x000000b700217308 */ /* 0x000e620000000800 */
[----:B------:R-:W-:-:S07]  /*b940*/  ISETP.GE.U32.AND P3, PT, R247, R18, PT ;  /* 0x00000012f700720c */ /* 0x000fce0003f66070 */
[----:B------:R1:W-:Y:S01]  /*b950*/  MUFU.EX2 R183, R182 ;  /* 0x000000b600b77308 */ /* 0x0003e20000000800 */
[----:B----4-:R-:W-:Y:S02]  /*b960*/  LOP3.LUT R184, R196, 0xff, RZ, 0xc0, !PT ;  /* 0x000000ffc4b87812 */ /* 0x010fe400078ec0ff */
[----:B------:R4:W5:Y:S02]  /*b970*/  LDL.LU R196, [R1+0x90] ;  /* 0x0000900001c47983 */ /* 0x0009640000300800 */
[----:B------:R-:W-:Y:S02]  /*b980*/  ISETP.GE.U32.AND P2, PT, R247, R184, PT ;  /* 0x000000b8f700720c */ /* 0x000fe40003f46070 */
[----:B------:R-:W-:Y:S04]  /*b990*/  STL.64 [R1+0x88], R194 ;  /* 0x000088c201007387 */ /* 0x000fe80000100a00 */
[----:B------:R1:W-:Y:S04]  /*b9a0*/  STL.64 [R1+0x80], R192 ;  /* 0x000080c001007387 */ /* 0x0003e80000100a00 */
[----:B------:R1:W-:Y:S01]  /*b9b0*/  STL.64 [R1+0x78], R190 ;  /* 0x000078be01007387 */ /* 0x0003e20000100a00 */
[----:B------:R-:W-:Y:S08]  /*b9c0*/  MUFU.EX2 R175, R175 ;  /* 0x000000af00af7308 */ /* 0x000ff00000000800 */
[----:B------:R-:W-:Y:S08]  /*b9d0*/  MUFU.EX2 R171, R171 ;  /* 0x000000ab00ab7308 */ /* 0x000ff00000000800 */
[----:B------:R-:W-:Y:S08]  /*b9e0*/  MUFU.EX2 R173, R173 ;  /* 0x000000ad00ad7308 */ /* 0x000ff00000000800 */
[----:B------:R-:W-:Y:S08]  /*b9f0*/  MUFU.EX2 R237, R237 ;  /* 0x000000ed00ed7308 */ /* 0x000ff00000000800 */
[----:B------:R-:W-:Y:S08]  /*ba00*/  MUFU.EX2 R235, R235 ;  /* 0x000000eb00eb7308 */ /* 0x000ff00000000800 */
[----:B------:R-:W-:Y:S01]  /*ba10*/  MUFU.EX2 R234, R234 ;  /* 0x000000ea00ea7308 */ /* 0x000fe20000000800 */
[----:B--2---:R-:W-:Y:S01]  /*ba20*/  FADD.FTZ R185, R219, R185 ;  /* 0x000000b9dbb97221 */ /* 0x004fe20000010000 */
[----:B---3--:R-:W-:-:S04]  /*ba30*/  F2FP.BF16.PACK_AB R219, R164, R232 ;  /* 0x000000e8a4db723e */ /* 0x008fc800000010ff */
[----:B------:R-:W-:Y:S01]  /*ba40*/  PRMT R216, R219, 0x7632, R216 ;  /* 0x00007632dbd87816 */ /* 0x000fe200000000d8 */
[----:B------:R-:W-:-:S03]  /*ba50*/  @!P6 HFMA2.BF16_V2 R32, -RZ.H0_H0, RZ.H0_H0, -R219.H0_H0 ;  /* 0x200000ffff20e231 */ /* 0x000fc600003409db */
[----:B------:R-:W-:Y:S02]  /*ba60*/  PRMT R18, R219, 0x5410, R216 ;  /* 0x00005410db127816 */ /* 0x000fe400000000d8 */
[----:B------:R-:W-:Y:S02]  /*ba70*/  @!P6 PRMT R219, R32, 0x5410, RZ ;  /* 0x0000541020dbe816 */ /* 0x000fe400000000ff */
[----:B------:R-:W2:Y:S01]  /*ba80*/  MUFU.EX2 R32, R181 ;  /* 0x000000b500207308 */ /* 0x000ea20000000800 */
[----:B------:R-:W-:-:S05]  /*ba90*/  @!P5 HFMA2.BF16_V2 R17, -RZ.H0_H0, RZ.H0_H0, -R216.H0_H0 ;  /* 0x200000ffff11d231 */ /* 0x000fca00003409d8 */
[----:B------:R-:W-:Y:S01]  /*baa0*/  @!P5 PRMT R216, R17, 0x5410, RZ ;  /* 0x0000541011d8d816 */ /* 0x000fe200000000ff */
[----:B------:R-:W-:Y:S01]  /*bab0*/  FADD.FTZ R17, R167, R185 ;  /* 0x000000b9a7117221 */ /* 0x000fe20000010000 */
[----:B-1----:R-:W-:Y:S01]  /*bac0*/  F2FP.BF16.PACK_AB R185, R33, R246 ;  /* 0x000000f621b9723e */ /* 0x002fe200000010ff */
[----:B------:R-:W-:-:S03]  /*bad0*/  FADD.FTZ R167, R244, R187 ;  /* 0x000000bbf4a77221 */ /* 0x000fc60000010000 */
[----:B------:R-:W-:Y:S02]  /*bae0*/  PRMT R182, R185, 0x7632, R182 ;  /* 0x00007632b9b67816 */ /* 0x000fe400000000b6 */
[----:B--2---:R-:W-:-:S03]  /*baf0*/  F2FP.BF16.PACK_AB R187, R32, R183 ;  /* 0x000000b720bb723e */ /* 0x004fc600000010ff */
[----:B------:R-:W-:Y:S01]  /*bb00*/  @!P3 HFMA2.BF16_V2 R16, -RZ.H0_H0, RZ.H0_H0, -R182.H0_H0 ;  /* 0x200000ffff10b231 */ /* 0x000fe200003409b6 */
[----:B------:R-:W-:Y:S01]  /*bb10*/  FADD.FTZ R232, R232, R17 ;  /* 0x00000011e8e87221 */ /* 0x000fe20000010000 */
[----:B------:R-:W-:Y:S01]  /*bb20*/  @!P4 HFMA2.BF16_V2 R31, -RZ.H0_H0, RZ.H0_H0, -R185.H0_H0 ;  /* 0x200000ffff1fc231 */ /* 0x000fe200003409b9 */
[----:B------:R-:W-:Y:S01]  /*bb30*/  PRMT R184, R187, 0x7632, R184 ;  /* 0x00007632bbb87816 */ /* 0x000fe200000000b8 */
[----:B------:R-:W-:Y:S01]  /*bb40*/  @!P2 HFMA2.BF16_V2 R30, -RZ.H0_H0, RZ.H0_H0, -R187.H0_H0 ;  /* 0x200000ffff1ea231 */ /* 0x000fe200003409bb */
[----:B------:R-:W-:Y:S02]  /*bb50*/  PRMT R17, R185, 0x5410, R182 ;  /* 0x00005410b9117816 */ /* 0x000fe400000000b6 */
[----:B------:R-:W-:Y:S02]  /*bb60*/  @!P3 PRMT R182, R16, 0x5410, RZ ;  /* 0x0000541010b6b816 */ /* 0x000fe400000000ff */
[----:B------:R-:W-:Y:S02]  /*bb70*/  PRMT R16, R187, 0x5410, R184 ;  /* 0x00005410bb107816 */ /* 0x000fe400000000b8 */
[----:B------:R-:W-:-:S02]  /*bb80*/  @!P4 PRMT R185, R31, 0x5410, RZ ;  /* 0x000054101fb9c816 */ /* 0x000fc400000000ff */
[----:B------:R-:W-:Y:S01]  /*bb90*/  @!P2 PRMT R187, R30, 0x5410, RZ ;  /* 0x000054101ebba816 */ /* 0x000fe200000000ff */
[----:B------:R-:W-:-:S04]  /*bba0*/  IMAD.WIDE.U32 R30, R180, -0x326172a9, RZ ;  /* 0xcd9e8d57b41e7825 */ /* 0x000fc800078e00ff */
[----:B------:R-:W-:Y:S01]  /*bbb0*/  FADD.FTZ R167, R166, R167 ;  /* 0x000000a7a6a77221 */ /* 0x000fe20000010000 */
[----:B------:R-:W-:-:S05]  /*bbc0*/  LOP3.LUT R166, R31, UR4, R28, 0x96, !PT ;  /* 0x000000041fa67c12 */ /* 0x000fca000f8e961c */
[----:B------:R-:W-:-:S05]  /*bbd0*/  IMAD.WIDE.U32 R192, R166, -0x2daee0ad, RZ ;  /* 0xd2511f53a6c07825 */ /* 0x000fca00078e00ff */
[----:B------:R-:W-:Y:S01]  /*bbe0*/  LOP3.LUT R166, R193, UR32, R22, 0x96, !PT ;  /* 0x00000020c1a67c12 */ /* 0x000fe2000f8e9616 */
[----:B------:R-:W-:Y:S02]  /*bbf0*/  FADD.FTZ R232, R164, R232 ;  /* 0x000000e8a4e87221 */ /* 0x000fe40000010000 */
[----:B------:R-:W-:Y:S01]  /*bc00*/  FADD.FTZ R164, R246, R167 ;  /* 0x000000a7f6a47221 */ /* 0x000fe20000010000 */
[----:B------:R-:W-:Y:S01]  /*bc10*/  LOP3.LUT R167, R21, UR33, R30, 0x96, !PT ;  /* 0x0000002115a77c12 */ /* 0x000fe2000f8e961e */
[----:B------:R-:W-:-:S04]  /*bc20*/  IMAD.WIDE.U32 R194, R166, -0x326172a9, RZ ;  /* 0xcd9e8d57a6c27825 */ /* 0x000fc800078e00ff */
[----:B------:R-:W-:Y:S01]  /*bc30*/  IMAD.WIDE.U32 R180, R167, -0x2daee0ad, RZ ;  /* 0xd2511f53a7b47825 */ /* 0x000fe200078e00ff */
[----:B------:R-:W-:-:S04]  /*bc40*/  LOP3.LUT R167, R195, UR31, R20, 0x96, !PT ;  /* 0x0000001fc3a77c12 */ /* 0x000fc8000f8e9614 */
[----:B------:R-:W-:Y:S01]  /*bc50*/  LOP3.LUT R166, R181, UR29, R192, 0x96, !PT ;  /* 0x0000001db5a67c12 */ /* 0x000fe2000f8e96c0 */
[----:B------:R-:W-:-:S05]  /*bc60*/  IMAD.WIDE.U32 R192, R167, -0x2daee0ad, RZ ;  /* 0xd2511f53a7c07825 */ /* 0x000fca00078e00ff */
[----:B------:R-:W-:Y:S01]  /*bc70*/  LOP3.LUT R167, R193, UR23, R180, 0x96, !PT ;  /* 0x00000017c1a77c12 */ /* 0x000fe2000f8e96b4 */
[----:B------:R-:W-:-:S05]  /*bc80*/  IMAD.WIDE.U32 R180, R166, -0x326172a9, RZ ;  /* 0xcd9e8d57a6b47825 */ /* 0x000fca00078e00ff */
[----:B------:R-:W-:-:S05]  /*bc90*/  LOP3.LUT R166, R181, UR27, R194, 0x96, !PT ;  /* 0x0000001bb5a67c12 */ /* 0x000fca000f8e96c2 */
[----:B------:R-:W-:-:S05]  /*bca0*/  IMAD.WIDE.U32 R190, R166, -0x2daee0ad, RZ ;  /* 0xd2511f53a6be7825 */ /* 0x000fca00078e00ff */
[----:B------:R-:W-:Y:S01]  /*bcb0*/  LOP3.LUT R166, R191, UR34, R192, 0x96, !PT ;  /* 0x00000022bfa67c12 */ /* 0x000fe2000f8e96c0 */
[----:B------:R-:W-:-:S04]  /*bcc0*/  IMAD.WIDE.U32 R194, R167, -0x326172a9, RZ ;  /* 0xcd9e8d57a7c27825 */ /* 0x000fc800078e00ff */
[----:B------:R-:W-:-:S05]  /*bcd0*/  IMAD.WIDE.U32 R192, R166, -0x326172a9, RZ ;  /* 0xcd9e8d57a6c07825 */ /* 0x000fca00078e00ff */
[----:B------:R-:W-:-:S04]  /*bce0*/  LOP3.LUT R166, R193, UR14, R194, 0x96, !PT ;  /* 0x0000000ec1a67c12 */ /* 0x000fc8000f8e96c2 */
[C---:B------:R-:W-:Y:S02]  /*bcf0*/  LOP3.LUT R167, R166.reuse, 0xffff, RZ, 0xc0, !PT ;  /* 0x0000ffffa6a77812 */ /* 0x040fe400078ec0ff */
[----:B------:R-:W-:Y:S02]  /*bd00*/  LOP3.LUT R222, R166, 0xff, RZ, 0xc0, !PT ;  /* 0x000000ffa6de7812 */ /* 0x000fe400078ec0ff */
[----:B------:R-:W-:Y:S02]  /*bd10*/  SHF.R.U32.HI R167, RZ, 0x8, R167 ;  /* 0x00000008ffa77819 */ /* 0x000fe400000116a7 */
[----:B------:R-:W-:Y:S02]  /*bd20*/  ISETP.GE.U32.AND P6, PT, R247, R222, PT ;  /* 0x000000def700720c */ /* 0x000fe40003fc6070 */
[----:B------:R-:W-:Y:S02]  /*bd30*/  LOP3.LUT R222, R167, 0xffff, RZ, 0xc0, !PT ;  /* 0x0000ffffa7de7812 */ /* 0x000fe400078ec0ff */
[----:B------:R-:W-:-:S02]  /*bd40*/  SHF.R.U32.HI R167, RZ, 0x10, R166 ;  /* 0x00000010ffa77819 */ /* 0x000fc400000116a6 */
[----:B------:R-:W-:-:S04]  /*bd50*/  SHF.R.U32.HI R166, RZ, 0x18, R166 ;  /* 0x00000018ffa67819 */ /* 0x000fc800000116a6 */
[----:B------:R-:W-:Y:S02]  /*bd60*/  ISETP.GE.U32.AND P4, PT, R247, R166, PT ;  /* 0x000000a6f700720c */ /* 0x000fe40003f86070 */
[----:B------:R-:W-:Y:S01]  /*bd70*/  LOP3.LUT R166, R192, 0xff, RZ, 0xc0, !PT ;  /* 0x000000ffc0a67812 */ /* 0x000fe200078ec0ff */
[----:B------:R-:W-:-:S03]  /*bd80*/  @!P1 HFMA2.BF16_V2 R27, -RZ.H0_H0, RZ.H0_H0, -R184.H0_H0 ;  /* 0x200000ffff1b9231 */ /* 0x000fc600003409b8 */
[----:B------:R-:W-:Y:S02]  /*bd90*/  ISETP.GE.U32.AND P3, PT, R247, R166, PT ;  /* 0x000000a6f700720c */ /* 0x000fe40003f66070 */
[----:B------:R-:W-:Y:S02]  /*bda0*/  SHF.R.U32.HI R166, RZ, 0x18, R192 ;  /* 0x00000018ffa67819 */ /* 0x000fe400000116c0 */
[----:B------:R-:W-:Y:S02]  /*bdb0*/  @!P1 PRMT R184, R27, 0x5410, RZ ;  /* 0x000054101bb89816 */ /* 0x000fe400000000ff */
[C---:B------:R-:W-:Y:S02]  /*bdc0*/  ISETP.GE.U32.AND P1, PT, R247.reuse, R166, PT ;  /* 0x000000a6f700720c */ /* 0x040fe40003f26070 */
[----:B------:R-:W1:Y:S01]  /*bdd0*/  MUFU.EX2 R166, R178 ;  /* 0x000000b200a67308 */ /* 0x000e620000000800 */
[----:B------:R-:W-:Y:S01]  /*bde0*/  ISETP.GE.U32.AND P5, PT, R247, R222, PT ;  /* 0x000000def700720c */ /* 0x000fe20003fa6070 */
[----:B------:R-:W-:Y:S01]  /*bdf0*/  FADD.FTZ R27, R183, R232 ;  /* 0x000000e8b71b7221 */ /* 0x000fe20000010000 */
[----:B------:R-:W-:-:S05]  /*be00*/  LOP3.LUT R222, R167, 0xff, RZ, 0xc0, !PT ;  /* 0x000000ffa7de7812 */ /* 0x000fca00078ec0ff */
[----:B------:R-:W2:Y:S01]  /*be10*/  MUFU.EX2 R246, R174 ;  /* 0x000000ae00f67308 */ /* 0x000ea20000000800 */
[----:B------:R-:W-:Y:S01]  /*be20*/  SHF.R.U32.HI R183, RZ, 0x10, R192 ;  /* 0x00000010ffb77819 */ /* 0x000fe200000116c0 */
[----:B------:R-:W-:Y:S01]  /*be30*/  FADD.FTZ R232, R32, R27 ;  /* 0x0000001b20e87221 */ /* 0x000fe20000010000 */
[----:B------:R-:W-:Y:S02]  /*be40*/  ISETP.GE.U32.AND P2, PT, R247, R222, PT ;  /* 0x000000def700720c */ /* 0x000fe40003f46070 */
[----:B-1----:R-:W-:Y:S01]  /*be50*/  F2FP.BF16.PACK_AB R181, R166, R179 ;  /* 0x000000b3a6b5723e */ /* 0x002fe200000010ff */
[----:B------:R-:W-:Y:S01]  /*be60*/  FADD.FTZ R164, R33, R164 ;  /* 0x000000a421a47221 */ /* 0x000fe20000010000 */
[----:B------:R-:W-:Y:S02]  /*be70*/  LOP3.LUT R32, R183, 0xff, RZ, 0xc0, !PT ;  /* 0x000000ffb7207812 */ /* 0x000fe400078ec0ff */
[----:B------:R-:W-:Y:S01]  /*be80*/  PRMT R178, R181, 0x7632, R178 ;  /* 0x00007632b5b27816 */ /* 0x000fe200000000b2 */
[----:B------:R-:W-:Y:S01]  /*be90*/  @!P6 HFMA2.BF16_V2 R26, -RZ.H0_H0, RZ.H0_H0, -R181.H0_H0 ;  /* 0x200000ffff1ae231 */ /* 0x000fe200003409b5 */
[----:B------:R-:W-:-:S02]  /*bea0*/  LOP3.LUT R167, R192, 0xffff, RZ, 0xc0, !PT ;  /* 0x0000ffffc0a77812 */ /* 0x000fc400078ec0ff */
[----:B------:R-:W-:Y:S02]  /*beb0*/  PRMT R33, R181, 0x5410, R178 ;  /* 0x00005410b5217816 */ /* 0x000fe400000000b2 */
[----:B------:R-:W-:Y:S02]  /*bec0*/  @!P6 PRMT R181, R26, 0x5410, RZ ;  /* 0x000054101ab5e816 */ /* 0x000fe400000000ff */
[----:B------:R-:W-:Y:S01]  /*bed0*/  ISETP.GE.U32.AND P6, PT, R247, R32, PT ;  /* 0x00000020f700720c */ /* 0x000fe20003fc6070 */
[----:B------:R-:W-:Y:S01]  /*bee0*/  IMAD.MOV.U32 R32, RZ, RZ, R164 ;  /* 0x000000ffff207224 */ /* 0x000fe200078e00a4 */
[----:B------:R-:W-:Y:S02]  /*bef0*/  LOP3.LUT R180, R195, UR5, R180, 0x96, !PT ;  /* 0x00000005c3b47c12 */ /* 0x000fe4000f8e96b4 */
[----:B--2---:R-:W-:Y:S02]  /*bf00*/  F2FP.BF16.PACK_AB R183, R246, R175 ;  /* 0x000000aff6b7723e */ /* 0x004fe400000010ff */
[----:B------:R-:W-:Y:S01]  /*bf10*/  SHF.R.U32.HI R167, RZ, 0x8, R167 ;  /* 0x00000008ffa77819 */ /* 0x000fe200000116a7 */
[----:B------:R-:W-:Y:S01]  /*bf20*/  @!P5 HFMA2.BF16_V2 R13, -RZ.H0_H0, RZ.H0_H0, -R178.H0_H0 ;  /* 0x200000ffff0dd231 */ /* 0x000fe200003409b2 */
[----:B------:R-:W-:-:S02]  /*bf30*/  IMAD.MOV.U32 R26, RZ, RZ, R190 ;  /* 0x000000ffff1a7224 */ /* 0x000fc400078e00be */
[----:B------:R-:W-:Y:S02]  /*bf40*/  IMAD.MOV.U32 R27, RZ, RZ, R191 ;  /* 0x000000ffff1b7224 */ /* 0x000fe400078e00bf */
[----:B------:R-:W-:Y:S01]  /*bf50*/  FADD.FTZ R179, R179, R32 ;  /* 0x00000020b3b37221 */ /* 0x000fe20000010000 */
[----:B------:R-:W-:Y:S01]  /*bf60*/  LOP3.LUT R32, R167, 0xffff, RZ, 0xc0, !PT ;  /* 0x0000ffffa7207812 */ /* 0x000fe200078ec0ff */
[----:B------:R-:W-:Y:S01]  /*bf70*/  IMAD.WIDE.U32 R190, R180, -0x2daee0ad, RZ ;  /* 0xd2511f53b4be7825 */ /* 0x000fe200078e00ff */
[----:B------:R-:W-:Y:S01]  /*bf80*/  PRMT R180, R183, 0x7632, R180 ;  /* 0x00007632b7b47816 */ /* 0x000fe200000000b4 */
[----:B------:R-:W-:Y:S01]  /*bf90*/  @!P2 HFMA2.BF16_V2 R24, -RZ.H0_H0, RZ.H0_H0, -R183.H0_H0 ;  /* 0x200000ffff18a231 */ /* 0x000fe200003409b7 */
[----:B------:R-:W-:Y:S01]  /*bfa0*/  @!P5 PRMT R178, R13, 0x5410, RZ ;  /* 0x000054100db2d816 */ /* 0x000fe200000000ff */
[----:B------:R-:W-:Y:S01]  /*bfb0*/  MUFU.EX2 R236, R236 ;  /* 0x000000ec00ec7308 */ /* 0x000fe20000000800 */
[----:B------:R-:W-:Y:S01]  /*bfc0*/  ISETP.GE.U32.AND P5, PT, R247, R32, PT ;  /* 0x00000020f700720c */ /* 0x000fe20003fa6070 */
[-C--:B------:R-:W-:Y:S01]  /*bfd0*/  FMUL.FTZ R134, R134, R169.reuse ;  /* 0x000000a986867220 */ /* 0x080fe20000410000 */
[----:B------:R-:W-:Y:S01]  /*bfe0*/  PRMT R32, R183, 0x5410, R180 ;  /* 0x00005410b7207816 */ /* 0x000fe200000000b4 */
[-C--:B------:R-:W-:Y:S01]  /*bff0*/  FMUL.FTZ R135, R135, R169.reuse ;  /* 0x000000a987877220 */ /* 0x080fe20000410000 */
[----:B------:R-:W-:Y:S01]  /*c000*/  @!P2 PRMT R183, R24, 0x5410, RZ ;  /* 0x0000541018b7a816 */ /* 0x000fe200000000ff */
[-C--:B------:R-:W-:Y:S01]  /*c010*/  FMUL.FTZ R138, R138, R169.reuse ;  /* 0x000000a98a8a7220 */ /* 0x080fe20000410000 */
[----:B------:R-:W-:Y:S01]  /*c020*/  LOP3.LUT R244, R177, UR27, R188, 0x96, !PT ;  /* 0x0000001bb1f47c12 */ /* 0x000fe2000f8e96bc */
[----:B------:R-:W1:Y:S01]  /*c030*/  MUFU.EX2 R24, R23 ;  /* 0x0000001700187308 */ /* 0x000e620000000800 */
[----:B------:R-:W-:Y:S01]  /*c040*/  LOP3.LUT R13, R239, UR5, R176, 0x96, !PT ;  /* 0x00000005ef0d7c12 */ /* 0x000fe2000f8e96b0 */
[----:B------:R-:W-:Y:S01]  /*c050*/  @!P4 HFMA2.BF16_V2 R25, -RZ.H0_H0, RZ.H0_H0, -R180.H0_H0 ;  /* 0x200000ffff19c231 */ /* 0x000fe200003409b4 */
[----:B------:R-:W-:Y:S01]  /*c060*/  LOP3.LUT R174, R190, 0xff, RZ, 0xc0, !PT ;  /* 0x000000ffbeae7812 */ /* 0x000fe200078ec0ff */
[----:B------:R-:W-:-:S02]  /*c070*/  FMUL.FTZ R139, R139, R169 ;  /* 0x000000a98b8b7220 */ /* 0x000fc40000410000 */
[-C--:B------:R-:W-:Y:S02]  /*c080*/  FMUL.FTZ R142, R142, R169.reuse ;  /* 0x000000a98e8e7220 */ /* 0x080fe40000410000 */
[----:B------:R-:W-:Y:S01]  /*c090*/  MUFU.EX2 R233, R233 ;  /* 0x000000e900e97308 */ /* 0x000fe20000000800 */
[----:B------:R-:W-:Y:S01]  /*c0a0*/  LOP3.LUT R26, R191, UR13, R26, 0x96, !PT ;  /* 0x0000000dbf1a7c12 */ /* 0x000fe2000f8e961a */
[-C--:B------:R-:W-:Y:S02]  /*c0b0*/  FMUL.FTZ R143, R143, R169.reuse ;  /* 0x000000a98f8f7220 */ /* 0x080fe40000410000 */
[-C--:B------:R-:W-:Y:S02]  /*c0c0*/  FMUL.FTZ R146, R146, R169.reuse ;  /* 0x000000a992927220 */ /* 0x080fe40000410000 */
[-C--:B------:R-:W-:Y:S02]  /*c0d0*/  FMUL.FTZ R147, R147, R169.reuse ;  /* 0x000000a993937220 */ /* 0x080fe40000410000 */
[-C--:B------:R-:W-:Y:S01]  /*c0e0*/  FMUL.FTZ R150, R150, R169.reuse ;  /* 0x000000a996967220 */ /* 0x080fe20000410000 */
[----:B------:R-:W2:Y:S01]  /*c0f0*/  MUFU.EX2 R239, R172 ;  /* 0x000000ac00ef7308 */ /* 0x000ea20000000800 */
[----:B------:R-:W-:Y:S01]  /*c100*/  @!P4 PRMT R180, R25, 0x5410, RZ ;  /* 0x0000541019b4c816 */ /* 0x000fe200000000ff */
[-C--:B------:R-:W-:Y:S01]  /*c110*/  FMUL.FTZ R151, R151, R169.reuse ;  /* 0x000000a997977220 */ /* 0x080fe20000410000 */
[----:B------:R-:W-:Y:S01]  /*c120*/  ISETP.GE.U32.AND P4, PT, R247, R174, PT ;  /* 0x000000aef700720c */ /* 0x000fe20003f86070 */
[----:B------:R-:W-:Y:S01]  /*c130*/  FADD.FTZ R166, R166, R179 ;  /* 0x000000b3a6a67221 */ /* 0x000fe20000010000 */
[----:B------:R-:W-:Y:S01]  /*c140*/  LOP3.LUT R174, R26, 0xffff, RZ, 0xc0, !PT ;  /* 0x0000ffff1aae7812 */ /* 0x000fe200078ec0ff */
[----:B------:R-:W-:Y:S01]  /*c150*/  FMUL.FTZ R154, R154, R169 ;  /* 0x000000a99a9a7220 */ /* 0x000fe20000410000 */
[----:B-1----:R-:W-:Y:S01]  /*c160*/  F2FP.BF16.PACK_AB R179, R24, R171 ;  /* 0x000000ab18b3723e */ /* 0x002fe200000010ff */
[-C--:B------:R-:W-:Y:S01]  /*c170*/  FMUL.FTZ R155, R155, R169.reuse ;  /* 0x000000a99b9b7220 */ /* 0x080fe20000410000 */
[----:B------:R-:W-:Y:S01]  /*c180*/  SHF.R.U32.HI R174, RZ, 0x8, R174 ;  /* 0x00000008ffae7819 */ /* 0x000fe200000116ae */
[-C--:B------:R-:W-:Y:S01]  /*c190*/  FMUL.FTZ R158, R158, R169.reuse ;  /* 0x000000a99e9e7220 */ /* 0x080fe20000410000 */
[----:B------:R-:W-:Y:S01]  /*c1a0*/  PRMT R176, R179, 0x7632, R176 ;  /* 0x00007632b3b07816 */ /* 0x000fe200000000b0 */
[----:B------:R-:W-:Y:S01]  /*c1b0*/  FMUL.FTZ R159, R159, R169 ;  /* 0x000000a99f9f7220 */ /* 0x000fe20000410000 */
[----:B------:R-:W-:Y:S01]  /*c1c0*/  LOP3.LUT R174, R174, 0xffff, RZ, 0xc0, !PT ;  /* 0x0000ffffaeae7812 */ /* 0x000fe200078ec0ff */
[----:B------:R-:W-:-:S02]  /*c1d0*/  FADD.FTZ R175, R175, R232 ;  /* 0x000000e8afaf7221 */ /* 0x000fc40000010000 */
[----:B------:R-:W-:Y:S01]  /*c1e0*/  FMUL.FTZ R162, R162, R169 ;  /* 0x000000a9a2a27220 */ /* 0x000fe20000410000 */
[----:B--2---:R-:W-:Y:S01]  /*c1f0*/  F2FP.BF16.PACK_AB R177, R239, R173 ;  /* 0x000000adefb1723e */ /* 0x004fe200000010ff */
[----:B------:R1:W2:Y:S01]  /*c200*/  MUFU.EX2 R232, R29 ;  /* 0x0000001d00e87308 */ /* 0x0002a20000000800 */
[----:B------:R-:W-:Y:S01]  /*c210*/  @!P1 HFMA2.BF16_V2 R14, -RZ.H0_H0, RZ.H0_H0, -R176.H0_H0 ;  /* 0x200000ffff0e9231 */ /* 0x000fe200003409b0 */
[----:B------:R-:W-:Y:S01]  /*c220*/  ISETP.GE.U32.AND P2, PT, R247, R174, PT ;  /* 0x000000aef700720c */ /* 0x000fe20003f46070 */
[-C--:B------:R-:W-:Y:S01]  /*c230*/  FMUL.FTZ R163, R163, R169.reuse ;  /* 0x000000a9a3a37220 */ /* 0x080fe20000410000 */
[----:B------:R-:W-:Y:S01]  /*c240*/  @!P3 HFMA2.BF16_V2 R19, -RZ.H0_H0, RZ.H0_H0, -R177.H0_H0 ;  /* 0x200000ffff13b231 */ /* 0x000fe200003409b1 */
[----:B------:R-:W-:Y:S01]  /*c250*/  PRMT R174, R177, 0x7632, R174 ;  /* 0x00007632b1ae7816 */ /* 0x000fe200000000ae */
[-C--:B------:R-:W-:Y:S01]  /*c260*/  FMUL.FTZ R38, R38, R169.reuse ;  /* 0x000000a926267220 */ /* 0x080fe20000410000 */
[----:B------:R-:W-:Y:S01]  /*c270*/  LOP3.LUT R172, R26, 0xff, RZ, 0xc0, !PT ;  /* 0x000000ff1aac7812 */ /* 0x000fe200078ec0ff */
[-C--:B------:R-:W-:Y:S01]  /*c280*/  FMUL.FTZ R39, R39, R169.reuse ;  /* 0x000000a927277220 */ /* 0x080fe20000410000 */
[----:B------:R-:W-:Y:S01]  /*c290*/  PRMT R23, R177, 0x5410, R174 ;  /* 0x00005410b1177816 */ /* 0x000fe200000000ae */
[----:B------:R-:W-:Y:S01]  /*c2a0*/  @!P6 HFMA2.BF16_V2 R11, -RZ.H0_H0, RZ.H0_H0, -R179.H0_H0 ;  /* 0x200000ffff0be231 */ /* 0x000fe200003409b3 */
[----:B------:R-:W-:Y:S01]  /*c2b0*/  @!P3 PRMT R177, R19, 0x5410, RZ ;  /* 0x0000541013b1b816 */ /* 0x000fe200000000ff */
[----:B------:R-:W-:-:S02]  /*c2c0*/  FMUL.FTZ R42, R42, R169 ;  /* 0x000000a92a2a7220 */ /* 0x000fc40000410000 */
[-C--:B------:R-:W-:Y:S02]  /*c2d0*/  FMUL.FTZ R43, R43, R169.reuse ;  /* 0x000000a92b2b7220 */ /* 0x080fe40000410000 */
[-C--:B------:R-:W-:Y:S01]  /*c2e0*/  FMUL.FTZ R46, R46, R169.reuse ;  /* 0x000000a92e2e7220 */ /* 0x080fe20000410000 */
[----:B-1----:R-:W-:Y:S01]  /*c2f0*/  PRMT R29, R179, 0x5410, R176 ;  /* 0x00005410b31d7816 */ /* 0x002fe200000000b0 */
[-C--:B------:R-:W-:Y:S01]  /*c300*/  FMUL.FTZ R47, R47, R169.reuse ;  /* 0x000000a92f2f7220 */ /* 0x080fe20000410000 */
[----:B------:R-:W-:Y:S01]  /*c310*/  @!P1 PRMT R176, R14, 0x5410, RZ ;  /* 0x000054100eb09816 */ /* 0x000fe200000000ff */
[-C--:B------:R-:W-:Y:S01]  /*c320*/  FMUL.FTZ R50, R50, R169.reuse ;  /* 0x000000a932327220 */ /* 0x080fe20000410000 */
[--C-:B------:R-:W-:Y:S01]  /*c330*/  SHF.R.U32.HI R14, RZ, 0x10, R26.reuse ;  /* 0x00000010ff0e7819 */ /* 0x100fe2000001161a */
[-C--:B------:R-:W-:Y:S01]  /*c340*/  FMUL.FTZ R51, R51, R169.reuse ;  /* 0x000000a933337220 */ /* 0x080fe20000410000 */
[----:B------:R-:W-:Y:S01]  /*c350*/  ISETP.GE.U32.AND P3, PT, R247, R172, PT ;  /* 0x000000acf700720c */ /* 0x000fe20003f66070 */
[----:B------:R-:W-:Y:S01]  /*c360*/  @!P5 HFMA2.BF16_V2 R15, -RZ.H0_H0, RZ.H0_H0, -R174.H0_H0 ;  /* 0x200000ffff0fd231 */ /* 0x000fe200003409ae */
[----:B------:R-:W-:Y:S01]  /*c370*/  LOP3.LUT R14, R14, 0xff, RZ, 0xc0, !PT ;  /* 0x000000ff0e0e7812 */ /* 0x000fe200078ec0ff */
[-C--:B------:R-:W-:Y:S01]  /*c380*/  FMUL.FTZ R54, R54, R169.reuse ;  /* 0x000000a936367220 */ /* 0x080fe20000410000 */
[----:B------:R-:W-:Y:S01]  /*c390*/  SHF.R.U32.HI R172, RZ, 0x18, R26 ;  /* 0x00000018ffac7819 */ /* 0x000fe2000001161a */
[-C--:B------:R-:W-:Y:S01]  /*c3a0*/  FMUL.FTZ R55, R55, R169.reuse ;  /* 0x000000a937377220 */ /* 0x080fe20000410000 */
[----:B------:R-:W-:Y:S01]  /*c3b0*/  @!P6 PRMT R179, R11, 0x5410, RZ ;  /* 0x000054100bb3e816 */ /* 0x000fe200000000ff */
[-C--:B------:R-:W-:Y:S01]  /*c3c0*/  FMUL.FTZ R58, R58, R169.reuse ;  /* 0x000000a93a3a7220 */ /* 0x080fe20000410000 */
[----:B------:R-:W-:Y:S01]  /*c3d0*/  ISETP.GE.U32.AND P6, PT, R247, R14, PT ;  /* 0x0000000ef700720c */ /* 0x000fe20003fc6070 */
[----:B------:R-:W-:Y:S01]  /*c3e0*/  FADD.FTZ R14, R173, R166 ;  /* 0x000000a6ad0e7221 */ /* 0x000fe20000010000 */
[----:B------:R-:W-:Y:S01]  /*c3f0*/  SHF.R.U32.HI R164, RZ, 0x18, R190 ;  /* 0x00000018ffa47819 */ /* 0x000fe200000116be */
[----:B------:R-:W1:Y:S01]  /*c400*/  MUFU.EX2 R167, R170 ;  /* 0x000000aa00a77308 */ /* 0x000e620000000800 */
[----:B------:R-:W-:Y:S01]  /*c410*/  @!P5 PRMT R174, R15, 0x5410, RZ ;  /* 0x000054100faed816 */ /* 0x000fe200000000ff */
[-C--:B------:R-:W-:Y:S01]  /*c420*/  FMUL.FTZ R59, R59, R169.reuse ;  /* 0x000000a93b3b7220 */ /* 0x080fe20000410000 */
[----:B--2---:R-:W-:Y:S01]  /*c430*/  F2FP.BF16.PACK_AB R173, R237, R232 ;  /* 0x000000e8edad723e */ /* 0x004fe200000010ff */
[-C--:B------:R-:W-:Y:S01]  /*c440*/  FMUL.FTZ R62, R62, R169.reuse ;  /* 0x000000a93e3e7220 */ /* 0x080fe20000410000 */
[----:B------:R-:W-:Y:S01]  /*c450*/  ISETP.GE.U32.AND P5, PT, R247, R172, PT ;  /* 0x000000acf700720c */ /* 0x000fe20003fa6070 */
[----:B------:R-:W-:Y:S01]  /*c460*/  FMUL.FTZ R63, R63, R169 ;  /* 0x000000a93f3f7220 */ /* 0x000fe20000410000 */
[----:B------:R-:W-:Y:S01]  /*c470*/  LOP3.LUT R222, R190, 0xffff, RZ, 0xc0, !PT ;  /* 0x0000ffffbede7812 */ /* 0x000fe200078ec0ff */
[----:B------:R-:W-:Y:S01]  /*c480*/  FADD.FTZ R246, R246, R175 ;  /* 0x000000aff6f67221 */ /* 0x000fe20000010000 */
[----:B------:R-:W-:Y:S01]  /*c490*/  ISETP.GE.U32.AND P1, PT, R247, R164, PT ;  /* 0x000000a4f700720c */ /* 0x000fe20003f26070 */
[----:B------:R-:W2:Y:S01]  /*c4a0*/  MUFU.EX2 R166, R168 ;  /* 0x000000a800a67308 */ /* 0x000ea20000000800 */
[----:B------:R-:W-:Y:S01]  /*c4b0*/  PRMT R164, R173, 0x7632, R164 ;  /* 0x00007632ada47816 */ /* 0x000fe200000000a4 */
[----:B------:R-:W-:Y:S01]  /*c4c0*/  @!P3 HFMA2.BF16_V2 R10, -RZ.H0_H0, RZ.H0_H0, -R173.H0_H0 ;  /* 0x200000ffff0ab231 */ /* 0x000fe200003409ad */
[----:B------:R-:W-:Y:S01]  /*c4d0*/  F2FP.BF16.PACK_AB R175, R234, R235 ;  /* 0x000000ebeaaf723e */ /* 0x000fe200000010ff */
[-C--:B------:R-:W-:Y:S01]  /*c4e0*/  FMUL.FTZ R66, R66, R169.reuse ;  /* 0x000000a942427220 */ /* 0x080fe20000410000 */
[----:B------:R-:W-:Y:S01]  /*c4f0*/  SHF.R.U32.HI R222, RZ, 0x8, R222 ;  /* 0x00000008ffde7819 */ /* 0x000fe200000116de */
[-C--:B------:R-:W-:Y:S01]  /*c500*/  FMUL.FTZ R67, R67, R169.reuse ;  /* 0x000000a943437220 */ /* 0x080fe20000410000 */
[----:B------:R-:W-:Y:S01]  /*c510*/  LOP3.LUT R27, R189, UR31, R20, 0x96, !PT ;  /* 0x0000001fbd1b7c12 */ /* 0x000fe2000f8e9614 */
        /* <DEDUP_REMOVED lines=31> */
[----:B------:R-:W-:Y:S01]  /*c710*/  FMUL.FTZ R131, R131, R169 ;  /* 0x000000a983837220 */ /* 0x000fe20000410000 */
[----:B------:R-:W-:Y:S01]  /*c720*/  SHF.R.U32.HI R169, RZ, 0x10, R190 ;  /* 0x00000010ffa97819 */ /* 0x000fe200000116be */
[----:B------:R-:W-:Y:S01]  /*c730*/  @!P2 HFMA2.BF16_V2 R9, -RZ.H0_H0, RZ.H0_H0, -R164.H0_H0 ;  /* 0x200000ffff09a231 */ /* 0x000fe200003409a4 */
[----:B------:R-:W-:Y:S01]  /*c740*/  PRMT R26, R173, 0x5410, R164 ;  /* 0x00005410ad1a7816 */ /* 0x000fe200000000a4 */
[----:B------:R-:W-:Y:S01]  /*c750*/  STG.E.U16 [R230.64+-0x80], R242 ;  /* 0xffff80f2e6007986 */ /* 0x000fe2000c101510 */
[----:B------:R-:W-:Y:S01]  /*c760*/  PRMT R172, R175, 0x7632, R172 ;  /* 0x00007632afac7816 */ /* 0x000fe200000000ac */
[----:B------:R-:W-:Y:S01]  /*c770*/  FADD.FTZ R171, R171, R246 ;  /* 0x000000f6abab7221 */ /* 0x000fe20000010000 */
[----:B------:R-:W-:Y:S01]  /*c780*/  @!P3 PRMT R173, R10, 0x5410, RZ ;  /* 0x000054100aadb816 */ /* 0x000fe200000000ff */
[----:B------:R-:W-:Y:S01]  /*c790*/  FADD.FTZ R239, R239, R14 ;  /* 0x0000000eefef7221 */ /* 0x000fe20000010000 */
[----:B------:R-:W-:Y:S01]  /*c7a0*/  LOP3.LUT R222, R222, 0xffff, RZ, 0xc0, !PT ;  /* 0x0000ffffdede7812 */ /* 0x000fe200078ec0ff */
[----:B------:R-:W-:Y:S01]  /*c7b0*/  IMAD R27, R27, -0x2daee0ad, RZ ;  /* 0xd2511f531b1b7824 */ /* 0x000fe200078e02ff */
[----:B------:R-:W-:Y:S01]  /*c7c0*/  LOP3.LUT R10, R169, 0xff, RZ, 0xc0, !PT ;  /* 0x000000ffa90a7812 */ /* 0x000fe200078ec0ff */
[----:B------:R-:W-:Y:S01]  /*c7d0*/  IMAD.WIDE.U32 R14, R244, -0x2daee0ad, RZ ;  /* 0xd2511f53f40e7825 */ /* 0x000fe200078e00ff */
[----:B------:R-:W-:Y:S01]  /*c7e0*/  @!P2 PRMT R164, R9, 0x5410, RZ ;  /* 0x0000541009a4a816 */ /* 0x000fe200000000ff */
[----:B------:R-:W-:Y:S01]  /*c7f0*/  @!P5 HFMA2.BF16_V2 R0, -RZ.H0_H0, RZ.H0_H0, -R172.H0_H0 ;  /* 0x200000ffff00d231 */ /* 0x000fe200003409ac */
[C---:B------:R-:W-:Y:S01]  /*c800*/  ISETP.GE.U32.AND P3, PT, R247.reuse, R222, PT ;  /* 0x000000def700720c */ /* 0x040fe20003f66070 */
[----:B------:R-:W-:Y:S01]  /*c810*/  FADD.FTZ R222, R24, R171 ;  /* 0x000000ab18de7221 */ /* 0x000fe20000010000 */
[----:B------:R-:W-:Y:S01]  /*c820*/  ISETP.GE.U32.AND P2, PT, R247, R10, PT ;  /* 0x0000000af700720c */ /* 0x000fe20003f46070 */
[----:B------:R-:W-:Y:S01]  /*c830*/  STG.E.U16 [R230.64+-0x7e], R245 ;  /* 0xffff82f5e6007986 */ /* 0x000fe2000c101510 */
[----:B-1----:R-:W-:-:S02]  /*c840*/  F2FP.BF16.PACK_AB R171, R167, R236 ;  /* 0x000000eca7ab723e */ /* 0x002fc400000010ff */
[----:B------:R-:W-:Y:S01]  /*c850*/  LOP3.LUT R10, R15, UR34, R27, 0x96, !PT ;  /* 0x000000220f0a7c12 */ /* 0x000fe2000f8e961b */
[----:B------:R4:W5:Y:S01]  /*c860*/  LDL.LU.64 R194, [R1+0x88] ;  /* 0x0000880001c27983 */ /* 0x0009620000300a00 */
[----:B------:R-:W-:Y:S02]  /*c870*/  PRMT R25, R175, 0x5410, R172 ;  /* 0x00005410af197816 */ /* 0x000fe400000000ac */
[----:B------:R-:W-:Y:S01]  /*c880*/  @!P5 PRMT R172, R0, 0x5410, RZ ;  /* 0x0000541000acd816 */ /* 0x000fe200000000ff */
[----:B------:R-:W-:Y:S01]  /*c890*/  @!P4 HFMA2.BF16_V2 R5, -RZ.H0_H0, RZ.H0_H0, -R171.H0_H0 ;  /* 0x200000ffff05c231 */ /* 0x000fe200003409ab */
[----:B--2---:R-:W-:Y:S01]  /*c8a0*/  F2FP.BF16.PACK_AB R0, R166, R233 ;  /* 0x000000e9a600723e */ /* 0x004fe200000010ff */
[----:B------:R-:W-:Y:S01]  /*c8b0*/  IMAD.WIDE.U32 R10, R10, -0x326172a9, RZ ;  /* 0xcd9e8d570a0a7825 */ /* 0x000fe200078e00ff */
[----:B------:R-:W-:Y:S01]  /*c8c0*/  PRMT R170, R171, 0x7632, R170 ;  /* 0x00007632abaa7816 */ /* 0x000fe200000000aa */
[----:B------:R-:W-:Y:S01]  /*c8d0*/  @!P6 HFMA2.BF16_V2 R8, -RZ.H0_H0, RZ.H0_H0, -R175.H0_H0 ;  /* 0x200000ffff08e231 */ /* 0x000fe200003409af */
[----:B------:R-:W-:Y:S01]  /*c8e0*/  PRMT R27, R247, 0x7054, R247 ;  /* 0x00007054f71b7816 */ /* 0x000fe200000000f7 */
[----:B------:R-:W-:Y:S01]  /*c8f0*/  @!P1 HFMA2.BF16_V2 R6, -RZ.H0_H0, RZ.H0_H0, -R0.H1_H1 ;  /* 0x200000ffff069231 */ /* 0x000fe20000360900 */
[----:B------:R-:W-:-:S02]  /*c900*/  PRMT R24, R171, 0x5410, R170 ;  /* 0x00005410ab187816 */ /* 0x000fc400000000aa */
[----:B------:R-:W-:Y:S02]  /*c910*/  LOP3.LUT R28, R31, UR4, R28, 0x96, !PT ;  /* 0x000000041f1c7c12 */ /* 0x000fe4000f8e961c */
[----:B------:R-:W-:Y:S01]  /*c920*/  LOP3.LUT R30, R21, UR33, R30, 0x96, !PT ;  /* 0x00000021151e7c12 */ /* 0x000fe2000f8e961e */
[----:B------:R-:W-:Y:S01]  /*c930*/  FADD.FTZ R232, R232, R239 ;  /* 0x000000efe8e87221 */ /* 0x000fe20000010000 */
[----:B------:R-:W-:Y:S01]  /*c940*/  @!P4 PRMT R171, R5, 0x5410, RZ ;  /* 0x0000541005abc816 */ /* 0x000fe200000000ff */
[----:B------:R-:W-:Y:S01]  /*c950*/  @!P2 HFMA2.BF16_V2 R7, -RZ.H0_H0, RZ.H0_H0, -R0.H0_H0 ;  /* 0x200000ffff07a231 */ /* 0x000fe20000340900 */
[----:B------:R-:W-:Y:S01]  /*c960*/  LOP3.LUT R5, R11, UR14, R238, 0x96, !PT ;  /* 0x0000000e0b057c12 */ /* 0x000fe2000f8e96ee */
[----:B------:R-:W-:Y:S01]  /*c970*/  @!P3 HFMA2.BF16_V2 R4, -RZ.H0_H0, RZ.H0_H0, -R170.H0_H0 ;  /* 0x200000ffff04b231 */ /* 0x000fe200003409aa */
[----:B------:R-:W-:Y:S01]  /*c980*/  @P1 PRMT R168, R0, 0x7632, R168 ;  /* 0x0000763200a81816 */ /* 0x000fe200000000a8 */
[----:B------:R4:W5:Y:S01]  /*c990*/  LDL.LU.64 R192, [R1+0x80] ;  /* 0x0000800001c07983 */ /* 0x0009620000300a00 */
[----:B------:R-:W-:-:S02]  /*c9a0*/  @!P1 PRMT R168, R6, 0x5410, RZ ;  /* 0x0000541006a89816 */ /* 0x000fc400000000ff */
[----:B------:R-:W-:Y:S02]  /*c9b0*/  SHF.R.U32.HI R6, RZ, 0x10, R5 ;  /* 0x00000010ff067819 */ /* 0x000fe40000011605 */
[----:B------:R-:W-:Y:S02]  /*c9c0*/  @P2 PRMT R169, R0, 0x7610, R169 ;  /* 0x0000761000a92816 */ /* 0x000fe400000000a9 */
[----:B------:R-:W-:Y:S02]  /*c9d0*/  @!P6 PRMT R175, R8, 0x5410, RZ ;  /* 0x0000541008afe816 */ /* 0x000fe400000000ff */
[----:B------:R-:W-:Y:S01]  /*c9e0*/  LOP3.LUT R9, R10, 0xff, RZ, 0xc0, !PT ;  /* 0x000000ff0a097812 */ /* 0x000fe200078ec0ff */
[----:B------:R-:W-:Y:S01]  /*c9f0*/  IMAD.MOV.U32 R239, RZ, RZ, c[0x0][0x228] ;  /* 0x00008a00ffef7624 */ /* 0x000fe200078e00ff */
[----:B------:R-:W-:Y:S01]  /*ca00*/  @!P2 PRMT R169, R7, 0x5410, RZ ;  /* 0x0000541007a9a816 */ /* 0x000fe200000000ff */
[----:B------:R4:W5:Y:S01]  /*ca10*/  LDL.LU.64 R190, [R1+0x78] ;  /* 0x0000780001be7983 */ /* 0x0009620000300a00 */
[----:B------:R-:W-:-:S02]  /*ca20*/  @!P3 PRMT R170, R4, 0x5410, RZ ;  /* 0x0000541004aab816 */ /* 0x000fc400000000ff */
[----:B------:R-:W-:Y:S02]  /*ca30*/  LOP3.LUT R7, R5, 0xffff, RZ, 0xc0, !PT ;  /* 0x0000ffff05077812 */ /* 0x000fe400078ec0ff */
[----:B------:R-:W-:Y:S02]  /*ca40*/  LOP3.LUT R6, R6, 0xff, RZ, 0xc0, !PT ;  /* 0x000000ff06067812 */ /* 0x000fe400078ec0ff */
[----:B------:R-:W-:Y:S01]  /*ca50*/  SHF.R.U32.HI R8, RZ, 0x10, R10 ;  /* 0x00000010ff087819 */ /* 0x000fe2000001160a */
[----:B------:R-:W-:Y:S01]  /*ca60*/  IMAD.SHL.U32 R239, R239, 0x8, RZ ;  /* 0x00000008efef7824 */ /* 0x000fe200078e00ff */
[----:B------:R-:W-:Y:S01]  /*ca70*/  LOP3.LUT R4, R5, 0xff, RZ, 0xc0, !PT ;  /* 0x000000ff05047812 */ /* 0x000fe200078ec0ff */
[----:B------:R4:W5:Y:S01]  /*ca80*/  LDL.LU.64 R188, [R1+0x70] ;  /* 0x0000700001bc7983 */ /* 0x0009620000300a00 */
[----:B------:R-:W-:Y:S02]  /*ca90*/  SHF.R.U32.HI R5, RZ, 0x18, R5 ;  /* 0x00000018ff057819 */ /* 0x000fe40000011605 */
[----:B------:R-:W-:-:S02]  /*caa0*/  SHF.R.U32.HI R7, RZ, 0x8, R7 ;  /* 0x00000008ff077819 */ /* 0x000fc40000011607 */
[----:B------:R-:W-:Y:S02]  /*cab0*/  PRMT R6, R6, 0x5410, R5 ;  /* 0x0000541006067816 */ /* 0x000fe40000000005 */
[----:B------:R-:W-:Y:S02]  /*cac0*/  PRMT R4, R4, 0x5410, R7 ;  /* 0x0000541004047816 */ /* 0x000fe40000000007 */
[----:B------:R-:W-:Y:S01]  /*cad0*/  SHF.R.U32.HI R7, RZ, 0x18, R10 ;  /* 0x00000018ff077819 */ /* 0x000fe2000001160a */
[----:B------:R-:W-:Y:S01]  /*cae0*/  HSET2.LE.AND R5, R6, R27, PT ;  /* 0x0000001b06057233 */ /* 0x000fe20003803000 */
[----:B------:R-:W-:Y:S02]  /*caf0*/  LOP3.LUT R8, R8, 0xff, RZ, 0xc0, !PT ;  /* 0x000000ff08087812 */ /* 0x000fe400078ec0ff */
[----:B------:R-:W-:Y:S02]  /*cb00*/  LOP3.LUT R6, R10, 0xffff, RZ, 0xc0, !PT ;  /* 0x0000ffff0a067812 */ /* 0x000fe400078ec0ff */
[----:B------:R-:W-:-:S02]  /*cb10*/  PRMT R8, R8, 0x5410, R7 ;  /* 0x0000541008087816 */ /* 0x000fc40000000007 */
[----:B------:R-:W-:-:S03]  /*cb20*/  SHF.R.U32.HI R6, RZ, 0x8, R6 ;  /* 0x00000008ff067819 */ /* 0x000fc60000011606 */
[--C-:B------:R-:W-:Y:S01]  /*cb30*/  HSET2.LE.AND R7, R8, R27.reuse, PT ;  /* 0x0000001b08077233 */ /* 0x100fe20003803000 */
[----:B------:R-:W-:Y:S02]  /*cb40*/  PRMT R6, R9, 0x5410, R6 ;  /* 0x0000541009067816 */ /* 0x000fe40000000006 */
[----:B------:R-:W1:Y:S01]  /*cb50*/  LDSM.16.MT88.4 R8, [R208+0x10000] ;  /* 0x01000000d008783b */ /* 0x000e620000004200 */
[--C-:B------:R-:W-:Y:S02]  /*cb60*/  HSET2.LE.AND R4, R4, R27.reuse, PT ;  /* 0x0000001b04047233 */ /* 0x100fe40003803000 */
[----:B------:R-:W-:Y:S01]  /*cb70*/  HSET2.LE.AND R6, R6, R27, PT ;  /* 0x0000001b06067233 */ /* 0x000fe20003803000 */
[----:B------:R-:W-:Y:S02]  /*cb80*/  LOP3.LUT R5, R5, R240, RZ, 0xc0, !PT ;  /* 0x000000f005057212 */ /* 0x000fe400078ec0ff */
[----:B------:R-:W-:Y:S02]  /*cb90*/  LOP3.LUT R4, R4, R241, RZ, 0xc0, !PT ;  /* 0x000000f104047212 */ /* 0x000fe400078ec0ff */
[----:B------:R-:W-:-:S02]  /*cba0*/  LOP3.LUT R6, R6, R35, RZ, 0xc0, !PT ;  /* 0x0000002306067212 */ /* 0x000fc400078ec0ff */
[----:B------:R-:W-:-:S07]  /*cbb0*/  LOP3.LUT R7, R7, R34, RZ, 0xc0, !PT ;  /* 0x0000002207077212 */ /* 0x000fce00078ec0ff */
[C---:B-1----:R-:W-:Y:S08]  /*cbc0*/  HMMA.16816.F32.BF16 R132, R4.reuse, R8, R132 ;  /* 0x000000080484723c */ /* 0x042ff00000041884 */
[C---:B------:R-:W-:Y:S01]  /*cbd0*/  HMMA.16816.F32.BF16 R136, R4.reuse, R10, R136 ;  /* 0x0000000a0488723c */ /* 0x040fe20000041888 */
[----:B------:R-:W1:Y:S07]  /*cbe0*/  LDSM.16.MT88.4 R8, [R206+0x10000] ;  /* 0x01000000ce08783b */ /* 0x000e6e0000004200 */
        /* <DEDUP_REMOVED lines=43> */
[----:B------:R-:W-:Y:S07]  /*cea0*/  HMMA.16816.F32.BF16 R128, R4, R10, R128 ;  /* 0x0000000a0480723c */ /* 0x000fee0000041880 */
[----:B------:R-:W-:-:S05]  /*ceb0*/  IMAD.WIDE.U32 R4, R13, -0x2daee0ad, RZ ;  /* 0xd2511f530d047825 */ /* 0x000fca00078e00ff */
[----:B------:R-:W-:Y:S02]  /*cec0*/  LOP3.LUT R7, R5, UR13, R14, 0x96, !PT ;  /* 0x0000000d05077c12 */ /* 0x000fe4000f8e960e */
[C---:B------:R-:W-:Y:S02]  /*ced0*/  LOP3.LUT R5, R4.reuse, 0xffff, RZ, 0xc0, !PT ;  /* 0x0000ffff04057812 */ /* 0x040fe400078ec0ff */
[----:B------:R-:W-:Y:S02]  /*cee0*/  LOP3.LUT R6, R4, 0xff, RZ, 0xc0, !PT ;  /* 0x000000ff04067812 */ /* 0x000fe400078ec0ff */
[----:B------:R-:W-:-:S04]  /*cef0*/  SHF.R.U32.HI R5, RZ, 0x8, R5 ;  /* 0x00000008ff057819 */ /* 0x000fc80000011605 */
[----:B------:R-:W-:Y:S02]  /*cf00*/  PRMT R6, R6, 0x5410, R5 ;  /* 0x0000541006067816 */ /* 0x000fe40000000005 */
[C---:B------:R-:W-:Y:S02]  /*cf10*/  LOP3.LUT R5, R7.reuse, 0xffff, RZ, 0xc0, !PT ;  /* 0x0000ffff07057812 */ /* 0x040fe400078ec0ff */
[--C-:B------:R-:W-:Y:S02]  /*cf20*/  SHF.R.U32.HI R34, RZ, 0x10, R4.reuse ;  /* 0x00000010ff227819 */ /* 0x100fe40000011604 */
[----:B------:R-:W-:Y:S02]  /*cf30*/  SHF.R.U32.HI R9, RZ, 0x18, R4 ;  /* 0x00000018ff097819 */ /* 0x000fe40000011604 */
[----:B------:R-:W-:Y:S02]  /*cf40*/  SHF.R.U32.HI R5, RZ, 0x8, R5 ;  /* 0x00000008ff057819 */ /* 0x000fe40000011605 */
[----:B------:R-:W-:-:S02]  /*cf50*/  LOP3.LUT R4, R7, 0xff, RZ, 0xc0, !PT ;  /* 0x000000ff07047812 */ /* 0x000fc400078ec0ff */
[----:B------:R-:W-:Y:S02]  /*cf60*/  SHF.R.U32.HI R240, RZ, 0x10, R7 ;  /* 0x00000010fff07819 */ /* 0x000fe40000011607 */
[----:B------:R-:W-:Y:S02]  /*cf70*/  PRMT R4, R4, 0x5410, R5 ;  /* 0x0000541004047816 */ /* 0x000fe40000000005 */
[----:B------:R-:W-:Y:S02]  /*cf80*/  SHF.R.U32.HI R7, RZ, 0x18, R7 ;  /* 0x00000018ff077819 */ /* 0x000fe40000011607 */
[----:B------:R-:W-:Y:S02]  /*cf90*/  LOP3.LUT R34, R34, 0xff, RZ, 0xc0, !PT ;  /* 0x000000ff22227812 */ /* 0x000fe400078ec0ff */
[----:B------:R-:W-:Y:S01]  /*cfa0*/  LOP3.LUT R240, R240, 0xff, RZ, 0xc0, !PT ;  /* 0x000000fff0f07812 */ /* 0x000fe200078ec0ff */
[----:B------:R-:W-:Y:S01]  /*cfb0*/  HSET2.LE.AND R5, R4, R27, PT ;  /* 0x0000001b04057233 */ /* 0x000fe20003803000 */
[----:B------:R-:W-:-:S02]  /*cfc0*/  PRMT R34, R34, 0x5410, R9 ;  /* 0x0000541022227816 */ /* 0x000fc40000000009 */
[----:B------:R-:W-:Y:S01]  /*cfd0*/  PRMT R240, R240, 0x5410, R7 ;  /* 0x00005410f0f07816 */ /* 0x000fe20000000007 */
[--C-:B------:R-:W-:Y:S01]  /*cfe0*/  HSET2.LE.AND R6, R6, R27.reuse, PT ;  /* 0x0000001b06067233 */ /* 0x100fe20003803000 */
[----:B------:R-:W-:Y:S01]  /*cff0*/  LOP3.LUT R4, R5, R12, RZ, 0xc0, !PT ;  /* 0x0000000c05047212 */ /* 0x000fe200078ec0ff */
[--C-:B------:R-:W-:Y:S01]  /*d000*/  HSET2.LE.AND R7, R34, R27.reuse, PT ;  /* 0x0000001b22077233 */ /* 0x100fe20003803000 */
[----:B------:R-:W-:Y:S01]  /*d010*/  LDSM.16.MT88.4 R8, [R208+0x10800] ;  /* 0x01080000d008783b */ /* 0x000fe20000004200 */
[----:B------:R-:W-:Y:S01]  /*d020*/  HSET2.LE.AND R5, R240, R27, PT ;  /* 0x0000001bf0057233 */ /* 0x000fe20003803000 */
[----:B------:R-:W-:Y:S02]  /*d030*/  LOP3.LUT R6, R6, R17, RZ, 0xc0, !PT ;  /* 0x0000001106067212 */ /* 0x000fe400078ec0ff */
[----:B------:R-:W-:Y:S01]  /*d040*/  LOP3.LUT R7, R7, R16, RZ, 0xc0, !PT ;  /* 0x0000001007077212 */ /* 0x000fe200078ec0ff */
[----:B------:R-:W-:Y:S01]  /*d050*/  LDSM.16.MT88.4 R12, [R206+0x10800] ;  /* 0x01080000ce0c783b */ /* 0x000fe20000004200 */
[----:B------:R-:W-:-:S03]  /*d060*/  LOP3.LUT R5, R5, R18, RZ, 0xc0, !PT ;  /* 0x0000001205057212 */ /* 0x000fc600078ec0ff */
[----:B------:R-:W1:Y:S04]  /*d070*/  LDSM.16.MT88.4 R16, [R205+0x10800] ;  /* 0x01080000cd10783b */ /* 0x000e680000004200 */
[C---:B-1----:R-:W-:Y:S08]  /*d080*/  HMMA.16816.F32.BF16 R148, R4.reuse, R16, R148 ;  /* 0x000000100494723c */ /* 0x042ff00000041894 */
[C---:B------:R-:W-:Y:S01]  /*d090*/  HMMA.16816.F32.BF16 R152, R4.reuse, R18, R152 ;  /* 0x000000120498723c */ /* 0x040fe20000041898 */
[----:B------:R-:W1:Y:S07]  /*d0a0*/  LDSM.16.MT88.4 R16, [R208+0x12800] ;  /* 0x01280000d010783b */ /* 0x000e6e0000004200 */
[C---:B-1----:R-:W-:Y:S08]  /*d0b0*/  HMMA.16816.F32.BF16 R36, R4.reuse, R16, R36 ;  /* 0x000000100424723c */ /* 0x042ff00000041824 */
[C---:B------:R-:W-:Y:S01]  /*d0c0*/  HMMA.16816.F32.BF16 R40, R4.reuse, R18, R40 ;  /* 0x000000120428723c */ /* 0x040fe20000041828 */
[----:B------:R-:W1:Y:S07]  /*d0d0*/  LDSM.16.MT88.4 R16, [R205+0x12800] ;  /* 0x01280000cd10783b */ /* 0x000e6e0000004200 */
[C---:B------:R-:W-:Y:S08]  /*d0e0*/  HMMA.16816.F32.BF16 R132, R4.reuse, R8, R132 ;  /* 0x000000080484723c */ /* 0x040ff00000041884 */
[C---:B------:R-:W-:Y:S01]  /*d0f0*/  HMMA.16816.F32.BF16 R136, R4.reuse, R10, R136 ;  /* 0x0000000a0488723c */ /* 0x040fe20000041888 */
[----:B------:R-:W2:Y:S07]  /*d100*/  LDSM.16.MT88.4 R8, [R204+0x10800] ;  /* 0x01080000cc08783b */ /* 0x000eae0000004200 */
        /* <DEDUP_REMOVED lines=27> */
[C---:B-1----:R-:W-:Y:S08]  /*d2c0*/  HMMA.16816.F32.BF16 R100, R4.reuse, R16, R100 ;  /* 0x000000100464723c */ /* 0x042ff00000041864 */
[----:B------:R-:W-:Y:S01]  /*d2d0*/  HMMA.16816.F32.BF16 R104, R4, R18, R104 ;  /* 0x000000120468723c */ /* 0x000fe20000041868 */
[----:B------:R-:W1:Y:S01]  /*d2e0*/  LDSM.16.MT88.4 R16, [R205+0x16800] ;  /* 0x01680000cd10783b */ /* 0x000e620000004200 */
[----:B------:R-:W-:-:S04]  /*d2f0*/  IMAD.WIDE.U32 R34, R28, -0x2daee0ad, RZ ;  /* 0xd2511f531c227825 */ /* 0x000fc800078e00ff */
[----:B------:R-:W-:Y:S01]  /*d300*/  IMAD.WIDE.U32 R240, R30, -0x2daee0ad, RZ ;  /* 0xd2511f531ef07825 */ /* 0x000fe200078e00ff */
[----:B------:R-:W-:-:S04]  /*d310*/  LOP3.LUT R22, R35, UR32, R22, 0x96, !PT ;  /* 0x0000002023167c12 */ /* 0x000fc8000f8e9616 */
[----:B------:R-:W-:Y:S01]  /*d320*/  LOP3.LUT R34, R241, UR29, R34, 0x96, !PT ;  /* 0x0000001df1227c12 */ /* 0x000fe2000f8e9622 */
[----:B------:R-:W-:-:S04]  /*d330*/  IMAD.WIDE.U32 R30, R22, -0x326172a9, RZ ;  /* 0xcd9e8d57161e7825 */ /* 0x000fc800078e00ff */
[----:B------:R-:W-:Y:S01]  /*d340*/  IMAD.WIDE.U32 R34, R34, -0x326172a9, RZ ;  /* 0xcd9e8d5722227825 */ /* 0x000fe200078e00ff */
[----:B------:R-:W-:-:S04]  /*d350*/  LOP3.LUT R20, R31, UR31, R20, 0x96, !PT ;  /* 0x0000001f1f147c12 */ /* 0x000fc8000f8e9614 */
[----:B------:R-:W-:Y:S01]  /*d360*/  LOP3.LUT R30, R35, UR27, R30, 0x96, !PT ;  /* 0x0000001b231e7c12 */ /* 0x000fe2000f8e961e */
[----:B------:R-:W-:-:S04]  /*d370*/  IMAD.WIDE.U32 R20, R20, -0x2daee0ad, RZ ;  /* 0xd2511f5314147825 */ /* 0x000fc800078e00ff */
[----:B------:R-:W-:Y:S01]  /*d380*/  IMAD.WIDE.U32 R30, R30, -0x2daee0ad, RZ ;  /* 0xd2511f531e1e7825 */ /* 0x000fe200078e00ff */
[----:B---3--:R-:W-:Y:S01]  /*d390*/  HMMA.16816.F32.BF16 R108, R4, R12, R108 ;  /* 0x0000000c046c723c */ /* 0x008fe2000004186c */
[----:B------:R-:W-:-:S07]  /*d3a0*/  LOP3.LUT R240, R21, UR23, R240, 0x96, !PT ;  /* 0x0000001715f07c12 */ /* 0x000fce000f8e96f0 */
[C---:B------:R-:W-:Y:S08]  /*d3b0*/  HMMA.16816.F32.BF16 R112, R4.reuse, R14, R112 ;  /* 0x0000000e0470723c */ /* 0x040ff00000041870 */
[C---:B-1----:R-:W-:Y:S08]  /*d3c0*/  HMMA.16816.F32.BF16 R116, R4.reuse, R16, R116 ;  /* 0x000000100474723c */ /* 0x042ff00000041874 */
[C---:B------:R-:W-:Y:S08]  /*d3d0*/  HMMA.16816.F32.BF16 R120, R4.reuse, R18, R120 ;  /* 0x000000120478723c */ /* 0x040ff00000041878 */
[C---:B------:R-:W-:Y:S08]  /*d3e0*/  HMMA.16816.F32.BF16 R124, R4.reuse, R8, R124 ;  /* 0x00000008047c723c */ /* 0x040ff0000004187c */
[----:B------:R-:W-:Y:S01]  /*d3f0*/  HMMA.16816.F32.BF16 R128, R4, R10, R128 ;  /* 0x0000000a0480723c */ /* 0x000fe20000041880 */
[----:B------:R-:W-:Y:S01]  /*d400*/  IMAD.WIDE.U32 R240, R240, -0x326172a9, RZ ;  /* 0xcd9e8d57f0f07825 */ /* 0x000fe200078e00ff */
[----:B------:R-:W1:Y:S04]  /*d410*/  LDSM.16.MT88.4 R12, [R205+0x11000] ;  /* 0x01100000cd0c783b */ /* 0x000e680000004200 */
[----:B------:R-:W2:Y:S01]  /*d420*/  LDSM.16.MT88.4 R16, [R206+0x11000] ;  /* 0x01100000ce10783b */ /* 0x000ea20000004200 */
[----:B------:R-:W-:-:S05]  /*d430*/  LOP3.LUT R4, R31, UR34, R20, 0x96, !PT ;  /* 0x000000221f047c12 */ /* 0x000fca000f8e9614 */
[----:B------:R-:W-:-:S05]  /*d440*/  IMAD.WIDE.U32 R8, R4, -0x326172a9, RZ ;  /* 0xcd9e8d5704087825 */ /* 0x000fca00078e00ff */
[C---:B------:R-:W-:Y:S02]  /*d450*/  LOP3.LUT R5, R8.reuse, 0xffff, RZ, 0xc0, !PT ;  /* 0x0000ffff08057812 */ /* 0x040fe400078ec0ff */
[----:B------:R-:W-:Y:S02]  /*d460*/  LOP3.LUT R6, R9, UR14, R240, 0x96, !PT ;  /* 0x0000000e09067c12 */ /* 0x000fe4000f8e96f0 */
[----:B------:R-:W-:Y:S02]  /*d470*/  SHF.R.U32.HI R5, RZ, 0x8, R5 ;  /* 0x00000008ff057819 */ /* 0x000fe40000011605 */
[----:B------:R-:W-:Y:S02]  /*d480*/  LOP3.LUT R4, R8, 0xff, RZ, 0xc0, !PT ;  /* 0x000000ff08047812 */ /* 0x000fe400078ec0ff */
[--C-:B------:R-:W-:Y:S02]  /*d490*/  SHF.R.U32.HI R28, RZ, 0x10, R8.reuse ;  /* 0x00000010ff1c7819 */ /* 0x100fe40000011608 */
[----:B------:R-:W-:-:S02]  /*d4a0*/  SHF.R.U32.HI R9, RZ, 0x18, R8 ;  /* 0x00000018ff097819 */ /* 0x000fc40000011608 */
[----:B------:R-:W-:Y:S02]  /*d4b0*/  LOP3.LUT R8, R6, 0xffff, RZ, 0xc0, !PT ;  /* 0x0000ffff06087812 */ /* 0x000fe400078ec0ff */
[----:B------:R-:W-:Y:S02]  /*d4c0*/  PRMT R4, R4, 0x5410, R5 ;  /* 0x0000541004047816 */ /* 0x000fe40000000005 */
[----:B------:R-:W-:Y:S02]  /*d4d0*/  SHF.R.U32.HI R5, RZ, 0x10, R6 ;  /* 0x00000010ff057819 */ /* 0x000fe40000011606 */
[----:B------:R-:W-:Y:S02]  /*d4e0*/  LOP3.LUT R7, R6, 0xff, RZ, 0xc0, !PT ;  /* 0x000000ff06077812 */ /* 0x000fe400078ec0ff */
[----:B------:R-:W-:Y:S02]  /*d4f0*/  SHF.R.U32.HI R8, RZ, 0x8, R8 ;  /* 0x00000008ff087819 */ /* 0x000fe40000011608 */
[----:B------:R-:W-:-:S02]  /*d500*/  SHF.R.U32.HI R6, RZ, 0x18, R6 ;  /* 0x00000018ff067819 */ /* 0x000fc40000011606 */
[----:B------:R-:W-:Y:S02]  /*d510*/  LOP3.LUT R5, R5, 0xff, RZ, 0xc0, !PT ;  /* 0x000000ff05057812 */ /* 0x000fe400078ec0ff */
[----:B------:R-:W-:Y:S02]  /*d520*/  PRMT R8, R7, 0x5410, R8 ;  /* 0x0000541007087816 */ /* 0x000fe40000000008 */
[----:B------:R-:W-:Y:S02]  /*d530*/  PRMT R6, R5, 0x5410, R6 ;  /* 0x0000541005067816 */ /* 0x000fe40000000006 */
[----:B------:R-:W-:Y:S01]  /*d540*/  LOP3.LUT R28, R28, 0xff, RZ, 0xc0, !PT ;  /* 0x000000ff1c1c7812 */ /* 0x000fe200078ec0ff */
[--C-:B------:R-:W-:Y:S02]  /*d550*/  HSET2.LE.AND R8, R8, R27.reuse, PT ;  /* 0x0000001b08087233 */ /* 0x100fe40003803000 */
[--C-:B------:R-:W-:Y:S01]  /*d560*/  HSET2.LE.AND R5, R6, R27.reuse, PT ;  /* 0x0000001b06057233 */ /* 0x100fe20003803000 */
[----:B------:R-:W-:Y:S01]  /*d570*/  PRMT R28, R28, 0x5410, R9 ;  /* 0x000054101c1c7816 */ /* 0x000fe20000000009 */
[----:B------:R-:W-:Y:S01]  /*d580*/  HSET2.LE.AND R6, R4, R27, PT ;  /* 0x0000001b04067233 */ /* 0x000fe20003803000 */
[----:B------:R-:W-:-:S02]  /*d590*/  LOP3.LUT R4, R8, R33, RZ, 0xc0, !PT ;  /* 0x0000002108047212 */ /* 0x000fc400078ec0ff */
[----:B------:R-:W3:Y:S02]  /*d5a0*/  LDSM.16.MT88.4 R8, [R204+0x11000] ;  /* 0x01100000cc08783b */ /* 0x000ee40000004200 */
[----:B------:R-:W-:Y:S02]  /*d5b0*/  LOP3.LUT R6, R6, R23, RZ, 0xc0, !PT ;  /* 0x0000001706067212 */ /* 0x000fe400078ec0ff */
[----:B------:R-:W4:Y:S01]  /*d5c0*/  LDSM.16.MT88.4 R20, [R208+0x11000] ;  /* 0x01100000d014783b */ /* 0x000f220000004200 */
[----:B------:R-:W-:Y:S01]  /*d5d0*/  HSET2.LE.AND R28, R28, R27, PT ;  /* 0x0000001b1c1c7233 */ /* 0x000fe20003803000 */
[----:B------:R-:W-:-:S04]  /*d5e0*/  LOP3.LUT R5, R5, R32, RZ, 0xc0, !PT ;  /* 0x0000002005057212 */ /* 0x000fc800078ec0ff */
[----:B------:R-:W-:-:S07]  /*d5f0*/  LOP3.LUT R7, R28, R29, RZ, 0xc0, !PT ;  /* 0x0000001d1c077212 */ /* 0x000fce00078ec0ff */
[C---:B-1----:R-:W-:Y:S08]  /*d600*/  HMMA.16816.F32.BF16 R148, R4.reuse, R12, R148 ;  /* 0x0000000c0494723c */ /* 0x042ff00000041894 */
[C---:B------:R-:W-:Y:S01]  /*d610*/  HMMA.16816.F32.BF16 R152, R4.reuse, R14, R152 ;  /* 0x0000000e0498723c */ /* 0x040fe20000041898 */
[----:B------:R-:W1:Y:S07]  /*d620*/  LDSM.16.MT88.4 R12, [R205+0x13000] ;  /* 0x01300000cd0c783b */ /* 0x000e6e0000004200 */
[C---:B--2---:R-:W-:Y:S08]  /*d630*/  HMMA.16816.F32.BF16 R140, R4.reuse, R16, R140 ;  /* 0x00000010048c723c */ /* 0x044ff0000004188c */
        /* <DEDUP_REMOVED lines=30> */
[----:B------:R-:W-:Y:S01]  /*d820*/  HMMA.16816.F32.BF16 R80, R4, R18, R80 ;  /* 0x000000120450723c */ /* 0x000fe20000041850 */
[----:B------:R-:W4:Y:S01]  /*d830*/  LDSM.16.MT88.4 R16, [R206+0x17000] ;  /* 0x01700000ce10783b */ /* 0x000f220000004200 */
[----:B------:R-:W-:-:S05]  /*d840*/  LOP3.LUT R34, R241, UR5, R34, 0x96, !PT ;  /* 0x00000005f1227c12 */ /* 0x000fca000f8e9622 */
[----:B------:R-:W-:Y:S01]  /*d850*/  IMAD.WIDE.U32 R34, R34, -0x2daee0ad, RZ ;  /* 0xd2511f5322227825 */ /* 0x000fe200078e00ff */
[C---:B-1----:R-:W-:Y:S08]  /*d860*/  HMMA.16816.F32.BF16 R116, R4.reuse, R12, R116 ;  /* 0x0000000c0474723c */ /* 0x042ff00000041874 */
[C---:B------:R-:W-:Y:S01]  /*d870*/  HMMA.16816.F32.BF16 R120, R4.reuse, R14, R120 ;  /* 0x0000000e0478723c */ /* 0x040fe20000041878 */
[----:B------:R-:W1:Y:S07]  /*d880*/  LDSM.16.MT88.4 R12, [R208+0x11800] ;  /* 0x01180000d00c783b */ /* 0x000e6e0000004200 */
[C---:B--2---:R-:W-:Y:S08]  /*d890*/  HMMA.16816.F32.BF16 R124, R4.reuse, R8, R124 ;  /* 0x00000008047c723c */ /* 0x044ff0000004187c */
[----:B------:R-:W-:Y:S01]  /*d8a0*/  HMMA.16816.F32.BF16 R128, R4, R10, R128 ;  /* 0x0000000a0480723c */ /* 0x000fe20000041880 */
[----:B------:R-:W2:Y:S01]  /*d8b0*/  LDSM.16.MT88.4 R8, [R206+0x11800] ;  /* 0x01180000ce08783b */ /* 0x000ea20000004200 */
[----:B------:R-:W-:-:S06]  /*d8c0*/  LOP3.LUT R30, R35, UR13, R30, 0x96, !PT ;  /* 0x0000000d231e7c12 */ /* 0x000fcc000f8e961e */
[C---:B---3--:R-:W-:Y:S08]  /*d8d0*/  HMMA.16816.F32.BF16 R100, R4.reuse, R20, R100 ;  /* 0x000000140464723c */ /* 0x048ff00000041864 */
[C---:B------:R-:W-:Y:S01]  /*d8e0*/  HMMA.16816.F32.BF16 R104, R4.reuse, R22, R104 ;  /* 0x000000160468723c */ /* 0x040fe20000041868 */
[----:B------:R-:W-:Y:S07]  /*d8f0*/  LDSM.16.MT88.4 R20, [R206+0x13800] ;  /* 0x01380000ce14783b */ /* 0x000fee0000004200 */
[C---:B----4-:R-:W-:Y:S08]  /*d900*/  HMMA.16816.F32.BF16 R108, R4.reuse, R16, R108 ;  /* 0x00000010046c723c */ /* 0x050ff0000004186c */
[----:B------:R-:W-:Y:S07]  /*d910*/  HMMA.16816.F32.BF16 R112, R4, R18, R112 ;  /* 0x000000120470723c */ /* 0x000fee0000041870 */
[----:B------:R-:W-:-:S02]  /*d920*/  LOP3.LUT R5, R34, 0xffff, RZ, 0xc0, !PT ;  /* 0x0000ffff22057812 */ /* 0x000fc400078ec0ff */
[----:B------:R-:W-:Y:S02]  /*d930*/  LOP3.LUT R4, R34, 0xff, RZ, 0xc0, !PT ;  /* 0x000000ff22047812 */ /* 0x000fe400078ec0ff */
[----:B------:R-:W-:Y:S02]  /*d940*/  SHF.R.U32.HI R5, RZ, 0x8, R5 ;  /* 0x00000008ff057819 */ /* 0x000fe40000011605 */
[----:B------:R-:W-:Y:S02]  /*d950*/  SHF.R.U32.HI R7, RZ, 0x10, R34 ;  /* 0x00000010ff077819 */ /* 0x000fe40000011622 */
[----:B------:R-:W-:Y:S02]  /*d960*/  PRMT R4, R4, 0x5410, R5 ;  /* 0x0000541004047816 */ /* 0x000fe40000000005 */
[----:B------:R-:W-:Y:S02]  /*d970*/  LOP3.LUT R5, R30, 0xffff, RZ, 0xc0, !PT ;  /* 0x0000ffff1e057812 */ /* 0x000fe400078ec0ff */
[----:B------:R-:W-:-:S02]  /*d980*/  SHF.R.U32.HI R16, RZ, 0x10, R30 ;  /* 0x00000010ff107819 */ /* 0x000fc4000001161e */
[----:B------:R-:W-:Y:S02]  /*d990*/  LOP3.LUT R17, R30, 0xff, RZ, 0xc0, !PT ;  /* 0x000000ff1e117812 */ /* 0x000fe400078ec0ff */
[----:B------:R-:W-:Y:S02]  /*d9a0*/  SHF.R.U32.HI R18, RZ, 0x8, R5 ;  /* 0x00000008ff127819 */ /* 0x000fe40000011605 */
[----:B------:R-:W-:Y:S02]  /*d9b0*/  SHF.R.U32.HI R6, RZ, 0x18, R34 ;  /* 0x00000018ff067819 */ /* 0x000fe40000011622 */
[----:B------:R-:W-:Y:S01]  /*d9c0*/  SHF.R.U32.HI R30, RZ, 0x18, R30 ;  /* 0x00000018ff1e7819 */ /* 0x000fe2000001161e */
[----:B------:R-:W3:Y:S01]  /*d9d0*/  LDSM.16.MT88.4 R32, [R205+0x11800] ;  /* 0x01180000cd20783b */ /* 0x000ee20000004200 */
[----:B------:R-:W-:Y:S02]  /*d9e0*/  LOP3.LUT R7, R7, 0xff, RZ, 0xc0, !PT ;  /* 0x000000ff07077812 */ /* 0x000fe400078ec0ff */
[----:B------:R-:W-:-:S02]  /*d9f0*/  LOP3.LUT R5, R16, 0xff, RZ, 0xc0, !PT ;  /* 0x000000ff10057812 */ /* 0x000fc400078ec0ff */
[----:B------:R-:W-:Y:S02]  /*da00*/  PRMT R6, R7, 0x5410, R6 ;  /* 0x0000541007067816 */ /* 0x000fe40000000006 */
[----:B------:R-:W-:Y:S02]  /*da10*/  PRMT R18, R17, 0x5410, R18 ;  /* 0x0000541011127816 */ /* 0x000fe40000000012 */
[----:B------:R-:W-:Y:S01]  /*da20*/  PRMT R30, R5, 0x5410, R30 ;  /* 0x00005410051e7816 */ /* 0x000fe2000000001e */
[--C-:B------:R-:W-:Y:S02]  /*da30*/  HSET2.LE.AND R6, R6, R27.reuse, PT ;  /* 0x0000001b06067233 */ /* 0x100fe40003803000 */
[--C-:B------:R-:W-:Y:S02]  /*da40*/  HSET2.LE.AND R5, R18, R27.reuse, PT ;  /* 0x0000001b12057233 */ /* 0x100fe40003803000 */
[--C-:B------:R-:W-:Y:S01]  /*da50*/  HSET2.LE.AND R30, R30, R27.reuse, PT ;  /* 0x0000001b1e1e7233 */ /* 0x100fe20003803000 */
[----:B------:R-:W-:Y:S01]  /*da60*/  LOP3.LUT R7, R6, R0, RZ, 0xc0, !PT ;  /* 0x0000000006077212 */ /* 0x000fe200078ec0ff */
[----:B------:R-:W-:Y:S01]  /*da70*/  HSET2.LE.AND R27, R4, R27, PT ;  /* 0x0000001b041b7233 */ /* 0x000fe20003803000 */
[----:B------:R-:W-:Y:S01]  /*da80*/  LOP3.LUT R4, R5, R26, RZ, 0xc0, !PT ;  /* 0x0000001a05047212 */ /* 0x000fe200078ec0ff */
[----:B------:R-:W-:Y:S01]  /*da90*/  LDSM.16.MT88.4 R16, [R205+0x13800] ;  /* 0x01380000cd10783b */ /* 0x000fe20000004200 */
[----:B------:R-:W-:-:S02]  /*daa0*/  LOP3.LUT R5, R30, R25, RZ, 0xc0, !PT ;  /* 0x000000191e057212 */ /* 0x000fc400078ec0ff */
[----:B------:R-:W-:Y:S01]  /*dab0*/  LOP3.LUT R6, R27, R24, RZ, 0xc0, !PT ;  /* 0x000000181b067212 */ /* 0x000fe200078ec0ff */
[----:B------:R-:W4:Y:S04]  /*dac0*/  LDSM.16.MT88.4 R28, [R204+0x11800] ;  /* 0x01180000cc1c783b */ /* 0x000f280000004200 */
[----:B------:R-:W4:Y:S02]  /*dad0*/  LDSM.16.MT88.4 R24, [R208+0x13800] ;  /* 0x01380000d018783b */ /* 0x000f240000004200 */
[C---:B-1----:R-:W-:Y:S08]  /*dae0*/  HMMA.16816.F32.BF16 R132, R4.reuse, R12, R132 ;  /* 0x0000000c0484723c */ /* 0x042ff00000041884 */
[C---:B------:R-:W-:Y:S01]  /*daf0*/  HMMA.16816.F32.BF16 R136, R4.reuse, R14, R136 ;  /* 0x0000000e0488723c */ /* 0x040fe20000041888 */
[----:B------:R-:W1:Y:S07]  /*db00*/  LDSM.16.MT88.4 R12, [R204+0x13800] ;  /* 0x01380000cc0c783b */ /* 0x000e6e0000004200 */
[C---:B--2---:R-:W-:Y:S08]  /*db10*/  HMMA.16816.F32.BF16 R140, R4.reuse, R8, R140 ;  /* 0x00000008048c723c */ /* 0x044ff0000004188c */
[----:B------:R-:W-:Y:S01]  /*db20*/  HMMA.16816.F32.BF16 R144, R4, R10, R144 ;  /* 0x0000000a0490723c */ /* 0x000fe20000041890 */
[----:B------:R-:W2:Y:S01]  /*db30*/  LDSM.16.MT88.4 R8, [R208+0x15800] ;  /* 0x01580000d008783b */ /* 0x000ea20000004200 */
[----:B------:R-:W-:-:S06]  /*db40*/  IMAD.WIDE R238, R239, 0x2, R230 ;  /* 0x00000002efee7825 */ /* 0x000fcc00078e02e6 */
[C---:B---3--:R-:W-:Y:S01]  /*db50*/  HMMA.16816.F32.BF16 R148, R4.reuse, R32, R148 ;  /* 0x000000200494723c */ /* 0x048fe20000041894 */
[----:B------:R-:W-:Y:S04]  /*db60*/  STG.E.U16 [R238.64+-0x80], R243 ;  /* 0xffff80f3ee007986 */ /* 0x000fe8000c101510 */
[----:B------:R-:W-:Y:S03]  /*db70*/  STG.E.U16 [R238.64+-0x7e], R2 ;  /* 0xffff8202ee007986 */ /* 0x000fe6000c101510 */
[C---:B------:R-:W-:Y:S01]  /*db80*/  HMMA.16816.F32.BF16 R152, R4.reuse, R34, R152 ;  /* 0x000000220498723c */ /* 0x040fe20000041898 */
[----:B------:R-:W3:Y:S07]  /*db90*/  LDSM.16.MT88.4 R32, [R206+0x15800] ;  /* 0x01580000ce20783b */ /* 0x000eee0000004200 */
[C---:B----4-:R-:W-:Y:S01]  /*dba0*/  HMMA.16816.F32.BF16 R156, R4.reuse, R28, R156 ;  /* 0x0000001c049c723c */ /* 0x050fe2000004189c */
[----:B------:R-:W-:Y:S07]  /*dbb0*/  STG.E.U16 [R230.64+-0x70], R221 ;  /* 0xffff90dde6007986 */ /* 0x000fee000c101510 */
[C---:B------:R-:W-:Y:S01]  /*dbc0*/  HMMA.16816.F32.BF16 R160, R4.reuse, R30, R160 ;  /* 0x0000001e04a0723c */ /* 0x040fe200000418a0 */
[----:B------:R-:W4:Y:S07]  /*dbd0*/  LDSM.16.MT88.4 R28, [R205+0x15800] ;  /* 0x01580000cd1c783b */ /* 0x000f2e0000004200 */
[C---:B------:R-:W-:Y:S01]  /*dbe0*/  HMMA.16816.F32.BF16 R36, R4.reuse, R24, R36 ;  /* 0x000000180424723c */ /* 0x040fe20000041824 */
[----:B------:R-:W-:Y:S07]  /*dbf0*/  STG.E.U16 [R230.64+-0x6e], R218 ;  /* 0xffff92dae6007986 */ /* 0x000fee000c101510 */
[C---:B------:R-:W-:Y:S01]  /*dc00*/  HMMA.16816.F32.BF16 R40, R4.reuse, R26, R40 ;  /* 0x0000001a0428723c */ /* 0x040fe20000041828 */
[----:B------:R-:W2:Y:S07]  /*dc10*/  LDSM.16.MT88.4 R24, [R204+0x15800] ;  /* 0x01580000cc18783b */ /* 0x000eae0000004200 */
[C---:B------:R-:W-:Y:S01]  /*dc20*/  HMMA.16816.F32.BF16 R44, R4.reuse, R20, R44 ;  /* 0x00000014042c723c */ /* 0x040fe2000004182c */
[----:B------:R-:W-:Y:S07]  /*dc30*/  STG.E.U16 [R238.64+-0x70], R223 ;  /* 0xffff90dfee007986 */ /* 0x000fee000c101510 */
[C---:B------:R-:W-:Y:S01]  /*dc40*/  HMMA.16816.F32.BF16 R48, R4.reuse, R22, R48 ;  /* 0x000000160430723c */ /* 0x040fe20000041830 */
[----:B------:R-:W3:Y:S07]  /*dc50*/  LDSM.16.MT88.4 R20, [R208+0x17800] ;  /* 0x01780000d014783b */ /* 0x000eee0000004200 */
[C---:B------:R-:W-:Y:S01]  /*dc60*/  HMMA.16816.F32.BF16 R52, R4.reuse, R16, R52 ;  /* 0x000000100434723c */ /* 0x040fe20000041834 */
[----:B------:R-:W-:Y:S07]  /*dc70*/  STG.E.U16 [R238.64+-0x6e], R220 ;  /* 0xffff92dcee007986 */ /* 0x000fee000c101510 */
[C---:B------:R-:W-:Y:S01]  /*dc80*/  HMMA.16816.F32.BF16 R56, R4.reuse, R18, R56 ;  /* 0x000000120438723c */ /* 0x040fe20000041838 */
[----:B------:R-:W3:Y:S07]  /*dc90*/  LDSM.16.MT88.4 R16, [R206+0x17800] ;  /* 0x01780000ce10783b */ /* 0x000eee0000004200 */
[C---:B-1----:R-:W-:Y:S01]  /*dca0*/  HMMA.16816.F32.BF16 R60, R4.reuse, R12, R60 ;  /* 0x0000000c043c723c */ /* 0x042fe2000004183c */
[----:B------:R-:W-:Y:S07]  /*dcb0*/  STG.E.U16 [R230.64+-0x60], R217 ;  /* 0xffffa0d9e6007986 */ /* 0x000fee000c101510 */
[C---:B------:R-:W-:Y:S01]  /*dcc0*/  HMMA.16816.F32.BF16 R64, R4.reuse, R14, R64 ;  /* 0x0000000e0440723c */ /* 0x040fe20000041840 */
[----:B------:R-:W1:Y:S07]  /*dcd0*/  LDSM.16.MT88.4 R12, [R205+0x17800] ;  /* 0x01780000cd0c783b */ /* 0x000e6e0000004200 */
[C---:B--2---:R-:W-:Y:S01]  /*dce0*/  HMMA.16816.F32.BF16 R68, R4.reuse, R8, R68 ;  /* 0x000000080444723c */ /* 0x044fe20000041844 */
[----:B------:R-:W-:Y:S07]  /*dcf0*/  STG.E.U16 [R230.64+-0x5e], R186 ;  /* 0xffffa2bae6007986 */ /* 0x000fee000c101510 */
[----:B------:R-:W-:Y:S01]  /*dd00*/  HMMA.16816.F32.BF16 R72, R4, R10, R72 ;  /* 0x0000000a0448723c */ /* 0x000fe20000041848 */
[----:B------:R-:W2:Y:S04]  /*dd10*/  LDSM.16.MT88.4 R8, [R204+0x17800] ;  /* 0x01780000cc08783b */ /* 0x000ea80000004200 */
[----:B------:R-:W-:Y:S04]  /*dd20*/  STG.E.U16 [R238.64+-0x60], R219 ;  /* 0xffffa0dbee007986 */ /* 0x000fe8000c101510 */
        /* <DEDUP_REMOVED lines=12> */
[----:B------:R-:W-:Y:S01]  /*ddf0*/  STG.E.U16 [R238.64+-0x2e], R176 ;  /* 0xffffd2b0ee007986 */ /* 0x000fe2000c101510 */
[----:B------:R-:W-:-:S03]  /*de00*/  IMAD.MOV.U32 R0, RZ, RZ, R3 ;  /* 0x000000ffff007224 */ /* 0x000fc600078e0003 */
[----:B------:R1:W-:Y:S01]  /*de10*/  STG.E.U16 [R230.64+-0x1e], R164 ;  /* 0xffffe2a4e6007986 */ /* 0x0003e2000c101510 */
[----:B------:R-:W-:-:S03]  /*de20*/  @P0 IMAD.MOV.U32 R0, RZ, RZ, R3 ;  /* 0x000000ffff000224 */ /* 0x000fc600078e0003 */
[----:B------:R2:W-:Y:S04]  /*de30*/  STG.E.U16 [R230.64+-0x20], R173 ;  /* 0xffffe0ade6007986 */ /* 0x0005e8000c101510 */
[----:B------:R2:W-:Y:S04]  /*de40*/  STG.E.U16 [R238.64+-0x20], R175 ;  /* 0xffffe0afee007986 */ /* 0x0005e8000c101510 */
[----:B------:R2:W-:Y:S04]  /*de50*/  STG.E.U16 [R238.64+-0x1e], R172 ;  /* 0xffffe2acee007986 */ /* 0x0005e8000c101510 */
[----:B------:R2:W-:Y:S01]  /*de60*/  STG.E.U16 [R230.64+-0x10], R171 ;  /* 0xfffff0abe6007986 */ /* 0x0005e2000c101510 */
[----:B-1----:R-:W-:-:S04]  /*de70*/  IADD3 R164, P1, R230, -0x100, RZ ;  /* 0xffffff00e6a47810 */ /* 0x002fc80007f3e0ff */
[----:B------:R-:W-:Y:S01]  /*de80*/  IADD3.X R3, R231, -0x1, RZ, P1, !PT ;  /* 0xffffffffe7037810 */ /* 0x000fe20000ffe4ff */
[----:B------:R1:W-:Y:S04]  /*de90*/  STG.E.U16 [R230.64+-0xe], R170 ;  /* 0xfffff2aae6007986 */ /* 0x0003e8000c101510 */
[----:B------:R1:W-:Y:S04]  /*dea0*/  STG.E.U16 [R238.64+-0x10], R169 ;  /* 0xfffff0a9ee007986 */ /* 0x0003e8000c101510 */
[----:B------:R1:W-:Y:S04]  /*deb0*/  STG.E.U16 [R238.64+-0xe], R168 ;  /* 0xfffff2a8ee007986 */ /* 0x0003e8000c101510 */
[----:B------:R1:W-:Y:S01]  /*dec0*/  STL [R1+0x28], R3 ;  /* 0x0000280301007387 */ /* 0x0003e20000100800 */
[----:B------:R-:W-:-:S02]  /*ded0*/  FADD.FTZ R235, R235, R222 ;  /* 0x000000deebeb7221 */ /* 0x000fc40000010000 */
[----:B------:R-:W-:Y:S02]  /*dee0*/  FADD.FTZ R237, R237, R232 ;  /* 0x000000e8eded7221 */ /* 0x000fe40000010000 */
[----:B------:R-:W-:Y:S01]  /*def0*/  FADD.FTZ R234, R234, R235 ;  /* 0x000000ebeaea7221 */ /* 0x000fe20000010000 */
[----:B---3--:R-:W-:Y:S01]  /*df00*/  HMMA.16816.F32.BF16 R76, R4, R32, R76 ;  /* 0x00000020044c723c */ /* 0x008fe2000004184c */
[----:B------:R-:W-:Y:S01]  /*df10*/  FADD.FTZ R236, R236, R237 ;  /* 0x000000edecec7221 */ /* 0x000fe20000010000 */
[----:B------:R-:W-:Y:S01]  /*df20*/  @UP0 UIADD3 UR8, UR8, -0x3, URZ ;  /* 0xfffffffd08080890 */ /* 0x000fe2000fffe03f */
[----:B------:R-:W-:Y:S02]  /*df30*/  FADD.FTZ R233, R233, R234 ;  /* 0x000000eae9e97221 */ /* 0x000fe40000010000 */
[----:B------:R-:W-:-:S03]  /*df40*/  IMAD.MOV.U32 R2, RZ, RZ, R165 ;  /* 0x000000ffff027224 */ /* 0x000fc600078e00a5 */
[----:B------:R-:W-:Y:S01]  /*df50*/  HMMA.16816.F32.BF16 R80, R4, R34, R80 ;  /* 0x000000220450723c */ /* 0x000fe20000041850 */
[----:B------:R-:W-:Y:S02]  /*df60*/  @P0 IMAD.MOV.U32 R2, RZ, RZ, R165 ;  /* 0x000000ffff020224 */ /* 0x000fe400078e00a5 */
[----:B------:R-:W-:Y:S02]  /*df70*/  FADD.FTZ R167, R167, R236 ;  /* 0x000000eca7a77221 */ /* 0x000fe40000010000 */
[----:B------:R-:W-:-:S03]  /*df80*/  FADD.FTZ R166, R166, R233 ;  /* 0x000000e9a6a67221 */ /* 0x000fc60000010000 */
        /* <DEDUP_REMOVED lines=11> */
[----:B------:R-:W-:Y:S01]  /*e040*/  HMMA.16816.F32.BF16 R128, R4, R10, R128 ;  /* 0x0000000a0480723c */ /* 0x000fe20000041880 */
[----:B------:R-:W-:Y:S11]  /*e050*/  @P0 BRA `(.L_x_495) ;  /* 0x0000001000000947 */ /* 0x000ff60003800000 */
.L_x_491:
[----:B-1----:R-:W-:-:S12]  /*e060*/  UIADD3 UR8, UR22, -0x1, URZ ;  /* 0xffffffff16087890 */ /* 0x002fd8000fffe03f */
.L_x_495:
[----:B-1----:R-:W-:-:S13]  /*e070*/  ISETP.LE.AND P0, PT, RZ, UR8, PT ;  /* 0x00000008ff007c0c */ /* 0x002fda000bf03270 */
[----:B------:R-:W-:Y:S05]  /*e080*/  @!P0 BRA `(.L_x_496) ;  /* 0x0000619000008947 */ /* 0x000fea0003800000 */
[----:B------:R-:W2:Y:S01]  /*e090*/  LDL.64 R14, [R1+0x10] ;  /* 0x00001000010e7983 */ /* 0x000ea20000100a00 */
[----:B------:R-:W-:Y:S01]  /*e0a0*/  USHF.R.S32.HI UR22, URZ, 0x1f, UR24 ;  /* 0x0000001f3f167899 */ /* 0x000fe20008011418 */
[----:B------:R-:W-:Y:S01]  /*e0b0*/  IMAD.U32 R12, RZ, RZ, UR24 ;  /* 0x00000018ff0c7e24 */ /* 0x000fe2000f8e00ff */
[----:B------:R-:W-:Y:S01]  /*e0c0*/  ULDC.64 UR4, c[0x0][0x1b0] ;  /* 0x00006c0000047ab9 */ /* 0x000fe20000000a00 */
[----:B------:R-:W1:Y:S01]  /*e0d0*/  S2R R8, SR_TID.X ;  /* 0x0000000000087919 */ /* 0x000e620000002100 */
[----:B------:R-:W-:Y:S01]  /*e0e0*/  UIMAD UR4, UR22, UR4, URZ ;  /* 0x00000004160472a4 */ /* 0x000fe2000f8e023f */
[----:B------:R-:W-:Y:S02]  /*e0f0*/  IMAD.U32 R10, RZ, RZ, UR24 ;  /* 0x00000018ff0a7e24 */ /* 0x000fe4000f8e00ff */
[----:B-----5:R-:W-:Y:S01]  /*e100*/  IMAD.MOV.U32 R165, RZ, RZ, R0 ;  /* 0x000000ffffa57224 */ /* 0x020fe200078e0000 */
[----:B------:R-:W-:Y:S01]  /*e110*/  UIMAD UR23, UR24, UR5, UR4 ;  /* 0x00000005181772a4 */ /* 0x000fe2000f8e0204 */
[----:B------:R-:W-:-:S02]  /*e120*/  PRMT R0, R247, 0x7054, R247 ;  /* 0x00007054f7007816 */ /* 0x000fc400000000f7 */
[----:B------:R-:W-:Y:S02]  /*e130*/  ULDC.64 UR4, c[0x0][0x1b8] ;  /* 0x00006e0000047ab9 */ /* 0x000fe40000000a00 */
[----:B------:R-:W-:Y:S01]  /*e140*/  UIMAD UR4, UR22, UR4, URZ ;  /* 0x00000004160472a4 */ /* 0x000fe2000f8e023f */
[----:B------:R-:W-:Y:S01]  /*e150*/  IMAD.U32 R6, RZ, RZ, UR23 ;  /* 0x00000017ff067e24 */ /* 0x000fe2000f8e00ff */
[----:B------:R-:W-:Y:S02]  /*e160*/  UIADD3 UR23, UR8, -0x1, URZ ;  /* 0xffffffff08177890 */ /* 0x000fe4000fffe03f */
[----:B------:R-:W-:-:S03]  /*e170*/  UIMAD UR4, UR24, UR5, UR4 ;  /* 0x00000005180472a4 */ /* 0x000fc6000f8e0204 */
[----:B------:R-:W-:Y:S02]  /*e180*/  ULDC UR24, c[0x0][0x228] ;  /* 0x00008a0000187ab9 */ /* 0x000fe40000000800 */
[----:B------:R-:W-:Y:S01]  /*e190*/  USHF.L.U32 UR24, UR24, 0x3, URZ ;  /* 0x0000000318187899 */ /* 0x000fe2000800063f */
[----:B------:R-:W-:-:S03]  /*e1a0*/  IMAD.U32 R3, RZ, RZ, UR4 ;  /* 0x00000004ff037e24 */ /* 0x000fc6000f8e00ff */
[----:B------:R-:W-:Y:S01]  /*e1b0*/  USHF.R.S32.HI UR4, URZ, 0x1f, UR24 ;  /* 0x0000001f3f047899 */ /* 0x000fe20008011418 */
[--C-:B--2---:R-:W-:Y:S01]  /*e1c0*/  SHF.R.S32.HI R5, RZ, 0x1f, R14.reuse ;  /* 0x0000001fff057819 */ /* 0x104fe2000001140e */
[----:B------:R-:W-:Y:S01]  /*e1d0*/  IMAD.MOV.U32 R4, RZ, RZ, R14 ;  /* 0x000000ffff047224 */ /* 0x000fe200078e000e */
[----:B------:R-:W-:-:S03]  /*e1e0*/  ISETP.GE.AND P3, PT, R14, c[0x0][0x220], PT ;  /* 0x000088000e007a0c */ /* 0x000fc60003f66270 */
[----:B------:R-:W-:-:S04]  /*e1f0*/  IMAD.WIDE.U32 R12, R12, c[0x0][0x1b0], R4 ;  /* 0x00006c000c0c7a25 */ /* 0x000fc800078e0004 */
[----:B------:R-:W-:Y:S01]  /*e200*/  IMAD.WIDE.U32 R10, R10, c[0x0][0x1b8], R4 ;  /* 0x00006e000a0a7a25 */ /* 0x000fe200078e0004 */
[----:B------:R-:W-:Y:S01]  /*e210*/  IADD3 R7, P1, R12, UR26, RZ ;  /* 0x0000001a0c077c10 */ /* 0x000fe2000ff3e0ff */
[----:B------:R-:W-:Y:S01]  /*e220*/  UMOV UR26, URZ ;  /* 0x0000003f001a7c82 */ /* 0x000fe20008000000 */
[----:B-1----:R-:W-:Y:S02]  /*e230*/  SHF.R.S32.HI R5, RZ, 0x1f, R8 ;  /* 0x0000001fff057819 */ /* 0x002fe40000011408 */
[----:B------:R-:W-:Y:S01]  /*e240*/  IADD3.X R6, R6, UR25, R13, P1, !PT ;  /* 0x0000001906067c10 */ /* 0x000fe20008ffe40d */
[----:B------:R-:W-:Y:S01]  /*e250*/  USHF.L.U32 UR25, UR24, 0x1, URZ ;  /* 0x0000000118197899 */ /* 0x000fe2000800063f */
[----:B------:R-:W-:Y:S01]  /*e260*/  IADD3 R4, P0, R10, UR30, RZ ;  /* 0x0000001e0a047c10 */ /* 0x000fe2000ff1e0ff */
[----:B------:R-:W-:Y:S01]  /*e270*/  USHF.L.U64.HI UR24, UR24, 0x1, UR4 ;  /* 0x0000000118187899 */ /* 0x000fe20008010204 */
[----:B------:R-:W-:Y:S02]  /*e280*/  LEA R12, P1, R7, c[0x0][0x168], 0x1 ;  /* 0x00005a00070c7a11 */ /* 0x000fe400078208ff */
[----:B------:R-:W-:-:S02]  /*e290*/  LEA.HI R5, R5, R8, RZ, 0x3 ;  /* 0x0000000805057211 */ /* 0x000fc400078f18ff */
[----:B------:R-:W-:Y:S01]  /*e2a0*/  IADD3.X R3, R3, UR28, R11, P0, !PT ;  /* 0x0000001c03037c10 */ /* 0x000fe200087fe40b */
[----:B------:R1:W-:Y:S01]  /*e2b0*/  STL [R1+0x24], R12 ;  /* 0x0000240c01007387 */ /* 0x0003e20000100800 */
[----:B------:R-:W-:Y:S02]  /*e2c0*/  LEA.HI.X R7, R7, c[0x0][0x16c], R6, 0x1, P1 ;  /* 0x00005b0007077a11 */ /* 0x000fe400008f0c06 */
[C---:B------:R-:W-:Y:S02]  /*e2d0*/  LEA R6, P0, R4.reuse, c[0x0][0x170], 0x1 ;  /* 0x00005c0004067a11 */ /* 0x040fe400078008ff */
[----:B------:R-:W-:Y:S01]  /*e2e0*/  SHF.R.S32.HI R8, RZ, 0x3, R5 ;  /* 0x00000003ff087819 */ /* 0x000fe20000011405 */
[----:B------:R-:W-:Y:S01]  /*e2f0*/  STL [R1+0x20], R7 ;  /* 0x0000200701007387 */ /* 0x000fe20000100800 */
[----:B------:R-:W-:Y:S01]  /*e300*/  LEA.HI.X R3, R4, c[0x0][0x174], R3, 0x1, P0 ;  /* 0x00005d0004037a11 */ /* 0x000fe200000f0c03 */
[----:B------:R-:W-:Y:S01]  /*e310*/  IMAD.WIDE.U32 R4, R224, -0x326172a9, RZ ;  /* 0xcd9e8d57e0047825 */ /* 0x000fe200078e00ff */
[----:B------:R-:W-:Y:S01]  /*e320*/  SHF.R.S32.HI R9, RZ, 0x1f, R8 ;  /* 0x0000001fff097819 */ /* 0x000fe20000011408 */
[----:B------:R2:W-:Y:S01]  /*e330*/  STL [R1+0x1c], R6 ;  /* 0x00001c0601007387 */ /* 0x0005e20000100800 */
[----:B------:R-:W-:-:S02]  /*e340*/  IADD3 R10, P1, R8, 0x20, RZ ;  /* 0x00000020080a7810 */ /* 0x000fc40007f3e0ff */
[----:B------:R-:W-:Y:S01]  /*e350*/  LOP3.LUT R225, R5, R225, RZ, 0x3c, !PT ;  /* 0x000000e105e17212 */ /* 0x000fe200078e3cff */
[----:B------:R3:W-:Y:S02]  /*e360*/  STL [R1+0x18], R3 ;  /* 0x0000180301007387 */ /* 0x0007e40000100800 */
[----:B------:R-:W-:Y:S01]  /*e370*/  IMAD.X R11, RZ, RZ, R9, P1 ;  /* 0x000000ffff0b7224 */ /* 0x000fe200008e0609 */
[----:B------:R-:W-:Y:S01]  /*e380*/  ISETP.GE.AND P1, PT, R250, c[0x0][0x220], PT ;  /* 0x00008800fa007a0c */ /* 0x000fe20003f26270 */
[----:B------:R-:W-:Y:S01]  /*e390*/  STL.64 [R1+0x50], R8 ;  /* 0x0000500801007387 */ /* 0x000fe20000100a00 */
[----:B-1----:R-:W-:-:S05]  /*e3a0*/  IADD3 R12, P2, R8, 0x10, RZ ;  /* 0x00000010080c7810 */ /* 0x002fca0007f5e0ff */
[--C-:B------:R-:W-:Y:S01]  /*e3b0*/  IMAD.X R13, RZ, RZ, R9.reuse, P2 ;  /* 0x000000ffff0d7224 */ /* 0x100fe200010e0609 */
[----:B------:R-:W-:Y:S02]  /*e3c0*/  ISETP.GE.AND P2, PT, R251, c[0x0][0x220], PT ;  /* 0x00008800fb007a0c */ /* 0x000fe40003f46270 */
[----:B--2---:R-:W-:Y:S02]  /*e3d0*/  IADD3 R6, P0, R8, 0x30, RZ ;  /* 0x0000003008067810 */ /* 0x004fe40007f1e0ff */
[----:B------:R-:W-:Y:S01]  /*e3e0*/  STL.64 [R1+0x68], R12 ;  /* 0x0000680c01007387 */ /* 0x000fe20000100a00 */
[----:B---3--:R-:W-:Y:S02]  /*e3f0*/  IMAD.MOV.U32 R3, RZ, RZ, R2 ;  /* 0x000000ffff037224 */ /* 0x008fe400078e0002 */
[----:B------:R-:W-:Y:S01]  /*e400*/  IMAD.X R7, RZ, RZ, R9, P0 ;  /* 0x000000ffff077224 */ /* 0x000fe200000e0609 */
[----:B------:R-:W-:-:S04]  /*e410*/  ISETP.GE.AND P0, PT, R249, c[0x0][0x220], PT ;  /* 0x00008800f9007a0c */ /* 0x000fc80003f06270 */
[----:B------:R1:W-:Y:S04]  /*e420*/  STL.64 [R1+0x58], R6 ;  /* 0x0000580601007387 */ /* 0x0003e80000100a00 */
[----:B------:R-:W-:Y:S04]  /*e430*/  STL.64 [R1+0x60], R10 ;  /* 0x0000600a01007387 */ /* 0x000fe80000100a00 */
[----:B------:R2:W-:Y:S01]  /*e440*/  STL.64 [R1+0x38], R4 ;  /* 0x0000380401007387 */ /* 0x0005e20000100a00 */
[----:B-1----:R-:W-:-:S04]  /*e450*/  IMAD.WIDE.U32 R6, R225, -0x2daee0ad, RZ ;  /* 0xd2511f53e1067825 */ /* 0x002fc800078e00ff */
[----:B--2---:R-:W-:-:S05]  /*e460*/  IMAD.WIDE.U32 R4, R215, -0x2daee0ad, RZ ;  /* 0xd2511f53d7047825 */ /* 0x004fca00078e00ff */
[----:B------:R1:W-:Y:S02]  /*e470*/  STL.64 [R1+0x40], R4 ;  /* 0x0000400401007387 */ /* 0x0003e40000100a00 */
[----:B-1----:R-:W-:Y:S02]  /*e480*/  IMAD.MOV.U32 R4, RZ, RZ, R226 ;  /* 0x000000ffff047224 */ /* 0x002fe400078e00e2 */
[----:B------:R-:W-:-:S05]  /*e490*/  IMAD.MOV.U32 R5, RZ, RZ, R229 ;  /* 0x000000ffff057224 */ /* 0x000fca00078e00e5 */
[----:B------:R1:W-:Y:S04]  /*e4a0*/  STL.64 [R1+0x48], R4 ;  /* 0x0000480401007387 */ /* 0x0003e80000100a00 */
[----:B------:R1:W-:Y:S01]  /*e4b0*/  STL.64 [R1+0x30], R6 ;  /* 0x0000300601007387 */ /* 0x0003e20000100a00 */
[----:B------:R-:W-:Y:S05]  /*e4c0*/  BRA `(.L_x_497) ;  /* 0x000006d000007947 */ /* 0x000fea0003800000 */
.L_x_499:
[----:B------:R-:W2:Y:S01]  /*e4d0*/  LDL.64 R172, [R1] ;  /* 0x0000000001ac7983 */ /* 0x000ea20000100a00 */
        /* <DEDUP_REMOVED lines=11> */
[C---:B--2---:R-:W-:Y:S04]  /*e590*/  LEA R169, P4, R168.reuse, R172, 0x6 ;  /* 0x000000aca8a97211 */ /* 0x044fe800078830ff */
[----:B---3--:R-:W-:Y:S02]  /*e5a0*/  LEA.HI.X R2, R168, R171, R2, 0x6, P4 ;  /* 0x000000aba8027211 */ /* 0x008fe400020f3402 */
[C---:B------:R-:W-:Y:S04]  /*e5b0*/  @!P3 LEA R170, P4, R169.reuse, c[0x0][0x168], 0x1 ;  /* 0x00005a00a9aaba11 */ /* 0x040fe800078808ff */
[C---:B------:R-:W-:Y:S02]  /*e5c0*/  @!P3 LEA.HI.X R171, R169.reuse, c[0x0][0x16c], R2, 0x1, P4 ;  /* 0x00005b00a9abba11 */ /* 0x040fe400020f0c02 */
[----:B------:R-:W-:Y:S03]  /*e5d0*/  IADD3 R169, P5, R169, UR6, RZ ;  /* 0x00000006a9a97c10 */ /* 0x000fe6000ffbe0ff */
[----:B------:R-:W-:Y:S01]  /*e5e0*/  @!PT LDS RZ, [RZ] ;  /* 0x00000000fffff984 */ /* 0x000fe20000000800 */
[----:B------:R-:W-:Y:S01]  /*e5f0*/  @!PT LDS RZ, [RZ] ;  /* 0x00000000fffff984 */ /* 0x000fe20000000800 */
[----:B------:R-:W-:Y:S01]  /*e600*/  @!PT LDS RZ, [RZ] ;  /* 0x00000000fffff984 */ /* 0x000fe20000000800 */
[----:B------:R2:W-:Y:S01]  /*e610*/  @!P3 LDGSTS.E.BYPASS.LTC128B.128 [R248+0x8000], [R170.64] ;  /* 0x08000000aaf8bfae */ /* 0x0005e2000b901d50 */
[C---:B------:R-:W-:Y:S02]  /*e620*/  @!P3 LEA R172, P4, R169.reuse, c[0x0][0x168], 0x1 ;  /* 0x00005a00a9acba11 */ /* 0x040fe400078808ff */
[----:B------:R-:W-:Y:S01]  /*e630*/  IADD3.X R2, R2, UR7, RZ, P5, !PT ;  /* 0x0000000702027c10 */ /* 0x000fe2000affe4ff */
[----:B------:R1:W-:Y:S03]  /*e640*/  @P2 STS.128 [R248+0xa000], RZ ;  /* 0x00a000fff8002388 */ /* 0x0003e60000000c00 */
[C---:B------:R-:W-:Y:S01]  /*e650*/  @!P3 LEA.HI.X R173, R169.reuse, c[0x0][0x16c], R2, 0x1, P4 ;  /* 0x00005b00a9adba11 */ /* 0x040fe200020f0c02 */
[----:B------:R-:W-:Y:S01]  /*e660*/  @!PT LDS RZ, [RZ] ;  /* 0x00000000fffff984 */ /* 0x000fe20000000800 */
[----:B------:R-:W-:Y:S01]  /*e670*/  @!PT LDS RZ, [RZ] ;  /* 0x00000000fffff984 */ /* 0x000fe20000000800 */
[----:B------:R-:W-:Y:S01]  /*e680*/  @!PT LDS RZ, [RZ] ;  /* 0x00000000fffff984 */ /* 0x000fe20000000800 */
[----:B------:R1:W-:Y:S01]  /*e690*/  @!P2 LDGSTS.E.BYPASS.LTC128B.128 [R248+0xa000], [R176.64+0x80] ;  /* 0x0a000080b0f8afae */ /* 0x0003e2000b901d50 */
[----:B------:R-:W-:Y:S03]  /*e6a0*/  IADD3 R169, P4, R169, UR6, RZ ;  /* 0x00000006a9a97c10 */ /* 0x000fe6000ff9e0ff */
[----:B------:R1:W-:Y:S01]  /*e6b0*/  @P1 STS.128 [R248+0xc000], RZ ;  /* 0x00c000fff8001388 */ /* 0x0003e20000000c00 */
[----:B------:R-:W-:Y:S02]  /*e6c0*/  IADD3.X R2, R2, UR7, RZ, P4, !PT ;  /* 0x0000000702027c10 */ /* 0x000fe4000a7fe4ff */
[C---:B------:R-:W-:Y:S01]  /*e6d0*/  IADD3 R0, P5, R169.reuse, UR6, RZ ;  /* 0x00000006a9007c10 */ /* 0x040fe2000ffbe0ff */
[----:B------:R-:W-:Y:S01]  /*e6e0*/  @!PT LDS RZ, [RZ] ;  /* 0x00000000fffff984 */ /* 0x000fe20000000800 */
[----:B------:R-:W-:Y:S01]  /*e6f0*/  @!PT LDS RZ, [RZ] ;  /* 0x00000000fffff984 */ /* 0x000fe20000000800 */
[----:B------:R-:W-:Y:S01]  /*e700*/  @!PT LDS RZ, [RZ] ;  /* 0x00000000fffff984 */ /* 0x000fe20000000800 */
[----:B------:R1:W-:Y:S03]  /*e710*/  @!P1 LDGSTS.E.BYPASS.LTC128B.128 [R248+0xc000], [R176.64+0x100] ;  /* 0x0c000100b0f89fae */ /* 0x0003e6000b901d50 */
[----:B------:R-:W-:Y:S01]  /*e720*/  @!P3 LEA R168, P4, R0, c[0x0][0x168], 0x1 ;  /* 0x00005a0000a8ba11 */ /* 0x000fe200078808ff */
[----:B------:R1:W-:Y:S04]  /*e730*/  @P0 STS.128 [R248+0xe000], RZ ;  /* 0x00e000fff8000388 */ /* 0x0003e80000000c00 */
[----:B------:R-:W-:Y:S01]  /*e740*/  @!PT LDS RZ, [RZ] ;  /* 0x00000000fffff984 */ /* 0x000fe20000000800 */
[----:B------:R-:W-:Y:S01]  /*e750*/  @!PT LDS RZ, [RZ] ;  /* 0x00000000fffff984 */ /* 0x000fe20000000800 */
[----:B------:R-:W-:Y:S01]  /*e760*/  @!PT LDS RZ, [RZ] ;  /* 0x00000000fffff984 */ /* 0x000fe20000000800 */
[----:B------:R1:W-:Y:S01]  /*e770*/  @!P0 LDGSTS.E.BYPASS.LTC128B.128 [R248+0xe000], [R176.64+0x180] ;  /* 0x0e000180b0f88fae */ /* 0x0003e2000b901d50 */
[C---:B--2---:R-:W-:Y:S03]  /*e780*/  @!P3 LEA R170, P6, R169.reuse, c[0x0][0x168], 0x1 ;  /* 0x00005a00a9aaba11 */ /* 0x044fe600078c08ff */
[----:B------:R1:W-:Y:S01]  /*e790*/  @P3 STS.128 [R248+0x8800], RZ ;  /* 0x008800fff8003388 */ /* 0x0003e20000000c00 */
[----:B------:R-:W-:Y:S03]  /*e7a0*/  @!P3 LEA.HI.X R171, R169, c[0x0][0x16c], R2, 0x1, P6 ;  /* 0x00005b00a9abba11 */ /* 0x000fe600030f0c02 */
[----:B------:R-:W-:Y:S01]  /*e7b0*/  @!PT LDS RZ, [RZ] ;  /* 0x00000000fffff984 */ /* 0x000fe20000000800 */
[----:B------:R-:W-:Y:S01]  /*e7c0*/  @!PT LDS RZ, [RZ] ;  /* 0x00000000fffff984 */ /* 0x000fe20000000800 */
[----:B------:R-:W-:Y:S01]  /*e7d0*/  @!PT LDS RZ, [RZ] ;  /* 0x00000000fffff984 */ /* 0x000fe20000000800 */
[----:B------:R1:W-:Y:S01]  /*e7e0*/  @!P3 LDGSTS.E.BYPASS.LTC128B.128 [R248+0x8800], [R172.64] ;  /* 0x08800000acf8bfae */ /* 0x0003e2000b901d50 */
[----:B------:R-:W-:Y:S03]  /*e7f0*/  IADD3.X R169, R2, UR7, RZ, P5, !PT ;  /* 0x0000000702a97c10 */ /* 0x000fe6000affe4ff */
        /* <DEDUP_REMOVED lines=58> */
.L_x_497:
[----:B-1----:R-:W2:Y:S01]  /*eba0*/  LDL.64 R6, [R1+0x48] ;  /* 0x0000480001067983 */ /* 0x002ea20000100a00 */
[----:B------:R-:W-:Y:S01]  /*ebb0*/  UIADD3 UR22, -UR26, UR8, URZ ;  /* 0x000000081a167290 */ /* 0x000fe2000fffe13f */
[----:B------:R-:W-:Y:S04]  /*ebc0*/  DEPBAR.LE SB0, 0x0 ;  /* 0x000080000000791a */ /* 0x000fe80000000000 */
[----:B------:R-:W3:Y:S01]  /*ebd0*/  LDL.64 R4, [R1+0x50] ;  /* 0x0000500001047983 */ /* 0x000ee20000100a00 */
[----:B------:R-:W-:Y:S01]  /*ebe0*/  USHF.R.S32.HI UR5, URZ, 0x1f, UR22 ;  /* 0x0000001f3f057899 */ /* 0x000fe20008011416 */
[----:B------:R-:W-:Y:S01]  /*ebf0*/  IMAD.U32 R0, RZ, RZ, UR22 ;  /* 0x00000016ff007e24 */ /* 0x000fe2000f8e00ff */
[----:B------:R-:W-:Y:S01]  /*ec00*/  UIMAD UR4, UR11, UR22, URZ ;  /* 0x000000160b0472a4 */ /* 0x000fe2000f8e023f */
[----:B------:R-:W4:Y:S01]  /*ec10*/  LDL R9, [R1+0x1c] ;  /* 0x00001c0001097983 */ /* 0x000f220000100800 */
[----:B------:R-:W-:Y:S01]  /*ec20*/  IMAD.U32 R2, RZ, RZ, UR22 ;  /* 0x00000016ff027e24 */ /* 0x000fe2000f8e00ff */
[----:B------:R-:W-:Y:S02]  /*ec30*/  UIADD3 UR27, UR23, -UR26, URZ ;  /* 0x8000001a171b7290 */ /* 0x000fe4000fffe03f */
[----:B------:R-:W5:Y:S01]  /*ec40*/  LDL R8, [R1+0x18] ;  /* 0x0000180001087983 */ /* 0x000f620000100800 */
[----:B------:R-:W-:Y:S02]  /*ec50*/  UIMAD UR4, UR5, UR20, UR4 ;  /* 0x00000014050472a4 */ /* 0x000fe4000f8e0204 */
[----:B------:R-:W-:Y:S01]  /*ec60*/  UISETP.GE.AND UP0, UPT, UR22, 0x1, UPT ;  /* 0x000000011600788c */ /* 0x000fe2000bf06270 */
[----:B------:R-:W4:Y:S04]  /*ec70*/  LDL.64 R24, [R1+0x68] ;  /* 0x0000680001187983 */ /* 0x000f280000100a00 */
[----:B------:R-:W4:Y:S04]  /*ec80*/  LDL.64 R16, [R1+0x58] ;  /* 0x0000580001107983 */ /* 0x000f280000100a00 */
[----:B------:R-:W5:Y:S04]  /*ec90*/  LDL.64 R20, [R1+0x60] ;  /* 0x0000600001147983 */ /* 0x000f680000100a00 */
[----:B------:R-:W-:Y:S06]  /*eca0*/  BAR.SYNC.DEFER_BLOCKING 0x0 ;  /* 0x0000000000007b1d */ /* 0x000fec0000010000 */
[----:B------:R-:W-:Y:S01]  /*ecb0*/  @P3 STS.128 [R248+0x10000], RZ ;  /* 0x010000fff8003388 */ /* 0x000fe20000000c00 */
[----:B--2---:R-:W-:Y:S05]  /*ecc0*/  IMAD.WIDE.U32 R34, R0, UR20, R6 ;  /* 0x0000001400227c25 */ /* 0x004fea000f8e0006 */
[----:B------:R-:W-:Y:S02]  /*ecd0*/  IADD3 R29, P5, R34, UR21, RZ ;  /* 0x00000015221d7c10 */ /* 0x000fe4000ffbe0ff */
[----:B---3--:R-:W-:Y:S02]  /*ece0*/  LEA R30, P4, R2, R4, 0x6 ;  /* 0x00000004021e7211 */ /* 0x008fe400078830ff */
[----:B------:R-:W-:Y:S02]  /*ecf0*/  IADD3 R2, R35, UR4, RZ ;  /* 0x0000000423027c10 */ /* 0x000fe4000fffe0ff */
[----:B------:R-:W-:Y:S01]  /*ed00*/  LEA.HI.X.SX32 R31, R0, R5, 0x6, P4 ;  /* 0x00000005001f7211 */ /* 0x000fe200020f36ff */
[----:B------:R-:W-:Y:S01]  /*ed10*/  IMAD.WIDE.U32 R6, R30, c[0x0][0x1a0], RZ ;  /* 0x000068001e067a25 */ /* 0x000fe200078e00ff */
[----:B------:R-:W-:Y:S02]  /*ed20*/  @!P3 LEA R32, P6, R34, c[0x0][0x170], 0x1 ;  /* 0x00005c002220ba11 */ /* 0x000fe400078c08ff */
[C---:B------:R-:W-:Y:S02]  /*ed30*/  @!P3 LEA R182, P4, R29.reuse, c[0x0][0x170], 0x1 ;  /* 0x00005c001db6ba11 */ /* 0x040fe400078808ff */
[----:B------:R-:W-:Y:S02]  /*ed40*/  IADD3.X R0, R2, UR9, RZ, P5, !PT ;  /* 0x0000000902007c10 */ /* 0x000fe4000affe4ff */
[----:B------:R-:W-:Y:S02]  /*ed50*/  @!P3 LEA.HI.X R33, R34, c[0x0][0x174], R2, 0x1, P6 ;  /* 0x00005d002221ba11 */ /* 0x000fe400030f0c02 */
[C---:B------:R-:W-:Y:S02]  /*ed60*/  @!P3 LEA.HI.X R183, R29.reuse, c[0x0][0x174], R0, 0x1, P4 ;  /* 0x00005d001db7ba11 */ /* 0x040fe400020f0c00 */
[----:B------:R-:W-:Y:S01]  /*ed70*/  IADD3 R2, P5, R29, UR21, RZ ;  /* 0x000000151d027c10 */ /* 0x000fe2000ffbe0ff */
[----:B------:R-:W-:Y:S01]  /*ed80*/  IMAD R29, R31, c[0x0][0x1a0], RZ ;  /* 0x000068001f1d7a24 */ /* 0x000fe200078e02ff */
[----:B----4-:R-:W-:Y:S01]  /*ed90*/  LEA R34, P6, R6, R9, 0x1 ;  /* 0x0000000906227211 */ /* 0x010fe200078c08ff */
        /* <DEDUP_REMOVED lines=12> */
[----:B-----5:R-:W-:Y:S02]  /*ee60*/  LEA.HI.X R35, R6, R8, R29, 0x1, P6 ;  /* 0x0000000806237211 */ /* 0x020fe400030f0c1d */
        /* <DEDUP_REMOVED lines=8> */
[----:B------:R-:W-:Y:S01]  /*eef0*/  MOV R29, UR22 ;  /* 0x00000016001d7c02 */ /* 0x000fe20008000f00 */
[----:B------:R-:W-:Y:S01]  /*ef00*/  IMAD.U32 R0, RZ, RZ, UR22 ;  /* 0x00000016ff007e24 */ /* 0x000fe2000f8e00ff */
[----:B------:R-:W-:Y:S01]  /*ef10*/  @P1 STS.128 [R248+0x14000], RZ ;  /* 0x014000fff8001388 */ /* 0x000fe20000000c00 */
[----:B------:R-:W-:Y:S01]  /*ef20*/  LEA R10, P6, R31, R24, 0x6 ;  /* 0x000000181f0a7211 */ /* 0x000fe200078c30ff */
[----:B------:R-:W-:Y:S01]  /*ef30*/  IMAD.U32 R2, RZ, RZ, UR22 ;  /* 0x00000016ff027e24 */ /* 0x000fe2000f8e00ff */
[C---:B------:R-:W-:Y:S01]  /*ef40*/  LEA R6, P5, R29.reuse, R20, 0x6 ;  /* 0x000000141d067211 */ /* 0x040fe200078a30ff */
        /* <DEDUP_REMOVED lines=8> */
[----:B------:R-:W-:Y:S01]  /*efd0*/  LEA.HI.X.SX32 R7, R2, R21, 0x6, P5 ;  /* 0x0000001502077211 */ /* 0x000fe200028f36ff */
[----:B-1----:R-:W-:Y:S01]  /*efe0*/  IMAD.MOV.U32 R32, RZ, RZ, R4 ;  /* 0x000000ffff207224 */ /* 0x002fe200078e0004 */
[----:B------:R-:W-:Y:S01]  /*eff0*/  LEA.HI.X.SX32 R19, R29, R17, 0x6, P4 ;  /* 0x000000111d137211 */ /* 0x000fe200020f36ff */
[----:B------:R-:W-:Y:S01]  /*f000*/  IMAD R29, R11, c[0x0][0x1a0], RZ ;  /* 0x000068000b1d7a24 */ /* 0x000fe200078e02ff */
[----:B------:R-:W-:Y:S01]  /*f010*/  @!PT LDS RZ, [RZ] ;  /* 0x00000000fffff984 */ /* 0x000fe20000000800 */
[----:B------:R-:W-:Y:S01]  /*f020*/  @!PT LDS RZ, [RZ] ;  /* 0x00000000fffff984 */ /* 0x000fe20000000800 */
[----:B------:R-:W-:Y:S01]  /*f030*/  @!PT LDS RZ, [RZ] ;  /* 0x00000000fffff984 */ /* 0x000fe20000000800 */
[----:B------:R2:W-:Y:S01]  /*f040*/  @!P0 LDGSTS.E.BYPASS.LTC128B.128 [R248+0x16000], [R34.64+0x180] ;  /* 0x1600018022f88fae */ /* 0x0005e2000b901d50 */
[----:B------:R-:W-:Y:S01]  /*f050*/  LEA R14, P6, R30, R9, 0x1 ;  /* 0x000000091e0e7211 */ /* 0x000fe200078c08ff */
[----:B------:R-:W-:Y:S01]  /*f060*/  IMAD R2, R7, c[0x0][0x1a0], RZ ;  /* 0x0000680007027a24 */ /* 0x000fe200078e02ff */
[----:B------:R-:W-:Y:S01]  /*f070*/  MOV R33, R5 ;  /* 0x0000000500217202 */ /* 0x000fe20000000f00 */
[----:B------:R-:W-:Y:S01]  /*f080*/  IMAD R29, R10, c[0x0][0x1a4], R29 ;  /* 0x000069000a1d7a24 */ /* 0x000fe200078e021d */
[----:B------:R-:W-:Y:S01]  /*f090*/  @P3 STS.128 [R248+0x10800], RZ ;  /* 0x010800fff8003388 */ /* 0x000fe20000000c00 */
[C---:B------:R-:W-:Y:S02]  /*f0a0*/  IMAD R2, R6.reuse, c[0x0][0x1a4], R2 ;  /* 0x0000690006027a24 */ /* 0x040fe400078e0202 */
[----:B------:R-:W-:Y:S01]  /*f0b0*/  IMAD.WIDE.U32 R6, R6, c[0x0][0x1a0], RZ ;  /* 0x0000680006067a25 */ /* 0x000fe200078e00ff */
[----:B------:R-:W-:Y:S01]  /*f0c0*/  IADD3 R29, R31, R29, RZ ;  /* 0x0000001d1f1d7210 */ /* 0x000fe20007ffe0ff */
[----:B------:R-:W-:Y:S01]  /*f0d0*/  @!PT LDS RZ, [RZ] ;  /* 0x00000000fffff984 */ /* 0x000fe20000000800 */
[----:B------:R-:W-:Y:S01]  /*f0e0*/  @!PT LDS RZ, [RZ] ;  /* 0x00000000fffff984 */ /* 0x000fe20000000800 */
[----:B------:R-:W-:Y:S01]  /*f0f0*/  @!PT LDS RZ, [RZ] ;  /* 0x00000000fffff984 */ /* 0x000fe20000000800 */
[----:B------:R1:W-:Y:S02]  /*f100*/  @!P3 LDGSTS.E.BYPASS.LTC128B.128 [R248+0x10800], [R182.64] ;  /* 0x10800000b6f8bfae */ /* 0x0003e4000b901d50 */
[----:B------:R-:W-:Y:S01]  /*f110*/  IMAD.IADD R2, R7, 0x1, R2 ;  /* 0x0000000107027824 */ /* 0x000fe200078e0202 */
[-C--:B------:R-:W-:Y:S01]  /*f120*/  LEA.HI.X R15, R30, R8.reuse, R29, 0x1, P6 ;  /* 0x000000081e0f7211 */ /* 0x080fe200030f0c1d */
[----:B------:R-:W-:Y:S01]  /*f130*/  @P2 STS.128 [R248+0x12800], RZ ;  /* 0x012800fff8002388 */ /* 0x000fe20000000c00 */
[CC--:B------:R-:W-:Y:S01]  /*f140*/  LEA R10, P5, R6.reuse, R9.reuse, 0x1 ;  /* 0x00000009060a7211 */ /* 0x0c0fe200078a08ff */
[----:B------:R-:W-:Y:S02]  /*f150*/  IMAD R0, R19, c[0x0][0x1a0], RZ ;  /* 0x0000680013007a24 */ /* 0x000fe400078e02ff */
[----:B------:R-:W-:Y:S01]  /*f160*/  @!PT LDS RZ, [RZ] ;  /* 0x00000000fffff984 */ /* 0x000fe20000000800 */
[----:B------:R-:W-:Y:S01]  /*f170*/  @!PT LDS RZ, [RZ] ;  /* 0x00000000fffff984 */ /* 0x000fe20000000800 */
[----:B------:R-:W-:Y:S01]  /*f180*/  @!PT LDS RZ, [RZ] ;  /* 0x00000000fffff984 */ /* 0x000fe20000000800 */
[----:B------:R3:W-:Y:S01]  /*f190*/  @!P2 LDGSTS.E.BYPASS.LTC128B.128 [R248+0x12800], [R14.64+0x80] ;  /* 0x128000800ef8afae */ /* 0x0007e2000b901d50 */
[-C--:B------:R-:W-:Y:S01]  /*f1a0*/  LEA.HI.X R11, R6, R8.reuse, R2, 0x1, P5 ;  /* 0x00000008060b7211 */ /* 0x080fe200028f0c02 */
[C---:B------:R-:W-:Y:S02]  /*f1b0*/  IMAD R0, R18.reuse, c[0x0][0x1a4], R0 ;  /* 0x0000690012007a24 */ /* 0x040fe400078e0200 */
[----:B------:R-:W-:Y:S01]  /*f1c0*/  @P1 STS.128 [R248+0x14800], RZ ;  /* 0x014800fff8001388 */ /* 0x000fe20000000c00 */
[----:B------:R-:W-:Y:S03]  /*f1d0*/  IMAD.WIDE.U32 R18, R18, c[0x0][0x1a0], RZ ;  /* 0x0000680012127a25 */ /* 0x000fe600078e00ff */
[----:B------:R-:W-:Y:S01]  /*f1e0*/  @!PT LDS RZ, [RZ] ;  /* 0x00000000fffff984 */ /* 0x000fe20000000800 */
[----:B------:R-:W-:Y:S01]  /*f1f0*/  @!PT LDS RZ, [RZ] ;  /* 0x00000000fffff984 */ /* 0x000fe20000000800 */
[----:B------:R-:W-:Y:S01]  /*f200*/  @!PT LDS RZ, [RZ] ;  /* 0x00000000fffff984 */ /* 0x000fe20000000800 */
[----:B------:R3:W-:Y:S01]  /*f210*/  @!P1 LDGSTS.E.BYPASS.LTC128B.128 [R248+0x14800], [R14.64+0x100] ;  /* 0x148001000ef89fae */ /* 0x0007e2000b901d50 */
[----:B------:R-:W-:Y:S01]  /*f220*/  IMAD.IADD R0, R19, 0x1, R0 ;  /* 0x0000000113007824 */ /* 0x000fe200078e0200 */
[C---:B------:R-:W-:Y:S01]  /*f230*/  LEA R28, P4, R18.reuse, R9, 0x1 ;  /* 0x00000009121c7211 */ /* 0x040fe200078808ff */
[----:B------:R-:W-:Y:S01]  /*f240*/  IMAD.U32 R2, RZ, RZ, UR27 ;  /* 0x0000001bff027e24 */ /* 0x000fe2000f8e00ff */
        /* <DEDUP_REMOVED lines=49> */
[----:B----4-:R-:W3:Y:S04]  /*f560*/  LDSM.16.M88.4 R176, [R213+0x8800] ;  /* 0x00880000d5b0783b */ /* 0x010ee80000000200 */
[----:B-1----:R-:W1:Y:S04]  /*f570*/  LDSM.16.M88.4 R180, [R213+0x9000] ;  /* 0x00900000d5b4783b */ /* 0x002e680000000200 */
[----:B------:R-:W0:Y:S04]  /*f580*/  LDGDEPBAR ;  /* 0x00000000000079af */ /* 0x000e280000000000 */
[----:B------:R-:W4:Y:S01]  /*f590*/  LDSM.16.M88.4 R184, [R213+0x9800] ;  /* 0x00980000d5b8783b */ /* 0x000f220000000200 */
[C---:B--2---:R-:W-:Y:S08]  /*f5a0*/  HMMA.16816.F32.BF16 R4, R168.reuse, R172, RZ ;  /* 0x000000aca804723c */ /* 0x044ff000000418ff */
[C---:B-----5:R-:W-:Y:S01]  /*f5b0*/  HMMA.16816.F32.BF16 R8, R168.reuse, R174, RZ ;  /* 0x000000aea808723c */ /* 0x060fe200000418ff */
[----:B------:R-:W-:Y:S07]  /*f5c0*/  LDSM.16.M88.4 R172, [R212] ;  /* 0x00000000d4ac783b */ /* 0x000fee0000000200 */
[C---:B---3--:R-:W-:Y:S07]  /*f5d0*/  HMMA.16816.F32.BF16 R12, R168.reuse, R176, RZ ;  /* 0x000000b0a80c723c */ /* 0x048fee00000418ff */
[----:B------:R-:W-:Y:S02]  /*f5e0*/  IMAD.MOV.U32 R176, RZ, RZ, R16 ;  /* 0x000000ffffb07224 */ /* 0x000fe400078e0010 */
[----:B------:R-:W-:Y:S02]  /*f5f0*/  IMAD.MOV.U32 R177, RZ, RZ, R17 ;  /* 0x000000ffffb17224 */ /* 0x000fe400078e0011 */
[C---:B------:R-:W-:Y:S07]  /*f600*/  HMMA.16816.F32.BF16 R16, R168.reuse, R178, RZ ;  /* 0x000000b2a810723c */ /* 0x040fee00000418ff */
[----:B------:R-:W-:Y:S01]  /*f610*/  MOV R179, R21 ;  /* 0x0000001500b37202 */ /* 0x000fe20000000f00 */
[----:B------:R-:W-:Y:S02]  /*f620*/  IMAD.MOV.U32 R178, RZ, RZ, R20 ;  /* 0x000000ffffb27224 */ /* 0x000fe400078e0014 */
[C---:B-1----:R-:W-:Y:S07]  /*f630*/  HMMA.16816.F32.BF16 R20, R168.reuse, R180, RZ ;  /* 0x000000b4a814723c */ /* 0x042fee00000418ff */
[----:B------:R-:W-:Y:S02]  /*f640*/  IMAD.MOV.U32 R180, RZ, RZ, R24 ;  /* 0x000000ffffb47224 */ /* 0x000fe400078e0018 */
[----:B------:R-:W-:Y:S02]  /*f650*/  IMAD.MOV.U32 R181, RZ, RZ, R25 ;  /* 0x000000ffffb57224 */ /* 0x000fe400078e0019 */
[C---:B------:R-:W-:Y:S08]  /*f660*/  HMMA.16816.F32.BF16 R24, R168.reuse, R182, RZ ;  /* 0x000000b6a818723c */ /* 0x040ff000000418ff */
[C---:B----4-:R-:W-:Y:S07]  /*f670*/  HMMA.16816.F32.BF16 R28, R168.reuse, R184, RZ ;  /* 0x000000b8a81c723c */ /* 0x050fee00000418ff */
[----:B------:R-:W-:Y:S01]  /*f680*/  IMAD.MOV.U32 R184, RZ, RZ, R32 ;  /* 0x000000ffffb87224 */ /* 0x000fe200078e0020 */
[----:B------:R-:W-:Y:S02]  /*f690*/  MOV R185, R33 ;  /* 0x0000002100b97202 */ /* 0x000fe40000000f00 */
[----:B------:R-:W-:Y:S01]  /*f6a0*/  HMMA.16816.F32.BF16 R32, R168, R186, RZ ;  /* 0x000000baa820723c */ /* 0x000fe200000418ff */
[----:B------:R-:W1:Y:S01]  /*f6b0*/  LDSM.16.M88.4 R168, [R211] ;  /* 0x00000000d3a8783b */ /* 0x000e620000000200 */
[----:B------:R-:W-:Y:S04]  /*f6c0*/  LEA R182, P4, R0, R184, 0x6 ;  /* 0x000000b800b67211 */ /* 0x000fe800078830ff */
[----:B------:R-:W-:Y:S01]  /*f6d0*/  LEA.HI.X.SX32 R183, R2, R185, 0x6, P4 ;  /* 0x000000b902b77211 */ /* 0x000fe200020f36ff */
[----:B------:R-:W-:Y:S01]  /*f6e0*/  IMAD.WIDE.U32 R184, R182, c[0x0][0x198], RZ ;  /* 0x00006600b6b87a25 */ /* 0x000fe200078e00ff */
[C---:B-1----:R-:W-:Y:S08]  /*f6f0*/  HMMA.16816.F32.BF16 R4, R172.reuse, R168, R4 ;  /* 0x000000a8ac04723c */ /* 0x042ff00000041804 */
[C---:B------:R-:W-:Y:S01]  /*f700*/  HMMA.16816.F32.BF16 R8, R172.reuse, R170, R8 ;  /* 0x000000aaac08723c */ /* 0x040fe20000041808 */
[----:B------:R-:W1:Y:S07]  /*f710*/  LDSM.16.M88.4 R168, [R203] ;  /* 0x00000000cba8783b */ /* 0x000e6e0000000200 */
[C---:B-1----:R-:W-:Y:S08]  /*f720*/  HMMA.16816.F32.BF16 R12, R172.reuse, R168, R12 ;  /* 0x000000a8ac0c723c */ /* 0x042ff0000004180c */
[C---:B------:R-:W-:Y:S01]  /*f730*/  HMMA.16816.F32.BF16 R16, R172.reuse, R170, R16 ;  /* 0x000000aaac10723c */ /* 0x040fe20000041810 */
[----:B------:R-:W1:Y:S07]  /*f740*/  LDSM.16.M88.4 R168, [R202] ;  /* 0x00000000caa8783b */ /* 0x000e6e0000000200 */
[C---:B-1----:R-:W-:Y:S08]  /*f750*/  HMMA.16816.F32.BF16 R20, R172.reuse, R168, R20 ;  /* 0x000000a8ac14723c */ /* 0x042ff00000041814 */
[C---:B------:R-:W-:Y:S01]  /*f760*/  HMMA.16816.F32.BF16 R24, R172.reuse, R170, R24 ;  /* 0x000000aaac18723c */ /* 0x040fe20000041818 */
[----:B------:R-:W1:Y:S07]  /*f770*/  LDSM.16.M88.4 R168, [R201] ;  /* 0x00000000c9a8783b */ /* 0x000e6e0000000200 */
[C---:B-1----:R-:W-:Y:S08]  /*f780*/  HMMA.16816.F32.BF16 R28, R172.reuse, R168, R28 ;  /* 0x000000a8ac1c723c */ /* 0x042ff0000004181c */
[----:B------:R-:W-:Y:S01]  /*f790*/  HMMA.16816.F32.BF16 R32, R172, R170, R32 ;  /* 0x000000aaac20723c */ /* 0x000fe20000041820 */
[----:B------:R-:W-:Y:S04]  /*f7a0*/  LDSM.16.M88.4 R168, [R210] ;  /* 0x00000000d2a8783b */ /* 0x000fe80000000200 */
[----:B------:R-:W1:Y:S03]  /*f7b0*/  LDSM.16.M88.4 R172, [R207+0x8000] ;  /* 0x00800000cfac783b */ /* 0x000e660000000200 */
[C---:B-1----:R-:W-:Y:S08]  /*f7c0*/  HMMA.16816.F32.BF16 R4, R168.reuse, R172, R4 ;  /* 0x000000aca804723c */ /* 0x042ff00000041804 */
[C---:B------:R-:W-:Y:S01]  /*f7d0*/  HMMA.16816.F32.BF16 R8, R168.reuse, R174, R8 ;  /* 0x000000aea808723c */ /* 0x040fe20000041808 */
[----:B------:R-:W1:Y:S07]  /*f7e0*/  LDSM.16.M88.4 R172, [R207+0x8800] ;  /* 0x00880000cfac783b */ /* 0x000e6e0000000200 */
[C---:B-1----:R-:W-:Y:S08]  /*f7f0*/  HMMA.16816.F32.BF16 R12, R168.reuse, R172, R12 ;  /* 0x000000aca80c723c */ /* 0x042ff0000004180c */
[C---:B------:R-:W-:Y:S01]  /*f800*/  HMMA.16816.F32.BF16 R16, R168.reuse, R174, R16 ;  /* 0x000000aea810723c */ /* 0x040fe20000041810 */
[----:B------:R-:W1:Y:S07]  /*f810*/  LDSM.16.M88.4 R172, [R207+0x9000] ;  /* 0x00900000cfac783b */ /* 0x000e6e0000000200 */
[C---:B-1----:R-:W-:Y:S08]  /*f820*/  HMMA.16816.F32.BF16 R20, R168.reuse, R172, R20 ;  /* 0x000000aca814723c */ /* 0x042ff00000041814 */
[C---:B------:R-:W-:Y:S01]  /*f830*/  HMMA.16816.F32.BF16 R24, R168.reuse, R174, R24 ;  /* 0x000000aea818723c */ /* 0x040fe20000041818 */
[----:B------:R-:W1:Y:S07]  /*f840*/  LDSM.16.M88.4 R172, [R207+0x9800] ;  /* 0x00980000cfac783b */ /* 0x000e6e0000000200 */
[C---:B-1----:R-:W-:Y:S08]  /*f850*/  HMMA.16816.F32.BF16 R28, R168.reuse, R172, R28 ;  /* 0x000000aca81c723c */ /* 0x042ff0000004181c */
[----:B------:R-:W-:Y:S01]  /*f860*/  HMMA.16816.F32.BF16 R32, R168, R174, R32 ;  /* 0x000000aea820723c */ /* 0x000fe20000041820 */
[----:B------:R-:W-:Y:S04]  /*f870*/  LDSM.16.M88.4 R168, [R209] ;  /* 0x00000000d1a8783b */ /* 0x000fe80000000200 */
[----:B------:R-:W1:Y:S03]  /*f880*/  LDSM.16.M88.4 R172, [R200] ;  /* 0x00000000c8ac783b */ /* 0x000e660000000200 */
        /* <DEDUP_REMOVED lines=11> */
[----:B------:R-:W-:Y:S04]  /*f940*/  LDSM.16.M88.4 R168, [R214+0x2000] ;  /* 0x00200000d6a8783b */ /* 0x000fe80000000200 */
        /* <DEDUP_REMOVED lines=13> */
[----:B------:R-:W1:Y:S03]  /*fa20*/  LDSM.16.M88.4 R172, [R199] ;  /* 0x00000000c7ac783b */ /* 0x000e660000000200 */
        /* <DEDUP_REMOVED lines=138> */
[----:B------:R-:W1:Y:S01]  /*102d0*/  LDSM.16.M88.4 R172, [R200+0x7800] ;  /* 0x00780000c8ac783b */ /* 0x000e620000000200 */
[----:B------:R-:W-:Y:S04]  /*102e0*/  DEPBAR.LE SB0, 0x0 ;  /* 0x000080000000791a */ /* 0x000fe80000000000 */
[----:B------:R-:W-:Y:S02]  /*102f0*/  BAR.SYNC.DEFER_BLOCKING 0x0 ;  /* 0x0000000000007b1d */ /* 0x000fe40000010000 */
[C---:B-1----:R-:W-:Y:S04]  /*10300*/  HMMA.16816.F32.BF16 R28, R168.reuse, R172, R28 ;  /* 0x000000aca81c723c */ /* 0x042fe8000004181c */
[----:B------:R-:W2:Y:S04]  /*10310*/  LDL R173, [R1+0x24] ;  /* 0x0000240001ad7983 */ /* 0x000ea80000100800 */
[----:B------:R-:W3:Y:S01]  /*10320*/  LDL R172, [R1+0x20] ;  /* 0x0000200001ac7983 */ /* 0x000ee20000100800 */
[----:B------:R-:W-:Y:S07]  /*10330*/  HMMA.16816.F32.BF16 R32, R168, R174, R32 ;  /* 0x000000aea820723c */ /* 0x000fee0000041820 */
[----:B------:R-:W-:Y:S01]  /*10340*/  IMAD.MOV.U32 R168, RZ, RZ, R180 ;  /* 0x000000ffffa87224 */ /* 0x000fe200078e00b4 */
[----:B------:R-:W-:Y:S01]  /*10350*/  MOV R175, R177 ;  /* 0x000000b100af7202 */ /* 0x000fe20000000f00 */
[----:B------:R-:W-:Y:S03]  /*10360*/  IMAD.MOV.U32 R170, RZ, RZ, R178 ;  /* 0x000000ffffaa7224 */ /* 0x000fe600078e00b2 */
[----:B------:R-:W-:Y:S01]  /*10370*/  IMAD.U32 R177, RZ, RZ, UR27 ;  /* 0x0000001bffb17e24 */ /* 0x000fe2000f8e00ff */
[----:B------:R-:W-:Y:S01]  /*10380*/  LEA R180, P5, R0, R168, 0x6 ;  /* 0x000000a800b47211 */ /* 0x000fe200078a30ff */
[----:B------:R-:W-:Y:S01]  /*10390*/  IMAD.U32 R178, RZ, RZ, UR27 ;  /* 0x0000001bffb27e24 */ /* 0x000fe2000f8e00ff */
[----:B------:R-:W4:Y:S01]  /*103a0*/  LDL.LU R168, [R1+0x28] ;  /* 0x0000280001a87983 */ /* 0x000f220000300800 */
[----:B------:R-:W-:Y:S01]  /*103b0*/  IMAD.MOV.U32 R171, RZ, RZ, R179 ;  /* 0x000000ffffab7224 */ /* 0x000fe200078e00b3 */
[----:B------:R-:W-:Y:S01]  /*103c0*/  MOV R169, R181 ;  /* 0x000000b500a97202 */ /* 0x000fe20000000f00 */
[----:B------:R-:W-:Y:S01]  /*103d0*/  IMAD R179, R183, c[0x0][0x198], RZ ;  /* 0x00006600b7b37a24 */ /* 0x000fe200078e02ff */
[----:B------:R-:W-:Y:S01]  /*103e0*/  LEA R186, P4, R177, R170, 0x6 ;  /* 0x000000aab1ba7211 */ /* 0x000fe200078830ff */
[----:B------:R-:W-:Y:S01]  /*103f0*/  IMAD.MOV.U32 R174, RZ, RZ, R176 ;  /* 0x000000ffffae7224 */ /* 0x000fe200078e00b0 */
[----:B------:R-:W-:Y:S01]  /*10400*/  LEA.HI.X.SX32 R181, R178, R169, 0x6, P5 ;  /* 0x000000a9b2b57211 */ /* 0x000fe200028f36ff */
[----:B------:R-:W-:Y:S01]  /*10410*/  IMAD R179, R182, c[0x0][0x19c], R179 ;  /* 0x00006700b6b37a24 */ /* 0x000fe200078e02b3 */
[----:B------:R-:W-:Y:S01]  /*10420*/  LEA.HI.X.SX32 R187, R2, R171, 0x6, P4 ;  /* 0x000000ab02bb7211 */ /* 0x000fe200020f36ff */
[----:B------:R-:W-:Y:S04]  /*10430*/  IMAD.WIDE.U32 R182, R186, c[0x0][0x198], RZ ;  /* 0x00006600bab67a25 */ /* 0x000fe800078e00ff */
[----:B------:R-:W-:Y:S02]  /*10440*/  IMAD.IADD R0, R185, 0x1, R179 ;  /* 0x00000001b9007824 */ /* 0x000fe400078e02b3 */
[----:B------:R-:W-:Y:S02]  /*10450*/  IMAD R2, R181, c[0x0][0x198], RZ ;  /* 0x00006600b5027a24 */ /* 0x000fe400078e02ff */
[C---:B------:R-:W-:Y:S04]  /*10460*/  IMAD.WIDE.U32 R178, R180.reuse, c[0x0][0x198], RZ ;  /* 0x00006600b4b27a25 */ /* 0x040fe800078e00ff */
[----:B------:R-:W-:Y:S05]  /*10470*/  IMAD R2, R180, c[0x0][0x19c], R2 ;  /* 0x00006700b4027a24 */ /* 0x000fea00078e0202 */
[----:B------:R-:W-:Y:S02]  /*10480*/  IADD3 R2, R179, R2, RZ ;  /* 0x00000002b3027210 */ /* 0x000fe40007ffe0ff */
[CC--:B--2---:R-:W-:Y:S04]  /*10490*/  LEA R176, P4, R184.reuse, R173.reuse, 0x1 ;  /* 0x000000adb8b07211 */ /* 0x0c4fe800078808ff */
[-C--:B---3--:R-:W-:Y:S01]  /*104a0*/  LEA.HI.X R177, R184, R172.reuse, R0, 0x1, P4 ;  /* 0x000000acb8b17211 */ /* 0x088fe200020f0c00 */
[----:B------:R-:W-:Y:S04]  /*104b0*/  IMAD R0, R187, c[0x0][0x198], RZ ;  /* 0x00006600bb007a24 */ /* 0x000fe800078e02ff */
[----:B------:R-:W-:Y:S01]  /*104c0*/  IMAD R0, R186, c[0x0][0x19c], R0 ;  /* 0x00006700ba007a24 */ /* 0x000fe200078e0200 */
[CC--:B------:R-:W-:Y:S03]  /*104d0*/  LEA R186, P4, R178.reuse, R173.reuse, 0x1 ;  /* 0x000000adb2ba7211 */ /* 0x0c0fe600078808ff */
[----:B------:R-:W-:Y:S01]  /*104e0*/  IMAD.IADD R0, R183, 0x1, R0 ;  /* 0x00000001b7007824 */ /* 0x000fe200078e0200 */
[-C--:B------:R-:W-:Y:S01]  /*104f0*/  LEA.HI.X R187, R178, R172.reuse, R2, 0x1, P4 ;  /* 0x000000acb2bb7211 */ /* 0x080fe200020f0c02 */
[----:B------:R-:W-:Y:S01]  /*10500*/  IMAD.U32 R2, RZ, RZ, UR27 ;  /* 0x0000001bff027e24 */ /* 0x000fe2000f8e00ff */
[C---:B------:R-:W-:Y:S04]  /*10510*/  LEA R178, P4, R182.reuse, R173, 0x1 ;  /* 0x000000adb6b27211 */ /* 0x040fe800078808ff */
[----:B------:R-:W-:Y:S01]  /*10520*/  LEA.HI.X R179, R182, R172, R0, 0x1, P4 ;  /* 0x000000acb6b37211 */ /* 0x000fe200020f0c00 */
[----:B------:R-:W-:Y:S01]  /*10530*/  IMAD.U32 R0, RZ, RZ, UR27 ;  /* 0x0000001bff007e24 */ /* 0x000fe2000f8e00ff */
[----:B------:R-:W-:Y:S04]  /*10540*/  LEA R182, P4, R2, R174, 0x6 ;  /* 0x000000ae02b67211 */ /* 0x000fe800078830ff */
[----:B------:R-:W-:Y:S05]  /*10550*/  LEA.HI.X.SX32 R183, R0, R175, 0x6, P4 ;  /* 0x000000af00b77211 */ /* 0x000fea00020f36ff */
[----:B------:R-:W-:Y:S04]  /*10560*/  IMAD R0, R183, c[0x0][0x198], RZ ;  /* 0x00006600b7007a24 */ /* 0x000fe800078e02ff */
[C---:B------:R-:W-:Y:S02]  /*10570*/  IMAD R0, R182.reuse, c[0x0][0x19c], R0 ;  /* 0x00006700b6007a24 */ /* 0x040fe400078e0200 */
[----:B------:R-:W-:Y:S05]  /*10580*/  IMAD.WIDE.U32 R182, R182, c[0x0][0x198], RZ ;  /* 0x00006600b6b67a25 */ /* 0x000fea00078e00ff */
[C---:B------:R-:W-:Y:S02]  /*10590*/  LEA R180, P4, R182.reuse, R173, 0x1 ;  /* 0x000000adb6b47211 */ /* 0x040fe400078808ff */
[----:B------:R-:W-:Y:S01]  /*105a0*/  IADD3 R0, R183, R0, RZ ;  /* 0x00000000b7007210 */ /* 0x000fe20007ffe0ff */
[----:B----4-:R-:W-:Y:S03]  /*105b0*/  IMAD.MOV.U32 R183, RZ, RZ, R168 ;  /* 0x000000ffffb77224 */ /* 0x010fe600078e00a8 */
[----:B------:R-:W-:Y:S01]  /*105c0*/  LEA.HI.X R181, R182, R172, R0, 0x1, P4 ;  /* 0x000000acb6b57211 */ /* 0x000fe200020f0c00 */
[----:B------:R-:W-:Y:S01]  /*105d0*/  IMAD.MOV.U32 R182, RZ, RZ, R164 ;  /* 0x000000ffffb67224 */ /* 0x000fe200078e00a4 */
[----:B------:R-:W-:Y:S11]  /*105e0*/  PLOP3.LUT P4, PT, PT, PT, UP0, 0x80, 0x0 ;  /* 0x000000000000781c */ /* 0x000ff60003f8f008 */
[----:B------:R-:W-:Y:S02]  /*105f0*/  @!UPT UIADD3 URZ, URZ, URZ, URZ ;  /* 0x0000003f3f3ff290 */ /* 0x000fe4000fffe03f */
[----:B------:R-:W-:-:S05]  /*10600*/  @P4 BRA `(.L_x_499) ;  /* 0xffffdec000004947 */ /* 0x000fca000383ffff */
.L_x_498:
[----:B-1----:R-:W2:Y:S01]  /*10610*/  LDL.64 R180, [R1+0x30] ;  /* 0x0000300001b47983 */ /* 0x002ea20000100a00 */
[----:B------:R-:W-:Y:S01]  /*10620*/  FMNMX.FTZ R2, R4, R3, !PT ;  /* 0x0000000304027209 */ /* 0x000fe20007810000 */
[----:B------:R-:W-:Y:S01]  /*10630*/  USHF.L.U32 UR34, UR22, 0x1, URZ ;  /* 0x0000000116227899 */ /* 0x000fe2000800063f */
[----:B------:R-:W-:Y:S01]  /*10640*/  FMNMX.FTZ R0, R6, R165, !PT ;  /* 0x000000a506007209 */ /* 0x000fe20007810000 */
[----:B------:R-:W-:Y:S01]  /*10650*/  UIADD3 UR32, UR18, -0x61c88647, URZ ;  /* 0x9e3779b912207890 */ /* 0x000fe2000fffe03f */
[----:B------:R-:W-:Y:S01]  /*10660*/  FMNMX.FTZ R171, R5, R2, !PT ;  /* 0x0000000205ab7209 */ /* 0x000fe20007810000 */
[----:B------:R-:W3:Y:S01]  /*10670*/  LDL.64 R178, [R1+0x38] ;  /* 0x0000380001b27983 */ /* 0x000ee20000100a00 */
[----:B------:R-:W-:Y:S01]  /*10680*/  FMNMX.FTZ R169, R7, R0, !PT ;  /* 0x0000000007a97209 */ /* 0x000fe20007810000 */
[----:B------:R-:W-:Y:S01]  /*10690*/  ULOP3.LUT UR5, UR34, UR19, URZ, 0x3c, !UPT ;  /* 0x0000001322057292 */ /* 0x000fe2000f8e3c3f */
[----:B------:R-:W-:Y:S01]  /*106a0*/  FMNMX.FTZ R2, R8, R171, !PT ;  /* 0x000000ab08027209 */ /* 0x000fe20007810000 */
[----:B------:R-:W-:Y:S01]  /*106b0*/  UIADD3 UR4, UR19, -0x4498517b, URZ ;  /* 0xbb67ae8513047890 */ /* 0x000fe2000fffe03f */
[----:B------:R-:W-:Y:S01]  /*106c0*/  FMNMX.FTZ R0, R10, R169, !PT ;  /* 0x000000a90a007209 */ /* 0x000fe20007810000 */
[----:B------:R1:W-:Y:S01]  /*106d0*/  STL.64 [R1+0x78], R190 ;  /* 0x000078be01007387 */ /* 0x0003e20000100a00 */
        /* <DEDUP_REMOVED lines=15> */
[----:B------:R-:W-:Y:S01]  /*107d0*/  UIADD3 UR26, UR26, 0x1, URZ ;  /* 0x000000011a1a7890 */ /* 0x000fe2000fffe03f */
[----:B------:R-:W-:Y:S01]  /*107e0*/  FMNMX.FTZ R171, R17, R2, !PT ;  /* 0x0000000211ab7209 */ /* 0x000fe20007810000 */
[----:B------:R-:W-:Y:S01]  /*107f0*/  ULOP3.LUT UR34, UR34, UR19, URZ, 0x3c, !UPT ;  /* 0x0000001322227292 */ /* 0x000fe2000f8e3c3f */
[----:B------:R-:W-:Y:S02]  /*10800*/  FMNMX.FTZ R169, R19, R0, !PT ;  /* 0x0000000013a97209 */ /* 0x000fe40007810000 */
[----:B------:R-:W-:Y:S02]  /*10810*/  FMNMX.FTZ R2, R20, R171, !PT ;  /* 0x000000ab14027209 */ /* 0x000fe40007810000 */
[----:B------:R-:W-:Y:S02]  /*10820*/  FMNMX.FTZ R0, R22, R169, !PT ;  /* 0x000000a916007209 */ /* 0x000fe40007810000 */
[----:B------:R-:W-:Y:S01]  /*10830*/  FMNMX.FTZ R171, R21, R2, !PT ;  /* 0x0000000215ab7209 */ /* 0x000fe20007810000 */
[----:B-1----:R-:W4:Y:S01]  /*10840*/  LDL.64 R190, [R1+0x40] ;  /* 0x0000400001be7983 */ /* 0x002f220000100a00 */
[----:B------:R-:W-:Y:S02]  /*10850*/  FMNMX.FTZ R169, R23, R0, !PT ;  /* 0x0000000017a97209 */ /* 0x000fe40007810000 */
[----:B------:R-:W-:Y:S02]  /*10860*/  FMNMX.FTZ R2, R24, R171, !PT ;  /* 0x000000ab18027209 */ /* 0x000fe40007810000 */
[----:B------:R-:W-:Y:S01]  /*10870*/  FMNMX.FTZ R0, R26, R169, !PT ;  /* 0x000000a91a007209 */ /* 0x000fe20007810000 */
[----:B------:R-:W-:Y:S01]  /*10880*/  STL.64 [R1+0x70], R188 ;  /* 0x000070bc01007387 */ /* 0x000fe20000100a00 */
        /* <DEDUP_REMOVED lines=10> */
[----:B------:R-:W-:Y:S01]  /*10930*/  P2R R174, PR, RZ, 0x1 ;  /* 0x00000001ffae7803 */ /* 0x000fe20000000000 */
[----:B------:R-:W1:Y:S08]  /*10940*/  SHFL.BFLY PT, R2, R175, 0x2, 0x1f ;  /* 0x0c401f00af027f89 */ /* 0x000e7000000e0000 */
[----:B------:R-:W1:Y:S01]  /*10950*/  SHFL.BFLY PT, R0, R173, 0x2, 0x1f ;  /* 0x0c401f00ad007f89 */ /* 0x000e6200000e0000 */
[----:B----4-:R-:W-:Y:S01]  /*10960*/  LOP3.LUT R164, R191, UR5, RZ, 0x3c, !PT ;  /* 0x00000005bfa47c12 */ /* 0x010fe2000f8e3cff */
[----:B------:R-:W-:Y:S01]  /*10970*/  UIADD3 UR5, UR19, -0x56f99767, URZ ;  /* 0xa906689913057890 */ /* 0x000fe2000fffe03f */
[----:B-1----:R-:W-:Y:S02]  /*10980*/  FMNMX.FTZ R171, R175, R2, !PT ;  /* 0x00000002afab7209 */ /* 0x002fe40007810000 */
[----:B------:R-:W-:Y:S02]  /*10990*/  FMNMX.FTZ R169, R173, R0, !PT ;  /* 0x00000000ada97209 */ /* 0x000fe40007810000 */
[----:B--2---:R-:W-:Y:S01]  /*109a0*/  LOP3.LUT R186, R181, UR4, R190, 0x96, !PT ;  /* 0x00000004b5ba7c12 */ /* 0x004fe2000f8e96be */
[----:B------:R-:W1:Y:S01]  /*109b0*/  SHFL.BFLY PT, R2, R171, 0x1, 0x1f ;  /* 0x0c201f00ab027f89 */ /* 0x000e6200000e0000 */
[----:B------:R-:W-:Y:S03]  /*109c0*/  UIADD3 UR4, UR18, -0x255992d5, URZ ;  /* 0xdaa66d2b12047890 */ /* 0x000fe6000fffe03f */
[----:B------:R-:W-:Y:S04]  /*109d0*/  IMAD.WIDE.U32 R186, R186, -0x326172a9, RZ ;  /* 0xcd9e8d57baba7825 */ /* 0x000fe800078e00ff */
[----:B------:R-:W2:Y:S01]  /*109e0*/  SHFL.BFLY PT, R0, R169, 0x1, 0x1f ;  /* 0x0c201f00a9007f89 */ /* 0x000ea200000e0000 */
[----:B-1----:R-:W-:Y:S01]  /*109f0*/  FMNMX.FTZ R2, R171, R2, !PT ;  /* 0x00000002ab027209 */ /* 0x002fe20007810000 */
[----:B------:R-:W-:Y:S03]  /*10a00*/  IMAD.WIDE.U32 R170, R164, -0x326172a9, RZ ;  /* 0xcd9e8d57a4aa7825 */ /* 0x000fe600078e00ff */
[C---:B------:R-:W-:Y:S01]  /*10a10*/  FSETP.NEU.FTZ.AND P5, PT, R2.reuse, -INF , PT ;  /* 0xff8000000200780b */ /* 0x040fe20003fbd000 */
[C---:B------:R-:W-:Y:S01]  /*10a20*/  FMUL.FTZ R168, R2.reuse, c[0x0][0x23c] ;  /* 0x00008f0002a87a20 */ /* 0x040fe20000410000 */
[----:B---3--:R-:W-:Y:S01]  /*10a30*/  LOP3.LUT R173, R171, UR32, R178, 0x96, !PT ;  /* 0x00000020abad7c12 */ /* 0x008fe2000f8e96b2 */
[----:B------:R-:W-:Y:S01]  /*10a40*/  FADD.FTZ R164, -R2, R3 ;  /* 0x0000000302a47221 */ /* 0x000fe20000010100 */
[----:B--2---:R-:W-:Y:S02]  /*10a50*/  FMNMX.FTZ R0, R169, R0, !PT ;  /* 0x00000000a9007209 */ /* 0x004fe40007810000 */
[----:B------:R-:W-:Y:S01]  /*10a60*/  FSEL R168, R168, RZ, P5 ;  /* 0x000000ffa8a87208 */ /* 0x000fe20002800000 */
[----:B------:R-:W-:Y:S01]  /*10a70*/  FMUL.FTZ R164, R164, c[0x0][0x23c] ;  /* 0x00008f00a4a47a20 */ /* 0x000fe20000410000 */
[C---:B------:R-:W-:Y:S01]  /*10a80*/  FSETP.NEU.FTZ.AND P4, PT, R0.reuse, -INF , PT ;  /* 0xff8000000000780b */ /* 0x040fe20003f9d000 */
[----:B------:R-:W-:Y:S01]  /*10a90*/  FMUL.FTZ R3, R0, c[0x0][0x23c] ;  /* 0x00008f0000037a20 */ /* 0x000fe20000410000 */
[----:B------:R-:W-:Y:S01]  /*10aa0*/  LOP3.LUT R170, R187, UR29, R170, 0x96, !PT ;  /* 0x0000001dbbaa7c12 */ /* 0x000fe2000f8e96aa */
[--C-:B------:R-:W-:Y:S02]  /*10ab0*/  FFMA.FTZ R169, R32, c[0x0][0x23c], -R168.reuse ;  /* 0x00008f0020a97a23 */ /* 0x100fe400000108a8 */
[--C-:B------:R-:W-:Y:S01]  /*10ac0*/  FFMA.FTZ R177, R5, c[0x0][0x23c], -R168.reuse ;  /* 0x00008f0005b17a23 */ /* 0x100fe200000108a8 */
[----:B------:R-:W-:Y:S01]  /*10ad0*/  FSEL R172, R3, RZ, P4 ;  /* 0x000000ff03ac7208 */ /* 0x000fe20002000000 */
[--C-:B------:R-:W-:Y:S01]  /*10ae0*/  FFMA.FTZ R185, R12, c[0x0][0x23c], -R168.reuse ;  /* 0x00008f000cb97a23 */ /* 0x100fe200000108a8 */
[----:B------:R-:W1:Y:S01]  /*10af0*/  MUFU.EX2 R164, R164 ;  /* 0x000000a400a47308 */ /* 0x000e620000000800 */
[----:B------:R-:W-:Y:S02]  /*10b00*/  FFMA.FTZ R5, R20, c[0x0][0x23c], -R168 ;  /* 0x00008f0014057a23 */ /* 0x000fe400000108a8 */
[----:B------:R-:W-:Y:S02]  /*10b10*/  IMAD.MOV.U32 R32, RZ, RZ, R172 ;  /* 0x000000ffff207224 */ /* 0x000fe400078e00ac */
[----:B------:R-:W-:Y:S02]  /*10b20*/  IMAD.MOV.U32 R12, RZ, RZ, R178 ;  /* 0x000000ffff0c7224 */ /* 0x000fe400078e00b2 */
[----:B------:R-:W-:Y:S02]  /*10b30*/  FFMA.FTZ R20, R18, c[0x0][0x23c], -R32 ;  /* 0x00008f0012147a23 */ /* 0x000fe40000010820 */
[----:B------:R-:W-:Y:S01]  /*10b40*/  FFMA.FTZ R178, R17, c[0x0][0x23c], -R168 ;  /* 0x00008f0011b27a23 */ /* 0x000fe200000108a8 */
[----:B------:R-:W-:Y:S01]  /*10b50*/  MUFU.EX2 R169, R169 ;  /* 0x000000a900a97308 */ /* 0x000fe20000000800 */
[----:B------:R-:W-:Y:S02]  /*10b60*/  FFMA.FTZ R17, R19, c[0x0][0x23c], -R32 ;  /* 0x00008f0013117a23 */ /* 0x000fe40000010820 */
[----:B------:R-:W2:Y:S01]  /*10b70*/  LDL.64 R18, [R1+0x30] ;  /* 0x0000300001127983 */ /* 0x000ea20000100a00 */
[--C-:B------:R-:W-:Y:S02]  /*10b80*/  FFMA.FTZ R3, R21, c[0x0][0x23c], -R168.reuse ;  /* 0x00008f0015037a23 */ /* 0x100fe400000108a8 */
[--C-:B------:R-:W-:Y:S02]  /*10b90*/  FFMA.FTZ R176, R8, c[0x0][0x23c], -R168.reuse ;  /* 0x00008f0008b07a23 */ /* 0x100fe400000108a8 */
[----:B------:R-:W-:Y:S02]  /*10ba0*/  IMAD.MOV.U32 R8, RZ, RZ, R173 ;  /* 0x000000ffff087224 */ /* 0x000fe400078e00ad */
[--C-:B------:R-:W-:Y:S02]  /*10bb0*/  FFMA.FTZ R4, R4, c[0x0][0x23c], -R168.reuse ;  /* 0x00008f0004047a23 */ /* 0x100fe400000108a8 */
[--C-:B------:R-:W-:Y:S02]  /*10bc0*/  FFMA.FTZ R175, R28, c[0x0][0x23c], -R168.reuse ;  /* 0x00008f001caf7a23 */ /* 0x100fe400000108a8 */
[----:B------:R-:W-:Y:S02]  /*10bd0*/  IMAD.MOV.U32 R28, RZ, RZ, R3 ;  /* 0x000000ffff1c7224 */ /* 0x000fe400078e0003 */
[----:B------:R-:W-:Y:S02]  /*10be0*/  FADD.FTZ R3, -R0, R165 ;  /* 0x000000a500037221 */ /* 0x000fe40000010100 */
[----:B------:R-:W-:Y:S02]  /*10bf0*/  FFMA.FTZ R189, R9, c[0x0][0x23c], -R168 ;  /* 0x00008f0009bd7a23 */ /* 0x000fe400000108a8 */
[--C-:B------:R-:W-:Y:S02]  /*10c00*/  FFMA.FTZ R6, R6, c[0x0][0x23c], -R32.reuse ;  /* 0x00008f0006067a23 */ /* 0x100fe40000010820 */
[----:B------:R-:W-:Y:S02]  /*10c10*/  FFMA.FTZ R21, R27, c[0x0][0x23c], -R32 ;  /* 0x00008f001b157a23 */ /* 0x000fe40000010820 */
[----:B------:R-:W-:Y:S01]  /*10c20*/  IMAD.WIDE.U32 R8, R8, -0x2daee0ad, RZ ;  /* 0xd2511f5308087825 */ /* 0x000fe200078e00ff */
[----:B------:R1:W-:Y:S03]  /*10c30*/  MUFU.EX2 R27, R4 ;  /* 0x00000004001b7308 */ /* 0x0003e60000000800 */
[----:B------:R-:W-:Y:S02]  /*10c40*/  FFMA.FTZ R184, R13, c[0x0][0x23c], -R168 ;  /* 0x00008f000db87a23 */ /* 0x000fe400000108a8 */
[----:B------:R-:W-:Y:S02]  /*10c50*/  IMAD.MOV.U32 R13, RZ, RZ, R179 ;  /* 0x000000ffff0d7224 */ /* 0x000fe400078e00b3 */
[----:B------:R-:W-:Y:S02]  /*10c60*/  FFMA.FTZ R188, R15, c[0x0][0x23c], -R32 ;  /* 0x00008f000fbc7a23 */ /* 0x000fe40000010820 */
[----:B------:R-:W-:Y:S01]  /*10c70*/  FMUL.FTZ R3, R3, c[0x0][0x23c] ;  /* 0x00008f0003037a20 */ /* 0x000fe20000410000 */
[----:B------:R3:W-:Y:S01]  /*10c80*/  MUFU.EX2 R15, R6 ;  /* 0x00000006000f7308 */ /* 0x0007e20000000800 */
[----:B------:R-:W-:Y:S02]  /*10c90*/  FFMA.FTZ R173, R29, c[0x0][0x23c], -R168 ;  /* 0x00008f001dad7a23 */ /* 0x000fe400000108a8 */
[----:B------:R-:W-:Y:S02]  /*10ca0*/  IMAD.MOV.U32 R29, RZ, RZ, R177 ;  /* 0x000000ffff1d7224 */ /* 0x000fe400078e00b1 */
[--C-:B------:R-:W-:Y:S02]  /*10cb0*/  FFMA.FTZ R177, R7, c[0x0][0x23c], -R32.reuse ;  /* 0x00008f0007b17a23 */ /* 0x100fe40000010820 */
[----:B------:R-:W-:Y:S02]  /*10cc0*/  FFMA.FTZ R7, R26, c[0x0][0x23c], -R32 ;  /* 0x00008f001a077a23 */ /* 0x000fe40000010820 */
[----:B------:R-:W-:Y:S01]  /*10cd0*/  FFMA.FTZ R181, R25, c[0x0][0x23c], -R168 ;  /* 0x00008f0019b57a23 */ /* 0x000fe200000108a8 */
[----:B------:R-:W4:Y:S01]  /*10ce0*/  MUFU.EX2 R3, R3 ;  /* 0x0000000300037308 */ /* 0x000f220000000800 */
[----:B------:R-:W-:Y:S02]  /*10cf0*/  IMAD.MOV.U32 R25, RZ, RZ, R13 ;  /* 0x000000ffff197224 */ /* 0x000fe400078e000d */
[--C-:B------:R-:W-:Y:S02]  /*10d00*/  FFMA.FTZ R13, R23, c[0x0][0x23c], -R32.reuse ;  /* 0x00008f00170d7a23 */ /* 0x100fe40000010820 */
[----:B------:R-:W-:Y:S02]  /*10d10*/  IMAD.MOV.U32 R23, RZ, RZ, R5 ;  /* 0x000000ffff177224 */ /* 0x000fe400078e0005 */
[--C-:B------:R-:W-:Y:S02]  /*10d20*/  FFMA.FTZ R10, R10, c[0x0][0x23c], -R32.reuse ;  /* 0x00008f000a0a7a23 */ /* 0x100fe40000010820 */
[--C-:B------:R-:W-:Y:S01]  /*10d30*/  FFMA.FTZ R14, R14, c[0x0][0x23c], -R32.reuse ;  /* 0x00008f000e0e7a23 */ /* 0x100fe20000010820 */
[----:B------:R-:W-:Y:S01]  /*10d40*/  MUFU.EX2 R181, R181 ;  /* 0x000000b500b57308 */ /* 0x000fe20000000800 */
[----:B------:R-:W-:Y:S02]  /*10d50*/  FFMA.FTZ R165, R35, c[0x0][0x23c], -R32 ;  /* 0x00008f0023a57a23 */ /* 0x000fe40000010820 */
[----:B------:R-:W-:Y:S02]  /*10d60*/  IMAD.MOV.U32 R35, RZ, RZ, R7 ;  /* 0x000000ffff237224 */ /* 0x000fe400078e0007 */
[----:B------:R-:W-:Y:S02]  /*10d70*/  IMAD.MOV.U32 R7, RZ, RZ, R29 ;  /* 0x000000ffff077224 */ /* 0x000fe400078e001d */
[----:B------:R-:W-:Y:S02]  /*10d80*/  FFMA.FTZ R180, R24, c[0x0][0x23c], -R168 ;  /* 0x00008f0018b47a23 */ /* 0x000fe400000108a8 */
[----:B------:R-:W-:Y:S02]  /*10d90*/  IMAD.MOV.U32 R24, RZ, RZ, R12 ;  /* 0x000000ffff187224 */ /* 0x000fe400078e000c */
[--C-:B------:R-:W-:Y:S02]  /*10da0*/  FFMA.FTZ R12, R11, c[0x0][0x23c], -R32.reuse ;  /* 0x00008f000b0c7a23 */ /* 0x100fe40000010820 */
[--C-:B------:R-:W-:Y:S02]  /*10db0*/  FFMA.FTZ R172, R30, c[0x0][0x23c], -R32.reuse ;  /* 0x00008f001eac7a23 */ /* 0x100fe40000010820 */
[--C-:B------:R-:W-:Y:S02]  /*10dc0*/  FFMA.FTZ R171, R31, c[0x0][0x23c], -R32.reuse ;  /* 0x00008f001fab7a23 */ /* 0x100fe40000010820 */
[----:B------:R-:W-:Y:S02]  /*10dd0*/  IMAD.WIDE.U32 R30, R170, -0x2daee0ad, RZ ;  /* 0xd2511f53aa1e7825 */ /* 0x000fe400078e00ff */
[----:B------:R-:W-:Y:S02]  /*10de0*/  MUFU.EX2 R172, R172 ;  /* 0x000000ac00ac7308 */ /* 0x000fe40000000800 */
[----:B------:R-:W-:Y:S02]  /*10df0*/  FFMA.FTZ R170, R34, c[0x0][0x23c], -R32 ;  /* 0x00008f0022aa7a23 */ /* 0x000fe40000010820 */
[----:B------:R-:W-:Y:S02]  /*10e00*/  IMAD.MOV.U32 R34, RZ, RZ, R14 ;  /* 0x000000ffff227224 */ /* 0x000fe400078e000e */
[----:B------:R-:W-:Y:S02]  /*10e10*/  IMAD.MOV.U32 R14, RZ, RZ, R10 ;  /* 0x000000ffff0e7224 */ /* 0x000fe400078e000a */
[----:B------:R-:W-:Y:S02]  /*10e20*/  FFMA.FTZ R179, R16, c[0x0][0x23c], -R168 ;  /* 0x00008f0010b37a23 */ /* 0x000fe400000108a8 */
[----:B------:R-:W-:Y:S01]  /*10e30*/  FFMA.FTZ R16, R22, c[0x0][0x23c], -R32 ;  /* 0x00008f0016107a23 */ /* 0x000fe20000010820 */
[----:B------:R-:W-:Y:S01]  /*10e40*/  MUFU.EX2 R170, R170 ;  /* 0x000000aa00aa7308 */ /* 0x000fe20000000800 */
[C---:B-1----:R-:W-:Y:S02]  /*10e50*/  FMUL.FTZ R4, R164.reuse, R132 ;  /* 0x00000084a4047220 */ /* 0x042fe40000410000 */
[----:B------:R-:W-:Y:S02]  /*10e60*/  IMAD.MOV.U32 R132, RZ, RZ, R16 ;  /* 0x000000ffff847224 */ /* 0x000fe400078e0010 */
[----:B---3--:R-:W-:Y:S02]  /*10e70*/  IMAD.MOV.U32 R6, RZ, RZ, R21 ;  /* 0x000000ffff067224 */ /* 0x008fe400078e0015 */
[C---:B------:R-:W-:Y:S02]  /*10e80*/  FMUL.FTZ R16, R164.reuse, R144 ;  /* 0x00000090a4107220 */ /* 0x040fe40000410000 */
[----:B------:R-:W-:Y:S01]  /*10e90*/  IMAD.MOV.U32 R144, RZ, RZ, R17 ;  /* 0x000000ffff907224 */ /* 0x000fe200078e0011 */
[----:B------:R-:W-:Y:S01]  /*10ea0*/  MUFU.EX2 R171, R171 ;  /* 0x000000ab00ab7308 */ /* 0x000fe20000000800 */
[C---:B------:R-:W-:Y:S02]  /*10eb0*/  FMUL.FTZ R17, R164.reuse, R145 ;  /* 0x00000091a4117220 */ /* 0x040fe40000410000 */
[----:B------:R-:W-:Y:S02]  /*10ec0*/  IMAD.MOV.U32 R145, RZ, RZ, R20 ;  /* 0x000000ffff917224 */ /* 0x000fe400078e0014 */
[C---:B------:R-:W-:Y:S02]  /*10ed0*/  FMUL.FTZ R20, R164.reuse, R148 ;  /* 0x00000094a4147220 */ /* 0x040fe40000410000 */
[----:B------:R-:W-:Y:S02]  /*10ee0*/  IMAD.MOV.U32 R148, RZ, RZ, R132 ;  /* 0x000000ffff947224 */ /* 0x000fe400078e0084 */
[----:B------:R-:W-:Y:S02]  /*10ef0*/  IMAD.MOV.U32 R26, RZ, RZ, R28 ;  /* 0x000000ffff1a7224 */ /* 0x000fe400078e001c */
[----:B------:R-:W-:Y:S01]  /*10f00*/  IMAD.MOV.U32 R22, RZ, RZ, R188 ;  /* 0x000000ffff167224 */ /* 0x000fe200078e00bc */
[----:B------:R-:W-:Y:S01]  /*10f10*/  LOP3.LUT R188, R31, UR30, R8, 0x96, !PT ;  /* 0x0000001e1fbc7c12 */ /* 0x000fe2000f8e9608 */
[C---:B------:R-:W-:Y:S02]  /*10f20*/  FMUL.FTZ R8, R164.reuse, R136 ;  /* 0x00000088a4087220 */ /* 0x040fe40000410000 */
[----:B------:R-:W-:Y:S02]  /*10f30*/  IMAD.MOV.U32 R136, RZ, RZ, R13 ;  /* 0x000000ffff887224 */ /* 0x000fe400078e000d */
[C---:B------:R-:W-:Y:S02]  /*10f40*/  FMUL.FTZ R13, R164.reuse, R141 ;  /* 0x0000008da40d7220 */ /* 0x040fe40000410000 */
[----:B------:R-:W-:Y:S02]  /*10f50*/  IMAD.MOV.U32 R141, RZ, RZ, R25 ;  /* 0x000000ffff8d7224 */ /* 0x000fe400078e0019 */
[C---:B------:R-:W-:Y:S02]  /*10f60*/  FMUL.FTZ R25, R164.reuse, R153 ;  /* 0x00000099a4197220 */ /* 0x040fe40000410000 */
[----:B------:R-:W-:Y:S02]  /*10f70*/  IMAD.MOV.U32 R153, RZ, RZ, R14 ;  /* 0x000000ffff997224 */ /* 0x000fe400078e000e */
[----:B------:R-:W-:Y:S02]  /*10f80*/  FFMA.FTZ R168, R33, c[0x0][0x23c], -R168 ;  /* 0x00008f0021a87a23 */ /* 0x000fe400000108a8 */
[C---:B------:R-:W-:Y:S02]  /*10f90*/  FMUL.FTZ R21, R164.reuse, R149 ;  /* 0x00000095a4157220 */ /* 0x040fe40000410000 */
        /* <DEDUP_REMOVED lines=52> */
[----:B------:R-:W-:Y:S02]  /*112e0*/  IMAD.MOV.U32 R149, RZ, RZ, R26 ;  /* 0x000000ffff957224 */ /* 0x000fe400078e001a */
[C---:B----4-:R-:W-:Y:S02]  /*112f0*/  FMUL.FTZ R26, R3.reuse, R154 ;  /* 0x0000009a031a7220 */ /* 0x050fe40000410000 */
[----:B------:R-:W-:Y:S02]  /*11300*/  IMAD.MOV.U32 R154, RZ, RZ, R27 ;  /* 0x000000ffff9a7224 */ /* 0x000fe400078e001b */
[----:B------:R-:W-:Y:S01]  /*11310*/  IMAD.MOV.U32 R156, RZ, RZ, R148 ;  /* 0x000000ffff9c7224 */ /* 0x000fe200078e0094 */
[----:B------:R-:W-:Y:S01]  /*11320*/  MUFU.EX2 R149, R149 ;  /* 0x0000009500957308 */ /* 0x000fe20000000800 */
[----:B------:R-:W-:Y:S02]  /*11330*/  IMAD.MOV.U32 R161, RZ, RZ, R141 ;  /* 0x000000ffffa17224 */ /* 0x000fe400078e008d */
[----:B------:R-:W-:Y:S02]  /*11340*/  IMAD.MOV.U32 R141, RZ, RZ, R23 ;  /* 0x000000ffff8d7224 */ /* 0x000fe400078e0017 */
[C---:B------:R-:W-:Y:S02]  /*11350*/  FMUL.FTZ R23, R3.reuse, R151 ;  /* 0x0000009703177220 */ /* 0x040fe40000410000 */
[C---:B------:R-:W-:Y:S02]  /*11360*/  FMUL.FTZ R14, R3.reuse, R142 ;  /* 0x0000008e030e7220 */ /* 0x040fe40000410000 */
[----:B------:R-:W-:Y:S02]  /*11370*/  IMAD.MOV.U32 R142, RZ, RZ, R15 ;  /* 0x000000ffff8e7224 */ /* 0x000fe400078e000f */
[C---:B------:R-:W-:Y:S02]  /*11380*/  FMUL.FTZ R15, R3.reuse, R143 ;  /* 0x0000008f030f7220 */ /* 0x040fe40000410000 */
[----:B------:R-:W-:Y:S02]  /*11390*/  IMAD.MOV.U32 R143, RZ, RZ, R141 ;  /* 0x000000ffff8f7224 */ /* 0x000fe400078e008d */
        /* <DEDUP_REMOVED lines=26> */
[----:B------:R-:W-:Y:S01]  /*11540*/  FMUL.FTZ R90, R3, R90 ;  /* 0x0000005a035a7220 */ /* 0x000fe20000410000 */
[----:B--2---:R-:W-:Y:S01]  /*11550*/  LOP3.LUT R5, R9, UR27, R18, 0x96, !PT ;  /* 0x0000001b09057c12 */ /* 0x004fe2000f8e9612 */
[C---:B------:R-:W-:Y:S02]  /*11560*/  FMUL.FTZ R9, R164.reuse, R137 ;  /* 0x00000089a4097220 */ /* 0x040fe40000410000 */
[----:B------:R-:W-:Y:S02]  /*11570*/  IMAD.MOV.U32 R137, RZ, RZ, R12 ;  /* 0x000000ffff897224 */ /* 0x000fe400078e000c */
[----:B------:R-:W-:Y:S04]  /*11580*/  IMAD.WIDE.U32 R10, R5, -0x326172a9, RZ ;  /* 0xcd9e8d57050a7825 */ /* 0x000fe800078e00ff */
[C---:B------:R-:W-:Y:S01]  /*11590*/  FMUL.FTZ R5, R164.reuse, R133 ;  /* 0x00000085a4057220 */ /* 0x040fe20000410000 */
[----:B------:R-:W-:Y:S01]  /*115a0*/  LOP3.LUT R132, R11, UR4, R186, 0x96, !PT ;  /* 0x000000040b847c12 */ /* 0x000fe2000f8e96ba */
[----:B------:R1:W2:Y:S01]  /*115b0*/  MUFU.EX2 R133, R7 ;  /* 0x0000000700857308 */ /* 0x0002a20000000800 */
[C---:B------:R-:W-:Y:S02]  /*115c0*/  FMUL.FTZ R12, R164.reuse, R140 ;  /* 0x0000008ca40c7220 */ /* 0x040fe40000410000 */
[----:B------:R-:W-:Y:S02]  /*115d0*/  IMAD.MOV.U32 R140, RZ, RZ, R24 ;  /* 0x000000ffff8c7224 */ /* 0x000fe400078e0018 */
[C---:B------:R-:W-:Y:S02]  /*115e0*/  FMUL.FTZ R24, R164.reuse, R152 ;  /* 0x00000098a4187220 */ /* 0x040fe40000410000 */
[----:B------:R-:W-:Y:S02]  /*115f0*/  IMAD.MOV.U32 R152, RZ, RZ, R6 ;  /* 0x000000ffff987224 */ /* 0x000fe400078e0006 */
[C---:B------:R-:W-:Y:S02]  /*11600*/  FMUL.FTZ R6, R3.reuse, R134 ;  /* 0x0000008603067220 */ /* 0x040fe40000410000 */
[----:B------:R-:W-:Y:S02]  /*11610*/  IMAD.MOV.U32 R134, RZ, RZ, R10 ;  /* 0x000000ffff867224 */ /* 0x000fe400078e000a */
[C---:B------:R-:W-:Y:S02]  /*11620*/  FMUL.FTZ R10, R3.reuse, R138 ;  /* 0x0000008a030a7220 */ /* 0x040fe40000410000 */
[----:B------:R-:W-:Y:S02]  /*11630*/  IMAD.MOV.U32 R138, RZ, RZ, R18 ;  /* 0x000000ffff8a7224 */ /* 0x000fe400078e0012 */
[C---:B------:R-:W-:Y:S02]  /*11640*/  FMUL.FTZ R18, R3.reuse, R146 ;  /* 0x0000009203127220 */ /* 0x040fe40000410000 */
[----:B------:R-:W-:Y:S02]  /*11650*/  FFMA.FTZ R164, R164, R167, R27 ;  /* 0x000000a7a4a47223 */ /* 0x000fe4000001001b */
[C---:B------:R-:W-:Y:S02]  /*11660*/  FMUL.FTZ R27, R3.reuse, R155 ;  /* 0x0000009b031b7220 */ /* 0x040fe40000410000 */
[----:B------:R-:W-:Y:S02]  /*11670*/  IMAD.MOV.U32 R146, RZ, RZ, R30 ;  /* 0x000000ffff927224 */ /* 0x000fe400078e001e */
[----:B------:R-:W-:Y:S02]  /*11680*/  IMAD.MOV.U32 R155, RZ, RZ, R153 ;  /* 0x000000ffff9b7224 */ /* 0x000fe400078e0099 */
[----:B------:R-:W-:Y:S02]  /*11690*/  IMAD.MOV.U32 R148, RZ, RZ, R137 ;  /* 0x000000ffff947224 */ /* 0x000fe400078e0089 */
[----:B------:R-:W-:Y:S02]  /*116a0*/  IMAD.MOV.U32 R153, RZ, RZ, R136 ;  /* 0x000000ffff997224 */ /* 0x000fe400078e0088 */
[----:B------:R-:W-:Y:S02]  /*116b0*/  IMAD.WIDE.U32 R136, R132, -0x2daee0ad, RZ ;  /* 0xd2511f5384887825 */ /* 0x000fe400078e00ff */
[----:B------:R-:W-:Y:S02]  /*116c0*/  MUFU.EX2 R148, R148 ;  /* 0x0000009400947308 */ /* 0x000fe40000000800 */
[----:B-1----:R-:W-:Y:S01]  /*116d0*/  FMUL.FTZ R7, R3, R135 ;  /* 0x0000008703077220 */ /* 0x002fe20000410000 */
[----:B------:R-:W-:Y:S01]  /*116e0*/  LOP3.LUT R132, R137, UR31, R146, 0x96, !PT ;  /* 0x0000001f89847c12 */ /* 0x000fe2000f8e9692 */
[----:B------:R-:W-:Y:S02]  /*116f0*/  IMAD.MOV.U32 R135, RZ, RZ, R11 ;  /* 0x000000ffff877224 */ /* 0x000fe400078e000b */
[C---:B------:R-:W-:Y:S02]  /*11700*/  FMUL.FTZ R11, R3.reuse, R139 ;  /* 0x0000008b030b7220 */ /* 0x040fe40000410000 */
[----:B------:R-:W-:Y:S02]  /*11710*/  IMAD.MOV.U32 R139, RZ, RZ, R19 ;  /* 0x000000ffff8b7224 */ /* 0x000fe400078e0013 */
[----:B------:R-:W-:Y:S01]  /*11720*/  IMAD.MOV.U32 R160, RZ, RZ, R140 ;  /* 0x000000ffffa07224 */ /* 0x000fe200078e008c */
[----:B------:R-:W-:Y:S01]  /*11730*/  MUFU.EX2 R146, R176 ;  /* 0x000000b000927308 */ /* 0x000fe20000000800 */
[----:B------:R-:W-:Y:S02]  /*11740*/  IMAD.MOV.U32 R140, RZ, RZ, R22 ;  /* 0x000000ffff8c7224 */ /* 0x000fe400078e0016 */
[C---:B------:R-:W-:Y:S02]  /*11750*/  FMUL.FTZ R22, R3.reuse, R150 ;  /* 0x0000009603167220 */ /* 0x040fe40000410000 */
[----:B------:R-:W-:Y:S02]  /*11760*/  IMAD.MOV.U32 R150, RZ, RZ, R138 ;  /* 0x000000ffff967224 */ /* 0x000fe400078e008a */
[----:B------:R-:W-:Y:S02]  /*11770*/  IMAD.MOV.U32 R138, RZ, RZ, R34 ;  /* 0x000000ffff8a7224 */ /* 0x000fe400078e0022 */
[----:B------:R-:W-:Y:S01]  /*11780*/  IMAD.MOV.U32 R151, RZ, RZ, R139 ;  /* 0x000000ffff977224 */ /* 0x000fe200078e008b */
[----:B------:R1:W-:Y:S01]  /*11790*/  MUFU.EX2 R135, R189 ;  /* 0x000000bd00877308 */ /* 0x0003e20000000800 */
[----:B------:R-:W-:Y:S02]  /*117a0*/  IMAD.MOV.U32 R139, RZ, RZ, R138 ;  /* 0x000000ffff8b7224 */ /* 0x000fe400078e008a */
[----:B------:R-:W-:Y:S02]  /*117b0*/  IMAD.MOV.U32 R167, RZ, RZ, R145 ;  /* 0x000000ffffa77224 */ /* 0x000fe400078e0091 */
[C---:B------:R-:W-:Y:S02]  /*117c0*/  FMUL.FTZ R19, R3.reuse, R147 ;  /* 0x0000009303137220 */ /* 0x040fe40000410000 */
[----:B------:R-:W-:Y:S02]  /*117d0*/  IMAD.MOV.U32 R147, RZ, RZ, R31 ;  /* 0x000000ffff937224 */ /* 0x000fe400078e001f */
[----:B------:R-:W-:Y:S01]  /*117e0*/  IMAD.MOV.U32 R147, RZ, RZ, R167 ;  /* 0x000000ffff937224 */ /* 0x000fe200078e00a7 */
[----:B------:R3:W4:Y:S01]  /*117f0*/  MUFU.EX2 R138, R177 ;  /* 0x000000b1008a7308 */ /* 0x0007220000000800 */
[----:B------:R-:W-:Y:S02]  /*11800*/  IMAD.MOV.U32 R167, RZ, RZ, R156 ;  /* 0x000000ffffa77224 */ /* 0x000fe400078e009c */
[----:B------:R-:W-:Y:S02]  /*11810*/  IMAD.MOV.U32 R156, RZ, RZ, R140 ;  /* 0x000000ffff9c7224 */ /* 0x000fe400078e008c */
[----:B------:R-:W-:Y:S04]  /*11820*/  IMAD.WIDE.U32 R140, R188, -0x326172a9, RZ ;  /* 0xcd9e8d57bc8c7825 */ /* 0x000fe800078e00ff */
[----:B------:R-:W-:Y:S01]  /*11830*/  FMUL.FTZ R34, R3, R162 ;  /* 0x000000a203227220 */ /* 0x000fe20000410000 */
[----:B------:R-:W-:Y:S01]  /*11840*/  LOP3.LUT R134, R141, UR33, R134, 0x96, !PT ;  /* 0x000000218d867c12 */ /* 0x000fe2000f8e9686 */
[----:B------:R-:W-:Y:S01]  /*11850*/  IMAD.MOV.U32 R145, RZ, RZ, R144 ;  /* 0x000000ffff917224 */ /* 0x000fe200078e0090 */
[----:B------:R4:W4:Y:S01]  /*11860*/  MUFU.EX2 R141, R155 ;  /* 0x0000009b008d7308 */ /* 0x0009220000000800 */
[----:B------:R-:W-:Y:S02]  /*11870*/  IMAD.MOV.U32 R144, RZ, RZ, R35 ;  /* 0x000000ffff907224 */ /* 0x000fe400078e0023 */
[----:B-1----:R-:W-:Y:S04]  /*11880*/  IMAD.WIDE.U32 R188, R132, -0x326172a9, RZ ;  /* 0xcd9e8d5784bc7825 */ /* 0x002fe800078e00ff */
[----:B------:R-:W-:Y:S01]  /*11890*/  FMUL.FTZ R35, R3, R163 ;  /* 0x000000a303237220 */ /* 0x000fe20000410000 */
[----:B------:R-:W-:Y:S01]  /*118a0*/  LOP3.LUT R140, R189, UR28, R140, 0x96, !PT ;  /* 0x0000001cbd8c7c12 */ /* 0x000fe2000f8e968c */
[C---:B------:R-:W-:Y:S01]  /*118b0*/  FMUL.FTZ R30, R3.reuse, R158 ;  /* 0x0000009e031e7220 */ /* 0x040fe20000410000 */
[----:B------:R-:W-:Y:S01]  /*118c0*/  MUFU.EX2 R139, R139 ;  /* 0x0000008b008b7308 */ /* 0x000fe20000000800 */
[C---:B------:R-:W-:Y:S02]  /*118d0*/  FMUL.FTZ R31, R3.reuse, R159 ;  /* 0x0000009f031f7220 */ /* 0x040fe40000410000 */
[----:B---3--:R-:W-:Y:S04]  /*118e0*/  IMAD.WIDE.U32 R176, R134, -0x2daee0ad, RZ ;  /* 0xd2511f5386b07825 */ /* 0x008fe800078e00ff */
[----:B------:R-:W-:Y:S01]  /*118f0*/  FMUL.FTZ R91, R3, R91 ;  /* 0x0000005b035b7220 */ /* 0x000fe20000410000 */
[----:B------:R-:W-:Y:S01]  /*11900*/  LOP3.LUT R134, R177, UR5, R136, 0x96, !PT ;  /* 0x00000005b1867c12 */ /* 0x000fe2000f8e9688 */
[----:B------:R-:W-:Y:S01]  /*11910*/  FMUL.FTZ R94, R3, R94 ;  /* 0x0000005e035e7220 */ /* 0x000fe20000410000 */
[----:B--2---:R-:W-:Y:S01]  /*11920*/  F2FP.BF16.PACK_AB R136, R133, R154 ;  /* 0x0000009a8588723e */ /* 0x004fe200000010ff */
[C---:B------:R-:W-:Y:S02]  /*11930*/  FMUL.FTZ R95, R3.reuse, R95 ;  /* 0x0000005f035f7220 */ /* 0x040fe40000410000 */
[----:B------:R-:W-:Y:S01]  /*11940*/  IMAD.WIDE.U32 R162, R134, -0x326172a9, RZ ;  /* 0xcd9e8d5786a27825 */ /* 0x000fe200078e00ff */
[----:B----4-:R-:W-:Y:S03]  /*11950*/  F2FP.BF16.PACK_AB R134, R138, R142 ;  /* 0x0000008e8a86723e */ /* 0x010fe600000010ff */
[----:B------:R-:W-:Y:S01]  /*11960*/  FMUL.FTZ R98, R3, R98 ;  /* 0x0000006203627220 */ /* 0x000fe20000410000 */
[----:B------:R-:W-:Y:S01]  /*11970*/  LOP3.LUT R132, R163, UR14, R188, 0x96, !PT ;  /* 0x0000000ea3847c12 */ /* 0x000fe2000f8e96bc */
[C---:B------:R-:W-:Y:S01]  /*11980*/  FMUL.FTZ R99, R3.reuse, R99 ;  /* 0x0000006303637220 */ /* 0x040fe20000410000 */
[----:B------:R-:W-:Y:S01]  /*11990*/  PRMT R137, R134, 0x7632, R137 ;  /* 0x0000763286897816 */ /* 0x000fe20000000089 */
        /* <DEDUP_REMOVED lines=16> */
[----:B------:R-:W-:Y:S02]  /*11aa0*/  FFMA.FTZ R3, R3, R166, R142 ;  /* 0x000000a603037223 */ /* 0x000fe4000001008e */
[----:B------:R-:W-:Y:S02]  /*11ab0*/  FADD.FTZ R133, R133, R164 ;  /* 0x000000a485857221 */ /* 0x000fe40000010000 */
[--C-:B------:R-:W-:Y:S01]  /*11ac0*/  FADD.FTZ R142, R138, R3.reuse ;  /* 0x000000038a8e7221 */ /* 0x100fe20000010000 */
[----:B------:R-:W-:Y:S01]  /*11ad0*/  LOP3.LUT R138, R132, 0xff, RZ, 0xc0, !PT ;  /* 0x000000ff848a7812 */ /* 0x000fe200078ec0ff */
[----:B------:R-:W-:Y:S01]  /*11ae0*/  IMAD.MOV.U32 R154, RZ, RZ, R150 ;  /* 0x000000ffff9a7224 */ /* 0x000fe200078e0096 */
[----:B------:R-:W-:Y:S01]  /*11af0*/  PRMT R3, R136, 0x7632, R3 ;  /* 0x0000763288037816 */ /* 0x000fe20000000003 */
[----:B------:R-:W-:Y:S01]  /*11b00*/  IMAD.MOV.U32 R155, RZ, RZ, R151 ;  /* 0x000000ffff9b7224 */ /* 0x000fe200078e0097 */
[----:B------:R-:W-:Y:S01]  /*11b10*/  ISETP.GE.U32.AND P6, PT, R247, R138, PT ;  /* 0x0000008af700720c */ /* 0x000fe20003fc6070 */
[----:B------:R-:W-:Y:S01]  /*11b20*/  IMAD.MOV.U32 R151, RZ, RZ, R143 ;  /* 0x000000ffff977224 */ /* 0x000fe200078e008f */
[----:B------:R-:W-:Y:S01]  /*11b30*/  LOP3.LUT R138, R132, 0xffff, RZ, 0xc0, !PT ;  /* 0x0000ffff848a7812 */ /* 0x000fe200078ec0ff */
[----:B------:R-:W-:Y:S01]  /*11b40*/  FADD.FTZ R150, R146, R133 ;  /* 0x0000008592967221 */ /* 0x000fe20000010000 */
[----:B------:R1:W-:Y:S01]  /*11b50*/  MUFU.EX2 R143, R184 ;  /* 0x000000b8008f7308 */ /* 0x0003e20000000800 */
[----:B------:R-:W-:Y:S01]  /*11b60*/  IMAD.MOV.U32 R158, RZ, RZ, R156 ;  /* 0x000000ffff9e7224 */ /* 0x000fe200078e009c */
[----:B------:R-:W-:Y:S01]  /*11b70*/  SHF.R.U32.HI R138, RZ, 0x8, R138 ;  /* 0x00000008ff8a7819 */ /* 0x000fe2000001168a */
[----:B------:R-:W-:Y:S02]  /*11b80*/  IMAD.MOV.U32 R156, RZ, RZ, R153 ;  /* 0x000000ffff9c7224 */ /* 0x000fe400078e0099 */
[----:B------:R-:W-:Y:S01]  /*11b90*/  IMAD.MOV.U32 R153, RZ, RZ, R144 ;  /* 0x000000ffff997224 */ /* 0x000fe200078e0090 */
[----:B------:R-:W-:Y:S01]  /*11ba0*/  LOP3.LUT R138, R138, 0xffff, RZ, 0xc0, !PT ;  /* 0x0000ffff8a8a7812 */ /* 0x000fe200078ec0ff */
[----:B------:R-:W-:Y:S02]  /*11bb0*/  FADD.FTZ R133, R135, R150 ;  /* 0x0000009687857221 */ /* 0x000fe40000010000 */
[----:B------:R-:W-:Y:S01]  /*11bc0*/  @!P6 HFMA2.BF16_V2 R246, -RZ.H0_H0, RZ.H0_H0, -R136.H0_H0 ;  /* 0x200000fffff6e231 */ /* 0x000fe20000340988 */
[----:B------:R-:W-:Y:S01]  /*11bd0*/  ISETP.GE.U32.AND P4, PT, R247, R138, PT ;  /* 0x0000008af700720c */ /* 0x000fe20003f86070 */
[----:B------:R-:W2:Y:S01]  /*11be0*/  MUFU.EX2 R144, R185 ;  /* 0x000000b900907308 */ /* 0x000ea20000000800 */
[----:B------:R-:W-:Y:S01]  /*11bf0*/  F2FP.BF16.PACK_AB R138, R135, R146 ;  /* 0x00000092878a723e */ /* 0x000fe200000010ff */
[----:B------:R-:W-:Y:S01]  /*11c00*/  FADD.FTZ R135, R141, R142 ;  /* 0x0000008e8d877221 */ /* 0x000fe20000010000 */
[--C-:B------:R-:W-:Y:S01]  /*11c10*/  SHF.R.U32.HI R146, RZ, 0x18, R132.reuse ;  /* 0x00000018ff927819 */ /* 0x100fe20000011684 */
[----:B------:R-:W-:Y:S01]  /*11c20*/  IMAD.MOV.U32 R159, RZ, RZ, R147 ;  /* 0x000000ffff9f7224 */ /* 0x000fe200078e0093 */
[----:B------:R-:W-:Y:S01]  /*11c30*/  SHF.R.U32.HI R132, RZ, 0x10, R132 ;  /* 0x00000010ff847819 */ /* 0x000fe20000011684 */
[----:B------:R-:W-:Y:S01]  /*11c40*/  IMAD.MOV.U32 R166, RZ, RZ, R160 ;  /* 0x000000ffffa67224 */ /* 0x000fe200078e00a0 */
[C---:B------:R-:W-:Y:S01]  /*11c50*/  F2FP.BF16.PACK_AB R141, R148.reuse, R141 ;  /* 0x0000008d948d723e */ /* 0x040fe200000010ff */
[----:B------:R-:W-:Y:S01]  /*11c60*/  FADD.FTZ R148, R148, R135 ;  /* 0x0000008794947221 */ /* 0x000fe20000010000 */
[----:B------:R-:W-:Y:S01]  /*11c70*/  LOP3.LUT R142, R132, 0xff, RZ, 0xc0, !PT ;  /* 0x000000ff848e7812 */ /* 0x000fe200078ec0ff */
[----:B------:R-:W-:Y:S01]  /*11c80*/  MUFU.EX2 R147, R178 ;  /* 0x000000b200937308 */ /* 0x000fe20000000800 */
[----:B------:R-:W-:Y:S01]  /*11c90*/  PRMT R132, R136, 0x5410, R3 ;  /* 0x0000541088847816 */ /* 0x000fe20000000003 */
[----:B------:R-:W-:Y:S01]  /*11ca0*/  @!P4 HFMA2.BF16_V2 R245, -RZ.H0_H0, RZ.H0_H0, -R3.H0_H0 ;  /* 0x200000fffff5c231 */ /* 0x000fe20000340903 */
[----:B------:R-:W-:Y:S01]  /*11cb0*/  @!P6 PRMT R136, R246, 0x5410, RZ ;  /* 0x00005410f688e816 */ /* 0x000fe200000000ff */
[----:B------:R-:W-:Y:S01]  /*11cc0*/  IMAD.MOV.U32 R160, RZ, RZ, R152 ;  /* 0x000000ffffa07224 */ /* 0x000fe200078e0098 */
[----:B------:R-:W-:Y:S02]  /*11cd0*/  ISETP.GE.U32.AND P6, PT, R247, R142, PT ;  /* 0x0000008ef700720c */ /* 0x000fe40003fc6070 */
[----:B------:R-:W-:Y:S01]  /*11ce0*/  @!P4 PRMT R3, R245, 0x5410, RZ ;  /* 0x00005410f503c816 */ /* 0x000fe200000000ff */
[----:B------:R3:W-:Y:S01]  /*11cf0*/  STG.E.U16 [R182.64], R136 ;  /* 0x00000088b6007986 */ /* 0x0007e2000c101510 */
[----:B-1----:R-:W-:Y:S01]  /*11d00*/  IADD3 R184, P4, R182, UR25, RZ ;  /* 0x00000019b6b87c10 */ /* 0x002fe2000ff9e0ff */
[----:B------:R1:W4:Y:S01]  /*11d10*/  MUFU.EX2 R142, R158 ;  /* 0x0000009e008e7308 */ /* 0x0003220000000800 */
[----:B------:R-:W-:Y:S01]  /*11d20*/  LOP3.LUT R135, R162, 0xffff, RZ, 0xc0, !PT ;  /* 0x0000ffffa2877812 */ /* 0x000fe200078ec0ff */
[----:B------:R4:W-:Y:S01]  /*11d30*/  STG.E.U16 [R182.64+0x2], R3 ;  /* 0x00000203b6007986 */ /* 0x0009e2000c101510 */
[----:B------:R-:W-:Y:S01]  /*11d40*/  ISETP.GE.U32.AND P5, PT, R247, R146, PT ;  /* 0x00000092f700720c */ /* 0x000fe20003fa6070 */
[----:B--2---:R-:W-:Y:S01]  /*11d50*/  FADD.FTZ R150, R144, R133 ;  /* 0x0000008590967221 */ /* 0x004fe20000010000 */
[----:B------:R-:W-:Y:S02]  /*11d60*/  IADD3.X R185, R183, UR24, RZ, P4, !PT ;  /* 0x00000018b7b97c10 */ /* 0x000fe4000a7fe4ff */
[----:B------:R-:W-:Y:S01]  /*11d70*/  PRMT R133, R134, 0x5410, R137 ;  /* 0x0000541086857816 */ /* 0x000fe20000000089 */
[----:B------:R-:W-:Y:S01]  /*11d80*/  @!P6 HFMA2.BF16_V2 R244, -RZ.H0_H0, RZ.H0_H0, -R134.H0_H0 ;  /* 0x200000fffff4e231 */ /* 0x000fe20000340986 */
[----:B------:R-:W-:Y:S01]  /*11d90*/  LOP3.LUT R146, R162, 0xff, RZ, 0xc0, !PT ;  /* 0x000000ffa2927812 */ /* 0x000fe200078ec0ff */
[----:B------:R-:W-:Y:S03]  /*11da0*/  MUFU.EX2 R155, R160 ;  /* 0x000000a0009b7308 */ /* 0x000fe60000000800 */
[----:B------:R-:W-:Y:S02]  /*11db0*/  @!P6 PRMT R134, R244, 0x5410, RZ ;  /* 0x00005410f486e816 */ /* 0x000fe400000000ff */
[----:B------:R-:W-:Y:S01]  /*11dc0*/  ISETP.GE.U32.AND P4, PT, R247, R146, PT ;  /* 0x00000092f700720c */ /* 0x000fe20003f86070 */
[----:B------:R-:W-:Y:S02]  /*11dd0*/  @!P5 HFMA2.BF16_V2 R243, -RZ.H0_H0, RZ.H0_H0, -R137.H0_H0 ;  /* 0x200000fffff3d231 */ /* 0x000fe40000340989 */
[----:B------:R2:W-:Y:S02]  /*11de0*/  STG.E.U16 [R184.64], R134 ;  /* 0x00000086b8007986 */ /* 0x0005e4000c101510 */
[----:B------:R2:W2:Y:S01]  /*11df0*/  MUFU.EX2 R146, R179 ;  /* 0x000000b300927308 */ /* 0x0004a20000000800 */
[----:B------:R-:W-:Y:S01]  /*11e00*/  @!P5 PRMT R137, R243, 0x5410, RZ ;  /* 0x00005410f389d816 */ /* 0x000fe200000000ff */
[----:B-1----:R-:W-:Y:S01]  /*11e10*/  IMAD.MOV.U32 R158, RZ, RZ, R145 ;  /* 0x000000ffff9e7224 */ /* 0x002fe200078e0091 */
[----:B---3--:R-:W-:Y:S03]  /*11e20*/  SHF.R.U32.HI R136, RZ, 0x8, R135 ;  /* 0x00000008ff887819 */ /* 0x008fe60000011687 */
[----:B------:R1:W-:Y:S01]  /*11e30*/  STG.E.U16 [R184.64+0x2], R137 ;  /* 0x00000289b8007986 */ /* 0x0003e2000c101510 */
[----:B------:R-:W-:Y:S01]  /*11e40*/  SHF.R.U32.HI R135, RZ, 0x10, R162 ;  /* 0x00000010ff877819 */ /* 0x000fe200000116a2 */
[----:B------:R-:W-:Y:S01]  /*11e50*/  @!P4 HFMA2.BF16_V2 R241, -RZ.H0_H0, RZ.H0_H0, -R138.H0_H0 ;  /* 0x200000fffff1c231 */ /* 0x000fe2000034098a */
[----:B------:R-:W-:Y:S01]  /*11e60*/  LOP3.LUT R136, R136, 0xffff, RZ, 0xc0, !PT ;  /* 0x0000ffff88887812 */ /* 0x000fe200078ec0ff */
[----:B------:R-:W-:Y:S01]  /*11e70*/  FADD.FTZ R145, R139, R148 ;  /* 0x000000948b917221 */ /* 0x000fe20000010000 */
[C---:B----4-:R-:W-:Y:S01]  /*11e80*/  F2FP.BF16.PACK_AB R3, R143.reuse, R144 ;  /* 0x000000908f03723e */ /* 0x050fe200000010ff */
[----:B------:R-:W-:Y:S01]  /*11e90*/  FADD.FTZ R143, R143, R150 ;  /* 0x000000968f8f7221 */ /* 0x000fe20000010000 */
[----:B------:R-:W-:Y:S02]  /*11ea0*/  ISETP.GE.U32.AND P6, PT, R247, R136, PT ;  /* 0x00000088f700720c */ /* 0x000fe40003fc6070 */
[----:B------:R-:W-:Y:S02]  /*11eb0*/  LOP3.LUT R136, R135, 0xff, RZ, 0xc0, !PT ;  /* 0x000000ff87887812 */ /* 0x000fe400078ec0ff */
[----:B------:R-:W-:Y:S02]  /*11ec0*/  PRMT R135, R138, 0x7632, R135 ;  /* 0x000076328a877816 */ /* 0x000fe40000000087 */
[----:B------:R-:W-:Y:S02]  /*11ed0*/  ISETP.GE.U32.AND P5, PT, R247, R136, PT ;  /* 0x00000088f700720c */ /* 0x000fe40003fa6070 */
[C---:B------:R-:W-:Y:S01]  /*11ee0*/  F2FP.BF16.PACK_AB R139, R142.reuse, R139 ;  /* 0x0000008b8e8b723e */ /* 0x040fe200000010ff */
[----:B------:R-:W-:Y:S01]  /*11ef0*/  FADD.FTZ R142, R142, R145 ;  /* 0x000000918e8e7221 */ /* 0x000fe20000010000 */
[----:B------:R-:W-:Y:S01]  /*11f00*/  SHF.R.U32.HI R136, RZ, 0x18, R162 ;  /* 0x00000018ff887819 */ /* 0x000fe200000116a2 */
[----:B--2---:R-:W-:Y:S01]  /*11f10*/  IMAD.WIDE.U32 R178, R140, -0x2daee0ad, RZ ;  /* 0xd2511f538cb27825 */ /* 0x004fe200078e00ff */
[----:B------:R-:W-:Y:S01]  /*11f20*/  PRMT R134, R138, 0x5410, R135 ;  /* 0x000054108a867816 */ /* 0x000fe20000000087 */
[----:B------:R-:W-:Y:S01]  /*11f30*/  @!P6 HFMA2.BF16_V2 R240, -RZ.H0_H0, RZ.H0_H0, -R135.H0_H0 ;  /* 0x200000fffff0e231 */ /* 0x000fe20000340987 */
[----:B------:R-:W-:Y:S01]  /*11f40*/  @!P4 PRMT R138, R241, 0x5410, RZ ;  /* 0x00005410f18ac816 */ /* 0x000fe200000000ff */
[----:B------:R-:W2:Y:S01]  /*11f50*/  MUFU.EX2 R145, R159 ;  /* 0x0000009f00917308 */ /* 0x000ea20000000800 */
[----:B------:R-:W-:Y:S01]  /*11f60*/  LOP3.LUT R144, R179, UR13, R176, 0x96, !PT ;  /* 0x0000000db3907c12 */ /* 0x000fe2000f8e96b0 */
[----:B------:R-:W-:Y:S01]  /*11f70*/  FADD.FTZ R150, R146, R143 ;  /* 0x0000008f92967221 */ /* 0x000fe20000010000 */
[----:B------:R-:W-:Y:S01]  /*11f80*/  @!P6 PRMT R135, R240, 0x5410, RZ ;  /* 0x00005410f087e816 */ /* 0x000fe200000000ff */
[----:B------:R3:W-:Y:S01]  /*11f90*/  STG.E.U16 [R182.64+0x10], R138 ;  /* 0x0000108ab6007986 */ /* 0x0007e2000c101510 */
[C---:B------:R-:W-:Y:S01]  /*11fa0*/  ISETP.GE.U32.AND P4, PT, R247.reuse, R136, PT ;  /* 0x00000088f700720c */ /* 0x040fe20003f86070 */
[----:B------:R-:W-:Y:S01]  /*11fb0*/  @!P5 HFMA2.BF16_V2 R242, -RZ.H0_H0, RZ.H0_H0, -R141.H0_H0 ;  /* 0x200000fffff2d231 */ /* 0x000fe2000034098d */
[C---:B------:R-:W-:Y:S01]  /*11fc0*/  LOP3.LUT R136, R144.reuse, 0xff, RZ, 0xc0, !PT ;  /* 0x000000ff90887812 */ /* 0x040fe200078ec0ff */
[----:B------:R4:W-:Y:S01]  /*11fd0*/  STG.E.U16 [R182.64+0x12], R135 ;  /* 0x00001287b6007986 */ /* 0x0009e2000c101510 */
[----:B------:R-:W-:Y:S01]  /*11fe0*/  LOP3.LUT R148, R144, 0xffff, RZ, 0xc0, !PT ;  /* 0x0000ffff90947812 */ /* 0x000fe200078ec0ff */
[----:B------:R-:W4:Y:S01]  /*11ff0*/  MUFU.EX2 R140, R158 ;  /* 0x0000009e008c7308 */ /* 0x000f220000000800 */
[----:B------:R-:W-:Y:S02]  /*12000*/  ISETP.GE.U32.AND P6, PT, R247, R136, PT ;  /* 0x00000088f700720c */ /* 0x000fe40003fc6070 */
[----:B------:R-:W-:Y:S02]  /*12010*/  PRMT R136, R141, 0x7632, R136 ;  /* 0x000076328d887816 */ /* 0x000fe40000000088 */
[----:B------:R-:W-:Y:S02]  /*12020*/  SHF.R.U32.HI R148, RZ, 0x8, R148 ;  /* 0x00000008ff947819 */ /* 0x000fe40000011694 */
[C---:B-1----:R-:W-:Y:S01]  /*12030*/  F2FP.BF16.PACK_AB R137, R147.reuse, R146 ;  /* 0x000000929389723e */ /* 0x042fe200000010ff */
[----:B------:R-:W-:Y:S01]  /*12040*/  @!P4 HFMA2.BF16_V2 R239, -RZ.H0_H0, RZ.H0_H0, -R136.H0_H0 ;  /* 0x200000ffffefc231 */ /* 0x000fe20000340988 */
[----:B------:R-:W-:Y:S01]  /*12050*/  LOP3.LUT R148, R148, 0xffff, RZ, 0xc0, !PT ;  /* 0x0000ffff94947812 */ /* 0x000fe200078ec0ff */
[----:B------:R1:W-:Y:S01]  /*12060*/  MUFU.EX2 R158, R167 ;  /* 0x000000a7009e7308 */ /* 0x0003e20000000800 */
[----:B------:R-:W-:Y:S01]  /*12070*/  FADD.FTZ R147, R147, R150 ;  /* 0x0000009693937221 */ /* 0x000fe20000010000 */
[----:B------:R-:W-:Y:S01]  /*12080*/  SHF.R.U32.HI R150, RZ, 0x18, R178 ;  /* 0x00000018ff967819 */ /* 0x000fe200000116b2 */
[----:B--2---:R-:W-:Y:S01]  /*12090*/  FADD.FTZ R143, R145, R142 ;  /* 0x0000008e918f7221 */ /* 0x004fe20000010000 */
[----:B------:R-:W-:Y:S01]  /*120a0*/  @!P6 HFMA2.BF16_V2 R238, -RZ.H0_H0, RZ.H0_H0, -R3.H0_H0 ;  /* 0x200000ffffeee231 */ /* 0x000fe20000340903 */
[----:B------:R-:W-:Y:S02]  /*120b0*/  LOP3.LUT R176, R179, UR13, R176, 0x96, !PT ;  /* 0x0000000db3b07c12 */ /* 0x000fe4000f8e96b0 */
[--C-:B---3--:R-:W-:Y:S02]  /*120c0*/  SHF.R.U32.HI R138, RZ, 0x10, R144.reuse ;  /* 0x00000010ff8a7819 */ /* 0x108fe40000011690 */
[----:B------:R-:W-:Y:S01]  /*120d0*/  SHF.R.U32.HI R144, RZ, 0x18, R144 ;  /* 0x00000018ff907819 */ /* 0x000fe20000011690 */
[----:B----4-:R-:W-:Y:S01]  /*120e0*/  FADD.FTZ R143, R140, R143 ;  /* 0x0000008f8c8f7221 */ /* 0x010fe20000010000 */
[----:B------:R-:W-:Y:S02]  /*120f0*/  PRMT R135, R141, 0x5410, R136 ;  /* 0x000054108d877816 */ /* 0x000fe40000000088 */
[----:B------:R-:W-:Y:S02]  /*12100*/  @!P5 PRMT R141, R242, 0x5410, RZ ;  /* 0x00005410f28dd816 */ /* 0x000fe400000000ff */
[----:B------:R-:W-:Y:S02]  /*12110*/  ISETP.GE.U32.AND P5, PT, R247, R148, PT ;  /* 0x00000094f700720c */ /* 0x000fe40003fa6070 */
[----:B------:R-:W-:Y:S01]  /*12120*/  @!P4 PRMT R136, R239, 0x5410, RZ ;  /* 0x00005410ef88c816 */ /* 0x000fe200000000ff */
[----:B------:R2:W-:Y:S01]  /*12130*/  STG.E.U16 [R184.64+0x10], R141 ;  /* 0x0000108db8007986 */ /* 0x0005e2000c101510 */
[----:B------:R-:W-:Y:S01]  /*12140*/  F2FP.BF16.PACK_AB R142, R140, R145 ;  /* 0x000000918c8e723e */ /* 0x000fe200000010ff */
[----:B------:R-:W3:Y:S01]  /*12150*/  MUFU.EX2 R148, R151 ;  /* 0x0000009700947308 */ /* 0x000ee20000000800 */
[C---:B------:R-:W-:Y:S01]  /*12160*/  PRMT R140, R3.reuse, 0x7632, R140 ;  /* 0x00007632038c7816 */ /* 0x040fe2000000008c */
[----:B------:R4:W-:Y:S01]  /*12170*/  STG.E.U16 [R184.64+0x12], R136 ;  /* 0x00001288b8007986 */ /* 0x0009e2000c101510 */
[----:B------:R-:W-:Y:S01]  /*12180*/  LOP3.LUT R138, R138, 0xff, RZ, 0xc0, !PT ;  /* 0x000000ff8a8a7812 */ /* 0x000fe200078ec0ff */
[----:B-1----:R-:W-:Y:S01]  /*12190*/  IMAD.MOV.U32 R167, RZ, RZ, R161 ;  /* 0x000000ffffa77224 */ /* 0x002fe200078e00a1 */
[----:B------:R-:W-:Y:S01]  /*121a0*/  PRMT R146, R3, 0x5410, R140 ;  /* 0x0000541003927816 */ /* 0x000fe2000000008c */
[----:B------:R-:W-:Y:S01]  /*121b0*/  IMAD.MOV.U32 R161, RZ, RZ, R153 ;  /* 0x000000ffffa17224 */ /* 0x000fe200078e0099 */
[C---:B------:R-:W-:Y:S01]  /*121c0*/  ISETP.GE.U32.AND P4, PT, R247.reuse, R138, PT ;  /* 0x0000008af700720c */ /* 0x040fe20003f86070 */
[----:B------:R-:W-:Y:S01]  /*121d0*/  @!P5 HFMA2.BF16_V2 R237, -RZ.H0_H0, RZ.H0_H0, -R140.H0_H0 ;  /* 0x200000ffffedd231 */ /* 0x000fe2000034098c */
[----:B------:R-:W-:Y:S01]  /*121e0*/  LOP3.LUT R138, R178, 0xff, RZ, 0xc0, !PT ;  /* 0x000000ffb28a7812 */ /* 0x000fe200078ec0ff */
[----:B------:R-:W-:Y:S01]  /*121f0*/  MUFU.EX2 R159, R161 ;  /* 0x000000a1009f7308 */ /* 0x000fe20000000800 */
[----:B------:R-:W-:Y:S02]  /*12200*/  @!P6 PRMT R3, R238, 0x5410, RZ ;  /* 0x00005410ee03e816 */ /* 0x000fe400000000ff */
[----:B------:R-:W-:Y:S02]  /*12210*/  ISETP.GE.U32.AND P6, PT, R247, R144, PT ;  /* 0x00000090f700720c */ /* 0x000fe40003fc6070 */
[----:B------:R-:W-:Y:S01]  /*12220*/  @!P5 PRMT R140, R237, 0x5410, RZ ;  /* 0x00005410ed8cd816 */ /* 0x000fe200000000ff */
[----:B------:R1:W-:Y:S01]  /*12230*/  STG.E.U16 [R182.64+0x20], R3 ;  /* 0x00002003b6007986 */ /* 0x0003e2000c101510 */
[----:B------:R-:W-:Y:S02]  /*12240*/  ISETP.GE.U32.AND P5, PT, R247, R138, PT ;  /* 0x0000008af700720c */ /* 0x000fe40003fa6070 */
[----:B------:R-:W-:Y:S01]  /*12250*/  LOP3.LUT R138, R178, 0xffff, RZ, 0xc0, !PT ;  /* 0x0000ffffb28a7812 */ /* 0x000fe200078ec0ff */
[----:B------:R1:W-:Y:S01]  /*12260*/  STG.E.U16 [R182.64+0x22], R140 ;  /* 0x0000228cb6007986 */ /* 0x0003e2000c101510 */
[----:B------:R-:W-:Y:S01]  /*12270*/  @!P4 HFMA2.BF16_V2 R235, -RZ.H0_H0, RZ.H0_H0, -R139.H0_H0 ;  /* 0x200000ffffebc231 */ /* 0x000fe2000034098b */
[----:B---3--:R-:W-:Y:S01]  /*12280*/  FADD.FTZ R152, R148, R147 ;  /* 0x0000009394987221 */ /* 0x008fe20000010000 */
[--C-:B--2---:R-:W-:Y:S02]  /*12290*/  SHF.R.U32.HI R141, RZ, 0x8, R138.reuse ;  /* 0x00000008ff8d7819 */ /* 0x104fe4000001168a */
[----:B------:R-:W-:Y:S02]  /*122a0*/  PRMT R138, R139, 0x7632, R138 ;  /* 0x000076328b8a7816 */ /* 0x000fe4000000008a */
[----:B------:R-:W-:Y:S03]  /*122b0*/  LOP3.LUT R144, R141, 0xffff, RZ, 0xc0, !PT ;  /* 0x0000ffff8d907812 */ /* 0x000fe600078ec0ff */
[----:B------:R-:W-:Y:S01]  /*122c0*/  @!P5 HFMA2.BF16_V2 R232, -RZ.H0_H0, RZ.H0_H0, -R137.H0_H0 ;  /* 0x200000ffffe8d231 */ /* 0x000fe20000340989 */
[----:B------:R-:W2:Y:S01]  /*122d0*/  MUFU.EX2 R141, R156 ;  /* 0x0000009c008d7308 */ /* 0x000ea20000000800 */
[----:B------:R-:W-:Y:S01]  /*122e0*/  @!P6 HFMA2.BF16_V2 R233, -RZ.H0_H0, RZ.H0_H0, -R138.H0_H0 ;  /* 0x200000ffffe9e231 */ /* 0x000fe2000034098a */
[----:B------:R-:W-:Y:S02]  /*122f0*/  PRMT R145, R139, 0x5410, R138 ;  /* 0x000054108b917816 */ /* 0x000fe4000000008a */
[----:B------:R-:W-:Y:S02]  /*12300*/  @!P4 PRMT R139, R235, 0x5410, RZ ;  /* 0x00005410eb8bc816 */ /* 0x000fe400000000ff */
[----:B------:R-:W-:Y:S02]  /*12310*/  ISETP.GE.U32.AND P4, PT, R247, R144, PT ;  /* 0x00000090f700720c */ /* 0x000fe40003f86070 */
[----:B------:R-:W-:Y:S01]  /*12320*/  SHF.R.U32.HI R144, RZ, 0x10, R178 ;  /* 0x00000010ff907819 */ /* 0x000fe200000116b2 */
[----:B------:R3:W-:Y:S01]  /*12330*/  STG.E.U16 [R184.64+0x20], R139 ;  /* 0x0000208bb8007986 */ /* 0x0007e2000c101510 */
[----:B------:R-:W-:Y:S01]  /*12340*/  @!P6 PRMT R138, R233, 0x5410, RZ ;  /* 0x00005410e98ae816 */ /* 0x000fe200000000ff */
[----:B------:R-:W3:Y:S01]  /*12350*/  MUFU.EX2 R156, R180 ;  /* 0x000000b4009c7308 */ /* 0x000ee20000000800 */
[----:B------:R-:W-:Y:S02]  /*12360*/  LOP3.LUT R144, R144, 0xff, RZ, 0xc0, !PT ;  /* 0x000000ff90907812 */ /* 0x000fe400078ec0ff */
[----:B----4-:R-:W-:Y:S01]  /*12370*/  PRMT R136, R137, 0x7632, R136 ;  /* 0x0000763289887816 */ /* 0x010fe20000000088 */
[----:B------:R4:W-:Y:S01]  /*12380*/  STG.E.U16 [R184.64+0x22], R138 ;  /* 0x0000228ab8007986 */ /* 0x0009e2000c101510 */
[----:B------:R-:W-:Y:S02]  /*12390*/  ISETP.GE.U32.AND P6, PT, R247, R144, PT ;  /* 0x00000090f700720c */ /* 0x000fe40003fc6070 */
[----:B------:R-:W-:Y:S01]  /*123a0*/  PRMT R144, R137, 0x5410, R136 ;  /* 0x0000541089907816 */ /* 0x000fe20000000088 */
[----:B------:R-:W-:Y:S01]  /*123b0*/  @!P4 HFMA2.BF16_V2 R234, -RZ.H0_H0, RZ.H0_H0, -R136.H0_H0 ;  /* 0x200000ffffeac231 */ /* 0x000fe20000340988 */
[----:B------:R-:W-:Y:S02]  /*123c0*/  @!P5 PRMT R137, R232, 0x5410, RZ ;  /* 0x00005410e889d816 */ /* 0x000fe400000000ff */
[----:B------:R-:W-:Y:S02]  /*123d0*/  ISETP.GE.U32.AND P5, PT, R247, R150, PT ;  /* 0x00000096f700720c */ /* 0x000fe40003fa6070 */
[----:B------:R-:W-:Y:S01]  /*123e0*/  LOP3.LUT R150, R191, UR34, RZ, 0x3c, !PT ;  /* 0x00000022bf967c12 */ /* 0x000fe2000f8e3cff */
[----:B------:R4:W-:Y:S01]  /*123f0*/  STG.E.U16 [R182.64+0x30], R137 ;  /* 0x00003089b6007986 */ /* 0x0009e2000c101510 */
[----:B-1----:R-:W-:Y:S01]  /*12400*/  F2FP.BF16.PACK_AB R3, R149, R148 ;  /* 0x000000949503723e */ /* 0x002fe200000010ff */
[----:B------:R-:W-:Y:S01]  /*12410*/  FADD.FTZ R148, R158, R143 ;  /* 0x0000008f9e947221 */ /* 0x000fe20000010000 */
[C---:B--2---:R-:W-:Y:S01]  /*12420*/  F2FP.BF16.PACK_AB R158, R141.reuse, R158 ;  /* 0x0000009e8d9e723e */ /* 0x044fe200000010ff */
[----:B------:R-:W-:Y:S01]  /*12430*/  IMAD.WIDE.U32 R150, R150, -0x326172a9, RZ ;  /* 0xcd9e8d5796967825 */ /* 0x000fe200078e00ff */
[----:B------:R-:W-:Y:S01]  /*12440*/  @!P4 PRMT R136, R234, 0x5410, RZ ;  /* 0x00005410ea88c816 */ /* 0x000fe200000000ff */
[----:B------:R1:W5:Y:S01]  /*12450*/  LDL.LU.64 R190, [R1+0x78] ;  /* 0x0000780001be7983 */ /* 0x0003620000300a00 */
[----:B------:R-:W-:Y:S01]  /*12460*/  PRMT R157, R158, 0x7632, R157 ;  /* 0x000076329e9d7816 */ /* 0x000fe2000000009d */
[----:B------:R-:W-:Y:S01]  /*12470*/  FADD.FTZ R140, R141, R148 ;  /* 0x000000948d8c7221 */ /* 0x000fe20000010000 */
[----:B------:R-:W-:Y:S01]  /*12480*/  LOP3.LUT R143, R151, UR32, R166, 0x96, !PT ;  /* 0x00000020978f7c12 */ /* 0x000fe2000f8e96a6 */
[----:B------:R-:W-:Y:S01]  /*12490*/  FADD.FTZ R149, R149, R152 ;  /* 0x0000009895957221 */ /* 0x000fe20000010000 */
[----:B------:R-:W-:Y:S01]  /*124a0*/  LOP3.LUT R141, R187, UR29, R150, 0x96, !PT ;  /* 0x0000001dbb8d7c12 */ /* 0x000fe2000f8e9696 */
[----:B---3--:R-:W-:Y:S01]  /*124b0*/  IMAD.MOV.U32 R139, RZ, RZ, R163 ;  /* 0x000000ffff8b7224 */ /* 0x008fe200078e00a3 */
[----:B------:R2:W-:Y:S01]  /*124c0*/  STG.E.U16 [R182.64+0x32], R136 ;  /* 0x00003288b6007986 */ /* 0x0005e2000c101510 */
[----:B------:R-:W-:Y:S01]  /*124d0*/  IMAD.WIDE.U32 R152, R143, -0x2daee0ad, RZ ;  /* 0xd2511f538f987825 */ /* 0x000fe200078e00ff */
[----:B------:R-:W-:Y:S03]  /*124e0*/  SHF.R.U32.HI R147, RZ, 0x10, R178 ;  /* 0x00000010ff937819 */ /* 0x000fe600000116b2 */
[----:B------:R-:W-:Y:S01]  /*124f0*/  IMAD.WIDE.U32 R150, R141, -0x2daee0ad, RZ ;  /* 0xd2511f538d967825 */ /* 0x000fe200078e00ff */
[----:B------:R-:W-:Y:S02]  /*12500*/  LOP3.LUT R143, R153, UR27, R154, 0x96, !PT ;  /* 0x0000001b998f7c12 */ /* 0x000fe4000f8e969a */
[----:B------:R-:W-:Y:S01]  /*12510*/  LOP3.LUT R147, R147, 0xff, RZ, 0xc0, !PT ;  /* 0x000000ff93937812 */ /* 0x000fe200078ec0ff */
[----:B----4-:R-:W-:Y:S01]  /*12520*/  IMAD.MOV.U32 R138, RZ, RZ, R162 ;  /* 0x000000ffff8a7224 */ /* 0x010fe200078e00a2 */
[----:B------:R-:W-:Y:S01]  /*12530*/  LOP3.LUT R141, R151, UR30, R152, 0x96, !PT ;  /* 0x0000001e978d7c12 */ /* 0x000fe2000f8e9698 */
[----:B------:R-:W-:Y:S01]  /*12540*/  IMAD.WIDE.U32 R162, R143, -0x326172a9, RZ ;  /* 0xcd9e8d578fa27825 */ /* 0x000fe200078e00ff */
[----:B------:R-:W-:Y:S03]  /*12550*/  PRMT R137, R142, 0x7632, R137 ;  /* 0x000076328e897816 */ /* 0x000fe60000000089 */
[----:B------:R-:W-:Y:S01]  /*12560*/  IMAD.WIDE.U32 R152, R141, -0x326172a9, RZ ;  /* 0xcd9e8d578d987825 */ /* 0x000fe200078e00ff */
[----:B------:R-:W-:Y:S03]  /*12570*/  LOP3.LUT R186, R163, UR4, R186, 0x96, !PT ;  /* 0x00000004a3ba7c12 */ /* 0x000fe6000f8e96ba */
[----:B------:R-:W-:Y:S01]  /*12580*/  FADD.FTZ R140, R159, R140 ;  /* 0x0000008c9f8c7221 */ /* 0x000fe20000010000 */
[----:B------:R-:W-:Y:S01]  /*12590*/  LOP3.LUT R162, R153, UR33, R162, 0x96, !PT ;  /* 0x0000002199a27c12 */ /* 0x000fe2000f8e96a2 */
[----:B------:R-:W-:Y:S01]  /*125a0*/  IMAD.WIDE.U32 R186, R186, -0x2daee0ad, RZ ;  /* 0xd2511f53baba7825 */ /* 0x000fe200078e00ff */
[----:B------:R-:W-:Y:S01]  /*125b0*/  @!P5 HFMA2.BF16_V2 R231, -RZ.H0_H0, RZ.H0_H0, -R137.H0_H0 ;  /* 0x200000ffffe7d231 */ /* 0x000fe20000340989 */
[----:B------:R-:W-:Y:S02]  /*125c0*/  F2FP.BF16.PACK_AB R159, R155, R159 ;  /* 0x0000009f9b9f723e */ /* 0x000fe400000010ff */
[----:B------:R-:W-:Y:S01]  /*125d0*/  IMAD.WIDE.U32 R162, R162, -0x2daee0ad, RZ ;  /* 0xd2511f53a2a27825 */ /* 0x000fe200078e00ff */
[----:B------:R-:W-:Y:S02]  /*125e0*/  LOP3.LUT R150, R187, UR31, R150, 0x96, !PT ;  /* 0x0000001fbb967c12 */ /* 0x000fe4000f8e9696 */
[----:B------:R-:W-:Y:S01]  /*125f0*/  PRMT R153, R158, 0x5410, R157 ;  /* 0x000054109e997816 */ /* 0x000fe2000000009d */
[----:B------:R-:W-:Y:S01]  /*12600*/  IMAD.MOV.U32 R187, RZ, RZ, R139 ;  /* 0x000000ffffbb7224 */ /* 0x000fe200078e008b */
[----:B------:R-:W-:Y:S01]  /*12610*/  LOP3.LUT R166, R163, UR5, R186, 0x96, !PT ;  /* 0x00000005a3a67c12 */ /* 0x000fe2000f8e96ba */
[----:B------:R-:W-:Y:S01]  /*12620*/  IMAD.MOV.U32 R186, RZ, RZ, R138 ;  /* 0x000000ffffba7224 */ /* 0x000fe200078e008a */
[----:B------:R-:W-:Y:S01]  /*12630*/  PRMT R163, R247, 0x7054, R247 ;  /* 0x00007054f7a37816 */ /* 0x000fe200000000f7 */
[----:B------:R-:W-:Y:S01]  /*12640*/  FADD.FTZ R138, R156, R149 ;  /* 0x000000959c8a7221 */ /* 0x000fe20000010000 */
[----:B------:R-:W-:Y:S01]  /*12650*/  LOP3.LUT R149, R178, 0xff, RZ, 0xc0, !PT ;  /* 0x000000ffb2957812 */ /* 0x000fe200078ec0ff */
[----:B------:R-:W-:Y:S01]  /*12660*/  IMAD.WIDE.U32 R150, R150, -0x326172a9, RZ ;  /* 0xcd9e8d5796967825 */ /* 0x000fe200078e00ff */
[----:B------:R-:W-:Y:S03]  /*12670*/  F2FP.BF16.PACK_AB R156, R181, R156 ;  /* 0x0000009cb59c723e */ /* 0x000fe600000010ff */
[----:B------:R-:W-:Y:S01]  /*12680*/  IMAD.WIDE.U32 R166, R166, -0x326172a9, RZ ;  /* 0xcd9e8d57a6a67825 */ /* 0x000fe200078e00ff */
[----:B------:R-:W-:Y:S02]  /*12690*/  LOP3.LUT R161, R151, UR28, R152, 0x96, !PT ;  /* 0x0000001c97a17c12 */ /* 0x000fe4000f8e9698 */
[----:B------:R-:W-:Y:S01]  /*126a0*/  LOP3.LUT R151, R176, 0xff, RZ, 0xc0, !PT ;  /* 0x000000ffb0977812 */ /* 0x000fe200078ec0ff */
[--C-:B------:R-:W-:Y:S01]  /*126b0*/  FADD.FTZ R139, R181, R138.reuse ;  /* 0x0000008ab58b7221 */ /* 0x100fe20000010000 */
[----:B------:R-:W-:Y:S01]  /*126c0*/  PRMT R138, R142, 0x7610, R138 ;  /* 0x000076108e8a7816 */ /* 0x000fe2000000008a */
[----:B------:R-:W-:Y:S01]  /*126d0*/  FADD.FTZ R155, R155, R140 ;  /* 0x0000008c9b9b7221 */ /* 0x000fe20000010000 */
[----:B------:R-:W-:Y:S01]  /*126e0*/  LOP3.LUT R141, R167, UR14, R150, 0x96, !PT ;  /* 0x0000000ea78d7c12 */ /* 0x000fe2000f8e9696 */
[----:B------:R-:W3:Y:S02]  /*126f0*/  MUFU.EX2 R140, R175 ;  /* 0x000000af008c7308 */ /* 0x000ee40000000800 */
[----:B------:R-:W-:Y:S01]  /*12700*/  @!P6 HFMA2.BF16_V2 R236, -RZ.H0_H0, RZ.H0_H0, -R138.H0_H0 ;  /* 0x200000ffffece231 */ /* 0x000fe2000034098a */
[C---:B------:R-:W-:Y:S01]  /*12710*/  LOP3.LUT R148, R141.reuse, 0xff, RZ, 0xc0, !PT ;  /* 0x000000ff8d947812 */ /* 0x040fe200078ec0ff */
[----:B------:R-:W-:Y:S01]  /*12720*/  FADD.FTZ R164, R172, R155 ;  /* 0x0000009baca47221 */ /* 0x000fe20000010000 */
[----:B------:R-:W-:Y:S02]  /*12730*/  LOP3.LUT R143, R141, 0xffff, RZ, 0xc0, !PT ;  /* 0x0000ffff8d8f7812 */ /* 0x000fe400078ec0ff */
[----:B------:R-:W-:Y:S02]  /*12740*/  ISETP.GE.U32.AND P4, PT, R247, R148, PT ;  /* 0x00000094f700720c */ /* 0x000fe40003f86070 */
[----:B------:R-:W-:Y:S01]  /*12750*/  PRMT R148, R138, 0x5410, R137 ;  /* 0x000054108a947816 */ /* 0x000fe20000000089 */
[----:B------:R-:W4:Y:S01]  /*12760*/  MUFU.EX2 R181, R165 ;  /* 0x000000a500b57308 */ /* 0x000f220000000800 */
[----:B------:R-:W-:Y:S02]  /*12770*/  @!P6 PRMT R138, R236, 0x5410, RZ ;  /* 0x00005410ec8ae816 */ /* 0x000fe400000000ff */
[----:B------:R-:W-:Y:S02]  /*12780*/  SHF.R.U32.HI R143, RZ, 0x8, R143 ;  /* 0x00000008ff8f7819 */ /* 0x000fe4000001168f */
[----:B------:R-:W-:Y:S01]  /*12790*/  @!P5 PRMT R137, R231, 0x5410, RZ ;  /* 0x00005410e789d816 */ /* 0x000fe200000000ff */
[----:B------:R1:W-:Y:S01]  /*127a0*/  STG.E.U16 [R184.64+0x30], R138 ;  /* 0x0000308ab8007986 */ /* 0x0003e2000c101510 */
[----:B--2---:R-:W-:Y:S02]  /*127b0*/  LOP3.LUT R136, R143, 0xffff, RZ, 0xc0, !PT ;  /* 0x0000ffff8f887812 */ /* 0x004fe400078ec0ff */
[----:B------:R-:W-:Y:S01]  /*127c0*/  SHF.R.U32.HI R142, RZ, 0x10, R141 ;  /* 0x00000010ff8e7819 */ /* 0x000fe2000001168d */
[----:B------:R-:W2:Y:S01]  /*127d0*/  MUFU.EX2 R143, R173 ;  /* 0x000000ad008f7308 */ /* 0x000ea20000000800 */
[----:B------:R-:W-:Y:S01]  /*127e0*/  ISETP.GE.U32.AND P6, PT, R247, R136, PT ;  /* 0x00000088f700720c */ /* 0x000fe20003fc6070 */
[----:B------:R-:W-:Y:S01]  /*127f0*/  STG.E.U16 [R184.64+0x32], R137 ;  /* 0x00003289b8007986 */ /* 0x000fe2000c101510 */
[C---:B------:R-:W-:Y:S01]  /*12800*/  PRMT R136, R3.reuse, 0x7632, R136 ;  /* 0x0000763203887816 */ /* 0x040fe20000000088 */
[----:B------:R-:W-:Y:S01]  /*12810*/  @!P4 HFMA2.BF16_V2 R230, -RZ.H0_H0, RZ.H0_H0, -R3.H0_H0 ;  /* 0x200000ffffe6c231 */ /* 0x000fe20000340903 */
[----:B------:R-:W-:Y:S01]  /*12820*/  LOP3.LUT R142, R142, 0xff, RZ, 0xc0, !PT ;  /* 0x000000ff8e8e7812 */ /* 0x000fe200078ec0ff */
[----:B---3--:R-:W-:Y:S01]  /*12830*/  FADD.FTZ R160, R140, R139 ;  /* 0x0000008b8ca07221 */ /* 0x008fe20000010000 */
[----:B------:R-:W-:Y:S01]  /*12840*/  PRMT R154, R3, 0x5410, R136 ;  /* 0x00005410039a7816 */ /* 0x000fe20000000088 */
[----:B------:R-:W-:Y:S01]  /*12850*/  IMAD.MOV.U32 R139, RZ, RZ, R189 ;  /* 0x000000ffff8b7224 */ /* 0x000fe200078e00bd */
[C---:B------:R-:W-:Y:S02]  /*12860*/  ISETP.GE.U32.AND P5, PT, R247.reuse, R142, PT ;  /* 0x0000008ef700720c */ /* 0x040fe40003fa6070 */
[----:B------:R-:W-:Y:S01]  /*12870*/  SHF.R.U32.HI R142, RZ, 0x18, R141 ;  /* 0x00000018ff8e7819 */ /* 0x000fe2000001168d */
[----:B------:R-:W-:Y:S01]  /*12880*/  IMAD.MOV.U32 R141, RZ, RZ, R139 ;  /* 0x000000ffff8d7224 */ /* 0x000fe200078e008b */
[----:B------:R-:W-:Y:S01]  /*12890*/  @!P4 PRMT R3, R230, 0x5410, RZ ;  /* 0x00005410e603c816 */ /* 0x000fe200000000ff */
[----:B------:R-:W-:Y:S01]  /*128a0*/  @!P6 HFMA2.BF16_V2 R229, -RZ.H0_H0, RZ.H0_H0, -R136.H0_H0 ;  /* 0x200000ffffe5e231 */ /* 0x000fe20000340988 */
[----:B------:R-:W-:Y:S02]  /*128b0*/  ISETP.GE.U32.AND P4, PT, R247, R142, PT ;  /* 0x0000008ef700720c */ /* 0x000fe40003f86070 */
[----:B------:R-:W-:Y:S01]  /*128c0*/  SHF.R.U32.HI R141, RZ, 0x18, R176 ;  /* 0x00000018ff8d7819 */ /* 0x000fe200000116b0 */
[----:B------:R3:W-:Y:S01]  /*128d0*/  STG.E.U16 [R182.64+0x40], R3 ;  /* 0x00004003b6007986 */ /* 0x0007e2000c101510 */
[----:B------:R-:W-:Y:S02]  /*128e0*/  @!P6 PRMT R136, R229, 0x5410, RZ ;  /* 0x00005410e588e816 */ /* 0x000fe400000000ff */
[----:B----4-:R-:W-:Y:S01]  /*128f0*/  F2FP.BF16.PACK_AB R180, R181, R170 ;  /* 0x000000aab5b4723e */ /* 0x010fe200000010ff */
[----:B------:R-:W-:Y:S01]  /*12900*/  @!P5 HFMA2.BF16_V2 R228, -RZ.H0_H0, RZ.H0_H0, -R158.H0_H0 ;  /* 0x200000ffffe4d231 */ /* 0x000fe2000034099e */
[C---:B-1----:R-:W-:Y:S01]  /*12910*/  LOP3.LUT R138, R166.reuse, 0xff, RZ, 0xc0, !PT ;  /* 0x000000ffa68a7812 */ /* 0x042fe200078ec0ff */
[----:B------:R-:W-:Y:S01]  /*12920*/  STG.E.U16 [R182.64+0x42], R136 ;  /* 0x00004288b6007986 */ /* 0x000fe2000c101510 */
[C---:B--2---:R-:W-:Y:S01]  /*12930*/  F2FP.BF16.PACK_AB R173, R143.reuse, R140 ;  /* 0x0000008c8fad723e */ /* 0x044fe200000010ff */
[----:B------:R-:W-:Y:S01]  /*12940*/  FADD.FTZ R160, R143, R160 ;  /* 0x000000a08fa07221 */ /* 0x000fe20000010000 */
[----:B------:R-:W-:Y:S01]  /*12950*/  ISETP.GE.U32.AND P0, PT, R247, R138, PT ;  /* 0x0000008af700720c */ /* 0x000fe20003f06070 */
[----:B------:R-:W-:Y:S01]  /*12960*/  @!P4 HFMA2.BF16_V2 R227, -RZ.H0_H0, RZ.H0_H0, -R157.H0_H0 ;  /* 0x200000ffffe3c231 */ /* 0x000fe2000034099d */
[----:B------:R-:W-:Y:S02]  /*12970*/  LOP3.LUT R138, R166, 0xffff, RZ, 0xc0, !PT ;  /* 0x0000ffffa68a7812 */ /* 0x000fe400078ec0ff */
[----:B------:R-:W-:Y:S02]  /*12980*/  @!P5 PRMT R158, R228, 0x5410, RZ ;  /* 0x00005410e49ed816 */ /* 0x000fe400000000ff */
[----:B------:R-:W-:Y:S02]  /*12990*/  SHF.R.U32.HI R138, RZ, 0x8, R138 ;  /* 0x00000008ff8a7819 */ /* 0x000fe4000001168a */
[----:B------:R-:W-:Y:S01]  /*129a0*/  @!P4 PRMT R157, R227, 0x5410, RZ ;  /* 0x00005410e39dc816 */ /* 0x000fe200000000ff */
[----:B------:R1:W-:Y:S01]  /*129b0*/  STG.E.U16 [R184.64+0x40], R158 ;  /* 0x0000409eb8007986 */ /* 0x0003e2000c101510 */
[----:B------:R-:W-:Y:S02]  /*129c0*/  LOP3.LUT R138, R138, 0xffff, RZ, 0xc0, !PT ;  /* 0x0000ffff8a8a7812 */ /* 0x000fe400078ec0ff */
[----:B------:R-:W-:Y:S01]  /*129d0*/  PRMT R177, R180, 0x7632, R177 ;  /* 0x00007632b4b17816 */ /* 0x000fe200000000b1 */
[----:B------:R-:W-:Y:S01]  /*129e0*/  STG.E.U16 [R184.64+0x42], R157 ;  /* 0x0000429db8007986 */ /* 0x000fe2000c101510 */
[----:B------:R-:W-:Y:S01]  /*129f0*/  ISETP.GE.U32.AND P6, PT, R247, R138, PT ;  /* 0x0000008af700720c */ /* 0x000fe20003fc6070 */
[----:B------:R-:W-:Y:S01]  /*12a00*/  IMAD.MOV.U32 R138, RZ, RZ, R188 ;  /* 0x000000ffff8a7224 */ /* 0x000fe200078e00bc */
[----:B------:R-:W-:Y:S01]  /*12a10*/  @!P0 HFMA2.BF16_V2 R226, -RZ.H0_H0, RZ.H0_H0, -R156.H0_H0 ;  /* 0x200000ffffe28231 */ /* 0x000fe2000034099c */
[----:B------:R2:W5:Y:S01]  /*12a20*/  LDL.LU.64 R188, [R1+0x70] ;  /* 0x0000700001bc7983 */ /* 0x0005620000300a00 */
[C---:B---3--:R-:W-:Y:S01]  /*12a30*/  PRMT R3, R156.reuse, 0x7632, R3 ;  /* 0x000076329c037816 */ /* 0x048fe20000000003 */
[----:B------:R-:W-:Y:S01]  /*12a40*/  IMAD.MOV.U32 R140, RZ, RZ, R138 ;  /* 0x000000ffff8c7224 */ /* 0x000fe200078e008a */
[----:B------:R-:W-:Y:S02]  /*12a50*/  SHF.R.U32.HI R138, RZ, 0x10, R166 ;  /* 0x00000010ff8a7819 */ /* 0x000fe400000116a6 */
[----:B------:R-:W-:Y:S02]  /*12a60*/  PRMT R152, R156, 0x5410, R3 ;  /* 0x000054109c987816 */ /* 0x000fe40000000003 */
[----:B------:R-:W-:Y:S02]  /*12a70*/  LOP3.LUT R139, R187, UR14, R140, 0x96, !PT ;  /* 0x0000000ebb8b7c12 */ /* 0x000fe4000f8e968c */
[----:B------:R-:W-:Y:S01]  /*12a80*/  LOP3.LUT R138, R138, 0xff, RZ, 0xc0, !PT ;  /* 0x000000ff8a8a7812 */ /* 0x000fe200078ec0ff */
[----:B------:R-:W-:Y:S01]  /*12a90*/  @!P6 HFMA2.BF16_V2 R219, -RZ.H0_H0, RZ.H0_H0, -R3.H0_H0 ;  /* 0x200000ffffdbe231 */ /* 0x000fe20000340903 */
[----:B------:R-:W-:Y:S02]  /*12aa0*/  LOP3.LUT R137, R139, 0xffff, RZ, 0xc0, !PT ;  /* 0x0000ffff8b897812 */ /* 0x000fe400078ec0ff */
[C---:B------:R-:W-:Y:S02]  /*12ab0*/  ISETP.GE.U32.AND P5, PT, R247.reuse, R138, PT ;  /* 0x0000008af700720c */ /* 0x040fe40003fa6070 */
[----:B------:R-:W-:Y:S02]  /*12ac0*/  SHF.R.U32.HI R138, RZ, 0x18, R166 ;  /* 0x00000018ff8a7819 */ /* 0x000fe400000116a6 */
[----:B------:R-:W-:Y:S02]  /*12ad0*/  SHF.R.U32.HI R137, RZ, 0x8, R137 ;  /* 0x00000008ff897819 */ /* 0x000fe40000011689 */
[----:B------:R-:W-:Y:S01]  /*12ae0*/  ISETP.GE.U32.AND P4, PT, R247, R138, PT ;  /* 0x0000008af700720c */ /* 0x000fe20003f86070 */
[----:B-1----:R-:W-:Y:S01]  /*12af0*/  FADD.FTZ R158, R169, R160 ;  /* 0x000000a0a99e7221 */ /* 0x002fe20000010000 */
[----:B------:R-:W-:Y:S02]  /*12b00*/  LOP3.LUT R138, R139, 0xff, RZ, 0xc0, !PT ;  /* 0x000000ff8b8a7812 */ /* 0x000fe400078ec0ff */
[--C-:B------:R-:W-:Y:S02]  /*12b10*/  SHF.R.U32.HI R140, RZ, 0x18, R186.reuse ;  /* 0x00000018ff8c7819 */ /* 0x100fe400000116ba */
[----:B------:R-:W-:Y:S01]  /*12b20*/  PRMT R137, R138, 0x5410, R137 ;  /* 0x000054108a897816 */ /* 0x000fe20000000089 */
[----:B------:R-:W-:Y:S01]  /*12b30*/  @!P5 HFMA2.BF16_V2 R221, -RZ.H0_H0, RZ.H0_H0, -R159.H0_H0 ;  /* 0x200000ffffddd231 */ /* 0x000fe2000034099f */
[--C-:B------:R-:W-:Y:S02]  /*12b40*/  SHF.R.U32.HI R138, RZ, 0x10, R139.reuse ;  /* 0x00000010ff8a7819 */ /* 0x100fe4000001168b */
[----:B------:R-:W-:Y:S01]  /*12b50*/  SHF.R.U32.HI R139, RZ, 0x18, R139 ;  /* 0x00000018ff8b7819 */ /* 0x000fe2000001168b */
[--C-:B------:R-:W-:Y:S01]  /*12b60*/  HSET2.LE.AND R137, R137, R163.reuse, PT ;  /* 0x000000a389897233 */ /* 0x100fe20003803000 */
[----:B------:R-:W-:Y:S02]  /*12b70*/  LOP3.LUT R138, R138, 0xff, RZ, 0xc0, !PT ;  /* 0x000000ff8a8a7812 */ /* 0x000fe400078ec0ff */
[----:B------:R-:W-:Y:S02]  /*12b80*/  @!P6 PRMT R3, R219, 0x5410, RZ ;  /* 0x00005410db03e816 */ /* 0x000fe400000000ff */
[----:B------:R-:W-:Y:S02]  /*12b90*/  PRMT R136, R138, 0x5410, R139 ;  /* 0x000054108a887816 */ /* 0x000fe4000000008b */
[C---:B------:R-:W-:Y:S01]  /*12ba0*/  LOP3.LUT R139, R186.reuse, 0xffff, RZ, 0xc0, !PT ;  /* 0x0000ffffba8b7812 */ /* 0x040fe200078ec0ff */
[----:B------:R-:W-:Y:S01]  /*12bb0*/  STG.E.U16 [R182.64+0x52], R3 ;  /* 0x00005203b6007986 */ /* 0x000fe2000c101510 */
[----:B------:R-:W-:Y:S01]  /*12bc0*/  LOP3.LUT R138, R186, 0xff, RZ, 0xc0, !PT ;  /* 0x000000ffba8a7812 */ /* 0x000fe200078ec0ff */
[--C-:B------:R-:W-:Y:S01]  /*12bd0*/  HSET2.LE.AND R136, R136, R163.reuse, PT ;  /* 0x000000a388887233 */ /* 0x100fe20003803000 */
[----:B------:R-:W-:Y:S02]  /*12be0*/  SHF.R.U32.HI R139, RZ, 0x8, R139 ;  /* 0x00000008ff8b7819 */ /* 0x000fe4000001168b */
[----:B------:R-:W-:Y:S02]  /*12bf0*/  LOP3.LUT R132, R137, R132, RZ, 0xc0, !PT ;  /* 0x0000008489847212 */ /* 0x000fe400078ec0ff */
[----:B------:R-:W-:Y:S02]  /*12c00*/  PRMT R138, R138, 0x5410, R139 ;  /* 0x000054108a8a7816 */ /* 0x000fe4000000008b */
[----:B------:R-:W-:Y:S01]  /*12c10*/  SHF.R.U32.HI R139, RZ, 0x10, R186 ;  /* 0x00000010ff8b7819 */ /* 0x000fe200000116ba */
[----:B------:R-:W-:Y:S01]  /*12c20*/  IMAD.WIDE.U32 R186, R161, -0x2daee0ad, RZ ;  /* 0xd2511f53a1ba7825 */ /* 0x000fe200078e00ff */
[----:B------:R-:W-:Y:S01]  /*12c30*/  LOP3.LUT R133, R136, R133, RZ, 0xc0, !PT ;  /* 0x0000008588857212 */ /* 0x000fe200078ec0ff */
[--C-:B------:R-:W-:Y:S01]  /*12c40*/  HSET2.LE.AND R137, R138, R163.reuse, PT ;  /* 0x000000a38a897233 */ /* 0x100fe20003803000 */
[----:B------:R-:W-:Y:S02]  /*12c50*/  LOP3.LUT R139, R139, 0xff, RZ, 0xc0, !PT ;  /* 0x000000ff8b8b7812 */ /* 0x000fe400078ec0ff */
[----:B------:R-:W-:Y:S02]  /*12c60*/  @!P0 PRMT R156, R226, 0x5410, RZ ;  /* 0x00005410e29c8816 */ /* 0x000fe400000000ff */
[----:B------:R-:W-:Y:S02]  /*12c70*/  PRMT R140, R139, 0x5410, R140 ;  /* 0x000054108b8c7816 */ /* 0x000fe4000000008c */
[----:B------:R-:W-:Y:S01]  /*12c80*/  LOP3.LUT R134, R137, R134, RZ, 0xc0, !PT ;  /* 0x0000008689867212 */ /* 0x000fe200078ec0ff */
[----:B------:R-:W-:Y:S01]  /*12c90*/  STG.E.U16 [R182.64+0x50], R156 ;  /* 0x0000509cb6007986 */ /* 0x000fe2000c101510 */
[----:B------:R-:W-:Y:S01]  /*12ca0*/  ISETP.NE.AND P0, PT, R174, RZ, PT ;  /* 0x000000ffae00720c */ /* 0x000fe20003f05270 */
[--C-:B------:R-:W-:Y:S01]  /*12cb0*/  HSET2.LE.AND R140, R140, R163.reuse, PT ;  /* 0x000000a38c8c7233 */ /* 0x100fe20003803000 */
[----:B------:R-:W-:Y:S01]  /*12cc0*/  PRMT R174, R173, 0x7632, R174 ;  /* 0x00007632adae7816 */ /* 0x000fe200000000ae */
[----:B------:R-:W1:Y:S03]  /*12cd0*/  LDSM.16.MT88.4 R136, [R208+0x10000] ;  /* 0x01000000d088783b */ /* 0x000e660000004200 */
[----:B------:R-:W-:Y:S02]  /*12ce0*/  LOP3.LUT R135, R140, R135, RZ, 0xc0, !PT ;  /* 0x000000878c877212 */ /* 0x000fe400078ec0ff */
[----:B------:R-:W-:Y:S02]  /*12cf0*/  LOP3.LUT R140, R178, 0xffff, RZ, 0xc0, !PT ;  /* 0x0000ffffb28c7812 */ /* 0x000fe400078ec0ff */
[----:B------:R-:W3:Y:S01]  /*12d00*/  MUFU.EX2 R179, R168 ;  /* 0x000000a800b37308 */ /* 0x000ee20000000800 */
[----:B------:R-:W-:Y:S02]  /*12d10*/  SHF.R.U32.HI R178, RZ, 0x18, R178 ;  /* 0x00000018ffb27819 */ /* 0x000fe400000116b2 */
[----:B------:R-:W-:Y:S02]  /*12d20*/  SHF.R.U32.HI R140, RZ, 0x8, R140 ;  /* 0x00000008ff8c7819 */ /* 0x000fe4000001168c */
[----:B------:R-:W-:Y:S02]  /*12d30*/  PRMT R178, R147, 0x5410, R178 ;  /* 0x0000541093b27816 */ /* 0x000fe400000000b2 */
[----:B------:R-:W-:Y:S02]  /*12d40*/  PRMT R149, R149, 0x5410, R140 ;  /* 0x0000541095957816 */ /* 0x000fe4000000008c */
[----:B------:R-:W-:Y:S04]  /*12d50*/  LOP3.LUT R140, R176, 0xffff, RZ, 0xc0, !PT ;  /* 0x0000ffffb08c7812 */ /* 0x000fe800078ec0ff */
[----:B------:R-:W-:Y:S04]  /*12d60*/  SHF.R.U32.HI R142, RZ, 0x8, R140 ;  /* 0x00000008ff8e7819 */ /* 0x000fe8000001168c */
[----:B------:R-:W-:Y:S01]  /*12d70*/  PRMT R151, R151, 0x5410, R142 ;  /* 0x0000541097977816 */ /* 0x000fe2000000008e */
        /* <DEDUP_REMOVED lines=45> */
[C---:B-1----:R-:W-:Y:S07]  /*13050*/  HMMA.16816.F32.BF16 R124, R132.reuse, R136, R124 ;  /* 0x00000088847c723c */ /* 0x042fee000004187c */
[----:B------:R-:W-:Y:S01]  /*13060*/  SHF.R.U32.HI R136, RZ, 0x10, R176 ;  /* 0x00000010ff887819 */ /* 0x000fe200000116b0 */
[----:B------:R-:W-:Y:S01]  /*13070*/  HMMA.16816.F32.BF16 R128, R132, R138, R128 ;  /* 0x0000008a8480723c */ /* 0x000fe20000041880 */
[----:B------:R-:W-:Y:S03]  /*13080*/  F2FP.BF16.PACK_AB R176, R171, R172 ;  /* 0x000000acabb0723e */ /* 0x000fe600000010ff */
[----:B------:R-:W-:Y:S02]  /*13090*/  LOP3.LUT R140, R136, 0xff, RZ, 0xc0, !PT ;  /* 0x000000ff888c7812 */ /* 0x000fe400078ec0ff */
[----:B------:R-:W1:Y:S01]  /*130a0*/  LDSM.16.MT88.4 R136, [R208+0x10800] ;  /* 0x01080000d088783b */ /* 0x000e620000004200 */
[--C-:B------:R-:W-:Y:S01]  /*130b0*/  HSET2.LE.AND R133, R151, R163.reuse, PT ;  /* 0x000000a397857233 */ /* 0x100fe20003803000 */
[----:B------:R-:W-:Y:S01]  /*130c0*/  PRMT R134, R140, 0x5410, R141 ;  /* 0x000054108c867816 */ /* 0x000fe2000000008d */
[--C-:B------:R-:W-:Y:S03]  /*130d0*/  HSET2.LE.AND R135, R149, R163.reuse, PT ;  /* 0x000000a395877233 */ /* 0x100fe60003803000 */
[----:B------:R-:W-:Y:S01]  /*130e0*/  LOP3.LUT R132, R133, R146, RZ, 0xc0, !PT ;  /* 0x0000009285847212 */ /* 0x000fe200078ec0ff */
[--C-:B------:R-:W-:Y:S01]  /*130f0*/  HSET2.LE.AND R134, R134, R163.reuse, PT ;  /* 0x000000a386867233 */ /* 0x100fe20003803000 */
[----:B------:R-:W4:Y:S01]  /*13100*/  LDSM.16.MT88.4 R140, [R206+0x10800] ;  /* 0x01080000ce8c783b */ /* 0x000f220000004200 */
[----:B------:R-:W-:Y:S02]  /*13110*/  PRMT R172, R159, 0x7632, R172 ;  /* 0x000076329fac7816 */ /* 0x000fe400000000ac */
[----:B------:R-:W-:Y:S02]  /*13120*/  PRMT R3, R176, 0x7632, R3 ;  /* 0x00007632b0037816 */ /* 0x000fe40000000003 */
[----:B------:R-:W-:Y:S01]  /*13130*/  LOP3.LUT R133, R134, R145, RZ, 0xc0, !PT ;  /* 0x0000009186857212 */ /* 0x000fe200078ec0ff */
[----:B------:R-:W-:Y:S01]  /*13140*/  @!P4 HFMA2.BF16_V2 R224, -RZ.H0_H0, RZ.H0_H0, -R172.H0_H0 ;  /* 0x200000ffffe0c231 */ /* 0x000fe200003409ac */
[----:B------:R-:W-:Y:S01]  /*13150*/  LOP3.LUT R134, R135, R144, RZ, 0xc0, !PT ;  /* 0x0000009087867212 */ /* 0x000fe200078ec0ff */
[----:B------:R-:W-:Y:S01]  /*13160*/  HSET2.LE.AND R135, R178, R163, PT ;  /* 0x000000a3b2877233 */ /* 0x000fe20003803000 */
[----:B------:R-:W2:Y:S01]  /*13170*/  LDSM.16.MT88.4 R144, [R205+0x10800] ;  /* 0x01080000cd90783b */ /* 0x000ea20000004200 */
[----:B---3--:R-:W-:Y:S03]  /*13180*/  F2FP.BF16.PACK_AB R178, R179, R169 ;  /* 0x000000a9b3b2723e */ /* 0x008fe600000010ff */
[----:B------:R-:W-:Y:S02]  /*13190*/  LOP3.LUT R135, R135, R148, RZ, 0xc0, !PT ;  /* 0x0000009487877212 */ /* 0x000fe400078ec0ff */
[----:B------:R-:W-:Y:S05]  /*131a0*/  PRMT R175, R178, 0x7632, R175 ;  /* 0x00007632b2af7816 */ /* 0x000fea00000000af */
[C---:B-1----:R-:W-:Y:S08]  /*131b0*/  HMMA.16816.F32.BF16 R4, R132.reuse, R136, R4 ;  /* 0x000000888404723c */ /* 0x042ff00000041804 */
[C---:B------:R-:W-:Y:S01]  /*131c0*/  HMMA.16816.F32.BF16 R8, R132.reuse, R138, R8 ;  /* 0x0000008a8408723c */ /* 0x040fe20000041808 */
[----:B------:R-:W1:Y:S07]  /*131d0*/  LDSM.16.MT88.4 R136, [R204+0x10800] ;  /* 0x01080000cc88783b */ /* 0x000e6e0000004200 */
[C---:B----4-:R-:W-:Y:S08]  /*131e0*/  HMMA.16816.F32.BF16 R12, R132.reuse, R140, R12 ;  /* 0x0000008c840c723c */ /* 0x050ff0000004180c */
        /* <DEDUP_REMOVED lines=35> */
[C---:B---3--:R-:W-:Y:S07]  /*13420*/  HMMA.16816.F32.BF16 R108, R132.reuse, R140, R108 ;  /* 0x0000008c846c723c */ /* 0x048fee000004186c */
[----:B------:R-:W-:Y:S01]  /*13430*/  LOP3.LUT R141, R167, UR14, R150, 0x96, !PT ;  /* 0x0000000ea78d7c12 */ /* 0x000fe2000f8e9696 */
[C---:B------:R-:W-:Y:S01]  /*13440*/  HMMA.16816.F32.BF16 R112, R132.reuse, R142, R112 ;  /* 0x0000008e8470723c */ /* 0x040fe20000041870 */
[----:B------:R-:W3:Y:S03]  /*13450*/  LDSM.16.MT88.4 R148, [R208+0x11000] ;  /* 0x01100000d094783b */ /* 0x000ee60000004200 */
[C---:B------:R-:W-:Y:S02]  /*13460*/  LOP3.LUT R140, R166.reuse, 0xffff, RZ, 0xc0, !PT ;  /* 0x0000ffffa68c7812 */ /* 0x040fe400078ec0ff */
[----:B------:R-:W-:Y:S02]  /*13470*/  SHF.R.U32.HI R167, RZ, 0x18, R186 ;  /* 0x00000018ffa77819 */ /* 0x000fe400000116ba */
[C---:B--2---:R-:W-:Y:S01]  /*13480*/  HMMA.16816.F32.BF16 R116, R132.reuse, R144, R116 ;  /* 0x000000908474723c */ /* 0x044fe20000041874 */
[--C-:B------:R-:W-:Y:S03]  /*13490*/  SHF.R.U32.HI R142, RZ, 0x10, R166.reuse ;  /* 0x00000010ff8e7819 */ /* 0x100fe600000116a6 */
[----:B------:R-:W-:Y:S02]  /*134a0*/  LOP3.LUT R143, R166, 0xff, RZ, 0xc0, !PT ;  /* 0x000000ffa68f7812 */ /* 0x000fe400078ec0ff */
[----:B------:R-:W-:Y:S02]  /*134b0*/  SHF.R.U32.HI R166, RZ, 0x18, R166 ;  /* 0x00000018ffa67819 */ /* 0x000fe400000116a6 */
[C---:B------:R-:W-:Y:S01]  /*134c0*/  HMMA.16816.F32.BF16 R120, R132.reuse, R146, R120 ;  /* 0x000000928478723c */ /* 0x040fe20000041878 */
[C---:B------:R-:W-:Y:S03]  /*134d0*/  LOP3.LUT R144, R141.reuse, 0xffff, RZ, 0xc0, !PT ;  /* 0x0000ffff8d907812 */ /* 0x040fe600078ec0ff */
[----:B------:R-:W-:Y:S02]  /*134e0*/  LOP3.LUT R145, R142, 0xff, RZ, 0xc0, !PT ;  /* 0x000000ff8e917812 */ /* 0x000fe400078ec0ff */
[----:B------:R-:W-:Y:S02]  /*134f0*/  SHF.R.U32.HI R140, RZ, 0x8, R140 ;  /* 0x00000008ff8c7819 */ /* 0x000fe4000001168c */
[----:B------:R-:W-:Y:S01]  /*13500*/  SHF.R.U32.HI R163, RZ, 0x8, R144 ;  /* 0x00000008ffa37819 */ /* 0x000fe20000011690 */
[C---:B-1----:R-:W-:Y:S03]  /*13510*/  HMMA.16816.F32.BF16 R124, R132.reuse, R136, R124 ;  /* 0x00000088847c723c */ /* 0x042fe6000004187c */
[----:B------:R-:W-:Y:S02]  /*13520*/  LOP3.LUT R142, R141, 0xff, RZ, 0xc0, !PT ;  /* 0x000000ff8d8e7812 */ /* 0x000fe400078ec0ff */
[----:B------:R-:W-:Y:S02]  /*13530*/  PRMT R140, R143, 0x5410, R140 ;  /* 0x000054108f8c7816 */ /* 0x000fe4000000008c */
[----:B------:R-:W-:Y:S01]  /*13540*/  PRMT R143, R145, 0x5410, R166 ;  /* 0x00005410918f7816 */ /* 0x000fe200000000a6 */
[----:B------:R-:W-:Y:S01]  /*13550*/  HMMA.16816.F32.BF16 R128, R132, R138, R128 ;  /* 0x0000008a8480723c */ /* 0x000fe20000041880 */
[----:B------:R-:W-:Y:S01]  /*13560*/  PRMT R142, R142, 0x5410, R163 ;  /* 0x000054108e8e7816 */ /* 0x000fe200000000a3 */
[----:B------:R-:W1:Y:S02]  /*13570*/  LDSM.16.MT88.4 R144, [R206+0x11000] ;  /* 0x01100000ce90783b */ /* 0x000e640000004200 */
[--C-:B------:R-:W-:Y:S02]  /*13580*/  SHF.R.U32.HI R163, RZ, 0x10, R141.reuse ;  /* 0x00000010ffa37819 */ /* 0x100fe4000001168d */
[----:B------:R-:W-:Y:S02]  /*13590*/  SHF.R.U32.HI R141, RZ, 0x18, R141 ;  /* 0x00000018ff8d7819 */ /* 0x000fe4000001168d */
[----:B------:R-:W-:Y:S01]  /*135a0*/  LOP3.LUT R166, R163, 0xff, RZ, 0xc0, !PT ;  /* 0x000000ffa3a67812 */ /* 0x000fe200078ec0ff */
[----:B------:R-:W-:Y:S03]  /*135b0*/  FADD.FTZ R163, R171, R164 ;  /* 0x000000a4aba37221 */ /* 0x000fe60000010000 */
[----:B------:R-:W-:Y:S01]  /*135c0*/  PRMT R171, R247, 0x7054, R247 ;  /* 0x00007054f7ab7816 */ /* 0x000fe200000000f7 */
[----:B------:R-:W-:Y:S01]  /*135d0*/  FADD.FTZ R157, R170, R163 ;  /* 0x000000a3aa9d7221 */ /* 0x000fe20000010000 */
[----:B------:R-:W-:Y:S02]  /*135e0*/  PRMT R155, R166, 0x5410, R141 ;  /* 0x00005410a69b7816 */ /* 0x000fe4000000008d */
[----:B------:R-:W-:Y:S01]  /*135f0*/  PRMT R132, R159, 0x5410, R172 ;  /* 0x000054109f847816 */ /* 0x000fe200000000ac */
[--C-:B------:R-:W-:Y:S01]  /*13600*/  HSET2.LE.AND R143, R143, R171.reuse, PT ;  /* 0x000000ab8f8f7233 */ /* 0x100fe20003803000 */
[----:B------:R-:W-:Y:S01]  /*13610*/  @!P5 PRMT R159, R221, 0x5410, RZ ;  /* 0x00005410dd9fd816 */ /* 0x000fe200000000ff */
[--C-:B------:R-:W-:Y:S01]  /*13620*/  HSET2.LE.AND R141, R142, R171.reuse, PT ;  /* 0x000000ab8e8d7233 */ /* 0x100fe20003803000 */
[----:B------:R-:W-:Y:S01]  /*13630*/  @!P4 PRMT R172, R224, 0x5410, RZ ;  /* 0x00005410e0acc816 */ /* 0x000fe200000000ff */
[--C-:B------:R-:W-:Y:S01]  /*13640*/  HSET2.LE.AND R136, R155, R171.reuse, PT ;  /* 0x000000ab9b887233 */ /* 0x100fe20003803000 */
[----:B------:R-:W-:Y:S01]  /*13650*/  LOP3.LUT R143, R143, R132, RZ, 0xc0, !PT ;  /* 0x000000848f8f7212 */ /* 0x000fe200078ec0ff */
[--C-:B------:R-:W-:Y:S01]  /*13660*/  HSET2.LE.AND R137, R140, R171.reuse, PT ;  /* 0x000000ab8c897233 */ /* 0x100fe20003803000 */
[----:B------:R-:W2:Y:S01]  /*13670*/  LDSM.16.MT88.4 R132, [R205+0x11000] ;  /* 0x01100000cd84783b */ /* 0x000ea20000004200 */
[----:B------:R-:W-:Y:S02]  /*13680*/  LOP3.LUT R140, R141, R154, RZ, 0xc0, !PT ;  /* 0x0000009a8d8c7212 */ /* 0x000fe400078ec0ff */
[----:B------:R-:W-:Y:S02]  /*13690*/  LOP3.LUT R141, R136, R153, RZ, 0xc0, !PT ;  /* 0x00000099888d7212 */ /* 0x000fe400078ec0ff */
[----:B------:R-:W-:Y:S02]  /*136a0*/  LOP3.LUT R142, R137, R152, RZ, 0xc0, !PT ;  /* 0x00000098898e7212 */ /* 0x000fe400078ec0ff */
[----:B------:R-:W-:Y:S01]  /*136b0*/  PRMT R164, R173, 0x5410, R174 ;  /* 0x00005410ada47816 */ /* 0x000fe200000000ae */
[----:B------:R-:W4:Y:S01]  /*136c0*/  LDSM.16.MT88.4 R136, [R204+0x11000] ;  /* 0x01100000cc88783b */ /* 0x000f220000004200 */
[C---:B------:R-:W-:Y:S03]  /*136d0*/  LOP3.LUT R166, R186.reuse, 0xff, RZ, 0xc0, !PT ;  /* 0x000000ffbaa67812 */ /* 0x040fe600078ec0ff */
[C---:B---3--:R-:W-:Y:S04]  /*136e0*/  HMMA.16816.F32.BF16 R4, R140.reuse, R148, R4 ;  /* 0x000000948c04723c */ /* 0x048fe80000041804 */
[----:B------:R-:W-:Y:S04]  /*136f0*/  LDSM.16.MT88.4 R152, [R206+0x13000] ;  /* 0x01300000ce98783b */ /* 0x000fe80000004200 */
[C---:B------:R-:W-:Y:S04]  /*13700*/  HMMA.16816.F32.BF16 R8, R140.reuse, R150, R8 ;  /* 0x000000968c08723c */ /* 0x040fe80000041808 */
[----:B------:R-:W3:Y:S04]  /*13710*/  LDSM.16.MT88.4 R148, [R208+0x13000] ;  /* 0x01300000d094783b */ /* 0x000ee80000004200 */
[C---:B-1----:R-:W-:Y:S04]  /*13720*/  HMMA.16816.F32.BF16 R12, R140.reuse, R144, R12 ;  /* 0x000000908c0c723c */ /* 0x042fe8000004180c */
[----:B------:R-:W-:Y:S04]  /*13730*/  STG.E.U16 [R184.64+0x52], R172 ;  /* 0x000052acb8007986 */ /* 0x000fe8000c101510 */
[C---:B------:R-:W-:Y:S01]  /*13740*/  HMMA.16816.F32.BF16 R16, R140.reuse, R146, R16 ;  /* 0x000000928c10723c */ /* 0x040fe20000041810 */
[----:B------:R-:W1:Y:S07]  /*13750*/  LDSM.16.MT88.4 R144, [R205+0x13000] ;  /* 0x01300000cd90783b */ /* 0x000e6e0000004200 */
[C---:B--2---:R-:W-:Y:S01]  /*13760*/  HMMA.16816.F32.BF16 R20, R140.reuse, R132, R20 ;  /* 0x000000848c14723c */ /* 0x044fe20000041814 */
[----:B------:R-:W-:Y:S07]  /*13770*/  STG.E.U16 [R184.64+0x50], R159 ;  /* 0x0000509fb8007986 */ /* 0x000fee000c101510 */
        /* <DEDUP_REMOVED lines=20> */
[C---:B---3--:R-:W-:Y:S07]  /*138c0*/  HMMA.16816.F32.BF16 R76, R140.reuse, R148, R76 ;  /* 0x000000948c4c723c */ /* 0x048fee000004184c */
[C-C-:B------:R-:W-:Y:S01]  /*138d0*/  LOP3.LUT R148, R187.reuse, UR13, R162.reuse, 0x96, !PT ;  /* 0x0000000dbb947c12 */ /* 0x140fe2000f8e96a2 */
[C---:B------:R-:W-:Y:S01]  /*138e0*/  HMMA.16816.F32.BF16 R80, R140.reuse, R150, R80 ;  /* 0x000000968c50723c */ /* 0x040fe20000041850 */
[----:B------:R-:W-:Y:S03]  /*138f0*/  LOP3.LUT R162, R187, UR13, R162, 0x96, !PT ;  /* 0x0000000dbba27c12 */ /* 0x000fe6000f8e96a2 */
[----:B------:R-:W-:Y:S03]  /*13900*/  LOP3.LUT R149, R186, 0xffff, RZ, 0xc0, !PT ;  /* 0x0000ffffba957812 */ /* 0x000fe600078ec0ff */
[----:B------:R-:W-:Y:S01]  /*13910*/  LOP3.LUT R150, R148, 0xffff, RZ, 0xc0, !PT ;  /* 0x0000ffff94967812 */ /* 0x000fe200078ec0ff */
[C---:B------:R-:W-:Y:S01]  /*13920*/  HMMA.16816.F32.BF16 R84, R140.reuse, R152, R84 ;  /* 0x000000988c54723c */ /* 0x040fe20000041854 */
[----:B------:R-:W-:Y:S03]  /*13930*/  SHF.R.U32.HI R149, RZ, 0x8, R149 ;  /* 0x00000008ff957819 */ /* 0x000fe60000011695 */
[----:B------:R-:W-:Y:S02]  /*13940*/  SHF.R.U32.HI R150, RZ, 0x8, R150 ;  /* 0x00000008ff967819 */ /* 0x000fe40000011696 */
[----:B------:R-:W-:Y:S02]  /*13950*/  PRMT R166, R166, 0x5410, R149 ;  /* 0x00005410a6a67816 */ /* 0x000fe40000000095 */
[C---:B------:R-:W-:Y:S01]  /*13960*/  HMMA.16816.F32.BF16 R88, R140.reuse, R154, R88 ;  /* 0x0000009a8c58723c */ /* 0x040fe20000041858 */
[----:B------:R-:W-:Y:S03]  /*13970*/  SHF.R.U32.HI R149, RZ, 0x10, R186 ;  /* 0x00000010ff957819 */ /* 0x000fe600000116ba */
[--C-:B------:R-:W-:Y:S01]  /*13980*/  HSET2.LE.AND R166, R166, R171.reuse, PT ;  /* 0x000000aba6a67233 */ /* 0x100fe20003803000 */
[C---:B------:R-:W-:Y:S02]  /*13990*/  LOP3.LUT R152, R162.reuse, 0xff, RZ, 0xc0, !PT ;  /* 0x000000ffa2987812 */ /* 0x040fe400078ec0ff */
[----:B------:R-:W-:Y:S01]  /*139a0*/  LOP3.LUT R154, R149, 0xff, RZ, 0xc0, !PT ;  /* 0x000000ff959a7812 */ /* 0x000fe200078ec0ff */
[C---:B-1----:R-:W-:Y:S01]  /*139b0*/  HMMA.16816.F32.BF16 R92, R140.reuse, R144, R92 ;  /* 0x000000908c5c723c */ /* 0x042fe2000004185c */
[----:B------:R-:W-:Y:S03]  /*139c0*/  LOP3.LUT R149, R162, 0xffff, RZ, 0xc0, !PT ;  /* 0x0000ffffa2957812 */ /* 0x000fe600078ec0ff */
[----:B------:R-:W-:Y:S02]  /*139d0*/  PRMT R167, R154, 0x5410, R167 ;  /* 0x000054109aa77816 */ /* 0x000fe400000000a7 */
[----:B------:R-:W-:Y:S02]  /*139e0*/  SHF.R.U32.HI R149, RZ, 0x8, R149 ;  /* 0x00000008ff957819 */ /* 0x000fe40000011695 */
[C---:B------:R-:W-:Y:S01]  /*139f0*/  HMMA.16816.F32.BF16 R96, R140.reuse, R146, R96 ;  /* 0x000000928c60723c */ /* 0x040fe20000041860 */
[----:B------:R-:W-:Y:S03]  /*13a00*/  LOP3.LUT R144, R148, 0xff, RZ, 0xc0, !PT ;  /* 0x000000ff94907812 */ /* 0x000fe600078ec0ff */
[----:B------:R-:W-:Y:S01]  /*13a10*/  PRMT R152, R152, 0x5410, R149 ;  /* 0x0000541098987816 */ /* 0x000fe20000000095 */
[----:B------:R-:W-:Y:S01]  /*13a20*/  HSET2.LE.AND R167, R167, R171, PT ;  /* 0x000000aba7a77233 */ /* 0x000fe20003803000 */
[C---:B------:R-:W-:Y:S02]  /*13a30*/  ISETP.GE.U32.AND P6, PT, R247.reuse, R144, PT ;  /* 0x00000090f700720c */ /* 0x040fe40003fc6070 */
[C---:B--2---:R-:W-:Y:S01]  /*13a40*/  HMMA.16816.F32.BF16 R100, R140.reuse, R132, R100 ;  /* 0x000000848c64723c */ /* 0x044fe20000041864 */
[----:B------:R-:W1:Y:S03]  /*13a50*/  LDSM.16.MT88.4 R144, [R205+0x17000] ;  /* 0x01700000cd90783b */ /* 0x000e660000004200 */
[----:B------:R-:W-:Y:S04]  /*13a60*/  LOP3.LUT R150, R150, 0xffff, RZ, 0xc0, !PT ;  /* 0x0000ffff96967812 */ /* 0x000fe800078ec0ff */
[C---:B------:R-:W-:Y:S01]  /*13a70*/  HMMA.16816.F32.BF16 R104, R140.reuse, R134, R104 ;  /* 0x000000868c68723c */ /* 0x040fe20000041868 */
[----:B------:R-:W2:Y:S01]  /*13a80*/  LDSM.16.MT88.4 R132, [R204+0x17000] ;  /* 0x01700000cc84783b */ /* 0x000ea20000004200 */
[C---:B------:R-:W-:Y:S02]  /*13a90*/  ISETP.GE.U32.AND P5, PT, R247.reuse, R150, PT ;  /* 0x00000096f700720c */ /* 0x040fe40003fa6070 */
[--C-:B------:R-:W-:Y:S01]  /*13aa0*/  SHF.R.U32.HI R150, RZ, 0x18, R148.reuse ;  /* 0x00000018ff967819 */ /* 0x100fe20000011694 */
[----:B------:R-:W-:Y:S01]  /*13ab0*/  @!P6 HFMA2.BF16_V2 R225, -RZ.H0_H0, RZ.H0_H0, -R173.H0_H0 ;  /* 0x200000ffffe1e231 */ /* 0x000fe200003409ad */
[----:B------:R-:W-:Y:S02]  /*13ac0*/  SHF.R.U32.HI R148, RZ, 0x10, R148 ;  /* 0x00000010ff947819 */ /* 0x000fe40000011694 */
[C---:B----4-:R-:W-:Y:S01]  /*13ad0*/  HMMA.16816.F32.BF16 R108, R140.reuse, R136, R108 ;  /* 0x000000888c6c723c */ /* 0x050fe2000004186c */
[----:B------:R-:W-:Y:S03]  /*13ae0*/  ISETP.GE.U32.AND P4, PT, R247, R150, PT ;  /* 0x00000096f700720c */ /* 0x000fe60003f86070 */
[----:B------:R-:W-:Y:S02]  /*13af0*/  LOP3.LUT R148, R148, 0xff, RZ, 0xc0, !PT ;  /* 0x000000ff94947812 */ /* 0x000fe400078ec0ff */
[----:B------:R-:W-:Y:S01]  /*13b00*/  @!P6 PRMT R173, R225, 0x5410, RZ ;  /* 0x00005410e1ade816 */ /* 0x000fe200000000ff */
[----:B------:R-:W-:Y:S01]  /*13b10*/  @!P5 HFMA2.BF16_V2 R217, -RZ.H0_H0, RZ.H0_H0, -R174.H0_H0 ;  /* 0x200000ffffd9d231 */ /* 0x000fe200003409ae */
[C---:B------:R-:W-:Y:S01]  /*13b20*/  HMMA.16816.F32.BF16 R112, R140.reuse, R138, R112 ;  /* 0x0000008a8c70723c */ /* 0x040fe20000041870 */
[--C-:B------:R-:W-:Y:S02]  /*13b30*/  SHF.R.U32.HI R136, RZ, 0x10, R162.reuse ;  /* 0x00000010ff887819 */ /* 0x100fe400000116a2 */
[----:B------:R-:W-:Y:S01]  /*13b40*/  STG.E.U16 [R182.64+0x60], R173 ;  /* 0x000060adb6007986 */ /* 0x000fe2000c101510 */
[----:B------:R-:W-:Y:S02]  /*13b50*/  SHF.R.U32.HI R162, RZ, 0x18, R162 ;  /* 0x00000018ffa27819 */ /* 0x000fe400000116a2 */
[----:B------:R-:W-:Y:S01]  /*13b60*/  LOP3.LUT R149, R136, 0xff, RZ, 0xc0, !PT ;  /* 0x000000ff88957812 */ /* 0x000fe200078ec0ff */
[----:B------:R-:W-:Y:S01]  /*13b70*/  @!P4 HFMA2.BF16_V2 R215, -RZ.H0_H0, RZ.H0_H0, -R3.H0_H0 ;  /* 0x200000ffffd7c231 */ /* 0x000fe20000340903 */
[----:B------:R-:W3:Y:S01]  /*13b80*/  LDSM.16.MT88.4 R136, [R208+0x11800] ;  /* 0x01180000d088783b */ /* 0x000ee20000004200 */
[----:B------:R-:W-:Y:S03]  /*13b90*/  ISETP.GE.U32.AND P6, PT, R247, R148, PT ;  /* 0x00000094f700720c */ /* 0x000fe60003fc6070 */
[----:B------:R-:W-:Y:S02]  /*13ba0*/  PRMT R165, R149, 0x5410, R162 ;  /* 0x0000541095a57816 */ /* 0x000fe400000000a2 */
[----:B------:R-:W-:Y:S02]  /*13bb0*/  @!P5 PRMT R174, R217, 0x5410, RZ ;  /* 0x00005410d9aed816 */ /* 0x000fe400000000ff */
[----:B------:R-:W4:Y:S01]  /*13bc0*/  LDSM.16.MT88.4 R148, [R206+0x11800] ;  /* 0x01180000ce94783b */ /* 0x000f220000004200 */
[C---:B-1----:R-:W-:Y:S01]  /*13bd0*/  HMMA.16816.F32.BF16 R116, R140.reuse, R144, R116 ;  /* 0x000000908c74723c */ /* 0x042fe20000041874 */
[--C-:B------:R-:W-:Y:S04]  /*13be0*/  HSET2.LE.AND R165, R165, R171.reuse, PT ;  /* 0x000000aba5a57233 */ /* 0x100fe80003803000 */
[----:B------:R-:W-:Y:S02]  /*13bf0*/  @!P6 HFMA2.BF16_V2 R216, -RZ.H0_H0, RZ.H0_H0, -R176.H0_H0 ;  /* 0x200000ffffd8e231 */ /* 0x000fe400003409b0 */
[----:B------:R-:W-:Y:S01]  /*13c00*/  LDSM.16.MT88.4 R160, [R204+0x11800] ;  /* 0x01180000cca0783b */ /* 0x000fe20000004200 */
[C---:B------:R-:W-:Y:S01]  /*13c10*/  HMMA.16816.F32.BF16 R120, R140.reuse, R146, R120 ;  /* 0x000000928c78723c */ /* 0x040fe20000041878 */
[----:B------:R-:W-:Y:S05]  /*13c20*/  HSET2.LE.AND R145, R152, R171, PT ;  /* 0x000000ab98917233 */ /* 0x000fea0003803000 */
[----:B------:R-:W-:Y:S01]  /*13c30*/  LOP3.LUT R164, R145, R164, RZ, 0xc0, !PT ;  /* 0x000000a491a47212 */ /* 0x000fe200078ec0ff */
[----:B------:R-:W1:Y:S01]  /*13c40*/  LDSM.16.MT88.4 R152, [R205+0x11800] ;  /* 0x01180000cd98783b */ /* 0x000e620000004200 */
[C---:B--2---:R-:W-:Y:S07]  /*13c50*/  HMMA.16816.F32.BF16 R124, R140.reuse, R132, R124 ;  /* 0x000000848c7c723c */ /* 0x044fee000004187c */
[----:B------:R-:W-:Y:S01]  /*13c60*/  PRMT R132, R176, 0x5410, R3 ;  /* 0x00005410b0847816 */ /* 0x000fe20000000003 */
[----:B------:R-:W-:Y:S01]  /*13c70*/  HMMA.16816.F32.BF16 R128, R140, R134, R128 ;  /* 0x000000868c80723c */ /* 0x000fe20000041880 */
[----:B------:R-:W-:Y:S01]  /*13c80*/  PRMT R133, R178, 0x5410, R175 ;  /* 0x00005410b2857816 */ /* 0x000fe200000000af */
[----:B------:R-:W2:Y:S02]  /*13c90*/  LDSM.16.MT88.4 R168, [R208+0x13800] ;  /* 0x01380000d0a8783b */ /* 0x000ea40000004200 */
[----:B------:R-:W-:Y:S02]  /*13ca0*/  LOP3.LUT R165, R165, R132, RZ, 0xc0, !PT ;  /* 0x00000084a5a57212 */ /* 0x000fe400078ec0ff */
[----:B------:R-:W-:Y:S02]  /*13cb0*/  PRMT R132, R180, 0x5410, R177 ;  /* 0x00005410b4847816 */ /* 0x000fe400000000b1 */
[----:B------:R-:W-:Y:S02]  /*13cc0*/  LOP3.LUT R166, R166, R133, RZ, 0xc0, !PT ;  /* 0x00000085a6a67212 */ /* 0x000fe400078ec0ff */
[----:B------:R-:W-:Y:S02]  /*13cd0*/  STG.E.U16 [R182.64+0x62], R174 ;  /* 0x000062aeb6007986 */ /* 0x000fe4000c101510 */
[----:B------:R-:W-:Y:S02]  /*13ce0*/  LOP3.LUT R167, R167, R132, RZ, 0xc0, !PT ;  /* 0x00000084a7a77212 */ /* 0x000fe400078ec0ff */
[----:B------:R-:W-:Y:S02]  /*13cf0*/  @!P4 PRMT R3, R215, 0x5410, RZ ;  /* 0x00005410d703c816 */ /* 0x000fe400000000ff */
[----:B------:R-:W-:Y:S03]  /*13d00*/  @!P6 PRMT R176, R216, 0x5410, RZ ;  /* 0x00005410d8b0e816 */ /* 0x000fe600000000ff */
[C---:B---3--:R-:W-:Y:S01]  /*13d10*/  HMMA.16816.F32.BF16 R132, R164.reuse, R136, R4 ;  /* 0x00000088a484723c */ /* 0x048fe20000041804 */
[----:B------:R-:W3:Y:S07]  /*13d20*/  LDSM.16.MT88.4 R4, [R206+0x13800] ;  /* 0x01380000ce04783b */ /* 0x000eee0000004200 */
[C---:B------:R-:W-:Y:S01]  /*13d30*/  HMMA.16816.F32.BF16 R136, R164.reuse, R138, R8 ;  /* 0x0000008aa488723c */ /* 0x040fe20000041808 */
[----:B------:R-:W2:Y:S07]  /*13d40*/  LDSM.16.MT88.4 R8, [R205+0x13800] ;  /* 0x01380000cd08783b */ /* 0x000eae0000004200 */
[C---:B----4-:R-:W-:Y:S01]  /*13d50*/  HMMA.16816.F32.BF16 R140, R164.reuse, R148, R12 ;  /* 0x00000094a48c723c */ /* 0x050fe2000004180c */
[----:B------:R-:W4:Y:S07]  /*13d60*/  LDSM.16.MT88.4 R12, [R204+0x13800] ;  /* 0x01380000cc0c783b */ /* 0x000f2e0000004200 */
[C---:B------:R-:W-:Y:S01]  /*13d70*/  HMMA.16816.F32.BF16 R144, R164.reuse, R150, R16 ;  /* 0x00000096a490723c */ /* 0x040fe20000041810 */
[----:B------:R-:W-:Y:S04]  /*13d80*/  STG.E.U16 [R184.64+0x62], R3 ;  /* 0x00006203b8007986 */ /* 0x000fe8000c101510 */
[----:B------:R-:W-:Y:S02]  /*13d90*/  STG.E.U16 [R184.64+0x60], R176 ;  /* 0x000060b0b8007986 */ /* 0x000fe4000c101510 */
[----:B------:R-:W-:Y:S01]  /*13da0*/  IMAD.MOV.U32 R18, RZ, RZ, R157 ;  /* 0x000000ffff127224 */ /* 0x000fe200078e009d */
[C---:B-1----:R-:W-:Y:S01]  /*13db0*/  HMMA.16816.F32.BF16 R148, R164.reuse, R152, R20 ;  /* 0x00000098a494723c */ /* 0x042fe20000041814 */
[----:B------:R-:W-:Y:S03]  /*13dc0*/  LDSM.16.MT88.4 R20, [R206+0x15800] ;  /* 0x01580000ce14783b */ /* 0x000fe60000004200 */
[----:B------:R-:W-:Y:S04]  /*13dd0*/  IMAD.MOV.U32 R19, RZ, RZ, R158 ;  /* 0x000000ffff137224 */ /* 0x000fe800078e009e */
[C---:B------:R-:W-:Y:S01]  /*13de0*/  HMMA.16816.F32.BF16 R152, R164.reuse, R154, R24 ;  /* 0x0000009aa498723c */ /* 0x040fe20000041818 */
[----:B------:R-:W-:Y:S07]  /*13df0*/  LDSM.16.MT88.4 R24, [R205+0x15800] ;  /* 0x01580000cd18783b */ /* 0x000fee0000004200 */
[C---:B------:R-:W-:Y:S07]  /*13e00*/  HMMA.16816.F32.BF16 R156, R164.reuse, R160, R28 ;  /* 0x000000a0a49c723c */ /* 0x040fee000004181c */
[----:B------:R-:W-:Y:S01]  /*13e10*/  IMAD.MOV.U32 R31, RZ, RZ, R18 ;  /* 0x000000ffff1f7224 */ /* 0x000fe200078e0012 */
[C---:B------:R-:W-:Y:S01]  /*13e20*/  HMMA.16816.F32.BF16 R160, R164.reuse, R162, R32 ;  /* 0x000000a2a4a0723c */ /* 0x040fe20000041820 */
[----:B------:R-:W-:Y:S02]  /*13e30*/  IMAD.MOV.U32 R30, RZ, RZ, R19 ;  /* 0x000000ffff1e7224 */ /* 0x000fe400078e0013 */
[----:B------:R-:W1:Y:S05]  /*13e40*/  LDSM.16.MT88.4 R16, [R208+0x15800] ;  /* 0x01580000d010783b */ /* 0x000e6a0000004200 */
[C---:B--2---:R-:W-:Y:S08]  /*13e50*/  HMMA.16816.F32.BF16 R36, R164.reuse, R168, R36 ;  /* 0x000000a8a424723c */ /* 0x044ff00000041824 */
[C---:B------:R-:W-:Y:S08]  /*13e60*/  HMMA.16816.F32.BF16 R40, R164.reuse, R170, R40 ;  /* 0x000000aaa428723c */ /* 0x040ff00000041828 */
[C---:B---3--:R-:W-:Y:S08]  /*13e70*/  HMMA.16816.F32.BF16 R44, R164.reuse, R4, R44 ;  /* 0x00000004a42c723c */ /* 0x048ff0000004182c */
        /* <DEDUP_REMOVED lines=11> */
[C---:B------:R-:W-:Y:S07]  /*13f30*/  HMMA.16816.F32.BF16 R76, R164.reuse, R20, R76 ;  /* 0x00000014a44c723c */ /* 0x040fee000004184c */
[----:B------:R-:W-:Y:S01]  /*13f40*/  LOP3.LUT R20, R186, 0xff, RZ, 0xc0, !PT ;  /* 0x000000ffba147812 */ /* 0x000fe200078ec0ff */
[C---:B------:R-:W-:Y:S03]  /*13f50*/  HMMA.16816.F32.BF16 R80, R164.reuse, R22, R80 ;  /* 0x00000016a450723c */ /* 0x040fe60000041850 */
[C---:B------:R-:W-:Y:S02]  /*13f60*/  ISETP.GE.U32.AND P5, PT, R247.reuse, R20, PT ;  /* 0x00000014f700720c */ /* 0x040fe40003fa6070 */
[----:B------:R-:W1:Y:S03]  /*13f70*/  LDSM.16.MT88.4 R20, [R204+0x17800] ;  /* 0x01780000cc14783b */ /* 0x000e660000004200 */
[C---:B------:R-:W-:Y:S08]  /*13f80*/  HMMA.16816.F32.BF16 R84, R164.reuse, R24, R84 ;  /* 0x00000018a454723c */ /* 0x040ff00000041854 */
[C---:B------:R-:W-:Y:S01]  /*13f90*/  HMMA.16816.F32.BF16 R88, R164.reuse, R26, R88 ;  /* 0x0000001aa458723c */ /* 0x040fe20000041858 */
[----:B------:R-:W-:Y:S05]  /*13fa0*/  @!P5 HFMA2.BF16_V2 R218, -RZ.H0_H0, RZ.H0_H0, -R178.H0_H0 ;  /* 0x200000ffffdad231 */ /* 0x000fea00003409b2 */
[----:B------:R-:W-:Y:S02]  /*13fb0*/  @!P5 PRMT R178, R218, 0x5410, RZ ;  /* 0x00005410dab2d816 */ /* 0x000fe400000000ff */
[C---:B--2---:R-:W-:Y:S03]  /*13fc0*/  HMMA.16816.F32.BF16 R92, R164.reuse, R4, R92 ;  /* 0x00000004a45c723c */ /* 0x044fe6000004185c */
[----:B------:R-:W-:Y:S04]  /*13fd0*/  STG.E.U16 [R182.64+0x70], R178 ;  /* 0x000070b2b6007986 */ /* 0x000fe8000c101510 */
[----:B------:R-:W-:Y:S01]  /*13fe0*/  LOP3.LUT R5, R186, 0xffff, RZ, 0xc0, !PT ;  /* 0x0000ffffba057812 */ /* 0x000fe200078ec0ff */
[C---:B------:R-:W-:Y:S01]  /*13ff0*/  HMMA.16816.F32.BF16 R96, R164.reuse, R6, R96 ;  /* 0x00000006a460723c */ /* 0x040fe20000041860 */
[--C-:B------:R-:W-:Y:S03]  /*14000*/  SHF.R.U32.HI R4, RZ, 0x10, R186.reuse ;  /* 0x00000010ff047819 */ /* 0x100fe600000116ba */
[----:B------:R-:W-:Y:S02]  /*14010*/  SHF.R.U32.HI R186, RZ, 0x18, R186 ;  /* 0x00000018ffba7819 */ /* 0x000fe400000116ba */
[----:B------:R-:W-:Y:S02]  /*14020*/  LOP3.LUT R4, R4, 0xff, RZ, 0xc0, !PT ;  /* 0x000000ff04047812 */ /* 0x000fe400078ec0ff */
[C---:B---3--:R-:W-:Y:S01]  /*14030*/  HMMA.16816.F32.BF16 R100, R164.reuse, R8, R100 ;  /* 0x00000008a464723c */ /* 0x048fe20000041864 */
[C---:B------:R-:W-:Y:S02]  /*14040*/  ISETP.GE.U32.AND P5, PT, R247.reuse, R186, PT ;  /* 0x000000baf700720c */ /* 0x040fe40003fa6070 */
[----:B------:R-:W-:Y:S02]  /*14050*/  ISETP.GE.U32.AND P6, PT, R247, R4, PT ;  /* 0x00000004f700720c */ /* 0x000fe40003fc6070 */
[----:B------:R-:W-:Y:S03]  /*14060*/  SHF.R.U32.HI R5, RZ, 0x8, R5 ;  /* 0x00000008ff057819 */ /* 0x000fe60000011605 */
[C---:B------:R-:W-:Y:S01]  /*14070*/  HMMA.16816.F32.BF16 R104, R164.reuse, R10, R104 ;  /* 0x0000000aa468723c */ /* 0x040fe20000041868 */
[----:B------:R-:W-:Y:S04]  /*14080*/  LOP3.LUT R6, R5, 0xffff, RZ, 0xc0, !PT ;  /* 0x0000ffff05067812 */ /* 0x000fe800078ec0ff */
[----:B------:R-:W-:Y:S01]  /*14090*/  ISETP.GE.U32.AND P4, PT, R247, R6, PT ;  /* 0x00000006f700720c */ /* 0x000fe20003f86070 */
[----:B------:R-:W-:Y:S02]  /*140a0*/  @!P5 HFMA2.BF16_V2 R222, -RZ.H0_H0, RZ.H0_H0, -R177.H0_H0 ;  /* 0x200000ffffded231 */ /* 0x000fe400003409b1 */
[C---:B----4-:R-:W-:Y:S01]  /*140b0*/  HMMA.16816.F32.BF16 R108, R164.reuse, R12, R108 ;  /* 0x0000000ca46c723c */ /* 0x050fe2000004186c */
[----:B------:R-:W-:Y:S03]  /*140c0*/  @!P6 HFMA2.BF16_V2 R223, -RZ.H0_H0, RZ.H0_H0, -R180.H0_H0 ;  /* 0x200000ffffdfe231 */ /* 0x000fe600003409b4 */
[----:B------:R-:W-:Y:S02]  /*140d0*/  @!P5 PRMT R177, R222, 0x5410, RZ ;  /* 0x00005410deb1d816 */ /* 0x000fe400000000ff */
[----:B------:R-:W-:Y:S02]  /*140e0*/  @!P6 PRMT R180, R223, 0x5410, RZ ;  /* 0x00005410dfb4e816 */ /* 0x000fe400000000ff */
[C---:B------:R-:W-:Y:S01]  /*140f0*/  HMMA.16816.F32.BF16 R112, R164.reuse, R14, R112 ;  /* 0x0000000ea470723c */ /* 0x040fe20000041870 */
[----:B------:R-:W-:Y:S03]  /*14100*/  ISETP.LT.AND P5, PT, RZ, UR22, PT ;  /* 0x00000016ff007c0c */ /* 0x000fe6000bfa1270 */
[----:B------:R-:W-:Y:S04]  /*14110*/  @!P4 HFMA2.BF16_V2 R220, -RZ.H0_H0, RZ.H0_H0, -R175.H0_H0 ;  /* 0x200000ffffdcc231 */ /* 0x000fe800003409af */
[C---:B-1----:R-:W-:Y:S01]  /*14120*/  HMMA.16816.F32.BF16 R116, R164.reuse, R16, R116 ;  /* 0x00000010a474723c */ /* 0x042fe20000041874 */
[----:B------:R-:W-:Y:S05]  /*14130*/  @!P4 PRMT R175, R220, 0x5410, RZ ;  /* 0x00005410dcafc816 */ /* 0x000fea00000000ff */
[----:B------:R-:W-:Y:S02]  /*14140*/  STG.E.U16 [R182.64+0x72], R175 ;  /* 0x000072afb6007986 */ /* 0x000fe4000c101510 */
[C---:B------:R-:W-:Y:S02]  /*14150*/  HMMA.16816.F32.BF16 R120, R164.reuse, R18, R120 ;  /* 0x00000012a478723c */ /* 0x040fe40000041878 */
[----:B------:R-:W-:Y:S04]  /*14160*/  STG.E.U16 [R184.64+0x70], R180 ;  /* 0x000070b4b8007986 */ /* 0x000fe8000c101510 */
[----:B------:R-:W-:Y:S02]  /*14170*/  STG.E.U16 [R184.64+0x72], R177 ;  /* 0x000072b1b8007986 */ /* 0x000fe4000c101510 */
[C---:B------:R-:W-:Y:S08]  /*14180*/  HMMA.16816.F32.BF16 R124, R164.reuse, R20, R124 ;  /* 0x00000014a47c723c */ /* 0x040ff0000004187c */
[----:B------:R-:W-:Y:S07]  /*14190*/  HMMA.16816.F32.BF16 R128, R164, R22, R128 ;  /* 0x00000016a480723c */ /* 0x000fee0000041880 */
[----:B------:R-:W-:Y:S01]  /*141a0*/  FADD.FTZ R167, R179, R30 ;  /* 0x0000001eb3a77221 */ /* 0x000fe20000010000 */
[----:B------:R-:W-:Y:S01]  /*141b0*/  IADD3 R164, P4, R182, -0x80, RZ ;  /* 0xffffff80b6a47810 */ /* 0x000fe20007f9e0ff */
[----:B------:R-:W-:Y:S03]  /*141c0*/  FADD.FTZ R166, R181, R31 ;  /* 0x0000001fb5a67221 */ /* 0x000fe60000010000 */
[----:B------:R-:W-:Y:S01]  /*141d0*/  IADD3.X R3, R183, -0x1, RZ, P4, !PT ;  /* 0xffffffffb7037810 */ /* 0x000fe200027fe4ff */
[----:B------:R-:W-:Y:S04]  /*141e0*/  IMAD.MOV.U32 R165, RZ, RZ, R0 ;  /* 0x000000ffffa57224 */ /* 0x000fe800078e0000 */
[----:B------:R1:W-:Y:S02]  /*141f0*/  STL [R1+0x28], R3 ;  /* 0x0000280301007387 */ /* 0x0003e40000100800 */
[----:B-1----:R-:W-:Y:S01]  /*14200*/  IMAD.MOV.U32 R3, RZ, RZ, R2 ;  /* 0x000000ffff037224 */ /* 0x002fe200078e0002 */
[----:B-----5:R-:W-:-:S05]  /*14210*/  @P5 BRA `(.L_x_497) ;  /* 0xffffa98000005947 */ /* 0x020fca000383ffff */
.L_x_496:
        /* <DEDUP_REMOVED lines=9> */
[----:B------:R-:W-:Y:S01]  /*142b0*/  ULDC.U8 UR9, c[0x0][0x329] ;  /* 0x0000ca4000097ab9 */ /* 0x000fe20000000000 */
[----:B------:R-:W4:Y:S01]  /*142c0*/  S2UR UR11, SR_CTAID.Z ;  /* 0x00000000000b79c3 */ /* 0x000f220000002700 */
[----:B------:R-:W-:-:S02]  /*142d0*/  UISETP.NE.AND UP1, UPT, UR9, URZ, UPT ;  /* 0x0000003f0900728c */ /* 0x000fc4000bf25270 */
[----:B------:R-:W-:Y:S02]  /*142e0*/  ULDC UR8, c[0x0][0x214] ;  /* 0x0000850000087ab9 */ /* 0x000fe40000000800 */
[----:B------:R-:W-:Y:S02]  /*142f0*/  UMOV UR24, URZ ;  /* 0x0000003f00187c82 */ /* 0x000fe40008000000 */
[----:B------:R-:W-:Y:S02]  /*14300*/  @UP0 UIMAD.WIDE.U32 UR18, UR10, UR4, URZ ;  /* 0x000000040a1202a5 */ /* 0x000fe4000f8e003f */
[----:B------:R-:W-:Y:S02]  /*14310*/  UMOV UR25, URZ ;  /* 0x0000003f00197c82 */ /* 0x000fe40008000000 */
[----:B------:R-:W-:Y:S02]  /*14320*/  @UP0 UIMAD UR7, UR10, UR5, UR19 ;  /* 0x000000050a0702a4 */ /* 0x000fe4000f8e0213 */
[----:B------:R-:W-:Y:S01]  /*14330*/  @UP1 ULDC UR14, c[0x0][0x210] ;  /* 0x00008400000e1ab9 */ /* 0x000fe20000000800 */
[----:B-1----:R-:W-:Y:S01]  /*14340*/  FADD.FTZ R3, R4, R167 ;  /* 0x000000a704037221 */ /* 0x002fe20000010000 */
[----:B------:R-:W-:-:S02]  /*14350*/  ULDC.64 UR4, c[0x0][0x1e0] ;  /* 0x0000780000047ab9 */ /* 0x000fc40000000a00 */
[----:B--2---:R-:W-:Y:S01]  /*14360*/  @!UP0 USHF.R.S32.HI UR13, URZ, 0x1f, UR6 ;  /* 0x0000001f3f0d8899 */ /* 0x004fe20008011406 */
[----:B---3--:R-:W-:Y:S01]  /*14370*/  FADD.FTZ R4, R5, R166 ;  /* 0x000000a605047221 */ /* 0x008fe20000010000 */
[----:B------:R-:W1:Y:S01]  /*14380*/  SHFL.BFLY PT, R8, R3, 0x1, 0x1f ;  /* 0x0c201f0003087f89 */ /* 0x000e6200000e0000 */
[----:B------:R-:W-:Y:S01]  /*14390*/  @!UP0 UIMAD.WIDE.U32 UR22, UR6, UR4, URZ ;  /* 0x00000004061682a5 */ /* 0x000fe2000f8e003f */
[----:B----4-:R-:W-:Y:S02]  /*143a0*/  SHF.R.S32.HI R5, RZ, 0x1f, R6 ;  /* 0x0000001fff057819 */ /* 0x010fe40000011406 */
[----:B------:R-:W2:Y:S01]  /*143b0*/  SHFL.BFLY PT, R7, R4, 0x1, 0x1f ;  /* 0x0c201f0004077f89 */ /* 0x000ea200000e0000 */
[----:B------:R-:W-:Y:S01]  /*143c0*/  @!UP0 UIMAD UR13, UR13, UR4, URZ ;  /* 0x000000040d0d82a4 */ /* 0x000fe2000f8e023f */
[----:B------:R-:W-:Y:S02]  /*143d0*/  LEA.HI R15, R5, R6, RZ, 0x2 ;  /* 0x00000006050f7211 */ /* 0x000fe400078f10ff */
[----:B------:R-:W-:-:S02]  /*143e0*/  ULDC.U8 UR4, c[0x0][0x328] ;  /* 0x0000ca0000047ab9 */ /* 0x000fc40000000000 */
[----:B------:R-:W-:Y:S01]  /*143f0*/  UISETP.NE.AND UP2, UPT, UR4, URZ, UPT ;  /* 0x0000003f0400728c */ /* 0x000fe2000bf45270 */
[--C-:B------:R-:W-:Y:S01]  /*14400*/  SHF.R.S32.HI R11, RZ, 0x2, R15.reuse ;  /* 0x00000002ff0b7819 */ /* 0x100fe2000001140f */
[----:B------:R-:W-:Y:S01]  /*14410*/  @!UP0 UIMAD UR13, UR6, UR5, UR13 ;  /* 0x00000005060d82a4 */ /* 0x000fe2000f8e020d */
[----:B------:R-:W-:Y:S01]  /*14420*/  SHF.R.S32.HI R10, RZ, 0x1f, R15 ;  /* 0x0000001fff0a7819 */ /* 0x000fe2000001140f */
[----:B------:R-:W-:Y:S01]  /*14430*/  UISETP.NE.OR UP3, UPT, UR9, URZ, !UP2 ;  /* 0x0000003f0900728c */ /* 0x000fe2000d765670 */
[----:B------:R-:W-:Y:S01]  /*14440*/  LOP3.LUT R15, R15, 0x3ffffffc, RZ, 0xc0, !PT ;  /* 0x3ffffffc0f0f7812 */ /* 0x000fe200078ec0ff */
[----:B------:R-:W3:Y:S01]  /*14450*/  S2UR UR9, SR_CTAID.X ;  /* 0x00000000000979c3 */ /* 0x000ee20000002500 */
[----:B------:R-:W-:Y:S01]  /*14460*/  LEA.HI R9, R10, R11, RZ, 0x3 ;  /* 0x0000000b0a097211 */ /* 0x000fe200078f18ff */
[----:B------:R-:W-:Y:S01]  /*14470*/  ULDC UR5, c[0x0][0x234] ;  /* 0x00008d0000057ab9 */ /* 0x000fe20000000800 */
[----:B------:R-:W-:Y:S01]  /*14480*/  IADD3 R10, -R15, R6, RZ ;  /* 0x000000060f0a7210 */ /* 0x000fe20007ffe1ff */
[----:B------:R-:W-:Y:S01]  /*14490*/  @UP1 UIMAD UR14, UR14, UR8, URZ ;  /* 0x000000080e0e12a4 */ /* 0x000fe2000f8e023f */
[----:B------:R-:W-:Y:S01]  /*144a0*/  LOP3.LUT R14, R9, 0xfffffff8, RZ, 0xc0, !PT ;  /* 0xfffffff8090e7812 */ /* 0x000fe200078ec0ff */
[----:B------:R-:W-:Y:S01]  /*144b0*/  @!UP1 USEL UR14, UR8, UR5, !UP2 ;  /* 0x00000005080e9287 */ /* 0x000fe2000d000000 */
[----:B-1----:R-:W-:-:S02]  /*144c0*/  FADD.FTZ R8, R3, R8 ;  /* 0x0000000803087221 */ /* 0x002fc40000010000 */
[----:B------:R-:W-:Y:S01]  /*144d0*/  IADD3 R14, R11, -R14, RZ ;  /* 0x8000000e0b0e7210 */ /* 0x000fe20007ffe0ff */
[----:B------:R-:W-:Y:S01]  /*144e0*/  ULDC UR4, c[0x0][0x1c0] ;  /* 0x0000700000047ab9 */ /* 0x000fe20000000800 */
[----:B--2---:R-:W-:Y:S01]  /*144f0*/  FADD.FTZ R7, R4, R7 ;  /* 0x0000000704077221 */ /* 0x004fe20000010000 */
[----:B------:R-:W-:Y:S01]  /*14500*/  FSETP.NE.FTZ.AND P4, PT, R8, RZ, PT ;  /* 0x000000ff0800720b */ /* 0x000fe20003f95000 */
[----:B------:R-:W-:Y:S01]  /*14510*/  @UP1 UMOV UR19, 0x1 ;  /* 0x0000000100131882 */ /* 0x000fe20000000000 */
[----:B------:R-:W-:Y:S01]  /*14520*/  LEA.HI R4, R5, R6, RZ, 0x5 ;  /* 0x0000000605047211 */ /* 0x000fe200078f28ff */
[----:B------:R-:W-:Y:S01]  /*14530*/  @!UP1 UIMAD UR19, UR14, UR4, URZ ;  /* 0x000000040e1392a4 */ /* 0x000fe2000f8e023f */
[----:B------:R-:W-:Y:S01]  /*14540*/  FSETP.NE.FTZ.AND P3, PT, R7, RZ, PT ;  /* 0x000000ff0700720b */ /* 0x000fe20003f75000 */
[----:B------:R-:W-:Y:S01]  /*14550*/  @!UP3 UIMAD UR8, UR6, UR8, URZ ;  /* 0x000000080608b2a4 */ /* 0x000fe2000f8e023f */
[C---:B------:R-:W-:Y:S01]  /*14560*/  SHF.L.U32 R9, R14.reuse, 0x6, RZ ;  /* 0x000000060e097819 */ /* 0x040fe200000006ff */
[----:B------:R-:W-:Y:S01]  /*14570*/  @UP1 ULDC UR20, c[0x0][0x210] ;  /* 0x0000840000141ab9 */ /* 0x000fe20000000800 */
[----:B------:R-:W-:Y:S01]  /*14580*/  SHF.R.S32.HI R3, RZ, 0x5, R4 ;  /* 0x00000005ff037819 */ /* 0x000fe20000011404 */
[----:B------:R-:W-:Y:S01]  /*14590*/  UIMAD UR5, UR6, UR19, URZ ;  /* 0x00000013060572a4 */ /* 0x000fe2000f8e023f */
[C---:B------:R-:W-:Y:S01]  /*145a0*/  R2P PR, R14.reuse, 0x6 ;  /* 0x000000060e007804 */ /* 0x040fe20000000000 */
[----:B------:R-:W-:Y:S01]  /*145b0*/  @!UP1 UMOV UR20, 0x1 ;  /* 0x0000000100149882 */ /* 0x000fe20000000000 */
[----:B------:R-:W-:Y:S01]  /*145c0*/  LOP3.LUT R9, R9, 0x1c0, RZ, 0xc0, !PT ;  /* 0x000001c009097812 */ /* 0x000fe200078ec0ff */
[----:B------:R-:W1:Y:S01]  /*145d0*/  @P4 MUFU.RCP R12, R8 ;  /* 0x00000008000c4308 */ /* 0x000e620000001000 */
[----:B------:R-:W-:Y:S01]  /*145e0*/  LOP3.LUT R14, R14, 0x1, RZ, 0xc0, !PT ;  /* 0x000000010e0e7812 */ /* 0x000fe200078ec0ff */
[----:B------:R-:W-:Y:S01]  /*145f0*/  @!UP3 USEL UR8, UR8, UR10, !UP0 ;  /* 0x0000000a0808b287 */ /* 0x000fe2000c000000 */
[----:B------:R-:W-:Y:S01]  /*14600*/  LEA R3, R3, R10, 0x9 ;  /* 0x0000000a03037211 */ /* 0x000fe200078e48ff */
[----:B---3--:R-:W-:Y:S01]  /*14610*/  UIMAD UR4, UR9, UR20, URZ ;  /* 0x00000014090472a4 */ /* 0x008fe2000f8e023f */
[----:B------:R-:W-:Y:S01]  /*14620*/  LEA.HI R10, R9, R9, RZ, 0x1d ;  /* 0x00000009090a7211 */ /* 0x000fe200078fe8ff */
[----:B------:R-:W-:Y:S01]  /*14630*/  USEL UR5, UR5, URZ, UP3 ;  /* 0x0000003f05057287 */ /* 0x000fe20009800000 */
[----:B------:R-:W-:Y:S01]  /*14640*/  ISETP.NE.U32.AND P0, PT, R14, 0x1, PT ;  /* 0x000000010e00780c */ /* 0x000fe20003f05070 */
[----:B------:R-:W2:Y:S01]  /*14650*/  @P3 MUFU.RCP R13, R7 ;  /* 0x00000007000d3308 */ /* 0x000ea20000001000 */
[----:B------:R-:W-:Y:S01]  /*14660*/  LEA R3, R3, R10, 0x1 ;  /* 0x0000000a03037211 */ /* 0x000fe200078e08ff */
[----:B------:R-:W-:Y:S01]  /*14670*/  USHF.L.U32 UR4, UR4, 0x6, URZ ;  /* 0x0000000604047899 */ /* 0x000fe2000800063f */
[----:B------:R-:W-:Y:S01]  /*14680*/  MOV R9, 0x20 ;  /* 0x0000002000097802 */ /* 0x000fe20000000f00 */
[----:B------:R-:W-:Y:S01]  /*14690*/  UIMAD UR14, UR11, UR14, UR5 ;  /* 0x0000000e0b0e72a4 */ /* 0x000fe2000f8e0205 */
[----:B------:R-:W-:Y:S01]  /*146a0*/  SHF.L.U32 R3, R3, 0x1, RZ ;  /* 0x0000000103037819 */ /* 0x000fe200000006ff */
[----:B------:R-:W-:Y:S01]  /*146b0*/  @!UP3 UMOV UR24, UR8 ;  /* 0x000000080018bc82 */ /* 0x000fe20008000000 */
[----:B------:R-:W-:Y:S01]  /*146c0*/  SEL R10, R9, 0xffffffe0, !P1 ;  /* 0xffffffe0090a7807 */ /* 0x000fe20004800000 */
[----:B-1----:R-:W-:Y:S01]  /*146d0*/  FMUL.FTZ R12, R12, c[0x0][0x2dc] ;  /* 0x0000b7000c0c7a20 */ /* 0x002fe20000410000 */
[----:B------:R-:W-:Y:S01]  /*146e0*/  MOV R9, 0x40 ;  /* 0x0000004000097802 */ /* 0x000fe20000000f00 */
[----:B------:R-:W-:Y:S01]  /*146f0*/  @P4 MUFU.LG2 R8, R8 ;  /* 0x0000000800084308 */ /* 0x000fe20000000c00 */
[C---:B------:R-:W-:Y:S01]  /*14700*/  IADD3 R11, R3.reuse, -0x10, RZ ;  /* 0xfffffff0030b7810 */ /* 0x040fe20007ffe0ff */
[C---:B------:R-:W-:Y:S01]  /*14710*/  FMUL.FTZ R132, R12.reuse, R132 ;  /* 0x000000840c847220 */ /* 0x040fe20000410000 */
[C---:B------:R-:W-:Y:S01]  /*14720*/  @P0 IADD3 R11, R3.reuse, 0x10, RZ ;  /* 0x00000010030b0810 */ /* 0x040fe20007ffe0ff */
[C---:B------:R-:W-:Y:S01]  /*14730*/  FMUL.FTZ R133, R12.reuse, R133 ;  /* 0x000000850c857220 */ /* 0x040fe20000410000 */
[----:B------:R-:W-:Y:S01]  /*14740*/  IADD3 R15, R3, R10, RZ ;  /* 0x0000000a030f7210 */ /* 0x000fe20007ffe0ff */
[----:B--2---:R-:W-:Y:S01]  /*14750*/  FMUL.FTZ R13, R13, c[0x0][0x2dc] ;  /* 0x0000b7000d0d7a20 */ /* 0x004fe20000410000 */
[----:B------:R-:W-:Y:S01]  /*14760*/  USHF.R.S32.HI UR5, URZ, 0x1f, UR4 ;  /* 0x0000001f3f057899 */ /* 0x000fe20008011404 */
[C---:B------:R-:W-:Y:S01]  /*14770*/  FMUL.FTZ R136, R12.reuse, R136 ;  /* 0x000000880c887220 */ /* 0x040fe20000410000 */
[----:B------:R-:W-:Y:S01]  /*14780*/  F2FP.BF16.PACK_AB R132, R133, R132 ;  /* 0x000000848584723e */ /* 0x000fe200000010ff */
[C---:B------:R-:W-:Y:S01]  /*14790*/  FMUL.FTZ R134, R13.reuse, R134 ;  /* 0x000000860d867220 */ /* 0x040fe20000410000 */
[----:B------:R-:W1:Y:S01]  /*147a0*/  @P3 MUFU.LG2 R7, R7 ;  /* 0x0000000700073308 */ /* 0x000e620000000c00 */
[C---:B------:R-:W-:Y:S01]  /*147b0*/  FMUL.FTZ R135, R13.reuse, R135 ;  /* 0x000000870d877220 */ /* 0x040fe20000410000 */
[----:B------:R-:W-:Y:S01]  /*147c0*/  @!UP3 USHF.R.S32.HI UR25, URZ, 0x1f, UR8 ;  /* 0x0000001f3f19b899 */ /* 0x000fe20008011408 */
[C---:B------:R-:W-:Y:S01]  /*147d0*/  FMUL.FTZ R137, R12.reuse, R137 ;  /* 0x000000890c897220 */ /* 0x040fe20000410000 */
[----:B------:R-:W-:Y:S01]  /*147e0*/  STS [R3], R132 ;  /* 0x0000008403007388 */ /* 0x000fe20000000800 */
[----:B------:R-:W-:Y:S01]  /*147f0*/  FMUL.FTZ R138, R13, R138 ;  /* 0x0000008a0d8a7220 */ /* 0x000fe20000410000 */
[----:B------:R-:W-:Y:S01]  /*14800*/  F2FP.BF16.PACK_AB R134, R135, R134 ;  /* 0x000000868786723e */ /* 0x000fe200000010ff */
[----:B------:R-:W-:Y:S01]  /*14810*/  FMUL.FTZ R139, R13, R139 ;  /* 0x0000008b0d8b7220 */ /* 0x000fe20000410000 */
[----:B------:R-:W-:Y:S01]  /*14820*/  F2FP.BF16.PACK_AB R136, R137, R136 ;  /* 0x000000888988723e */ /* 0x000fe200000010ff */
[C---:B------:R-:W-:Y:S01]  /*14830*/  FMUL.FTZ R140, R12.reuse, R140 ;  /* 0x0000008c0c8c7220 */ /* 0x040fe20000410000 */
[----:B------:R-:W-:Y:S01]  /*14840*/  USHF.R.S32.HI UR6, URZ, 0x1f, UR14 ;  /* 0x0000001f3f067899 */ /* 0x000fe2000801140e */
        /* <DEDUP_REMOVED lines=23> */
[----:B------:R-:W-:Y:S01]  /*149c0*/  UIADD3 UR4, UP2, UP1, UR4, UR24, UR14 ;  /* 0x0000001804047290 */ /* 0x000fe2000f95e00e */
[C---:B------:R-:W-:Y:S01]  /*149d0*/  FMUL.FTZ R157, R12.reuse, R157 ;  /* 0x0000009d0c9d7220 */ /* 0x040fe20000410000 */
[----:B------:R-:W-:Y:S01]  /*149e0*/  F2FP.BF16.PACK_AB R152, R153, R152 ;  /* 0x000000989998723e */ /* 0x000fe200000010ff */
[C---:B------:R-:W-:Y:S01]  /*149f0*/  FMUL.FTZ R160, R12.reuse, R160 ;  /* 0x000000a00ca07220 */ /* 0x040fe20000410000 */
[----:B------:R-:W-:Y:S01]  /*14a00*/  @!UP0 UIADD3 UR7, UR23, UR13, URZ ;  /* 0x0000000d17078290 */ /* 0x000fe2000fffe03f */
        /* <DEDUP_REMOVED lines=75> */
[----:B------:R-:W-:Y:S01]  /*14ec0*/  SEL R12, R9, 0xffffffc0, !P2 ;  /* 0xffffffc0090c7807 */ /* 0x000fe20005000000 */
[C---:B------:R-:W-:Y:S01]  /*14ed0*/  FMUL.FTZ R150, R13.reuse, R150 ;  /* 0x000000960d967220 */ /* 0x040fe20000410000 */
[----:B------:R-:W-:Y:S01]  /*14ee0*/  IADD3 R9, R10, R11, RZ ;  /* 0x0000000b0a097210 */ /* 0x000fe20007ffe0ff */
[----:B------:R-:W-:Y:S01]  /*14ef0*/  FMUL.FTZ R151, R13, R151 ;  /* 0x000000970d977220 */ /* 0x000fe20000410000 */
[----:B------:R-:W-:Y:S01]  /*14f00*/  IADD3 R17, R3, R12, RZ ;  /* 0x0000000c03117210 */ /* 0x000fe20007ffe0ff */
[C---:B------:R-:W-:Y:S01]  /*14f10*/  FMUL.FTZ R154, R13.reuse, R154 ;  /* 0x0000009a0d9a7220 */ /* 0x040fe20000410000 */
[----:B------:R-:W-:Y:S01]  /*14f20*/  IADD3 R19, R12, R11, RZ ;  /* 0x0000000b0c137210 */ /* 0x000fe20007ffe0ff */
[----:B------:R-:W-:Y:S01]  /*14f30*/  FMUL.FTZ R155, R13, R155 ;  /* 0x0000009b0d9b7220 */ /* 0x000fe20000410000 */
[----:B------:R-:W-:Y:S01]  /*14f40*/  F2FP.BF16.PACK_AB R150, R151, R150 ;  /* 0x000000969796723e */ /* 0x000fe200000010ff */
[----:B------:R-:W-:Y:S01]  /*14f50*/  FMUL.FTZ R158, R13, R158 ;  /* 0x0000009e0d9e7220 */ /* 0x000fe20000410000 */
[----:B------:R-:W-:Y:S01]  /*14f60*/  IADD3 R21, R15, R12, RZ ;  /* 0x0000000c0f157210 */ /* 0x000fe20007ffe0ff */
        /* <DEDUP_REMOVED lines=106> */
[----:B------:R-:W-:Y:S01]  /*15610*/  STS [R23+0x2400], R66 ;  /* 0x0024004217007388 */ /* 0x000fe20000000800 */
[----:B------:R-:W-:-:S03]  /*15620*/  F2FP.BF16.PACK_AB R13, R13, R130 ;  /* 0x000000820d0d723e */ /* 0x000fc600000010ff */
        /* <DEDUP_REMOVED lines=23> */
[----:B------:R2:W-:Y:S01]  /*157a0*/  STS [R9+0x6400], R114 ;  /* 0x0064007209007388 */ /* 0x0005e20000000800 */
[----:B-1----:R-:W-:-:S02]  /*157b0*/  LOP3.LUT R3, R4, 0xffffffe0, RZ, 0xc0, !PT ;  /* 0xffffffe004037812 */ /* 0x002fc400078ec0ff */
[----:B------:R-:W-:Y:S01]  /*157c0*/  MOV R4, 0x7f800000 ;  /* 0x7f80000000047802 */ /* 0x000fe20000000f00 */
[----:B------:R1:W-:Y:S01]  /*157d0*/  STS [R17+0x6000], R116 ;  /* 0x0060007411007388 */ /* 0x0003e20000000800 */
[----:B------:R-:W-:Y:S01]  /*157e0*/  IADD3 R3, R6, -R3, RZ ;  /* 0x8000000306037210 */ /* 0x000fe20007ffe0ff */
[----:B------:R-:W-:Y:S02]  /*157f0*/  @P3 FFMA.FTZ R4, R0, c[0x0][0x238], R7 ;  /* 0x00008e0000043a23 */ /* 0x000fe40000010007 */
[----:B------:R1:W-:Y:S01]  /*15800*/  STS [R17+0x6400], R118 ;  /* 0x0064007611007388 */ /* 0x0003e20000000800 */
[----:B------:R-:W-:Y:S02]  /*15810*/  LOP3.LUT P0, RZ, R3, 0x3, RZ, 0xc0, !PT ;  /* 0x0000000303ff7812 */ /* 0x000fe4000780c0ff */
[----:B------:R-:W-:Y:S01]  /*15820*/  MOV R3, 0x7f800000 ;  /* 0x7f80000000037802 */ /* 0x000fe20000000f00 */
[----:B------:R1:W-:Y:S04]  /*15830*/  STS [R19+0x6000], R120 ;  /* 0x0060007813007388 */ /* 0x0003e80000000800 */
[----:B------:R1:W-:Y:S04]  /*15840*/  STS [R19+0x6400], R122 ;  /* 0x0064007a13007388 */ /* 0x0003e80000000800 */
[----:B------:R1:W-:Y:S04]  /*15850*/  STS [R21+0x6000], R124 ;  /* 0x0060007c15007388 */ /* 0x0003e80000000800 */
[----:B------:R1:W-:Y:S01]  /*15860*/  STS [R21+0x6400], R126 ;  /* 0x0064007e15007388 */ /* 0x0003e20000000800 */
[----:B--2---:R-:W-:-:S03]  /*15870*/  @P4 FMUL.FTZ R9, R8, 0.69314718246459960938 ;  /* 0x3f31721808094820 */ /* 0x004fc60000410000 */
[----:B------:R1:W-:Y:S01]  /*15880*/  STS [R23+0x6000], R128 ;  /* 0x0060008017007388 */ /* 0x0003e20000000800 */
[----:B------:R-:W-:-:S03]  /*15890*/  @P4 FFMA.FTZ R3, R2, c[0x0][0x238], R9 ;  /* 0x00008e0002034a23 */ /* 0x000fc60000010009 */
[----:B------:R1:W-:Y:S04]  /*158a0*/  STS [R23+0x6400], R13 ;  /* 0x0064000d17007388 */ /* 0x0003e80000000800 */
[----:B------:R-:W-:Y:S06]  /*158b0*/  BAR.SYNC.DEFER_BLOCKING 0x0 ;  /* 0x0000000000007b1d */ /* 0x000fec0000010000 */
[----:B------:R1:W2:Y:S04]  /*158c0*/  LDS.128 R68, [R248] ;  /* 0x00000000f8447984 */ /* 0x0002a80000000c00 */
        /* <DEDUP_REMOVED lines=32> */
.L_x_501:
[----:B--234-:R-:W-:Y:S05]  /*15ad0*/  BSYNC B0 ;  /* 0x0000000000007941 */ /* 0x01cfea0003800000 */
.L_x_500:
[----:B------:R-:W2:Y:S01]  /*15ae0*/  LDL.64 R78, [R1+0x10] ;  /* 0x00001000014e7983 */ /* 0x000ea20000100a00 */
[----:B------:R-:W-:Y:S01]  /*15af0*/  LEA.HI R5, R5, R6, RZ, 0x3 ;  /* 0x0000000605057211 */ /* 0x000fe200078f18ff */
[----:B------:R-:W-:Y:S01]  /*15b00*/  UIMAD UR9, UR9, -0x40, UR15 ;  /* 0xffffffc0090978a4 */ /* 0x000fe2000f8e020f */
[----:B------:R-:W-:Y:S01]  /*15b10*/  BSSY B0, `(.L_x_502) ;  /* 0x0000024000007945 */ /* 0x000fe20003800000 */
[----:B------:R-:W3:Y:S01]  /*15b20*/  S2R R3, SR_TID.X ;  /* 0x0000000000037919 */ /* 0x000ee20000002100 */
[----:B------:R-:W-:Y:S01]  /*15b30*/  SHF.R.S32.HI R4, RZ, 0x3, R5 ;  /* 0x00000003ff047819 */ /* 0x000fe20000011405 */
[----:B------:R-:W-:-:S02]  /*15b40*/  USHF.R.S32.HI UR6, URZ, 0x1f, UR11 ;  /* 0x0000001f3f067899 */ /* 0x000fc4000801140b */
[----:B------:R-:W4:Y:S01]  /*15b50*/  S2R R0, SR_CTAID.Z ;  /* 0x0000000000007919 */ /* 0x000f220000002700 */
[----:B------:R-:W-:Y:S02]  /*15b60*/  ULDC.64 UR4, c[0x0][0x1f0] ;  /* 0x00007c0000047ab9 */ /* 0x000fe40000000a00 */
[----:B------:R-:W-:-:S04]  /*15b70*/  UIMAD UR4, UR6, UR4, URZ ;  /* 0x00000004060472a4 */ /* 0x000fc8000f8e023f */
[----:B------:R-:W-:Y:S01]  /*15b80*/  UIMAD UR4, UR11, UR5, UR4 ;  /* 0x000000050b0472a4 */ /* 0x000fe2000f8e0204 */
[----:B---3--:R-:W-:-:S04]  /*15b90*/  SHF.R.S32.HI R2, RZ, 0x1f, R3 ;  /* 0x0000001fff027819 */ /* 0x008fc80000011403 */
[----:B------:R-:W-:-:S04]  /*15ba0*/  LEA.HI R3, R2, R3, RZ, 0x3 ;  /* 0x0000000302037211 */ /* 0x000fc800078f18ff */
[----:B------:R-:W-:-:S04]  /*15bb0*/  SHF.R.S32.HI R10, RZ, 0x3, R3 ;  /* 0x00000003ff0a7819 */ /* 0x000fc80000011403 */
[----:B------:R-:W-:Y:S02]  /*15bc0*/  SHF.R.S32.HI R11, RZ, 0x1f, R10 ;  /* 0x0000001fff0b7819 */ /* 0x000fe4000001140a */
[----:B--2---:R-:W-:Y:S02]  /*15bd0*/  SHF.R.S32.HI R2, RZ, 0x1f, R78 ;  /* 0x0000001fff027819 */ /* 0x004fe4000001144e */
[----:B------:R-:W-:-:S04]  /*15be0*/  IADD3 R6, P0, R78, UR18, RZ ;  /* 0x000000124e067c10 */ /* 0x000fc8000ff1e0ff */
[----:B------:R-:W-:Y:S02]  /*15bf0*/  IADD3.X R7, R2, UR7, RZ, P0, !PT ;  /* 0x0000000702077c10 */ /* 0x000fe400087fe4ff */
[----:B------:R-:W-:-:S03]  /*15c00*/  ISETP.GE.AND P0, PT, R4, UR9, PT ;  /* 0x0000000904007c0c */ /* 0x000fc6000bf06270 */
[----:B----4-:R-:W-:-:S04]  /*15c10*/  IMAD.WIDE.U32 R6, R0, c[0x0][0x1f0], R6 ;  /* 0x00007c0000067a25 */ /* 0x010fc800078e0006 */
[----:B------:R-:W-:Y:S01]  /*15c20*/  IMAD.U32 R0, RZ, RZ, UR12 ;  /* 0x0000000cff007e24 */ /* 0x000fe2000f8e00ff */
[----:B------:R-:W-:-:S03]  /*15c30*/  IADD3 R9, R7, UR4, RZ ;  /* 0x0000000407097c10 */ /* 0x000fc6000fffe0ff */
[----:B------:R-:W-:Y:S02]  /*15c40*/  IMAD.WIDE R10, R0, 0x40, R10 ;  /* 0x00000040000a7825 */ /* 0x000fe400078e020a */
        /* <DEDUP_REMOVED lines=16> */
.L_x_503:
[----:B------:R-:W-:Y:S05]  /*15d50*/  BSYNC B0 ;  /* 0x0000000000007941 */ /* 0x000fea0003800000 */
.L_x_502:
        /* <DEDUP_REMOVED lines=22> */
.L_x_505:
[----:B------:R-:W-:Y:S05]  /*15ec0*/  BSYNC B0 ;  /* 0x0000000000007941 */ /* 0x000fea0003800000 */
.L_x_504:
        /* <DEDUP_REMOVED lines=22> */
.L_x_507:
[----:B------:R-:W-:Y:S05]  /*16030*/  BSYNC B0 ;  /* 0x0000000000007941 */ /* 0x000fea0003800000 */
.L_x_506:
[----:B------:R-:W-:-:S04]  /*16040*/  LEA.HI.SX32 R5, R5, 0x30, 0x1d ;  /* 0x0000003005057811 */ /* 0x000fc800078feaff */
[----:B------:R-:W-:-:S13]  /*16050*/  ISETP.GE.AND P0, PT, R5, UR9, PT ;  /* 0x0000000905007c0c */ /* 0x000fda000bf06270 */
[----:B------:R-:W-:Y:S05]  /*16060*/  @P0 EXIT ;  /* 0x000000000000094d */ /* 0x000fea0003800000 */
[----:B------:R-:W-:Y:S01]  /*16070*/  IADD3 R0, P0, R10, 0x30, RZ ;  /* 0x000000300a007810 */ /* 0x000fe20007f1e0ff */
[----:B------:R-:W-:Y:S01]  /*16080*/  IMAD.MOV.U32 R4, RZ, RZ, R6 ;  /* 0x000000ffff047224 */ /* 0x000fe200078e0006 */
[----:B------:R-:W-:Y:S01]  /*16090*/  ISETP.GE.AND P2, PT, R78, c[0x0][0x220], PT ;  /* 0x000088004e007a0c */ /* 0x000fe20003f46270 */
[----:B------:R-:W-:Y:S01]  /*160a0*/  IMAD.MOV.U32 R5, RZ, RZ, R9 ;  /* 0x000000ffff057224 */ /* 0x000fe200078e0009 */
[----:B------:R-:W-:Y:S01]  /*160b0*/  ISETP.GE.AND P1, PT, R251, c[0x0][0x220], PT ;  /* 0x00008800fb007a0c */ /* 0x000fe20003f26270 */
[----:B------:R-:W-:Y:S01]  /*160c0*/  IMAD.X R10, RZ, RZ, R11, P0 ;  /* 0x000000ffff0a7224 */ /* 0x000fe200000e060b */
[----:B------:R-:W-:Y:S01]  /*160d0*/  ISETP.GE.AND P0, PT, R250, c[0x0][0x220], PT ;  /* 0x00008800fa007a0c */ /* 0x000fe20003f06270 */
[----:B------:R-:W-:-:S04]  /*160e0*/  IMAD.WIDE.U32 R4, R0, c[0x0][0x1e8], R4 ;  /* 0x00007a0000047a25 */ /* 0x000fc800078e0004 */
[----:B-1----:R-:W-:Y:S01]  /*160f0*/  IMAD R3, R10, c[0x0][0x1e8], RZ ;  /* 0x00007a000a037a24 */ /* 0x002fe200078e02ff */
        /* <DEDUP_REMOVED lines=11> */
.L_x_461:
        /* <DEDUP_REMOVED lines=81> */
.L_x_509:
[----:B------:R-:W-:Y:S05]  /*166c0*/  BSYNC B0 ;  /* 0x0000000000007941 */ /* 0x000fea0003800000 */
.L_x_508:
        /* <DEDUP_REMOVED lines=22> */
.L_x_511:
[----:B------:R-:W-:Y:S05]  /*16830*/  BSYNC B0 ;  /* 0x0000000000007941 */ /* 0x000fea0003800000 */
.L_x_510:
        /* <DEDUP_REMOVED lines=14> */
[----:B-1----:R-:W-:-:S03]  /*16920*/  LEA R20, P4, R18, c[0x0][0x1d0], 0x1 ;  /* 0x0000740012147a11 */ /* 0x002fc600078808ff */
[----:B------:R-:W-:-:S04]  /*16930*/  IMAD R0, R9, c[0x0][0x1ec], R0 ;  /* 0x00007b0009007a24 */ /* 0x000fc800078e0200 */
[----:B------:R-:W-:-:S05]  /*16940*/  IMAD.IADD R0, R19, 0x1, R0 ;  /* 0x0000000113007824 */ /* 0x000fca00078e0200 */
[----:B------:R-:W-:-:S05]  /*16950*/  LEA.HI.X R21, R18, c[0x0][0x1d4], R0, 0x1, P4 ;  /* 0x0000750012157a11 */ /* 0x000fca00020f0c00 */
[----:B------:R1:W-:Y:S04]  /*16960*/  @!P3 STG.E.128 [R20.64], RZ ;  /* 0x000000ff1400b986 */ /* 0x0003e8000c101d10 */
[----:B------:R1:W-:Y:S04]  /*16970*/  @!P2 STG.E.128 [R20.64+0x80], RZ ;  /* 0x000080ff1400a986 */ /* 0x0003e8000c101d10 */
[----:B------:R1:W-:Y:S04]  /*16980*/  @!P1 STG.E.128 [R20.64+0x100], RZ ;  /* 0x000100ff14009986 */ /* 0x0003e8000c101d10 */
[----:B------:R1:W-:Y:S02]  /*16990*/  @!P0 STG.E.128 [R20.64+0x180], RZ ;  /* 0x000180ff14008986 */ /* 0x0003e4000c101d10 */
.L_x_513:
[----:B------:R-:W-:Y:S05]  /*169a0*/  BSYNC B0 ;  /* 0x0000000000007941 */ /* 0x000fea0003800000 */
.L_x_512:
        /* <DEDUP_REMOVED lines=21> */
.L_x_515:
[----:B------:R-:W-:Y:S05]  /*16b00*/  BSYNC B0 ;  /* 0x0000000000007941 */ /* 0x000fea0003800000 */
.L_x_514:
        /* <DEDUP_REMOVED lines=27> */
[----:B------:R-:W-:Y:S02]  /*16cc0*/  IMAD R0, R0, UR26, RZ ;  /* 0x0000001a00007c24 */ /* 0x000fe4000f8e02ff */
[----:B--2---:R-:W-:-:S03]  /*16cd0*/  IMAD.MOV.U32 R5, RZ, RZ, 0x7f800000 ;  /* 0x7f800000ff057424 */ /* 0x004fc600078e00ff */
[----:B------:R-:W-:-:S04]  /*16ce0*/  IADD3 R3, P0, R0, UR8, RZ ;  /* 0x0000000800037c10 */ /* 0x000fc8000ff1e0ff */
[----:B------:R-:W-:Y:S02]  /*16cf0*/  LEA.HI.X.SX32 R0, R0, UR6, 0x1, P0 ;  /* 0x0000000600007c11 */ /* 0x000fe400080f0eff */
[----:B------:R-:W-:-:S04]  /*16d00*/  LEA R2, P0, R3, c[0x0][0x200], 0x2 ;  /* 0x0000800003027a11 */ /* 0x000fc800078010ff */
[----:B------:R-:W-:-:S05]  /*16d10*/  LEA.HI.X R3, R3, c[0x0][0x204], R0, 0x2, P0 ;  /* 0x0000810003037a11 */ /* 0x000fca00000f1400 */
[----:B------:R-:W-:Y:S01]  /*16d20*/  STG.E [R2.64], R5 ;  /* 0x0000000502007986 */ /* 0x000fe2000c101910 */
[----:B------:R-:W-:Y:S05]  /*16d30*/  EXIT ;  /* 0x000000000000794d */ /* 0x000fea0003800000 */
.L_x_516:
        /* <DEDUP_REMOVED lines=12> */
.L_x_1081:


//--------------------- .text._ZN5flash16flash_fwd_kernelI23Flash_fwd_kernel_traitsILi256ELi64ELi64ELi4ELb0ELb0EN7cutlass10bfloat16_tE19Flash_kernel_traitsILi256ELi64ELi64ELi4ES3_EELb0ELb1ELb0ELb0ELb0ELb0ELb1ELb0EEEvNS_16Flash_fwd_paramsE --------------------------
	.section	.text._ZN5flash16flash_fwd_kernelI23Flash_fwd_kernel_traitsILi256ELi64ELi64ELi4ELb0ELb0EN7cutlass10bfloat16_tE19Flash_kernel_traitsILi256ELi64ELi64ELi4ES3_EELb0ELb1ELb0ELb0ELb0ELb0ELb1ELb0EEEvNS_16Flash_fwd_paramsE,"ax",@progbits
	.sectioninfo	@"SHI_REGISTERS=255"
	.align	128
        .global         _ZN5flash16flash_fwd_kernelI23Flash_fwd_kernel_traitsILi256ELi64ELi64ELi4ELb0ELb0EN7cutlass10bfloat16_tE19Flash_kernel_traitsILi256ELi64ELi64ELi4ES3_EELb0ELb1ELb0ELb0ELb0ELb0ELb1ELb0EEEvNS_16Flash_fwd_paramsE
        .type           _ZN5flash16flash_fwd_kernelI23Flash_fwd_kernel_traitsILi256ELi64ELi64ELi4ELb0ELb0EN7cutlass10bfloat16_tE19Flash_kernel_traitsILi256ELi64ELi64ELi4ES3_EELb0ELb1ELb0ELb0ELb0ELb0ELb1ELb0EEEvNS_16Flash_fwd_paramsE,@function
        .size           _ZN5flash16flash_fwd_kernelI23Flash_fwd_kernel_traitsILi256ELi64ELi64ELi4ELb0ELb0EN7cutlass10bfloat16_tE19Flash_kernel_traitsILi256ELi64ELi64ELi4ES3_EELb0ELb1ELb0ELb0ELb0ELb0ELb1ELb0EEEvNS_16Flash_fwd_paramsE,(.L_x_1082 - _ZN5flash16flash_fwd_kernelI23Flash_fwd_kernel_traitsILi256ELi64ELi64ELi4ELb0ELb0EN7cutlass10bfloat16_tE19Flash_kernel_traitsILi256ELi64ELi64ELi4ES3_EELb0ELb1ELb0ELb0ELb0ELb0ELb1ELb0EEEvNS_16Flash_fwd_paramsE)
        .other          _ZN5flash16flash_fwd_kernelI23Flash_fwd_kernel_traitsILi256ELi64ELi64ELi4ELb0ELb0EN7cutlass10bfloat16_tE19Flash_kernel_traitsILi256ELi64ELi64ELi4ES3_EELb0ELb1ELb0ELb0ELb0ELb0ELb1ELb0EEEvNS_16Flash_fwd_paramsE,@"STO_CUDA_ENTRY STV_DEFAULT"
_ZN5flash16flash_fwd_kernelI23Flash_fwd_kernel_traitsILi256ELi64ELi64ELi4ELb0ELb0EN7cutlass10bfloat16_tE19Flash_kernel_traitsILi256ELi64ELi64ELi4ES3_EELb0ELb1ELb0ELb0ELb0ELb0ELb1ELb0EEEvNS_16Flash_fwd_paramsE:
.text._ZN5flash16flash_fwd_kernelI23Flash_fwd_kernel_traitsILi256ELi64ELi64ELi4ELb0ELb0EN7cutlass10bfloat16_tE19Flash_kernel_traitsILi256ELi64ELi64ELi4ES3_EELb0ELb1ELb0ELb0ELb0ELb0ELb1ELb0EEEvNS_16Flash_fwd_paramsE:
        /* <DEDUP_REMOVED lines=27> */
[----:B------:R-:W-:Y:S02]  /*01b0*/  IMAD.U32 R8, RZ, RZ, UR4 ;  /* 0x00000004ff087e24 */ /* 0x000fe4000f8e00ff */
[----:B------:R-:W-:Y:S01]  /*01c0*/  IMAD.U32 R9, RZ, RZ, UR5 ;  /* 0x00000005ff097e24 */ /* 0x000fe2000f8e00ff */
[----:B------:R-:W-:-:S04]  /*01d0*/  PLOP3.LUT P1, PT, PT, PT, UP1, 0x80, 0x0 ;  /* 0x000000000000781c */ /* 0x000fc80003f2f018 */
[----:B------:R-:W4:Y:S01]  /*01e0*/  @P0 LDG.E R2, [R8.64] ;  /* 0x0000001008020981 */ /* 0x000f22000c1e1900 */
[----:B------:R-:W-:-:S06]  /*01f0*/  UIMAD.WIDE UR6, UR19, UR9, UR6 ;  /* 0x00000009130672a5 */ /* 0x000fcc000f8e0206 */
[----:B------:R-:W-:Y:S02]  /*0200*/  IMAD.U32 R6, RZ, RZ, UR6 ;  /* 0x00000006ff067e24 */ /* 0x000fe4000f8e00ff */
[----:B------:R-:W-:-:S05]  /*0210*/  IMAD.U32 R7, RZ, RZ, UR7 ;  /* 0x00000007ff077e24 */ /* 0x000fca000f8e00ff */
[----:B------:R-:W5:Y:S01]  /*0220*/  @!P1 LDG.E R3, [R6.64] ;  /* 0x0000001006039981 */ /* 0x000f62000c1e1900 */
        /* <DEDUP_REMOVED lines=10> */
[----:B--2---:R-:W-:Y:S02]  /*02d0*/  @UP2 UIADD3 UR15, UR15, -UR10, URZ ;  /* 0x8000000a0f0f2290 */ /* 0x004fe4000fffe03f */
[----:B-----5:R3:W2:Y:S05]  /*02e0*/  @!P1 R2UR UR20, R3 ;  /* 0x00000000031493c2 */ /* 0x0206aa00000e0000 */
[----:B------:R-:W-:-:S05]  /*02f0*/  @!UP2 ULDC UR15, c[0x0][0x214] ;  /* 0x00008500000faab9 */ /* 0x000fca0000000800 */
        /* <DEDUP_REMOVED lines=8> */
.L_x_517:
[----:B------:R-:W-:Y:S02]  /*0380*/  ULDC UR6, c[0x0][0x218] ;  /* 0x0000860000067ab9 */ /* 0x000fe40000000800 */
.L_x_518:
        /* <DEDUP_REMOVED lines=70> */
.L_x_520:
        /* <DEDUP_REMOVED lines=49> */
.L_x_521:
        /* <DEDUP_REMOVED lines=12> */
[C---:B------:R-:W-:Y:S01]  /*0bc0*/  LEA.HI R233, R3.reuse, R0, RZ, 0x1 ;  /* 0x0000000003e97211 */ /* 0x040fe200078f08ff */
[----:B------:R-:W-:Y:S01]  /*0bd0*/  BSSY B0, `(.L_x_522) ;  /* 0x000006e000007945 */ /* 0x000fe20003800000 */
[----:B------:R-:W-:Y:S01]  /*0be0*/  LOP3.LUT R3, R3, 0xfffffff0, RZ, 0xc0, !PT ;  /* 0xfffffff003037812 */ /* 0x000fe200078ec0ff */
[----:B------:R-:W-:Y:S01]  /*0bf0*/  IMAD.IADD R2, R4, 0x1, -R5 ;  /* 0x0000000104027824 */ /* 0x000fe200078e0a05 */
[----:B------:R-:W-:-:S02]  /*0c00*/  LOP3.LUT R233, R233, 0xfffffffe, RZ, 0xc0, !PT ;  /* 0xfffffffee9e97812 */ /* 0x000fc400078ec0ff */
[----:B------:R-:W-:Y:S01]  /*0c10*/  SHF.R.S32.HI R14, RZ, 0x3, R14 ;  /* 0x00000003ff0e7819 */ /* 0x000fe2000001140e */
[----:B------:R-:W-:Y:S02]  /*0c20*/  IMAD.SHL.U32 R244, R2, 0x8, RZ ;  /* 0x0000000802f47824 */ /* 0x000fe400078e00ff */
[----:B------:R-:W-:Y:S01]  /*0c30*/  IMAD.IADD R233, R0, 0x1, -R233 ;  /* 0x0000000100e97824 */ /* 0x000fe200078e0ae9 */
[----:B------:R-:W-:Y:S01]  /*0c40*/  SHF.R.S32.HI R15, RZ, 0x1f, R14 ;  /* 0x0000001fff0f7819 */ /* 0x000fe2000001140e */
[----:B------:R-:W-:Y:S01]  /*0c50*/  IMAD.IADD R0, R4, 0x1, -R3 ;  /* 0x0000000104007824 */ /* 0x000fe200078e0a03 */
[----:B------:R-:W-:Y:S01]  /*0c60*/  SHF.R.S32.HI R245, RZ, 0x1f, R244 ;  /* 0x0000001ffff57819 */ /* 0x000fe200000114f4 */
[----:B------:R-:W-:Y:S01]  /*0c70*/  IMAD.SHL.U32 R235, R14, 0x40, RZ ;  /* 0x000000400eeb7824 */ /* 0x000fe200078e00ff */
[----:B------:R-:W-:Y:S01]  /*0c80*/  IADD3 R8, P0, R244, UR6, RZ ;  /* 0x00000006f4087c10 */ /* 0x000fe2000ff1e0ff */
[----:B------:R-:W-:Y:S01]  /*0c90*/  IMAD R7, R15, c[0x0][0x198], RZ ;  /* 0x000066000f077a24 */ /* 0x000fe200078e02ff */
[----:B------:R-:W-:Y:S01]  /*0ca0*/  SHF.R.S32.HI R3, RZ, 0x1f, R0 ;  /* 0x0000001fff037819 */ /* 0x000fe20000011400 */
[C-C-:B------:R-:W-:Y:S01]  /*0cb0*/  IMAD.WIDE.U32 R10, R14.reuse, c[0x0][0x198], R244.reuse ;  /* 0x000066000e0a7a25 */ /* 0x140fe200078e00f4 */
[----:B------:R-:W-:Y:S01]  /*0cc0*/  LOP3.LUT R235, R235, 0x1c0, RZ, 0xc0, !PT ;  /* 0x000001c0ebeb7812 */ /* 0x000fe200078ec0ff */
[----:B------:R-:W-:Y:S01]  /*0cd0*/  ULDC.64 UR6, c[0x0][0x1b0] ;  /* 0x00006c0000067ab9 */ /* 0x000fe20000000a00 */
[----:B------:R-:W-:Y:S01]  /*0ce0*/  LEA.HI R3, R3, R0, RZ, 0x3 ;  /* 0x0000000003037211 */ /* 0x000fe200078f18ff */
[----:B------:R-:W-:Y:S01]  /*0cf0*/  IMAD.WIDE.U32 R12, R14, c[0x0][0x1a0], R244 ;  /* 0x000068000e0c7a25 */ /* 0x000fe200078e00f4 */
[----:B------:R-:W-:Y:S01]  /*0d00*/  LOP3.LUT R6, R235, 0x38, R244, 0xf8, !PT ;  /* 0x00000038eb067812 */ /* 0x000fe200078ef8f4 */
[----:B------:R-:W-:Y:S01]  /*0d10*/  UIMAD UR6, UR27, UR6, URZ ;  /* 0x000000061b0672a4 */ /* 0x000fe2000f8e023f */
[----:B------:R-:W-:Y:S01]  /*0d20*/  SHF.R.U32.HI R235, RZ, 0x3, R235 ;  /* 0x00000003ffeb7819 */ /* 0x000fe200000116eb */
[----:B------:R-:W-:Y:S01]  /*0d30*/  IMAD.WIDE R18, R19, 0x40, R14 ;  /* 0x0000004013127825 */ /* 0x000fe200078e020e */
[----:B------:R-:W-:Y:S01]  /*0d40*/  LOP3.LUT R5, R3, 0xfffffff8, RZ, 0xc0, !PT ;  /* 0xfffffff803057812 */ /* 0x000fe200078ec0ff */
[----:B------:R-:W-:Y:S01]  /*0d50*/  UIMAD UR7, UR20, UR7, UR6 ;  /* 0x00000007140772a4 */ /* 0x000fe2000f8e0206 */
[----:B------:R-:W-:Y:S01]  /*0d60*/  LOP3.LUT R235, R6, R235, RZ, 0x3c, !PT ;  /* 0x000000eb06eb7212 */ /* 0x000fe200078e3cff */
[----:B------:R-:W-:Y:S01]  /*0d70*/  UIMAD UR6, UR20, UR5, UR4 ;  /* 0x00000005140672a4 */ /* 0x000fe2000f8e0204 */
[----:B------:R-:W-:Y:S01]  /*0d80*/  LEA.HI R6, R101, R4, RZ, 0x6 ;  /* 0x0000000465067211 */ /* 0x000fe200078f30ff */
[----:B------:R-:W-:Y:S01]  /*0d90*/  IMAD.IADD R5, R0, 0x1, -R5 ;  /* 0x0000000100057824 */ /* 0x000fe200078e0a05 */
[----:B------:R-:W-:Y:S01]  /*0da0*/  IADD3.X R9, R245, UR18, RZ, P0, !PT ;  /* 0x00000012f5097c10 */ /* 0x000fe200087fe4ff */
[----:B------:R-:W-:Y:S01]  /*0db0*/  IMAD R0, R14, c[0x0][0x19c], R7 ;  /* 0x000067000e007a24 */ /* 0x000fe200078e0207 */
[----:B------:R-:W-:Y:S01]  /*0dc0*/  IADD3 R10, P0, R10, UR22, RZ ;  /* 0x000000160a0a7c10 */ /* 0x000fe2000ff1e0ff */
[----:B------:R-:W-:Y:S01]  /*0dd0*/  IMAD.SHL.U32 R6, R6, 0x8, RZ ;  /* 0x0000000806067824 */ /* 0x000fe200078e00ff */
[----:B------:R-:W-:Y:S01]  /*0de0*/  LOP3.LUT P2, RZ, R5, 0x4, RZ, 0xc0, !PT ;  /* 0x0000000405ff7812 */ /* 0x000fe2000784c0ff */
[----:B------:R-:W-:Y:S01]  /*0df0*/  IMAD R7, R15, c[0x0][0x1a0], RZ ;  /* 0x000068000f077a24 */ /* 0x000fe200078e02ff */
[C---:B------:R-:W-:Y:S01]  /*0e00*/  LOP3.LUT P1, RZ, R5.reuse, 0x2, RZ, 0xc0, !PT ;  /* 0x0000000205ff7812 */ /* 0x040fe2000782c0ff */
[----:B------:R-:W-:Y:S01]  /*0e10*/  IMAD.SHL.U32 R5, R5, 0x40, RZ ;  /* 0x0000004005057824 */ /* 0x000fe200078e00ff */
[----:B------:R-:W-:Y:S01]  /*0e20*/  IADD3.X R11, R11, UR21, R0, P0, !PT ;  /* 0x000000150b0b7c10 */ /* 0x000fe200087fe400 */
[----:B-1----:R-:W-:Y:S01]  /*0e30*/  IMAD.WIDE.U32 R16, R16, c[0x0][0x1a8], R8 ;  /* 0x00006a0010107a25 */ /* 0x002fe200078e0008 */
[----:B------:R-:W-:Y:S01]  /*0e40*/  LOP3.LUT R235, R235, 0xfffffe00, R6, 0xf8, !PT ;  /* 0xfffffe00ebeb7812 */ /* 0x000fe200078ef806 */
[----:B------:R-:W-:Y:S01]  /*0e50*/  ULDC.64 UR4, c[0x0][0x1a8] ;  /* 0x00006a0000047ab9 */ /* 0x000fe20000000a00 */
[----:B------:R-:W-:Y:S01]  /*0e60*/  IADD3 R6, P0, R12, UR26, RZ ;  /* 0x0000001a0c067c10 */ /* 0x000fe2000ff1e0ff */
[----:B------:R-:W-:Y:S01]  /*0e70*/  IMAD R0, R14, c[0x0][0x1a4], R7 ;  /* 0x000069000e007a24 */ /* 0x000fe200078e0207 */
[----:B------:R-:W-:Y:S01]  /*0e80*/  LOP3.LUT R5, R5, 0x1c0, RZ, 0xc0, !PT ;  /* 0x000001c005057812 */ /* 0x000fe200078ec0ff */
[----:B------:R-:W-:Y:S01]  /*0e90*/  IMAD.SHL.U32 R8, R233, 0x8, RZ ;  /* 0x00000008e9087824 */ /* 0x000fe200078e00ff */
[----:B------:R-:W-:Y:S01]  /*0ea0*/  UIMAD UR4, UR24, UR4, URZ ;  /* 0x00000004180472a4 */ /* 0x000fe2000f8e023f */
[----:B------:R-:W-:Y:S01]  /*0eb0*/  IMAD.SHL.U32 R3, R3, 0x40, RZ ;  /* 0x0000004003037824 */ /* 0x000fe200078e00ff */
[----:B------:R-:W-:Y:S01]  /*0ec0*/  IADD3.X R7, R13, UR25, R0, P0, !PT ;  /* 0x000000190d077c10 */ /* 0x000fe200087fe400 */
[----:B------:R-:W-:Y:S01]  /*0ed0*/  IMAD.WIDE.U32 R240, R240, c[0x0][0x1b0], R10 ;  /* 0x00006c00f0f07a25 */ /* 0x000fe200078e000a */
[----:B------:R-:W-:Y:S01]  /*0ee0*/  LOP3.LUT R8, R5, 0x8, R8, 0xf8, !PT ;  /* 0x0000000805087812 */ /* 0x000fe200078ef808 */
[----:B------:R-:W-:Y:S01]  /*0ef0*/  UIMAD UR4, UR11, UR5, UR4 ;  /* 0x000000050b0472a4 */ /* 0x000fe2000f8e0204 */
[----:B------:R-:W-:Y:S01]  /*0f00*/  ISETP.GE.AND P0, PT, R14, UR19, PT ;  /* 0x000000130e007c0c */ /* 0x000fe2000bf06270 */
[----:B------:R-:W-:Y:S01]  /*0f10*/  IMAD.WIDE.U32 R200, R200, c[0x0][0x1b8], R6 ;  /* 0x00006e00c8c87a25 */ /* 0x000fe200078e0006 */
[----:B------:R-:W-:-:S02]  /*0f20*/  SHF.R.U32.HI R5, RZ, 0x3, R5 ;  /* 0x00000003ff057819 */ /* 0x000fc40000011605 */
[----:B------:R-:W-:Y:S01]  /*0f30*/  LEA.HI R101, R101, R4, RZ, 0x5 ;  /* 0x0000000465657211 */ /* 0x000fe200078f28ff */
[----:B------:R-:W-:Y:S01]  /*0f40*/  IMAD.MOV.U32 R7, RZ, RZ, 0x10 ;  /* 0x00000010ff077424 */ /* 0x000fe200078e00ff */
[----:B------:R-:W-:Y:S01]  /*0f50*/  LOP3.LUT R0, R8, R5, RZ, 0x3c, !PT ;  /* 0x0000000508007212 */ /* 0x000fe200078e3cff */
[----:B------:R-:W-:Y:S01]  /*0f60*/  IMAD.MOV.U32 R5, RZ, RZ, 0x20 ;  /* 0x00000020ff057424 */ /* 0x000fe200078e00ff */
[----:B------:R-:W-:Y:S01]  /*0f70*/  IADD3 R13, R17, UR4, RZ ;  /* 0x00000004110d7c10 */ /* 0x000fe2000fffe0ff */
[----:B------:R-:W-:Y:S01]  /*0f80*/  IMAD.SHL.U32 R235, R235, 0x2, RZ ;  /* 0x00000002ebeb7824 */ /* 0x000fe200078e00ff */
[----:B------:R-:W-:Y:S02]  /*0f90*/  LOP3.LUT R0, R0, 0xfffffe00, R3, 0xf8, !PT ;  /* 0xfffffe0000007812 */ /* 0x000fe400078ef803 */
[----:B------:R-:W-:Y:S02]  /*0fa0*/  LOP3.LUT R3, R101, 0xffffffe0, RZ, 0xc0, !PT ;  /* 0xffffffe065037812 */ /* 0x000fe400078ec0ff */
[----:B------:R-:W-:-:S02]  /*0fb0*/  SHF.R.S32.HI R101, RZ, 0x5, R101 ;  /* 0x00000005ff657819 */ /* 0x000fc40000011465 */
[----:B------:R-:W-:Y:S01]  /*0fc0*/  IADD3 R238, R244, 0x40, RZ ;  /* 0x00000040f4ee7810 */ /* 0x000fe20007ffe0ff */
[----:B------:R-:W-:Y:S01]  /*0fd0*/  IMAD.IADD R10, R4, 0x1, -R3 ;  /* 0x00000001040a7824 */ /* 0x000fe200078e0a03 */
[C---:B------:R-:W-:Y:S02]  /*0fe0*/  IADD3 R237, R244.reuse, 0x80, RZ ;  /* 0x00000080f4ed7810 */ /* 0x040fe40007ffe0ff */
[----:B------:R-:W-:Y:S02]  /*0ff0*/  IADD3 R236, R244, 0xc0, RZ ;  /* 0x000000c0f4ec7810 */ /* 0x000fe40007ffe0ff */
[----:B------:R-:W-:Y:S02]  /*1000*/  SEL R7, R7, 0xfffffff0, !P1 ;  /* 0xfffffff007077807 */ /* 0x000fe40004800000 */
[----:B------:R-:W-:Y:S02]  /*1010*/  SEL R5, R5, 0xffffffe0, !P2 ;  /* 0xffffffe005057807 */ /* 0x000fe40005000000 */
[----:B------:R-:W-:-:S02]  /*1020*/  IADD3 R243, R241, UR7, RZ ;  /* 0x00000007f1f37c10 */ /* 0x000fc4000fffe0ff */
        /* <DEDUP_REMOVED lines=40> */
.L_x_523:
[----:B------:R-:W-:Y:S05]  /*12b0*/  BSYNC B0 ;  /* 0x0000000000007941 */ /* 0x000fea0003800000 */
.L_x_522:
        /* <DEDUP_REMOVED lines=45> */
.L_x_525:
[----:B------:R-:W-:Y:S05]  /*1590*/  BSYNC B0 ;  /* 0x0000000000007941 */ /* 0x000fea0003800000 */
.L_x_524:
        /* <DEDUP_REMOVED lines=45> */
.L_x_527:
[----:B------:R-:W-:Y:S05]  /*1870*/  BSYNC B0 ;  /* 0x0000000000007941 */ /* 0x000fea0003800000 */
.L_x_526:
        /* <DEDUP_REMOVED lines=48> */
.L_x_529:
[----:B------:R-:W-:Y:S05]  /*1b80*/  BSYNC B0 ;  /* 0x0000000000007941 */ /* 0x000fea0003800000 */
.L_x_528:
        /* <DEDUP_REMOVED lines=10> */
[----:B-1----:R-:W-:-:S05]  /*1c30*/  IADD3 R21, R19, UR5, RZ ;  /* 0x0000000513157c10 */ /* 0x002fca000fffe0ff */
        /* <DEDUP_REMOVED lines=34> */
.L_x_531:
[----:B------:R-:W-:Y:S05]  /*1e60*/  BSYNC B0 ;  /* 0x0000000000007941 */ /* 0x000fea0003800000 */
.L_x_530:
        /* <DEDUP_REMOVED lines=41> */
.L_x_533:
[----:B------:R-:W-:Y:S05]  /*2100*/  BSYNC B0 ;  /* 0x0000000000007941 */ /* 0x000fea0003800000 */
.L_x_532:
[----:B------:R-:W-:Y:S01]  /*2110*/  ISETP.GE.AND P0, PT, R8, UR23, PT ;  /* 0x0000001708007c0c */ /* 0x000fe2000bf06270 */
[----:B------:R-:W-:-:S12]  /*2120*/  BSSY B0, `(.L_x_534) ;  /* 0x0000027000007945 */ /* 0x000fd80003800000 */
[----:B------:R-:W-:Y:S05]  /*2130*/  @P0 BRA `(.L_x_535) ;  /* 0x0000025000000947 */ /* 0x000fea0003800000 */
[----:B------:R-:W-:Y:S01]  /*2140*/  ISETP.GE.AND P5, PT, R244, c[0x0][0x220], PT ;  /* 0x00008800f4007a0c */ /* 0x000fe20003fa6270 */
[----:B------:R-:W-:Y:S01]  /*2150*/  IMAD.MOV.U32 R11, RZ, RZ, c[0x0][0x198] ;  /* 0x00006600ff0b7624 */ /* 0x000fe200078e00ff */
[----:B------:R-:W-:Y:S01]  /*2160*/  ISETP.GE.AND P4, PT, R238, c[0x0][0x220], PT ;  /* 0x00008800ee007a0c */ /* 0x000fe20003f86270 */
[----:B-1----:R-:W-:Y:S01]  /*2170*/  IMAD.MOV.U32 R16, RZ, RZ, c[0x0][0x19c] ;  /* 0x00006700ff107624 */ /* 0x002fe200078e00ff */
        /* <DEDUP_REMOVED lines=33> */
.L_x_535:
[----:B------:R-:W-:Y:S05]  /*2390*/  BSYNC B0 ;  /* 0x0000000000007941 */ /* 0x000fea0003800000 */
.L_x_534:
        /* <DEDUP_REMOVED lines=18> */
[C---:B-1----:R-:W-:Y:S02]  /*24c0*/  @!P4 LEA R16, P3, R20.reuse, c[0x0][0x168], 0x1 ;  /* 0x00005a001410ca11 */ /* 0x042fe400078608ff */
        /* <DEDUP_REMOVED lines=26> */
.L_x_537:
[----:B------:R-:W-:Y:S05]  /*2670*/  BSYNC B0 ;  /* 0x0000000000007941 */ /* 0x000fea0003800000 */
.L_x_536:
        /* <DEDUP_REMOVED lines=54> */
.L_x_539:
[----:B------:R-:W-:Y:S05]  /*29e0*/  BSYNC B0 ;  /* 0x0000000000007941 */ /* 0x000fea0003800000 */
.L_x_538:
        /* <DEDUP_REMOVED lines=45> */
.L_x_541:
[----:B------:R-:W-:Y:S05]  /*2cc0*/  BSYNC B0 ;  /* 0x0000000000007941 */ /* 0x000fea0003800000 */
.L_x_540:
        /* <DEDUP_REMOVED lines=44> */
.L_x_543:
[----:B------:R-:W-:Y:S05]  /*2f90*/  BSYNC B0 ;  /* 0x0000000000007941 */ /* 0x000fea0003800000 */
.L_x_542:
        /* <DEDUP_REMOVED lines=46> */
.L_x_545:
[----:B------:R-:W-:Y:S05]  /*3280*/  BSYNC B0 ;  /* 0x0000000000007941 */ /* 0x000fea0003800000 */
.L_x_544:
[C---:B------:R-:W-:Y:S01]  /*3290*/  IMAD.SHL.U32 R6, R2.reuse, 0x40, RZ ;  /* 0x0000004002067824 */ /* 0x040fe200078e00ff */
[----:B------:R-:W-:Y:S01]  /*32a0*/  R2P PR, R2, 0x6 ;  /* 0x0000000602007804 */ /* 0x000fe20000000000 */
[----:B------:R-:W-:Y:S01]  /*32b0*/  IMAD.SHL.U32 R14, R14, 0x8, RZ ;  /* 0x000000080e0e7824 */ /* 0x000fe200078e00ff */
[----:B------:R-:W0:Y:S01]  /*32c0*/  LDGDEPBAR ;  /* 0x00000000000079af */ /* 0x000e220000000000 */
[C---:B------:R-:W-:Y:S01]  /*32d0*/  IMAD R234, R101.reuse, 0x400, R0 ;  /* 0x0000040065ea7824 */ /* 0x040fe200078e0200 */
[----:B-1----:R-:W-:Y:S01]  /*32e0*/  LOP3.LUT R9, R6, 0x1c0, RZ, 0xc0, !PT ;  /* 0x000001c006097812 */ /* 0x002fe200078ec0ff */
[----:B------:R-:W-:Y:S01]  /*32f0*/  UISETP.GE.AND UP0, UPT, UR8, 0x2, UPT ;  /* 0x000000020800788c */ /* 0x000fe2000bf06270 */
[----:B------:R-:W-:Y:S01]  /*3300*/  LEA R101, R101, UR13, 0x4 ;  /* 0x0000000d65657c11 */ /* 0x000fe2000f8e20ff */
[----:B------:R-:W-:Y:S01]  /*3310*/  IMAD.SHL.U32 R234, R234, 0x2, RZ ;  /* 0x00000002eaea7824 */ /* 0x000fe200078e00ff */
[----:B------:R-:W-:Y:S02]  /*3320*/  LOP3.LUT R6, R9, 0x8, R14, 0xf8, !PT ;  /* 0x0000000809067812 */ /* 0x000fe400078ef80e */
        /* <DEDUP_REMOVED lines=9> */
[----:B------:R-:W-:Y:S03]  /*33c0*/  LDSM.16.M88.4 R80, [R230] ;  /* 0x00000000e650783b */ /* 0x000fe60000000200 */
[----:B------:R-:W-:Y:S01]  /*33d0*/  IMAD.SHL.U32 R233, R233, 0x2, RZ ;  /* 0x00000002e9e97824 */ /* 0x000fe200078e00ff */
[----:B------:R-:W-:Y:S04]  /*33e0*/  LDSM.16.M88.4 R40, [R229] ;  /* 0x00000000e528783b */ /* 0x000fe80000000200 */
[----:B------:R-:W1:Y:S01]  /*33f0*/  LDSM.16.M88.4 R24, [R233+0x8000] ;  /* 0x00800000e918783b */ /* 0x000e620000000200 */
[----:B------:R-:W-:-:S02]  /*3400*/  IADD3 R2, R233, 0x8000, RZ ;  /* 0x00008000e9027810 */ /* 0x000fc40007ffe0ff */
[----:B------:R-:W-:Y:S01]  /*3410*/  IADD3 R231, R233, 0x8020, RZ ;  /* 0x00008020e9e77810 */ /* 0x000fe20007ffe0ff */
[----:B------:R-:W5:Y:S01]  /*3420*/  LDSM.16.M88.4 R44, [R233+0x8800] ;  /* 0x00880000e92c783b */ /* 0x000f620000000200 */
[----:B------:R-:W-:Y:S01]  /*3430*/  @P1 IADD3 R231, R2, -0x20, RZ ;  /* 0xffffffe002e71810 */ /* 0x000fe20007ffe0ff */
[----:B------:R-:W-:Y:S02]  /*3440*/  IMAD.MOV.U32 R2, RZ, RZ, 0x40 ;  /* 0x00000040ff027424 */ /* 0x000fe400078e00ff */
[----:B------:R-:W-:Y:S01]  /*3450*/  LDSM.16.M88.4 R60, [R233+0x9000] ;  /* 0x00900000e93c783b */ /* 0x000fe20000000200 */
[C---:B------:R-:W-:Y:S02]  /*3460*/  IADD3 R223, R231.reuse, 0x800, RZ ;  /* 0x00000800e7df7810 */ /* 0x040fe40007ffe0ff */
[----:B------:R-:W-:Y:S01]  /*3470*/  SEL R2, R2, 0xffffffc0, !P2 ;  /* 0xffffffc002027807 */ /* 0x000fe20005000000 */
[----:B------:R-:W2:Y:S01]  /*3480*/  LDSM.16.M88.4 R72, [R231] ;  /* 0x00000000e748783b */ /* 0x000ea20000000200 */
[----:B------:R-:W-:-:S02]  /*3490*/  IADD3 R222, R231, 0x1000, RZ ;  /* 0x00001000e7de7810 */ /* 0x000fc40007ffe0ff */
[----:B------:R-:W-:Y:S01]  /*34a0*/  IADD3 R221, R231, 0x1800, RZ ;  /* 0x00001800e7dd7810 */ /* 0x000fe20007ffe0ff */
[----:B------:R-:W-:Y:S01]  /*34b0*/  IMAD.IADD R227, R233, 0x1, R2 ;  /* 0x00000001e9e37824 */ /* 0x000fe200078e0202 */
[----:B------:R-:W-:Y:S01]  /*34c0*/  LDSM.16.M88.4 R68, [R233+0x9800] ;  /* 0x00980000e944783b */ /* 0x000fe20000000200 */
[----:B------:R-:W-:Y:S01]  /*34d0*/  IMAD.IADD R220, R2, 0x1, R231 ;  /* 0x0000000102dc7824 */ /* 0x000fe200078e02e7 */
[C---:B------:R-:W-:Y:S01]  /*34e0*/  IADD3 R219, R231.reuse, 0x2000, RZ ;  /* 0x00002000e7db7810 */ /* 0x040fe20007ffe0ff */
[----:B------:R-:W-:Y:S01]  /*34f0*/  IMAD.U32 R2, RZ, RZ, UR27 ;  /* 0x0000001bff027e24 */ /* 0x000fe2000f8e00ff */
[----:B------:R-:W3:Y:S01]  /*3500*/  LDSM.16.M88.4 R84, [R227+0x8000] ;  /* 0x00800000e354783b */ /* 0x000ee20000000200 */
[C---:B------:R-:W-:Y:S02]  /*3510*/  IADD3 R218, R231.reuse, 0x2800, RZ ;  /* 0x00002800e7da7810 */ /* 0x040fe40007ffe0ff */
[C---:B------:R-:W-:Y:S01]  /*3520*/  IADD3 R217, R231.reuse, 0x3000, RZ ;  /* 0x00003000e7d97810 */ /* 0x040fe20007ffe0ff */
[----:B--2---:R-:W2:Y:S01]  /*3530*/  LDSM.16.M88.4 R20, [R231+0x800] ;  /* 0x00080000e714783b */ /* 0x004ea20000000200 */
[----:B------:R-:W-:-:S02]  /*3540*/  IADD3 R216, R231, 0x3800, RZ ;  /* 0x00003800e7d87810 */ /* 0x000fc40007ffe0ff */
[C---:B------:R-:W-:Y:S01]  /*3550*/  IADD3 R215, R231.reuse, 0x4000, RZ ;  /* 0x00004000e7d77810 */ /* 0x040fe20007ffe0ff */
[----:B------:R-:W4:Y:S01]  /*3560*/  LDSM.16.M88.4 R12, [R231+0x1000] ;  /* 0x00100000e70c783b */ /* 0x000f220000000200 */
[C---:B------:R-:W-:Y:S02]  /*3570*/  IADD3 R214, R231.reuse, 0x4800, RZ ;  /* 0x00004800e7d67810 */ /* 0x040fe40007ffe0ff */
[C---:B------:R-:W-:Y:S01]  /*3580*/  IADD3 R213, R231.reuse, 0x5000, RZ ;  /* 0x00005000e7d57810 */ /* 0x040fe20007ffe0ff */
[----:B------:R-:W2:Y:S01]  /*3590*/  LDSM.16.M88.4 R76, [R220] ;  /* 0x00000000dc4c783b */ /* 0x000ea20000000200 */
[C---:B------:R-:W-:Y:S02]  /*35a0*/  IADD3 R212, R231.reuse, 0x5800, RZ ;  /* 0x00005800e7d47810 */ /* 0x040fe40007ffe0ff */
[C---:B------:R-:W-:Y:S01]  /*35b0*/  IADD3 R211, R231.reuse, 0x6000, RZ ;  /* 0x00006000e7d37810 */ /* 0x040fe20007ffe0ff */
[----:B------:R-:W2:Y:S01]  /*35c0*/  LDSM.16.M88.4 R52, [R231+0x1800] ;  /* 0x00180000e734783b */ /* 0x000ea20000000200 */
[C---:B------:R-:W-:Y:S01]  /*35d0*/  IADD3 R210, R231.reuse, 0x6800, RZ ;  /* 0x00006800e7d27810 */ /* 0x040fe20007ffe0ff */
[----:B-1----:R-:W-:Y:S02]  /*35e0*/  HMMA.16816.F32.BF16 R16, R48, R24, RZ ;  /* 0x000000183010723c */ /* 0x002fe400000418ff */
[----:B------:R-:W1:Y:S01]  /*35f0*/  LDSM.16.M88.4 R8, [R227+0x8800] ;  /* 0x00880000e308783b */ /* 0x000e620000000200 */
[----:B------:R-:W-:-:S02]  /*3600*/  IADD3 R209, R231, 0x7000, RZ ;  /* 0x00007000e7d17810 */ /* 0x000fc40007ffe0ff */
[----:B------:R-:W-:Y:S01]  /*3610*/  IADD3 R208, R231, 0x7800, RZ ;  /* 0x00007800e7d07810 */ /* 0x000fe20007ffe0ff */
[----:B------:R-:W1:Y:S02]  /*3620*/  LDSM.16.M88.4 R28, [R227+0x9000] ;  /* 0x00900000e31c783b */ /* 0x000e640000000200 */
[C---:B------:R-:W-:Y:S02]  /*3630*/  HMMA.16816.F32.BF16 R24, R48.reuse, R26, RZ ;  /* 0x0000001a3018723c */ /* 0x040fe400000418ff */
[----:B------:R-:W-:Y:S04]  /*3640*/  LDSM.16.M88.4 R88, [R233+0xa000] ;  /* 0x00a00000e958783b */ /* 0x000fe80000000200 */
[----:B------:R-:W-:Y:S02]  /*3650*/  LDSM.16.M88.4 R96, [R233+0xe800] ;  /* 0x00e80000e960783b */ /* 0x000fe40000000200 */
[----:B-----5:R-:W-:Y:S02]  /*3660*/  HMMA.16816.F32.BF16 R32, R48, R44, RZ ;  /* 0x0000002c3020723c */ /* 0x020fe400000418ff */
[----:B------:R-:W-:Y:S06]  /*3670*/  LDSM.16.M88.4 R92, [R227+0xe000] ;  /* 0x00e00000e35c783b */ /* 0x000fec0000000200 */
[----:B------:R-:W-:Y:S08]  /*3680*/  HMMA.16816.F32.BF16 R16, R36, R72, R16 ;  /* 0x000000482410723c */ /* 0x000ff00000041810 */
[C---:B------:R-:W-:Y:S08]  /*3690*/  HMMA.16816.F32.BF16 R64, R48.reuse, R60, RZ ;  /* 0x0000003c3040723c */ /* 0x040ff000000418ff */
[C---:B------:R-:W-:Y:S08]  /*36a0*/  HMMA.16816.F32.BF16 R44, R48.reuse, R46, RZ ;  /* 0x0000002e302c723c */ /* 0x040ff000000418ff */
[----:B------:R-:W-:Y:S08]  /*36b0*/  HMMA.16816.F32.BF16 R60, R48, R62, RZ ;  /* 0x0000003e303c723c */ /* 0x000ff000000418ff */
[----:B------:R-:W-:Y:S01]  /*36c0*/  HMMA.16816.F32.BF16 R24, R36, R74, R24 ;  /* 0x0000004a2418723c */ /* 0x000fe20000041818 */
[----:B------:R-:W-:Y:S07]  /*36d0*/  LDSM.16.M88.4 R72, [R227+0x9800] ;  /* 0x00980000e348783b */ /* 0x000fee0000000200 */
[----:B---3--:R-:W-:Y:S08]  /*36e0*/  HMMA.16816.F32.BF16 R16, R80, R84, R16 ;  /* 0x000000545010723c */ /* 0x008ff00000041810 */
[C---:B------:R-:W-:Y:S08]  /*36f0*/  HMMA.16816.F32.BF16 R56, R48.reuse, R68, RZ ;  /* 0x000000443038723c */ /* 0x040ff000000418ff */
[----:B------:R-:W-:Y:S01]  /*3700*/  HMMA.16816.F32.BF16 R48, R48, R70, RZ ;  /* 0x000000463030723c */ /* 0x000fe200000418ff */
[----:B------:R-:W3:Y:S07]  /*3710*/  LDSM.16.M88.4 R68, [R234+0x2000] ;  /* 0x00200000ea44783b */ /* 0x000eee0000000200 */
[C---:B--2---:R-:W-:Y:S08]  /*3720*/  HMMA.16816.F32.BF16 R32, R36.reuse, R20, R32 ;  /* 0x000000142420723c */ /* 0x044ff00000041820 */
[C---:B------:R-:W-:Y:S01]  /*3730*/  HMMA.16816.F32.BF16 R44, R36.reuse, R22, R44 ;  /* 0x00000016242c723c */ /* 0x040fe2000004182c */
[----:B------:R-:W2:Y:S07]  /*3740*/  LDSM.16.M88.4 R20, [R220+0x800] ;  /* 0x00080000dc14783b */ /* 0x000eae0000000200 */
[C---:B----4-:R-:W-:Y:S08]  /*3750*/  HMMA.16816.F32.BF16 R64, R36.reuse, R12, R64 ;  /* 0x0000000c2440723c */ /* 0x050ff00000041840 */
[----:B------:R-:W-:Y:S01]  /*3760*/  HMMA.16816.F32.BF16 R60, R36, R14, R60 ;  /* 0x0000000e243c723c */ /* 0x000fe2000004183c */
[----:B------:R-:W4:Y:S07]  /*3770*/  LDSM.16.M88.4 R12, [R220+0x1000] ;  /* 0x00100000dc0c783b */ /* 0x000f2e0000000200 */
[----:B------:R-:W-:Y:S01]  /*3780*/  HMMA.16816.F32.BF16 R24, R80, R86, R24 ;  /* 0x000000565018723c */ /* 0x000fe20000041818 */
[----:B------:R-:W-:Y:S07]  /*3790*/  LDSM.16.M88.4 R84, [R231+0x2000] ;  /* 0x00200000e754783b */ /* 0x000fee0000000200 */
[----:B------:R-:W-:Y:S08]  /*37a0*/  HMMA.16816.F32.BF16 R16, R40, R76, R16 ;  /* 0x0000004c2810723c */ /* 0x000ff00000041810 */
[C---:B------:R-:W-:Y:S08]  /*37b0*/  HMMA.16816.F32.BF16 R56, R36.reuse, R52, R56 ;  /* 0x000000342438723c */ /* 0x040ff00000041838 */
[----:B------:R-:W-:Y:S01]  /*37c0*/  HMMA.16816.F32.BF16 R36, R36, R54, R48 ;  /* 0x000000362424723c */ /* 0x000fe20000041830 */
[----:B------:R-:W5:Y:S04]  /*37d0*/  LDSM.16.M88.4 R48, [R232+0x2000] ;  /* 0x00200000e830783b */ /* 0x000f680000000200 */
[----:B------:R-:W2:Y:S03]  /*37e0*/  LDSM.16.M88.4 R52, [R220+0x1800] ;  /* 0x00180000dc34783b */ /* 0x000ea60000000200 */
[C---:B-1----:R-:W-:Y:S08]  /*37f0*/  HMMA.16816.F32.BF16 R32, R80.reuse, R8, R32 ;  /* 0x000000085020723c */ /* 0x042ff00000041820 */
[C---:B------:R-:W-:Y:S01]  /*3800*/  HMMA.16816.F32.BF16 R44, R80.reuse, R10, R44 ;  /* 0x0000000a502c723c */ /* 0x040fe2000004182c */
[----:B------:R-:W1:Y:S07]  /*3810*/  LDSM.16.M88.4 R8, [R233+0xa800] ;  /* 0x00a80000e908783b */ /* 0x000e6e0000000200 */
[C---:B------:R-:W-:Y:S08]  /*3820*/  HMMA.16816.F32.BF16 R64, R80.reuse, R28, R64 ;  /* 0x0000001c5040723c */ /* 0x040ff00000041840 */
[----:B------:R-:W-:Y:S01]  /*3830*/  HMMA.16816.F32.BF16 R60, R80, R30, R60 ;  /* 0x0000001e503c723c */ /* 0x000fe2000004183c */
[----:B------:R-:W1:Y:S07]  /*3840*/  LDSM.16.M88.4 R28, [R233+0xb000] ;  /* 0x00b00000e91c783b */ /* 0x000e6e0000000200 */
[----:B------:R-:W-:Y:S01]  /*3850*/  HMMA.16816.F32.BF16 R24, R40, R78, R24 ;  /* 0x0000004e2818723c */ /* 0x000fe20000041818 */
[----:B------:R-:W-:Y:S07]  /*3860*/  LDSM.16.M88.4 R76, [R233+0xb800] ;  /* 0x00b80000e94c783b */ /* 0x000fee0000000200 */
[----:B---3--:R-:W-:Y:S08]  /*3870*/  HMMA.16816.F32.BF16 R16, R68, R88, R16 ;  /* 0x000000584410723c */ /* 0x008ff00000041810 */
[C---:B------:R-:W-:Y:S08]  /*3880*/  HMMA.16816.F32.BF16 R56, R80.reuse, R72, R56 ;  /* 0x000000485038723c */ /* 0x040ff00000041838 */
[----:B------:R-:W-:Y:S01]  /*3890*/  HMMA.16816.F32.BF16 R80, R80, R74, R36 ;  /* 0x0000004a5050723c */ /* 0x000fe20000041824 */
[----:B------:R-:W-:Y:S04]  /*38a0*/  LDSM.16.M88.4 R36, [R230+0x2000] ;  /* 0x00200000e624783b */ /* 0x000fe80000000200 */
[----:B------:R-:W3:Y:S03]  /*38b0*/  LDSM.16.M88.4 R72, [R227+0xa000] ;  /* 0x00a00000e348783b */ /* 0x000ee60000000200 */
        /* <DEDUP_REMOVED lines=8> */
[----:B-----5:R-:W-:Y:S08]  /*3940*/  HMMA.16816.F32.BF16 R16, R48, R84, R16 ;  /* 0x000000543010723c */ /* 0x020ff00000041810 */
        /* <DEDUP_REMOVED lines=16> */
[----:B------:R-:W-:Y:S03]  /*3a50*/  LDSM.16.M88.4 R68, [R220+0x3000] ;  /* 0x00300000dc44783b */ /* 0x000fe60000000200 */
[C---:B--2---:R-:W-:Y:S08]  /*3a60*/  HMMA.16816.F32.BF16 R32, R48.reuse, R20, R32 ;  /* 0x000000143020723c */ /* 0x044ff00000041820 */
[C---:B------:R-:W-:Y:S01]  /*3a70*/  HMMA.16816.F32.BF16 R44, R48.reuse, R22, R44 ;  /* 0x00000016302c723c */ /* 0x040fe2000004182c */
[----:B------:R-:W-:Y:S07]  /*3a80*/  LDSM.16.M88.4 R20, [R220+0x2800] ;  /* 0x00280000dc14783b */ /* 0x000fee0000000200 */
[C---:B----4-:R-:W-:Y:S08]  /*3a90*/  HMMA.16816.F32.BF16 R64, R48.reuse, R12, R64 ;  /* 0x0000000c3040723c */ /* 0x050ff00000041840 */
[----:B------:R-:W-:Y:S01]  /*3aa0*/  HMMA.16816.F32.BF16 R60, R48, R14, R60 ;  /* 0x0000000e303c723c */ /* 0x000fe2000004183c */
[----:B------:R-:W2:Y:S07]  /*3ab0*/  LDSM.16.M88.4 R12, [R234+0x4000] ;  /* 0x00400000ea0c783b */ /* 0x000eae0000000200 */
[----:B------:R-:W-:Y:S01]  /*3ac0*/  HMMA.16816.F32.BF16 R24, R36, R74, R24 ;  /* 0x0000004a2418723c */ /* 0x000fe20000041818 */
[----:B------:R-:W-:Y:S07]  /*3ad0*/  LDSM.16.M88.4 R72, [R220+0x3800] ;  /* 0x00380000dc48783b */ /* 0x000fee0000000200 */
[----:B-----5:R-:W-:Y:S08]  /*3ae0*/  HMMA.16816.F32.BF16 R16, R40, R88, R16 ;  /* 0x000000582810723c */ /* 0x020ff00000041810 */
[C---:B------:R-:W-:Y:S08]  /*3af0*/  HMMA.16816.F32.BF16 R56, R48.reuse, R52, R56 ;  /* 0x000000343038723c */ /* 0x040ff00000041838 */
[----:B------:R-:W-:Y:S01]  /*3b00*/  HMMA.16816.F32.BF16 R80, R48, R54, R80 ;  /* 0x000000363050723c */ /* 0x000fe20000041850 */
[----:B------:R-:W-:Y:S04]  /*3b10*/  LDSM.16.M88.4 R52, [R231+0x4000] ;  /* 0x00400000e734783b */ /* 0x000fe80000000200 */
[----:B------:R-:W-:Y:S03]  /*3b20*/  LDSM.16.M88.4 R48, [R233+0xd000] ;  /* 0x00d00000e930783b */ /* 0x000fe60000000200 */
[C---:B-1----:R-:W-:Y:S08]  /*3b30*/  HMMA.16816.F32.BF16 R32, R36.reuse, R8, R32 ;  /* 0x000000082420723c */ /* 0x042ff00000041820 */
[C---:B------:R-:W-:Y:S01]  /*3b40*/  HMMA.16816.F32.BF16 R44, R36.reuse, R10, R44 ;  /* 0x0000000a242c723c */ /* 0x040fe2000004182c */
[----:B------:R-:W-:Y:S07]  /*3b50*/  LDSM.16.M88.4 R8, [R233+0xc800] ;  /* 0x00c80000e908783b */ /* 0x000fee0000000200 */
[C---:B------:R-:W-:Y:S08]  /*3b60*/  HMMA.16816.F32.BF16 R64, R36.reuse, R28, R64 ;  /* 0x0000001c2440723c */ /* 0x040ff00000041840 */
[----:B------:R-:W-:Y:S01]  /*3b70*/  HMMA.16816.F32.BF16 R60, R36, R30, R60 ;  /* 0x0000001e243c723c */ /* 0x000fe2000004183c */
[----:B------:R-:W1:Y:S07]  /*3b80*/  LDSM.16.M88.4 R28, [R232+0x4000] ;  /* 0x00400000e81c783b */ /* 0x000e6e0000000200 */
[----:B------:R-:W-:Y:S01]  /*3b90*/  HMMA.16816.F32.BF16 R24, R40, R90, R24 ;  /* 0x0000005a2818723c */ /* 0x000fe20000041818 */
[----:B------:R-:W-:Y:S07]  /*3ba0*/  LDSM.16.M88.4 R88, [R227+0xd800] ;  /* 0x00d80000e358783b */ /* 0x000fee0000000200 */
[----:B--2---:R-:W-:Y:S08]  /*3bb0*/  HMMA.16816.F32.BF16 R16, R12, R76, R16 ;  /* 0x0000004c0c10723c */ /* 0x004ff00000041810 */
[C---:B------:R-:W-:Y:S08]  /*3bc0*/  HMMA.16816.F32.BF16 R56, R36.reuse, R84, R56 ;  /* 0x000000542438723c */ /* 0x040ff00000041838 */
[----:B------:R-:W-:Y:S01]  /*3bd0*/  HMMA.16816.F32.BF16 R80, R36, R86, R80 ;  /* 0x000000562450723c */ /* 0x000fe20000041850 */
[----:B------:R-:W-:Y:S04]  /*3be0*/  LDSM.16.M88.4 R84, [R230+0x4000] ;  /* 0x00400000e654783b */ /* 0x000fe80000000200 */
[----:B------:R-:W-:Y:S03]  /*3bf0*/  LDSM.16.M88.4 R36, [R233+0xd800] ;  /* 0x00d80000e924783b */ /* 0x000fe60000000200 */
[C---:B------:R-:W-:Y:S08]  /*3c00*/  HMMA.16816.F32.BF16 R32, R40.reuse, R20, R32 ;  /* 0x000000142820723c */ /* 0x040ff00000041820 */
[C---:B------:R-:W-:Y:S01]  /*3c10*/  HMMA.16816.F32.BF16 R44, R40.reuse, R22, R44 ;  /* 0x00000016282c723c */ /* 0x040fe2000004182c */
[----:B------:R-:W-:Y:S07]  /*3c20*/  LDSM.16.M88.4 R20, [R231+0x4800] ;  /* 0x00480000e714783b */ /* 0x000fee0000000200 */
[C---:B------:R-:W-:Y:S08]  /*3c30*/  HMMA.16816.F32.BF16 R64, R40.reuse, R68, R64 ;  /* 0x000000442840723c */ /* 0x040ff00000041840 */
[----:B------:R-:W-:Y:S01]  /*3c40*/  HMMA.16816.F32.BF16 R60, R40, R70, R60 ;  /* 0x00000046283c723c */ /* 0x000fe2000004183c */
[----:B------:R-:W2:Y:S07]  /*3c50*/  LDSM.16.M88.4 R68, [R227+0xc000] ;  /* 0x00c00000e344783b */ /* 0x000eae0000000200 */
[----:B------:R-:W-:Y:S01]  /*3c60*/  HMMA.16816.F32.BF16 R24, R12, R78, R24 ;  /* 0x0000004e0c18723c */ /* 0x000fe20000041818 */
[----:B------:R-:W-:Y:S07]  /*3c70*/  LDSM.16.M88.4 R76, [R229+0x4000] ;  /* 0x00400000e54c783b */ /* 0x000fee0000000200 */
[----:B-1----:R-:W-:Y:S08]  /*3c80*/  HMMA.16816.F32.BF16 R16, R28, R52, R16 ;  /* 0x000000341c10723c */ /* 0x002ff00000041810 */
        /* <DEDUP_REMOVED lines=15> */
[----:B------:R-:W2:Y:S04]  /*3d80*/  LDSM.16.M88.4 R36, [R227+0xc800] ;  /* 0x00c80000e324783b */ /* 0x000ea80000000200 */
[----:B------:R-:W-:Y:S03]  /*3d90*/  LDSM.16.M88.4 R12, [R227+0xd000] ;  /* 0x00d00000e30c783b */ /* 0x000fe60000000200 */
[C---:B------:R-:W-:Y:S08]  /*3da0*/  HMMA.16816.F32.BF16 R32, R28.reuse, R20, R32 ;  /* 0x000000141c20723c */ /* 0x040ff00000041820 */
[----:B------:R-:W-:Y:S01]  /*3db0*/  HMMA.16816.F32.BF16 R44, R28, R22, R44 ;  /* 0x000000161c2c723c */ /* 0x000fe2000004182c */
[----:B------:R-:W3:Y:S07]  /*3dc0*/  LDSM.16.M88.4 R20, [R233+0xe000] ;  /* 0x00e00000e914783b */ /* 0x000eee0000000200 */
[----:B------:R-:W-:Y:S01]  /*3dd0*/  HMMA.16816.F32.BF16 R24, R84, R70, R24 ;  /* 0x000000465418723c */ /* 0x000fe20000041818 */
[----:B------:R-:W-:Y:S07]  /*3de0*/  LDSM.16.M88.4 R68, [R220+0x5800] ;  /* 0x00580000dc44783b */ /* 0x000fee0000000200 */
[----:B-1----:R-:W-:Y:S08]  /*3df0*/  HMMA.16816.F32.BF16 R16, R76, R48, R16 ;  /* 0x000000304c10723c */ /* 0x002ff00000041810 */
[C---:B------:R-:W-:Y:S08]  /*3e00*/  HMMA.16816.F32.BF16 R64, R28.reuse, R8, R64 ;  /* 0x000000081c40723c */ /* 0x040ff00000041840 */
[C---:B------:R-:W-:Y:S01]  /*3e10*/  HMMA.16816.F32.BF16 R60, R28.reuse, R10, R60 ;  /* 0x0000000a1c3c723c */ /* 0x040fe2000004183c */
[----:B------:R-:W1:Y:S07]  /*3e20*/  LDSM.16.M88.4 R8, [R220+0x4800] ;  /* 0x00480000dc08783b */ /* 0x000e6e0000000200 */
[C---:B------:R-:W-:Y:S08]  /*3e30*/  HMMA.16816.F32.BF16 R56, R28.reuse, R40, R56 ;  /* 0x000000281c38723c */ /* 0x040ff00000041838 */
[----:B------:R-:W-:Y:S01]  /*3e40*/  HMMA.16816.F32.BF16 R80, R28, R42, R80 ;  /* 0x0000002a1c50723c */ /* 0x000fe20000041850 */
[----:B------:R-:W-:Y:S04]  /*3e50*/  LDSM.16.M88.4 R40, [R232+0x6000] ;  /* 0x00600000e828783b */ /* 0x000fe80000000200 */
[----:B------:R-:W4:Y:S03]  /*3e60*/  LDSM.16.M88.4 R28, [R231+0x6000] ;  /* 0x00600000e71c783b */ /* 0x000f260000000200 */
[----:B------:R-:W-:Y:S01]  /*3e70*/  HMMA.16816.F32.BF16 R24, R76, R50, R24 ;  /* 0x000000324c18723c */ /* 0x000fe20000041818 */
[----:B------:R-:W-:Y:S07]  /*3e80*/  LDSM.16.M88.4 R48, [R233+0xf000] ;  /* 0x00f00000e930783b */ /* 0x000fee0000000200 */
[C---:B--2---:R-:W-:Y:S08]  /*3e90*/  HMMA.16816.F32.BF16 R32, R84.reuse, R36, R32 ;  /* 0x000000245420723c */ /* 0x044ff00000041820 */
[----:B------:R-:W-:Y:S01]  /*3ea0*/  HMMA.16816.F32.BF16 R44, R84, R38, R44 ;  /* 0x00000026542c723c */ /* 0x000fe2000004182c */
[----:B------:R-:W-:Y:S07]  /*3eb0*/  LDSM.16.M88.4 R36, [R231+0x6800] ;  /* 0x00680000e724783b */ /* 0x000fee0000000200 */
[----:B---3--:R-:W-:Y:S08]  /*3ec0*/  HMMA.16816.F32.BF16 R16, R52, R20, R16 ;  /* 0x000000143410723c */ /* 0x008ff00000041810 */
[C---:B------:R-:W-:Y:S08]  /*3ed0*/  HMMA.16816.F32.BF16 R64, R84.reuse, R12, R64 ;  /* 0x0000000c5440723c */ /* 0x040ff00000041840 */
[----:B------:R-:W-:Y:S01]  /*3ee0*/  HMMA.16816.F32.BF16 R60, R84, R14, R60 ;  /* 0x0000000e543c723c */ /* 0x000fe2000004183c */
[----:B------:R-:W2:Y:S07]  /*3ef0*/  LDSM.16.M88.4 R12, [R230+0x6000] ;  /* 0x00600000e60c783b */ /* 0x000eae0000000200 */
[----:B------:R-:W-:Y:S01]  /*3f00*/  HMMA.16816.F32.BF16 R24, R52, R22, R24 ;  /* 0x000000163418723c */ /* 0x000fe20000041818 */
[----:B------:R-:W-:Y:S07]  /*3f10*/  LDSM.16.M88.4 R20, [R220+0x6000] ;  /* 0x00600000dc14783b */ /* 0x000fee0000000200 */
[C---:B-1----:R-:W-:Y:S08]  /*3f20*/  HMMA.16816.F32.BF16 R32, R76.reuse, R8, R32 ;  /* 0x000000084c20723c */ /* 0x042ff00000041820 */
[----:B------:R-:W-:Y:S01]  /*3f30*/  HMMA.16816.F32.BF16 R44, R76, R10, R44 ;  /* 0x0000000a4c2c723c */ /* 0x000fe2000004182c */
[----:B------:R-:W1:Y:S07]  /*3f40*/  LDSM.16.M88.4 R8, [R229+0x6000] ;  /* 0x00600000e508783b */ /* 0x000e6e0000000200 */
[C---:B----4-:R-:W-:Y:S08]  /*3f50*/  HMMA.16816.F32.BF16 R16, R40.reuse, R28, R16 ;  /* 0x0000001c2810723c */ /* 0x050ff00000041810 */
[----:B------:R-:W-:Y:S01]  /*3f60*/  HMMA.16816.F32.BF16 R24, R40, R30, R24 ;  /* 0x0000001e2818723c */ /* 0x000fe20000041818 */
[----:B------:R-:W3:Y:S07]  /*3f70*/  LDSM.16.M88.4 R28, [R227+0xe800] ;  /* 0x00e80000e31c783b */ /* 0x000eee0000000200 */
[----:B------:R-:W-:Y:S08]  /*3f80*/  HMMA.16816.F32.BF16 R32, R52, R96, R32 ;  /* 0x000000603420723c */ /* 0x000ff00000041820 */
[----:B------:R-:W-:Y:S08]  /*3f90*/  HMMA.16816.F32.BF16 R64, R76, R72, R64 ;  /* 0x000000484c40723c */ /* 0x000ff00000041840 */
[----:B------:R-:W-:Y:S08]  /*3fa0*/  HMMA.16816.F32.BF16 R44, R52, R98, R44 ;  /* 0x00000062342c723c */ /* 0x000ff0000004182c */
[----:B--2---:R-:W-:Y:S08]  /*3fb0*/  HMMA.16816.F32.BF16 R16, R12, R92, R16 ;  /* 0x0000005c0c10723c */ /* 0x004ff00000041810 */
[----:B------:R-:W-:Y:S01]  /*3fc0*/  HMMA.16816.F32.BF16 R60, R76, R74, R60 ;  /* 0x0000004a4c3c723c */ /* 0x000fe2000004183c */
[----:B------:R-:W2:Y:S07]  /*3fd0*/  LDSM.16.M88.4 R72, [R231+0x7000] ;  /* 0x00700000e748783b */ /* 0x000eae0000000200 */
[----:B------:R-:W-:Y:S08]  /*3fe0*/  HMMA.16816.F32.BF16 R24, R12, R94, R24 ;  /* 0x0000005e0c18723c */ /* 0x000ff00000041818 */
[----:B------:R-:W-:Y:S08]  /*3ff0*/  HMMA.16816.F32.BF16 R32, R40, R36, R32 ;  /* 0x000000242820723c */ /* 0x000ff00000041820 */
[----:B------:R-:W-:Y:S08]  /*4000*/  HMMA.16816.F32.BF16 R64, R52, R48, R64 ;  /* 0x000000303440723c */ /* 0x000ff00000041840 */
[----:B------:R-:W-:Y:S01]  /*4010*/  HMMA.16816.F32.BF16 R44, R40, R38, R44 ;  /* 0x00000026282c723c */ /* 0x000fe2000004182c */
[----:B------:R-:W4:Y:S07]  /*4020*/  LDSM.16.M88.4 R36, [R227+0xf000] ;  /* 0x00f00000e324783b */ /* 0x000f2e0000000200 */
[----:B-1----:R-:W-:Y:S08]  /*4030*/  HMMA.16816.F32.BF16 R16, R8, R20, R16 ;  /* 0x000000140810723c */ /* 0x002ff00000041810 */
[----:B------:R-:W-:Y:S08]  /*4040*/  HMMA.16816.F32.BF16 R56, R84, R88, R56 ;  /* 0x000000585438723c */ /* 0x000ff00000041838 */
[----:B------:R-:W-:Y:S01]  /*4050*/  HMMA.16816.F32.BF16 R24, R8, R22, R24 ;  /* 0x000000160818723c */ /* 0x000fe20000041818 */
[----:B------:R-:W1:Y:S07]  /*4060*/  LDSM.16.M88.4 R20, [R220+0x7000] ;  /* 0x00700000dc14783b */ /* 0x000e6e0000000200 */
[----:B---3--:R-:W-:Y:S01]  /*4070*/  HMMA.16816.F32.BF16 R32, R12, R28, R32 ;  /* 0x0000001c0c20723c */ /* 0x008fe20000041820 */
[----:B------:R-:W-:-:S06]  /*4080*/  FMUL.FTZ R6, R17, c[0x0][0x2ec] ;  /* 0x0000bb0011067a20 */ /* 0x000fcc0000410000 */
[----:B------:R-:W-:Y:S01]  /*4090*/  FMUL.FTZ R28, R16, c[0x0][0x2ec] ;  /* 0x0000bb00101c7a20 */ /* 0x000fe20000410000 */
[----:B--2---:R-:W-:Y:S01]  /*40a0*/  HMMA.16816.F32.BF16 R64, R40, R72, R64 ;  /* 0x000000482840723c */ /* 0x004fe20000041840 */
[----:B------:R-:W-:Y:S01]  /*40b0*/  FMUL.FTZ R29, R18, c[0x0][0x2ec] ;  /* 0x0000bb00121d7a20 */ /* 0x000fe20000410000 */
[----:B------:R-:W-:Y:S06]  /*40c0*/  MUFU.TANH R6, R6 ;  /* 0x0000000600067308 */ /* 0x000fec0000002400 */
[----:B------:R-:W-:Y:S01]  /*40d0*/  HMMA.16816.F32.BF16 R44, R12, R30, R44 ;  /* 0x0000001e0c2c723c */ /* 0x000fe2000004182c */
[----:B------:R-:W-:Y:S01]  /*40e0*/  FMUL.FTZ R24, R24, c[0x0][0x2ec] ;  /* 0x0000bb0018187a20 */ /* 0x000fe20000410000 */
[----:B------:R-:W-:Y:S01]  /*40f0*/  MUFU.TANH R28, R28 ;  /* 0x0000001c001c7308 */ /* 0x000fe20000002400 */
[----:B------:R-:W-:-:S04]  /*4100*/  FMUL.FTZ R48, R25, c[0x0][0x2ec] ;  /* 0x0000bb0019307a20 */ /* 0x000fc80000410000 */
[----:B------:R-:W-:Y:S01]  /*4110*/  FMUL.FTZ R30, R19, c[0x0][0x2ec] ;  /* 0x0000bb00131e7a20 */ /* 0x000fe20000410000 */
[----:B------:R-:W-:Y:S01]  /*4120*/  HMMA.16816.F32.BF16 R80, R84, R90, R80 ;  /* 0x0000005a5450723c */ /* 0x000fe20000041850 */
[----:B------:R-:W2:Y:S01]  /*4130*/  LDSM.16.M88.4 R16, [R233+0xf800] ;  /* 0x00f80000e910783b */ /* 0x000ea20000000200 */
[----:B------:R3:W-:Y:S06]  /*4140*/  MUFU.TANH R31, R24 ;  /* 0x00000018001f7308 */ /* 0x0007ec0000002400 */
[----:B------:R-:W-:Y:S01]  /*4150*/  HMMA.16816.F32.BF16 R84, R76, R68, R56 ;  /* 0x000000444c54723c */ /* 0x000fe20000041838 */
[----:B------:R-:W-:Y:S01]  /*4160*/  LDSM.16.M88.4 R56, [R220+0x6800] ;  /* 0x00680000dc38783b */ /* 0x000fe20000000200 */
[----:B------:R-:W-:Y:S06]  /*4170*/  MUFU.TANH R30, R30 ;  /* 0x0000001e001e7308 */ /* 0x000fec0000002400 */
[----:B----4-:R-:W-:Y:S02]  /*4180*/  HMMA.16816.F32.BF16 R64, R12, R36, R64 ;  /* 0x000000240c40723c */ /* 0x010fe40000041840 */
[----:B------:R-:W4:Y:S05]  /*4190*/  MUFU.TANH R48, R48 ;  /* 0x0000003000307308 */ /* 0x000f2a0000002400 */
[----:B------:R-:W-:Y:S01]  /*41a0*/  FMUL.FTZ R36, R26, c[0x0][0x2ec] ;  /* 0x0000bb001a247a20 */ /* 0x000fe20000410000 */
[----:B------:R-:W-:Y:S01]  /*41b0*/  HMMA.16816.F32.BF16 R80, R76, R70, R80 ;  /* 0x000000464c50723c */ /* 0x000fe20000041850 */
[----:B------:R-:W-:Y:S01]  /*41c0*/  FMUL.FTZ R37, R27, c[0x0][0x2ec] ;  /* 0x0000bb001b257a20 */ /* 0x000fe20000410000 */
[----:B------:R-:W-:Y:S01]  /*41d0*/  MUFU.TANH R29, R29 ;  /* 0x0000001d001d7308 */ /* 0x000fe20000002400 */
[----:B---3--:R-:W3:Y:S05]  /*41e0*/  LDSM.16.M88.4 R24, [R231+0x7800] ;  /* 0x00780000e718783b */ /* 0x008eea0000000200 */
[----:B------:R-:W-:Y:S02]  /*41f0*/  HMMA.16816.F32.BF16 R60, R52, R50, R60 ;  /* 0x00000032343c723c */ /* 0x000fe4000004183c */
[----:B------:R-:W-:Y:S06]  /*4200*/  MUFU.TANH R36, R36 ;  /* 0x0000002400247308 */ /* 0x000fec0000002400 */
[----:B-1----:R-:W-:Y:S02]  /*4210*/  HMMA.16816.F32.BF16 R64, R8, R20, R64 ;  /* 0x000000140840723c */ /* 0x002fe40000041840 */
[----:B------:R-:W1:Y:S05]  /*4220*/  MUFU.TANH R37, R37 ;  /* 0x0000002500257308 */ /* 0x000e6a0000002400 */
[----:B------:R-:W-:Y:S01]  /*4230*/  IMAD.U32 R21, RZ, RZ, UR14 ;  /* 0x0000000eff157e24 */ /* 0x000fe2000f8e00ff */
[----:B--2---:R-:W-:Y:S04]  /*4240*/  HMMA.16816.F32.BF16 R84, R52, R16, R84 ;  /* 0x000000103454723c */ /* 0x004fe80000041854 */
[----:B------:R-:W-:-:S04]  /*4250*/  IADD3 R4, R21, -UR15, R4 ;  /* 0x8000000f15047c10 */ /* 0x000fc8000fffe004 */
[----:B------:R-:W-:Y:S01]  /*4260*/  HMMA.16816.F32.BF16 R80, R52, R18, R80 ;  /* 0x000000123450723c */ /* 0x000fe20000041850 */
[----:B------:R-:W2:Y:S01]  /*4270*/  LDSM.16.M88.4 R16, [R227+0xf800] ;  /* 0x00f80000e310783b */ /* 0x000ea20000000200 */
[----:B------:R-:W-:-:S06]  /*4280*/  IADD3 R166, R4, c[0x0][0x2e8], RZ ;  /* 0x0000ba0004a67a10 */ /* 0x000fcc0007ffe0ff */
[C---:B------:R-:W-:Y:S01]  /*4290*/  HMMA.16816.F32.BF16 R60, R40.reuse, R74, R60 ;  /* 0x0000004a283c723c */ /* 0x040fe2000004183c */
[----:B------:R-:W-:Y:S02]  /*42a0*/  FMUL.FTZ R64, R64, c[0x0][0x2ec] ;  /* 0x0000bb0040407a20 */ /* 0x000fe40000410000 */
[----:B------:R-:W-:Y:S02]  /*42b0*/  FMUL.FTZ R66, R66, c[0x0][0x2ec] ;  /* 0x0000bb0042427a20 */ /* 0x000fe40000410000 */
[----:B------:R-:W-:Y:S01]  /*42c0*/  MUFU.TANH R182, R64 ;  /* 0x0000004000b67308 */ /* 0x000fe20000002400 */
[----:B------:R-:W-:Y:S02]  /*42d0*/  FMUL.FTZ R65, R65, c[0x0][0x2ec] ;  /* 0x0000bb0041417a20 */ /* 0x000fe40000410000 */
[----:B---3--:R-:W-:Y:S01]  /*42e0*/  HMMA.16816.F32.BF16 R84, R40, R24, R84 ;  /* 0x000000182854723c */ /* 0x008fe20000041854 */
[----:B------:R-:W-:-:S04]  /*42f0*/  FMUL.FTZ R67, R67, c[0x0][0x2ec] ;  /* 0x0000bb0043437a20 */ /* 0x000fc80000410000 */
[----:B------:R-:W-:Y:S03]  /*4300*/  MUFU.TANH R189, R66 ;  /* 0x0000004200bd7308 */ /* 0x000fe60000002400 */
[----:B------:R-:W-:Y:S01]  /*4310*/  HMMA.16816.F32.BF16 R80, R40, R26, R80 ;  /* 0x0000001a2850723c */ /* 0x000fe20000041850 */
[----:B------:R-:W3:Y:S01]  /*4320*/  LDSM.16.M88.4 R24, [R220+0x7800] ;  /* 0x00780000dc18783b */ /* 0x000ee20000000200 */
[----:B------:R-:W-:-:S04]  /*4330*/  DEPBAR.LE SB0, 0x0 ;  /* 0x000080000000791a */ /* 0x000fc80000000000 */
[----:B------:R-:W-:Y:S02]  /*4340*/  MUFU.TANH R192, R65 ;  /* 0x0000004100c07308 */ /* 0x000fe40000002400 */
[----:B------:R-:W-:Y:S06]  /*4350*/  HMMA.16816.F32.BF16 R60, R12, R38, R60 ;  /* 0x000000260c3c723c */ /* 0x000fec000004183c */
[----:B------:R-:W-:Y:S01]  /*4360*/  MUFU.TANH R197, R67 ;  /* 0x0000004300c57308 */ /* 0x000fe20000002400 */
[----:B------:R-:W-:Y:S01]  /*4370*/  IMAD R39, R2, 0x40, R165 ;  /* 0x0000004002277824 */ /* 0x000fe200078e02a5 */
[----:B------:R-:W-:Y:S01]  /*4380*/  HMMA.16816.F32.BF16 R32, R8, R56, R32 ;  /* 0x000000380820723c */ /* 0x000fe20000041820 */
[----:B------:R-:W-:-:S02]  /*4390*/  IADD3 R2, R166, 0x8, RZ ;  /* 0x00000008a6027810 */ /* 0x000fc40007ffe0ff */
[----:B------:R-:W-:Y:S02]  /*43a0*/  IMNMX R166, R166, UR14, PT ;  /* 0x0000000ea6a67c17 */ /* 0x000fe4000b800200 */
[----:B------:R-:W-:Y:S02]  /*43b0*/  IADD3 R21, R39, 0x1, RZ ;  /* 0x0000000127157810 */ /* 0x000fe40007ffe0ff */
[----:B------:R-:W-:Y:S01]  /*43c0*/  IMNMX R2, R2, UR14, PT ;  /* 0x0000000e02027c17 */ /* 0x000fe2000b800200 */
[----:B--2---:R-:W-:Y:S01]  /*43d0*/  HMMA.16816.F32.BF16 R84, R12, R16, R84 ;  /* 0x000000100c54723c */ /* 0x004fe20000041854 */
[C---:B------:R-:W-:Y:S02]  /*43e0*/  ISETP.GE.AND P6, PT, R21.reuse, R166, PT ;  /* 0x000000a61500720c */ /* 0x040fe40003fc6270 */
[----:B------:R-:W-:Y:S02]  /*43f0*/  ISETP.GE.AND P3, PT, R21, R2, PT ;  /* 0x000000021500720c */ /* 0x000fe40003f66270 */
[----:B------:R-:W-:-:S02]  /*4400*/  IADD3 R21, R39, 0x9, RZ ;  /* 0x0000000927157810 */ /* 0x000fc40007ffe0ff */
[----:B------:R-:W-:Y:S01]  /*4410*/  IADD3 R17, R39, 0x10, RZ ;  /* 0x0000001027117810 */ /* 0x000fe20007ffe0ff */
[----:B------:R-:W-:Y:S01]  /*4420*/  HMMA.16816.F32.BF16 R44, R8, R58, R44 ;  /* 0x0000003a082c723c */ /* 0x000fe2000004182c */
[C---:B------:R-:W-:Y:S02]  /*4430*/  ISETP.GE.AND P0, PT, R21.reuse, R166, PT ;  /* 0x000000a61500720c */ /* 0x040fe40003f06270 */
[----:B------:R-:W-:Y:S02]  /*4440*/  ISETP.GE.AND P5, PT, R21, R2, PT ;  /* 0x000000021500720c */ /* 0x000fe40003fa6270 */
[----:B----4-:R-:W-:Y:S02]  /*4450*/  FSEL R48, R48, -INF , !P0 ;  /* 0xff80000030307808 */ /* 0x010fe40004000000 */
[----:B------:R-:W-:Y:S01]  /*4460*/  ISETP.GE.AND P2, PT, R17, R166, PT ;  /* 0x000000a61100720c */ /* 0x000fe20003f46270 */
[----:B------:R-:W-:Y:S01]  /*4470*/  HMMA.16816.F32.BF16 R80, R12, R18, R80 ;  /* 0x000000120c50723c */ /* 0x000fe20000041850 */
[----:B------:R-:W-:Y:S01]  /*4480*/  FMUL.FTZ R32, R32, c[0x0][0x2ec] ;  /* 0x0000bb0020207a20 */ /* 0x000fe20000410000 */
[----:B------:R-:W-:Y:S01]  /*4490*/  FSEL R16, R6, -INF , !P6 ;  /* 0xff80000006107808 */ /* 0x000fe20007000000 */
[----:B------:R-:W-:Y:S01]  /*44a0*/  FMUL.FTZ R33, R33, c[0x0][0x2ec] ;  /* 0x0000bb0021217a20 */ /* 0x000fe20000410000 */
[----:B------:R-:W-:Y:S01]  /*44b0*/  ISETP.GE.AND P6, PT, R17, R2, PT ;  /* 0x000000021100720c */ /* 0x000fe20003fc6270 */
[----:B------:R-:W-:Y:S01]  /*44c0*/  FMUL.FTZ R34, R34, c[0x0][0x2ec] ;  /* 0x0000bb0022227a20 */ /* 0x000fe20000410000 */
[----:B------:R-:W-:Y:S01]  /*44d0*/  IADD3 R17, R39, 0x20, RZ ;  /* 0x0000002027117810 */ /* 0x000fe20007ffe0ff */
[----:B------:R-:W-:Y:S01]  /*44e0*/  FMUL.FTZ R35, R35, c[0x0][0x2ec] ;  /* 0x0000bb0023237a20 */ /* 0x000fe20000410000 */
[----:B------:R-:W-:Y:S01]  /*44f0*/  HMMA.16816.F32.BF16 R60, R8, R22, R60 ;  /* 0x00000016083c723c */ /* 0x000fe2000004183c */
[----:B------:R-:W2:Y:S01]  /*4500*/  MUFU.TANH R32, R32 ;  /* 0x0000002000207308 */ /* 0x000ea20000002400 */
[----:B------:R-:W-:-:S02]  /*4510*/  IADD3 R15, R39, 0x11, RZ ;  /* 0x00000011270f7810 */ /* 0x000fc40007ffe0ff */
[----:B------:R-:W-:Y:S02]  /*4520*/  IADD3 R13, R39, 0x18, RZ ;  /* 0x00000018270d7810 */ /* 0x000fe40007ffe0ff */
[----:B-1----:R-:W-:Y:S02]  /*4530*/  FSEL R37, R37, -INF , !P5 ;  /* 0xff80000025257808 */ /* 0x002fe40006800000 */
[C---:B---3--:R-:W-:Y:S01]  /*4540*/  HMMA.16816.F32.BF16 R84, R8.reuse, R24, R84 ;  /* 0x000000180854723c */ /* 0x048fe20000041854 */
[----:B------:R-:W-:Y:S01]  /*4550*/  FMUL.FTZ R20, R44, c[0x0][0x2ec] ;  /* 0x0000bb002c147a20 */ /* 0x000fe20000410000 */
[----:B------:R-:W-:Y:S01]  /*4560*/  IADD3 R23, R39, 0x8, RZ ;  /* 0x0000000827177810 */ /* 0x000fe20007ffe0ff */
[----:B------:R-:W-:Y:S01]  /*4570*/  FMUL.FTZ R38, R45, c[0x0][0x2ec] ;  /* 0x0000bb002d267a20 */ /* 0x000fe20000410000 */
[----:B------:R-:W-:Y:S01]  /*4580*/  MUFU.TANH R33, R33 ;  /* 0x0000002100217308 */ /* 0x000fe20000002400 */
[----:B------:R-:W-:Y:S01]  /*4590*/  FMUL.FTZ R44, R46, c[0x0][0x2ec] ;  /* 0x0000bb002e2c7a20 */ /* 0x000fe20000410000 */
[----:B------:R-:W-:Y:S01]  /*45a0*/  ISETP.GE.AND P4, PT, R23, R166, PT ;  /* 0x000000a61700720c */ /* 0x000fe20003f86270 */
[----:B------:R-:W-:Y:S01]  /*45b0*/  FMUL.FTZ R47, R47, c[0x0][0x2ec] ;  /* 0x0000bb002f2f7a20 */ /* 0x000fe20000410000 */
[----:B------:R-:W-:Y:S01]  /*45c0*/  HMMA.16816.F32.BF16 R80, R8, R26, R80 ;  /* 0x0000001a0850723c */ /* 0x000fe20000041850 */
[----:B------:R-:W-:-:S02]  /*45d0*/  ISETP.GE.AND P1, PT, R23, R2, PT ;  /* 0x000000021700720c */ /* 0x000fc40003f26270 */
[----:B------:R-:W-:Y:S01]  /*45e0*/  FSEL R23, R30, -INF , !P3 ;  /* 0xff8000001e177808 */ /* 0x000fe20005800000 */
[----:B------:R-:W1:Y:S01]  /*45f0*/  MUFU.TANH R34, R34 ;  /* 0x0000002200227308 */ /* 0x000e620000002400 */
[----:B------:R-:W-:Y:S02]  /*4600*/  FSEL R18, R31, -INF , !P4 ;  /* 0xff8000001f127808 */ /* 0x000fe40006000000 */
[C---:B------:R-:W-:Y:S01]  /*4610*/  ISETP.GE.AND P3, PT, R15.reuse, R166, PT ;  /* 0x000000a60f00720c */ /* 0x040fe20003f66270 */
[----:B------:R-:W-:Y:S01]  /*4620*/  FMUL.FTZ R60, R60, c[0x0][0x2ec] ;  /* 0x0000bb003c3c7a20 */ /* 0x000fe20000410000 */
[----:B------:R-:W-:Y:S01]  /*4630*/  ISETP.GE.AND P4, PT, R15, R2, PT ;  /* 0x000000020f00720c */ /* 0x000fe20003f86270 */
[----:B------:R-:W-:Y:S01]  /*4640*/  FMUL.FTZ R63, R63, c[0x0][0x2ec] ;  /* 0x0000bb003f3f7a20 */ /* 0x000fe20000410000 */
[----:B------:R-:W-:Y:S01]  /*4650*/  FSEL R15, R36, -INF , !P1 ;  /* 0xff800000240f7808 */ /* 0x000fe20004800000 */
[----:B------:R-:W3:Y:S01]  /*4660*/  MUFU.TANH R35, R35 ;  /* 0x0000002300237308 */ /* 0x000ee20000002400 */
[----:B------:R-:W-:Y:S01]  /*4670*/  ISETP.GE.AND P1, PT, R13, R166, PT ;  /* 0x000000a60d00720c */ /* 0x000fe20003f26270 */
[----:B------:R-:W-:Y:S01]  /*4680*/  FMUL.FTZ R61, R61, c[0x0][0x2ec] ;  /* 0x0000bb003d3d7a20 */ /* 0x000fe20000410000 */
[----:B------:R-:W-:Y:S01]  /*4690*/  ISETP.GE.AND P0, PT, R13, R2, PT ;  /* 0x000000020d00720c */ /* 0x000fe20003f06270 */
[----:B------:R-:W-:Y:S01]  /*46a0*/  FMUL.FTZ R87, R87, c[0x0][0x2ec] ;  /* 0x0000bb0057577a20 */ /* 0x000fe20000410000 */
[----:B------:R-:W-:Y:S01]  /*46b0*/  IADD3 R13, R39, 0x19, RZ ;  /* 0x00000019270d7810 */ /* 0x000fe20007ffe0ff */
[----:B------:R-:W-:Y:S01]  /*46c0*/  FMUL.FTZ R84, R84, c[0x0][0x2ec] ;  /* 0x0000bb0054547a20 */ /* 0x000fe20000410000 */
[----:B--2---:R-:W-:Y:S01]  /*46d0*/  FSEL R14, R32, -INF , !P2 ;  /* 0xff800000200e7808 */ /* 0x004fe20005000000 */
[----:B------:R-:W2:Y:S01]  /*46e0*/  MUFU.TANH R20, R20 ;  /* 0x0000001400147308 */ /* 0x000ea20000002400 */
[C---:B------:R-:W-:Y:S01]  /*46f0*/  ISETP.GE.AND P5, PT, R13.reuse, R166, PT ;  /* 0x000000a60d00720c */ /* 0x040fe20003fa6270 */
[----:B------:R-:W-:Y:S01]  /*4700*/  FMUL.FTZ R62, R62, c[0x0][0x2ec] ;  /* 0x0000bb003e3e7a20 */ /* 0x000fe20000410000 */
[----:B------:R-:W-:Y:S01]  /*4710*/  ISETP.GE.AND P2, PT, R13, R2, PT ;  /* 0x000000020d00720c */ /* 0x000fe20003f46270 */
[----:B------:R-:W-:Y:S01]  /*4720*/  FMUL.FTZ R85, R85, c[0x0][0x2ec] ;  /* 0x0000bb0055557a20 */ /* 0x000fe20000410000 */
[----:B-1----:R-:W-:Y:S01]  /*4730*/  FSEL R13, R34, -INF , !P6 ;  /* 0xff800000220d7808 */ /* 0x002fe20007000000 */
[----:B------:R-:W-:Y:S01]  /*4740*/  FMUL.FTZ R34, R80, c[0x0][0x2ec] ;  /* 0x0000bb0050227a20 */ /* 0x000fe20000410000 */
[----:B------:R-:W-:Y:S01]  /*4750*/  FSEL R6, R33, -INF , !P3 ;  /* 0xff80000021067808 */ /* 0x000fe20005800000 */
[----:B------:R-:W1:Y:S01]  /*4760*/  MUFU.TANH R38, R38 ;  /* 0x0000002600267308 */ /* 0x000e620000002400 */
[----:B------:R-:W-:Y:S01]  /*4770*/  IADD3 R19, R39, 0x21, RZ ;  /* 0x0000002127137810 */ /* 0x000fe20007ffe0ff */
[----:B------:R-:W-:Y:S01]  /*4780*/  FMUL.FTZ R33, R86, c[0x0][0x2ec] ;  /* 0x0000bb0056217a20 */ /* 0x000fe20000410000 */
[----:B------:R-:W-:Y:S01]  /*4790*/  ISETP.GE.AND P6, PT, R17, R166, PT ;  /* 0x000000a61100720c */ /* 0x000fe20003fc6270 */
[----:B------:R-:W-:Y:S01]  /*47a0*/  FMUL.FTZ R32, R81, c[0x0][0x2ec] ;  /* 0x0000bb0051207a20 */ /* 0x000fe20000410000 */
[----:B------:R-:W-:Y:S01]  /*47b0*/  ISETP.GE.AND P3, PT, R17, R2, PT ;  /* 0x000000021100720c */ /* 0x000fe20003f66270 */
[----:B------:R-:W-:Y:S01]  /*47c0*/  FMUL.FTZ R82, R82, c[0x0][0x2ec] ;  /* 0x0000bb0052527a20 */ /* 0x000fe20000410000 */
[----:B------:R-:W-:Y:S01]  /*47d0*/  IADD3 R17, R39, 0x28, RZ ;  /* 0x0000002827117810 */ /* 0x000fe20007ffe0ff */
[----:B------:R-:W4:Y:S01]  /*47e0*/  MUFU.TANH R44, R44 ;  /* 0x0000002c002c7308 */ /* 0x000f220000002400 */
[----:B---3--:R-:W-:Y:S01]  /*47f0*/  FSEL R21, R35, -INF , !P4 ;  /* 0xff80000023157808 */ /* 0x008fe20006000000 */
[----:B------:R-:W-:Y:S01]  /*4800*/  FMUL.FTZ R83, R83, c[0x0][0x2ec] ;  /* 0x0000bb0053537a20 */ /* 0x000fe20000410000 */
[----:B--2---:R-:W-:-:S02]  /*4810*/  FSEL R4, R20, -INF , !P1 ;  /* 0xff80000014047808 */ /* 0x004fc40004800000 */
[C---:B------:R-:W-:Y:S02]  /*4820*/  ISETP.GE.AND P4, PT, R19.reuse, R166, PT ;  /* 0x000000a61300720c */ /* 0x040fe40003f86270 */
[-C--:B------:R-:W-:Y:S01]  /*4830*/  ISETP.GE.AND P1, PT, R19, R2.reuse, PT ;  /* 0x000000021300720c */ /* 0x080fe20003f26270 */
[----:B------:R-:W2:Y:S01]  /*4840*/  MUFU.TANH R40, R47 ;  /* 0x0000002f00287308 */ /* 0x000ea20000002400 */
[----:B------:R-:W-:Y:S02]  /*4850*/  IADD3 R11, R39, 0x29, RZ ;  /* 0x00000029270b7810 */ /* 0x000fe40007ffe0ff */
[----:B-1----:R-:W-:Y:S02]  /*4860*/  FSEL R12, R38, -INF , !P5 ;  /* 0xff800000260c7808 */ /* 0x002fe40006800000 */
[----:B------:R-:W-:Y:S02]  /*4870*/  ISETP.GE.AND P5, PT, R17, R2, PT ;  /* 0x000000021100720c */ /* 0x000fe40003fa6270 */
[----:B------:R-:W-:Y:S01]  /*4880*/  FSEL R182, R182, -INF , !P6 ;  /* 0xff800000b6b67808 */ /* 0x000fe20007000000 */
[----:B------:R-:W1:Y:S01]  /*4890*/  MUFU.TANH R184, R60 ;  /* 0x0000003c00b87308 */ /* 0x000e620000002400 */
[----:B----4-:R-:W-:-:S02]  /*48a0*/  FSEL R19, R44, -INF , !P0 ;  /* 0xff8000002c137808 */ /* 0x010fc40004000000 */
[----:B------:R-:W-:Y:S02]  /*48b0*/  ISETP.GE.AND P0, PT, R17, R166, PT ;  /* 0x000000a61100720c */ /* 0x000fe40003f06270 */
[----:B------:R-:W-:Y:S02]  /*48c0*/  ISETP.GE.AND P6, PT, R11, R2, PT ;  /* 0x000000020b00720c */ /* 0x000fe40003fc6270 */
[----:B------:R-:W-:Y:S01]  /*48d0*/  IADD3 R9, R39, 0x30, RZ ;  /* 0x0000003027097810 */ /* 0x000fe20007ffe0ff */
[----:B------:R-:W3:Y:S01]  /*48e0*/  MUFU.TANH R191, R87 ;  /* 0x0000005700bf7308 */ /* 0x000ee20000002400 */
[----:B--2---:R-:W-:Y:S02]  /*48f0*/  FSEL R17, R40, -INF , !P2 ;  /* 0xff80000028117808 */ /* 0x004fe40005000000 */
[----:B------:R-:W-:Y:S02]  /*4900*/  ISETP.GE.AND P2, PT, R11, R166, PT ;  /* 0x000000a60b00720c */ /* 0x000fe40003f46270 */
[----:B------:R-:W-:-:S02]  /*4910*/  IADD3 R11, R39, 0x31, RZ ;  /* 0x00000031270b7810 */ /* 0x000fc40007ffe0ff */
[----:B------:R-:W-:Y:S01]  /*4920*/  FSEL R189, R189, -INF , !P3 ;  /* 0xff800000bdbd7808 */ /* 0x000fe20005800000 */
[----:B------:R-:W2:Y:S01]  /*4930*/  MUFU.TANH R193, R63 ;  /* 0x0000003f00c17308 */ /* 0x000ea20000002400 */
[----:B-1----:R-:W-:Y:S02]  /*4940*/  FSEL R184, R184, -INF , !P0 ;  /* 0xff800000b8b87808 */ /* 0x002fe40004000000 */
[----:B------:R-:W-:Y:S02]  /*4950*/  ISETP.GE.AND P0, PT, R11, R2, PT ;  /* 0x000000020b00720c */ /* 0x000fe40003f06270 */
[----:B------:R-:W-:Y:S02]  /*4960*/  ISETP.GE.AND P3, PT, R9, R166, PT ;  /* 0x000000a60900720c */ /* 0x000fe40003f66270 */
[----:B------:R-:W-:Y:S01]  /*4970*/  FSEL R192, R192, -INF , !P4 ;  /* 0xff800000c0c07808 */ /* 0x000fe20006000000 */
[----:B------:R-:W1:Y:S01]  /*4980*/  MUFU.TANH R84, R84 ;  /* 0x0000005400547308 */ /* 0x000e620000002400 */
[----:B---3--:R-:W-:-:S02]  /*4990*/  FSEL R191, R191, -INF , !P0 ;  /* 0xff800000bfbf7808 */ /* 0x008fc40004000000 */
[----:B------:R-:W-:Y:S02]  /*49a0*/  PLOP3.LUT P0, PT, PT, PT, UP0, 0x80, 0x0 ;  /* 0x000000000000781c */ /* 0x000fe40003f0f008 */
[----:B------:R-:W-:Y:S02]  /*49b0*/  ISETP.GE.AND P4, PT, R9, R2, PT ;  /* 0x000000020900720c */ /* 0x000fe40003f86270 */
[----:B------:R-:W-:Y:S01]  /*49c0*/  FSEL R197, R197, -INF , !P1 ;  /* 0xff800000c5c57808 */ /* 0x000fe20004800000 */
[----:B------:R-:W3:Y:S01]  /*49d0*/  MUFU.TANH R190, R61 ;  /* 0x0000003d00be7308 */ /* 0x000ee20000002400 */
[----:B--2---:R-:W-:Y:S02]  /*49e0*/  FSEL R193, R193, -INF , !P6 ;  /* 0xff800000c1c17808 */ /* 0x004fe40007000000 */
[----:B------:R-:W-:Y:S02]  /*49f0*/  IADD3 R9, R39, 0x38, RZ ;  /* 0x0000003827097810 */ /* 0x000fe40007ffe0ff */
[----:B------:R-:W-:-:S02]  /*4a00*/  ISETP.GE.AND P1, PT, R11, R166, PT ;  /* 0x000000a60b00720c */ /* 0x000fc40003f26270 */
[C---:B------:R-:W-:Y:S01]  /*4a10*/  ISETP.GE.AND P6, PT, R39.reuse, R166, PT ;  /* 0x000000a62700720c */ /* 0x040fe20003fc6270 */
[----:B------:R-:W2:Y:S01]  /*4a20*/  MUFU.TANH R195, R62 ;  /* 0x0000003e00c37308 */ /* 0x000ea20000002400 */
[----:B-1----:R-:W-:Y:S02]  /*4a30*/  FSEL R196, R84, -INF , !P3 ;  /* 0xff80000054c47808 */ /* 0x002fe40005800000 */
[C---:B------:R-:W-:Y:S02]  /*4a40*/  ISETP.GE.AND P3, PT, R39.reuse, R2, PT ;  /* 0x000000022700720c */ /* 0x040fe40003f66270 */
[----:B------:R-:W-:Y:S02]  /*4a50*/  IADD3 R39, R39, 0x39, RZ ;  /* 0x0000003927277810 */ /* 0x000fe40007ffe0ff */
[----:B------:R-:W-:Y:S01]  /*4a60*/  FSEL R28, R28, -INF , !P6 ;  /* 0xff8000001c1c7808 */ /* 0x000fe20007000000 */
[----:B------:R-:W1:Y:S01]  /*4a70*/  MUFU.TANH R194, R85 ;  /* 0x0000005500c27308 */ /* 0x000e620000002400 */
[----:B---3--:R-:W-:-:S02]  /*4a80*/  FSEL R190, R190, -INF , !P2 ;  /* 0xff800000bebe7808 */ /* 0x008fc40005000000 */
[----:B------:R-:W-:Y:S02]  /*4a90*/  ISETP.GE.AND P2, PT, R9, R2, PT ;  /* 0x000000020900720c */ /* 0x000fe40003f46270 */
[----:B------:R-:W-:-:S03]  /*4aa0*/  FSEL R29, R29, -INF , !P3 ;  /* 0xff8000001d1d7808 */ /* 0x000fc60005800000 */
[----:B------:R-:W3:Y:S01]  /*4ab0*/  MUFU.TANH R33, R33 ;  /* 0x0000002100217308 */ /* 0x000ee20000002400 */
[----:B--2---:R-:W-:Y:S01]  /*4ac0*/  FSEL R195, R195, -INF , !P5 ;  /* 0xff800000c3c37808 */ /* 0x004fe20006800000 */
[----:B------:R-:W-:Y:S01]  /*4ad0*/  BAR.SYNC.DEFER_BLOCKING 0x0 ;  /* 0x0000000000007b1d */ /* 0x000fe20000010000 */
[----:B------:R-:W-:-:S05]  /*4ae0*/  ISETP.GE.AND P5, PT, R9, R166, PT ;  /* 0x000000a60900720c */ /* 0x000fca0003fa6270 */
[----:B------:R-:W2:Y:S01]  /*4af0*/  MUFU.TANH R34, R34 ;  /* 0x0000002200227308 */ /* 0x000ea20000002400 */
[----:B-1----:R-:W-:Y:S02]  /*4b00*/  FSEL R194, R194, -INF , !P1 ;  /* 0xff800000c2c27808 */ /* 0x002fe40004800000 */
[----:B------:R-:W-:-:S05]  /*4b10*/  ISETP.GE.AND P1, PT, R39, R2, PT ;  /* 0x000000022700720c */ /* 0x000fca0003f26270 */
[----:B------:R-:W1:Y:S01]  /*4b20*/  MUFU.TANH R32, R32 ;  /* 0x0000002000207308 */ /* 0x000e620000002400 */
[----:B---3--:R-:W-:Y:S02]  /*4b30*/  FSEL R33, R33, -INF , !P4 ;  /* 0xff80000021217808 */ /* 0x008fe40006000000 */
[----:B------:R-:W-:-:S05]  /*4b40*/  ISETP.GE.AND P4, PT, R39, R166, PT ;  /* 0x000000a62700720c */ /* 0x000fca0003f86270 */
[----:B------:R-:W3:Y:S01]  /*4b50*/  MUFU.TANH R187, R82 ;  /* 0x0000005200bb7308 */ /* 0x000ee20000002400 */
[----:B--2---:R-:W-:-:S07]  /*4b60*/  FSEL R34, R34, -INF , !P5 ;  /* 0xff80000022227808 */ /* 0x004fce0006800000 */
[----:B------:R-:W2:Y:S01]  /*4b70*/  MUFU.TANH R186, R83 ;  /* 0x0000005300ba7308 */ /* 0x000ea20000002400 */
[----:B-1----:R-:W-:Y:S02]  /*4b80*/  FSEL R32, R32, -INF , !P4 ;  /* 0xff80000020207808 */ /* 0x002fe40006000000 */
[----:B---3--:R-:W-:Y:S02]  /*4b90*/  FSEL R187, R187, -INF , !P2 ;  /* 0xff800000bbbb7808 */ /* 0x008fe40005000000 */
[----:B--2---:R-:W-:Y:S01]  /*4ba0*/  FSEL R186, R186, -INF , !P1 ;  /* 0xff800000baba7808 */ /* 0x004fe20004800000 */
        /* <DEDUP_REMOVED lines=54> */
[C---:B---3--:R-:W-:Y:S01]  /*4f10*/  @!P3 LEA R38, P2, R3.reuse, c[0x0][0x168], 0x1 ;  /* 0x00005a000326ba11 */ /* 0x048fe200078408ff */
[----:B------:R1:W-:Y:S03]  /*4f20*/  @P5 STS.128 [R235+0xa800], RZ ;  /* 0x00a800ffeb005388 */ /* 0x0003e60000000c00 */
[----:B------:R-:W-:Y:S01]  /*4f30*/  @!P3 LEA.HI.X R39, R3, c[0x0][0x16c], R8, 0x1, P2 ;  /* 0x00005b000327ba11 */ /* 0x000fe200010f0c08 */
[----:B------:R-:W-:Y:S01]  /*4f40*/  @!PT LDS RZ, [RZ] ;  /* 0x00000000fffff984 */ /* 0x000fe20000000800 */
[----:B------:R-:W-:Y:S01]  /*4f50*/  @!PT LDS RZ, [RZ] ;  /* 0x00000000fffff984 */ /* 0x000fe20000000800 */
[----:B------:R-:W-:Y:S01]  /*4f60*/  @!PT LDS RZ, [RZ] ;  /* 0x00000000fffff984 */ /* 0x000fe20000000800 */
[----:B------:R3:W-:Y:S01]  /*4f70*/  @!P5 LDGSTS.E.BYPASS.LTC128B.128 [R235+0xa800], [R10.64+0x80] ;  /* 0x0a8000800aebdfae */ /* 0x0007e2000b901d50 */
[----:B------:R-:W-:Y:S02]  /*4f80*/  IADD3.X R8, R8, UR19, RZ, P1, !PT ;  /* 0x0000001308087c10 */ /* 0x000fe40008ffe4ff */
[C---:B----4-:R-:W-:Y:S01]  /*4f90*/  @!P6 LEA R30, P2, R9.reuse, c[0x0][0x168], 0x1 ;  /* 0x00005a00091eea11 */ /* 0x050fe200078408ff */
[----:B------:R1:W-:Y:S03]  /*4fa0*/  @P4 STS.128 [R235+0xc800], RZ ;  /* 0x00c800ffeb004388 */ /* 0x0003e60000000c00 */
        /* <DEDUP_REMOVED lines=67> */
.L_x_548:
[----:B------:R-:W-:Y:S05]  /*53e0*/  BSYNC B0 ;  /* 0x0000000000007941 */ /* 0x000fea0003800000 */
.L_x_547:
[----:B------:R-:W0:Y:S02]  /*53f0*/  LDGDEPBAR ;  /* 0x00000000000079af */ /* 0x000e240000000000 */
.L_x_546:
        /* <DEDUP_REMOVED lines=27> */
[----:B-1----:R-:W-:Y:S02]  /*55b0*/  FMNMX.FTZ R11, R187, R8, !PT ;  /* 0x00000008bb0b7209 */ /* 0x002fe40007810000 */
        /* <DEDUP_REMOVED lines=23> */
[----:B--2---:R-:W-:Y:S01]  /*5730*/  FMNMX.FTZ R3, R8, R3, !PT ;  /* 0x0000000308037209 */ /* 0x004fe20007810000 */
[C---:B------:R-:W-:Y:S01]  /*5740*/  FMUL.FTZ R35, R164.reuse, c[0x0][0x23c] ;  /* 0x00008f00a4237a20 */ /* 0x040fe20000410000 */
[----:B------:R-:W-:Y:S01]  /*5750*/  FSETP.NEU.FTZ.AND P1, PT, R164, -INF , PT ;  /* 0xff800000a400780b */ /* 0x000fe20003f3d000 */
[----:B------:R-:W-:Y:S02]  /*5760*/  LDSM.16.MT88.4 R96, [R224+0x14000] ;  /* 0x01400000e060783b */ /* 0x000fe40000004200 */
[----:B------:R-:W-:Y:S01]  /*5770*/  FMUL.FTZ R188, R3, c[0x0][0x23c] ;  /* 0x00008f0003bc7a20 */ /* 0x000fe20000410000 */
[----:B------:R-:W-:Y:S01]  /*5780*/  FSEL R35, R35, RZ, P1 ;  /* 0x000000ff23237208 */ /* 0x000fe20000800000 */
[----:B------:R-:W-:Y:S01]  /*5790*/  LDSM.16.MT88.4 R104, [R228+0x16000] ;  /* 0x01600000e468783b */ /* 0x000fe20000004200 */
[----:B------:R-:W-:-:S03]  /*57a0*/  FSETP.NEU.FTZ.AND P1, PT, R3, -INF , PT ;  /* 0xff8000000300780b */ /* 0x000fc60003f3d000 */
[--C-:B------:R-:W-:Y:S01]  /*57b0*/  FFMA.FTZ R179, R28, c[0x0][0x23c], -R35.reuse ;  /* 0x00008f001cb37a23 */ /* 0x100fe20000010823 */
[----:B------:R-:W-:Y:S01]  /*57c0*/  FSEL R188, R188, RZ, P1 ;  /* 0x000000ffbcbc7208 */ /* 0x000fe20000800000 */
[--C-:B------:R-:W-:Y:S01]  /*57d0*/  FFMA.FTZ R176, R16, c[0x0][0x23c], -R35.reuse ;  /* 0x00008f0010b07a23 */ /* 0x100fe20000010823 */
[----:B------:R-:W-:Y:S01]  /*57e0*/  LDSM.16.MT88.4 R112, [R226+0x16000] ;  /* 0x01600000e270783b */ /* 0x000fe20000004200 */
[--C-:B------:R-:W-:Y:S02]  /*57f0*/  FFMA.FTZ R177, R18, c[0x0][0x23c], -R35.reuse ;  /* 0x00008f0012b17a23 */ /* 0x100fe40000010823 */
[----:B------:R-:W-:Y:S01]  /*5800*/  FFMA.FTZ R172, R48, c[0x0][0x23c], -R35 ;  /* 0x00008f0030ac7a23 */ /* 0x000fe20000010823 */
[----:B------:R-:W-:Y:S01]  /*5810*/  LDSM.16.MT88.4 R120, [R225+0x16000] ;  /* 0x01600000e178783b */ /* 0x000fe20000004200 */
        /* <DEDUP_REMOVED lines=12> */
[----:B------:R-:W-:Y:S01]  /*58e0*/  FFMA.FTZ R167, R12, c[0x0][0x23c], -R35 ;  /* 0x00008f000ca77a23 */ /* 0x000fe20000010823 */
[----:B------:R-:W3:Y:S01]  /*58f0*/  LDSM.16.MT88.4 R4, [R224+0x16000] ;  /* 0x01600000e004783b */ /* 0x000ee20000004200 */
[--C-:B------:R-:W-:Y:S01]  /*5900*/  FFMA.FTZ R175, R13, c[0x0][0x23c], -R188.reuse ;  /* 0x00008f000daf7a23 */ /* 0x100fe200000108bc */
        /* <DEDUP_REMOVED lines=19> */
[----:B------:R-:W1:Y:S01]  /*5a40*/  MUFU.EX2 R181, R181 ;  /* 0x000000b500b57308 */ /* 0x000e620000000800 */
[----:B-----5:R-:W-:Y:S01]  /*5a50*/  F2FP.BF16.PACK_AB R130, R172, R177 ;  /* 0x000000b1ac82723e */ /* 0x020fe200000010ff */
        /* <DEDUP_REMOVED lines=9> */
[----:B------:R-:W5:Y:S01]  /*5af0*/  MUFU.EX2 R173, R173 ;  /* 0x000000ad00ad7308 */ /* 0x000f620000000800 */
[----:B-1----:R-:W-:Y:S01]  /*5b00*/  F2FP.BF16.PACK_AB R129, R181, R178 ;  /* 0x000000b2b581723e */ /* 0x002fe200000010ff */
[----:B------:R-:W-:-:S02]  /*5b10*/  FFMA.FTZ R186, R186, c[0x0][0x23c], -R188 ;  /* 0x00008f00baba7a23 */ /* 0x000fc400000108bc */
[----:B------:R-:W-:Y:S02]  /*5b20*/  FADD.FTZ R176, R179, R176 ;  /* 0x000000b0b3b07221 */ /* 0x000fe40000010000 */
[----:B------:R-:W-:Y:S02]  /*5b30*/  FADD.FTZ R181, R178, R181 ;  /* 0x000000b5b2b57221 */ /* 0x000fe40000010000 */
[----:B------:R-:W-:Y:S01]  /*5b40*/  MUFU.EX2 R174, R174 ;  /* 0x000000ae00ae7308 */ /* 0x000fe20000000800 */
[----:B------:R-:W-:-:S04]  /*5b50*/  FADD.FTZ R177, R177, R176 ;  /* 0x000000b0b1b17221 */ /* 0x000fc80000010000 */
[----:B------:R-:W-:Y:S01]  /*5b60*/  FADD.FTZ R177, R172, R177 ;  /* 0x000000b1acb17221 */ /* 0x000fe20000010000 */
[----:B-----5:R-:W-:Y:S02]  /*5b70*/  F2FP.BF16.PACK_AB R131, R173, R180 ;  /* 0x000000b4ad83723e */ /* 0x020fe400000010ff */
        /* <DEDUP_REMOVED lines=55> */
[C---:B---3--:R-:W-:Y:S07]  /*5ef0*/  HMMA.16816.F32.BF16 R124, R128.reuse, R4, RZ ;  /* 0x00000004807c723c */ /* 0x048fee00000418ff */
[----:B-1----:R-:W-:Y:S01]  /*5f00*/  F2FP.BF16.PACK_AB R4, R171, R174 ;  /* 0x000000aeab04723e */ /* 0x002fe200000010ff */
[----:B------:R-:W-:Y:S01]  /*5f10*/  HMMA.16816.F32.BF16 R128, R128, R6, RZ ;  /* 0x000000068080723c */ /* 0x000fe200000418ff */
[----:B-----5:R-:W-:Y:S01]  /*5f20*/  F2FP.BF16.PACK_AB R5, R168, R175 ;  /* 0x000000afa805723e */ /* 0x020fe200000010ff */
        /* <DEDUP_REMOVED lines=10> */
[----:B------:R-:W-:-:S07]  /*5fd0*/  FADD.FTZ R0, R0, R169 ;  /* 0x000000a900007221 */ /* 0x000fce0000010000 */
[C---:B------:R-:W-:Y:S01]  /*5fe0*/  HMMA.16816.F32.BF16 R156, R4.reuse, R14, R156 ;  /* 0x0000000e049c723c */ /* 0x040fe2000004189c */
[----:B------:R-:W1:Y:S07]  /*5ff0*/  LDSM.16.MT88.4 R12, [R226+0x12800] ;  /* 0x01280000e20c783b */ /* 0x000e6e0000004200 */
[C---:B------:R-:W-:Y:S08]  /*6000*/  HMMA.16816.F32.BF16 R152, R4.reuse, R8, R152 ;  /* 0x000000080498723c */ /* 0x040ff00000041898 */
        /* <DEDUP_REMOVED lines=9> */
[C---:B---3--:R-:W-:Y:S08]  /*60a0*/  HMMA.16816.F32.BF16 R52, R4.reuse, R8, R52 ;  /* 0x000000080434723c */ /* 0x048ff00000041834 */
        /* <DEDUP_REMOVED lines=30> */
[----:B------:R-:W4:Y:S07]  /*6290*/  LDSM.16.MT88.4 R20, [R226+0x11000] ;  /* 0x01100000e214783b */ /* 0x000f2e0000004200 */
[C---:B---3--:R-:W-:Y:S08]  /*62a0*/  HMMA.16816.F32.BF16 R108, R4.reuse, R16, R108 ;  /* 0x00000010046c723c */ /* 0x048ff0000004186c */
[----:B------:R-:W-:Y:S01]  /*62b0*/  HMMA.16816.F32.BF16 R112, R4, R18, R112 ;  /* 0x000000120470723c */ /* 0x000fe20000041870 */
[----:B------:R-:W3:Y:S06]  /*62c0*/  LDSM.16.MT88.4 R16, [R224+0x11000] ;  /* 0x01100000e010783b */ /* 0x000eec0000004200 */
[----:B------:R-:W-:Y:S01]  /*62d0*/  F2FP.BF16.PACK_AB R4, R183, R182 ;  /* 0x000000b6b704723e */ /* 0x000fe200000010ff */
        /* <DEDUP_REMOVED lines=53> */
[C---:B----4-:R-:W-:Y:S08]  /*6630*/  HMMA.16816.F32.BF16 R100, R4.reuse, R20, R100 ;  /* 0x000000140464723c */ /* 0x050ff00000041864 */
[C---:B------:R-:W-:Y:S01]  /*6640*/  HMMA.16816.F32.BF16 R104, R4.reuse, R22, R104 ;  /* 0x000000160468723c */ /* 0x040fe20000041868 */
[----:B------:R-:W4:Y:S07]  /*6650*/  LDSM.16.MT88.4 R20, [R224+0x11800] ;  /* 0x01180000e014783b */ /* 0x000f2e0000004200 */
[C---:B---3--:R-:W-:Y:S08]  /*6660*/  HMMA.16816.F32.BF16 R108, R4.reuse, R16, R108 ;  /* 0x00000010046c723c */ /* 0x048ff0000004186c */
[----:B------:R-:W-:Y:S01]  /*6670*/  HMMA.16816.F32.BF16 R112, R4, R18, R112 ;  /* 0x000000120470723c */ /* 0x000fe20000041870 */
[----:B------:R-:W3:Y:S06]  /*6680*/  LDSM.16.MT88.4 R16, [R226+0x13800] ;  /* 0x01380000e210783b */ /* 0x000eec0000004200 */
        /* <DEDUP_REMOVED lines=47> */
[C---:B---3--:R-:W-:Y:S08]  /*6980*/  HMMA.16816.F32.BF16 R108, R4.reuse, R16, R108 ;  /* 0x00000010046c723c */ /* 0x048ff0000004186c */
        /* <DEDUP_REMOVED lines=11> */
[----:B------:R-:W-:Y:S01]  /*6a40*/  ISETP.GE.AND P5, PT, R238, c[0x0][0x220], PT ;  /* 0x00008800ee007a0c */ /* 0x000fe20003fa6270 */
[----:B------:R-:W-:Y:S01]  /*6a50*/  UIMAD UR4, UR18, UR27, URZ ;  /* 0x0000001b120472a4 */ /* 0x000fe2000f8e023f */
[----:B------:R-:W-:Y:S01]  /*6a60*/  IMAD.U32 R7, RZ, RZ, UR27 ;  /* 0x0000001bff077e24 */ /* 0x000fe2000f8e00ff */
[----:B------:R-:W-:Y:S01]  /*6a70*/  ISETP.GE.AND P4, PT, R237, c[0x0][0x220], PT ;  /* 0x00008800ed007a0c */ /* 0x000fe20003f86270 */
[----:B------:R-:W-:Y:S01]  /*6a80*/  UISETP.GE.AND UP0, UPT, UR8, 0x3, UPT ;  /* 0x000000030800788c */ /* 0x000fe2000bf06270 */
[----:B------:R-:W-:Y:S01]  /*6a90*/  ISETP.GE.AND P3, PT, R236, c[0x0][0x220], PT ;  /* 0x00008800ec007a0c */ /* 0x000fe20003f66270 */
[----:B------:R-:W-:Y:S01]  /*6aa0*/  UIMAD UR4, UR5, UR30, UR4 ;  /* 0x0000001e050472a4 */ /* 0x000fe2000f8e0204 */
[----:B------:R-:W-:-:S05]  /*6ab0*/  IMAD.WIDE.U32 R6, R7, UR30, R202 ;  /* 0x0000001e07067c25 */ /* 0x000fca000f8e00ca */
        /* <DEDUP_REMOVED lines=8> */
[C---:B------:R-:W-:Y:S01]  /*6b40*/  @!P3 LEA R8, P1, R6.reuse, c[0x0][0x170], 0x1 ;  /* 0x00005c000608ba11 */ /* 0x040fe200078208ff */
[----:B------:R-:W-:Y:S01]  /*6b50*/  @!PT LDS RZ, [RZ] ;  /* 0x00000000fffff984 */ /* 0x000fe20000000800 */
[----:B------:R-:W-:Y:S01]  /*6b60*/  @!PT LDS RZ, [RZ] ;  /* 0x00000000fffff984 */ /* 0x000fe20000000800 */
[----:B------:R-:W-:Y:S01]  /*6b70*/  @!PT LDS RZ, [RZ] ;  /* 0x00000000fffff984 */ /* 0x000fe20000000800 */
[----:B------:R1:W-:Y:S01]  /*6b80*/  @!P6 LDGSTS.E.BYPASS.LTC128B.128 [R235+0x10000], [R16.64] ;  /* 0x1000000010ebefae */ /* 0x0003e2000b901d50 */
[--C-:B------:R-:W-:Y:S02]  /*6b90*/  @!P4 LEA.HI.X R11, R6, c[0x0][0x174], R0.reuse, 0x1, P0 ;  /* 0x00005d00060bca11 */ /* 0x100fe400000f0c00 */
        /* <DEDUP_REMOVED lines=65> */
[----:B------:R-:W-:-:S03]  /*6fb0*/  @!P3 LEA.HI.X R31, R0, c[0x0][0x174], R5, 0x1, P0 ;  /* 0x00005d00001fba11 */ /* 0x000fc600000f0c05 */
        /* <DEDUP_REMOVED lines=40> */
[----:B-----5:R-:W3:Y:S04]  /*7240*/  LDSM.16.M88.4 R4, [R233+0x8000] ;  /* 0x00800000e904783b */ /* 0x020ee80000000200 */
[----:B-1----:R-:W1:Y:S04]  /*7250*/  LDSM.16.M88.4 R24, [R233+0x8800] ;  /* 0x00880000e918783b */ /* 0x002e680000000200 */
[----:B------:R-:W4:Y:S04]  /*7260*/  LDSM.16.M88.4 R176, [R233+0x9000] ;  /* 0x00900000e9b0783b */ /* 0x000f280000000200 */
[----:B------:R-:W5:Y:S04]  /*7270*/  LDSM.16.M88.4 R32, [R233+0x9800] ;  /* 0x00980000e920783b */ /* 0x000f680000000200 */
[----:B--2---:R-:W-:Y:S04]  /*7280*/  LDSM.16.M88.4 R12, [R232] ;  /* 0x00000000e80c783b */ /* 0x004fe80000000200 */
[----:B------:R-:W2:Y:S04]  /*7290*/  LDSM.16.M88.4 R16, [R231] ;  /* 0x00000000e710783b */ /* 0x000ea80000000200 */
[----:B------:R-:W2:Y:S04]  /*72a0*/  LDSM.16.M88.4 R172, [R223] ;  /* 0x00000000dfac783b */ /* 0x000ea80000000200 */
[----:B------:R-:W2:Y:S04]  /*72b0*/  LDSM.16.M88.4 R192, [R222] ;  /* 0x00000000dec0783b */ /* 0x000ea80000000200 */
[----:B------:R-:W2:Y:S04]  /*72c0*/  LDSM.16.M88.4 R168, [R221] ;  /* 0x00000000dda8783b */ /* 0x000ea80000000200 */
[----:B------:R-:W-:Y:S01]  /*72d0*/  LDSM.16.M88.4 R180, [R227+0x8000] ;  /* 0x00800000e3b4783b */ /* 0x000fe20000000200 */
[C---:B---3--:R-:W-:Y:S03]  /*72e0*/  HMMA.16816.F32.BF16 R8, R184.reuse, R4, RZ ;  /* 0x00000004b808723c */ /* 0x048fe600000418ff */
[----:B------:R-:W-:Y:S04]  /*72f0*/  LDSM.16.M88.4 R196, [R233+0xc000] ;  /* 0x00c00000e9c4783b */ /* 0x000fe80000000200 */
[----:B------:R-:W0:Y:S01]  /*7300*/  LDGDEPBAR ;  /* 0x00000000000079af */ /* 0x000e220000000000 */
[C---:B------:R-:W-:Y:S08]  /*7310*/  HMMA.16816.F32.BF16 R4, R184.reuse, R6, RZ ;  /* 0x00000006b804723c */ /* 0x040ff000000418ff */
[C---:B-1----:R-:W-:Y:S08]  /*7320*/  HMMA.16816.F32.BF16 R28, R184.reuse, R24, RZ ;  /* 0x00000018b81c723c */ /* 0x042ff000000418ff */
[C---:B----4-:R-:W-:Y:S08]  /*7330*/  HMMA.16816.F32.BF16 R20, R184.reuse, R176, RZ ;  /* 0x000000b0b814723c */ /* 0x050ff000000418ff */
[C---:B------:R-:W-:Y:S08]  /*7340*/  HMMA.16816.F32.BF16 R24, R184.reuse, R26, RZ ;  /* 0x0000001ab818723c */ /* 0x040ff000000418ff */
[C---:B------:R-:W-:Y:S08]  /*7350*/  HMMA.16816.F32.BF16 R176, R184.reuse, R178, RZ ;  /* 0x000000b2b8b0723c */ /* 0x040ff000000418ff */
[C---:B-----5:R-:W-:Y:S08]  /*7360*/  HMMA.16816.F32.BF16 R188, R184.reuse, R32, RZ ;  /* 0x00000020b8bc723c */ /* 0x060ff000000418ff */
[----:B------:R-:W-:Y:S01]  /*7370*/  HMMA.16816.F32.BF16 R184, R184, R34, RZ ;  /* 0x00000022b8b8723c */ /* 0x000fe200000418ff */
[----:B------:R-:W1:Y:S07]  /*7380*/  LDSM.16.M88.4 R32, [R230] ;  /* 0x00000000e620783b */ /* 0x000e6e0000000200 */
[C---:B--2---:R-:W-:Y:S08]  /*7390*/  HMMA.16816.F32.BF16 R8, R12.reuse, R16, R8 ;  /* 0x000000100c08723c */ /* 0x044ff00000041808 */
        /* <DEDUP_REMOVED lines=41> */
[C---:B------:R-:W-:Y:S08]  /*7630*/  HMMA.16816.F32.BF16 R28, R12.reuse, R192, R28 ;  /* 0x000000c00c1c723c */ /* 0x040ff0000004181c */
        /* <DEDUP_REMOVED lines=12> */
[C---:B----4-:R-:W-:Y:S08]  /*7700*/  HMMA.16816.F32.BF16 R28, R172.reuse, R32, R28 ;  /* 0x00000020ac1c723c */ /* 0x050ff0000004181c */
[C---:B------:R-:W-:Y:S01]  /*7710*/  HMMA.16816.F32.BF16 R24, R172.reuse, R34, R24 ;  /* 0x00000022ac18723c */ /* 0x040fe20000041818 */
[----:B------:R-:W4:Y:S07]  /*7720*/  LDSM.16.M88.4 R32, [R227+0xb000] ;  /* 0x00b00000e320783b */ /* 0x000f2e0000000200 */
[C---:B-----5:R-:W-:Y:S08]  /*7730*/  HMMA.16816.F32.BF16 R20, R172.reuse, R192, R20 ;  /* 0x000000c0ac14723c */ /* 0x060ff00000041814 */
[C---:B------:R-:W-:Y:S01]  /*7740*/  HMMA.16816.F32.BF16 R176, R172.reuse, R194, R176 ;  /* 0x000000c2acb0723c */ /* 0x040fe200000418b0 */
[----:B------:R-:W5:Y:S07]  /*7750*/  LDSM.16.M88.4 R192, [R227+0xb800] ;  /* 0x00b80000e3c0783b */ /* 0x000f6e0000000200 */
[C---:B-1----:R-:W-:Y:S08]  /*7760*/  HMMA.16816.F32.BF16 R188, R172.reuse, R180, R188 ;  /* 0x000000b4acbc723c */ /* 0x042ff000000418bc */
[----:B------:R-:W-:Y:S01]  /*7770*/  HMMA.16816.F32.BF16 R184, R172, R182, R184 ;  /* 0x000000b6acb8723c */ /* 0x000fe200000418b8 */
[----:B------:R-:W-:Y:S04]  /*7780*/  LDSM.16.M88.4 R180, [R220+0x2000] ;  /* 0x00200000dcb4783b */ /* 0x000fe80000000200 */
[----:B------:R-:W-:Y:S03]  /*7790*/  LDSM.16.M88.4 R172, [R220+0x2800] ;  /* 0x00280000dcac783b */ /* 0x000fe60000000200 */
[C---:B--2---:R-:W-:Y:S08]  /*77a0*/  HMMA.16816.F32.BF16 R8, R16.reuse, R12, R8 ;  /* 0x0000000c1008723c */ /* 0x044ff00000041808 */
[C---:B------:R-:W-:Y:S01]  /*77b0*/  HMMA.16816.F32.BF16 R4, R16.reuse, R14, R4 ;  /* 0x0000000e1004723c */ /* 0x040fe20000041804 */
[----:B------:R-:W1:Y:S07]  /*77c0*/  LDSM.16.M88.4 R12, [R229+0x2000] ;  /* 0x00200000e50c783b */ /* 0x000e6e0000000200 */
[C---:B---3--:R-:W-:Y:S08]  /*77d0*/  HMMA.16816.F32.BF16 R28, R16.reuse, R168, R28 ;  /* 0x000000a8101c723c */ /* 0x048ff0000004181c */
[C---:B------:R-:W-:Y:S01]  /*77e0*/  HMMA.16816.F32.BF16 R24, R16.reuse, R170, R24 ;  /* 0x000000aa1018723c */ /* 0x040fe20000041818 */
[----:B------:R-:W2:Y:S07]  /*77f0*/  LDSM.16.M88.4 R168, [R220+0x3000] ;  /* 0x00300000dca8783b */ /* 0x000eae0000000200 */
[C---:B----4-:R-:W-:Y:S08]  /*7800*/  HMMA.16816.F32.BF16 R20, R16.reuse, R32, R20 ;  /* 0x000000201014723c */ /* 0x050ff00000041814 */
[C---:B------:R-:W-:Y:S01]  /*7810*/  HMMA.16816.F32.BF16 R176, R16.reuse, R34, R176 ;  /* 0x0000002210b0723c */ /* 0x040fe200000418b0 */
[----:B------:R-:W3:Y:S07]  /*7820*/  LDSM.16.M88.4 R32, [R220+0x3800] ;  /* 0x00380000dc20783b */ /* 0x000eee0000000200 */
[C---:B-----5:R-:W-:Y:S08]  /*7830*/  HMMA.16816.F32.BF16 R188, R16.reuse, R192, R188 ;  /* 0x000000c010bc723c */ /* 0x060ff000000418bc */
[----:B------:R-:W-:Y:S01]  /*7840*/  HMMA.16816.F32.BF16 R184, R16, R194, R184 ;  /* 0x000000c210b8723c */ /* 0x000fe200000418b8 */
[----:B------:R-:W4:Y:S04]  /*7850*/  LDSM.16.M88.4 R16, [R234+0x4000] ;  /* 0x00400000ea10783b */ /* 0x000f280000000200 */
[----:B------:R-:W-:Y:S03]  /*7860*/  LDSM.16.M88.4 R192, [R214] ;  /* 0x00000000d6c0783b */ /* 0x000fe60000000200 */
        /* <DEDUP_REMOVED lines=32> */
[C---:B-1----:R-:W-:Y:S08]  /*7a70*/  HMMA.16816.F32.BF16 R20, R32.reuse, R180, R20 ;  /* 0x000000b42014723c */ /* 0x042ff00000041814 */
[C---:B------:R-:W-:Y:S01]  /*7a80*/  HMMA.16816.F32.BF16 R176, R32.reuse, R182, R176 ;  /* 0x000000b620b0723c */ /* 0x040fe200000418b0 */
[----:B------:R-:W-:Y:S07]  /*7a90*/  LDSM.16.M88.4 R180, [R220+0x4000] ;  /* 0x00400000dcb4783b */ /* 0x000fee0000000200 */
[C---:B----4-:R-:W-:Y:S08]  /*7aa0*/  HMMA.16816.F32.BF16 R188, R32.reuse, R172, R188 ;  /* 0x000000ac20bc723c */ /* 0x050ff000000418bc */
        /* <DEDUP_REMOVED lines=12> */
[C---:B---3--:R-:W-:Y:S08]  /*7b70*/  HMMA.16816.F32.BF16 R188, R168.reuse, R192, R188 ;  /* 0x000000c0a8bc723c */ /* 0x048ff000000418bc */
[----:B------:R-:W-:Y:S01]  /*7b80*/  HMMA.16816.F32.BF16 R184, R168, R194, R184 ;  /* 0x000000c2a8b8723c */ /* 0x000fe200000418b8 */
[----:B------:R-:W-:Y:S04]  /*7b90*/  LDSM.16.M88.4 R192, [R234+0x6000] ;  /* 0x00600000eac0783b */ /* 0x000fe80000000200 */
[----:B------:R-:W3:Y:S03]  /*7ba0*/  LDSM.16.M88.4 R168, [R233+0xe000] ;  /* 0x00e00000e9a8783b */ /* 0x000ee60000000200 */
[C---:B-1----:R-:W-:Y:S08]  /*7bb0*/  HMMA.16816.F32.BF16 R8, R12.reuse, R180, R8 ;  /* 0x000000b40c08723c */ /* 0x042ff00000041808 */
[C---:B------:R-:W-:Y:S01]  /*7bc0*/  HMMA.16816.F32.BF16 R4, R12.reuse, R182, R4 ;  /* 0x000000b60c04723c */ /* 0x040fe20000041804 */
[----:B------:R-:W-:Y:S07]  /*7bd0*/  LDSM.16.M88.4 R180, [R232+0x6000] ;  /* 0x00600000e8b4783b */ /* 0x000fee0000000200 */
[C---:B------:R-:W-:Y:S08]  /*7be0*/  HMMA.16816.F32.BF16 R28, R12.reuse, R32, R28 ;  /* 0x000000200c1c723c */ /* 0x040ff0000004181c */
[C---:B------:R-:W-:Y:S01]  /*7bf0*/  HMMA.16816.F32.BF16 R24, R12.reuse, R34, R24 ;  /* 0x000000220c18723c */ /* 0x040fe20000041818 */
[----:B------:R-:W1:Y:S07]  /*7c00*/  LDSM.16.M88.4 R32, [R233+0xe800] ;  /* 0x00e80000e920783b */ /* 0x000e6e0000000200 */
[C---:B--2---:R-:W-:Y:S08]  /*7c10*/  HMMA.16816.F32.BF16 R20, R12.reuse, R16, R20 ;  /* 0x000000100c14723c */ /* 0x044ff00000041814 */
[C---:B------:R-:W-:Y:S01]  /*7c20*/  HMMA.16816.F32.BF16 R176, R12.reuse, R18, R176 ;  /* 0x000000120cb0723c */ /* 0x040fe200000418b0 */
[----:B------:R-:W2:Y:S07]  /*7c30*/  LDSM.16.M88.4 R16, [R211] ;  /* 0x00000000d310783b */ /* 0x000eae0000000200 */
[C---:B------:R-:W-:Y:S08]  /*7c40*/  HMMA.16816.F32.BF16 R188, R12.reuse, R172, R188 ;  /* 0x000000ac0cbc723c */ /* 0x040ff000000418bc */
[----:B------:R-:W-:Y:S01]  /*7c50*/  HMMA.16816.F32.BF16 R184, R12, R174, R184 ;  /* 0x000000ae0cb8723c */ /* 0x000fe200000418b8 */
[----:B------:R-:W4:Y:S04]  /*7c60*/  LDSM.16.M88.4 R12, [R233+0xf000] ;  /* 0x00f00000e90c783b */ /* 0x000f280000000200 */
[----:B------:R-:W-:Y:S03]  /*7c70*/  LDSM.16.M88.4 R172, [R230+0x6000] ;  /* 0x00600000e6ac783b */ /* 0x000fe60000000200 */
[C---:B---3--:R-:W-:Y:S08]  /*7c80*/  HMMA.16816.F32.BF16 R8, R192.reuse, R168, R8 ;  /* 0x000000a8c008723c */ /* 0x048ff00000041808 */
[C---:B------:R-:W-:Y:S01]  /*7c90*/  HMMA.16816.F32.BF16 R4, R192.reuse, R170, R4 ;  /* 0x000000aac004723c */ /* 0x040fe20000041804 */
[----:B------:R-:W3:Y:S07]  /*7ca0*/  LDSM.16.M88.4 R168, [R227+0xe000] ;  /* 0x00e00000e3a8783b */ /* 0x000eee0000000200 */
[C---:B-1----:R-:W-:Y:S08]  /*7cb0*/  HMMA.16816.F32.BF16 R28, R192.reuse, R32, R28 ;  /* 0x00000020c01c723c */ /* 0x042ff0000004181c */
[----:B------:R-:W-:Y:S01]  /*7cc0*/  HMMA.16816.F32.BF16 R24, R192, R34, R24 ;  /* 0x00000022c018723c */ /* 0x000fe20000041818 */
[----:B------:R-:W1:Y:S07]  /*7cd0*/  LDSM.16.M88.4 R32, [R210] ;  /* 0x00000000d220783b */ /* 0x000e6e0000000200 */
[C---:B--2---:R-:W-:Y:S08]  /*7ce0*/  HMMA.16816.F32.BF16 R8, R180.reuse, R16, R8 ;  /* 0x00000010b408723c */ /* 0x044ff00000041808 */
[----:B------:R-:W-:Y:S01]  /*7cf0*/  HMMA.16816.F32.BF16 R4, R180, R18, R4 ;  /* 0x00000012b404723c */ /* 0x000fe20000041804 */
[----:B------:R-:W-:Y:S07]  /*7d00*/  LDSM.16.M88.4 R16, [R229+0x6000] ;  /* 0x00600000e510783b */ /* 0x000fee0000000200 */
[C---:B----4-:R-:W-:Y:S08]  /*7d10*/  HMMA.16816.F32.BF16 R20, R192.reuse, R12, R20 ;  /* 0x0000000cc014723c */ /* 0x050ff00000041814 */
[----:B------:R-:W-:Y:S01]  /*7d20*/  HMMA.16816.F32.BF16 R176, R192, R14, R176 ;  /* 0x0000000ec0b0723c */ /* 0x000fe200000418b0 */
[----:B------:R-:W2:Y:S07]  /*7d30*/  LDSM.16.M88.4 R12, [R220+0x6000] ;  /* 0x00600000dc0c783b */ /* 0x000eae0000000200 */
[C---:B---3--:R-:W-:Y:S08]  /*7d40*/  HMMA.16816.F32.BF16 R8, R172.reuse, R168, R8 ;  /* 0x000000a8ac08723c */ /* 0x048ff00000041808 */
[----:B------:R-:W-:Y:S01]  /*7d50*/  HMMA.16816.F32.BF16 R4, R172, R170, R4 ;  /* 0x000000aaac04723c */ /* 0x000fe20000041804 */
[----:B------:R-:W3:Y:S07]  /*7d60*/  LDSM.16.M88.4 R168, [R227+0xe800] ;  /* 0x00e80000e3a8783b */ /* 0x000eee0000000200 */
[C---:B-1----:R-:W-:Y:S08]  /*7d70*/  HMMA.16816.F32.BF16 R28, R180.reuse, R32, R28 ;  /* 0x00000020b41c723c */ /* 0x042ff0000004181c */
[C---:B------:R-:W-:Y:S01]  /*7d80*/  HMMA.16816.F32.BF16 R24, R180.reuse, R34, R24 ;  /* 0x00000022b418723c */ /* 0x040fe20000041818 */
[----:B------:R-:W1:Y:S07]  /*7d90*/  LDSM.16.M88.4 R32, [R227+0xf000] ;  /* 0x00f00000e320783b */ /* 0x000e6e0000000200 */
[----:B------:R-:W-:Y:S08]  /*7da0*/  HMMA.16816.F32.BF16 R20, R180, R196, R20 ;  /* 0x000000c4b414723c */ /* 0x000ff00000041814 */
[C---:B--2---:R-:W-:Y:S08]  /*7db0*/  HMMA.16816.F32.BF16 R8, R16.reuse, R12, R8 ;  /* 0x0000000c1008723c */ /* 0x044ff00000041808 */
[----:B------:R-:W-:Y:S01]  /*7dc0*/  HMMA.16816.F32.BF16 R4, R16, R14, R4 ;  /* 0x0000000e1004723c */ /* 0x000fe20000041804 */
[----:B------:R-:W2:Y:S07]  /*7dd0*/  LDSM.16.M88.4 R12, [R220+0x6800] ;  /* 0x00680000dc0c783b */ /* 0x000eae0000000200 */
[C---:B---3--:R-:W-:Y:S08]  /*7de0*/  HMMA.16816.F32.BF16 R28, R172.reuse, R168, R28 ;  /* 0x000000a8ac1c723c */ /* 0x048ff0000004181c */
[----:B------:R-:W-:Y:S01]  /*7df0*/  HMMA.16816.F32.BF16 R24, R172, R170, R24 ;  /* 0x000000aaac18723c */ /* 0x000fe20000041818 */
[----:B------:R-:W3:Y:S01]  /*7e00*/  LDSM.16.M88.4 R168, [R233+0xf800] ;  /* 0x00f80000e9a8783b */ /* 0x000ee20000000200 */
[----:B------:R-:W-:-:S02]  /*7e10*/  FMUL.FTZ R0, R8, c[0x0][0x2ec] ;  /* 0x0000bb0008007a20 */ /* 0x000fc40000410000 */
[----:B------:R-:W-:-:S04]  /*7e20*/  FMUL.FTZ R167, R9, c[0x0][0x2ec] ;  /* 0x0000bb0009a77a20 */ /* 0x000fc80000410000 */
[----:B------:R-:W-:Y:S01]  /*7e30*/  HMMA.16816.F32.BF16 R176, R180, R198, R176 ;  /* 0x000000c6b4b0723c */ /* 0x000fe200000418b0 */
[----:B------:R-:W-:Y:S01]  /*7e40*/  FMUL.FTZ R4, R4, c[0x0][0x2ec] ;  /* 0x0000bb0004047a20 */ /* 0x000fe20000410000 */
[----:B------:R-:W4:Y:S01]  /*7e50*/  MUFU.TANH R167, R167 ;  /* 0x000000a700a77308 */ /* 0x000f220000002400 */
[----:B------:R-:W-:Y:S02]  /*7e60*/  FMUL.FTZ R5, R5, c[0x0][0x2ec] ;  /* 0x0000bb0005057a20 */ /* 0x000fe40000410000 */
[----:B------:R-:W-:Y:S02]  /*7e70*/  FMUL.FTZ R6, R6, c[0x0][0x2ec] ;  /* 0x0000bb0006067a20 */ /* 0x000fe40000410000 */
[----:B------:R-:W-:Y:S01]  /*7e80*/  FMUL.FTZ R199, R10, c[0x0][0x2ec] ;  /* 0x0000bb000ac77a20 */ /* 0x000fe20000410000 */
[----:B-1----:R-:W-:Y:S01]  /*7e90*/  HMMA.16816.F32.BF16 R20, R172, R32, R20 ;  /* 0x00000020ac14723c */ /* 0x002fe20000041814 */
[----:B------:R-:W-:Y:S01]  /*7ea0*/  FMUL.FTZ R197, R7, c[0x0][0x2ec] ;  /* 0x0000bb0007c57a20 */ /* 0x000fe20000410000 */
[----:B------:R-:W-:Y:S05]  /*7eb0*/  MUFU.TANH R33, R4 ;  /* 0x0000000400217308 */ /* 0x000fea0000002400 */
[----:B------:R-:W-:Y:S01]  /*7ec0*/  FMUL.FTZ R32, R11, c[0x0][0x2ec] ;  /* 0x0000bb000b207a20 */ /* 0x000fe20000410000 */
[C---:B--2---:R-:W-:Y:S01]  /*7ed0*/  HMMA.16816.F32.BF16 R28, R16.reuse, R12, R28 ;  /* 0x0000000c101c723c */ /* 0x044fe2000004181c */
[----:B------:R-:W1:Y:S01]  /*7ee0*/  LDSM.16.M88.4 R8, [R220+0x7000] ;  /* 0x00700000dc08783b */ /* 0x000e620000000200 */
[----:B------:R-:W-:Y:S06]  /*7ef0*/  MUFU.TANH R197, R197 ;  /* 0x000000c500c57308 */ /* 0x000fec0000002400 */
[----:B------:R-:W-:Y:S01]  /*7f00*/  HMMA.16816.F32.BF16 R24, R16, R14, R24 ;  /* 0x0000000e1018723c */ /* 0x000fe20000041818 */
[----:B------:R-:W2:Y:S01]  /*7f10*/  LDSM.16.M88.4 R12, [R208] ;  /* 0x00000000d00c783b */ /* 0x000ea20000000200 */
[----:B------:R-:W5:Y:S06]  /*7f20*/  MUFU.TANH R32, R32 ;  /* 0x0000002000207308 */ /* 0x000f6c0000002400 */
[----:B---3--:R-:W-:Y:S02]  /*7f30*/  HMMA.16816.F32.BF16 R188, R192, R168, R188 ;  /* 0x000000a8c0bc723c */ /* 0x008fe400000418bc */
[----:B------:R-:W-:Y:S06]  /*7f40*/  MUFU.TANH R199, R199 ;  /* 0x000000c700c77308 */ /* 0x000fec0000002400 */
[----:B------:R-:W-:Y:S01]  /*7f50*/  HMMA.16816.F32.BF16 R176, R172, R34, R176 ;  /* 0x00000022acb0723c */ /* 0x000fe200000418b0 */
[----:B------:R-:W-:Y:S01]  /*7f60*/  FMUL.FTZ R28, R28, c[0x0][0x2ec] ;  /* 0x0000bb001c1c7a20 */ /* 0x000fe20000410000 */
[----:B------:R-:W-:Y:S01]  /*7f70*/  MUFU.TANH R34, R5 ;  /* 0x0000000500227308 */ /* 0x000fe20000002400 */
[----:B------:R-:W-:-:S02]  /*7f80*/  FMUL.FTZ R29, R29, c[0x0][0x2ec] ;  /* 0x0000bb001d1d7a20 */ /* 0x000fc40000410000 */
[----:B------:R-:W-:Y:S02]  /*7f90*/  FMUL.FTZ R30, R30, c[0x0][0x2ec] ;  /* 0x0000bb001e1e7a20 */ /* 0x000fe40000410000 */
[----:B------:R-:W-:Y:S01]  /*7fa0*/  FMUL.FTZ R31, R31, c[0x0][0x2ec] ;  /* 0x0000bb001f1f7a20 */ /* 0x000fe20000410000 */
[----:B------:R-:W-:Y:S01]  /*7fb0*/  HMMA.16816.F32.BF16 R184, R192, R170, R184 ;  /* 0x000000aac0b8723c */ /* 0x000fe200000418b8 */
[----:B------:R-:W-:Y:S01]  /*7fc0*/  FMUL.FTZ R168, R27, c[0x0][0x2ec] ;  /* 0x0000bb001ba87a20 */ /* 0x000fe20000410000 */
[----:B------:R3:W3:Y:S06]  /*7fd0*/  MUFU.TANH R35, R6 ;  /* 0x0000000600237308 */ /* 0x0006ec0000002400 */
[----:B-1----:R-:W-:Y:S02]  /*7fe0*/  HMMA.16816.F32.BF16 R20, R16, R8, R20 ;  /* 0x000000081014723c */ /* 0x002fe40000041814 */
[----:B------:R-:W1:Y:S05]  /*7ff0*/  MUFU.TANH R28, R28 ;  /* 0x0000001c001c7308 */ /* 0x000e6a0000002400 */
[----:B------:R-:W-:Y:S01]  /*8000*/  FMUL.FTZ R9, R24, c[0x0][0x2ec] ;  /* 0x0000bb0018097a20 */ /* 0x000fe20000410000 */
[C---:B--2---:R-:W-:Y:S01]  /*8010*/  HMMA.16816.F32.BF16 R188, R180.reuse, R12, R188 ;  /* 0x0000000cb4bc723c */ /* 0x044fe200000418bc */
[----:B---3--:R-:W2:Y:S01]  /*8020*/  LDSM.16.M88.4 R4, [R227+0xf800] ;  /* 0x00f80000e304783b */ /* 0x008ea20000000200 */
[----:B------:R-:W-:Y:S01]  /*8030*/  FMUL.FTZ R8, R25, c[0x0][0x2ec] ;  /* 0x0000bb0019087a20 */ /* 0x000fe20000410000 */
[----:B------:R-:W3:Y:S04]  /*8040*/  MUFU.TANH R196, R29 ;  /* 0x0000001d00c47308 */ /* 0x000ee80000002400 */
[----:B------:R-:W-:Y:S01]  /*8050*/  FMUL.FTZ R12, R26, c[0x0][0x2ec] ;  /* 0x0000bb001a0c7a20 */ /* 0x000fe20000410000 */
[----:B------:R-:W-:Y:S01]  /*8060*/  HMMA.16816.F32.BF16 R184, R180, R14, R184 ;  /* 0x0000000eb4b8723c */ /* 0x000fe200000418b8 */
[----:B------:R-:W1:Y:S01]  /*8070*/  LDSM.16.M88.4 R24, [R220+0x7800] ;  /* 0x00780000dc18783b */ /* 0x000e620000000200 */
[----:B------:R-:W-:-:S04]  /*8080*/  DEPBAR.LE SB0, 0x0 ;  /* 0x000080000000791a */ /* 0x000fc80000000000 */
[----:B------:R-:W1:Y:S02]  /*8090*/  MUFU.TANH R30, R30 ;  /* 0x0000001e001e7308 */ /* 0x000e640000002400 */
[----:B------:R-:W-:Y:S01]  /*80a0*/  HMMA.16816.F32.BF16 R176, R16, R10, R176 ;  /* 0x0000000a10b0723c */ /* 0x000fe200000418b0 */
[----:B------:R-:W-:Y:S02]  /*80b0*/  FMUL.FTZ R13, R20, c[0x0][0x2ec] ;  /* 0x0000bb00140d7a20 */ /* 0x000fe40000410000 */
[----:B------:R-:W-:Y:S02]  /*80c0*/  FMUL.FTZ R23, R23, c[0x0][0x2ec] ;  /* 0x0000bb0017177a20 */ /* 0x000fe40000410000 */
[----:B------:R-:W-:Y:S01]  /*80d0*/  FMUL.FTZ R22, R22, c[0x0][0x2ec] ;  /* 0x0000bb0016167a20 */ /* 0x000fe20000410000 */
[----:B------:R-:W1:Y:S01]  /*80e0*/  MUFU.TANH R31, R31 ;  /* 0x0000001f001f7308 */ /* 0x000e620000002400 */
[----:B------:R-:W-:-:S07]  /*80f0*/  FMUL.FTZ R10, R21, c[0x0][0x2ec] ;  /* 0x0000bb00150a7a20 */ /* 0x000fce0000410000 */
[----:B------:R-:W1:Y:S08]  /*8100*/  MUFU.TANH R12, R12 ;  /* 0x0000000c000c7308 */ /* 0x000e700000002400 */
[----:B------:R-:W1:Y:S02]  /*8110*/  MUFU.TANH R9, R9 ;  /* 0x0000000900097308 */ /* 0x000e640000002400 */
[----:B------:R-:W-:Y:S01]  /*8120*/  FMUL.FTZ R176, R176, c[0x0][0x2ec] ;  /* 0x0000bb00b0b07a20 */ /* 0x000fe20000410000 */
[----:B--2---:R-:W-:Y:S01]  /*8130*/  HMMA.16816.F32.BF16 R188, R172, R4, R188 ;  /* 0x00000004acbc723c */ /* 0x004fe200000418bc */
[----:B------:R-:W-:-:S02]  /*8140*/  FMUL.FTZ R14, R179, c[0x0][0x2ec] ;  /* 0x0000bb00b30e7a20 */ /* 0x000fc40000410000 */
[----:B------:R-:W-:Y:S02]  /*8150*/  FMUL.FTZ R178, R178, c[0x0][0x2ec] ;  /* 0x0000bb00b2b27a20 */ /* 0x000fe40000410000 */
[----:B------:R-:W2:Y:S02]  /*8160*/  MUFU.TANH R8, R8 ;  /* 0x0000000800087308 */ /* 0x000ea40000002400 */
[----:B------:R-:W-:Y:S01]  /*8170*/  IMAD.U32 R4, RZ, RZ, UR27 ;  /* 0x0000001bff047e24 */ /* 0x000fe2000f8e00ff */
[----:B------:R-:W-:Y:S03]  /*8180*/  HMMA.16816.F32.BF16 R184, R172, R6, R184 ;  /* 0x00000006acb8723c */ /* 0x000fe600000418b8 */
[----:B------:R-:W-:Y:S02]  /*8190*/  IMAD R5, R4, 0x40, R165 ;  /* 0x0000004004057824 */ /* 0x000fe400078e02a5 */
[----:B------:R-:W2:Y:S01]  /*81a0*/  MUFU.TANH R13, R13 ;  /* 0x0000000d000d7308 */ /* 0x000ea20000002400 */
[----:B------:R-:W-:-:S02]  /*81b0*/  FMUL.FTZ R165, R177, c[0x0][0x2ec] ;  /* 0x0000bb00b1a57a20 */ /* 0x000fc40000410000 */
[C---:B------:R-:W-:Y:S02]  /*81c0*/  IADD3 R11, R5.reuse, 0x1, RZ ;  /* 0x00000001050b7810 */ /* 0x040fe40007ffe0ff */
[----:B------:R-:W-:Y:S02]  /*81d0*/  IADD3 R15, R5, 0x8, RZ ;  /* 0x00000008050f7810 */ /* 0x000fe40007ffe0ff */
[C---:B------:R-:W-:Y:S01]  /*81e0*/  ISETP.GE.AND P0, PT, R11.reuse, R166, PT ;  /* 0x000000a60b00720c */ /* 0x040fe20003f06270 */
[----:B------:R2:W-:Y:S01]  /*81f0*/  MUFU.TANH R198, R23 ;  /* 0x0000001700c67308 */ /* 0x0005e20000002400 */
[----:B------:R-:W-:Y:S02]  /*8200*/  ISETP.GE.AND P2, PT, R11, R2, PT ;  /* 0x000000020b00720c */ /* 0x000fe40003f46270 */
[----:B------:R-:W-:Y:S01]  /*8210*/  ISETP.GE.AND P1, PT, R15, R166, PT ;  /* 0x000000a60f00720c */ /* 0x000fe20003f26270 */
[----:B-1----:R-:W-:Y:S01]  /*8220*/  HMMA.16816.F32.BF16 R188, R16, R24, R188 ;  /* 0x0000001810bc723c */ /* 0x002fe200000418bc */
[----:B------:R-:W-:-:S02]  /*8230*/  IADD3 R21, R5, 0x9, RZ ;  /* 0x0000000905157810 */ /* 0x000fc40007ffe0ff */
[----:B----4-:R-:W-:Y:S01]  /*8240*/  FSEL R11, R167, -INF , !P0 ;  /* 0xff800000a70b7808 */ /* 0x010fe20004000000 */
[----:B------:R-:W1:Y:S01]  /*8250*/  MUFU.TANH R168, R168 ;  /* 0x000000a800a87308 */ /* 0x000e620000002400 */
[----:B------:R-:W-:Y:S02]  /*8260*/  ISETP.GE.AND P0, PT, R15, R2, PT ;  /* 0x000000020f00720c */ /* 0x000fe40003f06270 */
[----:B-----5:R-:W-:Y:S01]  /*8270*/  FSEL R32, R32, -INF , !P2 ;  /* 0xff80000020207808 */ /* 0x020fe20005000000 */
[----:B------:R-:W-:Y:S01]  /*8280*/  HMMA.16816.F32.BF16 R16, R16, R26, R184 ;  /* 0x0000001a1010723c */ /* 0x000fe200000418b8 */
[----:B------:R-:W-:Y:S02]  /*8290*/  FSEL R15, R33, -INF , !P1 ;  /* 0xff800000210f7808 */ /* 0x000fe40004800000 */
[C---:B------:R-:W-:Y:S01]  /*82a0*/  ISETP.GE.AND P2, PT, R21.reuse, R166, PT ;  /* 0x000000a61500720c */ /* 0x040fe20003f46270 */
[----:B------:R4:W5:Y:S01]  /*82b0*/  MUFU.TANH R204, R22 ;  /* 0x0000001600cc7308 */ /* 0x0009620000002400 */
[----:B------:R-:W-:-:S02]  /*82c0*/  ISETP.GE.AND P1, PT, R21, R2, PT ;  /* 0x000000021500720c */ /* 0x000fc40003f26270 */
[----:B------:R-:W-:Y:S02]  /*82d0*/  IADD3 R21, R5, 0x10, RZ ;  /* 0x0000001005157810 */ /* 0x000fe40007ffe0ff */
[----:B------:R-:W-:Y:S02]  /*82e0*/  FSEL R6, R35, -INF , !P0 ;  /* 0xff80000023067808 */ /* 0x000fe40004000000 */
[----:B------:R-:W-:Y:S01]  /*82f0*/  FSEL R7, R34, -INF , !P2 ;  /* 0xff80000022077808 */ /* 0x000fe20005000000 */
[----:B------:R-:W1:Y:S01]  /*8300*/  MUFU.TANH R167, R176 ;  /* 0x000000b000a77308 */ /* 0x000e620000002400 */
[C---:B------:R-:W-:Y:S02]  /*8310*/  ISETP.GE.AND P0, PT, R21.reuse, R166, PT ;  /* 0x000000a61500720c */ /* 0x040fe40003f06270 */
[----:B------:R-:W-:Y:S01]  /*8320*/  ISETP.GE.AND P2, PT, R21, R2, PT ;  /* 0x000000021500720c */ /* 0x000fe20003f46270 */
[----:B------:R-:W-:Y:S01]  /*8330*/  FMUL.FTZ R185, R189, c[0x0][0x2ec] ;  /* 0x0000bb00bdb97a20 */ /* 0x000fe20000410000 */
[----:B------:R-:W-:Y:S01]  /*8340*/  IADD3 R21, R5, 0x11, RZ ;  /* 0x0000001105157810 */ /* 0x000fe20007ffe0ff */
[----:B------:R-:W-:Y:S01]  /*8350*/  FMUL.FTZ R182, R190, c[0x0][0x2ec] ;  /* 0x0000bb00beb67a20 */ /* 0x000fe20000410000 */
[----:B------:R-:W-:Y:S01]  /*8360*/  FSEL R4, R197, -INF , !P1 ;  /* 0xff800000c5047808 */ /* 0x000fe20004800000 */
[----:B------:R-:W1:Y:S01]  /*8370*/  MUFU.TANH R14, R14 ;  /* 0x0000000e000e7308 */ /* 0x000e620000002400 */
[----:B------:R-:W-:Y:S01]  /*8380*/  ISETP.GE.AND P1, PT, R21, R166, PT ;  /* 0x000000a61500720c */ /* 0x000fe20003f26270 */
[----:B------:R-:W-:Y:S01]  /*8390*/  FMUL.FTZ R180, R191, c[0x0][0x2ec] ;  /* 0x0000bb00bfb47a20 */ /* 0x000fe20000410000 */
[----:B--2---:R-:W-:Y:S01]  /*83a0*/  IADD3 R23, R5, 0x18, RZ ;  /* 0x0000001805177810 */ /* 0x004fe20007ffe0ff */
[----:B------:R-:W-:Y:S01]  /*83b0*/  FMUL.FTZ R16, R16, c[0x0][0x2ec] ;  /* 0x0000bb0010107a20 */ /* 0x000fe20000410000 */
[----:B------:R-:W-:Y:S01]  /*83c0*/  FSEL R29, R28, -INF , !P0 ;  /* 0xff8000001c1d7808 */ /* 0x000fe20004000000 */
[----:B------:R-:W-:Y:S01]  /*83d0*/  FMUL.FTZ R17, R17, c[0x0][0x2ec] ;  /* 0x0000bb0011117a20 */ /* 0x000fe20000410000 */
[-C--:B------:R-:W-:Y:S01]  /*83e0*/  ISETP.GE.AND P0, PT, R21, R2.reuse, PT ;  /* 0x000000021500720c */ /* 0x080fe20003f06270 */
[----:B------:R-:W2:Y:S01]  /*83f0*/  MUFU.TANH R10, R10 ;  /* 0x0000000a000a7308 */ /* 0x000ea20000002400 */
[----:B---3--:R-:W-:Y:S01]  /*8400*/  FSEL R25, R196, -INF , !P1 ;  /* 0xff800000c4197808 */ /* 0x008fe20004800000 */
[----:B------:R-:W-:Y:S01]  /*8410*/  FMUL.FTZ R18, R18, c[0x0][0x2ec] ;  /* 0x0000bb0012127a20 */ /* 0x000fe20000410000 */
[----:B------:R-:W-:Y:S01]  /*8420*/  IADD3 R21, R5, 0x19, RZ ;  /* 0x0000001905157810 */ /* 0x000fe20007ffe0ff */
[----:B------:R-:W-:Y:S01]  /*8430*/  FMUL.FTZ R19, R19, c[0x0][0x2ec] ;  /* 0x0000bb0013137a20 */ /* 0x000fe20000410000 */
[----:B------:R-:W-:-:S02]  /*8440*/  ISETP.GE.AND P1, PT, R23, R2, PT ;  /* 0x000000021700720c */ /* 0x000fc40003f26270 */
[----:B------:R-:W-:Y:S01]  /*8450*/  FSEL R28, R30, -INF , !P2 ;  /* 0xff8000001e1c7808 */ /* 0x000fe20005000000 */
[----:B------:R-:W-:Y:S01]  /*8460*/  FMUL.FTZ R30, R188, c[0x0][0x2ec] ;  /* 0x0000bb00bc1e7a20 */ /* 0x000fe20000410000 */
[----:B------:R-:W-:Y:S01]  /*8470*/  IADD3 R27, R5, 0x20, RZ ;  /* 0x00000020051b7810 */ /* 0x000fe20007ffe0ff */
[----:B------:R-:W3:Y:S01]  /*8480*/  MUFU.TANH R185, R185 ;  /* 0x000000b900b97308 */ /* 0x000ee20000002400 */
[-C--:B------:R-:W-:Y:S02]  /*8490*/  ISETP.GE.AND P2, PT, R23, R166.reuse, PT ;  /* 0x000000a61700720c */ /* 0x080fe40003f46270 */
[----:B----4-:R-:W-:Y:S02]  /*84a0*/  FSEL R22, R31, -INF , !P0 ;  /* 0xff8000001f167808 */ /* 0x010fe40004000000 */
[-C--:B------:R-:W-:Y:S02]  /*84b0*/  ISETP.GE.AND P0, PT, R21, R166.reuse, PT ;  /* 0x000000a61500720c */ /* 0x080fe40003f06270 */
[----:B------:R-:W-:Y:S01]  /*84c0*/  FSEL R24, R12, -INF , !P1 ;  /* 0xff8000000c187808 */ /* 0x000fe20004800000 */
[----:B------:R-:W-:Y:S01]  /*84d0*/  MUFU.TANH R165, R165 ;  /* 0x000000a500a57308 */ /* 0x000fe20000002400 */
[----:B------:R-:W-:-:S02]  /*84e0*/  ISETP.GE.AND P1, PT, R27, R166, PT ;  /* 0x000000a61b00720c */ /* 0x000fc40003f26270 */
[----:B------:R-:W-:Y:S02]  /*84f0*/  FSEL R23, R9, -INF , !P2 ;  /* 0xff80000009177808 */ /* 0x000fe40005000000 */
[-C--:B------:R-:W-:Y:S02]  /*8500*/  ISETP.GE.AND P2, PT, R21, R2.reuse, PT ;  /* 0x000000021500720c */ /* 0x080fe40003f46270 */
[----:B------:R-:W-:Y:S01]  /*8510*/  FSEL R21, R8, -INF , !P0 ;  /* 0xff80000008157808 */ /* 0x000fe20004000000 */
[----:B------:R-:W4:Y:S01]  /*8520*/  MUFU.TANH R194, R178 ;  /* 0x000000b200c27308 */ /* 0x000f220000002400 */
[----:B------:R-:W-:Y:S02]  /*8530*/  ISETP.GE.AND P0, PT, R27, R2, PT ;  /* 0x000000021b00720c */ /* 0x000fe40003f06270 */
[----:B------:R-:W-:Y:S02]  /*8540*/  FSEL R33, R13, -INF , !P1 ;  /* 0xff8000000d217808 */ /* 0x000fe40004800000 */
[----:B------:R-:W-:-:S02]  /*8550*/  IADD3 R9, R5, 0x21, RZ ;  /* 0x0000002105097810 */ /* 0x000fc40007ffe0ff */
[----:B------:R-:W-:Y:S01]  /*8560*/  IADD3 R13, R5, 0x28, RZ ;  /* 0x00000028050d7810 */ /* 0x000fe20007ffe0ff */
[----:B------:R-:W2:Y:S01]  /*8570*/  MUFU.TANH R30, R30 ;  /* 0x0000001e001e7308 */ /* 0x000ea20000002400 */
[----:B-1----:R-:W-:Y:S02]  /*8580*/  FSEL R20, R168, -INF , !P2 ;  /* 0xff800000a8147808 */ /* 0x002fe40005000000 */
[----:B-----5:R-:W-:Y:S02]  /*8590*/  FSEL R204, R204, -INF , !P0 ;  /* 0xff800000cccc7808 */ /* 0x020fe40004000000 */
[C---:B------:R-:W-:Y:S02]  /*85a0*/  ISETP.GE.AND P2, PT, R9.reuse, R166, PT ;  /* 0x000000a60900720c */ /* 0x040fe40003f46270 */
[----:B------:R-:W-:Y:S01]  /*85b0*/  ISETP.GE.AND P1, PT, R9, R2, PT ;  /* 0x000000020900720c */ /* 0x000fe20003f26270 */
[----:B------:R-:W1:Y:S01]  /*85c0*/  MUFU.TANH R182, R182 ;  /* 0x000000b600b67308 */ /* 0x000e620000002400 */
[----:B------:R-:W-:-:S02]  /*85d0*/  ISETP.GE.AND P0, PT, R13, R166, PT ;  /* 0x000000a60d00720c */ /* 0x000fc40003f06270 */
[----:B------:R-:W-:Y:S02]  /*85e0*/  IADD3 R9, R5, 0x29, RZ ;  /* 0x0000002905097810 */ /* 0x000fe40007ffe0ff */
[----:B------:R-:W-:Y:S02]  /*85f0*/  FSEL R198, R198, -INF , !P1 ;  /* 0xff800000c6c67808 */ /* 0x000fe40004800000 */
[----:B------:R-:W-:Y:S01]  /*8600*/  FSEL R167, R167, -INF , !P0 ;  /* 0xff800000a7a77808 */ /* 0x000fe20004000000 */
[----:B------:R-:W-:Y:S01]  /*8610*/  MUFU.TANH R0, R0 ;  /* 0x0000000000007308 */ /* 0x000fe20000002400 */
[C---:B------:R-:W-:Y:S02]  /*8620*/  ISETP.GE.AND P1, PT, R9.reuse, R166, PT ;  /* 0x000000a60900720c */ /* 0x040fe40003f26270 */
[----:B------:R-:W-:Y:S02]  /*8630*/  ISETP.GE.AND P0, PT, R9, R2, PT ;  /* 0x000000020900720c */ /* 0x000fe40003f06270 */
[----:B------:R-:W-:-:S02]  /*8640*/  IADD3 R9, R5, 0x31, RZ ;  /* 0x0000003105097810 */ /* 0x000fc40007ffe0ff */
[----:B------:R-:W-:Y:S01]  /*8650*/  FSEL R196, R14, -INF , !P0 ;  /* 0xff8000000ec47808 */ /* 0x000fe20004000000 */
[----:B------:R-:W5:Y:S01]  /*8660*/  MUFU.TANH R180, R180 ;  /* 0x000000b400b47308 */ /* 0x000f620000002400 */
[----:B--2---:R-:W-:Y:S01]  /*8670*/  FSEL R197, R10, -INF , !P2 ;  /* 0xff8000000ac57808 */ /* 0x004fe20005000000 */
[----:B------:R-:W-:Y:S01]  /*8680*/  BAR.SYNC.DEFER_BLOCKING 0x0 ;  /* 0x0000000000007b1d */ /* 0x000fe20000010000 */
[----:B------:R-:W-:Y:S02]  /*8690*/  ISETP.GE.AND P0, PT, R9, R166, PT ;  /* 0x000000a60900720c */ /* 0x000fe40003f06270 */
[----:B------:R-:W-:Y:S02]  /*86a0*/  ISETP.GE.AND P2, PT, R13, R2, PT ;  /* 0x000000020d00720c */ /* 0x000fe40003f46270 */
[----:B------:R-:W-:Y:S01]  /*86b0*/  IADD3 R13, R5, 0x30, RZ ;  /* 0x00000030050d7810 */ /* 0x000fe20007ffe0ff */
[----:B------:R-:W2:Y:S01]  /*86c0*/  MUFU.TANH R183, R16 ;  /* 0x0000001000b77308 */ /* 0x000ea20000002400 */
[----:B---3--:R-:W-:-:S02]  /*86d0*/  FSEL R185, R185, -INF , !P0 ;  /* 0xff800000b9b97808 */ /* 0x008fc40004000000 */
[----:B----4-:R-:W-:Y:S02]  /*86e0*/  FSEL R194, R194, -INF , !P2 ;  /* 0xff800000c2c27808 */ /* 0x010fe40005000000 */
[----:B------:R-:W-:Y:S02]  /*86f0*/  FSEL R165, R165, -INF , !P1 ;  /* 0xff800000a5a57808 */ /* 0x000fe40004800000 */
[----:B------:R-:W-:Y:S01]  /*8700*/  ISETP.GE.AND P0, PT, R5, R2, PT ;  /* 0x000000020500720c */ /* 0x000fe20003f06270 */
[----:B------:R-:W3:Y:S01]  /*8710*/  MUFU.TANH R181, R17 ;  /* 0x0000001100b57308 */ /* 0x000ee20000002400 */
[C---:B------:R-:W-:Y:S02]  /*8720*/  ISETP.GE.AND P2, PT, R13.reuse, R166, PT ;  /* 0x000000a60d00720c */ /* 0x040fe40003f46270 */
[----:B------:R-:W-:Y:S02]  /*8730*/  ISETP.GE.AND P1, PT, R13, R2, PT ;  /* 0x000000020d00720c */ /* 0x000fe40003f26270 */
[----:B------:R-:W-:-:S02]  /*8740*/  FSEL R8, R199, -INF , !P0 ;  /* 0xff800000c7087808 */ /* 0x000fc40004000000 */
[----:B------:R-:W-:Y:S01]  /*8750*/  FSEL R187, R30, -INF , !P2 ;  /* 0xff8000001ebb7808 */ /* 0x000fe20005000000 */
[----:B------:R-:W4:Y:S01]  /*8760*/  MUFU.TANH R178, R18 ;  /* 0x0000001200b27308 */ /* 0x000f220000002400 */
[----:B-1----:R-:W-:Y:S02]  /*8770*/  FSEL R182, R182, -INF , !P1 ;  /* 0xff800000b6b67808 */ /* 0x002fe40004800000 */
[----:B------:R-:W-:Y:S02]  /*8780*/  PLOP3.LUT P0, PT, PT, PT, UP0, 0x80, 0x0 ;  /* 0x000000000000781c */ /* 0x000fe40003f0f008 */
[----:B------:R-:W-:Y:S02]  /*8790*/  ISETP.GE.AND P2, PT, R9, R2, PT ;  /* 0x000000020900720c */ /* 0x000fe40003f46270 */
[C---:B------:R-:W-:Y:S01]  /*87a0*/  ISETP.GE.AND P1, PT, R5.reuse, R166, PT ;  /* 0x000000a60500720c */ /* 0x040fe20003f26270 */
[----:B------:R-:W1:Y:S01]  /*87b0*/  MUFU.TANH R177, R19 ;  /* 0x0000001300b17308 */ /* 0x000e620000002400 */
[----:B------:R-:W-:-:S02]  /*87c0*/  IADD3 R13, R5, 0x38, RZ ;  /* 0x00000038050d7810 */ /* 0x000fc40007ffe0ff */
[----:B------:R-:W-:Y:S02]  /*87d0*/  IADD3 R9, R5, 0x39, RZ ;  /* 0x0000003905097810 */ /* 0x000fe40007ffe0ff */
[----:B-----5:R-:W-:Y:S02]  /*87e0*/  FSEL R180, R180, -INF , !P2 ;  /* 0xff800000b4b47808 */ /* 0x020fe40005000000 */
[----:B------:R-:W-:Y:S02]  /*87f0*/  FSEL R5, R0, -INF , !P1 ;  /* 0xff80000000057808 */ /* 0x000fe40004800000 */
[-C--:B------:R-:W-:Y:S02]  /*8800*/  ISETP.GE.AND P2, PT, R13, R166.reuse, PT ;  /* 0x000000a60d00720c */ /* 0x080fe40003f46270 */
[----:B------:R-:W-:Y:S02]  /*8810*/  ISETP.GE.AND P1, PT, R9, R166, PT ;  /* 0x000000a60900720c */ /* 0x000fe40003f26270 */
[----:B--2---:R-:W-:-:S02]  /*8820*/  FSEL R183, R183, -INF , !P2 ;  /* 0xff800000b7b77808 */ /* 0x004fc40005000000 */
[----:B---3--:R-:W-:Y:S02]  /*8830*/  FSEL R181, R181, -INF , !P1 ;  /* 0xff800000b5b57808 */ /* 0x008fe40004800000 */
[-C--:B------:R-:W-:Y:S02]  /*8840*/  ISETP.GE.AND P2, PT, R13, R2.reuse, PT ;  /* 0x000000020d00720c */ /* 0x080fe40003f46270 */
[----:B------:R-:W-:Y:S02]  /*8850*/  ISETP.GE.AND P1, PT, R9, R2, PT ;  /* 0x000000020900720c */ /* 0x000fe40003f26270 */
[----:B----4-:R-:W-:Y:S02]  /*8860*/  FSEL R178, R178, -INF , !P2 ;  /* 0xff800000b2b27808 */ /* 0x010fe40005000000 */
[----:B-1----:R-:W-:Y:S01]  /*8870*/  FSEL R177, R177, -INF , !P1 ;  /* 0xff800000b1b17808 */ /* 0x002fe20004800000 */
        /* <DEDUP_REMOVED lines=78> */
[C---:B------:R-:W-:Y:S02]  /*8d60*/  IADD3 R0, P2, R9.reuse, UR11, RZ ;  /* 0x0000000b09007c10 */ /* 0x040fe4000ff5e0ff */
[C---:B--2---:R-:W-:Y:S01]  /*8d70*/  @!P5 LEA R18, P1, R9.reuse, c[0x0][0x168], 0x1 ;  /* 0x00005a000912da11 */ /* 0x044fe200078208ff */
[----:B------:R1:W-:Y:S03]  /*8d80*/  @P6 STS.128 [R235+0x9000], RZ ;  /* 0x009000ffeb006388 */ /* 0x0003e60000000c00 */
[C---:B------:R-:W-:Y:S01]  /*8d90*/  @!P5 LEA.HI.X R19, R9.reuse, c[0x0][0x16c], R2, 0x1, P1 ;  /* 0x00005b000913da11 */ /* 0x040fe200008f0c02 */
[----:B------:R-:W-:Y:S01]  /*8da0*/  @!PT LDS RZ, [RZ] ;  /* 0x00000000fffff984 */ /* 0x000fe20000000800 */
[----:B------:R-:W-:Y:S01]  /*8db0*/  @!PT LDS RZ, [RZ] ;  /* 0x00000000fffff984 */ /* 0x000fe20000000800 */
[----:B------:R-:W-:Y:S01]  /*8dc0*/  @!PT LDS RZ, [RZ] ;  /* 0x00000000fffff984 */ /* 0x000fe20000000800 */
[----:B------:R1:W-:Y:S01]  /*8dd0*/  @!P6 LDGSTS.E.BYPASS.LTC128B.128 [R235+0x9000], [R26.64] ;  /* 0x090000001aebefae */ /* 0x0003e2000b901d50 */
[----:B------:R-:W-:-:S03]  /*8de0*/  @!P3 LEA R12, P1, R9, c[0x0][0x168], 0x1 ;  /* 0x00005a00090cba11 */ /* 0x000fc600078208ff */
[----:B------:R1:W-:Y:S01]  /*8df0*/  @P5 STS.128 [R235+0xb000], RZ ;  /* 0x00b000ffeb005388 */ /* 0x0003e20000000c00 */
[----:B------:R-:W-:Y:S02]  /*8e00*/  @!P3 LEA.HI.X R13, R9, c[0x0][0x16c], R2, 0x1, P1 ;  /* 0x00005b00090dba11 */ /* 0x000fe400008f0c02 */
[----:B------:R-:W-:Y:S01]  /*8e10*/  IADD3.X R9, R2, UR19, RZ, P2, !PT ;  /* 0x0000001302097c10 */ /* 0x000fe200097fe4ff */
[----:B------:R-:W-:Y:S01]  /*8e20*/  @!PT LDS RZ, [RZ] ;  /* 0x00000000fffff984 */ /* 0x000fe20000000800 */
[----:B------:R-:W-:Y:S01]  /*8e30*/  @!PT LDS RZ, [RZ] ;  /* 0x00000000fffff984 */ /* 0x000fe20000000800 */
[----:B------:R-:W-:Y:S01]  /*8e40*/  @!PT LDS RZ, [RZ] ;  /* 0x00000000fffff984 */ /* 0x000fe20000000800 */
[----:B------:R1:W-:Y:S01]  /*8e50*/  @!P5 LDGSTS.E.BYPASS.LTC128B.128 [R235+0xb000], [R18.64+0x80] ;  /* 0x0b00008012ebdfae */ /* 0x0003e2000b901d50 */
[C---:B---3--:R-:W-:Y:S02]  /*8e60*/  @!P5 LEA R168, P2, R0.reuse, c[0x0][0x168], 0x1 ;  /* 0x00005a0000a8da11 */ /* 0x048fe400078408ff */
        /* <DEDUP_REMOVED lines=38> */
.L_x_552:
[----:B------:R-:W-:Y:S05]  /*90d0*/  BSYNC B0 ;  /* 0x0000000000007941 */ /* 0x000fea0003800000 */
.L_x_551:
[----:B------:R-:W0:Y:S02]  /*90e0*/  LDGDEPBAR ;  /* 0x00000000000079af */ /* 0x000e240000000000 */
.L_x_550:
[----:B-1----:R-:W-:Y:S01]  /*90f0*/  FMNMX.FTZ R12, R164, R5, !PT ;  /* 0x00000005a40c7209 */ /* 0x002fe20007810000 */
[----:B------:R-:W-:Y:S01]  /*9100*/  LDSM.16.MT88.4 R16, [R228+0x10000] ;  /* 0x01000000e410783b */ /* 0x000fe20000004200 */
[----:B------:R-:W-:Y:S01]  /*9110*/  FMNMX.FTZ R9, R3, R8, !PT ;  /* 0x0000000803097209 */ /* 0x000fe20007810000 */
[----:B------:R-:W-:Y:S01]  /*9120*/  @UP0 UIADD3 UR8, UR8, -0x3, URZ ;  /* 0xfffffffd08080890 */ /* 0x000fe2000fffe03f */
        /* <DEDUP_REMOVED lines=39> */
[----:B------:R-:W-:Y:S02]  /*93a0*/  FSETP.NEU.FTZ.AND P2, PT, R2, -INF , PT ;  /* 0xff8000000200780b */ /* 0x000fe40003f5d000 */
[C---:B------:R-:W-:Y:S01]  /*93b0*/  FSETP.NEU.FTZ.AND P1, PT, R0.reuse, -INF , PT ;  /* 0xff8000000000780b */ /* 0x040fe20003f3d000 */
[----:B------:R-:W-:Y:S01]  /*93c0*/  FMUL.FTZ R179, R0, c[0x0][0x23c] ;  /* 0x00008f0000b37a20 */ /* 0x000fe20000410000 */
[----:B------:R-:W-:-:S04]  /*93d0*/  FSEL R184, R184, RZ, P2 ;  /* 0x000000ffb8b87208 */ /* 0x000fc80001000000 */
[----:B------:R-:W-:Y:S01]  /*93e0*/  FSEL R179, R179, RZ, P1 ;  /* 0x000000ffb3b37208 */ /* 0x000fe20000800000 */
[--C-:B------:R-:W-:Y:S01]  /*93f0*/  FFMA.FTZ R174, R5, c[0x0][0x23c], -R184.reuse ;  /* 0x00008f0005ae7a23 */ /* 0x100fe200000108b8 */
[----:B------:R-:W-:Y:S01]  /*9400*/  FSEL R5, R2, RZ, P2 ;  /* 0x000000ff02057208 */ /* 0x000fe20001000000 */
[----:B------:R-:W-:Y:S02]  /*9410*/  FFMA.FTZ R173, R11, c[0x0][0x23c], -R184 ;  /* 0x00008f000bad7a23 */ /* 0x000fe400000108b8 */
[--C-:B------:R-:W-:Y:S01]  /*9420*/  FFMA.FTZ R175, R4, c[0x0][0x23c], -R179.reuse ;  /* 0x00008f0004af7a23 */ /* 0x100fe200000108b3 */
[----:B------:R-:W-:Y:S01]  /*9430*/  FSEL R4, R0, RZ, P1 ;  /* 0x000000ff00047208 */ /* 0x000fe20000800000 */
[----:B------:R-:W-:Y:S01]  /*9440*/  FFMA.FTZ R170, R8, c[0x0][0x23c], -R179 ;  /* 0x00008f0008aa7a23 */ /* 0x000fe200000108b3 */
[----:B------:R-:W-:Y:S01]  /*9450*/  MUFU.EX2 R174, R174 ;  /* 0x000000ae00ae7308 */ /* 0x000fe20000000800 */
[----:B------:R-:W-:Y:S01]  /*9460*/  FADD.FTZ R5, R164, -R5 ;  /* 0x80000005a4057221 */ /* 0x000fe20000010000 */
[----:B------:R-:W1:Y:S01]  /*9470*/  LDSM.16.MT88.4 R8, [R225+0x10000] ;  /* 0x01000000e108783b */ /* 0x000e620000004200 */
[----:B------:R-:W-:-:S02]  /*9480*/  FADD.FTZ R4, R3, -R4 ;  /* 0x8000000403047221 */ /* 0x000fc40000010000 */
[--C-:B------:R-:W-:Y:S02]  /*9490*/  FFMA.FTZ R172, R15, c[0x0][0x23c], -R184.reuse ;  /* 0x00008f000fac7a23 */ /* 0x100fe400000108b8 */
[--C-:B------:R-:W-:Y:S01]  /*94a0*/  FFMA.FTZ R171, R7, c[0x0][0x23c], -R184.reuse ;  /* 0x00008f0007ab7a23 */ /* 0x100fe200000108b8 */
[----:B------:R-:W2:Y:S01]  /*94b0*/  MUFU.EX2 R173, R173 ;  /* 0x000000ad00ad7308 */ /* 0x000ea20000000800 */
[--C-:B------:R-:W-:Y:S01]  /*94c0*/  FFMA.FTZ R169, R32, c[0x0][0x23c], -R179.reuse ;  /* 0x00008f0020a97a23 */ /* 0x100fe200000108b3 */
[----:B------:R-:W3:Y:S01]  /*94d0*/  LDSM.16.MT88.4 R12, [R226+0x10000] ;  /* 0x01000000e20c783b */ /* 0x000ee20000004200 */
        /* <DEDUP_REMOVED lines=8> */
[----:B------:R-:W4:Y:S01]  /*9560*/  MUFU.EX2 R171, R171 ;  /* 0x000000ab00ab7308 */ /* 0x000f220000000800 */
[----:B--2---:R-:W-:Y:S01]  /*9570*/  F2FP.BF16.PACK_AB R4, R173, R174 ;  /* 0x000000aead04723e */ /* 0x004fe200000010ff */
[--C-:B------:R-:W-:Y:S02]  /*9580*/  FFMA.FTZ R193, R28, c[0x0][0x23c], -R179.reuse ;  /* 0x00008f001cc17a23 */ /* 0x100fe400000108b3 */
[--C-:B------:R-:W-:Y:S01]  /*9590*/  FFMA.FTZ R190, R22, c[0x0][0x23c], -R179.reuse ;  /* 0x00008f0016be7a23 */ /* 0x100fe200000108b3 */
[----:B------:R-:W-:Y:S01]  /*95a0*/  LDSM.16.MT88.4 R28, [R225+0x10800] ;  /* 0x01080000e11c783b */ /* 0x000fe20000004200 */
[----:B------:R-:W-:-:S02]  /*95b0*/  FFMA.FTZ R192, R24, c[0x0][0x23c], -R179 ;  /* 0x00008f0018c07a23 */ /* 0x000fc400000108b3 */
[----:B------:R-:W-:Y:S01]  /*95c0*/  MUFU.EX2 R170, R170 ;  /* 0x000000aa00aa7308 */ /* 0x000fe20000000800 */
[----:B------:R-:W-:Y:S01]  /*95d0*/  FFMA.FTZ R195, R20, c[0x0][0x23c], -R179 ;  /* 0x00008f0014c37a23 */ /* 0x000fe200000108b3 */
[----:B------:R-:W-:Y:S01]  /*95e0*/  LDSM.16.MT88.4 R24, [R224+0x10800] ;  /* 0x01080000e018783b */ /* 0x000fe20000004200 */
[--C-:B------:R-:W-:Y:S02]  /*95f0*/  FFMA.FTZ R199, R33, c[0x0][0x23c], -R184.reuse ;  /* 0x00008f0021c77a23 */ /* 0x100fe400000108b8 */
[--C-:B------:R-:W-:Y:S01]  /*9600*/  FFMA.FTZ R206, R197, c[0x0][0x23c], -R184.reuse ;  /* 0x00008f00c5ce7a23 */ /* 0x100fe200000108b8 */
[----:B------:R-:W-:Y:S01]  /*9610*/  LDSM.16.MT88.4 R20, [R228+0x12800] ;  /* 0x01280000e414783b */ /* 0x000fe20000004200 */
[--C-:B------:R-:W-:Y:S01]  /*9620*/  FFMA.FTZ R197, R167, c[0x0][0x23c], -R184.reuse ;  /* 0x00008f00a7c57a23 */ /* 0x100fe200000108b8 */
[----:B------:R-:W2:Y:S01]  /*9630*/  MUFU.EX2 R169, R169 ;  /* 0x000000a900a97308 */ /* 0x000ea20000000800 */
[----:B----4-:R-:W-:Y:S01]  /*9640*/  F2FP.BF16.PACK_AB R6, R171, R172 ;  /* 0x000000acab06723e */ /* 0x010fe200000010ff */
[----:B------:R-:W-:Y:S01]  /*9650*/  LDSM.16.MT88.4 R32, [R224+0x16800] ;  /* 0x01680000e020783b */ /* 0x000fe20000004200 */
[----:B------:R-:W-:-:S02]  /*9660*/  FFMA.FTZ R246, R165, c[0x0][0x23c], -R184 ;  /* 0x00008f00a5f67a23 */ /* 0x000fc400000108b8 */
[--C-:B------:R-:W-:Y:S01]  /*9670*/  FFMA.FTZ R204, R204, c[0x0][0x23c], -R179.reuse ;  /* 0x00008f00cccc7a23 */ /* 0x100fe200000108b3 */
[----:B------:R-:W-:Y:S01]  /*9680*/  LDSM.16.MT88.4 R164, [R228+0x11000] ;  /* 0x01100000e4a4783b */ /* 0x000fe20000004200 */
[--C-:B------:R-:W-:Y:S01]  /*9690*/  FFMA.FTZ R205, R198, c[0x0][0x23c], -R179.reuse ;  /* 0x00008f00c6cd7a23 */ /* 0x100fe200000108b3 */
[----:B------:R-:W-:Y:S01]  /*96a0*/  MUFU.EX2 R168, R168 ;  /* 0x000000a800a87308 */ /* 0x000fe20000000800 */
[--C-:B------:R-:W-:Y:S02]  /*96b0*/  FFMA.FTZ R194, R194, c[0x0][0x23c], -R179.reuse ;  /* 0x00008f00c2c27a23 */ /* 0x100fe400000108b3 */
[--C-:B------:R-:W-:Y:S02]  /*96c0*/  FFMA.FTZ R207, R196, c[0x0][0x23c], -R179.reuse ;  /* 0x00008f00c4cf7a23 */ /* 0x100fe400000108b3 */
[--C-:B------:R-:W-:Y:S02]  /*96d0*/  FFMA.FTZ R180, R180, c[0x0][0x23c], -R179.reuse ;  /* 0x00008f00b4b47a23 */ /* 0x100fe400000108b3 */
[--C-:B------:R-:W-:Y:S01]  /*96e0*/  FFMA.FTZ R178, R178, c[0x0][0x23c], -R179.reuse ;  /* 0x00008f00b2b27a23 */ /* 0x100fe200000108b3 */
[----:B------:R-:W4:Y:S01]  /*96f0*/  MUFU.EX2 R175, R175 ;  /* 0x000000af00af7308 */ /* 0x000f220000000800 */
[----:B--2---:R-:W-:Y:S01]  /*9700*/  F2FP.BF16.PACK_AB R5, R169, R170 ;  /* 0x000000aaa905723e */ /* 0x004fe200000010ff */
[----:B------:R-:W-:-:S06]  /*9710*/  FFMA.FTZ R177, R177, c[0x0][0x23c], -R179 ;  /* 0x00008f00b1b17a23 */ /* 0x000fcc00000108b3 */
[----:B------:R-:W2:Y:S08]  /*9720*/  MUFU.EX2 R176, R176 ;  /* 0x000000b000b07308 */ /* 0x000eb00000000800 */
[----:B------:R-:W5:Y:S01]  /*9730*/  MUFU.EX2 R3, R3 ;  /* 0x0000000300037308 */ /* 0x000f620000000800 */
[----:B----4-:R-:W-:Y:S01]  /*9740*/  F2FP.BF16.PACK_AB R7, R175, R168 ;  /* 0x000000a8af07723e */ /* 0x010fe200000010ff */
[----:B--2---:R-:W-:-:S06]  /*9750*/  FMUL.FTZ R160, R160, R176 ;  /* 0x000000b0a0a07220 */ /* 0x004fcc0000410000 */
[----:B------:R-:W-:Y:S01]  /*9760*/  MUFU.EX2 R186, R186 ;  /* 0x000000ba00ba7308 */ /* 0x000fe20000000800 */
[-C--:B------:R-:W-:Y:S02]  /*9770*/  FMUL.FTZ R161, R161, R176.reuse ;  /* 0x000000b0a1a17220 */ /* 0x080fe40000410000 */
[-C--:B------:R-:W-:Y:S02]  /*9780*/  FMUL.FTZ R156, R156, R176.reuse ;  /* 0x000000b09c9c7220 */ /* 0x080fe40000410000 */
[----:B------:R-:W-:Y:S02]  /*9790*/  FMUL.FTZ R157, R157, R176 ;  /* 0x000000b09d9d7220 */ /* 0x000fe40000410000 */
[-C--:B-----5:R-:W-:Y:S01]  /*97a0*/  FMUL.FTZ R162, R162, R3.reuse ;  /* 0x00000003a2a27220 */ /* 0x0a0fe20000410000 */
[----:B------:R-:W2:Y:S01]  /*97b0*/  MUFU.EX2 R189, R189 ;  /* 0x000000bd00bd7308 */ /* 0x000ea20000000800 */
        /* <DEDUP_REMOVED lines=16> */
[C---:B-1----:R-:W-:Y:S01]  /*98c0*/  HMMA.16816.F32.BF16 R144, R4.reuse, R8, R144 ;  /* 0x000000080490723c */ /* 0x042fe20000041890 */
[-C--:B------:R-:W-:Y:S02]  /*98d0*/  FMUL.FTZ R152, R152, R176.reuse ;  /* 0x000000b098987220 */ /* 0x080fe40000410000 */
[-C--:B------:R-:W-:Y:S01]  /*98e0*/  FMUL.FTZ R153, R153, R176.reuse ;  /* 0x000000b099997220 */ /* 0x080fe20000410000 */
[----:B------:R-:W-:Y:S01]  /*98f0*/  MUFU.EX2 R193, R193 ;  /* 0x000000c100c17308 */ /* 0x000fe20000000800 */
[-C--:B------:R-:W-:Y:S02]  /*9900*/  FMUL.FTZ R154, R154, R3.reuse ;  /* 0x000000039a9a7220 */ /* 0x080fe40000410000 */
[----:B------:R-:W-:Y:S01]  /*9910*/  FMUL.FTZ R155, R155, R3 ;  /* 0x000000039b9b7220 */ /* 0x000fe20000410000 */
[----:B------:R-:W-:Y:S01]  /*9920*/  HMMA.16816.F32.BF16 R140, R4, R10, R140 ;  /* 0x0000000a048c723c */ /* 0x000fe2000004188c */
[----:B------:R-:W1:Y:S01]  /*9930*/  LDSM.16.MT88.4 R8, [R226+0x12000] ;  /* 0x01200000e208783b */ /* 0x000e620000004200 */
[----:B------:R-:W-:-:S02]  /*9940*/  FMUL.FTZ R148, R148, R176 ;  /* 0x000000b094947220 */ /* 0x000fc40000410000 */
[-C--:B------:R-:W-:Y:S01]  /*9950*/  FMUL.FTZ R149, R149, R176.reuse ;  /* 0x000000b095957220 */ /* 0x080fe20000410000 */
[----:B------:R-:W5:Y:S01]  /*9960*/  MUFU.EX2 R190, R190 ;  /* 0x000000be00be7308 */ /* 0x000f620000000800 */
[-C--:B------:R-:W-:Y:S02]  /*9970*/  FMUL.FTZ R150, R150, R3.reuse ;  /* 0x0000000396967220 */ /* 0x080fe40000410000 */
[-C--:B------:R-:W-:Y:S01]  /*9980*/  FMUL.FTZ R151, R151, R3.reuse ;  /* 0x0000000397977220 */ /* 0x080fe20000410000 */
[----:B---3--:R-:W-:Y:S01]  /*9990*/  HMMA.16816.F32.BF16 R152, R4, R12, R152 ;  /* 0x0000000c0498723c */ /* 0x008fe20000041898 */
[-C--:B------:R-:W-:Y:S02]  /*99a0*/  FMUL.FTZ R136, R136, R176.reuse ;  /* 0x000000b088887220 */ /* 0x080fe40000410000 */
[----:B------:R-:W-:Y:S01]  /*99b0*/  FMUL.FTZ R137, R137, R176 ;  /* 0x000000b089897220 */ /* 0x000fe20000410000 */
[----:B------:R-:W-:Y:S01]  /*99c0*/  MUFU.EX2 R192, R192 ;  /* 0x000000c000c07308 */ /* 0x000fe20000000800 */
        /* <DEDUP_REMOVED lines=9> */
[----:B----4-:R-:W-:Y:S01]  /*9a60*/  HMMA.16816.F32.BF16 R136, R4, R16, R136 ;  /* 0x000000100488723c */ /* 0x010fe20000041888 */
[----:B------:R-:W-:-:S02]  /*9a70*/  FMUL.FTZ R44, R44, R176 ;  /* 0x000000b02c2c7220 */ /* 0x000fc40000410000 */
[-C--:B------:R-:W-:Y:S01]  /*9a80*/  FMUL.FTZ R45, R45, R176.reuse ;  /* 0x000000b02d2d7220 */ /* 0x080fe20000410000 */
[----:B------:R-:W-:Y:S01]  /*9a90*/  MUFU.EX2 R199, R199 ;  /* 0x000000c700c77308 */ /* 0x000fe20000000800 */
[-C--:B------:R-:W-:Y:S02]  /*9aa0*/  FMUL.FTZ R46, R46, R3.reuse ;  /* 0x000000032e2e7220 */ /* 0x080fe40000410000 */
[-C--:B------:R-:W-:Y:S01]  /*9ab0*/  FMUL.FTZ R47, R47, R3.reuse ;  /* 0x000000032f2f7220 */ /* 0x080fe20000410000 */
[----:B------:R-:W-:Y:S01]  /*9ac0*/  HMMA.16816.F32.BF16 R132, R4, R18, R132 ;  /* 0x000000120484723c */ /* 0x000fe20000041884 */
[----:B------:R-:W4:Y:S01]  /*9ad0*/  LDSM.16.MT88.4 R16, [R225+0x12000] ;  /* 0x01200000e110783b */ /* 0x000f220000004200 */
[-C--:B------:R-:W-:Y:S02]  /*9ae0*/  FMUL.FTZ R48, R48, R176.reuse ;  /* 0x000000b030307220 */ /* 0x080fe40000410000 */
[----:B------:R-:W-:Y:S01]  /*9af0*/  FMUL.FTZ R49, R49, R176 ;  /* 0x000000b031317220 */ /* 0x000fe20000410000 */
[----:B------:R-:W2:Y:S01]  /*9b00*/  MUFU.EX2 R206, R206 ;  /* 0x000000ce00ce7308 */ /* 0x000ea20000000800 */
[----:B------:R-:W-:-:S02]  /*9b10*/  FMUL.FTZ R50, R50, R3 ;  /* 0x0000000332327220 */ /* 0x000fc40000410000 */
[-C--:B------:R-:W-:Y:S01]  /*9b20*/  FMUL.FTZ R51, R51, R3.reuse ;  /* 0x0000000333337220 */ /* 0x080fe20000410000 */
        /* <DEDUP_REMOVED lines=10> */
[----:B------:R-:W-:Y:S01]  /*9bd0*/  MUFU.EX2 R246, R246 ;  /* 0x000000f600f67308 */ /* 0x000fe20000000800 */
        /* <DEDUP_REMOVED lines=50> */
[-C--:B------:R-:W-:Y:S02]  /*9f00*/  FMUL.FTZ R81, R81, R176.reuse ;  /* 0x000000b051517220 */ /* 0x080fe40000410000 */
[-C--:B------:R-:W-:Y:S02]  /*9f10*/  FMUL.FTZ R82, R82, R3.reuse ;  /* 0x0000000352527220 */ /* 0x080fe40000410000 */
[----:B------:R-:W-:Y:S01]  /*9f20*/  FMUL.FTZ R83, R83, R3 ;  /* 0x0000000353537220 */ /* 0x000fe20000410000 */
[----:B----4-:R-:W-:Y:S01]  /*9f30*/  HMMA.16816.F32.BF16 R76, R4, R16, R76 ;  /* 0x00000010044c723c */ /* 0x010fe2000004184c */
[----:B------:R-:W-:-:S02]  /*9f40*/  FMUL.FTZ R92, R92, R176 ;  /* 0x000000b05c5c7220 */ /* 0x000fc40000410000 */
[-C--:B------:R-:W-:Y:S02]  /*9f50*/  FMUL.FTZ R93, R93, R176.reuse ;  /* 0x000000b05d5d7220 */ /* 0x080fe40000410000 */
[-C--:B------:R-:W-:Y:S02]  /*9f60*/  FMUL.FTZ R94, R94, R3.reuse ;  /* 0x000000035e5e7220 */ /* 0x080fe40000410000 */
[-C--:B------:R-:W-:Y:S01]  /*9f70*/  FMUL.FTZ R95, R95, R3.reuse ;  /* 0x000000035f5f7220 */ /* 0x080fe20000410000 */
[----:B------:R-:W-:Y:S01]  /*9f80*/  HMMA.16816.F32.BF16 R80, R4, R18, R80 ;  /* 0x000000120450723c */ /* 0x000fe20000041850 */
[----:B------:R-:W4:Y:S01]  /*9f90*/  LDSM.16.MT88.4 R16, [R228+0x16000] ;  /* 0x01600000e410783b */ /* 0x000f220000004200 */
[-C--:B------:R-:W-:Y:S02]  /*9fa0*/  FMUL.FTZ R96, R96, R176.reuse ;  /* 0x000000b060607220 */ /* 0x080fe40000410000 */
        /* <DEDUP_REMOVED lines=13> */
[-C--:B------:R-:W-:Y:S01]  /*a080*/  FMUL.FTZ R91, R91, R3.reuse ;  /* 0x000000035b5b7220 */ /* 0x080fe20000410000 */
[----:B---3--:R-:W-:Y:S01]  /*a090*/  HMMA.16816.F32.BF16 R84, R4, R12, R84 ;  /* 0x0000000c0454723c */ /* 0x008fe20000041854 */
[-C--:B------:R-:W-:Y:S02]  /*a0a0*/  FMUL.FTZ R100, R100, R176.reuse ;  /* 0x000000b064647220 */ /* 0x080fe40000410000 */
[----:B------:R-:W-:Y:S02]  /*a0b0*/  FMUL.FTZ R101, R101, R176 ;  /* 0x000000b065657220 */ /* 0x000fe40000410000 */
        /* <DEDUP_REMOVED lines=42> */
[----:B------:R-:W-:-:S02]  /*a360*/  FFMA.FTZ R174, R251, R176, R174 ;  /* 0x000000b0fbae7223 */ /* 0x000fc400000100ae */
[----:B------:R-:W-:Y:S02]  /*a370*/  FFMA.FTZ R170, R249, R3, R170 ;  /* 0x00000003f9aa7223 */ /* 0x000fe400000100aa */
[----:B------:R-:W-:Y:S02]  /*a380*/  FADD.FTZ R173, R173, R174 ;  /* 0x000000aeadad7221 */ /* 0x000fe40000010000 */
[----:B------:R-:W-:Y:S01]  /*a390*/  FADD.FTZ R169, R169, R170 ;  /* 0x000000aaa9a97221 */ /* 0x000fe20000010000 */
[----:B------:R-:W-:Y:S01]  /*a3a0*/  HMMA.16816.F32.BF16 R128, R4, R18, R128 ;  /* 0x000000120480723c */ /* 0x000fe20000041880 */
[----:B------:R-:W4:Y:S01]  /*a3b0*/  LDSM.16.MT88.4 R16, [R226+0x12800] ;  /* 0x01280000e210783b */ /* 0x000f220000004200 */
[----:B------:R-:W-:Y:S02]  /*a3c0*/  FADD.FTZ R172, R172, R173 ;  /* 0x000000adacac7221 */ /* 0x000fe40000010000 */
[----:B------:R-:W-:Y:S02]  /*a3d0*/  FADD.FTZ R168, R168, R169 ;  /* 0x000000a9a8a87221 */ /* 0x000fe40000010000 */
[----:B------:R-:W-:Y:S01]  /*a3e0*/  FADD.FTZ R171, R171, R172 ;  /* 0x000000acabab7221 */ /* 0x000fe20000010000 */
[----:B--2---:R-:W-:Y:S01]  /*a3f0*/  F2FP.BF16.PACK_AB R4, R189, R186 ;  /* 0x000000babd04723e */ /* 0x004fe200000010ff */
[----:B------:R-:W-:Y:S01]  /*a400*/  FADD.FTZ R168, R175, R168 ;  /* 0x000000a8afa87221 */ /* 0x000fe20000010000 */
[----:B-----5:R-:W-:Y:S01]  /*a410*/  F2FP.BF16.PACK_AB R5, R190, R193 ;  /* 0x000000c1be05723e */ /* 0x020fe200000010ff */
[----:B------:R-:W-:Y:S01]  /*a420*/  FADD.FTZ R186, R186, R171 ;  /* 0x000000abbaba7221 */ /* 0x000fe20000010000 */
[----:B------:R-:W-:Y:S01]  /*a430*/  F2FP.BF16.PACK_AB R6, R191, R188 ;  /* 0x000000bcbf06723e */ /* 0x000fe200000010ff */
[----:B------:R-:W-:Y:S01]  /*a440*/  FADD.FTZ R193, R193, R168 ;  /* 0x000000a8c1c17221 */ /* 0x000fe20000010000 */
[----:B------:R-:W-:Y:S01]  /*a450*/  F2FP.BF16.PACK_AB R7, R195, R192 ;  /* 0x000000c0c307723e */ /* 0x000fe200000010ff */
[----:B------:R-:W-:-:S02]  /*a460*/  FADD.FTZ R189, R189, R186 ;  /* 0x000000babdbd7221 */ /* 0x000fc40000010000 */
[----:B------:R-:W-:-:S04]  /*a470*/  FADD.FTZ R193, R190, R193 ;  /* 0x000000c1bec17221 */ /* 0x000fc80000010000 */
[----:B-1----:R-:W-:Y:S01]  /*a480*/  HMMA.16816.F32.BF16 R152, R4, R8, R152 ;  /* 0x000000080498723c */ /* 0x002fe20000041898 */
[----:B------:R-:W-:-:S04]  /*a490*/  FADD.FTZ R192, R192, R193 ;  /* 0x000000c1c0c07221 */ /* 0x000fc80000010000 */
[----:B------:R-:W-:-:S03]  /*a4a0*/  FADD.FTZ R195, R195, R192 ;  /* 0x000000c0c3c37221 */ /* 0x000fc60000010000 */
[C---:B------:R-:W-:Y:S01]  /*a4b0*/  HMMA.16816.F32.BF16 R148, R4.reuse, R10, R148 ;  /* 0x0000000a0494723c */ /* 0x040fe20000041894 */
[----:B------:R-:W1:Y:S07]  /*a4c0*/  LDSM.16.MT88.4 R8, [R225+0x12800] ;  /* 0x01280000e108783b */ /* 0x000e6e0000004200 */
        /* <DEDUP_REMOVED lines=45> */
[----:B------:R-:W-:-:S02]  /*a7a0*/  F2FP.BF16.PACK_AB R4, R206, R199 ;  /* 0x000000c7ce04723e */ /* 0x000fc400000010ff */
[----:B------:R-:W-:Y:S01]  /*a7b0*/  F2FP.BF16.PACK_AB R5, R205, R204 ;  /* 0x000000cccd05723e */ /* 0x000fe200000010ff */
[----:B------:R-:W-:Y:S01]  /*a7c0*/  FADD.FTZ R204, R204, R195 ;  /* 0x000000c3cccc7221 */ /* 0x000fe20000010000 */
[----:B------:R-:W-:Y:S02]  /*a7d0*/  F2FP.BF16.PACK_AB R6, R246, R197 ;  /* 0x000000c5f606723e */ /* 0x000fe400000010ff */
[----:B------:R-:W-:Y:S01]  /*a7e0*/  F2FP.BF16.PACK_AB R7, R207, R194 ;  /* 0x000000c2cf07723e */ /* 0x000fe200000010ff */
[----:B------:R-:W-:-:S04]  /*a7f0*/  FADD.FTZ R205, R205, R204 ;  /* 0x000000cccdcd7221 */ /* 0x000fc80000010000 */
[----:B------:R-:W-:Y:S02]  /*a800*/  FADD.FTZ R194, R194, R205 ;  /* 0x000000cdc2c27221 */ /* 0x000fe40000010000 */
[----:B----4-:R-:W-:Y:S02]  /*a810*/  HMMA.16816.F32.BF16 R152, R4, R16, R152 ;  /* 0x000000100498723c */ /* 0x010fe40000041898 */
[----:B------:R-:W-:-:S06]  /*a820*/  FADD.FTZ R194, R207, R194 ;  /* 0x000000c2cfc27221 */ /* 0x000fcc0000010000 */
[C---:B------:R-:W-:Y:S01]  /*a830*/  HMMA.16816.F32.BF16 R148, R4.reuse, R18, R148 ;  /* 0x000000120494723c */ /* 0x040fe20000041894 */
[----:B------:R-:W3:Y:S07]  /*a840*/  LDSM.16.MT88.4 R16, [R224+0x13000] ;  /* 0x01300000e010783b */ /* 0x000eee0000004200 */
[C---:B-1----:R-:W-:Y:S08]  /*a850*/  HMMA.16816.F32.BF16 R44, R4.reuse, R8, R44 ;  /* 0x00000008042c723c */ /* 0x042ff0000004182c */
[C---:B------:R-:W-:Y:S01]  /*a860*/  HMMA.16816.F32.BF16 R48, R4.reuse, R10, R48 ;  /* 0x0000000a0430723c */ /* 0x040fe20000041830 */
[----:B------:R-:W1:Y:S07]  /*a870*/  LDSM.16.MT88.4 R8, [R224+0x15000] ;  /* 0x01500000e008783b */ /* 0x000e6e0000004200 */
[C---:B-----5:R-:W-:Y:S08]  /*a880*/  HMMA.16816.F32.BF16 R136, R4.reuse, R24, R136 ;  /* 0x000000180488723c */ /* 0x060ff00000041888 */
        /* <DEDUP_REMOVED lines=29> */
[C---:B------:R-:W-:Y:S07]  /*aa60*/  HMMA.16816.F32.BF16 R156, R4.reuse, R166, R156 ;  /* 0x000000a6049c723c */ /* 0x040fee000004189c */
[--C-:B------:R-:W-:Y:S01]  /*aa70*/  FFMA.FTZ R167, R181, c[0x0][0x23c], -R184.reuse ;  /* 0x00008f00b5a77a23 */ /* 0x100fe200000108b8 */
[----:B------:R-:W-:Y:S01]  /*aa80*/  HMMA.16816.F32.BF16 R160, R4, R164, R160 ;  /* 0x000000a404a0723c */ /* 0x000fe200000418a0 */
[----:B------:R-:W-:-:S02]  /*aa90*/  FFMA.FTZ R166, R183, c[0x0][0x23c], -R184 ;  /* 0x00008f00b7a67a23 */ /* 0x000fc400000108b8 */
[----:B------:R-:W-:Y:S02]  /*aaa0*/  FFMA.FTZ R181, R182, c[0x0][0x23c], -R179 ;  /* 0x00008f00b6b57a23 */ /* 0x000fe400000108b3 */
[----:B------:R-:W-:Y:S02]  /*aab0*/  MUFU.EX2 R167, R167 ;  /* 0x000000a700a77308 */ /* 0x000fe40000000800 */
[--C-:B------:R-:W-:Y:S01]  /*aac0*/  FFMA.FTZ R164, R187, c[0x0][0x23c], -R184.reuse ;  /* 0x00008f00bba47a23 */ /* 0x100fe200000108b8 */
[----:B-----5:R-:W-:Y:S01]  /*aad0*/  HMMA.16816.F32.BF16 R76, R4, R28, R76 ;  /* 0x0000001c044c723c */ /* 0x020fe2000004184c */
[----:B------:R-:W-:-:S04]  /*aae0*/  FFMA.FTZ R165, R185, c[0x0][0x23c], -R184 ;  /* 0x00008f00b9a57a23 */ /* 0x000fc800000108b8 */
[----:B------:R-:W-:Y:S03]  /*aaf0*/  MUFU.EX2 R164, R164 ;  /* 0x000000a400a47308 */ /* 0x000fe60000000800 */
[C---:B------:R-:W-:Y:S01]  /*ab00*/  HMMA.16816.F32.BF16 R80, R4.reuse, R30, R80 ;  /* 0x0000001e0450723c */ /* 0x040fe20000041850 */
[----:B------:R-:W5:Y:S04]  /*ab10*/  LDSM.16.MT88.4 R28, [R225+0x11800] ;  /* 0x01180000e11c783b */ /* 0x000f680000004200 */
[----:B------:R-:W1:Y:S03]  /*ab20*/  MUFU.EX2 R165, R165 ;  /* 0x000000a500a57308 */ /* 0x000e660000000800 */
[C---:B------:R-:W-:Y:S05]  /*ab30*/  HMMA.16816.F32.BF16 R100, R4.reuse, R20, R100 ;  /* 0x000000140464723c */ /* 0x040fea0000041864 */
[----:B------:R-:W-:Y:S03]  /*ab40*/  MUFU.EX2 R166, R166 ;  /* 0x000000a600a67308 */ /* 0x000fe60000000800 */
[C---:B------:R-:W-:Y:S01]  /*ab50*/  HMMA.16816.F32.BF16 R104, R4.reuse, R22, R104 ;  /* 0x000000160468723c */ /* 0x040fe20000041868 */
[----:B------:R-:W-:Y:S04]  /*ab60*/  LDSM.16.MT88.4 R20, [R228+0x13800] ;  /* 0x01380000e414783b */ /* 0x000fe80000004200 */
[----:B------:R-:W1:Y:S03]  /*ab70*/  MUFU.EX2 R181, R181 ;  /* 0x000000b500b57308 */ /* 0x000e660000000800 */
[C---:B----4-:R-:W-:Y:S08]  /*ab80*/  HMMA.16816.F32.BF16 R116, R4.reuse, R24, R116 ;  /* 0x000000180474723c */ /* 0x050ff00000041874 */
[----:B------:R-:W-:Y:S01]  /*ab90*/  HMMA.16816.F32.BF16 R120, R4, R26, R120 ;  /* 0x0000001a0478723c */ /* 0x000fe20000041878 */
[----:B------:R-:W4:Y:S06]  /*aba0*/  LDSM.16.MT88.4 R24, [R224+0x11800] ;  /* 0x01180000e018783b */ /* 0x000f2c0000004200 */
[----:B-1----:R-:W-:-:S02]  /*abb0*/  F2FP.BF16.PACK_AB R4, R165, R164 ;  /* 0x000000a4a504723e */ /* 0x002fc400000010ff */
[C---:B------:R-:W-:Y:S01]  /*abc0*/  F2FP.BF16.PACK_AB R5, R180.reuse, R181 ;  /* 0x000000b5b405723e */ /* 0x040fe200000010ff */
[----:B------:R-:W-:Y:S01]  /*abd0*/  FADD.FTZ R181, R181, R194 ;  /* 0x000000c2b5b57221 */ /* 0x000fe20000010000 */
[----:B------:R-:W-:Y:S02]  /*abe0*/  F2FP.BF16.PACK_AB R6, R167, R166 ;  /* 0x000000a6a706723e */ /* 0x000fe400000010ff */
[----:B------:R-:W-:Y:S01]  /*abf0*/  F2FP.BF16.PACK_AB R7, R177, R178 ;  /* 0x000000b2b107723e */ /* 0x000fe200000010ff */
[----:B------:R-:W-:-:S04]  /*ac00*/  FADD.FTZ R181, R180, R181 ;  /* 0x000000b5b4b57221 */ /* 0x000fc80000010000 */
[----:B------:R-:W-:Y:S02]  /*ac10*/  FADD.FTZ R178, R178, R181 ;  /* 0x000000b5b2b27221 */ /* 0x000fe40000010000 */
[----:B--2---:R-:W-:Y:S02]  /*ac20*/  HMMA.16816.F32.BF16 R152, R4, R12, R152 ;  /* 0x0000000c0498723c */ /* 0x004fe40000041898 */
[----:B------:R-:W-:-:S06]  /*ac30*/  FADD.FTZ R249, R177, R178 ;  /* 0x000000b2b1f97221 */ /* 0x000fcc0000010000 */
        /* <DEDUP_REMOVED lines=11> */
[C---:B-----5:R-:W-:Y:S08]  /*acf0*/  HMMA.16816.F32.BF16 R144, R4.reuse, R28, R144 ;  /* 0x0000001c0490723c */ /* 0x060ff00000041890 */
[C---:B------:R-:W-:Y:S01]  /*ad00*/  HMMA.16816.F32.BF16 R140, R4.reuse, R30, R140 ;  /* 0x0000001e048c723c */ /* 0x040fe2000004188c */
[----:B------:R-:W5:Y:S07]  /*ad10*/  LDSM.16.MT88.4 R28, [R226+0x15800] ;  /* 0x01580000e21c783b */ /* 0x000f6e0000004200 */
[C---:B----4-:R-:W-:Y:S08]  /*ad20*/  HMMA.16816.F32.BF16 R136, R4.reuse, R24, R136 ;  /* 0x000000180488723c */ /* 0x050ff00000041888 */
[C---:B------:R-:W-:Y:S01]  /*ad30*/  HMMA.16816.F32.BF16 R132, R4.reuse, R26, R132 ;  /* 0x0000001a0484723c */ /* 0x040fe20000041884 */
[----:B------:R-:W4:Y:S07]  /*ad40*/  LDSM.16.MT88.4 R24, [R225+0x15800] ;  /* 0x01580000e118783b */ /* 0x000f2e0000004200 */
        /* <DEDUP_REMOVED lines=10> */
[----:B------:R-:W-:Y:S01]  /*adf0*/  FADD.FTZ R8, R188, R189 ;  /* 0x000000bdbc087221 */ /* 0x000fe20000010000 */
[----:B------:R-:W-:Y:S03]  /*ae00*/  HMMA.16816.F32.BF16 R68, R4, R32, R68 ;  /* 0x000000200444723c */ /* 0x000fe60000041844 */
[----:B------:R-:W-:-:S04]  /*ae10*/  FADD.FTZ R8, R191, R8 ;  /* 0x00000008bf087221 */ /* 0x000fc80000010000 */
[----:B------:R-:W-:Y:S01]  /*ae20*/  FADD.FTZ R199, R199, R8 ;  /* 0x00000008c7c77221 */ /* 0x000fe20000010000 */
[----:B------:R-:W-:Y:S03]  /*ae30*/  HMMA.16816.F32.BF16 R72, R4, R34, R72 ;  /* 0x000000220448723c */ /* 0x000fe60000041848 */
[----:B------:R-:W-:-:S04]  /*ae40*/  FADD.FTZ R206, R206, R199 ;  /* 0x000000c7cece7221 */ /* 0x000fc80000010000 */
[----:B------:R-:W-:Y:S01]  /*ae50*/  FADD.FTZ R3, R197, R206 ;  /* 0x000000cec5037221 */ /* 0x000fe20000010000 */
[----:B-----5:R-:W-:Y:S03]  /*ae60*/  HMMA.16816.F32.BF16 R76, R4, R28, R76 ;  /* 0x0000001c044c723c */ /* 0x020fe6000004184c */
[----:B------:R-:W-:-:S04]  /*ae70*/  FADD.FTZ R3, R246, R3 ;  /* 0x00000003f6037221 */ /* 0x000fc80000010000 */
[----:B------:R-:W-:Y:S01]  /*ae80*/  FADD.FTZ R164, R164, R3 ;  /* 0x00000003a4a47221 */ /* 0x000fe20000010000 */
[C---:B------:R-:W-:Y:S01]  /*ae90*/  HMMA.16816.F32.BF16 R80, R4.reuse, R30, R80 ;  /* 0x0000001e0450723c */ /* 0x040fe20000041850 */
[----:B------:R-:W-:Y:S02]  /*aea0*/  MOV R3, R0 ;  /* 0x0000000000037202 */ /* 0x000fe40000000f00 */
[----:B------:R-:W-:Y:S01]  /*aeb0*/  FADD.FTZ R165, R165, R164 ;  /* 0x000000a4a5a57221 */ /* 0x000fe20000010000 */
[----:B------:R-:W-:Y:S02]  /*aec0*/  MOV R164, R2 ;  /* 0x0000000200a47202 */ /* 0x000fe40000000f00 */
[----:B------:R-:W-:Y:S01]  /*aed0*/  @P0 MOV R3, R0 ;  /* 0x0000000000030202 */ /* 0x000fe20000000f00 */
[----:B------:R-:W-:Y:S01]  /*aee0*/  FADD.FTZ R166, R166, R165 ;  /* 0x000000a5a6a67221 */ /* 0x000fe20000010000 */
[----:B----4-:R-:W-:Y:S01]  /*aef0*/  HMMA.16816.F32.BF16 R84, R4, R24, R84 ;  /* 0x000000180454723c */ /* 0x010fe20000041854 */
[----:B------:R-:W-:-:S02]  /*af00*/  @P0 MOV R164, R2 ;  /* 0x0000000200a40202 */ /* 0x000fc40000000f00 */
[----:B------:R-:W-:-:S05]  /*af10*/  FADD.FTZ R251, R167, R166 ;  /* 0x000000a6a7fb7221 */ /* 0x000fca0000010000 */
[C---:B------:R-:W-:Y:S08]  /*af20*/  HMMA.16816.F32.BF16 R88, R4.reuse, R26, R88 ;  /* 0x0000001a0458723c */ /* 0x040ff00000041858 */
[C---:B------:R-:W-:Y:S08]  /*af30*/  HMMA.16816.F32.BF16 R92, R4.reuse, R20, R92 ;  /* 0x00000014045c723c */ /* 0x040ff0000004185c */
[C---:B------:R-:W-:Y:S08]  /*af40*/  HMMA.16816.F32.BF16 R96, R4.reuse, R22, R96 ;  /* 0x000000160460723c */ /* 0x040ff00000041860 */
[C---:B------:R-:W-:Y:S08]  /*af50*/  HMMA.16816.F32.BF16 R112, R4.reuse, R10, R112 ;  /* 0x0000000a0470723c */ /* 0x040ff00000041870 */
[C---:B-1----:R-:W-:Y:S08]  /*af60*/  HMMA.16816.F32.BF16 R116, R4.reuse, R12, R116 ;  /* 0x0000000c0474723c */ /* 0x042ff00000041874 */
[C---:B------:R-:W-:Y:S08]  /*af70*/  HMMA.16816.F32.BF16 R120, R4.reuse, R14, R120 ;  /* 0x0000000e0478723c */ /* 0x040ff00000041878 */
[C---:B--2---:R-:W-:Y:S08]  /*af80*/  HMMA.16816.F32.BF16 R124, R4.reuse, R16, R124 ;  /* 0x00000010047c723c */ /* 0x044ff0000004187c */
[----:B------:R-:W-:Y:S01]  /*af90*/  HMMA.16816.F32.BF16 R128, R4, R18, R128 ;  /* 0x000000120480723c */ /* 0x000fe20000041880 */
[----:B------:R-:W-:Y:S11]  /*afa0*/  @P0 BRA `(.L_x_553) ;  /* 0x0000001000000947 */ /* 0x000ff60003800000 */
.L_x_549:
[----:B------:R-:W-:-:S12]  /*afb0*/  UIADD3 UR8, UR27, -0x1, URZ ;  /* 0xffffffff1b087890 */ /* 0x000fd8000fffe03f */
.L_x_553:
        /* <DEDUP_REMOVED lines=17> */
[----:B------:R-:W-:Y:S01]  /*b0d0*/  LEA R248, P1, R2, c[0x0][0x168], 0x1 ;  /* 0x00005a0002f87a11 */ /* 0x000fe200078208ff */
[----:B------:R-:W-:Y:S01]  /*b0e0*/  IMAD.MOV.U32 R167, RZ, RZ, R164 ;  /* 0x000000ffffa77224 */ /* 0x000fe200078e00a4 */
[----:B------:R-:W-:Y:S02]  /*b0f0*/  IADD3 R0, P0, R6, UR26, RZ ;  /* 0x0000001a06007c10 */ /* 0x000fe4000ff1e0ff */
[----:B-1----:R-:W-:Y:S02]  /*b100*/  SHF.R.S32.HI R4, RZ, 0x1f, R5 ;  /* 0x0000001fff047819 */ /* 0x002fe40000011405 */
[----:B------:R-:W-:Y:S01]  /*b110*/  LEA.HI.X R247, R2, c[0x0][0x16c], R247, 0x1, P1 ;  /* 0x00005b0002f77a11 */ /* 0x000fe200008f0cf7 */
[----:B------:R-:W-:Y:S01]  /*b120*/  IMAD.MOV.U32 R2, RZ, RZ, R200 ;  /* 0x000000ffff027224 */ /* 0x000fe200078e00c8 */
[----:B------:R-:W-:-:S02]  /*b130*/  LEA.HI R4, R4, R5, RZ, 0x3 ;  /* 0x0000000504047211 */ /* 0x000fc400078f18ff */
[----:B------:R-:W-:Y:S02]  /*b140*/  IADD3.X R239, R239, UR6, R7, P0, !PT ;  /* 0x00000006efef7c10 */ /* 0x000fe400087fe407 */
[----:B------:R-:W-:Y:S02]  /*b150*/  SHF.R.S32.HI R12, RZ, 0x3, R4 ;  /* 0x00000003ff0c7819 */ /* 0x000fe40000011404 */
[----:B------:R-:W-:Y:S02]  /*b160*/  LEA R246, P0, R0, c[0x0][0x170], 0x1 ;  /* 0x00005c0000f67a11 */ /* 0x000fe400078008ff */
[----:B------:R-:W-:Y:S02]  /*b170*/  SHF.R.S32.HI R13, RZ, 0x1f, R12 ;  /* 0x0000001fff0d7819 */ /* 0x000fe4000001140c */
[C---:B------:R-:W-:Y:S02]  /*b180*/  IADD3 R16, P3, R12.reuse, 0x10, RZ ;  /* 0x000000100c107810 */ /* 0x040fe40007f7e0ff */
[C---:B------:R-:W-:Y:S01]  /*b190*/  IADD3 R10, P1, R12.reuse, 0x30, RZ ;  /* 0x000000300c0a7810 */ /* 0x040fe20007f3e0ff */
[----:B------:R1:W-:Y:S01]  /*b1a0*/  STL.64 [R1+0x8], R12 ;  /* 0x0000080c01007387 */ /* 0x0003e20000100a00 */
[----:B------:R-:W-:Y:S01]  /*b1b0*/  IADD3 R14, P2, R12, 0x20, RZ ;  /* 0x000000200c0e7810 */ /* 0x000fe20007f5e0ff */
[----:B------:R-:W-:Y:S01]  /*b1c0*/  IMAD.X R17, RZ, RZ, R13, P3 ;  /* 0x000000ffff117224 */ /* 0x000fe200018e060d */
[----:B------:R-:W-:Y:S01]  /*b1d0*/  LEA.HI.X R239, R0, c[0x0][0x174], R239, 0x1, P0 ;  /* 0x00005d0000ef7a11 */ /* 0x000fe200000f0cef */
[----:B------:R-:W-:Y:S01]  /*b1e0*/  IMAD.X R11, RZ, RZ, R13, P1 ;  /* 0x000000ffff0b7224 */ /* 0x000fe200008e060d */
[----:B------:R-:W-:Y:S01]  /*b1f0*/  ISETP.GE.AND P3, PT, R236, c[0x0][0x220], PT ;  /* 0x00008800ec007a0c */ /* 0x000fe20003f66270 */
[----:B------:R-:W-:Y:S01]  /*b200*/  IMAD.MOV.U32 R0, RZ, RZ, R3 ;  /* 0x000000ffff007224 */ /* 0x000fe200078e0003 */
[----:B------:R1:W-:Y:S01]  /*b210*/  STL.64 [R1+0x20], R16 ;  /* 0x0000201001007387 */ /* 0x0003e20000100a00 */
[----:B------:R-:W-:-:S02]  /*b220*/  IMAD.X R15, RZ, RZ, R13, P2 ;  /* 0x000000ffff0f7224 */ /* 0x000fc400010e060d */
[----:B------:R-:W-:Y:S01]  /*b230*/  IMAD.MOV.U32 R3, RZ, RZ, R203 ;  /* 0x000000ffff037224 */ /* 0x000fe200078e00cb */
[----:B------:R1:W-:Y:S04]  /*b240*/  STL.64 [R1+0x10], R10 ;  /* 0x0000100a01007387 */ /* 0x0003e80000100a00 */
[----:B------:R1:W-:Y:S04]  /*b250*/  STL.64 [R1+0x18], R14 ;  /* 0x0000180e01007387 */ /* 0x0003e80000100a00 */
[----:B------:R1:W-:Y:S01]  /*b260*/  STL.64 [R1], R2 ;  /* 0x0000000201007387 */ /* 0x0003e20000100a00 */
[----:B------:R-:W-:Y:S05]  /*b270*/  BRA `(.L_x_555) ;  /* 0x000006b000007947 */ /* 0x000fea0003800000 */
.L_x_557:
        /* <DEDUP_REMOVED lines=107> */
.L_x_555:
[----:B------:R-:W2:Y:S01]  /*b930*/  LDL.64 R6, [R1] ;  /* 0x0000000001067983 */ /* 0x000ea20000100a00 */
[----:B------:R-:W-:Y:S04]  /*b940*/  DEPBAR.LE SB0, 0x0 ;  /* 0x000080000000791a */ /* 0x000fe80000000000 */
[----:B------:R-:W3:Y:S01]  /*b950*/  LDL.64 R4, [R1+0x8] ;  /* 0x0000080001047983 */ /* 0x000ee20000100a00 */
[----:B------:R-:W-:Y:S04]  /*b960*/  UIADD3 UR4, -UR13, UR8, URZ ;  /* 0x000000080d047290 */ /* 0x000fe8000fffe13f */
[----:B------:R4:W-:Y:S01]  /*b970*/  STL.64 [R1+0x28], R36 ;  /* 0x0000282401007387 */ /* 0x0009e20000100a00 */
[----:B------:R-:W-:Y:S01]  /*b980*/  USHF.R.S32.HI UR6, URZ, 0x1f, UR4 ;  /* 0x0000001f3f067899 */ /* 0x000fe20008011404 */
[----:B-1----:R-:W-:Y:S01]  /*b990*/  MOV R2, UR4 ;  /* 0x0000000400027c02 */ /* 0x002fe20008000f00 */
[----:B------:R-:W-:Y:S01]  /*b9a0*/  IMAD.U32 R164, RZ, RZ, UR4 ;  /* 0x00000004ffa47e24 */ /* 0x000fe2000f8e00ff */
[----:B------:R-:W-:Y:S01]  /*b9b0*/  UIMAD UR5, UR18, UR4, URZ ;  /* 0x00000004120572a4 */ /* 0x000fe2000f8e023f */
[----:B------:R-:W3:Y:S03]  /*b9c0*/  LDL.64 R8, [R1+0x20] ;  /* 0x0000200001087983 */ /* 0x000ee60000100a00 */
[----:B------:R-:W-:Y:S02]  /*b9d0*/  UIMAD UR5, UR6, UR30, UR5 ;  /* 0x0000001e060572a4 */ /* 0x000fe4000f8e0205 */
[----:B------:R-:W3:Y:S01]  /*b9e0*/  LDL.64 R12, [R1+0x10] ;  /* 0x00001000010c7983 */ /* 0x000ee20000100a00 */
[----:B------:R-:W-:Y:S04]  /*b9f0*/  UIADD3 UR6, UR8, -0x1, URZ ;  /* 0xffffffff08067890 */ /* 0x000fe8000fffe03f */
[----:B------:R-:W-:Y:S01]  /*ba00*/  BAR.SYNC.DEFER_BLOCKING 0x0 ;  /* 0x0000000000007b1d */ /* 0x000fe20000010000 */
[----:B------:R-:W-:Y:S05]  /*ba10*/  UIADD3 UR6, UR6, -UR13, URZ ;  /* 0x8000000d06067290 */ /* 0x000fea000fffe03f */
[----:B------:R-:W-:Y:S05]  /*ba20*/  @P6 STS.128 [R235+0x10000], RZ ;  /* 0x010000ffeb006388 */ /* 0x000fea0000000c00 */
[----:B----4-:R-:W4:Y:S01]  /*ba30*/  LDL.64 R36, [R1+0x18] ;  /* 0x0000180001247983 */ /* 0x010f220000100a00 */
[----:B--2---:R-:W-:Y:S01]  /*ba40*/  IMAD.WIDE.U32 R32, R2, UR30, R6 ;  /* 0x0000001e02207c25 */ /* 0x004fe2000f8e0006 */
[----:B---3--:R-:W-:Y:S04]  /*ba50*/  LEA R164, P0, R164, R4, 0x6 ;  /* 0x00000004a4a47211 */ /* 0x008fe800078030ff */
[----:B------:R-:W-:Y:S02]  /*ba60*/  @!P6 LEA R18, P2, R32, c[0x0][0x170], 0x1 ;  /* 0x00005c002012ea11 */ /* 0x000fe400078408ff */
[----:B------:R-:W-:Y:S01]  /*ba70*/  LEA.HI.X.SX32 R165, R2, R5, 0x6, P0 ;  /* 0x0000000502a57211 */ /* 0x000fe200000f36ff */
[----:B------:R-:W-:Y:S01]  /*ba80*/  IMAD.WIDE.U32 R22, R164, c[0x0][0x1a0], RZ ;  /* 0x00006800a4167a25 */ /* 0x000fe200078e00ff */
[----:B------:R-:W-:Y:S02]  /*ba90*/  IADD3 R3, R33, UR5, RZ ;  /* 0x0000000521037c10 */ /* 0x000fe4000fffe0ff */
[C---:B------:R-:W-:Y:S02]  /*baa0*/  IADD3 R33, P1, R32.reuse, UR24, RZ ;  /* 0x0000001820217c10 */ /* 0x040fe4000ff3e0ff */
[----:B------:R-:W-:Y:S01]  /*bab0*/  @!P6 LEA.HI.X R19, R32, c[0x0][0x174], R3, 0x1, P2 ;  /* 0x00005d002013ea11 */ /* 0x000fe200010f0c03 */
[----:B------:R-:W-:Y:S01]  /*bac0*/  IMAD R32, R165, c[0x0][0x1a0], RZ ;  /* 0x00006800a5207a24 */ /* 0x000fe200078e02ff */
[----:B------:R-:W-:Y:S02]  /*bad0*/  @!P6 LEA R14, P0, R33, c[0x0][0x170], 0x1 ;  /* 0x00005c00210eea11 */ /* 0x000fe400078008ff */
[----:B------:R-:W-:Y:S01]  /*bae0*/  IADD3.X R2, R3, UR9, RZ, P1, !PT ;  /* 0x0000000903027c10 */ /* 0x000fe20008ffe4ff */
[----:B------:R-:W-:Y:S01]  /*baf0*/  IMAD R32, R164, c[0x0][0x1a4], R32 ;  /* 0x00006900a4207a24 */ /* 0x000fe200078e0220 */
[----:B------:R-:W-:Y:S01]  /*bb00*/  @!PT LDS RZ, [RZ] ;  /* 0x00000000fffff984 */ /* 0x000fe20000000800 */
[----:B------:R-:W-:Y:S01]  /*bb10*/  @!PT LDS RZ, [RZ] ;  /* 0x00000000fffff984 */ /* 0x000fe20000000800 */
[----:B------:R-:W-:Y:S01]  /*bb20*/  @!PT LDS RZ, [RZ] ;  /* 0x00000000fffff984 */ /* 0x000fe20000000800 */
[----:B------:R1:W-:Y:S01]  /*bb30*/  @!P6 LDGSTS.E.BYPASS.LTC128B.128 [R235+0x10000], [R18.64] ;  /* 0x1000000012ebefae */ /* 0x0003e2000b901d50 */
[C---:B------:R-:W-:Y:S02]  /*bb40*/  LEA R164, P2, R22.reuse, R246, 0x1 ;  /* 0x000000f616a47211 */ /* 0x040fe400078408ff */
[----:B------:R-:W-:Y:S02]  /*bb50*/  IADD3 R3, P1, R33, UR24, RZ ;  /* 0x0000001821037c10 */ /* 0x000fe4000ff3e0ff */
[----:B------:R-:W-:Y:S01]  /*bb60*/  IADD3 R32, R23, R32, RZ ;  /* 0x0000002017207210 */ /* 0x000fe20007ffe0ff */
[----:B------:R-:W-:Y:S01]  /*bb70*/  @P5 STS.128 [R235+0x12000], RZ ;  /* 0x012000ffeb005388 */ /* 0x000fe20000000c00 */
[----:B------:R-:W-:Y:S02]  /*bb80*/  @!P6 LEA.HI.X R15, R33, c[0x0][0x174], R2, 0x1, P0 ;  /* 0x00005d00210fea11 */ /* 0x000fe400000f0c02 */
[----:B------:R-:W-:Y:S02]  /*bb90*/  LEA.HI.X R165, R22, R239, R32, 0x1, P2 ;  /* 0x000000ef16a57211 */ /* 0x000fe400010f0c20 */
[----:B------:R-:W-:Y:S02]  /*bba0*/  IADD3.X R2, R2, UR9, RZ, P1, !PT ;  /* 0x0000000902027c10 */ /* 0x000fe40008ffe4ff */
[C---:B------:R-:W-:Y:S01]  /*bbb0*/  @!P6 IADD3 R34, P0, R3.reuse, UR24, RZ ;  /* 0x000000180322ec10 */ /* 0x040fe2000ff1e0ff */
[----:B------:R-:W-:Y:S01]  /*bbc0*/  @!PT LDS RZ, [RZ] ;  /* 0x00000000fffff984 */ /* 0x000fe20000000800 */
[----:B------:R-:W-:Y:S01]  /*bbd0*/  @!PT LDS RZ, [RZ] ;  /* 0x00000000fffff984 */ /* 0x000fe20000000800 */
[----:B------:R-:W-:Y:S01]  /*bbe0*/  @!PT LDS RZ, [RZ] ;  /* 0x00000000fffff984 */ /* 0x000fe20000000800 */
[----:B------:R2:W-:Y:S01]  /*bbf0*/  @!P5 LDGSTS.E.BYPASS.LTC128B.128 [R235+0x12000], [R164.64+0x80] ;  /* 0x12000080a4ebdfae */ /* 0x0005e2000b901d50 */
[C---:B------:R-:W-:Y:S02]  /*bc00*/  @!P6 LEA R10, P1, R3.reuse, c[0x0][0x170], 0x1 ;  /* 0x00005c00030aea11 */ /* 0x040fe400078208ff */
[----:B------:R-:W-:Y:S02]  /*bc10*/  @!P6 IADD3.X R33, R2, UR9, RZ, P0, !PT ;  /* 0x000000090221ec10 */ /* 0x000fe400087fe4ff */
[C---:B------:R-:W-:Y:S01]  /*bc20*/  @!P6 LEA R6, P0, R34.reuse, c[0x0][0x170], 0x1 ;  /* 0x00005c002206ea11 */ /* 0x040fe200078008ff */
[----:B------:R-:W-:Y:S01]  /*bc30*/  @P4 STS.128 [R235+0x14000], RZ ;  /* 0x014000ffeb004388 */ /* 0x000fe20000000c00 */
[----:B------:R-:W-:Y:S01]  /*bc40*/  @!P6 LEA.HI.X R11, R3, c[0x0][0x174], R2, 0x1, P1 ;  /* 0x00005d00030bea11 */ /* 0x000fe200008f0c02 */
[----:B------:R-:W-:Y:S01]  /*bc50*/  IMAD.U32 R2, RZ, RZ, UR4 ;  /* 0x00000004ff027e24 */ /* 0x000fe2000f8e00ff */
[----:B------:R-:W-:Y:S01]  /*bc60*/  @!P6 LEA.HI.X R7, R34, c[0x0][0x174], R33, 0x1, P0 ;  /* 0x00005d002207ea11 */ /* 0x000fe200000f0c21 */
[----:B------:R-:W-:Y:S01]  /*bc70*/  IMAD.U32 R34, RZ, RZ, UR4 ;  /* 0x00000004ff227e24 */ /* 0x000fe2000f8e00ff */
[----:B------:R-:W-:Y:S01]  /*bc80*/  @!PT LDS RZ, [RZ] ;  /* 0x00000000fffff984 */ /* 0x000fe20000000800 */
[----:B------:R-:W-:Y:S01]  /*bc90*/  @!PT LDS RZ, [RZ] ;  /* 0x00000000fffff984 */ /* 0x000fe20000000800 */
[----:B------:R-:W-:Y:S01]  /*bca0*/  @!PT LDS RZ, [RZ] ;  /* 0x00000000fffff984 */ /* 0x000fe20000000800 */
[----:B------:R2:W-:Y:S01]  /*bcb0*/  @!P4 LDGSTS.E.BYPASS.LTC128B.128 [R235+0x14000], [R164.64+0x100] ;  /* 0x14000100a4ebcfae */ /* 0x0005e2000b901d50 */
[----:B------:R-:W-:Y:S01]  /*bcc0*/  MOV R33, UR4 ;  /* 0x0000000400217c02 */ /* 0x000fe20008000f00 */
[----:B------:R-:W-:Y:S01]  /*bcd0*/  IMAD.U32 R3, RZ, RZ, UR4 ;  /* 0x00000004ff037e24 */ /* 0x000fe2000f8e00ff */
[----:B------:R-:W-:Y:S02]  /*bce0*/  MOV R32, UR4 ;  /* 0x0000000400207c02 */ /* 0x000fe40008000f00 */
[----:B------:R-:W-:Y:S01]  /*bcf0*/  LEA R22, P2, R34, R8, 0x6 ;  /* 0x0000000822167211 */ /* 0x000fe200078430ff */
[----:B------:R-:W-:Y:S01]  /*bd00*/  @P3 STS.128 [R235+0x16000], RZ ;  /* 0x016000ffeb003388 */ /* 0x000fe20000000c00 */
[----:B------:R-:W-:Y:S02]  /*bd10*/  LEA R34, P0, R2, R12, 0x6 ;  /* 0x0000000c02227211 */ /* 0x000fe400078030ff */
[----:B------:R-:W-:Y:S02]  /*bd20*/  LEA.HI.X.SX32 R23, R33, R9, 0x6, P2 ;  /* 0x0000000921177211 */ /* 0x000fe400010f36ff */
[----:B------:R-:W-:Y:S01]  /*bd30*/  @!PT LDS RZ, [RZ] ;  /* 0x00000000fffff984 */ /* 0x000fe20000000800 */
[----:B------:R-:W-:Y:S01]  /*bd40*/  @!PT LDS RZ, [RZ] ;  /* 0x00000000fffff984 */ /* 0x000fe20000000800 */
[----:B------:R-:W-:Y:S01]  /*bd50*/  @!PT LDS RZ, [RZ] ;  /* 0x00000000fffff984 */ /* 0x000fe20000000800 */
[----:B------:R2:W-:Y:S01]  /*bd60*/  @!P3 LDGSTS.E.BYPASS.LTC128B.128 [R235+0x16000], [R164.64+0x180] ;  /* 0x16000180a4ebbfae */ /* 0x0005e2000b901d50 */
[----:B----4-:R-:W-:Y:S01]  /*bd70*/  LEA R26, P1, R32, R36, 0x6 ;  /* 0x00000024201a7211 */ /* 0x010fe200078230ff */
[----:B------:R-:W-:Y:S01]  /*bd80*/  IMAD.WIDE.U32 R194, R34, c[0x0][0x1a0], RZ ;  /* 0x0000680022c27a25 */ /* 0x000fe200078e00ff */
[----:B------:R-:W-:Y:S02]  /*bd90*/  LEA.HI.X.SX32 R35, R32, R13, 0x6, P0 ;  /* 0x0000000d20237211 */ /* 0x000fe400000f36ff */
[----:B------:R-:W-:Y:S01]  /*bda0*/  @P6 STS.128 [R235+0x10800], RZ ;  /* 0x010800ffeb006388 */ /* 0x000fe20000000c00 */
[----:B------:R-:W-:Y:S01]  /*bdb0*/  IMAD R32, R23, c[0x0][0x1a0], RZ ;  /* 0x0000680017207a24 */ /* 0x000fe200078e02ff */
[----:B------:R-:W-:Y:S01]  /*bdc0*/  LEA.HI.X.SX32 R27, R3, R37, 0x6, P1 ;  /* 0x00000025031b7211 */ /* 0x000fe200008f36ff */
[----:B------:R-:W-:Y:S01]  /*bdd0*/  IMAD R2, R35, c[0x0][0x1a0], RZ ;  /* 0x0000680023027a24 */ /* 0x000fe200078e02ff */
[-C--:B------:R-:W-:Y:S01]  /*bde0*/  LEA R30, P0, R194, R246.reuse, 0x1 ;  /* 0x000000f6c21e7211 */ /* 0x080fe200078008ff */
[C---:B------:R-:W-:Y:S01]  /*bdf0*/  IMAD R32, R22.reuse, c[0x0][0x1a4], R32 ;  /* 0x0000690016207a24 */ /* 0x040fe200078e0220 */
[----:B------:R-:W-:Y:S01]  /*be00*/  @!PT LDS RZ, [RZ] ;  /* 0x00000000fffff984 */ /* 0x000fe20000000800 */
[----:B------:R-:W-:Y:S01]  /*be10*/  @!PT LDS RZ, [RZ] ;  /* 0x00000000fffff984 */ /* 0x000fe20000000800 */
[----:B------:R-:W-:Y:S01]  /*be20*/  @!PT LDS RZ, [RZ] ;  /* 0x00000000fffff984 */ /* 0x000fe20000000800 */
[----:B------:R3:W-:Y:S01]  /*be30*/  @!P6 LDGSTS.E.BYPASS.LTC128B.128 [R235+0x10800], [R14.64] ;  /* 0x108000000eebefae */ /* 0x0007e2000b901d50 */
[----:B------:R-:W-:Y:S01]  /*be40*/  IMAD.WIDE.U32 R22, R22, c[0x0][0x1a0], RZ ;  /* 0x0000680016167a25 */ /* 0x000fe200078e00ff */
[----:B------:R-:W-:Y:S03]  /*be50*/  MOV R33, R5 ;  /* 0x0000000500217202 */ /* 0x000fe60000000f00 */
[----:B------:R-:W-:Y:S01]  /*be60*/  @P5 STS.128 [R235+0x12800], RZ ;  /* 0x012800ffeb005388 */ /* 0x000fe20000000c00 */
[----:B------:R-:W-:Y:S01]  /*be70*/  LEA R190, P2, R22, R246, 0x1 ;  /* 0x000000f616be7211 */ /* 0x000fe200078408ff */
[----:B------:R-:W-:Y:S01]  /*be80*/  IMAD R3, R27, c[0x0][0x1a0], RZ ;  /* 0x000068001b037a24 */ /* 0x000fe200078e02ff */
[----:B------:R-:W-:Y:S01]  /*be90*/  IADD3 R32, R23, R32, RZ ;  /* 0x0000002017207210 */ /* 0x000fe20007ffe0ff */
[----:B------:R-:W-:Y:S02]  /*bea0*/  IMAD R2, R34, c[0x0][0x1a4], R2 ;  /* 0x0000690022027a24 */ /* 0x000fe400078e0202 */
[----:B------:R-:W-:Y:S01]  /*beb0*/  IMAD R3, R26, c[0x0][0x1a4], R3 ;  /* 0x000069001a037a24 */ /* 0x000fe200078e0203 */
[----:B------:R-:W-:Y:S01]  /*bec0*/  LEA.HI.X R191, R22, R239, R32, 0x1, P2 ;  /* 0x000000ef16bf7211 */ /* 0x000fe200010f0c20 */
[----:B------:R-:W-:Y:S01]  /*bed0*/  IMAD.WIDE.U32 R26, R26, c[0x0][0x1a0], RZ ;  /* 0x000068001a1a7a25 */ /* 0x000fe200078e00ff */
[----:B------:R-:W-:Y:S02]  /*bee0*/  IADD3 R2, R195, R2, RZ ;  /* 0x00000002c3027210 */ /* 0x000fe40007ffe0ff */
[----:B--2---:R-:W-:Y:S01]  /*bef0*/  MOV R165, R9 ;  /* 0x0000000900a57202 */ /* 0x004fe20000000f00 */
[----:B------:R-:W-:Y:S01]  /*bf00*/  @!PT LDS RZ, [RZ] ;  /* 0x00000000fffff984 */ /* 0x000fe20000000800 */
[----:B------:R-:W-:Y:S01]  /*bf10*/  @!PT LDS RZ, [RZ] ;  /* 0x00000000fffff984 */ /* 0x000fe20000000800 */
[----:B------:R-:W-:Y:S01]  /*bf20*/  @!PT LDS RZ, [RZ] ;  /* 0x00000000fffff984 */ /* 0x000fe20000000800 */
[----:B------:R2:W-:Y:S01]  /*bf30*/  @!P5 LDGSTS.E.BYPASS.LTC128B.128 [R235+0x12800], [R190.64+0x80] ;  /* 0x12800080beebdfae */ /* 0x0005e2000b901d50 */
[----:B------:R-:W-:Y:S01]  /*bf40*/  IMAD.IADD R34, R27, 0x1, R3 ;  /* 0x000000011b227824 */ /* 0x000fe200078e0203 */
[----:B------:R-:W-:Y:S01]  /*bf50*/  LEA R186, P1, R26, R246, 0x1 ;  /* 0x000000f61aba7211 */ /* 0x000fe200078208ff */
[----:B------:R-:W-:Y:S01]  /*bf60*/  IMAD.MOV.U32 R32, RZ, RZ, R4 ;  /* 0x000000ffff207224 */ /* 0x000fe200078e0004 */
[-C--:B------:R-:W-:Y:S01]  /*bf70*/  LEA.HI.X R31, R194, R239.reuse, R2, 0x1, P0 ;  /* 0x000000efc21f7211 */ /* 0x080fe200000f0c02 */
[----:B------:R-:W-:Y:S01]  /*bf80*/  @P4 STS.128 [R235+0x14800], RZ ;  /* 0x014800ffeb004388 */ /* 0x000fe20000000c00 */
[----:B------:R-:W-:Y:S01]  /*bf90*/  LEA.HI.X R187, R26, R239, R34, 0x1, P1 ;  /* 0x000000ef1abb7211 */ /* 0x000fe200008f0c22 */
[----:B------:R-:W-:Y:S01]  /*bfa0*/  IMAD.MOV.U32 R164, RZ, RZ, R8 ;  /* 0x000000ffffa47224 */ /* 0x000fe200078e0008 */
[----:B------:R-:W-:Y:S01]  /*bfb0*/  MOV R3, R13 ;  /* 0x0000000d00037202 */ /* 0x000fe20000000f00 */
[----:B------:R-:W-:Y:S01]  /*bfc0*/  IMAD.MOV.U32 R2, RZ, RZ, R12 ;  /* 0x000000ffff027224 */ /* 0x000fe200078e000c */
[----:B------:R-:W-:Y:S01]  /*bfd0*/  @!PT LDS RZ, [RZ] ;  /* 0x00000000fffff984 */ /* 0x000fe20000000800 */
[----:B------:R-:W-:Y:S01]  /*bfe0*/  @!PT LDS RZ, [RZ] ;  /* 0x00000000fffff984 */ /* 0x000fe20000000800 */
[----:B------:R-:W-:Y:S01]  /*bff0*/  @!PT LDS RZ, [RZ] ;  /* 0x00000000fffff984 */ /* 0x000fe20000000800 */
[----:B------:R2:W-:Y:S05]  /*c000*/  @!P4 LDGSTS.E.BYPASS.LTC128B.128 [R235+0x14800], [R190.64+0x100] ;  /* 0x14800100beebcfae */ /* 0x0005ea000b901d50 */
[----:B------:R-:W-:Y:S05]  /*c010*/  @P3 STS.128 [R235+0x16800], RZ ;  /* 0x016800ffeb003388 */ /* 0x000fea0000000c00 */
        /* <DEDUP_REMOVED lines=8> */
[----:B------:R4:W-:Y:S05]  /*c0a0*/  @!P6 LDGSTS.E.BYPASS.LTC128B.128 [R235+0x11000], [R10.64] ;  /* 0x110000000aebefae */ /* 0x0009ea000b901d50 */
        /* <DEDUP_REMOVED lines=35> */
[----:B------:R-:W-:Y:S05]  /*c2e0*/  LDSM.16.M88.4 R168, [R234] ;  /* 0x00000000eaa8783b */ /* 0x000fea0000000200 */
[----:B------:R-:W3:Y:S05]  /*c2f0*/  LDSM.16.M88.4 R172, [R233+0x8000] ;  /* 0x00800000e9ac783b */ /* 0x000eea0000000200 */
[----:B------:R-:W4:Y:S05]  /*c300*/  LDSM.16.M88.4 R176, [R233+0x8800] ;  /* 0x00880000e9b0783b */ /* 0x000f2a0000000200 */
[----:B------:R-:W4:Y:S05]  /*c310*/  LDSM.16.M88.4 R180, [R233+0x9000] ;  /* 0x00900000e9b4783b */ /* 0x000f2a0000000200 */
[----:B------:R-:W0:Y:S05]  /*c320*/  LDGDEPBAR ;  /* 0x00000000000079af */ /* 0x000e2a0000000000 */
[----:B-1----:R-:W1:Y:S05]  /*c330*/  LDSM.16.M88.4 R184, [R233+0x9800] ;  /* 0x00980000e9b8783b */ /* 0x002e6a0000000200 */
[----:B--2---:R-:W-:Y:S05]  /*c340*/  LDSM.16.M88.4 R188, [R232] ;  /* 0x00000000e8bc783b */ /* 0x004fea0000000200 */
[----:B------:R-:W2:Y:S05]  /*c350*/  LDSM.16.M88.4 R192, [R231] ;  /* 0x00000000e7c0783b */ /* 0x000eaa0000000200 */
[----:B------:R-:W1:Y:S01]  /*c360*/  LDSM.16.M88.4 R196, [R223] ;  /* 0x00000000dfc4783b */ /* 0x000e620000000200 */
[C---:B---3--:R-:W-:Y:S04]  /*c370*/  HMMA.16816.F32.BF16 R4, R168.reuse, R172, RZ ;  /* 0x000000aca804723c */ /* 0x048fe800000418ff */
[----:B------:R-:W3:Y:S05]  /*c380*/  LDSM.16.M88.4 R200, [R222] ;  /* 0x00000000dec8783b */ /* 0x000eea0000000200 */
[----:B------:R-:W1:Y:S01]  /*c390*/  LDSM.16.M88.4 R204, [R221] ;  /* 0x00000000ddcc783b */ /* 0x000e620000000200 */
[C---:B----4-:R-:W-:Y:S04]  /*c3a0*/  HMMA.16816.F32.BF16 R8, R168.reuse, R174, RZ ;  /* 0x000000aea808723c */ /* 0x050fe800000418ff */
[----:B------:R-:W-:Y:S04]  /*c3b0*/  LDSM.16.M88.4 R172, [R230] ;  /* 0x00000000e6ac783b */ /* 0x000fe80000000200 */
[C---:B------:R-:W-:Y:S08]  /*c3c0*/  HMMA.16816.F32.BF16 R12, R168.reuse, R176, RZ ;  /* 0x000000b0a80c723c */ /* 0x040ff000000418ff */
[C---:B------:R-:W-:Y:S01]  /*c3d0*/  HMMA.16816.F32.BF16 R16, R168.reuse, R178, RZ ;  /* 0x000000b2a810723c */ /* 0x040fe200000418ff */
[----:B------:R-:W4:Y:S07]  /*c3e0*/  LDSM.16.M88.4 R176, [R227+0x8000] ;  /* 0x00800000e3b0783b */ /* 0x000f2e0000000200 */
[C---:B------:R-:W-:Y:S08]  /*c3f0*/  HMMA.16816.F32.BF16 R20, R168.reuse, R180, RZ ;  /* 0x000000b4a814723c */ /* 0x040ff000000418ff */
[C---:B------:R-:W-:Y:S01]  /*c400*/  HMMA.16816.F32.BF16 R24, R168.reuse, R182, RZ ;  /* 0x000000b6a818723c */ /* 0x040fe200000418ff */
[----:B------:R-:W-:Y:S07]  /*c410*/  LDSM.16.M88.4 R180, [R227+0x9000] ;  /* 0x00900000e3b4783b */ /* 0x000fee0000000200 */
[C---:B-1----:R-:W-:Y:S07]  /*c420*/  HMMA.16816.F32.BF16 R28, R168.reuse, R184, RZ ;  /* 0x000000b8a81c723c */ /* 0x042fee00000418ff */
[----:B------:R-:W-:Y:S01]  /*c430*/  IMAD.MOV.U32 R184, RZ, RZ, R32 ;  /* 0x000000ffffb87224 */ /* 0x000fe200078e0020 */
[----:B------:R-:W-:Y:S02]  /*c440*/  MOV R185, R33 ;  /* 0x0000002100b97202 */ /* 0x000fe40000000f00 */
[----:B------:R-:W-:Y:S01]  /*c450*/  HMMA.16816.F32.BF16 R32, R168, R186, RZ ;  /* 0x000000baa820723c */ /* 0x000fe200000418ff */
[----:B------:R-:W1:Y:S07]  /*c460*/  LDSM.16.M88.4 R168, [R227+0x8800] ;  /* 0x00880000e3a8783b */ /* 0x000e6e0000000200 */
        /* <DEDUP_REMOVED lines=8> */
[----:B------:R-:W-:Y:S07]  /*c4f0*/  LDSM.16.M88.4 R200, [R220+0x1000] ;  /* 0x00100000dcc8783b */ /* 0x000fee0000000200 */
[C---:B------:R-:W-:Y:S07]  /*c500*/  HMMA.16816.F32.BF16 R28, R188.reuse, R204, R28 ;  /* 0x000000ccbc1c723c */ /* 0x040fee000004181c */
[----:B------:R-:W-:Y:S01]  /*c510*/  IMAD.MOV.U32 R204, RZ, RZ, R184 ;  /* 0x000000ffffcc7224 */ /* 0x000fe200078e00b8 */
[----:B------:R-:W-:Y:S01]  /*c520*/  HMMA.16816.F32.BF16 R32, R188, R206, R32 ;  /* 0x000000cebc20723c */ /* 0x000fe20000041820 */
[----:B------:R-:W-:Y:S03]  /*c530*/  LDSM.16.M88.4 R188, [R220+0x800] ;  /* 0x00080000dcbc783b */ /* 0x000fe60000000200 */
[----:B------:R-:W-:Y:S02]  /*c540*/  MOV R205, R185 ;  /* 0x000000b900cd7202 */ /* 0x000fe40000000f00 */
[----:B------:R-:W2:Y:S01]  /*c550*/  LDSM.16.M88.4 R184, [R227+0x9800] ;  /* 0x00980000e3b8783b */ /* 0x000ea20000000200 */
[----:B------:R-:W-:Y:S01]  /*c560*/  IMAD.MOV.U32 R207, RZ, RZ, R165 ;  /* 0x000000ffffcf7224 */ /* 0x000fe200078e00a5 */
[C---:B----4-:R-:W-:Y:S05]  /*c570*/  HMMA.16816.F32.BF16 R4, R172.reuse, R176, R4 ;  /* 0x000000b0ac04723c */ /* 0x050fea0000041804 */
[----:B------:R-:W-:Y:S03]  /*c580*/  MOV R206, R164 ;  /* 0x000000a400ce7202 */ /* 0x000fe60000000f00 */
[C---:B------:R-:W-:Y:S01]  /*c590*/  HMMA.16816.F32.BF16 R8, R172.reuse, R178, R8 ;  /* 0x000000b2ac08723c */ /* 0x040fe20000041808 */
[----:B------:R-:W-:Y:S07]  /*c5a0*/  LDSM.16.M88.4 R176, [R234+0x2000] ;  /* 0x00200000eab0783b */ /* 0x000fee0000000200 */
[C---:B-1----:R-:W-:Y:S08]  /*c5b0*/  HMMA.16816.F32.BF16 R12, R172.reuse, R168, R12 ;  /* 0x000000a8ac0c723c */ /* 0x042ff0000004180c */
[C---:B------:R-:W-:Y:S01]  /*c5c0*/  HMMA.16816.F32.BF16 R16, R172.reuse, R170, R16 ;  /* 0x000000aaac10723c */ /* 0x040fe20000041810 */
[----:B------:R-:W1:Y:S07]  /*c5d0*/  LDSM.16.M88.4 R168, [R220+0x1800] ;  /* 0x00180000dca8783b */ /* 0x000e6e0000000200 */
[C---:B------:R-:W-:Y:S08]  /*c5e0*/  HMMA.16816.F32.BF16 R20, R172.reuse, R180, R20 ;  /* 0x000000b4ac14723c */ /* 0x040ff00000041814 */
[C---:B------:R-:W-:Y:S01]  /*c5f0*/  HMMA.16816.F32.BF16 R24, R172.reuse, R182, R24 ;  /* 0x000000b6ac18723c */ /* 0x040fe20000041818 */
[----:B------:R-:W3:Y:S07]  /*c600*/  LDSM.16.M88.4 R180, [R233+0xa000] ;  /* 0x00a00000e9b4783b */ /* 0x000eee0000000200 */
[C---:B--2---:R-:W-:Y:S08]  /*c610*/  HMMA.16816.F32.BF16 R28, R172.reuse, R184, R28 ;  /* 0x000000b8ac1c723c */ /* 0x044ff0000004181c */
[----:B------:R-:W-:Y:S01]  /*c620*/  HMMA.16816.F32.BF16 R32, R172, R186, R32 ;  /* 0x000000baac20723c */ /* 0x000fe20000041820 */
[----:B------:R-:W2:Y:S05]  /*c630*/  LDSM.16.M88.4 R172, [R233+0xa800] ;  /* 0x00a80000e9ac783b */ /* 0x000eaa0000000200 */
[----:B------:R-:W4:Y:S02]  /*c640*/  LDSM.16.M88.4 R184, [R233+0xb000] ;  /* 0x00b00000e9b8783b */ /* 0x000f240000000200 */
[C---:B------:R-:W-:Y:S08]  /*c650*/  HMMA.16816.F32.BF16 R4, R192.reuse, R196, R4 ;  /* 0x000000c4c004723c */ /* 0x040ff00000041804 */
[C---:B------:R-:W-:Y:S01]  /*c660*/  HMMA.16816.F32.BF16 R8, R192.reuse, R198, R8 ;  /* 0x000000c6c008723c */ /* 0x040fe20000041808 */
[----:B------:R-:W-:Y:S07]  /*c670*/  LDSM.16.M88.4 R196, [R232+0x2000] ;  /* 0x00200000e8c4783b */ /* 0x000fee0000000200 */
[C---:B------:R-:W-:Y:S08]  /*c680*/  HMMA.16816.F32.BF16 R12, R192.reuse, R188, R12 ;  /* 0x000000bcc00c723c */ /* 0x040ff0000004180c */
[C---:B------:R-:W-:Y:S01]  /*c690*/  HMMA.16816.F32.BF16 R16, R192.reuse, R190, R16 ;  /* 0x000000bec010723c */ /* 0x040fe20000041810 */
[----:B------:R-:W2:Y:S07]  /*c6a0*/  LDSM.16.M88.4 R188, [R233+0xb800] ;  /* 0x00b80000e9bc783b */ /* 0x000eae0000000200 */
[C---:B------:R-:W-:Y:S08]  /*c6b0*/  HMMA.16816.F32.BF16 R20, R192.reuse, R200, R20 ;  /* 0x000000c8c014723c */ /* 0x040ff00000041814 */
[C---:B------:R-:W-:Y:S01]  /*c6c0*/  HMMA.16816.F32.BF16 R24, R192.reuse, R202, R24 ;  /* 0x000000cac018723c */ /* 0x040fe20000041818 */
[----:B------:R-:W4:Y:S07]  /*c6d0*/  LDSM.16.M88.4 R200, [R219] ;  /* 0x00000000dbc8783b */ /* 0x000f2e0000000200 */
[C---:B-1----:R-:W-:Y:S08]  /*c6e0*/  HMMA.16816.F32.BF16 R28, R192.reuse, R168, R28 ;  /* 0x000000a8c01c723c */ /* 0x042ff0000004181c */
[----:B------:R-:W-:Y:S01]  /*c6f0*/  HMMA.16816.F32.BF16 R32, R192, R170, R32 ;  /* 0x000000aac020723c */ /* 0x000fe20000041820 */
[----:B------:R-:W1:Y:S05]  /*c700*/  LDSM.16.M88.4 R168, [R218] ;  /* 0x00000000daa8783b */ /* 0x000e6a0000000200 */
[----:B------:R-:W1:Y:S02]  /*c710*/  LDSM.16.M88.4 R192, [R217] ;  /* 0x00000000d9c0783b */ /* 0x000e640000000200 */
[C---:B---3--:R-:W-:Y:S08]  /*c720*/  HMMA.16816.F32.BF16 R4, R176.reuse, R180, R4 ;  /* 0x000000b4b004723c */ /* 0x048ff00000041804 */
[C---:B------:R-:W-:Y:S01]  /*c730*/  HMMA.16816.F32.BF16 R8, R176.reuse, R182, R8 ;  /* 0x000000b6b008723c */ /* 0x040fe20000041808 */
[----:B------:R-:W3:Y:S07]  /*c740*/  LDSM.16.M88.4 R180, [R216] ;  /* 0x00000000d8b4783b */ /* 0x000eee0000000200 */
[C---:B--2---:R-:W-:Y:S08]  /*c750*/  HMMA.16816.F32.BF16 R12, R176.reuse, R172, R12 ;  /* 0x000000acb00c723c */ /* 0x044ff0000004180c */
[C---:B------:R-:W-:Y:S01]  /*c760*/  HMMA.16816.F32.BF16 R16, R176.reuse, R174, R16 ;  /* 0x000000aeb010723c */ /* 0x040fe20000041810 */
[----:B------:R-:W-:Y:S07]  /*c770*/  LDSM.16.M88.4 R172, [R230+0x2000] ;  /* 0x00200000e6ac783b */ /* 0x000fee0000000200 */
[C---:B----4-:R-:W-:Y:S08]  /*c780*/  HMMA.16816.F32.BF16 R20, R176.reuse, R184, R20 ;  /* 0x000000b8b014723c */ /* 0x050ff00000041814 */
[C---:B------:R-:W-:Y:S01]  /*c790*/  HMMA.16816.F32.BF16 R24, R176.reuse, R186, R24 ;  /* 0x000000bab018723c */ /* 0x040fe20000041818 */
[----:B------:R-:W-:Y:S07]  /*c7a0*/  LDSM.16.M88.4 R184, [R227+0xa800] ;  /* 0x00a80000e3b8783b */ /* 0x000fee0000000200 */
[C---:B------:R-:W-:Y:S08]  /*c7b0*/  HMMA.16816.F32.BF16 R28, R176.reuse, R188, R28 ;  /* 0x000000bcb01c723c */ /* 0x040ff0000004181c */
[----:B------:R-:W-:Y:S01]  /*c7c0*/  HMMA.16816.F32.BF16 R32, R176, R190, R32 ;  /* 0x000000beb020723c */ /* 0x000fe20000041820 */
[----:B------:R-:W2:Y:S05]  /*c7d0*/  LDSM.16.M88.4 R176, [R227+0xa000] ;  /* 0x00a00000e3b0783b */ /* 0x000eaa0000000200 */
[----:B------:R-:W4:Y:S02]  /*c7e0*/  LDSM.16.M88.4 R188, [R227+0xb000] ;  /* 0x00b00000e3bc783b */ /* 0x000f240000000200 */
[C---:B------:R-:W-:Y:S08]  /*c7f0*/  HMMA.16816.F32.BF16 R4, R196.reuse, R200, R4 ;  /* 0x000000c8c404723c */ /* 0x040ff00000041804 */
        /* <DEDUP_REMOVED lines=8> */
[C---:B---3--:R-:W-:Y:S08]  /*c880*/  HMMA.16816.F32.BF16 R28, R196.reuse, R180, R28 ;  /* 0x000000b4c41c723c */ /* 0x048ff0000004181c */
[----:B------:R-:W-:Y:S01]  /*c890*/  HMMA.16816.F32.BF16 R32, R196, R182, R32 ;  /* 0x000000b6c420723c */ /* 0x000fe20000041820 */
[----:B------:R-:W3:Y:S05]  /*c8a0*/  LDSM.16.M88.4 R180, [R220+0x2800] ;  /* 0x00280000dcb4783b */ /* 0x000eea0000000200 */
[----:B------:R-:W1:Y:S02]  /*c8b0*/  LDSM.16.M88.4 R196, [R220+0x3000] ;  /* 0x00300000dcc4783b */ /* 0x000e640000000200 */
[C---:B--2---:R-:W-:Y:S08]  /*c8c0*/  HMMA.16816.F32.BF16 R4, R172.reuse, R176, R4 ;  /* 0x000000b0ac04723c */ /* 0x044ff00000041804 */
[C---:B------:R-:W-:Y:S01]  /*c8d0*/  HMMA.16816.F32.BF16 R8, R172.reuse, R178, R8 ;  /* 0x000000b2ac08723c */ /* 0x040fe20000041808 */
[----:B------:R-:W2:Y:S07]  /*c8e0*/  LDSM.16.M88.4 R176, [R220+0x3800] ;  /* 0x00380000dcb0783b */ /* 0x000eae0000000200 */
[C---:B------:R-:W-:Y:S08]  /*c8f0*/  HMMA.16816.F32.BF16 R12, R172.reuse, R184, R12 ;  /* 0x000000b8ac0c723c */ /* 0x040ff0000004180c */
[C---:B------:R-:W-:Y:S01]  /*c900*/  HMMA.16816.F32.BF16 R16, R172.reuse, R186, R16 ;  /* 0x000000baac10723c */ /* 0x040fe20000041810 */
[----:B------:R-:W-:Y:S07]  /*c910*/  LDSM.16.M88.4 R184, [R234+0x4000] ;  /* 0x00400000eab8783b */ /* 0x000fee0000000200 */
[C---:B----4-:R-:W-:Y:S08]  /*c920*/  HMMA.16816.F32.BF16 R20, R172.reuse, R188, R20 ;  /* 0x000000bcac14723c */ /* 0x050ff00000041814 */
[C---:B------:R-:W-:Y:S01]  /*c930*/  HMMA.16816.F32.BF16 R24, R172.reuse, R190, R24 ;  /* 0x000000beac18723c */ /* 0x040fe20000041818 */
[----:B------:R-:W4:Y:S07]  /*c940*/  LDSM.16.M88.4 R188, [R233+0xc000] ;  /* 0x00c00000e9bc783b */ /* 0x000f2e0000000200 */
[C---:B------:R-:W-:Y:S08]  /*c950*/  HMMA.16816.F32.BF16 R28, R172.reuse, R200, R28 ;  /* 0x000000c8ac1c723c */ /* 0x040ff0000004181c */
[----:B------:R-:W-:Y:S01]  /*c960*/  HMMA.16816.F32.BF16 R32, R172, R202, R32 ;  /* 0x000000caac20723c */ /* 0x000fe20000041820 */
[----:B------:R-:W2:Y:S05]  /*c970*/  LDSM.16.M88.4 R172, [R233+0xc800] ;  /* 0x00c80000e9ac783b */ /* 0x000eaa0000000200 */
[----:B------:R-:W2:Y:S02]  /*c980*/  LDSM.16.M88.4 R200, [R233+0xd000] ;  /* 0x00d00000e9c8783b */ /* 0x000ea40000000200 */
[C---:B-1----:R-:W-:Y:S08]  /*c990*/  HMMA.16816.F32.BF16 R4, R168.reuse, R192, R4 ;  /* 0x000000c0a804723c */ /* 0x042ff00000041804 */
[C---:B------:R-:W-:Y:S01]  /*c9a0*/  HMMA.16816.F32.BF16 R8, R168.reuse, R194, R8 ;  /* 0x000000c2a808723c */ /* 0x040fe20000041808 */
[----:B------:R-:W-:Y:S07]  /*c9b0*/  LDSM.16.M88.4 R192, [R232+0x4000] ;  /* 0x00400000e8c0783b */ /* 0x000fee0000000200 */
[C---:B---3--:R-:W-:Y:S08]  /*c9c0*/  HMMA.16816.F32.BF16 R12, R168.reuse, R180, R12 ;  /* 0x000000b4a80c723c */ /* 0x048ff0000004180c */
[C---:B------:R-:W-:Y:S01]  /*c9d0*/  HMMA.16816.F32.BF16 R16, R168.reuse, R182, R16 ;  /* 0x000000b6a810723c */ /* 0x040fe20000041810 */
[----:B------:R-:W1:Y:S07]  /*c9e0*/  LDSM.16.M88.4 R180, [R233+0xd800] ;  /* 0x00d80000e9b4783b */ /* 0x000e6e0000000200 */
[C---:B------:R-:W-:Y:S08]  /*c9f0*/  HMMA.16816.F32.BF16 R20, R168.reuse, R196, R20 ;  /* 0x000000c4a814723c */ /* 0x040ff00000041814 */
[C---:B------:R-:W-:Y:S01]  /*ca00*/  HMMA.16816.F32.BF16 R24, R168.reuse, R198, R24 ;  /* 0x000000c6a818723c */ /* 0x040fe20000041818 */
[----:B------:R-:W3:Y:S07]  /*ca10*/  LDSM.16.M88.4 R196, [R215] ;  /* 0x00000000d7c4783b */ /* 0x000eee0000000200 */
[C---:B--2---:R-:W-:Y:S08]  /*ca20*/  HMMA.16816.F32.BF16 R28, R168.reuse, R176, R28 ;  /* 0x000000b0a81c723c */ /* 0x044ff0000004181c */
[----:B------:R-:W-:Y:S01]  /*ca30*/  HMMA.16816.F32.BF16 R32, R168, R178, R32 ;  /* 0x000000b2a820723c */ /* 0x000fe20000041820 */
[----:B------:R-:W2:Y:S05]  /*ca40*/  LDSM.16.M88.4 R168, [R214] ;  /* 0x00000000d6a8783b */ /* 0x000eaa0000000200 */
[----:B------:R-:W-:Y:S02]  /*ca50*/  LDSM.16.M88.4 R176, [R212] ;  /* 0x00000000d4b0783b */ /* 0x000fe40000000200 */
[C---:B----4-:R-:W-:Y:S08]  /*ca60*/  HMMA.16816.F32.BF16 R4, R184.reuse, R188, R4 ;  /* 0x000000bcb804723c */ /* 0x050ff00000041804 */
[C---:B------:R-:W-:Y:S01]  /*ca70*/  HMMA.16816.F32.BF16 R8, R184.reuse, R190, R8 ;  /* 0x000000beb808723c */ /* 0x040fe20000041808 */
[----:B------:R-:W-:Y:S07]  /*ca80*/  LDSM.16.M88.4 R188, [R230+0x4000] ;  /* 0x00400000e6bc783b */ /* 0x000fee0000000200 */
[C---:B------:R-:W-:Y:S08]  /*ca90*/  HMMA.16816.F32.BF16 R12, R184.reuse, R172, R12 ;  /* 0x000000acb80c723c */ /* 0x040ff0000004180c */
[C---:B------:R-:W-:Y:S01]  /*caa0*/  HMMA.16816.F32.BF16 R16, R184.reuse, R174, R16 ;  /* 0x000000aeb810723c */ /* 0x040fe20000041810 */
[----:B------:R-:W4:Y:S07]  /*cab0*/  LDSM.16.M88.4 R172, [R213] ;  /* 0x00000000d5ac783b */ /* 0x000f2e0000000200 */
[C---:B------:R-:W-:Y:S08]  /*cac0*/  HMMA.16816.F32.BF16 R20, R184.reuse, R200, R20 ;  /* 0x000000c8b814723c */ /* 0x040ff00000041814 */
[C---:B------:R-:W-:Y:S01]  /*cad0*/  HMMA.16816.F32.BF16 R24, R184.reuse, R202, R24 ;  /* 0x000000cab818723c */ /* 0x040fe20000041818 */
[----:B------:R-:W4:Y:S07]  /*cae0*/  LDSM.16.M88.4 R200, [R227+0xc000] ;  /* 0x00c00000e3c8783b */ /* 0x000f2e0000000200 */
[C---:B-1----:R-:W-:Y:S08]  /*caf0*/  HMMA.16816.F32.BF16 R28, R184.reuse, R180, R28 ;  /* 0x000000b4b81c723c */ /* 0x042ff0000004181c */
[----:B------:R-:W-:Y:S01]  /*cb00*/  HMMA.16816.F32.BF16 R32, R184, R182, R32 ;  /* 0x000000b6b820723c */ /* 0x000fe20000041820 */
[----:B------:R-:W1:Y:S05]  /*cb10*/  LDSM.16.M88.4 R180, [R227+0xc800] ;  /* 0x00c80000e3b4783b */ /* 0x000e6a0000000200 */
[----:B------:R-:W1:Y:S02]  /*cb20*/  LDSM.16.M88.4 R184, [R227+0xd000] ;  /* 0x00d00000e3b8783b */ /* 0x000e640000000200 */
[C---:B---3--:R-:W-:Y:S08]  /*cb30*/  HMMA.16816.F32.BF16 R4, R192.reuse, R196, R4 ;  /* 0x000000c4c004723c */ /* 0x048ff00000041804 */
[C---:B------:R-:W-:Y:S01]  /*cb40*/  HMMA.16816.F32.BF16 R8, R192.reuse, R198, R8 ;  /* 0x000000c6c008723c */ /* 0x040fe20000041808 */
[----:B------:R-:W3:Y:S07]  /*cb50*/  LDSM.16.M88.4 R196, [R227+0xd800] ;  /* 0x00d80000e3c4783b */ /* 0x000eee0000000200 */
[C---:B--2---:R-:W-:Y:S08]  /*cb60*/  HMMA.16816.F32.BF16 R12, R192.reuse, R168, R12 ;  /* 0x000000a8c00c723c */ /* 0x044ff0000004180c */
[C---:B------:R-:W-:Y:S01]  /*cb70*/  HMMA.16816.F32.BF16 R16, R192.reuse, R170, R16 ;  /* 0x000000aac010723c */ /* 0x040fe20000041810 */
[----:B------:R-:W-:Y:S07]  /*cb80*/  LDSM.16.M88.4 R168, [R229+0x4000] ;  /* 0x00400000e5a8783b */ /* 0x000fee0000000200 */
[C---:B----4-:R-:W-:Y:S08]  /*cb90*/  HMMA.16816.F32.BF16 R20, R192.reuse, R172, R20 ;  /* 0x000000acc014723c */ /* 0x050ff00000041814 */
[C---:B------:R-:W-:Y:S01]  /*cba0*/  HMMA.16816.F32.BF16 R24, R192.reuse, R174, R24 ;  /* 0x000000aec018723c */ /* 0x040fe20000041818 */
[----:B------:R-:W2:Y:S07]  /*cbb0*/  LDSM.16.M88.4 R172, [R220+0x4000] ;  /* 0x00400000dcac783b */ /* 0x000eae0000000200 */
[C---:B------:R-:W-:Y:S08]  /*cbc0*/  HMMA.16816.F32.BF16 R28, R192.reuse, R176, R28 ;  /* 0x000000b0c01c723c */ /* 0x040ff0000004181c */
[----:B------:R-:W-:Y:S01]  /*cbd0*/  HMMA.16816.F32.BF16 R32, R192, R178, R32 ;  /* 0x000000b2c020723c */ /* 0x000fe20000041820 */
[----:B------:R-:W4:Y:S05]  /*cbe0*/  LDSM.16.M88.4 R176, [R220+0x4800] ;  /* 0x00480000dcb0783b */ /* 0x000f2a0000000200 */
[----:B------:R-:W2:Y:S02]  /*cbf0*/  LDSM.16.M88.4 R192, [R220+0x5000] ;  /* 0x00500000dcc0783b */ /* 0x000ea40000000200 */
        /* <DEDUP_REMOVED lines=16> */
[C---:B----4-:R-:W-:Y:S08]  /*cd00*/  HMMA.16816.F32.BF16 R12, R168.reuse, R176, R12 ;  /* 0x000000b0a80c723c */ /* 0x050ff0000004180c */
[C---:B------:R-:W-:Y:S01]  /*cd10*/  HMMA.16816.F32.BF16 R16, R168.reuse, R178, R16 ;  /* 0x000000b2a810723c */ /* 0x040fe20000041810 */
[----:B------:R-:W-:Y:S07]  /*cd20*/  LDSM.16.M88.4 R176, [R232+0x6000] ;  /* 0x00600000e8b0783b */ /* 0x000fee0000000200 */
[C---:B------:R-:W-:Y:S08]  /*cd30*/  HMMA.16816.F32.BF16 R20, R168.reuse, R192, R20 ;  /* 0x000000c0a814723c */ /* 0x040ff00000041814 */
[C---:B------:R-:W-:Y:S01]  /*cd40*/  HMMA.16816.F32.BF16 R24, R168.reuse, R194, R24 ;  /* 0x000000c2a818723c */ /* 0x040fe20000041818 */
[----:B------:R-:W4:Y:S07]  /*cd50*/  LDSM.16.M88.4 R192, [R211] ;  /* 0x00000000d3c0783b */ /* 0x000f2e0000000200 */
[C---:B------:R-:W-:Y:S08]  /*cd60*/  HMMA.16816.F32.BF16 R28, R168.reuse, R200, R28 ;  /* 0x000000c8a81c723c */ /* 0x040ff0000004181c */
[----:B------:R-:W-:Y:S01]  /*cd70*/  HMMA.16816.F32.BF16 R32, R168, R202, R32 ;  /* 0x000000caa820723c */ /* 0x000fe20000041820 */
[----:B------:R-:W2:Y:S05]  /*cd80*/  LDSM.16.M88.4 R168, [R210] ;  /* 0x00000000d2a8783b */ /* 0x000eaa0000000200 */
[----:B------:R-:W2:Y:S02]  /*cd90*/  LDSM.16.M88.4 R200, [R209] ;  /* 0x00000000d1c8783b */ /* 0x000ea40000000200 */
[C---:B-1----:R-:W-:Y:S08]  /*cda0*/  HMMA.16816.F32.BF16 R4, R180.reuse, R184, R4 ;  /* 0x000000b8b404723c */ /* 0x042ff00000041804 */
[C---:B------:R-:W-:Y:S01]  /*cdb0*/  HMMA.16816.F32.BF16 R8, R180.reuse, R186, R8 ;  /* 0x000000bab408723c */ /* 0x040fe20000041808 */
[----:B------:R-:W1:Y:S07]  /*cdc0*/  LDSM.16.M88.4 R184, [R208] ;  /* 0x00000000d0b8783b */ /* 0x000e6e0000000200 */
        /* <DEDUP_REMOVED lines=8> */
[----:B------:R-:W-:Y:S05]  /*ce50*/  LDSM.16.M88.4 R172, [R227+0xf000] ;  /* 0x00f00000e3ac783b */ /* 0x000fea0000000200 */
[----:B------:R-:W-:Y:S02]  /*ce60*/  LDSM.16.M88.4 R180, [R227+0xf800] ;  /* 0x00f80000e3b4783b */ /* 0x000fe40000000200 */
[C---:B----4-:R-:W-:Y:S08]  /*ce70*/  HMMA.16816.F32.BF16 R4, R176.reuse, R192, R4 ;  /* 0x000000c0b004723c */ /* 0x050ff00000041804 */
[C---:B------:R-:W-:Y:S01]  /*ce80*/  HMMA.16816.F32.BF16 R8, R176.reuse, R194, R8 ;  /* 0x000000c2b008723c */ /* 0x040fe20000041808 */
[----:B------:R-:W-:Y:S07]  /*ce90*/  LDSM.16.M88.4 R192, [R229+0x6000] ;  /* 0x00600000e5c0783b */ /* 0x000fee0000000200 */
[C---:B------:R-:W-:Y:S08]  /*cea0*/  HMMA.16816.F32.BF16 R12, R176.reuse, R168, R12 ;  /* 0x000000a8b00c723c */ /* 0x040ff0000004180c */
[C---:B------:R-:W-:Y:S01]  /*ceb0*/  HMMA.16816.F32.BF16 R16, R176.reuse, R170, R16 ;  /* 0x000000aab010723c */ /* 0x040fe20000041810 */
[----:B------:R-:W2:Y:S07]  /*cec0*/  LDSM.16.M88.4 R168, [R227+0xe800] ;  /* 0x00e80000e3a8783b */ /* 0x000eae0000000200 */
[C---:B------:R-:W-:Y:S08]  /*ced0*/  HMMA.16816.F32.BF16 R20, R176.reuse, R200, R20 ;  /* 0x000000c8b014723c */ /* 0x040ff00000041814 */
[C---:B------:R-:W-:Y:S01]  /*cee0*/  HMMA.16816.F32.BF16 R24, R176.reuse, R202, R24 ;  /* 0x000000cab018723c */ /* 0x040fe20000041818 */
[----:B------:R-:W4:Y:S07]  /*cef0*/  LDSM.16.M88.4 R200, [R220+0x6000] ;  /* 0x00600000dcc8783b */ /* 0x000f2e0000000200 */
[C---:B-1----:R-:W-:Y:S08]  /*cf00*/  HMMA.16816.F32.BF16 R28, R176.reuse, R184, R28 ;  /* 0x000000b8b01c723c */ /* 0x042ff0000004181c */
[----:B------:R-:W-:Y:S07]  /*cf10*/  HMMA.16816.F32.BF16 R32, R176, R186, R32 ;  /* 0x000000bab020723c */ /* 0x000fee0000041820 */
[----:B------:R-:W-:Y:S01]  /*cf20*/  MOV R177, R3 ;  /* 0x0000000300b17202 */ /* 0x000fe20000000f00 */
[C---:B---3--:R-:W-:Y:S05]  /*cf30*/  HMMA.16816.F32.BF16 R4, R188.reuse, R196, R4 ;  /* 0x000000c4bc04723c */ /* 0x048fea0000041804 */
[----:B------:R-:W-:Y:S03]  /*cf40*/  MOV R176, R2 ;  /* 0x0000000200b07202 */ /* 0x000fe60000000f00 */
[C---:B------:R-:W-:Y:S08]  /*cf50*/  HMMA.16816.F32.BF16 R8, R188.reuse, R198, R8 ;  /* 0x000000c6bc08723c */ /* 0x040ff00000041808 */
[C---:B--2---:R-:W-:Y:S08]  /*cf60*/  HMMA.16816.F32.BF16 R12, R188.reuse, R168, R12 ;  /* 0x000000a8bc0c723c */ /* 0x044ff0000004180c */
[C---:B------:R-:W-:Y:S01]  /*cf70*/  HMMA.16816.F32.BF16 R16, R188.reuse, R170, R16 ;  /* 0x000000aabc10723c */ /* 0x040fe20000041810 */
[----:B------:R-:W1:Y:S07]  /*cf80*/  LDSM.16.M88.4 R168, [R220+0x6800] ;  /* 0x00680000dca8783b */ /* 0x000e6e0000000200 */
[C---:B------:R-:W-:Y:S08]  /*cf90*/  HMMA.16816.F32.BF16 R20, R188.reuse, R172, R20 ;  /* 0x000000acbc14723c */ /* 0x040ff00000041814 */
[C---:B------:R-:W-:Y:S01]  /*cfa0*/  HMMA.16816.F32.BF16 R24, R188.reuse, R174, R24 ;  /* 0x000000aebc18723c */ /* 0x040fe20000041818 */
[----:B------:R-:W2:Y:S07]  /*cfb0*/  LDSM.16.M88.4 R172, [R220+0x7000] ;  /* 0x00700000dcac783b */ /* 0x000eae0000000200 */
[C---:B------:R-:W-:Y:S08]  /*cfc0*/  HMMA.16816.F32.BF16 R28, R188.reuse, R180, R28 ;  /* 0x000000b4bc1c723c */ /* 0x040ff0000004181c */
[----:B------:R-:W-:Y:S08]  /*cfd0*/  HMMA.16816.F32.BF16 R32, R188, R182, R32 ;  /* 0x000000b6bc20723c */ /* 0x000ff00000041820 */
[C---:B----4-:R-:W-:Y:S08]  /*cfe0*/  HMMA.16816.F32.BF16 R4, R192.reuse, R200, R4 ;  /* 0x000000c8c004723c */ /* 0x050ff00000041804 */
[C---:B------:R-:W-:Y:S08]  /*cff0*/  HMMA.16816.F32.BF16 R8, R192.reuse, R202, R8 ;  /* 0x000000cac008723c */ /* 0x040ff00000041808 */
[C---:B-1----:R-:W-:Y:S08]  /*d000*/  HMMA.16816.F32.BF16 R12, R192.reuse, R168, R12 ;  /* 0x000000a8c00c723c */ /* 0x042ff0000004180c */
[----:B------:R-:W-:Y:S01]  /*d010*/  FMUL.FTZ R3, R5, c[0x0][0x2ec] ;  /* 0x0000bb0005037a20 */ /* 0x000fe20000410000 */
[C---:B------:R-:W-:Y:S01]  /*d020*/  HMMA.16816.F32.BF16 R16, R192.reuse, R170, R16 ;  /* 0x000000aac010723c */ /* 0x040fe20000041810 */
[----:B------:R-:W1:Y:S01]  /*d030*/  LDSM.16.M88.4 R168, [R220+0x7800] ;  /* 0x00780000dca8783b */ /* 0x000e620000000200 */
[----:B------:R-:W-:Y:S04]  /*d040*/  DEPBAR.LE SB0, 0x0 ;  /* 0x000080000000791a */ /* 0x000fe80000000000 */
[----:B------:R3:W4:Y:S01]  /*d050*/  MUFU.TANH R190, R3 ;  /* 0x0000000300be7308 */ /* 0x0007220000002400 */
[----:B------:R-:W-:Y:S01]  /*d060*/  FMUL.FTZ R250, R9, c[0x0][0x2ec] ;  /* 0x0000bb0009fa7a20 */ /* 0x000fe20000410000 */
[----:B------:R-:W-:Y:S01]  /*d070*/  BAR.SYNC.DEFER_BLOCKING 0x0 ;  /* 0x0000000000007b1d */ /* 0x000fe20000010000 */
[----:B------:R-:W-:Y:S01]  /*d080*/  FMUL.FTZ R164, R8, c[0x0][0x2ec] ;  /* 0x0000bb0008a47a20 */ /* 0x000fe20000410000 */
[C---:B--2---:R-:W-:Y:S05]  /*d090*/  HMMA.16816.F32.BF16 R20, R192.reuse, R172, R20 ;  /* 0x000000acc014723c */ /* 0x044fea0000041814 */
[----:B------:R-:W-:Y:S01]  /*d0a0*/  FMUL.FTZ R2, R6, c[0x0][0x2ec] ;  /* 0x0000bb0006027a20 */ /* 0x000fe20000410000 */
[----:B------:R2:W1:Y:S01]  /*d0b0*/  MUFU.TANH R185, R250 ;  /* 0x000000fa00b97308 */ /* 0x0004620000002400 */
[----:B------:R-:W-:Y:S01]  /*d0c0*/  FMUL.FTZ R165, R7, c[0x0][0x2ec] ;  /* 0x0000bb0007a57a20 */ /* 0x000fe20000410000 */
[C---:B------:R-:W-:Y:S04]  /*d0d0*/  HMMA.16816.F32.BF16 R24, R192.reuse, R174, R24 ;  /* 0x000000aec018723c */ /* 0x040fe80000041818 */
[----:B------:R-:W-:Y:S02]  /*d0e0*/  FMUL.FTZ R166, R4, c[0x0][0x2ec] ;  /* 0x0000bb0004a67a20 */ /* 0x000fe40000410000 */
[----:B------:R-:W-:Y:S02]  /*d0f0*/  FMUL.FTZ R252, R12, c[0x0][0x2ec] ;  /* 0x0000bb000cfc7a20 */ /* 0x000fe40000410000 */
[----:B------:R4:W4:Y:S01]  /*d100*/  MUFU.TANH R189, R164 ;  /* 0x000000a400bd7308 */ /* 0x0009220000002400 */
[----:B------:R-:W-:Y:S03]  /*d110*/  FMUL.FTZ R17, R17, c[0x0][0x2ec] ;  /* 0x0000bb0011117a20 */ /* 0x000fe60000410000 */
[----:B---3--:R-:W-:Y:S02]  /*d120*/  FMUL.FTZ R3, R10, c[0x0][0x2ec] ;  /* 0x0000bb000a037a20 */ /* 0x008fe40000410000 */
[----:B------:R-:W-:Y:S04]  /*d130*/  IMAD.MOV.U32 R12, RZ, RZ, R176 ;  /* 0x000000ffff0c7224 */ /* 0x000fe800078e00b0 */
[----:B------:R3:W3:Y:S01]  /*d140*/  MUFU.TANH R10, R3 ;  /* 0x00000003000a7308 */ /* 0x0006e20000002400 */
[----:B--2---:R-:W-:Y:S01]  /*d150*/  FMUL.FTZ R250, R14, c[0x0][0x2ec] ;  /* 0x0000bb000efa7a20 */ /* 0x004fe20000410000 */
[C---:B-1----:R-:W-:Y:S01]  /*d160*/  HMMA.16816.F32.BF16 R28, R192.reuse, R168, R28 ;  /* 0x000000a8c01c723c */ /* 0x042fe2000004181c */
[----:B------:R-:W-:Y:S03]  /*d170*/  MOV R14, UR6 ;  /* 0x00000006000e7c02 */ /* 0x000fe60008000f00 */
[----:B------:R-:W-:Y:S04]  /*d180*/  FMUL.FTZ R5, R24, c[0x0][0x2ec] ;  /* 0x0000bb0018057a20 */ /* 0x000fe80000410000 */
[----:B------:R1:W2:Y:S01]  /*d190*/  MUFU.TANH R187, R2 ;  /* 0x0000000200bb7308 */ /* 0x0002a20000002400 */
[----:B------:R-:W-:Y:S01]  /*d1a0*/  FMUL.FTZ R25, R25, c[0x0][0x2ec] ;  /* 0x0000bb0019197a20 */ /* 0x000fe20000410000 */
[----:B------:R-:W-:Y:S03]  /*d1b0*/  HMMA.16816.F32.BF16 R32, R192, R170, R32 ;  /* 0x000000aac020723c */ /* 0x000fe60000041820 */
[----:B----4-:R-:W-:Y:S01]  /*d1c0*/  FMUL.FTZ R164, R13, c[0x0][0x2ec] ;  /* 0x0000bb000da47a20 */ /* 0x010fe20000410000 */
[----:B------:R-:W-:Y:S04]  /*d1d0*/  MOV R13, R177 ;  /* 0x000000b1000d7202 */ /* 0x000fe80000000f00 */
[----:B------:R4:W2:Y:S01]  /*d1e0*/  MUFU.TANH R177, R250 ;  /* 0x000000fa00b17308 */ /* 0x0008a20000002400 */
[----:B---3--:R-:W-:Y:S05]  /*d1f0*/  FMUL.FTZ R3, R19, c[0x0][0x2ec] ;  /* 0x0000bb0013037a20 */ /* 0x008fea0000410000 */
[----:B------:R-:W-:Y:S04]  /*d200*/  FMUL.FTZ R30, R30, c[0x0][0x2ec] ;  /* 0x0000bb001e1e7a20 */ /* 0x000fe80000410000 */
[----:B------:R3:W2:Y:S01]  /*d210*/  MUFU.TANH R203, R3 ;  /* 0x0000000300cb7308 */ /* 0x0006a20000002400 */
[----:B-1----:R-:W-:Y:S05]  /*d220*/  FMUL.FTZ R2, R11, c[0x0][0x2ec] ;  /* 0x0000bb000b027a20 */ /* 0x002fea0000410000 */
[----:B------:R-:W-:Y:S02]  /*d230*/  FMUL.FTZ R32, R32, c[0x0][0x2ec] ;  /* 0x0000bb0020207a20 */ /* 0x000fe40000410000 */
[----:B------:R-:W-:Y:S02]  /*d240*/  FMUL.FTZ R34, R34, c[0x0][0x2ec] ;  /* 0x0000bb0022227a20 */ /* 0x000fe40000410000 */
[----:B------:R1:W1:Y:S01]  /*d250*/  MUFU.TANH R191, R166 ;  /* 0x000000a600bf7308 */ /* 0x0002620000002400 */
[----:B------:R-:W-:Y:S02]  /*d260*/  FMUL.FTZ R35, R35, c[0x0][0x2ec] ;  /* 0x0000bb0023237a20 */ /* 0x000fe40000410000 */
[----:B----4-:R-:W-:Y:S01]  /*d270*/  FMUL.FTZ R250, R21, c[0x0][0x2ec] ;  /* 0x0000bb0015fa7a20 */ /* 0x010fe20000410000 */
[----:B------:R-:W-:Y:S06]  /*d280*/  MOV R21, R205 ;  /* 0x000000cd00157202 */ /* 0x000fec0000000f00 */
[----:B------:R4:W2:Y:S01]  /*d290*/  MUFU.TANH R174, R250 ;  /* 0x000000fa00ae7308 */ /* 0x0008a20000002400 */
[----:B---3--:R-:W-:Y:S09]  /*d2a0*/  FMUL.FTZ R3, R28, c[0x0][0x2ec] ;  /* 0x0000bb001c037a20 */ /* 0x008ff20000410000 */
[----:B------:R3:W2:Y:S01]  /*d2b0*/  MUFU.TANH R198, R3 ;  /* 0x0000000300c67308 */ /* 0x0006a20000002400 */
[----:B-1----:R-:W-:Y:S09]  /*d2c0*/  FMUL.FTZ R166, R15, c[0x0][0x2ec] ;  /* 0x0000bb000fa67a20 */ /* 0x002ff20000410000 */
[----:B------:R1:W1:Y:S01]  /*d2d0*/  MUFU.TANH R197, R164 ;  /* 0x000000a400c57308 */ /* 0x0002620000002400 */
[----:B----4-:R-:W-:Y:S04]  /*d2e0*/  MOV R250, UR6 ;  /* 0x0000000600fa7c02 */ /* 0x010fe80008000f00 */
[----:B------:R-:W-:Y:S01]  /*d2f0*/  LEA R6, P1, R250, R36, 0x6 ;  /* 0x00000024fa067211 */ /* 0x000fe200078230ff */
[----:B------:R-:W-:Y:S04]  /*d300*/  FMUL.FTZ R250, R33, c[0x0][0x2ec] ;  /* 0x0000bb0021fa7a20 */ /* 0x000fe80000410000 */
[----:B------:R4:W2:Y:S01]  /*d310*/  MUFU.TANH R186, R165 ;  /* 0x000000a500ba7308 */ /* 0x0008a20000002400 */
[----:B---3--:R-:W-:Y:S05]  /*d320*/  IMAD.U32 R3, RZ, RZ, UR6 ;  /* 0x00000006ff037e24 */ /* 0x008fea000f8e00ff */
[----:B------:R-:W-:Y:S04]  /*d330*/  LEA.HI.X.SX32 R7, R3, R37, 0x6, P1 ;  /* 0x0000002503077211 */ /* 0x000fe800008f36ff */
[----:B------:R3:W2:Y:S01]  /*d340*/  MUFU.TANH R9, R2 ;  /* 0x0000000200097308 */ /* 0x0006a20000002400 */
[----:B------:R2:W5:Y:S01]  /*d350*/  LDL.LU.64 R36, [R1+0x28] ;  /* 0x0000280001247983 */ /* 0x0005620000300a00 */
[----:B-1----:R-:W-:Y:S02]  /*d360*/  FMUL.FTZ R164, R18, c[0x0][0x2ec] ;  /* 0x0000bb0012a47a20 */ /* 0x002fe40000410000 */
[----:B------:R-:W-:Y:S02]  /*d370*/  IMAD.U32 R18, RZ, RZ, UR6 ;  /* 0x00000006ff127e24 */ /* 0x000fe4000f8e00ff */
[----:B------:R-:W-:Y:S04]  /*d380*/  IMAD R33, R7, c[0x0][0x198], RZ ;  /* 0x0000660007217a24 */ /* 0x000fe800078e02ff */
[----:B------:R1:W1:Y:S01]  /*d390*/  MUFU.TANH R199, R166 ;  /* 0x000000a600c77308 */ /* 0x0002620000002400 */
[----:B------:R-:W-:Y:S02]  /*d3a0*/  IMAD R33, R6, c[0x0][0x19c], R33 ;  /* 0x0000670006217a24 */ /* 0x000fe400078e0221 */
[----:B----4-:R-:W-:Y:S01]  /*d3b0*/  FMUL.FTZ R165, R16, c[0x0][0x2ec] ;  /* 0x0000bb0010a57a20 */ /* 0x010fe20000410000 */
[----:B------:R-:W-:Y:S01]  /*d3c0*/  MOV R16, R206 ;  /* 0x000000ce00107202 */ /* 0x000fe20000000f00 */
[----:B------:R-:W-:Y:S03]  /*d3d0*/  IMAD.WIDE.U32 R6, R6, c[0x0][0x198], RZ ;  /* 0x0000660006067a25 */ /* 0x000fe600078e00ff */
[----:B------:R-:W-:Y:S02]  /*d3e0*/  LEA R14, P2, R14, R16, 0x6 ;  /* 0x000000100e0e7211 */ /* 0x000fe400078430ff */
[----:B------:R4:W2:Y:S01]  /*d3f0*/  MUFU.TANH R202, R164 ;  /* 0x000000a400ca7308 */ /* 0x0008a20000002400 */
[----:B---3--:R-:W-:Y:S01]  /*d400*/  FMUL.FTZ R2, R20, c[0x0][0x2ec] ;  /* 0x0000bb0014027a20 */ /* 0x008fe20000410000 */
[----:B------:R-:W-:Y:S04]  /*d410*/  MOV R20, R204 ;  /* 0x000000cc00147202 */ /* 0x000fe80000000f00 */
[----:B------:R-:W-:Y:S04]  /*d420*/  LEA R18, P0, R18, R20, 0x6 ;  /* 0x0000001412127211 */ /* 0x000fe800078030ff */
[----:B------:R3:W2:Y:S01]  /*d430*/  MUFU.TANH R201, R165 ;  /* 0x000000a500c97308 */ /* 0x0006a20000002400 */
[----:B-1----:R-:W-:Y:S09]  /*d440*/  FMUL.FTZ R166, R22, c[0x0][0x2ec] ;  /* 0x0000bb0016a67a20 */ /* 0x002ff20000410000 */
[----:B------:R1:W1:Y:S01]  /*d450*/  MUFU.TANH R178, R2 ;  /* 0x0000000200b27308 */ /* 0x0002620000002400 */
[----:B----4-:R-:W-:Y:S09]  /*d460*/  FMUL.FTZ R164, R27, c[0x0][0x2ec] ;  /* 0x0000bb001ba47a20 */ /* 0x010ff20000410000 */
[----:B------:R4:W2:Y:S01]  /*d470*/  MUFU.TANH R179, R252 ;  /* 0x000000fc00b37308 */ /* 0x0008a20000002400 */
[----:B---3--:R-:W-:Y:S02]  /*d480*/  FMUL.FTZ R165, R23, c[0x0][0x2ec] ;  /* 0x0000bb0017a57a20 */ /* 0x008fe40000410000 */
[----:B------:R-:W-:Y:S07]  /*d490*/  IMAD.WIDE.U32 R22, R18, c[0x0][0x198], RZ ;  /* 0x0000660012167a25 */ /* 0x000fee00078e00ff */
[----:B------:R3:W2:Y:S01]  /*d4a0*/  MUFU.TANH R173, R17 ;  /* 0x0000001100ad7308 */ /* 0x0006a20000002400 */
[----:B-1----:R-:W-:Y:S09]  /*d4b0*/  FMUL.FTZ R2, R29, c[0x0][0x2ec] ;  /* 0x0000bb001d027a20 */ /* 0x002ff20000410000 */
[----:B------:R1:W1:Y:S01]  /*d4c0*/  MUFU.TANH R183, R166 ;  /* 0x000000a600b77308 */ /* 0x0002620000002400 */
[----:B----4-:R-:W-:Y:S02]  /*d4d0*/  FMUL.FTZ R252, R26, c[0x0][0x2ec] ;  /* 0x0000bb001afc7a20 */ /* 0x010fe40000410000 */
[----:B------:R-:W-:Y:S07]  /*d4e0*/  IMAD.WIDE.U32 R26, R14, c[0x0][0x198], RZ ;  /* 0x000066000e1a7a25 */ /* 0x000fee00078e00ff */
[----:B------:R4:W2:Y:S01]  /*d4f0*/  MUFU.TANH R205, R164 ;  /* 0x000000a400cd7308 */ /* 0x0008a20000002400 */
[----:B---3--:R-:W-:Y:S09]  /*d500*/  IMAD.MOV.U32 R17, RZ, RZ, R207 ;  /* 0x000000ffff117224 */ /* 0x008ff200078e00cf */
[----:B------:R3:W2:Y:S01]  /*d510*/  MUFU.TANH R181, R165 ;  /* 0x000000a500b57308 */ /* 0x0006a20000002400 */
[----:B-1----:R-:W-:Y:S05]  /*d520*/  IMAD.U32 R166, RZ, RZ, UR6 ;  /* 0x00000006ffa67e24 */ /* 0x002fea000f8e00ff */
[----:B------:R-:W-:Y:S04]  /*d530*/  LEA.HI.X.SX32 R19, R166, R21, 0x6, P0 ;  /* 0x00000015a6137211 */ /* 0x000fe800000f36ff */
[----:B------:R1:W1:Y:S01]  /*d540*/  MUFU.TANH R194, R2 ;  /* 0x0000000200c27308 */ /* 0x0002620000002400 */
[----:B----4-:R-:W-:Y:S01]  /*d550*/  MOV R164, UR6 ;  /* 0x0000000600a47c02 */ /* 0x010fe20008000f00 */
[----:B------:R-:W-:Y:S03]  /*d560*/  IMAD R3, R19, c[0x0][0x198], RZ ;  /* 0x0000660013037a24 */ /* 0x000fe600078e02ff */
[----:B------:R-:W-:Y:S01]  /*d570*/  LEA R164, P0, R164, R12, 0x6 ;  /* 0x0000000ca4a47211 */ /* 0x000fe200078030ff */
[----:B------:R-:W-:Y:S04]  /*d580*/  IMAD R3, R18, c[0x0][0x19c], R3 ;  /* 0x0000670012037a24 */ /* 0x000fe800078e0203 */
[----:B------:R4:W2:Y:S01]  /*d590*/  MUFU.TANH R207, R252 ;  /* 0x000000fc00cf7308 */ /* 0x0008a20000002400 */
[CC--:B------:R-:W-:Y:S02]  /*d5a0*/  LEA R18, P1, R22.reuse, R248.reuse, 0x1 ;  /* 0x000000f816127211 */ /* 0x0c0fe400078208ff */
[----:B---3--:R-:W-:Y:S02]  /*d5b0*/  MOV R165, UR6 ;  /* 0x0000000600a57c02 */ /* 0x008fe40008000f00 */
[----:B------:R-:W-:Y:S02]  /*d5c0*/  IADD3 R3, R23, R3, RZ ;  /* 0x0000000317037210 */ /* 0x000fe40007ffe0ff */
[----:B------:R-:W-:Y:S03]  /*d5d0*/  LEA.HI.X.SX32 R15, R165, R17, 0x6, P2 ;  /* 0x00000011a50f7211 */ /* 0x000fe600010f36ff */
[----:B------:R3:W2:Y:S01]  /*d5e0*/  MUFU.TANH R193, R32 ;  /* 0x0000002000c17308 */ /* 0x0006a20000002400 */
[----:B------:R-:W-:Y:S02]  /*d5f0*/  LEA.HI.X R19, R22, R247, R3, 0x1, P1 ;  /* 0x000000f716137211 */ /* 0x000fe400008f0c03 */
[-C--:B------:R-:W-:Y:S02]  /*d600*/  LEA R22, P2, R6, R248.reuse, 0x1 ;  /* 0x000000f806167211 */ /* 0x080fe400078408ff */
[----:B-1----:R-:W-:Y:S04]  /*d610*/  MOV R2, UR6 ;  /* 0x0000000600027c02 */ /* 0x002fe80008000f00 */
[----:B------:R-:W-:Y:S01]  /*d620*/  LEA.HI.X.SX32 R165, R2, R13, 0x6, P0 ;  /* 0x0000000d02a57211 */ /* 0x000fe200000f36ff */
[----:B------:R1:W1:Y:S01]  /*d630*/  MUFU.TANH R195, R30 ;  /* 0x0000001e00c37308 */ /* 0x0002620000002400 */
[----:B------:R-:W-:Y:S02]  /*d640*/  IMAD R2, R15, c[0x0][0x198], RZ ;  /* 0x000066000f027a24 */ /* 0x000fe400078e02ff */
[----:B----4-:R-:W-:Y:S02]  /*d650*/  FMUL.FTZ R252, R31, c[0x0][0x2ec] ;  /* 0x0000bb001ffc7a20 */ /* 0x010fe40000410000 */
[----:B------:R-:W-:Y:S01]  /*d660*/  IMAD R2, R14, c[0x0][0x19c], R2 ;  /* 0x000067000e027a24 */ /* 0x000fe200078e0202 */
[C---:B------:R-:W-:Y:S04]  /*d670*/  LEA R14, P0, R26.reuse, R248, 0x1 ;  /* 0x000000f81a0e7211 */ /* 0x040fe800078008ff */
[----:B------:R4:W2:Y:S01]  /*d680*/  MUFU.TANH R166, R34 ;  /* 0x0000002200a67308 */ /* 0x0008a20000002400 */
[----:B------:R-:W-:Y:S02]  /*d690*/  IMAD.IADD R2, R27, 0x1, R2 ;  /* 0x000000011b027824 */ /* 0x000fe400078e0202 */
[----:B---3--:R-:W-:Y:S03]  /*d6a0*/  IMAD R32, R165, c[0x0][0x198], RZ ;  /* 0x00006600a5207a24 */ /* 0x008fe600078e02ff */
[----:B------:R-:W-:Y:S02]  /*d6b0*/  LEA.HI.X R15, R26, R247, R2, 0x1, P0 ;  /* 0x000000f71a0f7211 */ /* 0x000fe400000f0c02 */
[----:B------:R-:W-:Y:S01]  /*d6c0*/  ISETP.LT.AND P0, PT, RZ, UR4, PT ;  /* 0x00000004ff007c0c */ /* 0x000fe2000bf01270 */
[C---:B------:R-:W-:Y:S01]  /*d6d0*/  IMAD R32, R164.reuse, c[0x0][0x19c], R32 ;  /* 0x00006700a4207a24 */ /* 0x040fe200078e0220 */
[----:B------:R3:W2:Y:S01]  /*d6e0*/  MUFU.TANH R165, R35 ;  /* 0x0000002300a57308 */ /* 0x0006a20000002400 */
[----:B------:R-:W-:Y:S01]  /*d6f0*/  IADD3 R2, R7, R33, RZ ;  /* 0x0000002107027210 */ /* 0x000fe20007ffe0ff */
[----:B-1----:R-:W-:Y:S03]  /*d700*/  IMAD.WIDE.U32 R30, R164, c[0x0][0x198], RZ ;  /* 0x00006600a41e7a25 */ /* 0x002fe600078e00ff */
[-C--:B------:R-:W-:Y:S02]  /*d710*/  LEA.HI.X R23, R6, R247.reuse, R2, 0x1, P2 ;  /* 0x000000f706177211 */ /* 0x080fe400010f0c02 */
[----:B------:R-:W-:Y:S03]  /*d720*/  IADD3 R32, R31, R32, RZ ;  /* 0x000000201f207210 */ /* 0x000fe60007ffe0ff */
[----:B------:R1:W1:Y:S01]  /*d730*/  MUFU.TANH R182, R5 ;  /* 0x0000000500b67308 */ /* 0x0002620000002400 */
[C---:B----4-:R-:W-:Y:S09]  /*d740*/  LEA R34, P1, R30.reuse, R248, 0x1 ;  /* 0x000000f81e227211 */ /* 0x050ff200078208ff */
[----:B------:R4:W1:Y:S01]  /*d750*/  MUFU.TANH R206, R25 ;  /* 0x0000001900ce7308 */ /* 0x0008620000002400 */
[----:B---3--:R-:W-:Y:S09]  /*d760*/  LEA.HI.X R35, R30, R247, R32, 0x1, P1 ;  /* 0x000000f71e237211 */ /* 0x008ff200008f0c20 */
[----:B------:R-:W3:Y:S10]  /*d770*/  MUFU.TANH R252, R252 ;  /* 0x000000fc00fc7308 */ /* 0x000ef40000002400 */
[----:B------:R-:W1:Y:S02]  /*d780*/  MUFU.TANH R250, R250 ;  /* 0x000000fa00fa7308 */ /* 0x000e640000002400 */
[----:B-12345:R-:W-:-:S05]  /*d790*/  @P0 BRA `(.L_x_557) ;  /* 0xffffdae000000947 */ /* 0x03efca000383ffff */
.L_x_556:
[----:B------:R-:W-:Y:S01]  /*d7a0*/  FMNMX.FTZ R3, R191, R167, !PT ;  /* 0x000000a7bf037209 */ /* 0x000fe20007810000 */
[----:B-1----:R-:W-:Y:S01]  /*d7b0*/  LDSM.16.MT88.4 R20, [R226+0x10000] ;  /* 0x01000000e214783b */ /* 0x002fe20000004200 */
[----:B------:R-:W-:Y:S02]  /*d7c0*/  UIADD3 UR13, UR13, 0x1, URZ ;  /* 0x000000010d0d7890 */ /* 0x000fe4000fffe03f */
        /* <DEDUP_REMOVED lines=30> */
[----:B------:R-:W-:Y:S01]  /*d9b0*/  FMNMX.FTZ R2, R166, R3, !PT ;  /* 0x00000003a6027209 */ /* 0x000fe20007810000 */
[----:B------:R-:W-:Y:S03]  /*d9c0*/  LDSM.16.MT88.4 R12, [R228+0x10000] ;  /* 0x01000000e40c783b */ /* 0x000fe60000004200 */
[----:B------:R-:W-:Y:S05]  /*d9d0*/  FMNMX.FTZ R7, R165, R2, !PT ;  /* 0x00000002a5077209 */ /* 0x000fea0007810000 */
        /* <DEDUP_REMOVED lines=38> */
[----:B------:R-:W-:Y:S02]  /*dc40*/  FMUL.FTZ R5, R2, R161 ;  /* 0x000000a102057220 */ /* 0x000fe40000410000 */
[----:B------:R-:W-:Y:S01]  /*dc50*/  FMUL.FTZ R6, R0, R162 ;  /* 0x000000a200067220 */ /* 0x000fe20000410000 */
[----:B------:R-:W-:Y:S01]  /*dc60*/  MUFU.EX2 R187, R187 ;  /* 0x000000bb00bb7308 */ /* 0x000fe20000000800 */
[C---:B------:R-:W-:Y:S02]  /*dc70*/  FMUL.FTZ R8, R2.reuse, R156 ;  /* 0x0000009c02087220 */ /* 0x040fe40000410000 */
[C---:B------:R-:W-:Y:S02]  /*dc80*/  FMUL.FTZ R9, R2.reuse, R157 ;  /* 0x0000009d02097220 */ /* 0x040fe40000410000 */
[C---:B------:R-:W-:Y:S01]  /*dc90*/  FMUL.FTZ R16, R2.reuse, R148 ;  /* 0x0000009402107220 */ /* 0x040fe20000410000 */
[----:B------:R-:W-:Y:S01]  /*dca0*/  LDSM.16.MT88.4 R156, [R225+0x12800] ;  /* 0x01280000e19c783b */ /* 0x000fe20000004200 */
[C---:B------:R-:W-:Y:S02]  /*dcb0*/  FMUL.FTZ R17, R2.reuse, R149 ;  /* 0x0000009502117220 */ /* 0x040fe40000410000 */
[C---:B------:R-:W-:Y:S01]  /*dcc0*/  FMUL.FTZ R24, R2.reuse, R140 ;  /* 0x0000008c02187220 */ /* 0x040fe20000410000 */
[----:B------:R-:W2:Y:S01]  /*dcd0*/  MUFU.EX2 R186, R186 ;  /* 0x000000ba00ba7308 */ /* 0x000ea20000000800 */
[----:B------:R-:W-:Y:S02]  /*dce0*/  FMUL.FTZ R25, R2, R141 ;  /* 0x0000008d02197220 */ /* 0x000fe40000410000 */
[----:B------:R-:W-:Y:S01]  /*dcf0*/  FMUL.FTZ R27, R0, R143 ;  /* 0x0000008f001b7220 */ /* 0x000fe20000410000 */
[----:B-1----:R-:W-:Y:S01]  /*dd00*/  F2FP.BF16.PACK_AB R160, R190, R191 ;  /* 0x000000bfbea0723e */ /* 0x002fe200000010ff */
[----:B------:R-:W-:Y:S01]  /*dd10*/  LDSM.16.MT88.4 R140, [R224+0x12000] ;  /* 0x01200000e08c783b */ /* 0x000fe20000004200 */
[C---:B------:R-:W-:Y:S02]  /*dd20*/  FMUL.FTZ R32, R2.reuse, R132 ;  /* 0x0000008402207220 */ /* 0x040fe40000410000 */
[----:B------:R-:W-:Y:S02]  /*dd30*/  FMUL.FTZ R33, R2, R133 ;  /* 0x0000008502217220 */ /* 0x000fe40000410000 */
[----:B------:R-:W-:Y:S01]  /*dd40*/  MUFU.EX2 R189, R189 ;  /* 0x000000bd00bd7308 */ /* 0x000fe20000000800 */
[C---:B------:R-:W-:Y:S02]  /*dd50*/  FMUL.FTZ R34, R0.reuse, R134 ;  /* 0x0000008600227220 */ /* 0x040fe40000410000 */
[----:B------:R-:W-:Y:S01]  /*dd60*/  LDSM.16.MT88.4 R148, [R224+0x10800] ;  /* 0x01080000e094783b */ /* 0x000fe20000004200 */
[----:B------:R-:W-:Y:S02]  /*dd70*/  FMUL.FTZ R35, R0, R135 ;  /* 0x0000008700237220 */ /* 0x000fe40000410000 */
[--C-:B------:R-:W-:Y:S02]  /*dd80*/  FFMA.FTZ R196, R177, c[0x0][0x23c], -R168.reuse ;  /* 0x00008f00b1c47a23 */ /* 0x100fe400000108a8 */
[--C-:B------:R-:W-:Y:S02]  /*dd90*/  FFMA.FTZ R200, R173, c[0x0][0x23c], -R169.reuse ;  /* 0x00008f00adc87a23 */ /* 0x100fe400000108a9 */
[----:B------:R-:W1:Y:S01]  /*dda0*/  MUFU.EX2 R188, R188 ;  /* 0x000000bc00bc7308 */ /* 0x000e620000000800 */
[----:B------:R-:W-:Y:S01]  /*ddb0*/  LDSM.16.MT88.4 R132, [R225+0x12000] ;  /* 0x01200000e184783b */ /* 0x000fe20000004200 */
[--C-:B------:R-:W-:Y:S01]  /*ddc0*/  FFMA.FTZ R204, R178, c[0x0][0x23c], -R169.reuse ;  /* 0x00008f00b2cc7a23 */ /* 0x100fe200000108a9 */
[----:B--2---:R-:W-:Y:S01]  /*ddd0*/  F2FP.BF16.PACK_AB R161, R186, R187 ;  /* 0x000000bbbaa1723e */ /* 0x004fe200000010ff */
[--C-:B------:R-:W-:Y:S02]  /*dde0*/  FFMA.FTZ R174, R174, c[0x0][0x23c], -R169.reuse ;  /* 0x00008f00aeae7a23 */ /* 0x100fe400000108a9 */
[--C-:B------:R-:W-:Y:S03]  /*ddf0*/  FFMA.FTZ R183, R183, c[0x0][0x23c], -R168.reuse ;  /* 0x00008f00b7b77a23 */ /* 0x100fe600000108a8 */
[----:B------:R-:W-:Y:S01]  /*de00*/  LDSM.16.MT88.4 R176, [R228+0x13800] ;  /* 0x01380000e4b0783b */ /* 0x000fe20000004200 */
[----:B------:R-:W-:Y:S01]  /*de10*/  MUFU.EX2 R185, R185 ;  /* 0x000000b900b97308 */ /* 0x000fe20000000800 */
[--C-:B------:R-:W-:Y:S02]  /*de20*/  FFMA.FTZ R181, R181, c[0x0][0x23c], -R168.reuse ;  /* 0x00008f00b5b57a23 */ /* 0x100fe400000108a8 */
[--C-:B------:R-:W-:Y:S02]  /*de30*/  FFMA.FTZ R182, R182, c[0x0][0x23c], -R169.reuse ;  /* 0x00008f00b6b67a23 */ /* 0x100fe400000108a9 */
[C---:B------:R-:W-:Y:S02]  /*de40*/  FMUL.FTZ R36, R2.reuse, R36 ;  /* 0x0000002402247220 */ /* 0x040fe40000410000 */
[----:B------:R-:W-:Y:S02]  /*de50*/  FMUL.FTZ R37, R2, R37 ;  /* 0x0000002502257220 */ /* 0x000fe40000410000 */
[C---:B------:R-:W-:Y:S01]  /*de60*/  FMUL.FTZ R38, R0.reuse, R38 ;  /* 0x0000002600267220 */ /* 0x040fe20000410000 */
[----:B------:R-:W2:Y:S01]  /*de70*/  MUFU.EX2 R184, R184 ;  /* 0x000000b800b87308 */ /* 0x000ea20000000800 */
[----:B------:R-:W-:Y:S02]  /*de80*/  FMUL.FTZ R39, R0, R39 ;  /* 0x0000002700277220 */ /* 0x000fe40000410000 */
[----:B------:R-:W-:Y:S01]  /*de90*/  FMUL.FTZ R40, R2, R40 ;  /* 0x0000002802287220 */ /* 0x000fe20000410000 */
        /* <DEDUP_REMOVED lines=12> */
[----:B------:R-:W-:Y:S01]  /*df60*/  FMUL.FTZ R50, R0, R50 ;  /* 0x0000003200327220 */ /* 0x000fe20000410000 */
[----:B--2---:R-:W-:Y:S01]  /*df70*/  F2FP.BF16.PACK_AB R163, R184, R185 ;  /* 0x000000b9b8a3723e */ /* 0x004fe200000010ff */
        /* <DEDUP_REMOVED lines=8> */
[----:B------:R1:W-:Y:S03]  /*e000*/  MUFU.EX2 R171, R182 ;  /* 0x000000b600ab7308 */ /* 0x0003e60000000800 */
[----:B------:R-:W-:Y:S02]  /*e010*/  FMUL.FTZ R13, R2, R153 ;  /* 0x00000099020d7220 */ /* 0x000fe40000410000 */
[C---:B------:R-:W-:Y:S02]  /*e020*/  FMUL.FTZ R55, R0.reuse, R55 ;  /* 0x0000003700377220 */ /* 0x040fe40000410000 */
[C---:B------:R-:W-:Y:S03]  /*e030*/  FMUL.FTZ R14, R0.reuse, R154 ;  /* 0x0000009a000e7220 */ /* 0x040fe60000410000 */
[----:B------:R-:W-:Y:S01]  /*e040*/  MUFU.EX2 R192, R192 ;  /* 0x000000c000c07308 */ /* 0x000fe20000000800 */
[----:B------:R-:W-:Y:S02]  /*e050*/  FMUL.FTZ R15, R0, R155 ;  /* 0x0000009b000f7220 */ /* 0x000fe40000410000 */
[----:B------:R-:W2:Y:S01]  /*e060*/  LDSM.16.MT88.4 R152, [R224+0x10000] ;  /* 0x01000000e098783b */ /* 0x000ea20000004200 */
[C---:B------:R-:W-:Y:S02]  /*e070*/  FMUL.FTZ R56, R2.reuse, R56 ;  /* 0x0000003802387220 */ /* 0x040fe40000410000 */
[----:B------:R-:W-:Y:S02]  /*e080*/  FMUL.FTZ R57, R2, R57 ;  /* 0x0000003902397220 */ /* 0x000fe40000410000 */
[C---:B------:R-:W-:Y:S02]  /*e090*/  HMMA.16816.F32.BF16 R12, R160.reuse, R20, R12 ;  /* 0x00000014a00c723c */ /* 0x040fe4000004180c */
[----:B------:R-:W-:Y:S01]  /*e0a0*/  MUFU.EX2 R196, R196 ;  /* 0x000000c400c47308 */ /* 0x000fe20000000800 */
[C---:B------:R-:W-:Y:S02]  /*e0b0*/  FMUL.FTZ R58, R0.reuse, R58 ;  /* 0x0000003a003a7220 */ /* 0x040fe40000410000 */
[----:B------:R-:W-:Y:S01]  /*e0c0*/  FMUL.FTZ R59, R0, R59 ;  /* 0x0000003b003b7220 */ /* 0x000fe20000410000 */
[----:B-1----:R-:W-:Y:S01]  /*e0d0*/  LDSM.16.MT88.4 R180, [R226+0x13800] ;  /* 0x01380000e2b4783b */ /* 0x002fe20000004200 */
        /* <DEDUP_REMOVED lines=9> */
[----:B------:R-:W-:Y:S01]  /*e170*/  MUFU.EX2 R204, R204 ;  /* 0x000000cc00cc7308 */ /* 0x000fe20000000800 */
[C---:B------:R-:W-:Y:S02]  /*e180*/  FMUL.FTZ R62, R0.reuse, R62 ;  /* 0x0000003e003e7220 */ /* 0x040fe40000410000 */
[C---:B------:R-:W-:Y:S03]  /*e190*/  HMMA.16816.F32.BF16 R20, R160.reuse, R28, R20 ;  /* 0x0000001ca014723c */ /* 0x040fe60000041814 */
[----:B------:R-:W-:Y:S02]  /*e1a0*/  FMUL.FTZ R63, R0, R63 ;  /* 0x0000003f003f7220 */ /* 0x000fe40000410000 */
[C---:B------:R-:W-:Y:S02]  /*e1b0*/  FMUL.FTZ R64, R2.reuse, R64 ;  /* 0x0000004002407220 */ /* 0x040fe40000410000 */
[C---:B------:R-:W-:Y:S01]  /*e1c0*/  FMUL.FTZ R28, R2.reuse, R136 ;  /* 0x00000088021c7220 */ /* 0x040fe20000410000 */
[C---:B------:R-:W-:Y:S04]  /*e1d0*/  HMMA.16816.F32.BF16 R24, R160.reuse, R30, R24 ;  /* 0x0000001ea018723c */ /* 0x040fe80000041818 */
[C---:B------:R-:W-:Y:S02]  /*e1e0*/  FMUL.FTZ R29, R2.reuse, R137 ;  /* 0x00000089021d7220 */ /* 0x040fe40000410000 */
[----:B------:R-:W-:Y:S02]  /*e1f0*/  FMUL.FTZ R65, R2, R65 ;  /* 0x0000004102417220 */ /* 0x000fe40000410000 */
[C---:B------:R-:W-:Y:S04]  /*e200*/  FMUL.FTZ R30, R0.reuse, R138 ;  /* 0x0000008a001e7220 */ /* 0x040fe80000410000 */
[C---:B------:R-:W-:Y:S02]  /*e210*/  FMUL.FTZ R31, R0.reuse, R139 ;  /* 0x0000008b001f7220 */ /* 0x040fe40000410000 */
[----:B------:R-:W3:Y:S01]  /*e220*/  LDSM.16.MT88.4 R136, [R226+0x12000] ;  /* 0x01200000e288783b */ /* 0x000ee20000004200 */
[C---:B------:R-:W-:Y:S02]  /*e230*/  FMUL.FTZ R66, R0.reuse, R66 ;  /* 0x0000004200427220 */ /* 0x040fe40000410000 */
[----:B------:R-:W-:Y:S02]  /*e240*/  FMUL.FTZ R67, R0, R67 ;  /* 0x0000004300437220 */ /* 0x000fe40000410000 */
[C---:B--2---:R-:W-:Y:S03]  /*e250*/  HMMA.16816.F32.BF16 R28, R160.reuse, R152, R28 ;  /* 0x00000098a01c723c */ /* 0x044fe6000004181c */
        /* <DEDUP_REMOVED lines=15> */
[C---:B---3--:R-:W-:Y:S03]  /*e350*/  HMMA.16816.F32.BF16 R44, R160.reuse, R136, R44 ;  /* 0x00000088a02c723c */ /* 0x048fe6000004182c */
        /* <DEDUP_REMOVED lines=74> */
[--C-:B------:R-:W-:Y:S03]  /*e800*/  FFMA.FTZ R199, R199, c[0x0][0x23c], -R168.reuse ;  /* 0x00008f00c7c77a23 */ /* 0x100fe600000108a8 */
[C---:B------:R-:W-:Y:S01]  /*e810*/  HMMA.16816.F32.BF16 R120, R160.reuse, R138, R120 ;  /* 0x0000008aa078723c */ /* 0x040fe20000041878 */
[----:B------:R-:W1:Y:S01]  /*e820*/  MUFU.EX2 R197, R197 ;  /* 0x000000c500c57308 */ /* 0x000e620000000800 */
[----:B------:R-:W4:Y:S01]  /*e830*/  LDSM.16.MT88.4 R136, [R226+0x10800] ;  /* 0x01080000e288783b */ /* 0x000f220000004200 */
[--C-:B------:R-:W-:Y:S02]  /*e840*/  FFMA.FTZ R201, R201, c[0x0][0x23c], -R169.reuse ;  /* 0x00008f00c9c97a23 */ /* 0x100fe400000108a9 */
[--C-:B------:R-:W-:Y:S02]  /*e850*/  FFMA.FTZ R202, R202, c[0x0][0x23c], -R168.reuse ;  /* 0x00008f00caca7a23 */ /* 0x100fe400000108a8 */
[--C-:B------:R-:W-:Y:S02]  /*e860*/  FFMA.FTZ R203, R203, c[0x0][0x23c], -R168.reuse ;  /* 0x00008f00cbcb7a23 */ /* 0x100fe400000108a8 */
[C---:B------:R-:W-:Y:S02]  /*e870*/  FMUL.FTZ R124, R2.reuse, R124 ;  /* 0x0000007c027c7220 */ /* 0x040fe40000410000 */
[----:B------:R-:W5:Y:S01]  /*e880*/  MUFU.EX2 R199, R199 ;  /* 0x000000c700c77308 */ /* 0x000f620000000800 */
[----:B------:R-:W-:Y:S02]  /*e890*/  FMUL.FTZ R125, R2, R125 ;  /* 0x0000007d027d7220 */ /* 0x000fe40000410000 */
[C---:B------:R-:W-:Y:S02]  /*e8a0*/  FMUL.FTZ R126, R0.reuse, R126 ;  /* 0x0000007e007e7220 */ /* 0x040fe40000410000 */
[----:B------:R-:W-:Y:S02]  /*e8b0*/  FMUL.FTZ R127, R0, R127 ;  /* 0x0000007f007f7220 */ /* 0x000fe40000410000 */
[C---:B------:R-:W-:Y:S02]  /*e8c0*/  FMUL.FTZ R128, R2.reuse, R128 ;  /* 0x0000008002807220 */ /* 0x040fe40000410000 */
[----:B------:R-:W-:Y:S01]  /*e8d0*/  FMUL.FTZ R129, R2, R129 ;  /* 0x0000008102817220 */ /* 0x000fe20000410000 */
[----:B------:R-:W3:Y:S01]  /*e8e0*/  MUFU.EX2 R201, R201 ;  /* 0x000000c900c97308 */ /* 0x000ee20000000800 */
[C---:B------:R-:W-:Y:S01]  /*e8f0*/  FMUL.FTZ R130, R0.reuse, R130 ;  /* 0x0000008200827220 */ /* 0x040fe20000410000 */
[C---:B--2---:R-:W-:Y:S03]  /*e900*/  HMMA.16816.F32.BF16 R124, R160.reuse, R132, R124 ;  /* 0x00000084a07c723c */ /* 0x044fe6000004187c */
[----:B------:R-:W-:Y:S02]  /*e910*/  FMUL.FTZ R131, R0, R131 ;  /* 0x0000008300837220 */ /* 0x000fe40000410000 */
[--C-:B------:R-:W-:Y:S02]  /*e920*/  FFMA.FTZ R206, R206, c[0x0][0x23c], -R169.reuse ;  /* 0x00008f00cece7a23 */ /* 0x100fe400000108a9 */
[----:B-1----:R-:W-:Y:S01]  /*e930*/  F2FP.BF16.PACK_AB R132, R197, R192 ;  /* 0x000000c0c584723e */ /* 0x002fe200000010ff */
[----:B------:R-:W-:Y:S01]  /*e940*/  MUFU.EX2 R202, R202 ;  /* 0x000000ca00ca7308 */ /* 0x000fe20000000800 */
[--C-:B------:R-:W-:Y:S01]  /*e950*/  FFMA.FTZ R207, R207, c[0x0][0x23c], -R168.reuse ;  /* 0x00008f00cfcf7a23 */ /* 0x100fe200000108a8 */
[----:B------:R-:W-:Y:S01]  /*e960*/  HMMA.16816.F32.BF16 R128, R160, R134, R128 ;  /* 0x00000086a080723c */ /* 0x000fe20000041880 */
[----:B------:R-:W-:Y:S02]  /*e970*/  LDSM.16.MT88.4 R160, [R224+0x12800] ;  /* 0x01280000e0a0783b */ /* 0x000fe40000004200 */
[----:B-----5:R-:W-:Y:S01]  /*e980*/  F2FP.BF16.PACK_AB R133, R199, R196 ;  /* 0x000000c4c785723e */ /* 0x020fe200000010ff */
[--C-:B------:R-:W-:Y:S02]  /*e990*/  FFMA.FTZ R205, R205, c[0x0][0x23c], -R168.reuse ;  /* 0x00008f00cdcd7a23 */ /* 0x100fe400000108a8 */
[--C-:B------:R-:W-:Y:S02]  /*e9a0*/  FFMA.FTZ R198, R198, c[0x0][0x23c], -R169.reuse ;  /* 0x00008f00c6c67a23 */ /* 0x100fe400000108a9 */
[----:B------:R-:W1:Y:S01]  /*e9b0*/  MUFU.EX2 R203, R203 ;  /* 0x000000cb00cb7308 */ /* 0x000e620000000800 */
[--C-:B------:R-:W-:Y:S03]  /*e9c0*/  FFMA.FTZ R194, R194, c[0x0][0x23c], -R169.reuse ;  /* 0x00008f00c2c27a23 */ /* 0x100fe600000108a9 */
[----:B---3--:R-:W-:Y:S01]  /*e9d0*/  F2FP.BF16.PACK_AB R134, R200, R201 ;  /* 0x000000c9c886723e */ /* 0x008fe200000010ff */
[--C-:B------:R-:W-:Y:S02]  /*e9e0*/  FFMA.FTZ R195, R195, c[0x0][0x23c], -R168.reuse ;  /* 0x00008f00c3c37a23 */ /* 0x100fe400000108a8 */
[--C-:B------:R-:W-:Y:S02]  /*e9f0*/  FFMA.FTZ R252, R252, c[0x0][0x23c], -R168.reuse ;  /* 0x00008f00fcfc7a23 */ /* 0x100fe400000108a8 */
[--C-:B------:R-:W-:Y:S01]  /*ea00*/  FFMA.FTZ R193, R193, c[0x0][0x23c], -R169.reuse ;  /* 0x00008f00c1c17a23 */ /* 0x100fe200000108a9 */
[----:B------:R-:W-:Y:S01]  /*ea10*/  MUFU.EX2 R206, R206 ;  /* 0x000000ce00ce7308 */ /* 0x000fe20000000800 */
[----:B------:R-:W-:Y:S02]  /*ea20*/  FFMA.FTZ R169, R250, c[0x0][0x23c], -R169 ;  /* 0x00008f00faa97a23 */ /* 0x000fe400000108a9 */
[--C-:B------:R-:W-:Y:S02]  /*ea30*/  FFMA.FTZ R166, R166, c[0x0][0x23c], -R168.reuse ;  /* 0x00008f00a6a67a23 */ /* 0x100fe400000108a8 */
[----:B------:R-:W-:Y:S02]  /*ea40*/  FFMA.FTZ R168, R165, c[0x0][0x23c], -R168 ;  /* 0x00008f00a5a87a23 */ /* 0x000fe400000108a8 */
[----:B------:R-:W-:Y:S02]  /*ea50*/  FFMA.FTZ R191, R2, R251, R191 ;  /* 0x000000fb02bf7223 */ /* 0x000fe400000100bf */
[----:B------:R-:W-:Y:S01]  /*ea60*/  FFMA.FTZ R187, R0, R249, R187 ;  /* 0x000000f900bb7223 */ /* 0x000fe200000100bb */
[----:B------:R-:W-:Y:S01]  /*ea70*/  MUFU.EX2 R207, R207 ;  /* 0x000000cf00cf7308 */ /* 0x000fe20000000800 */
[----:B------:R-:W-:Y:S02]  /*ea80*/  FADD.FTZ R190, R190, R191 ;  /* 0x000000bfbebe7221 */ /* 0x000fe40000010000 */
[----:B------:R-:W-:Y:S01]  /*ea90*/  FADD.FTZ R186, R186, R187 ;  /* 0x000000bbbaba7221 */ /* 0x000fe20000010000 */
[----:B-1----:R-:W-:Y:S06]  /*eaa0*/  F2FP.BF16.PACK_AB R135, R203, R202 ;  /* 0x000000cacb87723e */ /* 0x002fec00000010ff */
[----:B------:R-:W-:Y:S01]  /*eab0*/  MUFU.EX2 R205, R205 ;  /* 0x000000cd00cd7308 */ /* 0x000fe20000000800 */
[C---:B------:R-:W-:Y:S08]  /*eac0*/  HMMA.16816.F32.BF16 R4, R132.reuse, R140, R4 ;  /* 0x0000008c8404723c */ /* 0x040ff00000041804 */
[C---:B------:R-:W-:Y:S01]  /*ead0*/  HMMA.16816.F32.BF16 R8, R132.reuse, R142, R8 ;  /* 0x0000008e8408723c */ /* 0x040fe20000041808 */
[----:B------:R-:W1:Y:S01]  /*eae0*/  LDSM.16.MT88.4 R140, [R226+0x12800] ;  /* 0x01280000e28c783b */ /* 0x000e620000004200 */
[----:B------:R-:W-:Y:S06]  /*eaf0*/  MUFU.EX2 R198, R198 ;  /* 0x000000c600c67308 */ /* 0x000fec0000000800 */
[C---:B----4-:R-:W-:Y:S04]  /*eb00*/  HMMA.16816.F32.BF16 R12, R132.reuse, R136, R12 ;  /* 0x00000088840c723c */ /* 0x050fe8000004180c */
[----:B------:R-:W-:Y:S04]  /*eb10*/  MUFU.EX2 R194, R194 ;  /* 0x000000c200c27308 */ /* 0x000fe80000000800 */
[C---:B------:R-:W-:Y:S01]  /*eb20*/  HMMA.16816.F32.BF16 R16, R132.reuse, R138, R16 ;  /* 0x0000008a8410723c */ /* 0x040fe20000041810 */
[----:B------:R-:W2:Y:S05]  /*eb30*/  LDSM.16.MT88.4 R136, [R228+0x14800] ;  /* 0x01480000e488783b */ /* 0x000eaa0000004200 */
[----:B------:R-:W-:Y:S02]  /*eb40*/  MUFU.EX2 R195, R195 ;  /* 0x000000c300c37308 */ /* 0x000fe40000000800 */
[C---:B------:R-:W-:Y:S08]  /*eb50*/  HMMA.16816.F32.BF16 R20, R132.reuse, R144, R20 ;  /* 0x000000908414723c */ /* 0x040ff00000041814 */
[C---:B------:R-:W-:Y:S01]  /*eb60*/  HMMA.16816.F32.BF16 R24, R132.reuse, R146, R24 ;  /* 0x000000928418723c */ /* 0x040fe20000041818 */
[----:B------:R-:W3:Y:S01]  /*eb70*/  LDSM.16.MT88.4 R144, [R226+0x14800] ;  /* 0x01480000e290783b */ /* 0x000ee20000004200 */
[----:B------:R-:W4:Y:S06]  /*eb80*/  MUFU.EX2 R252, R252 ;  /* 0x000000fc00fc7308 */ /* 0x000f2c0000000800 */
[C---:B------:R-:W-:Y:S04]  /*eb90*/  HMMA.16816.F32.BF16 R28, R132.reuse, R148, R28 ;  /* 0x00000094841c723c */ /* 0x040fe8000004181c */
[----:B------:R-:W-:Y:S04]  /*eba0*/  MUFU.EX2 R193, R193 ;  /* 0x000000c100c17308 */ /* 0x000fe80000000800 */
[C---:B------:R-:W-:Y:S01]  /*ebb0*/  HMMA.16816.F32.BF16 R32, R132.reuse, R150, R32 ;  /* 0x000000968420723c */ /* 0x040fe20000041820 */
[----:B------:R-:W5:Y:S05]  /*ebc0*/  LDSM.16.MT88.4 R148, [R225+0x14800] ;  /* 0x01480000e194783b */ /* 0x000f6a0000004200 */
[----:B------:R4:W2:Y:S02]  /*ebd0*/  MUFU.EX2 R250, R169 ;  /* 0x000000a900fa7308 */ /* 0x0008a40000000800 */
[C---:B------:R-:W-:Y:S08]  /*ebe0*/  HMMA.16816.F32.BF16 R36, R132.reuse, R152, R36 ;  /* 0x000000988424723c */ /* 0x040ff00000041824 */
[C---:B------:R-:W-:Y:S01]  /*ebf0*/  HMMA.16816.F32.BF16 R40, R132.reuse, R154, R40 ;  /* 0x0000009a8428723c */ /* 0x040fe20000041828 */
[----:B------:R-:W-:Y:S01]  /*ec00*/  LDSM.16.MT88.4 R152, [R225+0x16800] ;  /* 0x01680000e198783b */ /* 0x000fe20000004200 */
[----:B------:R-:W-:Y:S06]  /*ec10*/  MUFU.EX2 R166, R166 ;  /* 0x000000a600a67308 */ /* 0x000fec0000000800 */
[C---:B-1----:R-:W-:Y:S04]  /*ec20*/  HMMA.16816.F32.BF16 R44, R132.reuse, R140, R44 ;  /* 0x0000008c842c723c */ /* 0x042fe8000004182c */
[----:B------:R1:W1:Y:S01]  /*ec30*/  MUFU.EX2 R165, R168 ;  /* 0x000000a800a57308 */ /* 0x0002620000000800 */
[----:B----4-:R-:W-:Y:S03]  /*ec40*/  F2FP.BF16.PACK_AB R169, R252, R195 ;  /* 0x000000c3fca9723e */ /* 0x010fe600000010ff */
[C---:B------:R-:W-:Y:S01]  /*ec50*/  HMMA.16816.F32.BF16 R48, R132.reuse, R142, R48 ;  /* 0x0000008e8430723c */ /* 0x040fe20000041830 */
[----:B------:R-:W4:Y:S07]  /*ec60*/  LDSM.16.MT88.4 R140, [R224+0x14800] ;  /* 0x01480000e08c783b */ /* 0x000f2e0000004200 */
[C---:B------:R-:W-:Y:S08]  /*ec70*/  HMMA.16816.F32.BF16 R52, R132.reuse, R156, R52 ;  /* 0x0000009c8434723c */ /* 0x040ff00000041834 */
[C---:B------:R-:W-:Y:S01]  /*ec80*/  HMMA.16816.F32.BF16 R56, R132.reuse, R158, R56 ;  /* 0x0000009e8438723c */ /* 0x040fe20000041838 */
[----:B------:R-:W-:Y:S03]  /*ec90*/  LDSM.16.MT88.4 R156, [R226+0x11000] ;  /* 0x01100000e29c783b */ /* 0x000fe60000004200 */
[----:B-1----:R-:W-:Y:S04]  /*eca0*/  F2FP.BF16.PACK_AB R168, R194, R198 ;  /* 0x000000c6c2a8723e */ /* 0x002fe800000010ff */
[C---:B------:R-:W-:Y:S08]  /*ecb0*/  HMMA.16816.F32.BF16 R60, R132.reuse, R160, R60 ;  /* 0x000000a0843c723c */ /* 0x040ff0000004183c */
[C---:B------:R-:W-:Y:S01]  /*ecc0*/  HMMA.16816.F32.BF16 R64, R132.reuse, R162, R64 ;  /* 0x000000a28440723c */ /* 0x040fe20000041840 */
[----:B------:R-:W-:Y:S07]  /*ecd0*/  LDSM.16.MT88.4 R160, [R228+0x15000] ;  /* 0x01500000e4a0783b */ /* 0x000fee0000004200 */
[C---:B--2---:R-:W-:Y:S08]  /*ece0*/  HMMA.16816.F32.BF16 R68, R132.reuse, R136, R68 ;  /* 0x000000888444723c */ /* 0x044ff00000041844 */
[C---:B------:R-:W-:Y:S01]  /*ecf0*/  HMMA.16816.F32.BF16 R72, R132.reuse, R138, R72 ;  /* 0x0000008a8448723c */ /* 0x040fe20000041848 */
[----:B------:R-:W1:Y:S07]  /*ed00*/  LDSM.16.MT88.4 R136, [R228+0x16800] ;  /* 0x01680000e488783b */ /* 0x000e6e0000004200 */
[C---:B---3--:R-:W-:Y:S08]  /*ed10*/  HMMA.16816.F32.BF16 R76, R132.reuse, R144, R76 ;  /* 0x00000090844c723c */ /* 0x048ff0000004184c */
        /* <DEDUP_REMOVED lines=16> */
[----:B------:R-:W-:Y:S07]  /*ee20*/  LDSM.16.MT88.4 R152, [R225+0x13000] ;  /* 0x01300000e198783b */ /* 0x000fee0000004200 */
[C---:B---3--:R-:W-:Y:S08]  /*ee30*/  HMMA.16816.F32.BF16 R124, R132.reuse, R148, R124 ;  /* 0x00000094847c723c */ /* 0x048ff0000004187c */
[----:B------:R-:W-:Y:S01]  /*ee40*/  HMMA.16816.F32.BF16 R128, R132, R150, R128 ;  /* 0x000000968480723c */ /* 0x000fe20000041880 */
[----:B------:R-:W-:Y:S06]  /*ee50*/  LDSM.16.MT88.4 R148, [R226+0x13000] ;  /* 0x01300000e294783b */ /* 0x000fec0000004200 */
[----:B------:R-:W-:Y:S02]  /*ee60*/  F2FP.BF16.PACK_AB R133, R170, R172 ;  /* 0x000000acaa85723e */ /* 0x000fe400000010ff */
[----:B------:R-:W-:Y:S03]  /*ee70*/  F2FP.BF16.PACK_AB R132, R167, R204 ;  /* 0x000000cca784723e */ /* 0x000fe600000010ff */
[----:B------:R-:W-:Y:S02]  /*ee80*/  F2FP.BF16.PACK_AB R134, R206, R171 ;  /* 0x000000abce86723e */ /* 0x000fe400000010ff */
[----:B------:R-:W-:Y:S07]  /*ee90*/  F2FP.BF16.PACK_AB R135, R205, R207 ;  /* 0x000000cfcd87723e */ /* 0x000fee00000010ff */
[C---:B----4-:R-:W-:Y:S08]  /*eea0*/  HMMA.16816.F32.BF16 R4, R132.reuse, R140, R4 ;  /* 0x0000008c8404723c */ /* 0x050ff00000041804 */
[C---:B------:R-:W-:Y:S01]  /*eeb0*/  HMMA.16816.F32.BF16 R8, R132.reuse, R142, R8 ;  /* 0x0000008e8408723c */ /* 0x040fe20000041808 */
[----:B------:R-:W3:Y:S07]  /*eec0*/  LDSM.16.MT88.4 R140, [R228+0x13000] ;  /* 0x01300000e48c783b */ /* 0x000eee0000004200 */
        /* <DEDUP_REMOVED lines=18> */
[C---:B----4-:R-:W-:Y:S08]  /*eff0*/  HMMA.16816.F32.BF16 R60, R132.reuse, R156, R60 ;  /* 0x0000009c843c723c */ /* 0x050ff0000004183c */
[C---:B------:R-:W-:Y:S01]  /*f000*/  HMMA.16816.F32.BF16 R64, R132.reuse, R158, R64 ;  /* 0x0000009e8440723c */ /* 0x040fe20000041840 */
[----:B------:R-:W-:Y:S07]  /*f010*/  LDSM.16.MT88.4 R156, [R228+0x11800] ;  /* 0x01180000e49c783b */ /* 0x000fee0000004200 */
        /* <DEDUP_REMOVED lines=11> */
[C---:B-----5:R-:W-:Y:S08]  /*f0d0*/  HMMA.16816.F32.BF16 R100, R132.reuse, R148, R100 ;  /* 0x000000948464723c */ /* 0x060ff00000041864 */
[C---:B------:R-:W-:Y:S01]  /*f0e0*/  HMMA.16816.F32.BF16 R104, R132.reuse, R150, R104 ;  /* 0x000000968468723c */ /* 0x040fe20000041868 */
[----:B------:R-:W3:Y:S07]  /*f0f0*/  LDSM.16.MT88.4 R148, [R226+0x11800] ;  /* 0x01180000e294783b */ /* 0x000eee0000004200 */
[C---:B-1----:R-:W-:Y:S07]  /*f100*/  HMMA.16816.F32.BF16 R108, R132.reuse, R136, R108 ;  /* 0x00000088846c723c */ /* 0x042fee000004186c */
[----:B------:R-:W-:Y:S01]  /*f110*/  MOV R137, R172 ;  /* 0x000000ac00897202 */ /* 0x000fe20000000f00 */
[C---:B------:R-:W-:Y:S01]  /*f120*/  HMMA.16816.F32.BF16 R112, R132.reuse, R138, R112 ;  /* 0x0000008a8470723c */ /* 0x040fe20000041870 */
[----:B------:R-:W1:Y:S07]  /*f130*/  LDSM.16.MT88.4 R172, [R224+0x11800] ;  /* 0x01180000e0ac783b */ /* 0x000e6e0000004200 */
[C---:B--2---:R-:W-:Y:S08]  /*f140*/  HMMA.16816.F32.BF16 R116, R132.reuse, R144, R116 ;  /* 0x000000908474723c */ /* 0x044ff00000041874 */
[C---:B------:R-:W-:Y:S08]  /*f150*/  HMMA.16816.F32.BF16 R120, R132.reuse, R146, R120 ;  /* 0x000000928478723c */ /* 0x040ff00000041878 */
[C---:B------:R-:W-:Y:S08]  /*f160*/  HMMA.16816.F32.BF16 R124, R132.reuse, R152, R124 ;  /* 0x00000098847c723c */ /* 0x040ff0000004187c */
[----:B------:R-:W-:Y:S07]  /*f170*/  HMMA.16816.F32.BF16 R128, R132, R154, R128 ;  /* 0x0000009a8480723c */ /* 0x000fee0000041880 */
[----:B------:R-:W-:Y:S02]  /*f180*/  MOV R134, R171 ;  /* 0x000000ab00867202 */ /* 0x000fe40000000f00 */
[----:B------:R-:W-:Y:S03]  /*f190*/  MOV R135, R170 ;  /* 0x000000aa00877202 */ /* 0x000fe60000000f00 */
[----:B------:R-:W-:Y:S02]  /*f1a0*/  F2FP.BF16.PACK_AB R170, R250, R193 ;  /* 0x000000c1faaa723e */ /* 0x000fe400000010ff */
[----:B------:R-:W-:Y:S07]  /*f1b0*/  F2FP.BF16.PACK_AB R171, R165, R166 ;  /* 0x000000a6a5ab723e */ /* 0x000fee00000010ff */
[C---:B------:R-:W-:Y:S01]  /*f1c0*/  HMMA.16816.F32.BF16 R160, R168.reuse, R156, R4 ;  /* 0x0000009ca8a0723c */ /* 0x040fe20000041804 */
[----:B------:R-:W2:Y:S07]  /*f1d0*/  LDSM.16.MT88.4 R4, [R225+0x13800] ;  /* 0x01380000e104783b */ /* 0x000eae0000004200 */
[C---:B------:R-:W-:Y:S01]  /*f1e0*/  HMMA.16816.F32.BF16 R156, R168.reuse, R158, R8 ;  /* 0x0000009ea89c723c */ /* 0x040fe20000041808 */
[----:B------:R-:W4:Y:S07]  /*f1f0*/  LDSM.16.MT88.4 R8, [R224+0x13800] ;  /* 0x01380000e008783b */ /* 0x000f2e0000004200 */
[C---:B---3--:R-:W-:Y:S07]  /*f200*/  HMMA.16816.F32.BF16 R152, R168.reuse, R148, R12 ;  /* 0x00000094a898723c */ /* 0x048fee000004180c */
[----:B------:R-:W-:Y:S01]  /*f210*/  MOV R15, R137 ;  /* 0x00000089000f7202 */ /* 0x000fe20000000f00 */
[C---:B------:R-:W-:Y:S01]  /*f220*/  HMMA.16816.F32.BF16 R148, R168.reuse, R150, R16 ;  /* 0x00000096a894723c */ /* 0x040fe20000041810 */
[----:B------:R-:W-:Y:S07]  /*f230*/  LDSM.16.MT88.4 R16, [R226+0x15800] ;  /* 0x01580000e210783b */ /* 0x000fee0000004200 */
[C---:B------:R-:W-:Y:S01]  /*f240*/  HMMA.16816.F32.BF16 R144, R168.reuse, R140, R20 ;  /* 0x0000008ca890723c */ /* 0x040fe20000041814 */
[----:B------:R-:W-:Y:S07]  /*f250*/  LDSM.16.MT88.4 R20, [R225+0x15800] ;  /* 0x01580000e114783b */ /* 0x000fee0000004200 */
[C---:B------:R-:W-:Y:S01]  /*f260*/  HMMA.16816.F32.BF16 R140, R168.reuse, R142, R24 ;  /* 0x0000008ea88c723c */ /* 0x040fe20000041818 */
[----:B------:R-:W-:Y:S07]  /*f270*/  LDSM.16.MT88.4 R24, [R224+0x15800] ;  /* 0x01580000e018783b */ /* 0x000fee0000004200 */
[C---:B-1----:R-:W-:Y:S01]  /*f280*/  HMMA.16816.F32.BF16 R136, R168.reuse, R172, R28 ;  /* 0x000000aca888723c */ /* 0x042fe2000004181c */
[----:B------:R-:W-:Y:S06]  /*f290*/  LDSM.16.MT88.4 R28, [R228+0x17800] ;  /* 0x01780000e41c783b */ /* 0x000fec0000004200 */
[----:B------:R-:W-:Y:S02]  /*f2a0*/  MOV R173, R134 ;  /* 0x0000008600ad7202 */ /* 0x000fe40000000f00 */
[----:B------:R-:W-:Y:S02]  /*f2b0*/  MOV R172, R135 ;  /* 0x0000008700ac7202 */ /* 0x000fe40000000f00 */
[C---:B------:R-:W-:Y:S01]  /*f2c0*/  HMMA.16816.F32.BF16 R132, R168.reuse, R174, R32 ;  /* 0x000000aea884723c */ /* 0x040fe20000041820 */
[----:B------:R-:W-:Y:S06]  /*f2d0*/  LDSM.16.MT88.4 R32, [R226+0x17800] ;  /* 0x01780000e220783b */ /* 0x000fec0000004200 */
[----:B------:R-:W-:Y:S01]  /*f2e0*/  MOV R175, R15 ;  /* 0x0000000f00af7202 */ /* 0x000fe20000000f00 */
[C---:B------:R-:W-:Y:S01]  /*f2f0*/  HMMA.16816.F32.BF16 R36, R168.reuse, R176, R36 ;  /* 0x000000b0a824723c */ /* 0x040fe20000041824 */
[----:B------:R-:W1:Y:S07]  /*f300*/  LDSM.16.MT88.4 R12, [R228+0x15800] ;  /* 0x01580000e40c783b */ /* 0x000e6e0000004200 */
[C---:B------:R-:W-:Y:S08]  /*f310*/  HMMA.16816.F32.BF16 R40, R168.reuse, R178, R40 ;  /* 0x000000b2a828723c */ /* 0x040ff00000041828 */
[C---:B------:R-:W-:Y:S08]  /*f320*/  HMMA.16816.F32.BF16 R44, R168.reuse, R180, R44 ;  /* 0x000000b4a82c723c */ /* 0x040ff0000004182c */
[C---:B------:R-:W-:Y:S08]  /*f330*/  HMMA.16816.F32.BF16 R48, R168.reuse, R182, R48 ;  /* 0x000000b6a830723c */ /* 0x040ff00000041830 */
[C---:B--2---:R-:W-:Y:S08]  /*f340*/  HMMA.16816.F32.BF16 R52, R168.reuse, R4, R52 ;  /* 0x00000004a834723c */ /* 0x044ff00000041834 */
[C---:B------:R-:W-:Y:S01]  /*f350*/  HMMA.16816.F32.BF16 R56, R168.reuse, R6, R56 ;  /* 0x00000006a838723c */ /* 0x040fe20000041838 */
[----:B------:R-:W2:Y:S07]  /*f360*/  LDSM.16.MT88.4 R4, [R225+0x17800] ;  /* 0x01780000e104783b */ /* 0x000eae0000004200 */
[C---:B----4-:R-:W-:Y:S08]  /*f370*/  HMMA.16816.F32.BF16 R60, R168.reuse, R8, R60 ;  /* 0x00000008a83c723c */ /* 0x050ff0000004183c */
[C---:B------:R-:W-:Y:S01]  /*f380*/  HMMA.16816.F32.BF16 R64, R168.reuse, R10, R64 ;  /* 0x0000000aa840723c */ /* 0x040fe20000041840 */
[----:B------:R-:W3:Y:S07]  /*f390*/  LDSM.16.MT88.4 R8, [R224+0x17800] ;  /* 0x01780000e008783b */ /* 0x000eee0000004200 */
[C---:B-1----:R-:W-:Y:S07]  /*f3a0*/  HMMA.16816.F32.BF16 R68, R168.reuse, R12, R68 ;  /* 0x0000000ca844723c */ /* 0x042fee0000041844 */
[----:B------:R-:W-:Y:S01]  /*f3b0*/  FADD.FTZ R13, R189, R190 ;  /* 0x000000bebd0d7221 */ /* 0x000fe20000010000 */
[C---:B------:R-:W-:Y:S04]  /*f3c0*/  HMMA.16816.F32.BF16 R72, R168.reuse, R14, R72 ;  /* 0x0000000ea848723c */ /* 0x040fe80000041848 */
[----:B------:R-:W-:Y:S03]  /*f3d0*/  FADD.FTZ R13, R188, R13 ;  /* 0x0000000dbc0d7221 */ /* 0x000fe60000010000 */
        /* <DEDUP_REMOVED lines=17> */
[C---:B------:R-:W-:Y:S08]  /*f4f0*/  HMMA.16816.F32.BF16 R104, R168.reuse, R30, R104 ;  /* 0x0000001ea868723c */ /* 0x040ff00000041868 */
[C---:B------:R-:W-:Y:S08]  /*f500*/  HMMA.16816.F32.BF16 R108, R168.reuse, R32, R108 ;  /* 0x00000020a86c723c */ /* 0x040ff0000004186c */
[C---:B------:R-:W-:Y:S08]  /*f510*/  HMMA.16816.F32.BF16 R112, R168.reuse, R34, R112 ;  /* 0x00000022a870723c */ /* 0x040ff00000041870 */
[C---:B--2---:R-:W-:Y:S07]  /*f520*/  HMMA.16816.F32.BF16 R116, R168.reuse, R4, R116 ;  /* 0x00000004a874723c */ /* 0x044fee0000041874 */
[----:B------:R-:W-:Y:S01]  /*f530*/  FADD.FTZ R5, R201, R0 ;  /* 0x00000000c9057221 */ /* 0x000fe20000010000 */
[C---:B------:R-:W-:Y:S04]  /*f540*/  HMMA.16816.F32.BF16 R120, R168.reuse, R6, R120 ;  /* 0x00000006a878723c */ /* 0x040fe80000041878 */
[----:B------:R-:W-:Y:S04]  /*f550*/  FADD.FTZ R5, R200, R5 ;  /* 0x00000005c8057221 */ /* 0x000fe80000010000 */
[----:B------:R-:W-:Y:S01]  /*f560*/  FADD.FTZ R0, R204, R5 ;  /* 0x00000005cc007221 */ /* 0x000fe20000010000 */
[C---:B---3--:R-:W-:Y:S03]  /*f570*/  HMMA.16816.F32.BF16 R124, R168.reuse, R8, R124 ;  /* 0x00000008a87c723c */ /* 0x048fe6000004187c */
[----:B------:R-:W-:Y:S01]  /*f580*/  FADD.FTZ R0, R167, R0 ;  /* 0x00000000a7007221 */ /* 0x000fe20000010000 */
[----:B------:R-:W-:Y:S03]  /*f590*/  MOV R167, R164 ;  /* 0x000000a400a77202 */ /* 0x000fe60000000f00 */
[----:B------:R-:W-:Y:S01]  /*f5a0*/  FADD.FTZ R5, R173, R0 ;  /* 0x00000000ad057221 */ /* 0x000fe20000010000 */
[----:B------:R-:W-:Y:S04]  /*f5b0*/  HMMA.16816.F32.BF16 R128, R168, R10, R128 ;  /* 0x0000000aa880723c */ /* 0x000fe80000041880 */
[----:B------:R-:W-:Y:S02]  /*f5c0*/  FADD.FTZ R0, R207, R2 ;  /* 0x00000002cf007221 */ /* 0x000fe40000010000 */
[----:B------:R-:W-:Y:S02]  /*f5d0*/  FADD.FTZ R5, R206, R5 ;  /* 0x00000005ce057221 */ /* 0x000fe40000010000 */
[----:B------:R-:W-:Y:S04]  /*f5e0*/  FADD.FTZ R0, R205, R0 ;  /* 0x00000000cd007221 */ /* 0x000fe80000010000 */
[----:B------:R-:W-:Y:S02]  /*f5f0*/  FADD.FTZ R5, R198, R5 ;  /* 0x00000005c6057221 */ /* 0x000fe40000010000 */
[----:B------:R-:W-:Y:S01]  /*f600*/  FADD.FTZ R195, R195, R0 ;  /* 0x00000000c3c37221 */ /* 0x000fe20000010000 */
[----:B------:R-:W-:Y:S01]  /*f610*/  MOV R0, R3 ;  /* 0x0000000300007202 */ /* 0x000fe20000000f00 */
[----:B------:R-:W-:Y:S02]  /*f620*/  FADD.FTZ R194, R194, R5 ;  /* 0x00000005c2c27221 */ /* 0x000fe40000010000 */
[----:B------:R-:W-:Y:S02]  /*f630*/  FADD.FTZ R195, R252, R195 ;  /* 0x000000c3fcc37221 */ /* 0x000fe40000010000 */
[----:B------:R-:W-:Y:S02]  /*f640*/  FADD.FTZ R193, R193, R194 ;  /* 0x000000c2c1c17221 */ /* 0x000fe40000010000 */
[----:B------:R-:W-:Y:S02]  /*f650*/  FADD.FTZ R166, R166, R195 ;  /* 0x000000c3a6a67221 */ /* 0x000fe40000010000 */
[----:B------:R-:W-:Y:S02]  /*f660*/  FADD.FTZ R251, R250, R193 ;  /* 0x000000c1fafb7221 */ /* 0x000fe40000010000 */
[----:B------:R-:W-:Y:S01]  /*f670*/  FADD.FTZ R249, R165, R166 ;  /* 0x000000a6a5f97221 */ /* 0x000fe20000010000 */
[----:B------:R-:W-:-:S05]  /*f680*/  @P0 BRA `(.L_x_555) ;  /* 0xffffc2a000000947 */ /* 0x000fca000383ffff */
.L_x_554:
        /* <DEDUP_REMOVED lines=56> */
[----:B------:R-:W1:Y:S01]  /*fa10*/  @P4 MUFU.LG2 R2, R2 ;  /* 0x0000000200024308 */ /* 0x000e620000000c00 */
[C---:B------:R-:W-:Y:S01]  /*fa20*/  FMUL.FTZ R161, R4.reuse, R161 ;  /* 0x000000a104a17220 */ /* 0x040fe20000410000 */
[----:B------:R-:W-:Y:S01]  /*fa30*/  USHF.R.S32.HI UR6, URZ, 0x1f, UR13 ;  /* 0x0000001f3f067899 */ /* 0x000fe2000801140d */
[C---:B------:R-:W-:Y:S01]  /*fa40*/  FMUL.FTZ R156, R4.reuse, R156 ;  /* 0x0000009c049c7220 */ /* 0x040fe20000410000 */
[----:B------:R-:W-:Y:S01]  /*fa50*/  UIADD3 UR5, UP2, UP1, UR5, UR24, UR13 ;  /* 0x0000001805057290 */ /* 0x000fe2000f95e00d */
[C---:B------:R-:W-:Y:S01]  /*fa60*/  FMUL.FTZ R157, R4.reuse, R157 ;  /* 0x0000009d049d7220 */ /* 0x040fe20000410000 */
[----:B------:R-:W-:Y:S01]  /*fa70*/  F2FP.BF16.PACK_AB R160, R161, R160 ;  /* 0x000000a0a1a0723e */ /* 0x000fe200000010ff */
[C---:B------:R-:W-:Y:S01]  /*fa80*/  FMUL.FTZ R152, R4.reuse, R152 ;  /* 0x0000009804987220 */ /* 0x040fe20000410000 */
[----:B------:R-:W3:Y:S01]  /*fa90*/  @P3 MUFU.LG2 R0, R0 ;  /* 0x0000000000003308 */ /* 0x000ee20000000c00 */
        /* <DEDUP_REMOVED lines=91> */
[----:B------:R-:W4:Y:S01]  /*10050*/  S2R R4, SR_TID.X ;  /* 0x0000000000047919 */ /* 0x000f220000002100 */
        /* <DEDUP_REMOVED lines=17> */
[----:B----4-:R-:W-:Y:S01]  /*10170*/  SHF.R.S32.HI R7, RZ, 0x1f, R4 ;  /* 0x0000001fff077819 */ /* 0x010fe20000011404 */
[----:B------:R-:W-:Y:S01]  /*10180*/  FMUL.FTZ R139, R5, R139 ;  /* 0x0000008b058b7220 */ /* 0x000fe20000410000 */
[----:B------:R-:W-:Y:S01]  /*10190*/  F2FP.BF16.PACK_AB R146, R147, R146 ;  /* 0x000000929392723e */ /* 0x000fe200000010ff */
[----:B------:R-:W-:Y:S01]  /*101a0*/  FMUL.FTZ R138, R5, R138 ;  /* 0x0000008a058a7220 */ /* 0x000fe20000410000 */
[----:B------:R-:W-:Y:S01]  /*101b0*/  LEA.HI R6, R7, R4, RZ, 0x2 ;  /* 0x0000000407067211 */ /* 0x000fe200078f10ff */
[----:B------:R-:W-:Y:S01]  /*101c0*/  FMUL.FTZ R135, R5, R135 ;  /* 0x0000008705877220 */ /* 0x000fe20000410000 */
[----:B------:R-:W-:Y:S01]  /*101d0*/  F2FP.BF16.PACK_AB R142, R143, R142 ;  /* 0x0000008e8f8e723e */ /* 0x000fe200000010ff */
        /* <DEDUP_REMOVED lines=16> */
[C---:B------:R-:W-:Y:S01]  /*102e0*/  FMUL.FTZ R50, R5.reuse, R50 ;  /* 0x0000003205327220 */ /* 0x040fe20000410000 */
[----:B------:R-:W-:Y:S01]  /*102f0*/  LOP3.LUT R9, R6, 0x3ffffffc, RZ, 0xc0, !PT ;  /* 0x3ffffffc06097812 */ /* 0x000fe200078ec0ff */
[C---:B------:R-:W-:Y:S01]  /*10300*/  FMUL.FTZ R55, R5.reuse, R55 ;  /* 0x0000003705377220 */ /* 0x040fe20000410000 */
[----:B------:R-:W-:Y:S01]  /*10310*/  SHF.L.U32 R10, R8, 0x6, RZ ;  /* 0x00000006080a7819 */ /* 0x000fe200000006ff */
[----:B------:R-:W-:Y:S01]  /*10320*/  FMUL.FTZ R54, R5, R54 ;  /* 0x0000003605367220 */ /* 0x000fe20000410000 */
[----:B------:R-:W-:Y:S01]  /*10330*/  IADD3 R9, -R9, R4, RZ ;  /* 0x0000000409097210 */ /* 0x000fe20007ffe1ff */
[C---:B------:R-:W-:Y:S01]  /*10340*/  FMUL.FTZ R59, R5.reuse, R59 ;  /* 0x0000003b053b7220 */ /* 0x040fe20000410000 */
[----:B------:R-:W-:Y:S01]  /*10350*/  LOP3.LUT R10, R10, 0x1c0, RZ, 0xc0, !PT ;  /* 0x000001c00a0a7812 */ /* 0x000fe200078ec0ff */
[C---:B------:R-:W-:Y:S01]  /*10360*/  FMUL.FTZ R58, R5.reuse, R58 ;  /* 0x0000003a053a7220 */ /* 0x040fe20000410000 */
[----:B------:R-:W-:Y:S01]  /*10370*/  LOP3.LUT R11, R8, 0x1, RZ, 0xc0, !PT ;  /* 0x00000001080b7812 */ /* 0x000fe200078ec0ff */
[C---:B------:R-:W-:Y:S01]  /*10380*/  FMUL.FTZ R63, R5.reuse, R63 ;  /* 0x0000003f053f7220 */ /* 0x040fe20000410000 */
[----:B------:R-:W-:Y:S01]  /*10390*/  LEA.HI R10, R10, R10, RZ, 0x1d ;  /* 0x0000000a0a0a7211 */ /* 0x000fe200078fe8ff */
[----:B------:R-:W-:Y:S01]  /*103a0*/  FMUL.FTZ R62, R5, R62 ;  /* 0x0000003e053e7220 */ /* 0x000fe20000410000 */
[----:B------:R-:W-:Y:S01]  /*103b0*/  ISETP.NE.U32.AND P0, PT, R11, 0x1, PT ;  /* 0x000000010b00780c */ /* 0x000fe20003f05070 */
[----:B------:R-:W-:Y:S01]  /*103c0*/  FMUL.FTZ R67, R5, R67 ;  /* 0x0000004305437220 */ /* 0x000fe20000410000 */
[----:B------:R-:W-:Y:S01]  /*103d0*/  F2FP.BF16.PACK_AB R42, R43, R42 ;  /* 0x0000002a2b2a723e */ /* 0x000fe200000010ff */
[C---:B------:R-:W-:Y:S01]  /*103e0*/  FMUL.FTZ R66, R5.reuse, R66 ;  /* 0x0000004205427220 */ /* 0x040fe20000410000 */
[----:B------:R-:W-:Y:S01]  /*103f0*/  R2P PR, R8, 0x6 ;  /* 0x0000000608007804 */ /* 0x000fe20000000000 */
        /* <DEDUP_REMOVED lines=54> */
[----:B------:R-:W-:Y:S01]  /*10760*/  LEA.HI R5, R7, R4, RZ, 0x5 ;  /* 0x0000000407057211 */ /* 0x000fe200078f28ff */
[----:B-1----:R-:W-:Y:S01]  /*10770*/  @P4 FMUL.FTZ R77, R2, 0.69314718246459960938 ;  /* 0x3f317218024d4820 */ /* 0x002fe20000410000 */
[----:B------:R-:W-:Y:S01]  /*10780*/  F2FP.BF16.PACK_AB R126, R127, R126 ;  /* 0x0000007e7f7e723e */ /* 0x000fe200000010ff */
[----:B---3--:R-:W-:Y:S01]  /*10790*/  @P3 FMUL.FTZ R0, R0, 0.69314718246459960938 ;  /* 0x3f31721800003820 */ /* 0x008fe20000410000 */
[----:B------:R-:W-:-:S02]  /*107a0*/  SHF.R.S32.HI R6, RZ, 0x5, R5 ;  /* 0x00000005ff067819 */ /* 0x000fc40000011405 */
[----:B------:R-:W-:Y:S02]  /*107b0*/  F2FP.BF16.PACK_AB R130, R131, R130 ;  /* 0x000000828382723e */ /* 0x000fe400000010ff */
[----:B------:R-:W-:Y:S02]  /*107c0*/  LEA R9, R6, R9, 0x9 ;  /* 0x0000000906097211 */ /* 0x000fe400078e48ff */
[----:B------:R-:W-:Y:S02]  /*107d0*/  SHF.R.S32.HI R75, RZ, 0x1f, R6 ;  /* 0x0000001fff4b7819 */ /* 0x000fe40000011406 */
[----:B------:R-:W-:Y:S02]  /*107e0*/  LEA R9, R9, R10, 0x1 ;  /* 0x0000000a09097211 */ /* 0x000fe400078e08ff */
[----:B------:R-:W-:Y:S02]  /*107f0*/  MOV R10, 0x40 ;  /* 0x00000040000a7802 */ /* 0x000fe40000000f00 */
[----:B------:R-:W-:-:S02]  /*10800*/  SHF.L.U32 R9, R9, 0x1, RZ ;  /* 0x0000000109097819 */ /* 0x000fc400000006ff */
[----:B------:R-:W-:Y:S02]  /*10810*/  SEL R10, R10, 0xffffffc0, !P2 ;  /* 0xffffffc00a0a7807 */ /* 0x000fe40005000000 */
        /* <DEDUP_REMOVED lines=12> */
[----:B------:R-:W-:Y:S01]  /*108e0*/  LEA.HI R75, R75, R6, RZ, 0x2 ;  /* 0x000000064b4b7211 */ /* 0x000fe200078f10ff */
[----:B------:R-:W-:Y:S03]  /*108f0*/  STS [R13], R152 ;  /* 0x000000980d007388 */ /* 0x000fe60000000800 */
[----:B------:R-:W-:Y:S01]  /*10900*/  LOP3.LUT R75, R75, 0xffffffc, RZ, 0xc0, !PT ;  /* 0x0ffffffc4b4b7812 */ /* 0x000fe200078ec0ff */
[----:B------:R-:W-:Y:S03]  /*10910*/  STS [R13+0x400], R154 ;  /* 0x0004009a0d007388 */ /* 0x000fe60000000800 */
[----:B------:R-:W-:Y:S01]  /*10920*/  IADD3 R6, R6, -R75, RZ ;  /* 0x8000004b06067210 */ /* 0x000fe20007ffe0ff */
[----:B------:R-:W-:Y:S01]  /*10930*/  STS [R15], R148 ;  /* 0x000000940f007388 */ /* 0x000fe20000000800 */
[----:B------:R-:W-:Y:S01]  /*10940*/  MOV R75, 0x7f800000 ;  /* 0x7f800000004b7802 */ /* 0x000fe20000000f00 */
[----:B------:R-:W-:-:S02]  /*10950*/  @P3 FFMA.FTZ R75, R3, c[0x0][0x238], R0 ;  /* 0x00008e00034b3a23 */ /* 0x000fc40000010000 */
        /* <DEDUP_REMOVED lines=49> */
[----:B-1----:R-:W-:-:S03]  /*10c70*/  LOP3.LUT R9, R5, 0xffffffe0, RZ, 0xc0, !PT ;  /* 0xffffffe005097812 */ /* 0x002fc600078ec0ff */
[----:B------:R2:W-:Y:S01]  /*10c80*/  STS [R17+0x6000], R116 ;  /* 0x0060007411007388 */ /* 0x0005e20000000800 */
[----:B------:R-:W-:-:S03]  /*10c90*/  IADD3 R74, -R9, R4, RZ ;  /* 0x00000004094a7210 */ /* 0x000fc60007ffe1ff */
[----:B------:R2:W-:Y:S01]  /*10ca0*/  STS [R17+0x6400], R118 ;  /* 0x0064007611007388 */ /* 0x0005e20000000800 */
[----:B------:R-:W-:-:S03]  /*10cb0*/  LOP3.LUT P0, RZ, R74, 0x3, RZ, 0xc0, !PT ;  /* 0x000000034aff7812 */ /* 0x000fc6000780c0ff */
[----:B------:R2:W-:Y:S04]  /*10cc0*/  STS [R19+0x6000], R120 ;  /* 0x0060007813007388 */ /* 0x0005e80000000800 */
[----:B------:R2:W-:Y:S04]  /*10cd0*/  STS [R19+0x6400], R122 ;  /* 0x0064007a13007388 */ /* 0x0005e80000000800 */
[----:B------:R2:W-:Y:S04]  /*10ce0*/  STS [R21+0x6000], R124 ;  /* 0x0060007c15007388 */ /* 0x0005e80000000800 */
[----:B------:R2:W-:Y:S04]  /*10cf0*/  STS [R21+0x6400], R126 ;  /* 0x0064007e15007388 */ /* 0x0005e80000000800 */
[----:B------:R2:W-:Y:S04]  /*10d00*/  STS [R23+0x6000], R128 ;  /* 0x0060008017007388 */ /* 0x0005e80000000800 */
[----:B------:R2:W-:Y:S04]  /*10d10*/  STS [R23+0x6400], R130 ;  /* 0x0064008217007388 */ /* 0x0005e80000000800 */
[----:B------:R-:W-:Y:S06]  /*10d20*/  BAR.SYNC.DEFER_BLOCKING 0x0 ;  /* 0x0000000000007b1d */ /* 0x000fec0000010000 */
[----:B------:R-:W1:Y:S04]  /*10d30*/  S2R R72, SR_TID.X ;  /* 0x0000000000487919 */ /* 0x000e680000002100 */
        /* <DEDUP_REMOVED lines=10> */
[----:B------:R-:W-:-:S03]  /*10de0*/  SHF.R.S32.HI R74, RZ, 0x1f, R5 ;  /* 0x0000001fff4a7819 */ /* 0x000fc60000011405 */
[----:B------:R2:W1:Y:S01]  /*10df0*/  LDS.128 R40, [R235+0x3000] ;  /* 0x00300000eb287984 */ /* 0x0004620000000c00 */
[----:B------:R-:W-:-:S03]  /*10e00*/  LEA.HI R5, R74, R5, RZ, 0x2 ;  /* 0x000000054a057211 */ /* 0x000fc600078f10ff */
[----:B------:R2:W1:Y:S01]  /*10e10*/  LDS.128 R36, [R235+0x3800] ;  /* 0x00380000eb247984 */ /* 0x0004620000000c00 */
[----:B------:R-:W-:Y:S01]  /*10e20*/  MOV R74, 0x7f800000 ;  /* 0x7f800000004a7802 */ /* 0x000fe20000000f00 */
[----:B------:R-:W-:Y:S01]  /*10e30*/  @P4 FFMA.FTZ R74, R164, c[0x0][0x238], R77 ;  /* 0x00008e00a44a4a23 */ /* 0x000fe2000001004d */
[----:B------:R-:W-:Y:S01]  /*10e40*/  SHF.R.S32.HI R5, RZ, 0x2, R5 ;  /* 0x00000002ff057819 */ /* 0x000fe20000011405 */
[----:B------:R2:W1:Y:S03]  /*10e50*/  LDS.128 R32, [R235+0x4000] ;  /* 0x00400000eb207984 */ /* 0x0004660000000c00 */
[----:B------:R-:W-:Y:S01]  /*10e60*/  LEA R5, R6, R5, 0x4 ;  /* 0x0000000506057211 */ /* 0x000fe200078e20ff */
        /* <DEDUP_REMOVED lines=24> */
.L_x_559:
[----:B---34-:R-:W-:Y:S05]  /*10ff0*/  BSYNC B0 ;  /* 0x0000000000007941 */ /* 0x018fea0003800000 */
.L_x_558:
        /* <DEDUP_REMOVED lines=36> */
.L_x_561:
[----:B------:R-:W-:Y:S05]  /*11240*/  BSYNC B0 ;  /* 0x0000000000007941 */ /* 0x000fea0003800000 */
.L_x_560:
[----:B------:R-:W-:Y:S01]  /*11250*/  LEA.HI.SX32 R0, R4, 0x10, 0x1d ;  /* 0x0000001004007811 */ /* 0x000fe200078feaff */
[----:B------:R-:W-:Y:S03]  /*11260*/  BSSY B0, `(.L_x_562) ;  /* 0x0000015000007945 */ /* 0x000fe60003800000 */
[----:B------:R-:W-:-:S13]  /*11270*/  ISETP.GE.AND P0, PT, R0, UR9, PT ;  /* 0x0000000900007c0c */ /* 0x000fda000bf06270 */
[----:B------:R-:W-:Y:S05]  /*11280*/  @P0 BRA `(.L_x_563) ;  /* 0x0000012000000947 */ /* 0x000fea0003800000 */
[----:B------:R-:W-:Y:S01]  /*11290*/  IADD3 R2, P0, R72, 0x10, RZ ;  /* 0x0000001048027810 */ /* 0x000fe20007f1e0ff */
[----:B-1-3--:R-:W-:Y:S01]  /*112a0*/  IMAD.MOV.U32 R16, RZ, RZ, R6 ;  /* 0x000000ffff107224 */ /* 0x00afe200078e0006 */
[----:B------:R-:W-:Y:S01]  /*112b0*/  ISETP.GE.AND P3, PT, R244, c[0x0][0x220], PT ;  /* 0x00008800f4007a0c */ /* 0x000fe20003f66270 */
[----:B--2---:R-:W-:Y:S01]  /*112c0*/  IMAD.MOV.U32 R17, RZ, RZ, R75 ;  /* 0x000000ffff117224 */ /* 0x004fe200078e004b */
        /* <DEDUP_REMOVED lines=14> */
.L_x_563:
[----:B------:R-:W-:Y:S05]  /*113b0*/  BSYNC B0 ;  /* 0x0000000000007941 */ /* 0x000fea0003800000 */
.L_x_562:
[----:B------:R-:W-:Y:S01]  /*113c0*/  LEA.HI.SX32 R0, R4, 0x20, 0x1d ;  /* 0x0000002004007811 */ /* 0x000fe200078feaff */
[----:B------:R-:W-:Y:S03]  /*113d0*/  BSSY B0, `(.L_x_564) ;  /* 0x0000015000007945 */ /* 0x000fe60003800000 */
[----:B------:R-:W-:-:S13]  /*113e0*/  ISETP.GE.AND P0, PT, R0, UR9, PT ;  /* 0x0000000900007c0c */ /* 0x000fda000bf06270 */
[----:B------:R-:W-:Y:S05]  /*113f0*/  @P0 BRA `(.L_x_565) ;  /* 0x0000012000000947 */ /* 0x000fea0003800000 */
[----:B-1----:R-:W-:Y:S01]  /*11400*/  IADD3 R2, P0, R72, 0x20, RZ ;  /* 0x0000002048027810 */ /* 0x002fe20007f1e0ff */
[----:B------:R-:W-:Y:S01]  /*11410*/  IMAD.MOV.U32 R12, RZ, RZ, R6 ;  /* 0x000000ffff0c7224 */ /* 0x000fe200078e0006 */
        /* <DEDUP_REMOVED lines=16> */
.L_x_565:
[----:B------:R-:W-:Y:S05]  /*11520*/  BSYNC B0 ;  /* 0x0000000000007941 */ /* 0x000fea0003800000 */
.L_x_564:
        /* <DEDUP_REMOVED lines=23> */
.L_x_519:
        /* <DEDUP_REMOVED lines=80> */
.L_x_567:
[----:B------:R-:W-:Y:S05]  /*11ba0*/  BSYNC B0 ;  /* 0x0000000000007941 */ /* 0x000fea0003800000 */
.L_x_566:
        /* <DEDUP_REMOVED lines=22> */
.L_x_569:
[----:B------:R-:W-:Y:S05]  /*11d10*/  BSYNC B0 ;  /* 0x0000000000007941 */ /* 0x000fea0003800000 */
.L_x_568:
        /* <DEDUP_REMOVED lines=22> */
.L_x_571:
[----:B------:R-:W-:Y:S05]  /*11e80*/  BSYNC B0 ;  /* 0x0000000000007941 */ /* 0x000fea0003800000 */
.L_x_570:
        /* <DEDUP_REMOVED lines=21> */
.L_x_573:
[----:B------:R-:W-:Y:S05]  /*11fe0*/  BSYNC B0 ;  /* 0x0000000000007941 */ /* 0x000fea0003800000 */
.L_x_572:
        /* <DEDUP_REMOVED lines=35> */
.L_x_574:
        /* <DEDUP_REMOVED lines=14> */
.L_x_1082:


//--------------------- .text._ZN5flash16flash_fwd_kernelI23Flash_fwd_kernel_traitsILi256ELi64ELi64ELi4ELb0ELb0EN7cutlass10bfloat16_tE19Flash_kernel_traitsILi256ELi64ELi64ELi4ES3_EELb1ELb1ELb0ELb1ELb0ELb0ELb0ELb1EEEvNS_16Flash_fwd_paramsE --------------------------
	.section	.text._ZN5flash16flash_fwd_kernelI23Flash_fwd_kernel_traitsILi256ELi64ELi64ELi4ELb0ELb0EN7cutlass10bfloat16_tE19Flash_kernel_traitsILi256ELi64ELi64ELi4ES3_EELb1ELb1ELb0ELb1ELb0ELb0ELb0ELb1EEEvNS_16Flash_fwd_paramsE,"ax",@progbits
	.sectioninfo	@"SHI_REGISTERS=255"
	.align	128
        .global         _ZN5flash16flash_fwd_kernelI23Flash_fwd_kernel_traitsILi256ELi64ELi64ELi4ELb0ELb0EN7cutlass10bfloat16_tE19Flash_kernel_traitsILi256ELi64ELi64ELi4ES3_EELb1ELb1ELb0ELb1ELb0ELb0ELb0ELb1EEEvNS_16Flash_fwd_paramsE
        .type           _ZN5flash16flash_fwd_kernelI23Flash_fwd_kernel_traitsILi256ELi64ELi64ELi4ELb0ELb0EN7cutlass10bfloat16_tE19Flash_kernel_traitsILi256ELi64ELi64ELi4ES3_EELb1ELb1ELb0ELb1ELb0ELb0ELb0ELb1EEEvNS_16Flash_fwd_paramsE,@function
        .size           _ZN5flash16flash_fwd_kernelI23Flash_fwd_kernel_traitsILi256ELi64ELi64ELi4ELb0ELb0EN7cutlass10bfloat16_tE19Flash_kernel_traitsILi256ELi64ELi64ELi4ES3_EELb1ELb1ELb0ELb1ELb0ELb0ELb0ELb1EEEvNS_16Flash_fwd_paramsE,(.L_x_1083 - _ZN5flash16flash_fwd_kernelI23Flash_fwd_kernel_traitsILi256ELi64ELi64ELi4ELb0ELb0EN7cutlass10bfloat16_tE19Flash_kernel_traitsILi256ELi64ELi64ELi4ES3_EELb1ELb1ELb0ELb1ELb0ELb0ELb0ELb1EEEvNS_16Flash_fwd_paramsE)
        .other          _ZN5flash16flash_fwd_kernelI23Flash_fwd_kernel_traitsILi256ELi64ELi64ELi4ELb0ELb0EN7cutlass10bfloat16_tE19Flash_kernel_traitsILi256ELi64ELi64ELi4ES3_EELb1ELb1ELb0ELb1ELb0ELb0ELb0ELb1EEEvNS_16Flash_fwd_paramsE,@"STO_CUDA_ENTRY STV_DEFAULT"
_ZN5flash16flash_fwd_kernelI23Flash_fwd_kernel_traitsILi256ELi64ELi64ELi4ELb0ELb0EN7cutlass10bfloat16_tE19Flash_kernel_traitsILi256ELi64ELi64ELi4ES3_EELb1ELb1ELb0ELb1ELb0ELb0ELb0ELb1EEEvNS_16Flash_fwd_paramsE:
.text._ZN5flash16flash_fwd_kernelI23Flash_fwd_kernel_traitsILi256ELi64ELi64ELi4ELb0ELb0EN7cutlass10bfloat16_tE19Flash_kernel_traitsILi256ELi64ELi64ELi4ES3_EELb1ELb1ELb0ELb1ELb0ELb0ELb0ELb1EEEvNS_16Flash_fwd_paramsE:
[----:B------:R-:W-:-:S03]  /*0000*/  MOV R1, c[0x0][0x28] ;  /* 0x00000a0000017a02 */ /* 0x000fc60000000f00 */
[----:B------:R-:W-:Y:S01]  /*0010*/  ULDC.U8 UR4, c[0x0][0x304] ;  /* 0x0000c10000047ab9 */ /* 0x000fe20000000000 */
[----:B------:R-:W-:Y:S01]  /*0020*/  IADD3 R1, R1, -0x180, RZ ;  /* 0xfffffe8001017810 */ /* 0x000fe20007ffe0ff */
[----:B------:R-:W-:Y:S01]  /*0030*/  ULDC.64 UR24, c[0x0][0x2f0] ;  /* 0x0000bc0000187ab9 */ /* 0x000fe20000000a00 */
[----:B------:R-:W-:Y:S01]  /*0040*/  ISETP.NE.AND P2, PT, RZ, UR4, PT ;  /* 0x00000004ff007c0c */ /* 0x000fe2000bf45270 */
[----:B------:R-:W-:Y:S01]  /*0050*/  IMAD.U32 R2, RZ, RZ, UR24 ;  /* 0x00000018ff027e24 */ /* 0x000fe2000f8e00ff */
[----:B------:R-:W-:Y:S01]  /*0060*/  ULDC.64 UR22, c[0x0][0x118] ;  /* 0x0000460000167ab9 */ /* 0x000fe20000000a00 */
[----:B------:R-:W-:Y:S01]  /*0070*/  IMAD.U32 R3, RZ, RZ, UR25 ;  /* 0x00000019ff037e24 */ /* 0x000fe2000f8e00ff */
[----:B------:R-:W-:Y:S01]  /*0080*/  MOV R8, c[0x0][0x2fc] ;  /* 0x0000bf0000087a02 */ /* 0x000fe20000000f00 */
[----:B------:R-:W-:Y:S01]  /*0090*/  IMAD.MOV.U32 R7, RZ, RZ, c[0x0][0x2f8] ;  /* 0x0000be00ff077624 */ /* 0x000fe200078e00ff */
[----:B------:R-:W1:Y:S01]  /*00a0*/  S2UR UR17, SR_CTAID.X ;  /* 0x00000000001179c3 */ /* 0x000e620000002500 */
[----:B------:R-:W2:Y:S01]  /*00b0*/  S2R R29, SR_TID.X ;  /* 0x00000000001d7919 */ /* 0x000ea20000002100 */
[----:B------:R-:W-:-:S05]  /*00c0*/  ULDC.64 UR4, c[0x0][0x240] ;  /* 0x0000900000047ab9 */ /* 0x000fca0000000a00 */
[----:B------:R3:W4:Y:S02]  /*00d0*/  @P2 LDG.E.64 R4, [R2.64] ;  /* 0x0000001602042981 */ /* 0x000724000c1e1b00 */
[----:B---3--:R-:W-:Y:S02]  /*00e0*/  @P2 IMAD.MOV.U32 R2, RZ, RZ, R7 ;  /* 0x000000ffff022224 */ /* 0x008fe400078e0007 */
[----:B------:R-:W-:-:S06]  /*00f0*/  @P2 IMAD.MOV.U32 R3, RZ, RZ, R8 ;  /* 0x000000ffff032224 */ /* 0x000fcc00078e0008 */
[----:B------:R-:W3:Y:S01]  /*0100*/  @P2 LDG.E.64 R2, [R2.64] ;  /* 0x0000001602022981 */ /* 0x000ee2000c1e1b00 */
[----:B------:R-:W5:Y:S01]  /*0110*/  S2UR UR15, SR_CTAID.Y ;  /* 0x00000000000f79c3 */ /* 0x000f620000002600 */
[----:B------:R-:W-:Y:S02]  /*0120*/  UISETP.NE.U32.AND UP2, UPT, URZ, UR4, UPT ;  /* 0x000000043f00728c */ /* 0x000fe4000bf45070 */
[----:B------:R-:W-:Y:S02]  /*0130*/  UMOV UR10, 0x4 ;  /* 0x00000004000a7882 */ /* 0x000fe40000000000 */
[----:B------:R-:W-:Y:S02]  /*0140*/  UISETP.NE.AND.EX UP2, UPT, URZ, UR5, UPT, UP2 ;  /* 0x000000053f00728c */ /* 0x000fe4000bf45320 */
[----:B------:R-:W-:Y:S01]  /*0150*/  ULDC.64 UR12, c[0x0][0x240] ;  /* 0x00009000000c7ab9 */ /* 0x000fe20000000a00 */
[----:B------:R-:W1:Y:S01]  /*0160*/  S2UR UR16, SR_CTAID.Z ;  /* 0x00000000001079c3 */ /* 0x000e620000002700 */
[----:B------:R-:W-:-:S02]  /*0170*/  ULDC.64 UR4, c[0x0][0x250] ;  /* 0x0000940000047ab9 */ /* 0x000fc40000000a00 */
[----:B------:R-:W-:Y:S01]  /*0180*/  PLOP3.LUT P0, PT, PT, PT, UP2, 0x80, 0x0 ;  /* 0x000000000000781c */ /* 0x000fe20003f0f028 */
[----:B------:R-:W-:Y:S02]  /*0190*/  UISETP.NE.U32.AND UP0, UPT, URZ, UR4, UPT ;  /* 0x000000043f00728c */ /* 0x000fe4000bf05070 */
[----:B------:R-:W-:Y:S02]  /*01a0*/  ULDC.U8 UR8, c[0x0][0x312] ;  /* 0x0000c48000087ab9 */ /* 0x000fe40000000000 */
[----:B------:R-:W-:Y:S02]  /*01b0*/  UISETP.NE.AND UP3, UPT, UR8, URZ, UPT ;  /* 0x0000003f0800728c */ /* 0x000fe4000bf65270 */
[----:B------:R-:W-:-:S03]  /*01c0*/  UISETP.NE.AND.EX UP0, UPT, URZ, UR5, UPT, UP0 ;  /* 0x000000053f00728c */ /* 0x000fc6000bf05300 */
[----:B------:R-:W-:Y:S02]  /*01d0*/  ULDC.64 UR4, c[0x0][0x250] ;  /* 0x0000940000047ab9 */ /* 0x000fe40000000a00 */
[----:B-----5:R-:W-:Y:S02]  /*01e0*/  UIMAD.WIDE UR12, UR15, UR10, UR12 ;  /* 0x0000000a0f0c72a5 */ /* 0x020fe4000f8e020c */
[----:B-1----:R-:W-:-:S06]  /*01f0*/  ULOP3.LUT UR6, UR16, UR17, UR15, 0xfe, !UPT ;  /* 0x0000001110067292 */ /* 0x002fcc000f8efe0f */
[----:B--2---:R-:W-:Y:S01]  /*0200*/  LOP3.LUT P3, RZ, R29, UR6, RZ, 0xfc, !PT ;  /* 0x000000061dff7c12 */ /* 0x004fe2000f86fcff */
[----:B------:R-:W-:Y:S02]  /*0210*/  ULDC.64 UR6, c[0x0][0x248] ;  /* 0x0000920000067ab9 */ /* 0x000fe40000000a00 */
[----:B------:R-:W-:-:S04]  /*0220*/  UISETP.EQ.U32.AND UP1, UPT, URZ, UR6, UPT ;  /* 0x000000063f00728c */ /* 0x000fc8000bf22070 */
[----:B------:R-:W-:Y:S02]  /*0230*/  UISETP.EQ.OR.EX UP1, UPT, URZ, UR7, !UP3, UP1 ;  /* 0x000000073f00728c */ /* 0x000fe4000df22710 */
[----:B------:R-:W-:Y:S02]  /*0240*/  @UP0 UIMAD.WIDE UR4, UR15, UR10, UR4 ;  /* 0x0000000a0f0402a5 */ /* 0x000fe4000f8e0204 */
[----:B------:R-:W-:Y:S02]  /*0250*/  ULDC.64 UR6, c[0x0][0x248] ;  /* 0x0000920000067ab9 */ /* 0x000fe40000000a00 */
[----:B------:R-:W-:Y:S01]  /*0260*/  @!P3 IMAD.MOV.U32 R10, RZ, RZ, c[0x0][0x308] ;  /* 0x0000c200ff0ab624 */ /* 0x000fe200078e00ff */
[----:B------:R-:W-:Y:S01]  /*0270*/  @!P3 MOV R11, c[0x0][0x30c] ;  /* 0x0000c300000bba02 */ /* 0x000fe20000000f00 */
[----:B------:R-:W-:Y:S01]  /*0280*/  UIMAD.WIDE UR6, UR15, UR10, UR6 ;  /* 0x0000000a0f0672a5 */ /* 0x000fe2000f8e0206 */
[----:B----4-:R-:W1:Y:S08]  /*0290*/  @P2 R2UR UR24, R4 ;  /* 0x00000000041823c2 */ /* 0x010e7000000e0000 */
[----:B------:R-:W2:Y:S01]  /*02a0*/  @P2 R2UR UR25, R5 ;  /* 0x00000000051923c2 */ /* 0x000ea200000e0000 */
[----:B-1----:R-:W-:-:S02]  /*02b0*/  IMAD.U32 R4, RZ, RZ, UR24 ;  /* 0x00000018ff047e24 */ /* 0x002fc4000f8e00ff */
[----:B--2---:R-:W-:Y:S01]  /*02c0*/  IMAD.U32 R5, RZ, RZ, UR25 ;  /* 0x00000019ff057e24 */ /* 0x004fe2000f8e00ff */
[----:B---3--:R-:W-:Y:S02]  /*02d0*/  @P2 IADD3 R7, P1, R2, c[0x0][0x300], RZ ;  /* 0x0000c00002072a10 */ /* 0x008fe40007f3e0ff */
[----:B------:R-:W-:Y:S02]  /*02e0*/  MOV R2, UR12 ;  /* 0x0000000c00027c02 */ /* 0x000fe40008000f00 */
[----:B------:R1:W-:Y:S01]  /*02f0*/  @!P3 STG.E.64 [R10.64], R4 ;  /* 0x000000040a00b986 */ /* 0x0003e2000c101b16 */
[----:B------:R-:W-:Y:S02]  /*0300*/  @P2 IMAD.X R8, RZ, RZ, R3, P1 ;  /* 0x000000ffff082224 */ /* 0x000fe400008e0603 */
[----:B------:R-:W-:Y:S01]  /*0310*/  IMAD.U32 R3, RZ, RZ, UR13 ;  /* 0x0000000dff037e24 */ /* 0x000fe2000f8e00ff */
[----:B------:R-:W-:Y:S01]  /*0320*/  PLOP3.LUT P1, PT, PT, PT, UP0, 0x80, 0x0 ;  /* 0x000000000000781c */ /* 0x000fe20003f2f008 */
[----:B-1----:R-:W-:Y:S01]  /*0330*/  @!P3 IMAD.MOV.U32 R4, RZ, RZ, R7 ;  /* 0x000000ffff04b224 */ /* 0x002fe200078e0007 */
[----:B------:R-:W-:-:S05]  /*0340*/  @!P3 MOV R5, R8 ;  /* 0x000000080005b202 */ /* 0x000fca0000000f00 */
[----:B------:R1:W-:Y:S04]  /*0350*/  @!P3 STG.E.64 [R10.64+0x8], R4 ;  /* 0x000008040a00b986 */ /* 0x0003e8000c101b16 */
[----:B------:R2:W3:Y:S04]  /*0360*/  @P0 LDG.E R9, [R2.64] ;  /* 0x0000001602090981 */ /* 0x0004e8000c1e1900 */
[----:B------:R2:W4:Y:S01]  /*0370*/  @P0 LDG.E R6, [R2.64+0x4] ;  /* 0x0000041602060981 */ /* 0x000522000c1e1900 */
[----:B------:R-:W-:Y:S01]  /*0380*/  PLOP3.LUT P2, PT, PT, PT, UP1, 0x80, 0x0 ;  /* 0x000000000000781c */ /* 0x000fe20003f4f018 */
[----:B-1----:R-:W-:-:S02]  /*0390*/  IMAD.U32 R4, RZ, RZ, UR4 ;  /* 0x00000004ff047e24 */ /* 0x002fc4000f8e00ff */
[----:B------:R-:W-:Y:S01]  /*03a0*/  IMAD.U32 R5, RZ, RZ, UR5 ;  /* 0x00000005ff057e24 */ /* 0x000fe2000f8e00ff */
[----:B--2---:R-:W-:Y:S01]  /*03b0*/  MOV R2, UR6 ;  /* 0x0000000600027c02 */ /* 0x004fe20008000f00 */
[----:B------:R-:W-:-:S03]  /*03c0*/  IMAD.U32 R3, RZ, RZ, UR7 ;  /* 0x00000007ff037e24 */ /* 0x000fc6000f8e00ff */
[----:B------:R-:W2:Y:S05]  /*03d0*/  @P1 LDG.E R4, [R4.64] ;  /* 0x0000001604041981 */ /* 0x000eaa000c1e1900 */
[----:B------:R-:W5:Y:S01]  /*03e0*/  @!P2 LDG.E R0, [R2.64] ;  /* 0x000000160200a981 */ /* 0x000f62000c1e1900 */
[----:B------:R-:W-:Y:S01]  /*03f0*/  UMOV UR14, 0xffffffff ;  /* 0xffffffff000e7882 */ /* 0x000fe20000000000 */
[----:B------:R-:W1:Y:S01]  /*0400*/  LDC.U8 R226, c[0x0][0x2d8] ;  /* 0x0000b600ffe27b82 */ /* 0x000e620000000000 */
[----:B------:R-:W-:Y:S02]  /*0410*/  UMOV UR29, URZ ;  /* 0x0000003f001d7c82 */ /* 0x000fe40008000000 */
[----:B------:R-:W-:-:S05]  /*0420*/  UMOV UR8, 0xffffffff ;  /* 0xffffffff00087882 */ /* 0x000fca0000000000 */
[----:B---3--:R3:W1:Y:S08]  /*0430*/  @P0 R2UR UR14, R9 ;  /* 0x00000000090e03c2 */ /* 0x00867000000e0000 */
[----:B----4-:R-:W1:Y:S01]  /*0440*/  @P0 R2UR UR20, R6 ;  /* 0x00000000061403c2 */ /* 0x010e6200000e0000 */
[----:B------:R-:W-:-:S04]  /*0450*/  ISETP.NE.U32.AND P0, PT, RZ, c[0x0][0x248], PT ;  /* 0x00009200ff007a0c */ /* 0x000fc80003f05070 */
[----:B------:R-:W-:Y:S02]  /*0460*/  ISETP.NE.AND.EX P0, PT, RZ, c[0x0][0x24c], PT, P0 ;  /* 0x00009300ff007a0c */ /* 0x000fe40003f05300 */
[----:B---3--:R-:W-:-:S04]  /*0470*/  SHF.R.S32.HI R9, RZ, 0x1f, R29 ;  /* 0x0000001fff097819 */ /* 0x008fc8000001141d */
[----:B------:R-:W-:Y:S01]  /*0480*/  LEA.HI R10, R9, R29, RZ, 0x5 ;  /* 0x0000001d090a7211 */ /* 0x000fe200078f28ff */
[----:B-1----:R-:W-:Y:S01]  /*0490*/  @UP2 UIADD3 UR20, UR20, -UR14, URZ ;  /* 0x8000000e14142290 */ /* 0x002fe2000fffe03f */
[----:B--2---:R1:W2:Y:S06]  /*04a0*/  @P1 R2UR UR29, R4 ;  /* 0x00000000041d13c2 */ /* 0x0042ac00000e0000 */
[----:B------:R-:W-:Y:S02]  /*04b0*/  @!UP2 ULDC UR20, c[0x0][0x214] ;  /* 0x000085000014aab9 */ /* 0x000fe40000000800 */
[----:B-----5:R1:W3:Y:S02]  /*04c0*/  @!P2 R2UR UR8, R0 ;  /* 0x000000000008a3c2 */ /* 0x0202e400000e0000 */
        /* <DEDUP_REMOVED lines=8> */
.L_x_575:
[----:B------:R-:W-:Y:S02]  /*0550*/  ULDC UR6, c[0x0][0x218] ;  /* 0x0000860000067ab9 */ /* 0x000fe40000000800 */
.L_x_576:
        /* <DEDUP_REMOVED lines=40> */
[----:B------:R-:W-:Y:S01]  /*07e0*/  IMAD.IADD R23, R29, 0x1, -R0 ;  /* 0x000000011d177824 */ /* 0x000fe200078e0a00 */
[----:B------:R-:W-:Y:S01]  /*07f0*/  ULDC.64 UR6, c[0x0][0x178] ;  /* 0x00005e0000067ab9 */ /* 0x000fe20000000a00 */
[----:B------:R-:W-:Y:S01]  /*0800*/  PLOP3.LUT P0, PT, PT, PT, UP0, 0x80, 0x0 ;  /* 0x000000000000781c */ /* 0x000fe20003f0f008 */
[----:B------:R-:W-:Y:S02]  /*0810*/  ULDC UR21, c[0x0][0x228] ;  /* 0x00008a0000157ab9 */ /* 0x000fe40000000800 */
[----:B------:R-:W-:Y:S01]  /*0820*/  @UP1 UIMAD.WIDE.U32 UR12, UR14, UR4, URZ ;  /* 0x000000040e0c12a5 */ /* 0x000fe2000f8e003f */
[----:B------:R-:W-:Y:S01]  /*0830*/  SHF.R.S32.HI R0, RZ, 0x1f, R23 ;  /* 0x0000001fff007819 */ /* 0x000fe20000011417 */
[----:B------:R-:W-:-:S02]  /*0840*/  @UP0 UIADD3 UR11, UR29, UR8, URZ ;  /* 0x000000081d0b0290 */ /* 0x000fc4000fffe03f */
[----:B------:R-:W-:Y:S02]  /*0850*/  @UP1 UIMAD UR26, UR14, UR5, UR13 ;  /* 0x000000050e1a12a4 */ /* 0x000fe4000f8e020d */
[----:B------:R-:W-:Y:S02]  /*0860*/  @!UP1 USHF.R.S32.HI UR13, URZ, 0x1f, UR15 ;  /* 0x0000001f3f0d9899 */ /* 0x000fe4000801140f */
[----:B------:R-:W-:Y:S02]  /*0870*/  ULDC.64 UR4, c[0x0][0x198] ;  /* 0x0000660000047ab9 */ /* 0x000fe40000000a00 */
[----:B------:R-:W-:Y:S02]  /*0880*/  @UP0 UIMAD.WIDE.U32 UR30, UR11, UR4, URZ ;  /* 0x000000040b1e02a5 */ /* 0x000fe4000f8e003f */
[----:B------:R-:W-:Y:S02]  /*0890*/  @!UP1 UIMAD UR13, UR13, UR6, URZ ;  /* 0x000000060d0d92a4 */ /* 0x000fe4000f8e023f */
[----:B------:R-:W-:-:S02]  /*08a0*/  @UP0 UIMAD UR11, UR11, UR5, UR31 ;  /* 0x000000050b0b02a4 */ /* 0x000fc4000f8e021f */
[----:B------:R-:W-:Y:S02]  /*08b0*/  ULDC UR4, c[0x0][0x224] ;  /* 0x0000890000047ab9 */ /* 0x000fe40000000800 */
[----:B------:R-:W-:Y:S02]  /*08c0*/  ULDC UR5, c[0x0][0x1c0] ;  /* 0x0000700000057ab9 */ /* 0x000fe40000000800 */
[----:B------:R-:W-:Y:S02]  /*08d0*/  UIMAD UR5, UR15, UR5, UR16 ;  /* 0x000000050f0572a4 */ /* 0x000fe4000f8e0210 */
[----:B------:R-:W-:Y:S02]  /*08e0*/  @!UP1 UIMAD.WIDE.U32 UR32, UR15, UR6, URZ ;  /* 0x000000060f2092a5 */ /* 0x000fe4000f8e003f */
[----:B------:R-:W-:Y:S02]  /*08f0*/  UIMAD UR4, UR5, UR4, UR18 ;  /* 0x00000004050472a4 */ /* 0x000fe4000f8e0212 */
[----:B------:R-:W-:-:S02]  /*0900*/  USHF.L.U32 UR5, UR5, 0x5, URZ ;  /* 0x0000000505057899 */ /* 0x000fc4000800063f */
[----:B------:R-:W-:Y:S02]  /*0910*/  UIMAD UR21, UR4, UR21, URZ ;  /* 0x00000015041572a4 */ /* 0x000fe4000f8e023f */
[----:B------:R-:W-:Y:S02]  /*0920*/  USHF.R.S32.HI UR4, URZ, 0x1f, UR5 ;  /* 0x0000001f3f047899 */ /* 0x000fe40008011405 */
[----:B------:R-:W-:Y:S01]  /*0930*/  IADD3 R112, P2, P1, R7, UR5, R23 ;  /* 0x0000000507707c10 */ /* 0x000fe2000f95e017 */
[----:B------:R-:W-:Y:S02]  /*0940*/  @!UP1 UIMAD UR7, UR15, UR7, UR13 ;  /* 0x000000070f0792a4 */ /* 0x000fe4000f8e020d */
[----:B------:R-:W-:Y:S01]  /*0950*/  @UP1 UMOV UR6, UR12 ;  /* 0x0000000c00061c82 */ /* 0x000fe20008000000 */
[----:B------:R-:W-:Y:S01]  /*0960*/  IADD3.X R105, R8, UR4, R0, P2, P1 ;  /* 0x0000000408697c10 */ /* 0x000fe200097e2400 */
[----:B------:R1:W-:Y:S01]  /*0970*/  STL [R1+0x108], R112 ;  /* 0x0001087001007387 */ /* 0x0003e20000100800 */
[----:B------:R-:W-:-:S02]  /*0980*/  USHF.R.S32.HI UR13, URZ, 0x1f, UR16 ;  /* 0x0000001f3f0d7899 */ /* 0x000fc40008011410 */
[----:B------:R-:W-:Y:S02]  /*0990*/  @!UP1 UIADD3 UR26, UR33, UR7, URZ ;  /* 0x00000007211a9290 */ /* 0x000fe4000fffe03f */
[----:B------:R-:W-:Y:S02]  /*09a0*/  @!UP1 UMOV UR6, UR32 ;  /* 0x0000002000069c82 */ /* 0x000fe40008000000 */
[----:B------:R-:W-:Y:S01]  /*09b0*/  @UP0 UMOV UR12, UR30 ;  /* 0x0000001e000c0c82 */ /* 0x000fe20008000000 */
[----:B------:R-:W-:Y:S05]  /*09c0*/  @P0 BRA `(.L_x_578) ;  /* 0x000000d000000947 */ /* 0x000fea0003800000 */
[----:B------:R-:W-:Y:S02]  /*09d0*/  USHF.R.S32.HI UR11, URZ, 0x1f, UR29 ;  /* 0x0000001f3f0b7899 */ /* 0x000fe4000801141d */
[----:B------:R-:W-:Y:S02]  /*09e0*/  ULDC.64 UR4, c[0x0][0x198] ;  /* 0x0000660000047ab9 */ /* 0x000fe40000000a00 */
[----:B------:R-:W-:Y:S02]  /*09f0*/  UIMAD UR11, UR11, UR4, URZ ;  /* 0x000000040b0b72a4 */ /* 0x000fe4000f8e023f */
[----:B------:R-:W-:-:S02]  /*0a00*/  UIMAD.WIDE.U32 UR30, UR29, UR4, URZ ;  /* 0x000000041d1e72a5 */ /* 0x000fc4000f8e003f */
[----:B------:R-:W-:Y:S02]  /*0a10*/  UIMAD UR11, UR29, UR5, UR11 ;  /* 0x000000051d0b72a4 */ /* 0x000fe4000f8e020b */
[----:B------:R-:W-:Y:S02]  /*0a20*/  USHF.R.S32.HI UR7, URZ, 0x1f, UR15 ;  /* 0x0000001f3f077899 */ /* 0x000fe4000801140f */
[----:B------:R-:W-:Y:S02]  /*0a30*/  UIADD3 UR31, UR31, UR11, URZ ;  /* 0x0000000b1f1f7290 */ /* 0x000fe4000fffe03f */
[----:B------:R-:W-:Y:S02]  /*0a40*/  ULDC.64 UR4, c[0x0][0x180] ;  /* 0x0000600000047ab9 */ /* 0x000fe40000000a00 */
[----:B------:R-:W-:Y:S02]  /*0a50*/  UIMAD UR7, UR7, UR4, URZ ;  /* 0x00000004070772a4 */ /* 0x000fe4000f8e023f */
[----:B------:R-:W-:-:S02]  /*0a60*/  UIMAD.WIDE.U32 UR30, UR15, UR4, UR30 ;  /* 0x000000040f1e72a5 */ /* 0x000fc4000f8e001e */
[----:B------:R-:W-:-:S04]  /*0a70*/  UIMAD UR5, UR15, UR5, UR7 ;  /* 0x000000050f0572a4 */ /* 0x000fc8000f8e0207 */
[----:B------:R-:W-:Y:S02]  /*0a80*/  UIADD3 UR11, UR31, UR5, URZ ;  /* 0x000000051f0b7290 */ /* 0x000fe4000fffe03f */
[----:B------:R-:W-:Y:S02]  /*0a90*/  UMOV UR12, UR30 ;  /* 0x0000001e000c7c82 */ /* 0x000fe40008000000 */
.L_x_578:
[----:B------:R-:W-:Y:S01]  /*0aa0*/  IABS R0, c[0x0][0x1c8] ;  /* 0x0000720000007a13 */ /* 0x000fe20000000000 */
[----:B------:R-:W2:Y:S01]  /*0ab0*/  S2R R2, SR_CTAID.Z ;  /* 0x0000000000027919 */ /* 0x000ea20000002700 */
[----:B------:R-:W-:Y:S02]  /*0ac0*/  UMOV UR30, URZ ;  /* 0x0000003f001e7c82 */ /* 0x000fe40008000000 */
[----:B------:R-:W3:Y:S02]  /*0ad0*/  R2UR UR7, R0 ;  /* 0x00000000000773c2 */ /* 0x000ee400000e0000 */
[----:B---3--:R-:W3:Y:S08]  /*0ae0*/  I2F.RP R0, UR7 ;  /* 0x0000000700007d06 */ /* 0x008ef00008209400 */
[----:B---3--:R-:W3:Y:S02]  /*0af0*/  MUFU.RCP R0, R0 ;  /* 0x0000000000007308 */ /* 0x008ee40000001000 */
[----:B---3--:R-:W-:-:S06]  /*0b00*/  IADD3 R0, R0, 0xffffffe, RZ ;  /* 0x0ffffffe00007810 */ /* 0x008fcc0007ffe0ff */
[----:B------:R-:W3:Y:S02]  /*0b10*/  F2I.FTZ.U32.TRUNC.NTZ R0, R0 ;  /* 0x0000000000007305 */ /* 0x000ee4000021f000 */
[----:B---3--:R2:W3:Y:S02]  /*0b20*/  R2UR UR31, R0 ;  /* 0x00000000001f73c2 */ /* 0x0084e400000e0000 */
[----:B--2---:R-:W-:Y:S01]  /*0b30*/  IABS R0, R2 ;  /* 0x0000000200007213 */ /* 0x004fe20000000000 */
[----:B---3--:R-:W-:-:S05]  /*0b40*/  UIADD3 UR5, URZ, -UR31, URZ ;  /* 0x8000001f3f057290 */ /* 0x008fca000fffe03f */
[----:B------:R-:W2:Y:S01]  /*0b50*/  R2UR UR4, R0 ;  /* 0x00000000000473c2 */ /* 0x000ea200000e0000 */
[----:B------:R-:W-:-:S04]  /*0b60*/  UIMAD UR5, UR5, UR7, URZ ;  /* 0x00000007050572a4 */ /* 0x000fc8000f8e023f */
[----:B------:R-:W-:-:S07]  /*0b70*/  UIMAD.WIDE.U32 UR30, UR31, UR5, UR30 ;  /* 0x000000051f1e72a5 */ /* 0x000fce000f8e001e */
[----:B------:R-:W-:Y:S02]  /*0b80*/  UMOV UR5, UR31 ;  /* 0x0000001f00057c82 */ /* 0x000fe40008000000 */
[----:B--2---:R-:W-:-:S07]  /*0b90*/  UIMAD.WIDE.U32 UR30, UR5, UR4, URZ ;  /* 0x00000004051e72a5 */ /* 0x004fce000f8e003f */
        /* <DEDUP_REMOVED lines=34> */
.L_x_579:
[CC--:B------:R-:W-:Y:S01]  /*0dc0*/  LEA.HI R0, R9.reuse, R29.reuse, RZ, 0x3 ;  /* 0x0000001d09007211 */ /* 0x0c0fe200078f18ff */
[----:B------:R-:W2:Y:S01]  /*0dd0*/  S2R R20, SR_CTAID.Z ;  /* 0x0000000000147919 */ /* 0x000ea20000002700 */
[----:B------:R-:W-:Y:S01]  /*0de0*/  LEA.HI R3, R9, R29, RZ, 0x4 ;  /* 0x0000001d09037211 */ /* 0x000fe200078f20ff */
[----:B------:R-:W-:Y:S01]  /*0df0*/  ULDC.64 UR4, c[0x0][0x1b8] ;  /* 0x00006e0000047ab9 */ /* 0x000fe20000000a00 */
[----:B------:R-:W-:Y:S01]  /*0e00*/  SHF.R.S32.HI R18, RZ, 0x3, R0 ;  /* 0x00000003ff127819 */ /* 0x000fe20000011400 */
[----:B------:R-:W-:Y:S01]  /*0e10*/  UIMAD UR4, UR30, UR4, URZ ;  /* 0x000000041e0472a4 */ /* 0x000fe2000f8e023f */
[----:B------:R-:W-:Y:S01]  /*0e20*/  LOP3.LUT R0, R0, 0xfffffff8, RZ, 0xc0, !PT ;  /* 0xfffffff800007812 */ /* 0x000fe200078ec0ff */
[----:B------:R-:W-:Y:S01]  /*0e30*/  IMAD.MOV.U32 R30, RZ, RZ, 0x10 ;  /* 0x00000010ff1e7424 */ /* 0x000fe200078e00ff */
[----:B------:R-:W-:Y:S01]  /*0e40*/  SHF.R.S32.HI R5, RZ, 0x4, R3 ;  /* 0x00000004ff057819 */ /* 0x000fe20000011403 */
[----:B------:R-:W-:Y:S01]  /*0e50*/  IMAD.SHL.U32 R2, R18, 0x40, RZ ;  /* 0x0000004012027824 */ /* 0x000fe200078e00ff */
[----:B------:R-:W-:Y:S01]  /*0e60*/  SHF.R.S32.HI R19, RZ, 0x1f, R18 ;  /* 0x0000001fff137819 */ /* 0x000fe20000011412 */
[----:B------:R-:W-:Y:S01]  /*0e70*/  IMAD.IADD R27, R29, 0x1, -R0 ;  /* 0x000000011d1b7824 */ /* 0x000fe200078e0a00 */
[C---:B------:R-:W-:Y:S01]  /*0e80*/  LEA.HI R0, R3.reuse, R5, RZ, 0x1 ;  /* 0x0000000503007211 */ /* 0x040fe200078f08ff */
[----:B------:R-:W-:Y:S01]  /*0e90*/  IMAD.MOV.U32 R31, RZ, RZ, 0x20 ;  /* 0x00000020ff1f7424 */ /* 0x000fe200078e00ff */
[----:B------:R-:W-:Y:S01]  /*0ea0*/  LOP3.LUT R3, R3, 0xfffffff0, RZ, 0xc0, !PT ;  /* 0xfffffff003037812 */ /* 0x000fe200078ec0ff */
[----:B------:R-:W-:Y:S01]  /*0eb0*/  IMAD.SHL.U32 R120, R27, 0x8, RZ ;  /* 0x000000081b787824 */ /* 0x000fe200078e00ff */
[----:B------:R-:W-:Y:S01]  /*0ec0*/  LOP3.LUT R6, R2, 0x1c0, RZ, 0xc0, !PT ;  /* 0x000001c002067812 */ /* 0x000fe200078ec0ff */
[----:B------:R-:W-:Y:S01]  /*0ed0*/  IMAD.U32 R16, RZ, RZ, UR17 ;  /* 0x00000011ff107e24 */ /* 0x000fe2000f8e00ff */
[----:B------:R-:W-:Y:S01]  /*0ee0*/  LOP3.LUT R2, R0, 0xfffffffe, RZ, 0xc0, !PT ;  /* 0xfffffffe00027812 */ /* 0x000fe200078ec0ff */
[----:B------:R-:W-:Y:S01]  /*0ef0*/  IMAD.IADD R0, R29, 0x1, -R3 ;  /* 0x000000011d007824 */ /* 0x000fe200078e0a03 */
[----:B------:R-:W-:Y:S01]  /*0f00*/  LOP3.LUT R4, R6, 0x38, R120, 0xf8, !PT ;  /* 0x0000003806047812 */ /* 0x000fe200078ef878 */
[----:B------:R-:W-:Y:S01]  /*0f10*/  BSSY B0, `(.L_x_580) ;  /* 0x0000073000007945 */ /* 0x000fe20003800000 */
[----:B------:R-:W-:Y:S01]  /*0f20*/  SHF.R.U32.HI R6, RZ, 0x3, R6 ;  /* 0x00000003ff067819 */ /* 0x000fe20000011606 */
[----:B------:R-:W-:Y:S01]  /*0f30*/  IMAD.IADD R28, R5, 0x1, -R2 ;  /* 0x00000001051c7824 */ /* 0x000fe200078e0a02 */
[----:B------:R-:W-:Y:S01]  /*0f40*/  SHF.R.S32.HI R2, RZ, 0x1f, R0 ;  /* 0x0000001fff027819 */ /* 0x000fe20000011400 */
[----:B------:R-:W-:Y:S01]  /*0f50*/  IMAD.WIDE R16, R16, 0x40, R18 ;  /* 0x0000004010107825 */ /* 0x000fe200078e0212 */
[----:B------:R-:W-:-:S02]  /*0f60*/  LEA.HI R5, R9, R29, RZ, 0x6 ;  /* 0x0000001d09057211 */ /* 0x000fc400078f30ff */
[----:B------:R-:W-:Y:S01]  /*0f70*/  LEA.HI R9, R2, R0, RZ, 0x3 ;  /* 0x0000000002097211 */ /* 0x000fe200078f18ff */
[----:B------:R-:W-:Y:S01]  /*0f80*/  IMAD.SHL.U32 R7, R28, 0x8, RZ ;  /* 0x000000081c077824 */ /* 0x000fe200078e00ff */
[----:B------:R-:W-:Y:S01]  /*0f90*/  LOP3.LUT R6, R4, R6, RZ, 0x3c, !PT ;  /* 0x0000000604067212 */ /* 0x000fe200078e3cff */
[----:B------:R-:W-:Y:S01]  /*0fa0*/  IMAD.SHL.U32 R5, R5, 0x8, RZ ;  /* 0x0000000805057824 */ /* 0x000fe200078e00ff */
[----:B------:R-:W-:Y:S02]  /*0fb0*/  LOP3.LUT R4, R9, 0xfffffff8, RZ, 0xc0, !PT ;  /* 0xfffffff809047812 */ /* 0x000fe400078ec0ff */
[----:B------:R-:W-:Y:S02]  /*0fc0*/  SHF.R.S32.HI R121, RZ, 0x1f, R120 ;  /* 0x0000001fff797819 */ /* 0x000fe40000011478 */
[----:B------:R-:W-:Y:S01]  /*0fd0*/  IADD3 R2, P0, R120, UR6, RZ ;  /* 0x0000000678027c10 */ /* 0x000fe2000ff1e0ff */
[----:B------:R-:W-:Y:S01]  /*0fe0*/  IMAD.IADD R0, R0, 0x1, -R4 ;  /* 0x0000000100007824 */ /* 0x000fe200078e0a04 */
[----:B------:R-:W-:Y:S01]  /*0ff0*/  LOP3.LUT R205, R6, 0xfffffe00, R5, 0xf8, !PT ;  /* 0xfffffe0006cd7812 */ /* 0x000fe200078ef805 */
[----:B------:R-:W-:Y:S01]  /*1000*/  IMAD R6, R19, c[0x0][0x1a0], RZ ;  /* 0x0000680013067a24 */ /* 0x000fe200078e02ff */
[----:B------:R-:W-:Y:S01]  /*1010*/  IADD3.X R3, R121, UR26, RZ, P0, !PT ;  /* 0x0000001a79037c10 */ /* 0x000fe200087fe4ff */
[----:B------:R-:W-:Y:S01]  /*1020*/  IMAD R4, R19, c[0x0][0x198], RZ ;  /* 0x0000660013047a24 */ /* 0x000fe200078e02ff */
[----:B------:R-:W-:Y:S01]  /*1030*/  LOP3.LUT P3, RZ, R0, 0x4, RZ, 0xc0, !PT ;  /* 0x0000000400ff7812 */ /* 0x000fe2000786c0ff */
[----:B------:R-:W-:Y:S01]  /*1040*/  IMAD R6, R18, c[0x0][0x1a4], R6 ;  /* 0x0000690012067a24 */ /* 0x000fe200078e0206 */
[C---:B------:R-:W-:Y:S01]  /*1050*/  LOP3.LUT P2, RZ, R0.reuse, 0x2, RZ, 0xc0, !PT ;  /* 0x0000000200ff7812 */ /* 0x040fe2000784c0ff */
[----:B------:R-:W-:Y:S01]  /*1060*/  IMAD.SHL.U32 R0, R0, 0x40, RZ ;  /* 0x0000004000007824 */ /* 0x000fe200078e00ff */
[----:B------:R-:W-:Y:S01]  /*1070*/  SHF.R.S32.HI R25, RZ, 0x5, R10 ;  /* 0x00000005ff197819 */ /* 0x000fe2000001140a */
[----:B--2---:R-:W-:Y:S01]  /*1080*/  IMAD.WIDE.U32 R20, R20, c[0x0][0x1a8], R2 ;  /* 0x00006a0014147a25 */ /* 0x004fe200078e0002 */
[----:B------:R-:W-:Y:S01]  /*1090*/  SHF.R.S32.HI R22, RZ, 0x1f, R23 ;  /* 0x0000001fff167819 */ /* 0x000fe20000011417 */
[----:B------:R-:W-:Y:S01]  /*10a0*/  ULDC.64 UR6, c[0x0][0x1b0] ;  /* 0x00006c0000067ab9 */ /* 0x000fe20000000a00 */
[----:B------:R-:W-:Y:S01]  /*10b0*/  LOP3.LUT R0, R0, 0x1c0, RZ, 0xc0, !PT ;  /* 0x000001c000007812 */ /* 0x000fe200078ec0ff */
[----:B------:R-:W-:Y:S01]  /*10c0*/  IMAD.WIDE.U32 R2, R18, c[0x0][0x1a0], R120 ;  /* 0x0000680012027a25 */ /* 0x000fe200078e0078 */
[----:B------:R-:W-:Y:S01]  /*10d0*/  LEA.HI R22, R22, R23, RZ, 0x2 ;  /* 0x0000001716167211 */ /* 0x000fe200078f10ff */
[----:B------:R-:W-:Y:S01]  /*10e0*/  UIMAD UR6, UR30, UR6, URZ ;  /* 0x000000061e0672a4 */ /* 0x000fe2000f8e023f */
[----:B------:R-:W-:Y:S01]  /*10f0*/  LOP3.LUT R7, R0, 0x8, R7, 0xf8, !PT ;  /* 0x0000000800077812 */ /* 0x000fe200078ef807 */
[----:B------:R-:W-:Y:S01]  /*1100*/  IMAD R8, R18, c[0x0][0x19c], R4 ;  /* 0x0000670012087a24 */ /* 0x000fe200078e0204 */
[----:B------:R-:W-:Y:S01]  /*1110*/  IADD3 R2, P0, R2, UR28, RZ ;  /* 0x0000001c02027c10 */ /* 0x000fe2000ff1e0ff */
[----:B------:R-:W-:Y:S01]  /*1120*/  IMAD.WIDE.U32 R4, R18, c[0x0][0x198], R120 ;  /* 0x0000660012047a25 */ /* 0x000fe200078e0078 */
[----:B------:R-:W-:Y:S01]  /*1130*/  SHF.R.U32.HI R0, RZ, 0x3, R0 ;  /* 0x00000003ff007819 */ /* 0x000fe20000011600 */
[----:B------:R-:W-:Y:S01]  /*1140*/  UIMAD UR26, UR8, UR5, UR4 ;  /* 0x00000005081a72a4 */ /* 0x000fe2000f8e0204 */
[----:B------:R-:W-:Y:S01]  /*1150*/  IADD3.X R3, R3, UR27, R6, P0, !PT ;  /* 0x0000001b03037c10 */ /* 0x000fe200087fe406 */
[----:B------:R-:W-:Y:S01]  /*1160*/  IMAD.U32 R6, RZ, RZ, UR8 ;  /* 0x00000008ff067e24 */ /* 0x000fe2000f8e00ff */
[----:B------:R-:W-:Y:S01]  /*1170*/  LOP3.LUT R7, R7, R0, RZ, 0x3c, !PT ;  /* 0x0000000007077212 */ /* 0x000fe200078e3cff */
[----:B------:R-:W-:Y:S01]  /*1180*/  IMAD.U32 R0, RZ, RZ, UR8 ;  /* 0x00000008ff007e24 */ /* 0x000fe2000f8e00ff */
[----:B------:R-:W-:Y:S01]  /*1190*/  IADD3 R4, P1, R4, UR12, RZ ;  /* 0x0000000c04047c10 */ /* 0x000fe2000ff3e0ff */
[----:B------:R-:W-:Y:S01]  /*11a0*/  UIMAD UR6, UR8, UR7, UR6 ;  /* 0x00000007080672a4 */ /* 0x000fe2000f8e0206 */
[----:B------:R-:W-:Y:S01]  /*11b0*/  SHF.R.S32.HI R26, RZ, 0x2, R22 ;  /* 0x00000002ff1a7819 */ /* 0x000fe20000011416 */
[----:B------:R-:W-:Y:S01]  /*11c0*/  IMAD.WIDE.U32 R32, R0, c[0x0][0x1b8], R2 ;  /* 0x00006e0000207a25 */ /* 0x000fe200078e0002 */
[----:B------:R-:W-:Y:S01]  /*11d0*/  SHF.R.S32.HI R0, RZ, 0x1f, R10 ;  /* 0x0000001fff007819 */ /* 0x000fe2000001140a */
[----:B------:R2:W-:Y:S01]  /*11e0*/  STL.64 [R1+0x88], R120 ;  /* 0x0000887801007387 */ /* 0x0005e20000100a00 */
[----:B------:R-:W-:Y:S01]  /*11f0*/  IADD3.X R5, R5, UR11, R8, P1, !PT ;  /* 0x0000000b05057c10 */ /* 0x000fe20008ffe408 */
[----:B------:R-:W-:Y:S01]  /*1200*/  UIADD3 UR7, -UR18, UR20, URZ ;  /* 0x0000001412077290 */ /* 0x000fe2000fffe13f */
[----:B------:R-:W-:Y:S01]  /*1210*/  LEA.HI R0, R0, R25, RZ, 0x2 ;  /* 0x0000001900007211 */ /* 0x000fe200078f10ff */
[----:B------:R-:W-:Y:S01]  /*1220*/  ULDC.64 UR4, c[0x0][0x1a8] ;  /* 0x00006a0000047ab9 */ /* 0x000fe20000000a00 */
[----:B------:R-:W-:Y:S01]  /*1230*/  IADD3 R118, R120, 0x40, RZ ;  /* 0x0000004078767810 */ /* 0x000fe20007ffe0ff */
[----:B------:R-:W-:Y:S01]  /*1240*/  IMAD.WIDE.U32 R36, R6, c[0x0][0x1b0], R4 ;  /* 0x00006c0006247a25 */ /* 0x000fe200078e0004 */
[----:B------:R-:W-:Y:S01]  /*1250*/  LOP3.LUT R0, R0, 0xffffffc, RZ, 0xc0, !PT ;  /* 0x0ffffffc00007812 */ /* 0x000fe200078ec0ff */
[----:B------:R-:W-:Y:S01]  /*1260*/  UIMAD UR4, UR13, UR4, URZ ;  /* 0x000000040d0472a4 */ /* 0x000fe2000f8e023f */
[C---:B------:R-:W-:Y:S01]  /*1270*/  IADD3 R115, R120.reuse, 0x80, RZ ;  /* 0x0000008078737810 */ /* 0x040fe20007ffe0ff */
[----:B------:R-:W-:Y:S01]  /*1280*/  IMAD.SHL.U32 R6, R9, 0x40, RZ ;  /* 0x0000004009067824 */ /* 0x000fe200078e00ff */
[----:B------:R2:W-:Y:S01]  /*1290*/  STL.64 [R1+0xc8], R36 ;  /* 0x0000c82401007387 */ /* 0x0005e20000100a00 */
[----:B------:R-:W-:Y:S01]  /*12a0*/  IMAD.IADD R0, R25, 0x1, -R0 ;  /* 0x0000000119007824 */ /* 0x000fe200078e0a00 */
[----:B------:R-:W-:Y:S01]  /*12b0*/  IADD3 R111, R120, 0xc0, RZ ;  /* 0x000000c0786f7810 */ /* 0x000fe20007ffe0ff */
[----:B------:R-:W-:Y:S01]  /*12c0*/  UIMAD UR4, UR16, UR5, UR4 ;  /* 0x00000005100472a4 */ /* 0x000fe2000f8e0204 */
[----:B------:R2:W-:Y:S01]  /*12d0*/  STL.64 [R1+0xf0], R32 ;  /* 0x0000f02001007387 */ /* 0x0005e20000100a00 */
[----:B------:R-:W-:Y:S01]  /*12e0*/  IMAD R40, R0, 0x10, R26 ;  /* 0x0000001000287824 */ /* 0x000fe200078e021a */
[----:B------:R-:W-:Y:S01]  /*12f0*/  IADD3 R35, R33, UR26, RZ ;  /* 0x0000001a21237c10 */ /* 0x000fe2000fffe0ff */
[----:B------:R-:W-:Y:S01]  /*1300*/  IMAD.SHL.U32 R205, R205, 0x2, RZ ;  /* 0x00000002cdcd7824 */ /* 0x000fe200078e00ff */
[----:B------:R-:W-:-:S02]  /*1310*/  IADD3 R39, R37, UR6, RZ ;  /* 0x0000000625277c10 */ /* 0x000fc4000fffe0ff */
[----:B------:R2:W-:Y:S01]  /*1320*/  STL [R1+0x10c], R40 ;  /* 0x00010c2801007387 */ /* 0x0005e20000100800 */
[----:B------:R-:W-:Y:S02]  /*1330*/  ISETP.GE.AND P0, PT, R18, UR7, PT ;  /* 0x0000000712007c0c */ /* 0x000fe4000bf06270 */
[----:B------:R-:W-:Y:S01]  /*1340*/  IADD3 R15, R21, UR4, RZ ;  /* 0x00000004150f7c10 */ /* 0x000fe2000fffe0ff */
[----:B------:R2:W-:Y:S01]  /*1350*/  STL [R1+0xc0], R118 ;  /* 0x0000c07601007387 */ /* 0x0005e20000100800 */
[----:B------:R-:W-:Y:S02]  /*1360*/  LOP3.LUT R6, R7, 0xfffffe00, R6, 0xf8, !PT ;  /* 0xfffffe0007067812 */ /* 0x000fe400078ef806 */
        /* <DEDUP_REMOVED lines=45> */
.L_x_581:
[----:B------:R-:W-:Y:S05]  /*1640*/  BSYNC B0 ;  /* 0x0000000000007941 */ /* 0x000fea0003800000 */
.L_x_580:
        /* <DEDUP_REMOVED lines=9> */
[----:B---3--:R-:W-:-:S03]  /*16e0*/  IMAD.U32 R2, RZ, RZ, UR4 ;  /* 0x00000004ff027e24 */ /* 0x008fc6000f8e00ff */
        /* <DEDUP_REMOVED lines=45> */
.L_x_583:
[----:B------:R-:W-:Y:S05]  /*19c0*/  BSYNC B0 ;  /* 0x0000000000007941 */ /* 0x000fea0003800000 */
.L_x_582:
        /* <DEDUP_REMOVED lines=15> */
[C---:B---3--:R-:W-:Y:S01]  /*1ac0*/  @!P5 LEA R12, P6, R2.reuse, c[0x0][0x160], 0x1 ;  /* 0x00005800020cda11 */ /* 0x048fe200078c08ff */
        /* <DEDUP_REMOVED lines=29> */
.L_x_585:
[----:B------:R-:W-:Y:S05]  /*1ca0*/  BSYNC B0 ;  /* 0x0000000000007941 */ /* 0x000fea0003800000 */
.L_x_584:
        /* <DEDUP_REMOVED lines=13> */
[----:B------:R-:W-:Y:S02]  /*1d80*/  ISETP.GE.AND P2, PT, R115, c[0x0][0x220], PT ;  /* 0x0000880073007a0c */ /* 0x000fe40003f46270 */
[----:B------:R-:W-:Y:S01]  /*1d90*/  ISETP.GE.AND P0, PT, R111, c[0x0][0x220], PT ;  /* 0x000088006f007a0c */ /* 0x000fe20003f06270 */
[----:B------:R-:W-:Y:S02]  /*1da0*/  IMAD R7, R2, c[0x0][0x190], RZ ;  /* 0x0000640002077a24 */ /* 0x000fe400078e02ff */
[----:B------:R-:W-:-:S04]  /*1db0*/  IMAD.MOV.U32 R2, RZ, RZ, R20 ;  /* 0x000000ffff027224 */ /* 0x000fc800078e0014 */
[C---:B---3--:R-:W-:Y:S01]  /*1dc0*/  IMAD.WIDE.U32 R12, R0.reuse, c[0x0][0x190], R2 ;  /* 0x00006400000c7a25 */ /* 0x048fe200078e0002 */
[----:B------:R3:W-:Y:S03]  /*1dd0*/  @P5 STS.128 [R205+0x1800], RZ ;  /* 0x001800ffcd005388 */ /* 0x0007e60000000c00 */
[----:B------:R-:W-:Y:S01]  /*1de0*/  IMAD R0, R0, c[0x0][0x194], R7 ;  /* 0x0000650000007a24 */ /* 0x000fe200078e0207 */
[C---:B------:R-:W-:Y:S02]  /*1df0*/  @!P5 LEA R10, P6, R12.reuse, c[0x0][0x160], 0x1 ;  /* 0x000058000c0ada11 */ /* 0x040fe400078c08ff */
        /* <DEDUP_REMOVED lines=28> */
.L_x_587:
[----:B------:R-:W-:Y:S05]  /*1fc0*/  BSYNC B0 ;  /* 0x0000000000007941 */ /* 0x000fea0003800000 */
.L_x_586:
        /* <DEDUP_REMOVED lines=11> */
[----:B---3--:R-:W-:Y:S01]  /*2080*/  IMAD.WIDE.U32 R2, R106, UR26, R116 ;  /* 0x0000001a6a027c25 */ /* 0x008fe2000f8e0074 */
        /* <DEDUP_REMOVED lines=36> */
.L_x_589:
[----:B------:R-:W-:Y:S05]  /*22d0*/  BSYNC B0 ;  /* 0x0000000000007941 */ /* 0x000fea0003800000 */
.L_x_588:
        /* <DEDUP_REMOVED lines=41> */
.L_x_591:
[----:B------:R-:W-:Y:S05]  /*2570*/  BSYNC B0 ;  /* 0x0000000000007941 */ /* 0x000fea0003800000 */
.L_x_590:
[----:B------:R-:W-:Y:S01]  /*2580*/  ISETP.GE.AND P0, PT, R23, UR7, PT ;  /* 0x0000000717007c0c */ /* 0x000fe2000bf06270 */
[----:B------:R-:W-:-:S12]  /*2590*/  BSSY B0, `(.L_x_592) ;  /* 0x0000027000007945 */ /* 0x000fd80003800000 */
[----:B------:R-:W-:Y:S05]  /*25a0*/  @P0 BRA `(.L_x_593) ;  /* 0x0000025000000947 */ /* 0x000fea0003800000 */
[----:B------:R-:W-:Y:S01]  /*25b0*/  ISETP.GE.AND P5, PT, R120, c[0x0][0x220], PT ;  /* 0x0000880078007a0c */ /* 0x000fe20003fa6270 */
[----:B------:R-:W-:Y:S01]  /*25c0*/  IMAD.MOV.U32 R7, RZ, RZ, c[0x0][0x198] ;  /* 0x00006600ff077624 */ /* 0x000fe200078e00ff */
[----:B------:R-:W-:Y:S01]  /*25d0*/  ISETP.GE.AND P4, PT, R118, c[0x0][0x220], PT ;  /* 0x0000880076007a0c */ /* 0x000fe20003f86270 */
[----:B-1-3--:R-:W-:Y:S01]  /*25e0*/  IMAD.MOV.U32 R10, RZ, RZ, c[0x0][0x19c] ;  /* 0x00006700ff0a7624 */ /* 0x00afe200078e00ff */
        /* <DEDUP_REMOVED lines=33> */
.L_x_593:
[----:B------:R-:W-:Y:S05]  /*2800*/  BSYNC B0 ;  /* 0x0000000000007941 */ /* 0x000fea0003800000 */
.L_x_592:
[----:B------:R-:W-:Y:S01]  /*2810*/  ISETP.GE.AND P0, PT, R22, UR7, PT ;  /* 0x0000000716007c0c */ /* 0x000fe2000bf06270 */
[----:B------:R-:W-:-:S12]  /*2820*/  BSSY B0, `(.L_x_594) ;  /* 0x0000029000007945 */ /* 0x000fd80003800000 */
[----:B------:R-:W-:Y:S05]  /*2830*/  @P0 BRA `(.L_x_595) ;  /* 0x0000027000000947 */ /* 0x000fea0003800000 */
[----:B------:R-:W-:Y:S01]  /*2840*/  ISETP.GE.AND P5, PT, R120, c[0x0][0x220], PT ;  /* 0x0000880078007a0c */ /* 0x000fe20003fa6270 */
[----:B-1-3--:R-:W-:Y:S01]  /*2850*/  IMAD.MOV.U32 R12, RZ, RZ, c[0x0][0x198] ;  /* 0x00006600ff0c7624 */ /* 0x00afe200078e00ff */
        /* <DEDUP_REMOVED lines=37> */
.L_x_595:
[----:B------:R-:W-:Y:S05]  /*2ab0*/  BSYNC B0 ;  /* 0x0000000000007941 */ /* 0x000fea0003800000 */
.L_x_594:
[----:B------:R-:W-:Y:S01]  /*2ac0*/  ULDC.64 UR4, c[0x0][0x318] ;  /* 0x0000c60000047ab9 */ /* 0x000fe20000000a00 */
[----:B------:R-:W0:Y:S01]  /*2ad0*/  LDGDEPBAR ;  /* 0x00000000000079af */ /* 0x000e220000000000 */
[----:B------:R-:W-:Y:S01]  /*2ae0*/  UISETP.NE.U32.AND UP1, UPT, URZ, UR4, UPT ;  /* 0x000000043f00728c */ /* 0x000fe2000bf25070 */
[----:B-1-3--:R-:W-:Y:S02]  /*2af0*/  IMAD.MOV.U32 R12, RZ, RZ, R34 ;  /* 0x000000ffff0c7224 */ /* 0x00afe400078e0022 */
        /* <DEDUP_REMOVED lines=16> */
[----:B------:R-:W-:Y:S01]  /*2c00*/  IMAD.U32 R2, RZ, RZ, UR36 ;  /* 0x00000024ff027e24 */ /* 0x000fe2000f8e00ff */
[----:B------:R-:W1:Y:S01]  /*2c10*/  @P0 MUFU.RCP R7, c[0x0][0x238] ;  /* 0x00008e0000070b08 */ /* 0x000e620000001000 */
[----:B------:R-:W-:Y:S01]  /*2c20*/  ISETP.GE.AND P1, PT, R18, UR7, PT ;  /* 0x0000000712007c0c */ /* 0x000fe2000bf26270 */
[----:B------:R-:W-:Y:S01]  /*2c30*/  IMAD.MOV.U32 R12, RZ, RZ, R32 ;  /* 0x000000ffff0c7224 */ /* 0x000fe200078e0020 */
[----:B------:R-:W-:Y:S01]  /*2c40*/  ULDC.64 UR4, c[0x0][0x1a0] ;  /* 0x0000680000047ab9 */ /* 0x000fe20000000a00 */
[----:B------:R-:W-:-:S05]  /*2c50*/  MOV R3, UR37 ;  /* 0x0000002500037c02 */ /* 0x000fca0008000f00 */
[----:B------:R3:W1:Y:S01]  /*2c60*/  @P0 LDG.E R0, [R2.64] ;  /* 0x0000001602000981 */ /* 0x000662000c1e1900 */
[----:B------:R-:W-:Y:S01]  /*2c70*/  USHF.L.U64.HI UR6, UR4, UR6, UR5 ;  /* 0x0000000604067299 */ /* 0x000fe20008010205 */
[----:B------:R-:W-:Y:S01]  /*2c80*/  IMAD.U32 R8, RZ, RZ, UR26 ;  /* 0x0000001aff087e24 */ /* 0x000fe2000f8e00ff */
[----:B------:R-:W-:Y:S01]  /*2c90*/  USHF.L.U32 UR15, UR4, 0x6, URZ ;  /* 0x00000006040f7899 */ /* 0x000fe2000800063f */
[----:B------:R-:W-:Y:S01]  /*2ca0*/  BAR.SYNC.DEFER_BLOCKING 0x0 ;  /* 0x0000000000007b1d */ /* 0x000fe20000010000 */
[----:B------:R-:W-:Y:S01]  /*2cb0*/  UIMAD UR5, UR6, UR26, URZ ;  /* 0x0000001a060572a4 */ /* 0x000fe2000f8e023f */
[----:B------:R-:W-:Y:S01]  /*2cc0*/  IMAD.SHL.U32 R29, R29, 0x2, RZ ;  /* 0x000000021d1d7824 */ /* 0x000fe200078e00ff */
[----:B------:R-:W-:Y:S02]  /*2cd0*/  UIADD3 UR13, UR25, 0x646e171e, URZ ;  /* 0x646e171e190d7890 */ /* 0x000fe4000fffe03f */
[----:B------:R-:W-:Y:S01]  /*2ce0*/  UIMAD UR21, UR21, UR15, UR5 ;  /* 0x0000000f151572a4 */ /* 0x000fe2000f8e0205 */
[----:B------:R-:W-:Y:S01]  /*2cf0*/  IMAD.WIDE.U32 R8, R8, UR15, R12 ;  /* 0x0000000f08087c25 */ /* 0x000fe2000f8e000c */
[----:B------:R-:W-:Y:S01]  /*2d00*/  BSSY B0, `(.L_x_596) ;  /* 0x0000038000007945 */ /* 0x000fe20003800000 */
[----:B------:R-:W-:-:S03]  /*2d10*/  LOP3.LUT R107, R29, 0x6, RZ, 0xc0, !PT ;  /* 0x000000061d6b7812 */ /* 0x000fc600078ec0ff */
[----:B------:R-:W-:Y:S02]  /*2d20*/  IADD3 R11, R9, UR21, RZ ;  /* 0x00000015090b7c10 */ /* 0x000fe4000fffe0ff */
[----:B---3--:R-:W-:Y:S01]  /*2d30*/  LEA R3, R25, UR18, 0x4 ;  /* 0x0000001219037c11 */ /* 0x008fe2000f8e20ff */
[----:B------:R-:W-:Y:S01]  /*2d40*/  IMAD.U32 R2, RZ, RZ, UR19 ;  /* 0x00000013ff027e24 */ /* 0x000fe2000f8e00ff */
[----:B------:R-:W-:Y:S01]  /*2d50*/  UMOV UR18, URZ ;  /* 0x0000003f00127c82 */ /* 0x000fe20008000000 */
[----:B------:R3:W-:Y:S01]  /*2d60*/  @P1 STS.128 [R205+0x10000], RZ ;  /* 0x010000ffcd001388 */ /* 0x0007e20000000c00 */
[----:B------:R-:W-:-:S03]  /*2d70*/  IADD3 R3, R3, 0x1, R26 ;  /* 0x0000000103037810 */ /* 0x000fc60007ffe01a */
[----:B------:R3:W-:Y:S01]  /*2d80*/  @P1 STS.128 [R205+0x12000], RZ ;  /* 0x012000ffcd001388 */ /* 0x0007e20000000c00 */
[----:B------:R-:W-:-:S03]  /*2d90*/  IADD3 R2, R2, -UR20, R3 ;  /* 0x8000001402027c10 */ /* 0x000fc6000fffe003 */
[----:B------:R3:W-:Y:S01]  /*2da0*/  @P1 STS.128 [R205+0x14000], RZ ;  /* 0x014000ffcd001388 */ /* 0x0007e20000000c00 */
[----:B------:R-:W-:-:S03]  /*2db0*/  IADD3 R104, R2, c[0x0][0x2e8], RZ ;  /* 0x0000ba0002687a10 */ /* 0x000fc60007ffe0ff */
[----:B------:R3:W-:Y:S01]  /*2dc0*/  @P1 STS.128 [R205+0x16000], RZ ;  /* 0x016000ffcd001388 */ /* 0x0007e20000000c00 */
[----:B-1----:R-:W-:-:S04]  /*2dd0*/  @P0 FMUL.FTZ R0, R0, R7 ;  /* 0x0000000700000220 */ /* 0x002fc80000410000 */
[----:B------:R1:W5:Y:S02]  /*2de0*/  @P0 R2UR UR16, R0 ;  /* 0x00000000001003c2 */ /* 0x00036400000e0000 */
[----:B-1----:R-:W-:Y:S01]  /*2df0*/  MOV R0, UR17 ;  /* 0x0000001100007c02 */ /* 0x002fe20008000f00 */
[----:B-----5:R-:W-:-:S04]  /*2e00*/  @UP1 UMOV UR18, UR16 ;  /* 0x0000001000121c82 */ /* 0x020fc80008000000 */
[----:B------:R-:W-:Y:S01]  /*2e10*/  IMAD R114, R0, 0x4, R25 ;  /* 0x0000000400727824 */ /* 0x000fe200078e0219 */
[----:B------:R-:W-:-:S04]  /*2e20*/  LEA R0, R25, R6, 0xa ;  /* 0x0000000619007211 */ /* 0x000fc800078e50ff */
[----:B------:R3:W-:Y:S01]  /*2e30*/  STL [R1+0xe0], R114 ;  /* 0x0000e07201007387 */ /* 0x0007e20000100800 */
[----:B------:R-:W-:-:S03]  /*2e40*/  SHF.L.U32 R201, R0, 0x1, RZ ;  /* 0x0000000100c97819 */ /* 0x000fc600000006ff */
[----:B------:R3:W-:Y:S01]  /*2e50*/  STL.64 [R1+0xe8], R12 ;  /* 0x0000e80c01007387 */ /* 0x0007e20000100a00 */
[----:B------:R-:W-:Y:S05]  /*2e60*/  @P1 BRA `(.L_x_597) ;  /* 0x0000021000001947 */ /* 0x000fea0003800000 */
[----:B------:R-:W-:Y:S02]  /*2e70*/  ISETP.GE.AND P5, PT, R120, c[0x0][0x220], PT ;  /* 0x0000880078007a0c */ /* 0x000fe40003fa6270 */
[----:B------:R-:W-:Y:S02]  /*2e80*/  ISETP.GE.AND P4, PT, R118, c[0x0][0x220], PT ;  /* 0x0000880076007a0c */ /* 0x000fe40003f86270 */
[----:B------:R-:W-:Y:S02]  /*2e90*/  ISETP.GE.AND P2, PT, R115, c[0x0][0x220], PT ;  /* 0x0000880073007a0c */ /* 0x000fe40003f46270 */
[----:B------:R-:W-:-:S07]  /*2ea0*/  ISETP.GE.AND P0, PT, R111, c[0x0][0x220], PT ;  /* 0x000088006f007a0c */ /* 0x000fce0003f06270 */
[C---:B------:R-:W-:Y:S01]  /*2eb0*/  @!P5 LEA R14, P6, R8.reuse, c[0x0][0x170], 0x1 ;  /* 0x00005c00080eda11 */ /* 0x040fe200078c08ff */
[----:B------:R1:W-:Y:S01]  /*2ec0*/  @P5 STS.128 [R205+0x10000], RZ ;  /* 0x010000ffcd005388 */ /* 0x0003e20000000c00 */
[C---:B---3--:R-:W-:Y:S02]  /*2ed0*/  @!P4 LEA R12, P3, R8.reuse, c[0x0][0x170], 0x1 ;  /* 0x00005c00080cca11 */ /* 0x048fe400078608ff */
        /* <DEDUP_REMOVED lines=26> */
.L_x_597:
[----:B------:R-:W-:Y:S05]  /*3080*/  BSYNC B0 ;  /* 0x0000000000007941 */ /* 0x000fea0003800000 */
.L_x_596:
        /* <DEDUP_REMOVED lines=16> */
[----:B------:R1:W-:Y:S02]  /*3190*/  @P5 STS.128 [R205+0x10800], RZ ;  /* 0x010800ffcd005388 */ /* 0x0003e40000000c00 */
[C---:B-1----:R-:W-:Y:S02]  /*31a0*/  @!P5 LEA R14, P6, R0.reuse, c[0x0][0x170], 0x1 ;  /* 0x00005c00000eda11 */ /* 0x042fe400078c08ff */
[C---:B---3--:R-:W-:Y:S02]  /*31b0*/  @!P4 LEA R12, P3, R0.reuse, c[0x0][0x170], 0x1 ;  /* 0x00005c00000cca11 */ /* 0x048fe400078608ff */
        /* <DEDUP_REMOVED lines=26> */
.L_x_599:
[----:B------:R-:W-:Y:S05]  /*3360*/  BSYNC B0 ;  /* 0x0000000000007941 */ /* 0x000fea0003800000 */
.L_x_598:
        /* <DEDUP_REMOVED lines=10> */
[----:B-1----:R-:W-:Y:S01]  /*3410*/  IMAD.MOV.U32 R2, RZ, RZ, c[0x0][0x1a4] ;  /* 0x00006900ff027624 */ /* 0x002fe200078e00ff */
[----:B------:R-:W-:-:S02]  /*3420*/  ISETP.GE.AND P2, PT, R115, c[0x0][0x220], PT ;  /* 0x0000880073007a0c */ /* 0x000fc40003f46270 */
[----:B------:R-:W-:-:S04]  /*3430*/  LEA R0, P0, R7, R8, 0x5 ;  /* 0x0000000807007211 */ /* 0x000fc800078028ff */
[----:B------:R-:W-:Y:S02]  /*3440*/  LEA.HI.X R7, R7, R11, R2, 0x5, P0 ;  /* 0x0000000b07077211 */ /* 0x000fe400000f2c02 */
[----:B------:R-:W-:Y:S01]  /*3450*/  ISETP.GE.AND P0, PT, R111, c[0x0][0x220], PT ;  /* 0x000088006f007a0c */ /* 0x000fe20003f06270 */
[----:B------:R1:W-:Y:S01]  /*3460*/  @P5 STS.128 [R205+0x11000], RZ ;  /* 0x011000ffcd005388 */ /* 0x0003e20000000c00 */
[C---:B------:R-:W-:Y:S02]  /*3470*/  @!P5 LEA R14, P6, R0.reuse, c[0x0][0x170], 0x1 ;  /* 0x00005c00000eda11 */ /* 0x040fe400078c08ff */
        /* <DEDUP_REMOVED lines=27> */
.L_x_601:
[----:B------:R-:W-:Y:S05]  /*3630*/  BSYNC B0 ;  /* 0x0000000000007941 */ /* 0x000fea0003800000 */
.L_x_600:
[----:B------:R-:W-:Y:S01]  /*3640*/  ISETP.GE.AND P0, PT, R22, UR7, PT ;  /* 0x0000000716007c0c */ /* 0x000fe2000bf06270 */
[C---:B------:R-:W-:Y:S01]  /*3650*/  IMAD.SHL.U32 R0, R27.reuse, 0x40, RZ ;  /* 0x000000401b007824 */ /* 0x040fe200078e00ff */
[----:B------:R-:W-:Y:S01]  /*3660*/  BSSY B0, `(.L_x_602) ;  /* 0x0000036000007945 */ /* 0x000fe20003800000 */
[----:B-1----:R-:W-:Y:S01]  /*3670*/  IMAD.SHL.U32 R2, R18, 0x8, RZ ;  /* 0x0000000812027824 */ /* 0x002fe200078e00ff */
[----:B------:R-:W-:Y:S02]  /*3680*/  R2P PR, R27, 0x6 ;  /* 0x000000061b007804 */ /* 0x000fe40000000000 */
[----:B------:R-:W-:-:S04]  /*3690*/  LOP3.LUT R0, R0, 0x1c0, RZ, 0xc0, !PT ;  /* 0x000001c000007812 */ /* 0x000fc800078ec0ff */
[----:B------:R-:W-:Y:S02]  /*36a0*/  LOP3.LUT R2, R0, 0x8, R2, 0xf8, !PT ;  /* 0x0000000800027812 */ /* 0x000fe400078ef802 */
[----:B------:R-:W-:Y:S01]  /*36b0*/  SHF.R.U32.HI R3, RZ, 0x3, R0 ;  /* 0x00000003ff037819 */ /* 0x000fe20000011600 */
[----:B------:R1:W-:Y:S01]  /*36c0*/  @P0 STS.128 [R205+0x11800], RZ ;  /* 0x011800ffcd000388 */ /* 0x0003e20000000c00 */
[----:B------:R-:W-:Y:S02]  /*36d0*/  SEL R0, R31, 0xffffffe0, !P2 ;  /* 0xffffffe01f007807 */ /* 0x000fe40005000000 */
[----:B------:R-:W-:Y:S01]  /*36e0*/  LOP3.LUT R3, R2, R3, RZ, 0x3c, !PT ;  /* 0x0000000302037212 */ /* 0x000fe200078e3cff */
[----:B------:R1:W-:Y:S01]  /*36f0*/  @P0 STS.128 [R205+0x13800], RZ ;  /* 0x013800ffcd000388 */ /* 0x0003e20000000c00 */
[----:B------:R-:W-:-:S03]  /*3700*/  SEL R2, R30, 0xfffffff0, !P1 ;  /* 0xfffffff01e027807 */ /* 0x000fc60004800000 */
        /* <DEDUP_REMOVED lines=15> */
[C---:B---3--:R-:W-:Y:S02]  /*3800*/  @!P5 LEA R12, P6, R14.reuse, c[0x0][0x170], 0x1 ;  /* 0x00005c000e0cda11 */ /* 0x048fe400078c08ff */
        /* <DEDUP_REMOVED lines=27> */
.L_x_603:
[----:B------:R-:W-:Y:S05]  /*39c0*/  BSYNC B0 ;  /* 0x0000000000007941 */ /* 0x000fea0003800000 */
.L_x_602:
[----:B------:R-:W-:Y:S01]  /*39d0*/  IMAD.SHL.U32 R192, R3, 0x2, RZ ;  /* 0x0000000203c07824 */ /* 0x000fe200078e00ff */
[----:B-1----:R-:W-:Y:S01]  /*39e0*/  LDSM.16.M88.4 R8, [R201] ;  /* 0x00000000c908783b */ /* 0x002fe20000000200 */
[--C-:B------:R-:W-:Y:S01]  /*39f0*/  IMAD R202, R5, 0x2, R201.reuse ;  /* 0x0000000205ca7824 */ /* 0x100fe200078e02c9 */
[----:B------:R-:W-:Y:S01]  /*3a00*/  UISETP.GE.AND UP0, UPT, UR9, 0x2, UPT ;  /* 0x000000020900788c */ /* 0x000fe2000bf06270 */
[--C-:B------:R-:W-:Y:S01]  /*3a10*/  IMAD R7, R2, 0x2, R192.reuse ;  /* 0x0000000202077824 */ /* 0x100fe200078e02c0 */
[----:B------:R-:W1:Y:S01]  /*3a20*/  LDSM.16.M88.4 R20, [R192+0x9000] ;  /* 0x00900000c014783b */ /* 0x000e620000000200 */
[----:B------:R-:W-:Y:S01]  /*3a30*/  IMAD R204, R4, 0x2, R201 ;  /* 0x0000000204cc7824 */ /* 0x000fe200078e02c9 */
[----:B------:R-:W-:Y:S01]  /*3a40*/  IADD3 R3, R192, 0x8000, RZ ;  /* 0x00008000c0037810 */ /* 0x000fe20007ffe0ff */
[----:B------:R-:W-:Y:S01]  /*3a50*/  IMAD R198, R0, 0x2, R192 ;  /* 0x0000000200c67824 */ /* 0x000fe200078e02c0 */
[----:B------:R-:W5:Y:S01]  /*3a60*/  LDSM.16.M88.4 R28, [R192+0x8000] ;  /* 0x00800000c01c783b */ /* 0x000f620000000200 */
[----:B------:R-:W-:-:S02]  /*3a70*/  IMAD R203, R4, 0x2, R202 ;  /* 0x0000000204cb7824 */ /* 0x000fc400078e02ca */
[----:B------:R-:W-:Y:S01]  /*3a80*/  IMAD R199, R2, 0x2, R3 ;  /* 0x0000000202c77824 */ /* 0x000fe200078e0203 */
[----:B------:R-:W2:Y:S01]  /*3a90*/  LDSM.16.M88.4 R24, [R192+0x8800] ;  /* 0x00880000c018783b */ /* 0x000ea20000000200 */
[----:B------:R-:W-:Y:S02]  /*3aa0*/  IADD3 R2, R104, 0x8, RZ ;  /* 0x0000000868027810 */ /* 0x000fe40007ffe0ff */
[----:B------:R-:W-:Y:S01]  /*3ab0*/  IMAD R197, R0, 0x2, R199 ;  /* 0x0000000200c57824 */ /* 0x000fe200078e02c7 */
[----:B------:R-:W3:Y:S01]  /*3ac0*/  LDSM.16.M88.4 R16, [R192+0x9800] ;  /* 0x00980000c010783b */ /* 0x000ee20000000200 */
[----:B------:R-:W-:-:S03]  /*3ad0*/  IMAD.U32 R0, RZ, RZ, UR26 ;  /* 0x0000001aff007e24 */ /* 0x000fc6000f8e00ff */
[----:B---3--:R-:W-:Y:S01]  /*3ae0*/  LDSM.16.M88.4 R12, [R202] ;  /* 0x00000000ca0c783b */ /* 0x008fe20000000200 */
[----:B------:R-:W-:-:S03]  /*3af0*/  IMAD R0, R0, 0x40, R107 ;  /* 0x0000004000007824 */ /* 0x000fc600078e026b */
[----:B--2---:R-:W2:Y:S02]  /*3b00*/  LDSM.16.M88.4 R40, [R7+0x8000] ;  /* 0x008000000728783b */ /* 0x004ea40000000200 */
[C---:B------:R-:W-:Y:S02]  /*3b10*/  IADD3 R3, R0.reuse, 0x8, RZ ;  /* 0x0000000800037810 */ /* 0x040fe40007ffe0ff */
[----:B------:R-:W3:Y:S04]  /*3b20*/  LDSM.16.M88.4 R48, [R7+0x8800] ;  /* 0x008800000730783b */ /* 0x000ee80000000200 */
[----:B------:R-:W-:Y:S04]  /*3b30*/  LDSM.16.M88.4 R60, [R7+0x9800] ;  /* 0x00980000073c783b */ /* 0x000fe80000000200 */
[----:B------:R-:W-:Y:S04]  /*3b40*/  LDSM.16.M88.4 R76, [R198+0x8000] ;  /* 0x00800000c64c783b */ /* 0x000fe80000000200 */
[----:B------:R-:W-:Y:S01]  /*3b50*/  LDSM.16.M88.4 R84, [R198+0x8800] ;  /* 0x00880000c654783b */ /* 0x000fe20000000200 */
[C---:B-1----:R-:W-:Y:S03]  /*3b60*/  HMMA.16816.F32.BF16 R52, R8.reuse, R20, RZ ;  /* 0x000000140834723c */ /* 0x042fe600000418ff */
[----:B------:R-:W-:Y:S04]  /*3b70*/  LDSM.16.M88.4 R80, [R198+0x9000] ;  /* 0x00900000c650783b */ /* 0x000fe80000000200 */
[----:B------:R-:W-:Y:S01]  /*3b80*/  LDSM.16.M88.4 R88, [R198+0x9800] ;  /* 0x00980000c658783b */ /* 0x000fe20000000200 */
[C---:B------:R-:W-:Y:S03]  /*3b90*/  HMMA.16816.F32.BF16 R68, R8.reuse, R22, RZ ;  /* 0x000000160844723c */ /* 0x040fe600000418ff */
[----:B------:R-:W1:Y:S04]  /*3ba0*/  LDSM.16.M88.4 R20, [R7+0x9000] ;  /* 0x009000000714783b */ /* 0x000e680000000200 */
[----:B------:R-:W-:Y:S01]  /*3bb0*/  LDSM.16.M88.4 R92, [R197] ;  /* 0x00000000c55c783b */ /* 0x000fe20000000200 */
[C---:B-----5:R-:W-:Y:S03]  /*3bc0*/  HMMA.16816.F32.BF16 R36, R8.reuse, R28, RZ ;  /* 0x0000001c0824723c */ /* 0x060fe600000418ff */
        /* <DEDUP_REMOVED lines=8> */
[----:B------:R-:W5:Y:S04]  /*3c50*/  LDSM.16.M88.4 R8, [R204] ;  /* 0x00000000cc08783b */ /* 0x000f680000000200 */
[----:B------:R-:W4:Y:S03]  /*3c60*/  LDSM.16.M88.4 R16, [R203] ;  /* 0x00000000cb10783b */ /* 0x000f260000000200 */
[C---:B--2---:R-:W-:Y:S08]  /*3c70*/  HMMA.16816.F32.BF16 R56, R12.reuse, R40, R36 ;  /* 0x000000280c38723c */ /* 0x044ff00000041824 */
[C---:B------:R-:W-:Y:S08]  /*3c80*/  HMMA.16816.F32.BF16 R44, R12.reuse, R42, R32 ;  /* 0x0000002a0c2c723c */ /* 0x040ff00000041820 */
[C---:B---3--:R-:W-:Y:S08]  /*3c90*/  HMMA.16816.F32.BF16 R32, R12.reuse, R48, R28 ;  /* 0x000000300c20723c */ /* 0x048ff0000004181c */
[C---:B------:R-:W-:Y:S08]  /*3ca0*/  HMMA.16816.F32.BF16 R40, R12.reuse, R50, R24 ;  /* 0x000000320c28723c */ /* 0x040ff00000041818 */
[C---:B-1----:R-:W-:Y:S08]  /*3cb0*/  HMMA.16816.F32.BF16 R36, R12.reuse, R20, R52 ;  /* 0x000000140c24723c */ /* 0x042ff00000041834 */
[C---:B------:R-:W-:Y:S01]  /*3cc0*/  HMMA.16816.F32.BF16 R28, R12.reuse, R22, R68 ;  /* 0x000000160c1c723c */ /* 0x040fe20000041844 */
[----:B------:R-:W-:Y:S07]  /*3cd0*/  LDSM.16.M88.4 R68, [R192+0xb000] ;  /* 0x00b00000c044783b */ /* 0x000fee0000000200 */
[C---:B------:R-:W-:Y:S01]  /*3ce0*/  HMMA.16816.F32.BF16 R24, R12.reuse, R60, R72 ;  /* 0x0000003c0c18723c */ /* 0x040fe20000041848 */
[----:B------:R-:W-:Y:S07]  /*3cf0*/  LDSM.16.M88.4 R72, [R197+0x1800] ;  /* 0x00180000c548783b */ /* 0x000fee0000000200 */
[----:B------:R-:W-:Y:S01]  /*3d00*/  HMMA.16816.F32.BF16 R20, R12, R62, R64 ;  /* 0x0000003e0c14723c */ /* 0x000fe20000041840 */
[----:B------:R-:W1:Y:S04]  /*3d10*/  LDSM.16.M88.4 R64, [R197+0x1000] ;  /* 0x00100000c540783b */ /* 0x000e680000000200 */
[----:B------:R-:W-:Y:S03]  /*3d20*/  LDSM.16.M88.4 R12, [R201+0x2000] ;  /* 0x00200000c90c783b */ /* 0x000fe60000000200 */
[C---:B-----5:R-:W-:Y:S08]  /*3d30*/  HMMA.16816.F32.BF16 R56, R8.reuse, R76, R56 ;  /* 0x0000004c0838723c */ /* 0x060ff00000041838 */
[C---:B------:R-:W-:Y:S01]  /*3d40*/  HMMA.16816.F32.BF16 R52, R8.reuse, R78, R44 ;  /* 0x0000004e0834723c */ /* 0x040fe2000004182c */
[----:B------:R-:W2:Y:S07]  /*3d50*/  LDSM.16.M88.4 R76, [R192+0xa000] ;  /* 0x00a00000c04c783b */ /* 0x000eae0000000200 */
[C---:B------:R-:W-:Y:S08]  /*3d60*/  HMMA.16816.F32.BF16 R48, R8.reuse, R84, R32 ;  /* 0x000000540830723c */ /* 0x040ff00000041820 */
[C---:B------:R-:W-:Y:S01]  /*3d70*/  HMMA.16816.F32.BF16 R60, R8.reuse, R86, R40 ;  /* 0x00000056083c723c */ /* 0x040fe20000041828 */
[----:B------:R-:W-:Y:S07]  /*3d80*/  LDSM.16.M88.4 R84, [R7+0xa000] ;  /* 0x00a000000754783b */ /* 0x000fee0000000200 */
[C---:B------:R-:W-:Y:S08]  /*3d90*/  HMMA.16816.F32.BF16 R44, R8.reuse, R80, R36 ;  /* 0x00000050082c723c */ /* 0x040ff00000041824 */
[C---:B------:R-:W-:Y:S01]  /*3da0*/  HMMA.16816.F32.BF16 R36, R8.reuse, R82, R28 ;  /* 0x000000520824723c */ /* 0x040fe2000004181c */
[----:B------:R-:W3:Y:S07]  /*3db0*/  LDSM.16.M88.4 R80, [R192+0xb800] ;  /* 0x00b80000c050783b */ /* 0x000eee0000000200 */
[C---:B------:R-:W-:Y:S08]  /*3dc0*/  HMMA.16816.F32.BF16 R28, R8.reuse, R88, R24 ;  /* 0x00000058081c723c */ /* 0x040ff00000041818 */
[----:B------:R-:W-:Y:S01]  /*3dd0*/  HMMA.16816.F32.BF16 R24, R8, R90, R20 ;  /* 0x0000005a0818723c */ /* 0x000fe20000041814 */
[----:B------:R-:W5:Y:S04]  /*3de0*/  LDSM.16.M88.4 R8, [R202+0x2000] ;  /* 0x00200000ca08783b */ /* 0x000f680000000200 */
[----:B------:R-:W-:Y:S03]  /*3df0*/  LDSM.16.M88.4 R88, [R198+0xa800] ;  /* 0x00a80000c658783b */ /* 0x000fe60000000200 */
[C---:B----4-:R-:W-:Y:S08]  /*3e00*/  HMMA.16816.F32.BF16 R20, R16.reuse, R92, R56 ;  /* 0x0000005c1014723c */ /* 0x050ff00000041838 */
[C---:B------:R-:W-:Y:S01]  /*3e10*/  HMMA.16816.F32.BF16 R32, R16.reuse, R94, R52 ;  /* 0x0000005e1020723c */ /* 0x040fe20000041834 */
[----:B------:R-:W-:Y:S07]  /*3e20*/  LDSM.16.M88.4 R92, [R7+0xa800] ;  /* 0x00a80000075c783b */ /* 0x000fee0000000200 */
[C---:B------:R-:W-:Y:S08]  /*3e30*/  HMMA.16816.F32.BF16 R40, R16.reuse, R100, R48 ;  /* 0x000000641028723c */ /* 0x040ff00000041830 */
[C---:B------:R-:W-:Y:S01]  /*3e40*/  HMMA.16816.F32.BF16 R52, R16.reuse, R102, R60 ;  /* 0x000000661034723c */ /* 0x040fe2000004183c */
[----:B------:R-:W4:Y:S07]  /*3e50*/  LDSM.16.M88.4 R60, [R7+0xb000] ;  /* 0x00b00000073c783b */ /* 0x000f2e0000000200 */
        /* <DEDUP_REMOVED lines=8> */
[C---:B------:R-:W-:Y:S08]  /*3ee0*/  HMMA.16816.F32.BF16 R20, R12.reuse, R96, R40 ;  /* 0x000000600c14723c */ /* 0x040ff00000041828 */
[C---:B------:R-:W-:Y:S01]  /*3ef0*/  HMMA.16816.F32.BF16 R24, R12.reuse, R78, R32 ;  /* 0x0000004e0c18723c */ /* 0x040fe20000041820 */
[----:B------:R-:W2:Y:S07]  /*3f00*/  LDSM.16.M88.4 R76, [R198+0xa000] ;  /* 0x00a00000c64c783b */ /* 0x000eae0000000200 */
[C---:B------:R-:W-:Y:S08]  /*3f10*/  HMMA.16816.F32.BF16 R40, R12.reuse, R98, R52 ;  /* 0x000000620c28723c */ /* 0x040ff00000041834 */
[C---:B------:R-:W-:Y:S08]  /*3f20*/  HMMA.16816.F32.BF16 R56, R12.reuse, R68, R56 ;  /* 0x000000440c38723c */ /* 0x040ff00000041838 */
[C---:B------:R-:W-:Y:S08]  /*3f30*/  HMMA.16816.F32.BF16 R52, R12.reuse, R70, R48 ;  /* 0x000000460c34723c */ /* 0x040ff00000041830 */
[C---:B---3--:R-:W-:Y:S08]  /*3f40*/  HMMA.16816.F32.BF16 R48, R12.reuse, R80, R44 ;  /* 0x000000500c30723c */ /* 0x048ff0000004182c */
[----:B------:R-:W-:Y:S01]  /*3f50*/  HMMA.16816.F32.BF16 R44, R12, R82, R36 ;  /* 0x000000520c2c723c */ /* 0x000fe20000041824 */
[----:B------:R-:W3:Y:S07]  /*3f60*/  LDSM.16.M88.4 R80, [R198+0xb800] ;  /* 0x00b80000c650783b */ /* 0x000eee0000000200 */
[C---:B-----5:R-:W-:Y:S08]  /*3f70*/  HMMA.16816.F32.BF16 R36, R8.reuse, R84, R28 ;  /* 0x000000540824723c */ /* 0x060ff0000004181c */
[C---:B------:R-:W-:Y:S01]  /*3f80*/  HMMA.16816.F32.BF16 R32, R8.reuse, R86, R24 ;  /* 0x000000560820723c */ /* 0x040fe20000041818 */
[----:B------:R-:W-:Y:S07]  /*3f90*/  LDSM.16.M88.4 R84, [R192+0xe800] ;  /* 0x00e80000c054783b */ /* 0x000fee0000000200 */
[C---:B----4-:R-:W-:Y:S08]  /*3fa0*/  HMMA.16816.F32.BF16 R24, R8.reuse, R60, R56 ;  /* 0x0000003c0818723c */ /* 0x050ff00000041838 */
[C---:B-1----:R-:W-:Y:S01]  /*3fb0*/  HMMA.16816.F32.BF16 R68, R8.reuse, R64, R48 ;  /* 0x000000400844723c */ /* 0x042fe20000041830 */
[----:B------:R-:W-:Y:S07]  /*3fc0*/  LDSM.16.M88.4 R48, [R197+0x2000] ;  /* 0x00200000c530783b */ /* 0x000fee0000000200 */
[C---:B------:R-:W-:Y:S08]  /*3fd0*/  HMMA.16816.F32.BF16 R12, R8.reuse, R92, R20 ;  /* 0x0000005c080c723c */ /* 0x040ff00000041814 */
[C---:B------:R-:W-:Y:S01]  /*3fe0*/  HMMA.16816.F32.BF16 R28, R8.reuse, R94, R40 ;  /* 0x0000005e081c723c */ /* 0x040fe20000041828 */
[----:B------:R-:W-:Y:S07]  /*3ff0*/  LDSM.16.M88.4 R92, [R198+0xe000] ;  /* 0x00e00000c65c783b */ /* 0x000fee0000000200 */
[C---:B------:R-:W-:Y:S08]  /*4000*/  HMMA.16816.F32.BF16 R20, R8.reuse, R62, R52 ;  /* 0x0000003e0814723c */ /* 0x040ff00000041834 */
[----:B------:R-:W-:Y:S01]  /*4010*/  HMMA.16816.F32.BF16 R64, R8, R66, R44 ;  /* 0x000000420840723c */ /* 0x000fe2000004182c */
[----:B------:R-:W1:Y:S04]  /*4020*/  LDSM.16.M88.4 R8, [R203+0x2000] ;  /* 0x00200000cb08783b */ /* 0x000e680000000200 */
[----:B------:R-:W4:Y:S03]  /*4030*/  LDSM.16.M88.4 R44, [R197+0x2800] ;  /* 0x00280000c52c783b */ /* 0x000f260000000200 */
[C---:B--2---:R-:W-:Y:S08]  /*4040*/  HMMA.16816.F32.BF16 R60, R16.reuse, R76, R36 ;  /* 0x0000004c103c723c */ /* 0x044ff00000041824 */
[C---:B------:R-:W-:Y:S01]  /*4050*/  HMMA.16816.F32.BF16 R56, R16.reuse, R78, R32 ;  /* 0x0000004e1038723c */ /* 0x040fe20000041820 */
[----:B------:R-:W2:Y:S04]  /*4060*/  LDSM.16.M88.4 R32, [R197+0x3000] ;  /* 0x00300000c520783b */ /* 0x000ea80000000200 */
[----:B------:R-:W-:Y:S03]  /*4070*/  LDSM.16.M88.4 R76, [R192+0xd000] ;  /* 0x00d00000c04c783b */ /* 0x000fe60000000200 */
[C---:B------:R-:W-:Y:S08]  /*4080*/  HMMA.16816.F32.BF16 R36, R16.reuse, R72, R24 ;  /* 0x000000481024723c */ /* 0x040ff00000041818 */
[C---:B---3--:R-:W-:Y:S01]  /*4090*/  HMMA.16816.F32.BF16 R24, R16.reuse, R80, R68 ;  /* 0x000000501018723c */ /* 0x048fe20000041844 */
[----:B------:R-:W3:Y:S07]  /*40a0*/  LDSM.16.M88.4 R68, [R197+0x3800] ;  /* 0x00380000c544783b */ /* 0x000eee0000000200 */
[C---:B------:R-:W-:Y:S01]  /*40b0*/  HMMA.16816.F32.BF16 R52, R16.reuse, R88, R12 ;  /* 0x000000581034723c */ /* 0x040fe2000004180c */
[----:B------:R-:W-:Y:S07]  /*40c0*/  LDSM.16.M88.4 R12, [R201+0x4000] ;  /* 0x00400000c90c783b */ /* 0x000fee0000000200 */
[C---:B------:R-:W-:Y:S01]  /*40d0*/  HMMA.16816.F32.BF16 R40, R16.reuse, R90, R28 ;  /* 0x0000005a1028723c */ /* 0x040fe2000004181c */
[----:B------:R-:W-:Y:S07]  /*40e0*/  LDSM.16.M88.4 R88, [R7+0xe000] ;  /* 0x00e000000758783b */ /* 0x000fee0000000200 */
[C---:B------:R-:W-:Y:S01]  /*40f0*/  HMMA.16816.F32.BF16 R28, R16.reuse, R74, R20 ;  /* 0x0000004a101c723c */ /* 0x040fe20000041814 */
[----:B------:R-:W-:Y:S07]  /*4100*/  LDSM.16.M88.4 R72, [R192+0xc000] ;  /* 0x00c00000c048783b */ /* 0x000fee0000000200 */
[----:B------:R-:W-:Y:S01]  /*4110*/  HMMA.16816.F32.BF16 R20, R16, R82, R64 ;  /* 0x000000521014723c */ /* 0x000fe20000041840 */
[----:B------:R-:W5:Y:S04]  /*4120*/  LDSM.16.M88.4 R64, [R192+0xc800] ;  /* 0x00c80000c040783b */ /* 0x000f680000000200 */
[----:B------:R-:W3:Y:S03]  /*4130*/  LDSM.16.M88.4 R80, [R192+0xd800] ;  /* 0x00d80000c050783b */ /* 0x000ee60000000200 */
[C---:B-1----:R-:W-:Y:S01]  /*4140*/  HMMA.16816.F32.BF16 R16, R8.reuse, R48, R60 ;  /* 0x000000300810723c */ /* 0x042fe2000004183c */
[----:B------:R-:W-:Y:S07]  /*4150*/  LDSM.16.M88.4 R60, [R7+0xc800] ;  /* 0x00c80000073c783b */ /* 0x000fee0000000200 */
[C---:B------:R-:W-:Y:S08]  /*4160*/  HMMA.16816.F32.BF16 R48, R8.reuse, R50, R56 ;  /* 0x000000320830723c */ /* 0x040ff00000041838 */
[C---:B----4-:R-:W-:Y:S08]  /*4170*/  HMMA.16816.F32.BF16 R52, R8.reuse, R44, R52 ;  /* 0x0000002c0834723c */ /* 0x050ff00000041834 */
[C---:B------:R-:W-:Y:S08]  /*4180*/  HMMA.16816.F32.BF16 R56, R8.reuse, R46, R40 ;  /* 0x0000002e0838723c */ /* 0x040ff00000041828 */
[C---:B--2---:R-:W-:Y:S08]  /*4190*/  HMMA.16816.F32.BF16 R44, R8.reuse, R32, R36 ;  /* 0x00000020082c723c */ /* 0x044ff00000041824 */
[C---:B---3--:R-:W-:Y:S08]  /*41a0*/  HMMA.16816.F32.BF16 R36, R8.reuse, R68, R24 ;  /* 0x000000440824723c */ /* 0x048ff00000041818 */
[C---:B------:R-:W-:Y:S01]  /*41b0*/  HMMA.16816.F32.BF16 R40, R8.reuse, R34, R28 ;  /* 0x000000220828723c */ /* 0x040fe2000004181c */
[----:B------:R-:W-:Y:S07]  /*41c0*/  LDSM.16.M88.4 R28, [R7+0xc000] ;  /* 0x00c00000071c783b */ /* 0x000fee0000000200 */
[----:B------:R-:W-:Y:S01]  /*41d0*/  HMMA.16816.F32.BF16 R24, R8, R70, R20 ;  /* 0x000000460818723c */ /* 0x000fe20000041814 */
[----:B------:R-:W1:Y:S04]  /*41e0*/  LDSM.16.M88.4 R8, [R202+0x4000] ;  /* 0x00400000ca08783b */ /* 0x000e680000000200 */
[----:B------:R-:W2:Y:S03]  /*41f0*/  LDSM.16.M88.4 R68, [R7+0xd000] ;  /* 0x00d000000744783b */ /* 0x000ea60000000200 */
[C---:B-----5:R-:W-:Y:S01]  /*4200*/  HMMA.16816.F32.BF16 R52, R12.reuse, R64, R52 ;  /* 0x000000400c34723c */ /* 0x060fe20000041834 */
[----:B------:R-:W-:Y:S07]  /*4210*/  LDSM.16.M88.4 R20, [R204+0x4000] ;  /* 0x00400000cc14783b */ /* 0x000fee0000000200 */
[C---:B------:R-:W-:Y:S01]  /*4220*/  HMMA.16816.F32.BF16 R56, R12.reuse, R66, R56 ;  /* 0x000000420c38723c */ /* 0x040fe20000041838 */
[----:B------:R-:W3:Y:S07]  /*4230*/  LDSM.16.M88.4 R64, [R7+0xd800] ;  /* 0x00d800000740783b */ /* 0x000eee0000000200 */
[C---:B------:R-:W-:Y:S08]  /*4240*/  HMMA.16816.F32.BF16 R16, R12.reuse, R72, R16 ;  /* 0x000000480c10723c */ /* 0x040ff00000041810 */
[C---:B------:R-:W-:Y:S01]  /*4250*/  HMMA.16816.F32.BF16 R32, R12.reuse, R74, R48 ;  /* 0x0000004a0c20723c */ /* 0x040fe20000041830 */
[----:B------:R-:W4:Y:S07]  /*4260*/  LDSM.16.M88.4 R72, [R198+0xc000] ;  /* 0x00c00000c648783b */ /* 0x000f2e0000000200 */
[C---:B------:R-:W-:Y:S08]  /*4270*/  HMMA.16816.F32.BF16 R48, R12.reuse, R76, R44 ;  /* 0x0000004c0c30723c */ /* 0x040ff0000004182c */
[C---:B------:R-:W-:Y:S01]  /*4280*/  HMMA.16816.F32.BF16 R44, R12.reuse, R78, R40 ;  /* 0x0000004e0c2c723c */ /* 0x040fe20000041828 */
[----:B------:R-:W5:Y:S07]  /*4290*/  LDSM.16.M88.4 R76, [R198+0xc800] ;  /* 0x00c80000c64c783b */ /* 0x000f6e0000000200 */
[C---:B------:R-:W-:Y:S08]  /*42a0*/  HMMA.16816.F32.BF16 R40, R12.reuse, R80, R36 ;  /* 0x000000500c28723c */ /* 0x040ff00000041824 */
[----:B------:R-:W-:Y:S01]  /*42b0*/  HMMA.16816.F32.BF16 R12, R12, R82, R24 ;  /* 0x000000520c0c723c */ /* 0x000fe20000041818 */
[----:B------:R-:W-:Y:S07]  /*42c0*/  LDSM.16.M88.4 R80, [R198+0xd800] ;  /* 0x00d80000c650783b */ /* 0x000fee0000000200 */
        /* <DEDUP_REMOVED lines=8> */
[C---:B---3--:R-:W-:Y:S01]  /*4350*/  HMMA.16816.F32.BF16 R24, R8.reuse, R64, R40 ;  /* 0x000000400818723c */ /* 0x048fe20000041828 */
[----:B------:R-:W-:Y:S07]  /*4360*/  LDSM.16.M88.4 R40, [R197+0x4800] ;  /* 0x00480000c528783b */ /* 0x000fee0000000200 */
[----:B------:R-:W-:Y:S01]  /*4370*/  HMMA.16816.F32.BF16 R12, R8, R66, R12 ;  /* 0x00000042080c723c */ /* 0x000fe2000004180c */
[----:B------:R-:W2:Y:S04]  /*4380*/  LDSM.16.M88.4 R8, [R203+0x4000] ;  /* 0x00400000cb08783b */ /* 0x000ea80000000200 */
[----:B------:R-:W3:Y:S03]  /*4390*/  LDSM.16.M88.4 R64, [R197+0x5800] ;  /* 0x00580000c540783b */ /* 0x000ee60000000200 */
[C---:B----4-:R-:W-:Y:S01]  /*43a0*/  HMMA.16816.F32.BF16 R28, R20.reuse, R72, R16 ;  /* 0x00000048141c723c */ /* 0x050fe20000041810 */
[----:B------:R-:W-:Y:S07]  /*43b0*/  LDSM.16.M88.4 R16, [R201+0x6000] ;  /* 0x00600000c910783b */ /* 0x000fee0000000200 */
[C---:B------:R-:W-:Y:S01]  /*43c0*/  HMMA.16816.F32.BF16 R32, R20.reuse, R74, R32 ;  /* 0x0000004a1420723c */ /* 0x040fe20000041820 */
[----:B------:R-:W4:Y:S07]  /*43d0*/  LDSM.16.M88.4 R72, [R197+0x5000] ;  /* 0x00500000c548783b */ /* 0x000f2e0000000200 */
[C---:B-----5:R-:W-:Y:S08]  /*43e0*/  HMMA.16816.F32.BF16 R36, R20.reuse, R76, R36 ;  /* 0x0000004c1424723c */ /* 0x060ff00000041824 */
[C---:B------:R-:W-:Y:S01]  /*43f0*/  HMMA.16816.F32.BF16 R44, R20.reuse, R78, R56 ;  /* 0x0000004e142c723c */ /* 0x040fe20000041838 */
[----:B------:R-:W5:Y:S07]  /*4400*/  LDSM.16.M88.4 R76, [R192+0xe000] ;  /* 0x00e00000c04c783b */ /* 0x000f6e0000000200 */
[C---:B-1----:R-:W-:Y:S08]  /*4410*/  HMMA.16816.F32.BF16 R56, R20.reuse, R62, R52 ;  /* 0x0000003e1438723c */ /* 0x042ff00000041834 */
[C---:B------:R-:W-:Y:S08]  /*4420*/  HMMA.16816.F32.BF16 R52, R20.reuse, R80, R24 ;  /* 0x000000501434723c */ /* 0x040ff00000041818 */
[C---:B------:R-:W-:Y:S01]  /*4430*/  HMMA.16816.F32.BF16 R24, R20.reuse, R82, R12 ;  /* 0x000000521418723c */ /* 0x040fe2000004180c */
[----:B------:R-:W-:Y:S07]  /*4440*/  LDSM.16.M88.4 R80, [R192+0xf800] ;  /* 0x00f80000c050783b */ /* 0x000fee0000000200 */
[----:B------:R-:W-:Y:S01]  /*4450*/  HMMA.16816.F32.BF16 R48, R20, R60, R48 ;  /* 0x0000003c1430723c */ /* 0x000fe20000041830 */
[----:B------:R-:W1:Y:S04]  /*4460*/  LDSM.16.M88.4 R60, [R192+0xf000] ;  /* 0x00f00000c03c783b */ /* 0x000e680000000200 */
[----:B------:R-:W1:Y:S03]  /*4470*/  LDSM.16.M88.4 R20, [R202+0x6000] ;  /* 0x00600000ca14783b */ /* 0x000e660000000200 */
[C---:B--2---:R-:W-:Y:S08]  /*4480*/  HMMA.16816.F32.BF16 R12, R8.reuse, R68, R28 ;  /* 0x00000044080c723c */ /* 0x044ff0000004181c */
[C---:B------:R-:W-:Y:S01]  /*4490*/  HMMA.16816.F32.BF16 R32, R8.reuse, R70, R32 ;  /* 0x000000460820723c */ /* 0x040fe20000041820 */
[----:B------:R-:W-:Y:S07]  /*44a0*/  LDSM.16.M88.4 R68, [R7+0xf000] ;  /* 0x00f000000744783b */ /* 0x000fee0000000200 */
[C---:B------:R-:W-:Y:S08]  /*44b0*/  HMMA.16816.F32.BF16 R36, R8.reuse, R40, R36 ;  /* 0x000000280824723c */ /* 0x040ff00000041824 */
[C---:B------:R-:W-:Y:S08]  /*44c0*/  HMMA.16816.F32.BF16 R40, R8.reuse, R42, R44 ;  /* 0x0000002a0828723c */ /* 0x040ff0000004182c */
[C---:B---3--:R-:W-:Y:S08]  /*44d0*/  HMMA.16816.F32.BF16 R52, R8.reuse, R64, R52 ;  /* 0x000000400834723c */ /* 0x048ff00000041834 */
[C---:B------:R-:W-:Y:S01]  /*44e0*/  HMMA.16816.F32.BF16 R28, R8.reuse, R66, R24 ;  /* 0x00000042081c723c */ /* 0x040fe20000041818 */
[----:B------:R-:W2:Y:S07]  /*44f0*/  LDSM.16.M88.4 R64, [R7+0xe800] ;  /* 0x00e800000740783b */ /* 0x000eae0000000200 */
[C---:B----4-:R-:W-:Y:S08]  /*4500*/  HMMA.16816.F32.BF16 R44, R8.reuse, R72, R48 ;  /* 0x00000048082c723c */ /* 0x050ff00000041830 */
[----:B------:R-:W-:Y:S01]  /*4510*/  HMMA.16816.F32.BF16 R48, R8, R74, R56 ;  /* 0x0000004a0830723c */ /* 0x000fe20000041838 */
[----:B------:R-:W-:Y:S04]  /*4520*/  LDSM.16.M88.4 R56, [R198+0xe800] ;  /* 0x00e80000c638783b */ /* 0x000fe80000000200 */
[----:B------:R-:W-:Y:S03]  /*4530*/  LDSM.16.M88.4 R72, [R197+0x6000] ;  /* 0x00600000c548783b */ /* 0x000fe60000000200 */
[C---:B-----5:R-:W-:Y:S01]  /*4540*/  HMMA.16816.F32.BF16 R8, R16.reuse, R76, R12 ;  /* 0x0000004c1008723c */ /* 0x060fe2000004180c */
[----:B------:R-:W-:Y:S07]  /*4550*/  LDSM.16.M88.4 R12, [R204+0x6000] ;  /* 0x00600000cc0c783b */ /* 0x000fee0000000200 */
[C---:B------:R-:W-:Y:S01]  /*4560*/  HMMA.16816.F32.BF16 R24, R16.reuse, R78, R32 ;  /* 0x0000004e1018723c */ /* 0x040fe20000041820 */
[----:B------:R3:W4:Y:S07]  /*4570*/  LDSM.16.M88.4 R76, [R7+0xf800] ;  /* 0x00f80000074c783b */ /* 0x00072e0000000200 */
[C---:B------:R-:W-:Y:S08]  /*4580*/  HMMA.16816.F32.BF16 R32, R16.reuse, R84, R36 ;  /* 0x000000541020723c */ /* 0x040ff00000041824 */
[C---:B------:R-:W-:Y:S08]  /*4590*/  HMMA.16816.F32.BF16 R40, R16.reuse, R86, R40 ;  /* 0x000000561028723c */ /* 0x040ff00000041828 */
[----:B-1----:R-:W-:Y:S01]  /*45a0*/  HMMA.16816.F32.BF16 R48, R16, R62, R48 ;  /* 0x0000003e1030723c */ /* 0x002fe20000041830 */
[----:B---3--:R-:W-:-:S07]  /*45b0*/  IADD3 R7, R0, 0x1, RZ ;  /* 0x0000000100077810 */ /* 0x008fce0007ffe0ff */
[C---:B------:R-:W-:Y:S01]  /*45c0*/  HMMA.16816.F32.BF16 R36, R16.reuse, R60, R44 ;  /* 0x0000003c1024723c */ /* 0x040fe2000004182c */
[----:B------:R-:W1:Y:S07]  /*45d0*/  LDSM.16.M88.4 R60, [R198+0xf000] ;  /* 0x00f00000c63c783b */ /* 0x000e6e0000000200 */
[C---:B------:R-:W-:Y:S08]  /*45e0*/  HMMA.16816.F32.BF16 R52, R16.reuse, R80, R52 ;  /* 0x000000501034723c */ /* 0x040ff00000041834 */
[----:B------:R-:W-:Y:S08]  /*45f0*/  HMMA.16816.F32.BF16 R44, R16, R82, R28 ;  /* 0x00000052102c723c */ /* 0x000ff0000004181c */
[C---:B------:R-:W-:Y:S01]  /*4600*/  HMMA.16816.F32.BF16 R16, R20.reuse, R88, R8 ;  /* 0x000000581410723c */ /* 0x040fe20000041808 */
[----:B------:R-:W3:Y:S07]  /*4610*/  LDSM.16.M88.4 R8, [R203+0x6000] ;  /* 0x00600000cb08783b */ /* 0x000eee0000000200 */
[C---:B------:R-:W-:Y:S08]  /*4620*/  HMMA.16816.F32.BF16 R24, R20.reuse, R90, R24 ;  /* 0x0000005a1418723c */ /* 0x040ff00000041818 */
[C---:B--2---:R-:W-:Y:S08]  /*4630*/  HMMA.16816.F32.BF16 R28, R20.reuse, R64, R32 ;  /* 0x00000040141c723c */ /* 0x044ff00000041820 */
[C---:B------:R-:W-:Y:S01]  /*4640*/  HMMA.16816.F32.BF16 R40, R20.reuse, R66, R40 ;  /* 0x000000421428723c */ /* 0x040fe20000041828 */
[----:B------:R-:W2:Y:S07]  /*4650*/  LDSM.16.M88.4 R64, [R198+0xf800] ;  /* 0x00f80000c640783b */ /* 0x000eae0000000200 */
[C---:B------:R-:W-:Y:S08]  /*4660*/  HMMA.16816.F32.BF16 R32, R20.reuse, R70, R48 ;  /* 0x000000461420723c */ /* 0x040ff00000041830 */
[C---:B----4-:R-:W-:Y:S08]  /*4670*/  HMMA.16816.F32.BF16 R48, R20.reuse, R76, R52 ;  /* 0x0000004c1430723c */ /* 0x050ff00000041834 */
[C---:B------:R-:W-:Y:S01]  /*4680*/  HMMA.16816.F32.BF16 R76, R20.reuse, R78, R44 ;  /* 0x0000004e144c723c */ /* 0x040fe2000004182c */
[----:B------:R-:W4:Y:S07]  /*4690*/  LDSM.16.M88.4 R44, [R197+0x6800] ;  /* 0x00680000c52c783b */ /* 0x000f2e0000000200 */
[----:B------:R-:W-:Y:S08]  /*46a0*/  HMMA.16816.F32.BF16 R36, R20, R68, R36 ;  /* 0x000000441424723c */ /* 0x000ff00000041824 */
[C---:B------:R-:W-:Y:S08]  /*46b0*/  HMMA.16816.F32.BF16 R16, R12.reuse, R92, R16 ;  /* 0x0000005c0c10723c */ /* 0x040ff00000041810 */
[C---:B------:R-:W-:Y:S08]  /*46c0*/  HMMA.16816.F32.BF16 R20, R12.reuse, R94, R24 ;  /* 0x0000005e0c14723c */ /* 0x040ff00000041818 */
[C---:B------:R-:W-:Y:S08]  /*46d0*/  HMMA.16816.F32.BF16 R24, R12.reuse, R56, R28 ;  /* 0x000000380c18723c */ /* 0x040ff0000004181c */
[C---:B-1----:R-:W-:Y:S08]  /*46e0*/  HMMA.16816.F32.BF16 R52, R12.reuse, R60, R36 ;  /* 0x0000003c0c34723c */ /* 0x042ff00000041824 */
[----:B------:R-:W-:Y:S07]  /*46f0*/  HMMA.16816.F32.BF16 R68, R12, R62, R32 ;  /* 0x0000003e0c44723c */ /* 0x000fee0000041820 */
[----:B------:R-:W-:Y:S01]  /*4700*/  IMNMX R32, R104, UR19, PT ;  /* 0x0000001368207c17 */ /* 0x000fe2000b800200 */
[----:B---3--:R-:W-:Y:S01]  /*4710*/  HMMA.16816.F32.BF16 R60, R8, R72, R16 ;  /* 0x00000048083c723c */ /* 0x008fe20000041810 */
[----:B------:R-:W1:Y:S01]  /*4720*/  I2F R16, R7 ;  /* 0x0000000700107306 */ /* 0x000e620000201400 */
[----:B------:R-:W-:-:S02]  /*4730*/  IMNMX R33, R2, UR19, PT ;  /* 0x0000001302217c17 */ /* 0x000fc4000b800200 */
[CC--:B------:R-:W-:Y:S02]  /*4740*/  ISETP.GE.AND P4, PT, R3.reuse, R32.reuse, PT ;  /* 0x000000200300720c */ /* 0x0c0fe40003f86270 */
[-C--:B------:R-:W-:Y:S02]  /*4750*/  ISETP.GE.AND P1, PT, R3, R33.reuse, PT ;  /* 0x000000210300720c */ /* 0x080fe40003f26270 */
[C---:B------:R-:W-:Y:S01]  /*4760*/  HMMA.16816.F32.BF16 R40, R12.reuse, R58, R40 ;  /* 0x0000003a0c28723c */ /* 0x040fe20000041828 */
[----:B------:R-:W-:Y:S02]  /*4770*/  IADD3 R2, R0, 0x9, RZ ;  /* 0x0000000900027810 */ /* 0x000fe40007ffe0ff */
[CC--:B------:R-:W-:Y:S02]  /*4780*/  ISETP.GE.AND P5, PT, R7.reuse, R32.reuse, PT ;  /* 0x000000200700720c */ /* 0x0c0fe40003fa6270 */
[C---:B------:R-:W-:Y:S02]  /*4790*/  ISETP.GE.AND P0, PT, R2.reuse, R32, PT ;  /* 0x000000200200720c */ /* 0x040fe40003f06270 */
[-C--:B------:R-:W-:Y:S01]  /*47a0*/  ISETP.GE.AND P6, PT, R2, R33.reuse, PT ;  /* 0x000000210200720c */ /* 0x080fe20003fc6270 */
[----:B--2---:R-:W-:Y:S01]  /*47b0*/  HMMA.16816.F32.BF16 R56, R12, R64, R48 ;  /* 0x000000400c38723c */ /* 0x004fe20000041830 */
[----:B------:R-:W2:Y:S01]  /*47c0*/  LDSM.16.M88.4 R48, [R197+0x7000] ;  /* 0x00700000c530783b */ /* 0x000ea20000000200 */
[----:B------:R-:W-:-:S06]  /*47d0*/  ISETP.GE.AND P2, PT, R7, R33, PT ;  /* 0x000000210700720c */ /* 0x000fcc0003f46270 */
[----:B------:R-:W-:Y:S01]  /*47e0*/  HMMA.16816.F32.BF16 R28, R8, R74, R20 ;  /* 0x0000004a081c723c */ /* 0x000fe20000041814 */
[----:B------:R3:W5:Y:S01]  /*47f0*/  I2F R20, R3 ;  /* 0x0000000300147306 */ /* 0x0007620000201400 */
[C---:B-1----:R-:W-:Y:S02]  /*4800*/  FFMA.FTZ R17, R16.reuse, UR18, R61 ;  /* 0x0000001210117c23 */ /* 0x042fe4000801003d */
[----:B------:R-:W-:-:S03]  /*4810*/  FFMA.FTZ R7, R16, UR18, R63 ;  /* 0x0000001210077c23 */ /* 0x000fc6000801003f */
[----:B------:R-:W-:Y:S01]  /*4820*/  FSEL R65, R17, -INF , !P5 ;  /* 0xff80000011417808 */ /* 0x000fe20006800000 */
[----:B----4-:R-:W-:Y:S01]  /*4830*/  HMMA.16816.F32.BF16 R24, R8, R44, R24 ;  /* 0x0000002c0818723c */ /* 0x010fe20000041818 */
[----:B------:R1:W4:Y:S01]  /*4840*/  I2F R21, R2 ;  /* 0x0000000200157306 */ /* 0x0003220000201400 */
[----:B------:R-:W-:-:S06]  /*4850*/  FSEL R64, R7, -INF , !P2 ;  /* 0xff80000007407808 */ /* 0x000fcc0005000000 */
[----:B------:R-:W-:Y:S01]  /*4860*/  HMMA.16816.F32.BF16 R36, R8, R46, R40 ;  /* 0x0000002e0824723c */ /* 0x000fe20000041828 */
[----:B---3--:R-:W-:Y:S01]  /*4870*/  IADD3 R3, R0, 0x10, RZ ;  /* 0x0000001000037810 */ /* 0x008fe20007ffe0ff */
[----:B------:R-:W3:Y:S01]  /*4880*/  LDSM.16.M88.4 R44, [R197+0x7800] ;  /* 0x00780000c52c783b */ /* 0x000ee20000000200 */
[----:B------:R-:W-:-:S04]  /*4890*/  DEPBAR.LE SB0, 0x0 ;  /* 0x000080000000791a */ /* 0x000fc80000000000 */
[----:B------:R-:W2:Y:S01]  /*48a0*/  I2F R19, R3 ;  /* 0x0000000300137306 */ /* 0x000ea20000201400 */
[----:B------:R-:W-:Y:S01]  /*48b0*/  BAR.SYNC.DEFER_BLOCKING 0x0 ;  /* 0x0000000000007b1d */ /* 0x000fe20000010000 */
[----:B-1----:R-:W-:Y:S01]  /*48c0*/  IADD3 R2, R0, 0x11, RZ ;  /* 0x0000001100027810 */ /* 0x002fe20007ffe0ff */
[C---:B-----5:R-:W-:Y:S01]  /*48d0*/  FFMA.FTZ R16, R20.reuse, UR18, R28 ;  /* 0x0000001214107c23 */ /* 0x060fe2000801001c */
[CC--:B------:R-:W-:Y:S01]  /*48e0*/  ISETP.GE.AND P3, PT, R3.reuse, R32.reuse, PT ;  /* 0x000000200300720c */ /* 0x0c0fe20003f66270 */
[----:B------:R-:W-:Y:S01]  /*48f0*/  FFMA.FTZ R7, R20, UR18, R30 ;  /* 0x0000001214077c23 */ /* 0x000fe2000801001e */
[----:B------:R-:W-:Y:S01]  /*4900*/  ISETP.GE.AND P5, PT, R3, R33, PT ;  /* 0x000000210300720c */ /* 0x000fe20003fa6270 */
[C---:B----4-:R-:W-:Y:S01]  /*4910*/  FFMA.FTZ R17, R21.reuse, UR18, R29 ;  /* 0x0000001215117c23 */ /* 0x050fe2000801001d */
[----:B------:R1:W4:Y:S01]  /*4920*/  I2F R18, R2 ;  /* 0x0000000200127306 */ /* 0x0003220000201400 */
[----:B------:R-:W-:Y:S01]  /*4930*/  FSEL R73, R16, -INF , !P4 ;  /* 0xff80000010497808 */ /* 0x000fe20006000000 */
[----:B------:R-:W-:Y:S01]  /*4940*/  FFMA.FTZ R16, R21, UR18, R31 ;  /* 0x0000001215107c23 */ /* 0x000fe2000801001f */
[----:B------:R-:W-:Y:S01]  /*4950*/  FSEL R63, R7, -INF , !P1 ;  /* 0xff800000073f7808 */ /* 0x000fe20004800000 */
[----:B--2---:R-:W-:Y:S01]  /*4960*/  HMMA.16816.F32.BF16 R40, R8, R48, R52 ;  /* 0x000000300828723c */ /* 0x004fe20000041834 */
[----:B------:R-:W-:-:S02]  /*4970*/  ISETP.GE.AND P2, PT, R2, R32, PT ;  /* 0x000000200200720c */ /* 0x000fc40003f46270 */
[-C--:B------:R-:W-:Y:S01]  /*4980*/  ISETP.GE.AND P4, PT, R2, R33.reuse, PT ;  /* 0x000000210200720c */ /* 0x080fe20003f86270 */
[----:B------:R-:W-:Y:S01]  /*4990*/  FFMA.FTZ R7, R19, UR18, R24 ;  /* 0x0000001213077c23 */ /* 0x000fe20008010018 */
[----:B------:R-:W-:Y:S02]  /*49a0*/  IADD3 R3, R0, 0x18, RZ ;  /* 0x0000001800037810 */ /* 0x000fe40007ffe0ff */
[----:B------:R-:W-:Y:S01]  /*49b0*/  FSEL R61, R16, -INF , !P6 ;  /* 0xff800000103d7808 */ /* 0x000fe20007000000 */
[----:B------:R-:W-:Y:S01]  /*49c0*/  HMMA.16816.F32.BF16 R20, R12, R66, R76 ;  /* 0x000000420c14723c */ /* 0x000fe2000004184c */
[----:B------:R2:W-:Y:S01]  /*49d0*/  I2F R28, R3 ;  /* 0x00000003001c7306 */ /* 0x0005e20000201400 */
[----:B------:R-:W-:Y:S01]  /*49e0*/  FSEL R74, R7, -INF , !P3 ;  /* 0xff800000074a7808 */ /* 0x000fe20005800000 */
[----:B------:R-:W-:Y:S01]  /*49f0*/  FFMA.FTZ R7, R19, UR18, R26 ;  /* 0x0000001213077c23 */ /* 0x000fe2000801001a */
[----:B-1----:R-:W-:Y:S01]  /*4a00*/  IADD3 R2, R0, 0x19, RZ ;  /* 0x0000001900027810 */ /* 0x002fe20007ffe0ff */
[C---:B----4-:R-:W-:Y:S01]  /*4a10*/  FFMA.FTZ R16, R18.reuse, UR18, R25 ;  /* 0x0000001212107c23 */ /* 0x050fe20008010019 */
[----:B------:R-:W-:Y:S01]  /*4a20*/  FSEL R72, R17, -INF , !P0 ;  /* 0xff80000011487808 */ /* 0x000fe20004000000 */
[----:B------:R-:W-:Y:S01]  /*4a30*/  FFMA.FTZ R17, R18, UR18, R27 ;  /* 0x0000001212117c23 */ /* 0x000fe2000801001b */
[CC--:B------:R-:W-:Y:S01]  /*4a40*/  ISETP.GE.AND P1, PT, R3.reuse, R32.reuse, PT ;  /* 0x000000200300720c */ /* 0x0c0fe20003f26270 */
[----:B------:R1:W4:Y:S01]  /*4a50*/  I2F R34, R2 ;  /* 0x0000000200227306 */ /* 0x0003220000201400 */
[----:B------:R-:W-:Y:S01]  /*4a60*/  ISETP.GE.AND P0, PT, R3, R33, PT ;  /* 0x000000210300720c */ /* 0x000fe20003f06270 */
[----:B------:R-:W-:Y:S01]  /*4a70*/  HMMA.16816.F32.BF16 R24, R8, R50, R68 ;  /* 0x000000320818723c */ /* 0x000fe20000041844 */
[----:B------:R-:W-:-:S02]  /*4a80*/  ISETP.GE.AND P6, PT, R2, R32, PT ;  /* 0x000000200200720c */ /* 0x000fc40003fc6270 */
[-C--:B------:R-:W-:Y:S02]  /*4a90*/  ISETP.GE.AND P3, PT, R2, R33.reuse, PT ;  /* 0x000000210200720c */ /* 0x080fe40003f66270 */
[----:B------:R-:W-:Y:S02]  /*4aa0*/  FSEL R48, R7, -INF , !P5 ;  /* 0xff80000007307808 */ /* 0x000fe40006800000 */
[----:B--2---:R-:W-:Y:S02]  /*4ab0*/  IADD3 R3, R0, 0x20, RZ ;  /* 0x0000002000037810 */ /* 0x004fe40007ffe0ff */
[----:B------:R-:W-:Y:S02]  /*4ac0*/  FSEL R52, R16, -INF , !P2 ;  /* 0xff80000010347808 */ /* 0x000fe40005000000 */
[----:B------:R2:W5:Y:S01]  /*4ad0*/  I2F R18, R3 ;  /* 0x0000000300127306 */ /* 0x0005620000201400 */
[C---:B------:R-:W-:Y:S01]  /*4ae0*/  ISETP.GE.AND P5, PT, R3.reuse, R32, PT ;  /* 0x000000200300720c */ /* 0x040fe20003fa6270 */
[----:B---3--:R-:W-:Y:S01]  /*4af0*/  HMMA.16816.F32.BF16 R20, R8, R46, R20 ;  /* 0x0000002e0814723c */ /* 0x008fe20000041814 */
[----:B-1----:R-:W-:Y:S01]  /*4b00*/  IADD3 R2, R0, 0x21, RZ ;  /* 0x0000002100027810 */ /* 0x002fe20007ffe0ff */
[----:B----4-:R-:W-:Y:S01]  /*4b10*/  FFMA.FTZ R7, R34, UR18, R37 ;  /* 0x0000001222077c23 */ /* 0x010fe20008010025 */
[----:B------:R-:W-:-:S02]  /*4b20*/  ISETP.GE.AND P2, PT, R3, R33, PT ;  /* 0x000000210300720c */ /* 0x000fc40003f46270 */
[----:B------:R-:W-:Y:S01]  /*4b30*/  IADD3 R13, R0, 0x29, RZ ;  /* 0x00000029000d7810 */ /* 0x000fe20007ffe0ff */
[----:B------:R1:W3:Y:S01]  /*4b40*/  I2F R14, R2 ;  /* 0x00000002000e7306 */ /* 0x0002e20000201400 */
[----:B--2---:R-:W-:Y:S01]  /*4b50*/  FFMA.FTZ R3, R28, UR18, R36 ;  /* 0x000000121c037c23 */ /* 0x004fe20008010024 */
[----:B------:R-:W-:Y:S01]  /*4b60*/  FSEL R36, R17, -INF , !P4 ;  /* 0xff80000011247808 */ /* 0x000fe20006000000 */
[----:B-----5:R-:W-:Y:S01]  /*4b70*/  FFMA.FTZ R12, R18, UR18, R40 ;  /* 0x00000012120c7c23 */ /* 0x020fe20008010028 */
[----:B------:R-:W-:-:S04]  /*4b80*/  ISETP.GE.AND P4, PT, R2, R32, PT ;  /* 0x000000200200720c */ /* 0x000fc80003f86270 */
[----:B------:R-:W2:Y:S01]  /*4b90*/  I2F R15, R13 ;  /* 0x0000000d000f7306 */ /* 0x000ea20000201400 */
[----:B------:R-:W-:Y:S01]  /*4ba0*/  FSEL R49, R3, -INF , !P1 ;  /* 0xff80000003317808 */ /* 0x000fe20004800000 */
[----:B------:R-:W-:Y:S01]  /*4bb0*/  FFMA.FTZ R3, R28, UR18, R38 ;  /* 0x000000121c037c23 */ /* 0x000fe20008010026 */
[----:B------:R-:W-:Y:S01]  /*4bc0*/  ISETP.GE.AND P1, PT, R2, R33, PT ;  /* 0x000000210200720c */ /* 0x000fe20003f26270 */
[----:B------:R-:W-:Y:S01]  /*4bd0*/  HMMA.16816.F32.BF16 R28, R8, R44, R56 ;  /* 0x0000002c081c723c */ /* 0x000fe20000041838 */
[----:B-1----:R-:W-:Y:S02]  /*4be0*/  IADD3 R2, R0, 0x28, RZ ;  /* 0x0000002800027810 */ /* 0x002fe40007ffe0ff */
[----:B------:R-:W-:Y:S01]  /*4bf0*/  FSEL R37, R3, -INF , !P0 ;  /* 0xff80000003257808 */ /* 0x000fe20004000000 */
[----:B------:R-:W-:Y:S01]  /*4c00*/  FFMA.FTZ R3, R34, UR18, R39 ;  /* 0x0000001222037c23 */ /* 0x000fe20008010027 */
[----:B------:R-:W1:Y:S01]  /*4c10*/  I2F R16, R2 ;  /* 0x0000000200107306 */ /* 0x000e620000201400 */
[----:B------:R-:W-:Y:S01]  /*4c20*/  FSEL R38, R7, -INF , !P6 ;  /* 0xff80000007267808 */ /* 0x000fe20007000000 */
[----:B------:R-:W-:Y:S01]  /*4c30*/  FFMA.FTZ R7, R18, UR18, R42 ;  /* 0x0000001212077c23 */ /* 0x000fe2000801002a */
[----:B------:R-:W-:-:S02]  /*4c40*/  ISETP.GE.AND P0, PT, R2, R32, PT ;  /* 0x000000200200720c */ /* 0x000fc40003f06270 */
[----:B------:R-:W-:Y:S01]  /*4c50*/  FSEL R40, R3, -INF , !P3 ;  /* 0xff80000003287808 */ /* 0x000fe20005800000 */
[----:B---3--:R-:W-:Y:S01]  /*4c60*/  FFMA.FTZ R3, R14, UR18, R41 ;  /* 0x000000120e037c23 */ /* 0x008fe20008010029 */
[-C--:B------:R-:W-:Y:S01]  /*4c70*/  ISETP.GE.AND P6, PT, R2, R33.reuse, PT ;  /* 0x000000210200720c */ /* 0x080fe20003fc6270 */
[----:B--2---:R-:W-:Y:S01]  /*4c80*/  FFMA.FTZ R8, R15, UR18, R27 ;  /* 0x000000120f087c23 */ /* 0x004fe2000801001b */
[----:B------:R-:W-:Y:S02]  /*4c90*/  FSEL R86, R12, -INF , !P5 ;  /* 0xff8000000c567808 */ /* 0x000fe40006800000 */
[CC--:B------:R-:W-:Y:S02]  /*4ca0*/  ISETP.GE.AND P3, PT, R13.reuse, R32.reuse, PT ;  /* 0x000000200d00720c */ /* 0x0c0fe40003f66270 */
[----:B------:R-:W-:Y:S02]  /*4cb0*/  ISETP.GE.AND P5, PT, R13, R33, PT ;  /* 0x000000210d00720c */ /* 0x000fe40003fa6270 */
[----:B------:R-:W-:Y:S01]  /*4cc0*/  FSEL R88, R7, -INF , !P2 ;  /* 0xff80000007587808 */ /* 0x000fe20005000000 */
[----:B-1----:R-:W-:Y:S01]  /*4cd0*/  FFMA.FTZ R7, R16, UR18, R24 ;  /* 0x0000001210077c23 */ /* 0x002fe20008010018 */
[----:B------:R-:W-:Y:S01]  /*4ce0*/  IADD3 R2, R0, 0x30, RZ ;  /* 0x0000003000027810 */ /* 0x000fe20007ffe0ff */
[----:B------:R-:W-:Y:S01]  /*4cf0*/  FFMA.FTZ R10, R16, UR18, R26 ;  /* 0x00000012100a7c23 */ /* 0x000fe2000801001a */
[----:B------:R-:W-:Y:S01]  /*4d00*/  FSEL R85, R3, -INF , !P4 ;  /* 0xff80000003557808 */ /* 0x000fe20006000000 */
[----:B------:R-:W-:Y:S01]  /*4d10*/  FFMA.FTZ R3, R14, UR18, R43 ;  /* 0x000000120e037c23 */ /* 0x000fe2000801002b */
[----:B------:R-:W1:Y:S01]  /*4d20*/  I2F R13, R2 ;  /* 0x00000002000d7306 */ /* 0x000e620000201400 */
[----:B------:R-:W-:-:S02]  /*4d30*/  ISETP.GE.AND P2, PT, R2, R32, PT ;  /* 0x000000200200720c */ /* 0x000fc40003f46270 */
[----:B------:R-:W-:Y:S02]  /*4d40*/  ISETP.GE.AND P4, PT, R2, R33, PT ;  /* 0x000000210200720c */ /* 0x000fe40003f86270 */
[----:B------:R-:W-:Y:S01]  /*4d50*/  FSEL R84, R3, -INF , !P1 ;  /* 0xff80000003547808 */ /* 0x000fe20004800000 */
[----:B------:R-:W-:Y:S01]  /*4d60*/  FFMA.FTZ R3, R15, UR18, R25 ;  /* 0x000000120f037c23 */ /* 0x000fe20008010019 */
[----:B------:R-:W-:Y:S01]  /*4d70*/  FSEL R89, R7, -INF , !P0 ;  /* 0xff80000007597808 */ /* 0x000fe20004000000 */
[----:B------:R-:W2:Y:S01]  /*4d80*/  I2F R14, R0 ;  /* 0x00000000000e7306 */ /* 0x000ea20000201400 */
[----:B------:R-:W-:Y:S02]  /*4d90*/  FSEL R90, R10, -INF , !P6 ;  /* 0xff8000000a5a7808 */ /* 0x000fe40007000000 */
[----:B------:R-:W-:Y:S02]  /*4da0*/  FSEL R87, R3, -INF , !P3 ;  /* 0xff80000003577808 */ /* 0x000fe40005800000 */
[----:B------:R-:W-:-:S02]  /*4db0*/  ISETP.GE.AND P6, PT, R0, R32, PT ;  /* 0x000000200000720c */ /* 0x000fc40003fc6270 */
[CC--:B------:R-:W-:Y:S01]  /*4dc0*/  ISETP.GE.AND P3, PT, R0.reuse, R33.reuse, PT ;  /* 0x000000210000720c */ /* 0x0c0fe20003f66270 */
[C---:B-1----:R-:W-:Y:S01]  /*4dd0*/  FFMA.FTZ R9, R13.reuse, UR18, R28 ;  /* 0x000000120d097c23 */ /* 0x042fe2000801001c */
[----:B------:R-:W-:Y:S01]  /*4de0*/  IADD3 R2, R0, 0x31, RZ ;  /* 0x0000003100027810 */ /* 0x000fe20007ffe0ff */
[----:B------:R-:W-:Y:S01]  /*4df0*/  FFMA.FTZ R7, R13, UR18, R30 ;  /* 0x000000120d077c23 */ /* 0x000fe2000801001e */
[----:B------:R-:W-:Y:S02]  /*4e00*/  FSEL R91, R8, -INF , !P5 ;  /* 0xff800000085b7808 */ /* 0x000fe40006800000 */
[----:B------:R1:W3:Y:S01]  /*4e10*/  I2F R12, R2 ;  /* 0x00000002000c7306 */ /* 0x0002e20000201400 */
[C---:B------:R-:W-:Y:S02]  /*4e20*/  ISETP.GE.AND P1, PT, R2.reuse, R32, PT ;  /* 0x000000200200720c */ /* 0x040fe40003f26270 */
[----:B------:R-:W-:Y:S02]  /*4e30*/  ISETP.GE.AND P0, PT, R2, R33, PT ;  /* 0x000000210200720c */ /* 0x000fe40003f06270 */
[----:B------:R-:W-:-:S02]  /*4e40*/  FSEL R93, R9, -INF , !P2 ;  /* 0xff800000095d7808 */ /* 0x000fc40005000000 */
[----:B------:R-:W-:Y:S01]  /*4e50*/  FSEL R95, R7, -INF , !P4 ;  /* 0xff800000075f7808 */ /* 0x000fe20006000000 */
[----:B--2---:R-:W-:-:S05]  /*4e60*/  FFMA.FTZ R7, R14, UR18, R62 ;  /* 0x000000120e077c23 */ /* 0x004fca000801003e */
[----:B------:R-:W-:Y:S02]  /*4e70*/  FSEL R18, R7, -INF , !P3 ;  /* 0xff80000007127808 */ /* 0x000fe40005800000 */
[----:B-1----:R-:W-:Y:S01]  /*4e80*/  IADD3 R2, R0, 0x38, RZ ;  /* 0x0000003800027810 */ /* 0x002fe20007ffe0ff */
[----:B---3--:R-:W-:Y:S01]  /*4e90*/  FFMA.FTZ R3, R12, UR18, R31 ;  /* 0x000000120c037c23 */ /* 0x008fe2000801001f */
[----:B------:R-:W-:Y:S02]  /*4ea0*/  IADD3 R0, R0, 0x39, RZ ;  /* 0x0000003900007810 */ /* 0x000fe40007ffe0ff */
[----:B------:R1:W2:Y:S01]  /*4eb0*/  I2F R10, R2 ;  /* 0x00000002000a7306 */ /* 0x0002a20000201400 */
[----:B------:R-:W-:Y:S02]  /*4ec0*/  ISETP.GE.AND P5, PT, R2, R32, PT ;  /* 0x000000200200720c */ /* 0x000fe40003fa6270 */
[----:B------:R-:W-:Y:S02]  /*4ed0*/  FSEL R92, R3, -INF , !P0 ;  /* 0xff800000035c7808 */ /* 0x000fe40004000000 */
[----:B------:R-:W-:-:S02]  /*4ee0*/  PLOP3.LUT P0, PT, PT, PT, UP0, 0x80, 0x0 ;  /* 0x000000000000781c */ /* 0x000fc40003f0f008 */
[----:B------:R-:W-:Y:S01]  /*4ef0*/  ISETP.GE.AND P2, PT, R2, R33, PT ;  /* 0x000000210200720c */ /* 0x000fe20003f46270 */
[----:B------:R-:W3:Y:S01]  /*4f00*/  I2F R11, R0 ;  /* 0x00000000000b7306 */ /* 0x000ee20000201400 */
[----:B------:R-:W-:Y:S01]  /*4f10*/  ISETP.GE.AND P4, PT, R0, R32, PT ;  /* 0x000000200000720c */ /* 0x000fe20003f86270 */
[----:B-1----:R-:W-:Y:S02]  /*4f20*/  FFMA.FTZ R2, R12, UR18, R29 ;  /* 0x000000120c027c23 */ /* 0x002fe4000801001d */
[----:B--2---:R-:W-:-:S03]  /*4f30*/  FFMA.FTZ R9, R10, UR18, R20 ;  /* 0x000000120a097c23 */ /* 0x004fc60008010014 */
[----:B------:R-:W-:Y:S01]  /*4f40*/  FSEL R94, R2, -INF , !P1 ;  /* 0xff800000025e7808 */ /* 0x000fe20004800000 */
[----:B------:R-:W-:Y:S01]  /*4f50*/  FFMA.FTZ R2, R10, UR18, R22 ;  /* 0x000000120a027c23 */ /* 0x000fe20008010016 */
[----:B------:R-:W-:Y:S01]  /*4f60*/  ISETP.GE.AND P1, PT, R0, R33, PT ;  /* 0x000000210000720c */ /* 0x000fe20003f26270 */
[----:B------:R-:W-:Y:S01]  /*4f70*/  FFMA.FTZ R10, R14, UR18, R60 ;  /* 0x000000120e0a7c23 */ /* 0x000fe2000801003c */
[----:B------:R-:W-:Y:S01]  /*4f80*/  FSEL R110, R9, -INF , !P5 ;  /* 0xff800000096e7808 */ /* 0x000fe20006800000 */
[C---:B---3--:R-:W-:Y:S01]  /*4f90*/  FFMA.FTZ R8, R11.reuse, UR18, R21 ;  /* 0x000000120b087c23 */ /* 0x048fe20008010015 */
[----:B------:R-:W-:Y:S01]  /*4fa0*/  FSEL R108, R2, -INF , !P2 ;  /* 0xff800000026c7808 */ /* 0x000fe20005000000 */
[----:B------:R-:W-:Y:S01]  /*4fb0*/  FFMA.FTZ R0, R11, UR18, R23 ;  /* 0x000000120b007c23 */ /* 0x000fe20008010017 */
        /* <DEDUP_REMOVED lines=134> */
.L_x_606:
[----:B------:R-:W-:Y:S05]  /*5820*/  BSYNC B0 ;  /* 0x0000000000007941 */ /* 0x000fea0003800000 */
.L_x_605:
[----:B------:R-:W0:Y:S02]  /*5830*/  LDGDEPBAR ;  /* 0x00000000000079af */ /* 0x000e240000000000 */
.L_x_604:
[----:B------:R-:W-:Y:S01]  /*5840*/  FMNMX.FTZ R3, R18, R64, !PT ;  /* 0x0000004012037209 */ /* 0x000fe20007810000 */
[----:B------:R-:W-:Y:S01]  /*5850*/  IMAD.WIDE.U32 R120, R114, -0x326172a9, RZ ;  /* 0xcd9e8d5772787825 */ /* 0x000fe200078e00ff */
[----:B------:R-:W-:Y:S01]  /*5860*/  FMNMX.FTZ R0, R19, R65, !PT ;  /* 0x0000004113007209 */ /* 0x000fe20007810000 */
[----:B------:R-:W-:Y:S01]  /*5870*/  STL [R1+0x118], R192 ;  /* 0x000118c001007387 */ /* 0x000fe20000100800 */
[----:B------:R-:W-:Y:S01]  /*5880*/  FMNMX.FTZ R3, R63, R3, !PT ;  /* 0x000000033f037209 */ /* 0x000fe20007810000 */
[----:B------:R-:W-:Y:S01]  /*5890*/  USHF.L.U32 UR4, UR26, 0x1, URZ ;  /* 0x000000011a047899 */ /* 0x000fe2000800063f */
[----:B------:R-:W-:Y:S01]  /*58a0*/  FMNMX.FTZ R0, R73, R0, !PT ;  /* 0x0000000049007209 */ /* 0x000fe20007810000 */
[----:B------:R-:W-:Y:S01]  /*58b0*/  STL [R1+0x114], R33 ;  /* 0x0001142101007387 */ /* 0x000fe20000100800 */
[----:B------:R-:W-:Y:S01]  /*58c0*/  FMNMX.FTZ R3, R61, R3, !PT ;  /* 0x000000033d037209 */ /* 0x000fe20007810000 */
[----:B------:R-:W-:Y:S01]  /*58d0*/  UIADD3 UR5, UR25, -0x4498517b, URZ ;  /* 0xbb67ae8519057890 */ /* 0x000fe2000fffe03f */
[----:B------:R-:W-:Y:S01]  /*58e0*/  FMNMX.FTZ R0, R72, R0, !PT ;  /* 0x0000000048007209 */ /* 0x000fe20007810000 */
[----:B------:R-:W-:Y:S01]  /*58f0*/  STL [R1+0x110], R32 ;  /* 0x0001102001007387 */ /* 0x000fe20000100800 */
        /* <DEDUP_REMOVED lines=27> */
[----:B------:R-:W-:Y:S01]  /*5ab0*/  LDSM.16.MT88.4 R24, [R193+0x10000] ;  /* 0x01000000c118783b */ /* 0x000fe20000004200 */
[----:B------:R-:W-:Y:S01]  /*5ac0*/  FMNMX.FTZ R3, R91, R3, !PT ;  /* 0x000000035b037209 */ /* 0x000fe20007810000 */
[C---:B------:R-:W-:Y:S01]  /*5ad0*/  IMAD R196, R4.reuse, 0x2, R193 ;  /* 0x0000000204c47824 */ /* 0x040fe200078e02c1 */
[----:B------:R-:W-:Y:S01]  /*5ae0*/  FMNMX.FTZ R0, R87, R0, !PT ;  /* 0x0000000057007209 */ /* 0x000fe20007810000 */
[----:B------:R-:W-:Y:S01]  /*5af0*/  IMAD R195, R4, 0x2, R194 ;  /* 0x0000000204c37824 */ /* 0x000fe200078e02c2 */
[----:B------:R-:W-:Y:S01]  /*5b00*/  FMNMX.FTZ R3, R95, R3, !PT ;  /* 0x000000035f037209 */ /* 0x000fe20007810000 */
[----:B------:R-:W-:Y:S01]  /*5b10*/  LDSM.16.MT88.4 R68, [R194+0x12800] ;  /* 0x01280000c244783b */ /* 0x000fe20000004200 */
[----:B-1----:R-:W-:Y:S01]  /*5b20*/  LOP3.LUT R8, R83, UR7, RZ, 0x3c, !PT ;  /* 0x0000000753087c12 */ /* 0x002fe2000f8e3cff */
[----:B------:R-:W-:Y:S01]  /*5b30*/  UIADD3 UR7, UR24, -0x4ab325aa, URZ ;  /* 0xb54cda5618077890 */ /* 0x000fe2000fffe03f */
[----:B------:R-:W-:Y:S01]  /*5b40*/  FMNMX.FTZ R3, R92, R3, !PT ;  /* 0x000000035c037209 */ /* 0x000fe20007810000 */
[----:B------:R-:W-:Y:S01]  /*5b50*/  LDSM.16.MT88.4 R44, [R196+0x10000] ;  /* 0x01000000c42c783b */ /* 0x000fe20000004200 */
[----:B------:R-:W-:Y:S01]  /*5b60*/  ULOP3.LUT UR4, UR4, UR25, URZ, 0x3c, !UPT ;  /* 0x0000001904047292 */ /* 0x000fe2000f8e3c3f */
[----:B------:R-:W-:Y:S01]  /*5b70*/  IMAD.WIDE.U32 R8, R8, -0x326172a9, RZ ;  /* 0xcd9e8d5708087825 */ /* 0x000fe200078e00ff */
[----:B------:R-:W-:-:S04]  /*5b80*/  FMNMX.FTZ R3, R108, R3, !PT ;  /* 0x000000036c037209 */ /* 0x000fc80007810000 */
[----:B------:R-:W-:Y:S02]  /*5b90*/  FMNMX.FTZ R3, R107, R3, !PT ;  /* 0x000000036b037209 */ /* 0x000fe40007810000 */
[----:B------:R-:W-:-:S03]  /*5ba0*/  LOP3.LUT R9, R9, UR36, R120, 0x96, !PT ;  /* 0x0000002409097c12 */ /* 0x000fc6000f8e9678 */
[----:B------:R-:W1:Y:S02]  /*5bb0*/  SHFL.BFLY PT, R2, R3, 0x2, 0x1f ;  /* 0x0c401f0003027f89 */ /* 0x000e6400000e0000 */
[----:B-1----:R-:W-:Y:S02]  /*5bc0*/  FMNMX.FTZ R3, R3, R2, !PT ;  /* 0x0000000203037209 */ /* 0x002fe40007810000 */
[----:B------:R-:W-:Y:S02]  /*5bd0*/  FMNMX.FTZ R2, R93, R0, !PT ;  /* 0x000000005d027209 */ /* 0x000fe40007810000 */
[----:B------:R-:W-:Y:S01]  /*5be0*/  LOP3.LUT R0, R105, UR24, RZ, 0x3c, !PT ;  /* 0x0000001869007c12 */ /* 0x000fe2000f8e3cff */
[----:B------:R-:W1:Y:S01]  /*5bf0*/  SHFL.BFLY PT, R7, R3, 0x1, 0x1f ;  /* 0x0c201f0003077f89 */ /* 0x000e6200000e0000 */
[----:B------:R-:W-:-:S03]  /*5c00*/  FMNMX.FTZ R2, R94, R2, !PT ;  /* 0x000000025e027209 */ /* 0x000fc60007810000 */
[----:B------:R2:W-:Y:S01]  /*5c10*/  STL [R1+0xe4], R0 ;  /* 0x0000e40001007387 */ /* 0x0005e20000100800 */
[----:B------:R-:W-:-:S04]  /*5c20*/  FMNMX.FTZ R2, R110, R2, !PT ;  /* 0x000000026e027209 */ /* 0x000fc80007810000 */
[----:B------:R-:W-:-:S05]  /*5c30*/  FMNMX.FTZ R2, R109, R2, !PT ;  /* 0x000000026d027209 */ /* 0x000fca0007810000 */
[----:B------:R-:W3:Y:S01]  /*5c40*/  SHFL.BFLY PT, R132, R2, 0x2, 0x1f ;  /* 0x0c401f0002847f89 */ /* 0x000ee200000e0000 */
[----:B-1----:R-:W-:-:S04]  /*5c50*/  FMNMX.FTZ R3, R3, R7, !PT ;  /* 0x0000000703037209 */ /* 0x002fc80007810000 */
[C---:B------:R-:W-:Y:S01]  /*5c60*/  FSETP.NEU.FTZ.AND P1, PT, R3.reuse, -INF , PT ;  /* 0xff8000000300780b */ /* 0x040fe20003f3d000 */
[----:B------:R-:W-:Y:S01]  /*5c70*/  FMUL.FTZ R7, R3, c[0x0][0x23c] ;  /* 0x00008f0003077a20 */ /* 0x000fe20000410000 */
[----:B--2---:R-:W-:-:S05]  /*5c80*/  LOP3.LUT R0, R121, R0, RZ, 0x3c, !PT ;  /* 0x0000000079007212 */ /* 0x004fca00078e3cff */
[----:B------:R-:W-:Y:S01]  /*5c90*/  IMAD.WIDE.U32 R78, R0, -0x2daee0ad, RZ ;  /* 0xd2511f53004e7825 */ /* 0x000fe200078e00ff */
[----:B---3--:R-:W-:-:S04]  /*5ca0*/  FMNMX.FTZ R132, R2, R132, !PT ;  /* 0x0000008402847209 */ /* 0x008fc80007810000 */
[----:B------:R-:W-:Y:S01]  /*5cb0*/  LOP3.LUT R0, R79, UR5, R82, 0x96, !PT ;  /* 0x000000054f007c12 */ /* 0x000fe2000f8e9652 */
[----:B------:R-:W-:Y:S01]  /*5cc0*/  UIADD3 UR5, UR24, 0x1715609d, URZ ;  /* 0x1715609d18057890 */ /* 0x000fe2000fffe03f */
[----:B------:R-:W1:Y:S03]  /*5cd0*/  SHFL.BFLY PT, R14, R132, 0x1, 0x1f ;  /* 0x0c201f00840e7f89 */ /* 0x000e6600000e0000 */
[----:B------:R-:W-:Y:S01]  /*5ce0*/  IMAD.WIDE.U32 R34, R0, -0x326172a9, RZ ;  /* 0xcd9e8d5700227825 */ /* 0x000fe200078e00ff */
[----:B------:R-:W-:-:S04]  /*5cf0*/  FSEL R0, R7, RZ, P1 ;  /* 0x000000ff07007208 */ /* 0x000fc80000800000 */
[----:B------:R-:W-:Y:S01]  /*5d00*/  LOP3.LUT R10, R35, UR35, R8, 0x96, !PT ;  /* 0x00000023230a7c12 */ /* 0x000fe2000f8e9608 */
[----:B------:R-:W-:-:S04]  /*5d10*/  IMAD.WIDE.U32 R8, R9, -0x2daee0ad, RZ ;  /* 0xd2511f5309087825 */ /* 0x000fc800078e00ff */
[----:B------:R-:W-:Y:S01]  /*5d20*/  IMAD.WIDE.U32 R10, R10, -0x2daee0ad, RZ ;  /* 0xd2511f530a0a7825 */ /* 0x000fe200078e00ff */
[----:B------:R-:W-:-:S03]  /*5d30*/  LOP3.LUT R9, R9, UR34, R78, 0x96, !PT ;  /* 0x0000002209097c12 */ /* 0x000fc6000f8e964e */
[----:B------:R-:W-:Y:S01]  /*5d40*/  FFMA.FTZ R2, R64, c[0x0][0x23c], -R0 ;  /* 0x00008f0040027a23 */ /* 0x000fe20000010800 */
[----:B------:R-:W-:Y:S01]  /*5d50*/  LOP3.LUT R12, R11, UR30, R8, 0x96, !PT ;  /* 0x0000001e0b0c7c12 */ /* 0x000fe2000f8e9608 */
[----:B------:R-:W-:Y:S02]  /*5d60*/  IMAD.WIDE.U32 R8, R9, -0x326172a9, RZ ;  /* 0xcd9e8d5709087825 */ /* 0x000fe400078e00ff */
[----:B------:R2:W-:Y:S02]  /*5d70*/  MUFU.EX2 R123, R2 ;  /* 0x00000002007b7308 */ /* 0x0005e40000000800 */
[----:B------:R-:W-:Y:S01]  /*5d80*/  IMAD.WIDE.U32 R12, R12, -0x326172a9, RZ ;  /* 0xcd9e8d570c0c7825 */ /* 0x000fe200078e00ff */
[----:B------:R-:W-:Y:S02]  /*5d90*/  LOP3.LUT R9, R9, UR33, R34, 0x96, !PT ;  /* 0x0000002109097c12 */ /* 0x000fe4000f8e9622 */
[----:B-1----:R-:W-:Y:S01]  /*5da0*/  FMNMX.FTZ R132, R132, R14, !PT ;  /* 0x0000000e84847209 */ /* 0x002fe20007810000 */
[----:B------:R-:W-:-:S03]  /*5db0*/  FFMA.FTZ R7, R18, c[0x0][0x23c], -R0 ;  /* 0x00008f0012077a23 */ /* 0x000fc60000010800 */
[----:B------:R-:W-:Y:S01]  /*5dc0*/  FSETP.NEU.FTZ.AND P1, PT, R132, -INF , PT ;  /* 0xff8000008400780b */ /* 0x000fe20003f3d000 */
[----:B------:R1:W3:Y:S01]  /*5dd0*/  MUFU.EX2 R119, R7 ;  /* 0x0000000700777308 */ /* 0x0002e20000000800 */
[----:B--2---:R-:W-:-:S07]  /*5de0*/  FFMA.FTZ R2, R63, c[0x0][0x23c], -R0 ;  /* 0x00008f003f027a23 */ /* 0x004fce0000010800 */
[----:B------:R2:W-:Y:S01]  /*5df0*/  MUFU.EX2 R117, R2 ;  /* 0x0000000200757308 */ /* 0x0005e20000000800 */
[----:B-1----:R-:W-:Y:S01]  /*5e00*/  FFMA.FTZ R7, R61, c[0x0][0x23c], -R0 ;  /* 0x00008f003d077a23 */ /* 0x002fe20000010800 */
[----:B---3--:R-:W-:Y:S01]  /*5e10*/  F2FP.BF16.PACK_AB R6, R123, R119 ;  /* 0x000000777b06723e */ /* 0x008fe200000010ff */
[----:B------:R-:W-:Y:S05]  /*5e20*/  LDSM.16.MT88.4 R60, [R194+0x12000] ;  /* 0x01200000c23c783b */ /* 0x000fea0000004200 */
[----:B------:R1:W3:Y:S01]  /*5e30*/  MUFU.EX2 R211, R7 ;  /* 0x0000000700d37308 */ /* 0x0002e20000000800 */
[C---:B------:R-:W-:Y:S02]  /*5e40*/  PRMT R225, R6.reuse, 0x7610, R225 ;  /* 0x0000761006e17816 */ /* 0x040fe400000000e1 */
[----:B------:R-:W-:-:S02]  /*5e50*/  PRMT R223, R6, 0x7632, R223 ;  /* 0x0000763206df7816 */ /* 0x000fc400000000df */
[----:B--2---:R-:W-:Y:S01]  /*5e60*/  LOP3.LUT R2, R13, UR29, R8, 0x96, !PT ;  /* 0x0000001d0d027c12 */ /* 0x004fe2000f8e9608 */
        /* <DEDUP_REMOVED lines=8> */
[----:B------:R-:W-:-:S03]  /*5ef0*/  LOP3.LUT R18, R77, UR5, R12, 0x96, !PT ;  /* 0x000000054d127c12 */ /* 0x000fc6000f8e960c */
[----:B-1----:R-:W-:Y:S01]  /*5f00*/  FFMA.FTZ R7, R36, c[0x0][0x23c], -R0 ;  /* 0x00008f0024077a23 */ /* 0x002fe20000010800 */
[----:B------:R-:W-:Y:S01]  /*5f10*/  LOP3.LUT R8, R16, 0xffff, RZ, 0xc0, !PT ;  /* 0x0000ffff10087812 */ /* 0x000fe200078ec0ff */
[----:B------:R-:W-:Y:S01]  /*5f20*/  IMAD R77, R226, 0x10000, R226 ;  /* 0x00010000e24d7824 */ /* 0x000fe200078e02e2 */
[----:B------:R-:W-:Y:S01]  /*5f30*/  SHF.R.U32.HI R13, RZ, 0x10, R16 ;  /* 0x00000010ff0d7819 */ /* 0x000fe20000011610 */
[----:B------:R1:W-:Y:S01]  /*5f40*/  MUFU.EX2 R118, R7 ;  /* 0x0000000700767308 */ /* 0x0003e20000000800 */
[----:B------:R-:W-:Y:S01]  /*5f50*/  SHF.R.U32.HI R10, RZ, 0x8, R8 ;  /* 0x00000008ff0a7819 */ /* 0x000fe20000011608 */
[----:B---3--:R-:W-:Y:S01]  /*5f60*/  IMAD.MOV.U32 R81, RZ, RZ, R211 ;  /* 0x000000ffff517224 */ /* 0x008fe200078e00d3 */
[----:B------:R-:W-:Y:S02]  /*5f70*/  SHF.R.U32.HI R12, RZ, 0x18, R16 ;  /* 0x00000018ff0c7819 */ /* 0x000fe40000011610 */
[----:B------:R-:W-:Y:S01]  /*5f80*/  LOP3.LUT R14, R16, 0xff, RZ, 0xc0, !PT ;  /* 0x000000ff100e7812 */ /* 0x000fe200078ec0ff */
[----:B--2---:R-:W-:-:S03]  /*5f90*/  FMUL.FTZ R2, R132, c[0x0][0x23c] ;  /* 0x00008f0084027a20 */ /* 0x004fc60000410000 */
[----:B------:R-:W-:Y:S02]  /*5fa0*/  PRMT R22, R14, 0x5410, R10 ;  /* 0x000054100e167816 */ /* 0x000fe4000000000a */
[----:B------:R-:W-:Y:S02]  /*5fb0*/  FSEL R2, R2, RZ, P1 ;  /* 0x000000ff02027208 */ /* 0x000fe40000800000 */
[----:B-1----:R-:W-:-:S03]  /*5fc0*/  LOP3.LUT R7, R17, UR7, R76, 0x96, !PT ;  /* 0x0000000711077c12 */ /* 0x002fc6000f8e964c */
[--C-:B------:R-:W-:Y:S02]  /*5fd0*/  FFMA.FTZ R9, R19, c[0x0][0x23c], -R2.reuse ;  /* 0x00008f0013097a23 */ /* 0x100fe40000010802 */
[----:B------:R-:W-:Y:S01]  /*5fe0*/  FFMA.FTZ R11, R65, c[0x0][0x23c], -R2 ;  /* 0x00008f00410b7a23 */ /* 0x000fe20000010802 */
[C---:B------:R-:W-:Y:S01]  /*5ff0*/  LOP3.LUT R8, R7.reuse, 0xffff, RZ, 0xc0, !PT ;  /* 0x0000ffff07087812 */ /* 0x040fe200078ec0ff */
[----:B------:R1:W2:Y:S01]  /*6000*/  MUFU.EX2 R122, R9 ;  /* 0x00000009007a7308 */ /* 0x0002a20000000800 */
[----:B------:R-:W-:Y:S01]  /*6010*/  IMAD.WIDE.U32 R18, R18, -0x2daee0ad, RZ ;  /* 0xd2511f5312127825 */ /* 0x000fe200078e00ff */
[----:B------:R-:W-:Y:S01]  /*6020*/  LOP3.LUT R15, R7, 0xff, RZ, 0xc0, !PT ;  /* 0x000000ff070f7812 */ /* 0x000fe200078ec0ff */
[----:B------:R-:W-:Y:S01]  /*6030*/  LDSM.16.MT88.4 R64, [R194+0x10800] ;  /* 0x01080000c240783b */ /* 0x000fe20000004200 */
[----:B------:R-:W-:Y:S02]  /*6040*/  SHF.R.U32.HI R20, RZ, 0x18, R7 ;  /* 0x00000018ff147819 */ /* 0x000fe40000011607 */
[----:B------:R-:W-:-:S02]  /*6050*/  SHF.R.U32.HI R10, RZ, 0x10, R18 ;  /* 0x00000010ff0a7819 */ /* 0x000fc40000011612 */
[----:B------:R3:W4:Y:S01]  /*6060*/  MUFU.EX2 R125, R11 ;  /* 0x0000000b007d7308 */ /* 0x0007220000000800 */
[----:B------:R-:W-:Y:S02]  /*6070*/  SHF.R.U32.HI R14, RZ, 0x18, R18 ;  /* 0x00000018ff0e7819 */ /* 0x000fe40000011612 */
[----:B-1----:R-:W-:Y:S01]  /*6080*/  LOP3.LUT R9, R13, 0xff, RZ, 0xc0, !PT ;  /* 0x000000ff0d097812 */ /* 0x002fe200078ec0ff */
[----:B--2---:R-:W-:Y:S01]  /*6090*/  IMAD.MOV.U32 R82, RZ, RZ, R122 ;  /* 0x000000ffff527224 */ /* 0x004fe200078e007a */
[----:B------:R-:W-:Y:S01]  /*60a0*/  SHF.R.U32.HI R13, RZ, 0x8, R8 ;  /* 0x00000008ff0d7819 */ /* 0x000fe20000011608 */
[----:B------:R-:W-:Y:S01]  /*60b0*/  FFMA.FTZ R8, R73, c[0x0][0x23c], -R2 ;  /* 0x00008f0049087a23 */ /* 0x000fe20000010802 */
[----:B------:R-:W-:Y:S01]  /*60c0*/  PRMT R23, R9, 0x5410, R12 ;  /* 0x0000541009177816 */ /* 0x000fe2000000000c */
[----:B------:R-:W-:Y:S01]  /*60d0*/  FFMA.FTZ R9, R72, c[0x0][0x23c], -R2 ;  /* 0x00008f0048097a23 */ /* 0x000fe20000010802 */
[----:B------:R-:W-:Y:S01]  /*60e0*/  PRMT R21, R15, 0x5410, R13 ;  /* 0x000054100f157816 */ /* 0x000fe2000000000d */
[----:B------:R1:W-:Y:S01]  /*60f0*/  MUFU.EX2 R191, R8 ;  /* 0x0000000800bf7308 */ /* 0x0003e20000000800 */
[----:B---3--:R-:W-:-:S02]  /*6100*/  SHF.R.U32.HI R11, RZ, 0x10, R7 ;  /* 0x00000010ff0b7819 */ /* 0x008fc40000011607 */
[----:B------:R-:W-:Y:S02]  /*6110*/  LOP3.LUT R7, R19, UR13, R80, 0x96, !PT ;  /* 0x0000000d13077c12 */ /* 0x000fe4000f8e9650 */
[C---:B------:R-:W-:Y:S02]  /*6120*/  LOP3.LUT R15, R18.reuse, 0xff, RZ, 0xc0, !PT ;  /* 0x000000ff120f7812 */ /* 0x040fe400078ec0ff */
[----:B------:R-:W-:Y:S01]  /*6130*/  LOP3.LUT R13, R11, 0xff, RZ, 0xc0, !PT ;  /* 0x000000ff0b0d7812 */ /* 0x000fe200078ec0ff */
[----:B------:R2:W3:Y:S01]  /*6140*/  MUFU.EX2 R115, R9 ;  /* 0x0000000900737308 */ /* 0x0004e20000000800 */
[----:B------:R-:W-:Y:S02]  /*6150*/  FFMA.FTZ R11, R37, c[0x0][0x23c], -R0 ;  /* 0x00008f00250b7a23 */ /* 0x000fe40000010800 */
[----:B------:R-:W-:Y:S02]  /*6160*/  PRMT R13, R13, 0x5410, R20 ;  /* 0x000054100d0d7816 */ /* 0x000fe40000000014 */
[----:B-1----:R-:W-:-:S03]  /*6170*/  LOP3.LUT R8, R18, 0xffff, RZ, 0xc0, !PT ;  /* 0x0000ffff12087812 */ /* 0x002fc600078ec0ff */
[----:B------:R1:W-:Y:S01]  /*6180*/  MUFU.EX2 R192, R11 ;  /* 0x0000000b00c07308 */ /* 0x0003e20000000800 */
[----:B------:R-:W-:Y:S02]  /*6190*/  SHF.R.U32.HI R12, RZ, 0x8, R8 ;  /* 0x00000008ff0c7819 */ /* 0x000fe40000011608 */
[C---:B------:R-:W-:Y:S02]  /*61a0*/  LOP3.LUT R8, R7.reuse, 0xffff, RZ, 0xc0, !PT ;  /* 0x0000ffff07087812 */ /* 0x040fe400078ec0ff */
[----:B--2---:R-:W-:Y:S02]  /*61b0*/  LOP3.LUT R9, R10, 0xff, RZ, 0xc0, !PT ;  /* 0x000000ff0a097812 */ /* 0x004fe400078ec0ff */
[----:B------:R-:W-:Y:S02]  /*61c0*/  LOP3.LUT R10, R7, 0xff, RZ, 0xc0, !PT ;  /* 0x000000ff070a7812 */ /* 0x000fe400078ec0ff */
[----:B------:R-:W-:Y:S02]  /*61d0*/  SHF.R.U32.HI R8, RZ, 0x8, R8 ;  /* 0x00000008ff087819 */ /* 0x000fe40000011608 */
[----:B------:R-:W-:-:S02]  /*61e0*/  PRMT R48, R15, 0x5410, R12 ;  /* 0x000054100f307816 */ /* 0x000fc4000000000c */
[----:B------:R-:W-:Y:S01]  /*61f0*/  PRMT R15, R9, 0x5410, R14 ;  /* 0x00005410090f7816 */ /* 0x000fe2000000000e */
[----:B------:R-:W-:Y:S01]  /*6200*/  FFMA.FTZ R9, R74, c[0x0][0x23c], -R2 ;  /* 0x00008f004a097a23 */ /* 0x000fe20000010802 */
[----:B------:R-:W-:Y:S01]  /*6210*/  PRMT R14, R10, 0x5410, R8 ;  /* 0x000054100a0e7816 */ /* 0x000fe20000000008 */
[----:B------:R-:W-:Y:S01]  /*6220*/  FFMA.FTZ R10, R38, c[0x0][0x23c], -R2 ;  /* 0x00008f00260a7a23 */ /* 0x000fe20000010802 */
[----:B----4-:R-:W-:Y:S01]  /*6230*/  F2FP.BF16.PACK_AB R8, R125, R122 ;  /* 0x0000007a7d08723e */ /* 0x010fe200000010ff */
[----:B------:R2:W-:Y:S01]  /*6240*/  MUFU.EX2 R126, R9 ;  /* 0x00000009007e7308 */ /* 0x0005e20000000800 */
[----:B---3--:R-:W-:Y:S01]  /*6250*/  F2FP.BF16.PACK_AB R6, R115, R191 ;  /* 0x000000bf7306723e */ /* 0x008fe200000010ff */
[----:B------:R-:W-:Y:S01]  /*6260*/  LDSM.16.MT88.4 R36, [R193+0x10800] ;  /* 0x01080000c124783b */ /* 0x000fe20000004200 */
[----:B------:R-:W-:Y:S01]  /*6270*/  PRMT R214, R8, 0x7610, R214 ;  /* 0x0000761008d67816 */ /* 0x000fe200000000d6 */
[----:B-1----:R-:W-:Y:S01]  /*6280*/  FFMA.FTZ R11, R40, c[0x0][0x23c], -R0 ;  /* 0x00008f00280b7a23 */ /* 0x002fe20000010800 */
[----:B------:R-:W-:Y:S01]  /*6290*/  PRMT R215, R8, 0x7632, R215 ;  /* 0x0000763208d77816 */ /* 0x000fe200000000d7 */
[----:B------:R-:W-:Y:S01]  /*62a0*/  FFMA.FTZ R8, R52, c[0x0][0x23c], -R2 ;  /* 0x00008f0034087a23 */ /* 0x000fe20000010802 */
[C---:B------:R-:W-:Y:S01]  /*62b0*/  PRMT R221, R6.reuse, 0x7610, R221 ;  /* 0x0000761006dd7816 */ /* 0x040fe200000000dd */
[----:B------:R-:W-:Y:S01]  /*62c0*/  MUFU.EX2 R33, R10 ;  /* 0x0000000a00217308 */ /* 0x000fe20000000800 */
[----:B------:R-:W-:Y:S01]  /*62d0*/  PRMT R220, R6, 0x7632, R220 ;  /* 0x0000763206dc7816 */ /* 0x000fe200000000dc */
[----:B------:R-:W-:Y:S01]  /*62e0*/  HSET2.LE.AND R6, R21, R77, PT ;  /* 0x0000004d15067233 */ /* 0x000fe20003803000 */
[----:B------:R-:W-:Y:S01]  /*62f0*/  PRMT R5, R214, 0x5410, R215 ;  /* 0x00005410d6057816 */ /* 0x000fe200000000d7 */
[----:B------:R-:W1:Y:S04]  /*6300*/  LDSM.16.MT88.4 R52, [R194+0x10000] ;  /* 0x01000000c234783b */ /* 0x000e680000004200 */
[----:B------:R3:W4:Y:S01]  /*6310*/  MUFU.EX2 R114, R8 ;  /* 0x0000000800727308 */ /* 0x0007220000000800 */
[----:B--2---:R-:W-:Y:S01]  /*6320*/  F2FP.BF16.PACK_AB R9, R211, R117 ;  /* 0x00000075d309723e */ /* 0x004fe200000010ff */
[----:B------:R-:W2:Y:S03]  /*6330*/  LDSM.16.MT88.4 R40, [R195+0x10000] ;  /* 0x01000000c328783b */ /* 0x000ea60000004200 */
[C---:B------:R-:W-:Y:S01]  /*6340*/  PRMT R224, R9.reuse, 0x7610, R224 ;  /* 0x0000761009e07816 */ /* 0x040fe200000000e0 */
[----:B------:R-:W-:Y:S01]  /*6350*/  LDSM.16.MT88.4 R72, [R195+0x12000] ;  /* 0x01200000c348783b */ /* 0x000fe20000004200 */
[----:B------:R-:W-:Y:S01]  /*6360*/  PRMT R222, R9, 0x7632, R222 ;  /* 0x0000763209de7816 */ /* 0x000fe200000000de */
[----:B------:R-:W-:Y:S01]  /*6370*/  MUFU.EX2 R32, R11 ;  /* 0x0000000b00207308 */ /* 0x000fe20000000800 */
[----:B------:R-:W-:Y:S01]  /*6380*/  PRMT R9, R225, 0x5410, R223 ;  /* 0x00005410e1097816 */ /* 0x000fe200000000df */
[----:B---3--:R-:W-:-:S06]  /*6390*/  FFMA.FTZ R8, R49, c[0x0][0x23c], -R2 ;  /* 0x00008f0031087a23 */ /* 0x008fcc0000010802 */
[----:B------:R3:W1:Y:S02]  /*63a0*/  MUFU.EX2 R112, R8 ;  /* 0x0000000800707308 */ /* 0x0006640000000800 */
[----:B---3--:R-:W-:Y:S01]  /*63b0*/  LOP3.LUT R8, R6, R5, RZ, 0xc0, !PT ;  /* 0x0000000506087212 */ /* 0x008fe200078ec0ff */
[--C-:B------:R-:W-:Y:S01]  /*63c0*/  HSET2.LE.AND R5, R13, R77.reuse, PT ;  /* 0x0000004d0d057233 */ /* 0x100fe20003803000 */
[----:B------:R-:W-:Y:S01]  /*63d0*/  SHF.R.U32.HI R13, RZ, 0x18, R7 ;  /* 0x00000018ff0d7819 */ /* 0x000fe20000011607 */
[----:B------:R-:W-:-:S03]  /*63e0*/  HSET2.LE.AND R6, R22, R77, PT ;  /* 0x0000004d16067233 */ /* 0x000fc60003803000 */
[----:B------:R-:W-:Y:S02]  /*63f0*/  LOP3.LUT R9, R5, R9, RZ, 0xc0, !PT ;  /* 0x0000000905097212 */ /* 0x000fe400078ec0ff */
[----:B------:R-:W-:-:S04]  /*6400*/  PRMT R5, R221, 0x5410, R220 ;  /* 0x00005410dd057816 */ /* 0x000fc800000000dc */
[----:B------:R-:W-:Y:S01]  /*6410*/  LOP3.LUT R10, R6, R5, RZ, 0xc0, !PT ;  /* 0x00000005060a7212 */ /* 0x000fe200078ec0ff */
[----:B------:R-:W-:Y:S01]  /*6420*/  HSET2.LE.AND R5, R23, R77, PT ;  /* 0x0000004d17057233 */ /* 0x000fe20003803000 */
[----:B------:R-:W-:Y:S02]  /*6430*/  SHF.R.U32.HI R6, RZ, 0x10, R7 ;  /* 0x00000010ff067819 */ /* 0x000fe40000011607 */
[----:B----4-:R-:W-:Y:S02]  /*6440*/  F2FP.BF16.PACK_AB R7, R114, R126 ;  /* 0x0000007e7207723e */ /* 0x010fe400000010ff */
[----:B------:R-:W-:Y:S02]  /*6450*/  LOP3.LUT R12, R6, 0xff, RZ, 0xc0, !PT ;  /* 0x000000ff060c7812 */ /* 0x000fe400078ec0ff */
[----:B------:R-:W-:Y:S02]  /*6460*/  PRMT R6, R224, 0x5410, R222 ;  /* 0x00005410e0067816 */ /* 0x000fe400000000de */
[----:B------:R-:W-:-:S02]  /*6470*/  PRMT R213, R7, 0x7610, R213 ;  /* 0x0000761007d57816 */ /* 0x000fc400000000d5 */
[----:B------:R-:W-:Y:S02]  /*6480*/  LOP3.LUT R11, R5, R6, RZ, 0xc0, !PT ;  /* 0x00000006050b7212 */ /* 0x000fe400078ec0ff */
[----:B-1----:R-:W-:Y:S02]  /*6490*/  F2FP.BF16.PACK_AB R5, R33, R112 ;  /* 0x000000702105723e */ /* 0x002fe400000010ff */
[----:B------:R-:W-:Y:S02]  /*64a0*/  PRMT R212, R7, 0x7632, R212 ;  /* 0x0000763207d47816 */ /* 0x000fe400000000d4 */
[----:B------:R-:W-:Y:S01]  /*64b0*/  F2FP.BF16.PACK_AB R6, R118, R116 ;  /* 0x000000747606723e */ /* 0x000fe200000010ff */
[----:B------:R-:W-:Y:S01]  /*64c0*/  HMMA.16816.F32.BF16 R28, R8, R24, RZ ;  /* 0x00000018081c723c */ /* 0x000fe200000418ff */
[C---:B------:R-:W-:Y:S02]  /*64d0*/  PRMT R206, R5.reuse, 0x7610, R206 ;  /* 0x0000761005ce7816 */ /* 0x040fe400000000ce */
[----:B------:R-:W-:Y:S01]  /*64e0*/  PRMT R179, R5, 0x7632, R179 ;  /* 0x0000763205b37816 */ /* 0x000fe200000000b3 */
[----:B------:R-:W-:Y:S01]  /*64f0*/  HSET2.LE.AND R5, R14, R77, PT ;  /* 0x0000004d0e057233 */ /* 0x000fe20003803000 */
[----:B------:R-:W-:-:S02]  /*6500*/  PRMT R13, R12, 0x5410, R13 ;  /* 0x000054100c0d7816 */ /* 0x000fc4000000000d */
[----:B------:R-:W-:Y:S01]  /*6510*/  PRMT R4, R213, 0x5410, R212 ;  /* 0x00005410d5047816 */ /* 0x000fe200000000d4 */
[C---:B------:R-:W-:Y:S01]  /*6520*/  HMMA.16816.F32.BF16 R24, R8.reuse, R26, RZ ;  /* 0x0000001a0818723c */ /* 0x040fe200000418ff */
[C---:B------:R-:W-:Y:S02]  /*6530*/  PRMT R207, R6.reuse, 0x7610, R207 ;  /* 0x0000761006cf7816 */ /* 0x040fe400000000cf */
[----:B------:R-:W-:Y:S02]  /*6540*/  PRMT R200, R6, 0x7632, R200 ;  /* 0x0000763206c87816 */ /* 0x000fe400000000c8 */
[----:B------:R-:W-:Y:S01]  /*6550*/  LOP3.LUT R12, R5, R4, RZ, 0xc0, !PT ;  /* 0x00000004050c7212 */ /* 0x000fe200078ec0ff */
[--C-:B------:R-:W-:Y:S01]  /*6560*/  HSET2.LE.AND R4, R13, R77.reuse, PT ;  /* 0x0000004d0d047233 */ /* 0x100fe20003803000 */
[----:B------:R-:W-:Y:S01]  /*6570*/  PRMT R7, R207, 0x5410, R200 ;  /* 0x00005410cf077816 */ /* 0x000fe200000000c8 */
[----:B------:R-:W-:Y:S01]  /*6580*/  HSET2.LE.AND R5, R48, R77, PT ;  /* 0x0000004d30057233 */ /* 0x000fe20003803000 */
[----:B------:R-:W-:Y:S01]  /*6590*/  F2FP.BF16.PACK_AB R6, R32, R192 ;  /* 0x000000c02006723e */ /* 0x000fe200000010ff */
[----:B------:R-:W-:Y:S01]  /*65a0*/  HMMA.16816.F32.BF16 R20, R8, R52, RZ ;  /* 0x000000340814723c */ /* 0x000fe200000418ff */
[----:B------:R-:W-:Y:S01]  /*65b0*/  LOP3.LUT R13, R4, R7, RZ, 0xc0, !PT ;  /* 0x00000007040d7212 */ /* 0x000fe200078ec0ff */
[----:B------:R-:W-:Y:S01]  /*65c0*/  LDSM.16.MT88.4 R48, [R195+0x10800] ;  /* 0x01080000c330783b */ /* 0x000fe20000004200 */
[----:B------:R-:W-:-:S02]  /*65d0*/  PRMT R4, R206, 0x5410, R179 ;  /* 0x00005410ce047816 */ /* 0x000fc400000000b3 */
[C---:B------:R-:W-:Y:S02]  /*65e0*/  PRMT R178, R6.reuse, 0x7610, R178 ;  /* 0x0000761006b27816 */ /* 0x040fe400000000b2 */
[----:B------:R-:W-:Y:S01]  /*65f0*/  PRMT R177, R6, 0x7632, R177 ;  /* 0x0000763206b17816 */ /* 0x000fe200000000b1 */
[----:B------:R-:W-:Y:S01]  /*6600*/  HSET2.LE.AND R6, R15, R77, PT ;  /* 0x0000004d0f067233 */ /* 0x000fe20003803000 */
[----:B------:R-:W-:Y:S02]  /*6610*/  LOP3.LUT R14, R5, R4, RZ, 0xc0, !PT ;  /* 0x00000004050e7212 */ /* 0x000fe400078ec0ff */
[----:B------:R-:W-:-:S04]  /*6620*/  PRMT R4, R178, 0x5410, R177 ;  /* 0x00005410b2047816 */ /* 0x000fc800000000b1 */
[----:B------:R-:W-:Y:S02]  /*6630*/  LOP3.LUT R15, R6, R4, RZ, 0xc0, !PT ;  /* 0x00000004060f7212 */ /* 0x000fe400078ec0ff */
[----:B------:R-:W-:Y:S08]  /*6640*/  HMMA.16816.F32.BF16 R4, R8, R46, RZ ;  /* 0x0000002e0804723c */ /* 0x000ff000000418ff */
[C---:B------:R-:W-:Y:S01]  /*6650*/  HMMA.16816.F32.BF16 R164, R12.reuse, R36, R28 ;  /* 0x000000240ca4723c */ /* 0x040fe2000004181c */
[----:B------:R-:W-:Y:S07]  /*6660*/  LDSM.16.MT88.4 R28, [R196+0x10800] ;  /* 0x01080000c41c783b */ /* 0x000fee0000004200 */
[----:B------:R-:W-:Y:S01]  /*6670*/  HMMA.16816.F32.BF16 R56, R12, R38, R24 ;  /* 0x000000260c38723c */ /* 0x000fe20000041818 */
[----:B------:R-:W1:Y:S07]  /*6680*/  LDSM.16.MT88.4 R36, [R193+0x12000] ;  /* 0x01200000c124783b */ /* 0x000e6e0000004200 */
[----:B------:R-:W-:Y:S01]  /*6690*/  HMMA.16816.F32.BF16 R24, R8, R54, RZ ;  /* 0x000000360818723c */ /* 0x000fe200000418ff */
[----:B------:R-:W3:Y:S07]  /*66a0*/  LDSM.16.MT88.4 R52, [R193+0x12800] ;  /* 0x01280000c134783b */ /* 0x000eee0000004200 */
[----:B------:R-:W-:Y:S08]  /*66b0*/  HMMA.16816.F32.BF16 R156, R12, R64, R20 ;  /* 0x000000400c9c723c */ /* 0x000ff00000041814 */
[----:B------:R-:W-:Y:S01]  /*66c0*/  HMMA.16816.F32.BF16 R20, R8, R44, RZ ;  /* 0x0000002c0814723c */ /* 0x000fe200000418ff */
[----:B------:R-:W-:-:S02]  /*66d0*/  IMAD.MOV.U32 R138, RZ, RZ, R58 ;  /* 0x000000ffff8a7224 */ /* 0x000fc400078e003a */
[----:B------:R-:W-:Y:S02]  /*66e0*/  IMAD.MOV.U32 R137, RZ, RZ, R56 ;  /* 0x000000ffff897224 */ /* 0x000fe400078e0038 */
[----:B------:R-:W-:Y:S02]  /*66f0*/  IMAD.MOV.U32 R136, RZ, RZ, R59 ;  /* 0x000000ffff887224 */ /* 0x000fe400078e003b */
[----:B------:R-:W-:Y:S01]  /*6700*/  IMAD.MOV.U32 R227, RZ, RZ, R57 ;  /* 0x000000ffffe37224 */ /* 0x000fe200078e0039 */
[----:B------:R-:W-:Y:S01]  /*6710*/  HMMA.16816.F32.BF16 R148, R12, R66, R24 ;  /* 0x000000420c94723c */ /* 0x000fe20000041818 */
[----:B------:R-:W4:Y:S04]  /*6720*/  LDSM.16.MT88.4 R56, [R196+0x12000] ;  /* 0x01200000c438783b */ /* 0x000f280000004200 */
[----:B------:R-:W-:Y:S03]  /*6730*/  LDSM.16.MT88.4 R64, [R193+0x14000] ;  /* 0x01400000c140783b */ /* 0x000fe60000004200 */
[C---:B--2---:R-:W-:Y:S08]  /*6740*/  HMMA.16816.F32.BF16 R44, R8.reuse, R40, RZ ;  /* 0x00000028082c723c */ /* 0x044ff000000418ff */
[----:B-1----:R-:W-:Y:S08]  /*6750*/  HMMA.16816.F32.BF16 R24, R8, R36, RZ ;  /* 0x000000240818723c */ /* 0x002ff000000418ff */
[C---:B------:R-:W-:Y:S08]  /*6760*/  HMMA.16816.F32.BF16 R140, R12.reuse, R28, R20 ;  /* 0x0000001c0c8c723c */ /* 0x040ff00000041814 */
[----:B------:R-:W-:Y:S08]  /*6770*/  HMMA.16816.F32.BF16 R4, R12, R30, R4 ;  /* 0x0000001e0c04723c */ /* 0x000ff00000041804 */
[----:B------:R-:W-:Y:S08]  /*6780*/  HMMA.16816.F32.BF16 R40, R8, R42, RZ ;  /* 0x0000002a0828723c */ /* 0x000ff000000418ff */
[----:B---3--:R-:W-:Y:S01]  /*6790*/  HMMA.16816.F32.BF16 R28, R12, R52, R24 ;  /* 0x000000340c1c723c */ /* 0x008fe20000041818 */
[----:B------:R-:W-:-:S02]  /*67a0*/  IMAD.MOV.U32 R131, RZ, RZ, R140 ;  /* 0x000000ffff837224 */ /* 0x000fc400078e008c */
[----:B------:R-:W-:Y:S02]  /*67b0*/  IMAD.MOV.U32 R130, RZ, RZ, R141 ;  /* 0x000000ffff827224 */ /* 0x000fe400078e008d */
[----:B------:R-:W-:Y:S02]  /*67c0*/  IMAD.MOV.U32 R129, RZ, RZ, R142 ;  /* 0x000000ffff817224 */ /* 0x000fe400078e008e */
[----:B------:R-:W-:Y:S01]  /*67d0*/  IMAD.MOV.U32 R128, RZ, RZ, R143 ;  /* 0x000000ffff807224 */ /* 0x000fe200078e008f */
[----:B------:R-:W-:Y:S01]  /*67e0*/  HMMA.16816.F32.BF16 R20, R8, R38, RZ ;  /* 0x000000260814723c */ /* 0x000fe200000418ff */
[----:B------:R-:W-:Y:S02]  /*67f0*/  IMAD.MOV.U32 R210, RZ, RZ, R5 ;  /* 0x000000ffffd27224 */ /* 0x000fe400078e0005 */
[----:B------:R-:W-:Y:S02]  /*6800*/  IMAD.MOV.U32 R209, RZ, RZ, R7 ;  /* 0x000000ffffd17224 */ /* 0x000fe400078e0007 */
[----:B------:R-:W-:-:S02]  /*6810*/  IMAD.MOV.U32 R208, RZ, RZ, R4 ;  /* 0x000000ffffd07224 */ /* 0x000fc400078e0004 */
[----:B------:R-:W-:Y:S01]  /*6820*/  IMAD.MOV.U32 R139, RZ, RZ, R6 ;  /* 0x000000ffff8b7224 */ /* 0x000fe200078e0006 */
[----:B------:R-:W-:Y:S01]  /*6830*/  HMMA.16816.F32.BF16 R140, R12, R48, R44 ;  /* 0x000000300c8c723c */ /* 0x000fe2000004182c */
[----:B------:R-:W1:Y:S07]  /*6840*/  LDSM.16.MT88.4 R44, [R196+0x12800] ;  /* 0x01280000c42c783b */ /* 0x000e6e0000004200 */
[----:B------:R-:W-:Y:S01]  /*6850*/  HMMA.16816.F32.BF16 R4, R8, R60, RZ ;  /* 0x0000003c0804723c */ /* 0x000fe200000418ff */
[----:B------:R-:W-:-:S02]  /*6860*/  IMAD.MOV.U32 R190, RZ, RZ, R31 ;  /* 0x000000ffffbe7224 */ /* 0x000fc400078e001f */
[----:B------:R-:W-:Y:S02]  /*6870*/  IMAD.MOV.U32 R189, RZ, RZ, R28 ;  /* 0x000000ffffbd7224 */ /* 0x000fe400078e001c */
[----:B------:R-:W-:Y:S02]  /*6880*/  IMAD.MOV.U32 R188, RZ, RZ, R29 ;  /* 0x000000ffffbc7224 */ /* 0x000fe400078e001d */
[----:B------:R-:W-:Y:S01]  /*6890*/  IMAD.MOV.U32 R127, RZ, RZ, R30 ;  /* 0x000000ffff7f7224 */ /* 0x000fe200078e001e */
[C---:B------:R-:W-:Y:S01]  /*68a0*/  HMMA.16816.F32.BF16 R244, R12.reuse, R50, R40 ;  /* 0x000000320cf4723c */ /* 0x040fe20000041828 */
[----:B------:R-:W2:Y:S04]  /*68b0*/  LDSM.16.MT88.4 R40, [R195+0x12800] ;  /* 0x01280000c328783b */ /* 0x000ea80000004200 */
[----:B------:R-:W-:Y:S03]  /*68c0*/  LDSM.16.MT88.4 R48, [R195+0x14000] ;  /* 0x01400000c330783b */ /* 0x000fe60000004200 */
[----:B------:R-:W-:Y:S01]  /*68d0*/  HMMA.16816.F32.BF16 R248, R12, R54, R20 ;  /* 0x000000360cf8723c */ /* 0x000fe20000041814 */
[----:B------:R-:W3:Y:S07]  /*68e0*/  LDSM.16.MT88.4 R52, [R194+0x14000] ;  /* 0x01400000c234783b */ /* 0x000eee0000004200 */
[C---:B----4-:R-:W-:Y:S08]  /*68f0*/  HMMA.16816.F32.BF16 R28, R8.reuse, R56, RZ ;  /* 0x00000038081c723c */ /* 0x050ff000000418ff */
[C---:B------:R-:W-:Y:S01]  /*6900*/  HMMA.16816.F32.BF16 R24, R8.reuse, R58, RZ ;  /* 0x0000003a0818723c */ /* 0x040fe200000418ff */
[----:B------:R-:W4:Y:S07]  /*6910*/  LDSM.16.MT88.4 R56, [R196+0x14000] ;  /* 0x01400000c438783b */ /* 0x000f2e0000004200 */
[----:B------:R-:W-:Y:S01]  /*6920*/  HMMA.16816.F32.BF16 R36, R8, R62, RZ ;  /* 0x0000003e0824723c */ /* 0x000fe200000418ff */
[----:B------:R-:W2:Y:S07]  /*6930*/  LDSM.16.MT88.4 R60, [R193+0x14800] ;  /* 0x01480000c13c783b */ /* 0x000eae0000004200 */
[----:B------:R-:W-:Y:S08]  /*6940*/  HMMA.16816.F32.BF16 R240, R12, R68, R4 ;  /* 0x000000440cf0723c */ /* 0x000ff00000041804 */
[C---:B------:R-:W-:Y:S08]  /*6950*/  HMMA.16816.F32.BF16 R4, R8.reuse, R74, RZ ;  /* 0x0000004a0804723c */ /* 0x040ff000000418ff */
[----:B------:R-:W-:Y:S07]  /*6960*/  HMMA.16816.F32.BF16 R20, R8, R72, RZ ;  /* 0x000000480814723c */ /* 0x000fee00000418ff */
[----:B------:R-:W-:Y:S01]  /*6970*/  IMAD.MOV.U32 R73, RZ, RZ, R119 ;  /* 0x000000ffff497224 */ /* 0x000fe200078e0077 */
[----:B-1----:R-:W-:Y:S01]  /*6980*/  HMMA.16816.F32.BF16 R236, R12, R44, R28 ;  /* 0x0000002c0cec723c */ /* 0x002fe2000004181c */
[----:B------:R-:W-:-:S07]  /*6990*/  IMAD.MOV.U32 R72, RZ, RZ, R118 ;  /* 0x000000ffff487224 */ /* 0x000fce00078e0076 */
[C---:B------:R-:W-:Y:S01]  /*69a0*/  HMMA.16816.F32.BF16 R232, R12.reuse, R46, R24 ;  /* 0x0000002e0ce8723c */ /* 0x040fe20000041818 */
[----:B------:R-:W1:Y:S07]  /*69b0*/  LDSM.16.MT88.4 R44, [R194+0x14800] ;  /* 0x01480000c22c783b */ /* 0x000e6e0000004200 */
[----:B------:R-:W-:Y:S08]  /*69c0*/  HMMA.16816.F32.BF16 R68, R12, R70, R36 ;  /* 0x000000460c44723c */ /* 0x000ff00000041824 */
[----:B------:R-:W-:Y:S07]  /*69d0*/  HMMA.16816.F32.BF16 R36, R8, R64, RZ ;  /* 0x000000400824723c */ /* 0x000fee00000418ff */
[----:B------:R-:W-:Y:S01]  /*69e0*/  IMAD.MOV.U32 R64, RZ, RZ, R126 ;  /* 0x000000ffff407224 */ /* 0x000fe200078e007e */
[----:B--2---:R-:W-:Y:S01]  /*69f0*/  HMMA.16816.F32.BF16 R184, R12, R42, R4 ;  /* 0x0000002a0cb8723c */ /* 0x004fe20000041804 */
[----:B------:R-:W-:-:S07]  /*6a00*/  IMAD.MOV.U32 R65, RZ, RZ, R124 ;  /* 0x000000ffff417224 */ /* 0x000fce00078e007c */
[----:B---3--:R-:W-:Y:S08]  /*6a10*/  HMMA.16816.F32.BF16 R4, R8, R52, RZ ;  /* 0x000000340804723c */ /* 0x008ff000000418ff */
[----:B------:R-:W-:Y:S01]  /*6a20*/  HMMA.16816.F32.BF16 R216, R12, R40, R20 ;  /* 0x000000280cd8723c */ /* 0x000fe20000041814 */
[----:B------:R-:W2:Y:S07]  /*6a30*/  LDSM.16.MT88.4 R40, [R196+0x14800] ;  /* 0x01480000c428783b */ /* 0x000eae0000004200 */
[C---:B----4-:R-:W-:Y:S08]  /*6a40*/  HMMA.16816.F32.BF16 R28, R8.reuse, R56, RZ ;  /* 0x00000038081c723c */ /* 0x050ff000000418ff */
[----:B------:R-:W-:Y:S01]  /*6a50*/  HMMA.16816.F32.BF16 R24, R8, R58, RZ ;  /* 0x0000003a0818723c */ /* 0x000fe200000418ff */
[----:B------:R-:W3:Y:S07]  /*6a60*/  LDSM.16.MT88.4 R56, [R195+0x14800] ;  /* 0x01480000c338783b */ /* 0x000eee0000004200 */
[----:B------:R-:W-:Y:S07]  /*6a70*/  HMMA.16816.F32.BF16 R228, R12, R60, R36 ;  /* 0x0000003c0ce4723c */ /* 0x000fee0000041824 */
[----:B------:R-:W-:Y:S01]  /*6a80*/  IMAD.MOV.U32 R60, RZ, RZ, R114 ;  /* 0x000000ffff3c7224 */ /* 0x000fe200078e0072 */
[----:B------:R-:W-:Y:S01]  /*6a90*/  HMMA.16816.F32.BF16 R36, R8, R54, RZ ;  /* 0x000000360824723c */ /* 0x000fe200000418ff */
[----:B------:R-:W4:Y:S01]  /*6aa0*/  LDSM.16.MT88.4 R52, [R193+0x16000] ;  /* 0x01600000c134783b */ /* 0x000f220000004200 */
[----:B------:R-:W-:-:S06]  /*6ab0*/  IMAD.MOV.U32 R61, RZ, RZ, R113 ;  /* 0x000000ffff3d7224 */ /* 0x000fcc00078e0071 */
[----:B------:R-:W-:Y:S07]  /*6ac0*/  HMMA.16816.F32.BF16 R20, R8, R66, RZ ;  /* 0x000000420814723c */ /* 0x000fee00000418ff */
[----:B------:R-:W-:Y:S01]  /*6ad0*/  IMAD.MOV.U32 R67, RZ, RZ, R116 ;  /* 0x000000ffff437224 */ /* 0x000fe200078e0074 */
[----:B-1----:R-:W-:Y:S01]  /*6ae0*/  HMMA.16816.F32.BF16 R152, R12, R44, R4 ;  /* 0x0000002c0c98723c */ /* 0x002fe20000041804 */
[----:B------:R-:W-:-:S07]  /*6af0*/  IMAD.MOV.U32 R66, RZ, RZ, R112 ;  /* 0x000000ffff427224 */ /* 0x000fce00078e0070 */
[----:B------:R-:W-:Y:S08]  /*6b00*/  HMMA.16816.F32.BF16 R4, R8, R48, RZ ;  /* 0x000000300804723c */ /* 0x000ff000000418ff */
[C---:B--2---:R-:W-:Y:S01]  /*6b10*/  HMMA.16816.F32.BF16 R160, R12.reuse, R40, R28 ;  /* 0x000000280ca0723c */ /* 0x044fe2000004181c */
[----:B------:R-:W1:Y:S06]  /*6b20*/  LDSM.16.MT88.4 R28, [R193+0x16800] ;  /* 0x01680000c11c783b */ /* 0x000e6c0000004200 */
[----:B------:R-:W-:Y:S01]  /*6b30*/  SHF.R.U32.HI R41, RZ, 0x10, R16 ;  /* 0x00000010ff297819 */ /* 0x000fe20000011610 */
[----:B------:R-:W-:Y:S07]  /*6b40*/  HMMA.16816.F32.BF16 R180, R12, R62, R20 ;  /* 0x0000003e0cb4723c */ /* 0x000fee0000041814 */
[----:B------:R-:W-:Y:S01]  /*6b50*/  IMAD.MOV.U32 R62, RZ, RZ, R117 ;  /* 0x000000ffff3e7224 */ /* 0x000fe200078e0075 */
[----:B------:R-:W-:Y:S01]  /*6b60*/  HMMA.16816.F32.BF16 R20, R8, R50, RZ ;  /* 0x000000320814723c */ /* 0x000fe200000418ff */
[----:B------:R-:W-:-:S06]  /*6b70*/  IMAD.MOV.U32 R63, RZ, RZ, R115 ;  /* 0x000000ffff3f7224 */ /* 0x000fcc00078e0073 */
[----:B------:R-:W-:Y:S01]  /*6b80*/  IMAD.MOV.U32 R51, RZ, RZ, R123 ;  /* 0x000000ffff337224 */ /* 0x000fe200078e007b */
[C---:B---3--:R-:W-:Y:S07]  /*6b90*/  HMMA.16816.F32.BF16 R116, R12.reuse, R56, R4 ;  /* 0x000000380c74723c */ /* 0x048fee0000041804 */
[----:B------:R-:W-:Y:S01]  /*6ba0*/  LOP3.LUT R4, R83, UR4, RZ, 0x3c, !PT ;  /* 0x0000000453047c12 */ /* 0x000fe2000f8e3cff */
[----:B------:R-:W-:Y:S01]  /*6bb0*/  HMMA.16816.F32.BF16 R144, R12, R42, R24 ;  /* 0x0000002a0c90723c */ /* 0x000fe20000041818 */
[----:B------:R-:W-:-:S02]  /*6bc0*/  IMAD.MOV.U32 R57, RZ, RZ, R72 ;  /* 0x000000ffff397224 */ /* 0x000fc400078e0048 */
[----:B------:R-:W-:Y:S02]  /*6bd0*/  IMAD.MOV.U32 R56, RZ, RZ, R73 ;  /* 0x000000ffff387224 */ /* 0x000fe400078e0049 */
[----:B------:R-:W-:Y:S02]  /*6be0*/  IMAD.WIDE.U32 R4, R4, -0x326172a9, RZ ;  /* 0xcd9e8d5704047825 */ /* 0x000fe400078e00ff */
[----:B------:R-:W-:Y:S01]  /*6bf0*/  LOP3.LUT R43, R16, 0xffff, RZ, 0xc0, !PT ;  /* 0x0000ffff102b7812 */ /* 0x000fe200078ec0ff */
[----:B----4-:R-:W-:Y:S01]  /*6c00*/  HMMA.16816.F32.BF16 R24, R8, R52, RZ ;  /* 0x000000340818723c */ /* 0x010fe200000418ff */
[----:B------:R-:W-:Y:S01]  /*6c10*/  IMAD.MOV.U32 R73, RZ, RZ, R138 ;  /* 0x000000ffff497224 */ /* 0x000fe200078e008a */
[----:B------:R-:W-:Y:S01]  /*6c20*/  LOP3.LUT R5, R5, UR36, R120, 0x96, !PT ;  /* 0x0000002405057c12 */ /* 0x000fe2000f8e9678 */
[----:B------:R-:W-:Y:S01]  /*6c30*/  IMAD.MOV.U32 R72, RZ, RZ, R136 ;  /* 0x000000ffff487224 */ /* 0x000fe200078e0088 */
[----:B------:R-:W-:-:S03]  /*6c40*/  LOP3.LUT R6, R35, UR35, R4, 0x96, !PT ;  /* 0x0000002323067c12 */ /* 0x000fc6000f8e9604 */
[----:B------:R-:W-:Y:S01]  /*6c50*/  IMAD.WIDE.U32 R4, R5, -0x2daee0ad, RZ ;  /* 0xd2511f5305047825 */ /* 0x000fe200078e00ff */
[----:B------:R-:W-:Y:S03]  /*6c60*/  HMMA.16816.F32.BF16 R120, R12, R58, R20 ;  /* 0x0000003a0c78723c */ /* 0x000fe60000041814 */
[----:B------:R-:W-:Y:S01]  /*6c70*/  IMAD.WIDE.U32 R6, R6, -0x2daee0ad, RZ ;  /* 0xd2511f5306067825 */ /* 0x000fe200078e00ff */
[----:B------:R-:W-:-:S03]  /*6c80*/  LOP3.LUT R5, R5, UR34, R78, 0x96, !PT ;  /* 0x0000002205057c12 */ /* 0x000fc6000f8e964e */
[----:B------:R-:W-:Y:S01]  /*6c90*/  IMAD.MOV.U32 R59, RZ, RZ, R191 ;  /* 0x000000ffff3b7224 */ /* 0x000fe200078e00bf */
[----:B------:R-:W-:Y:S01]  /*6ca0*/  LOP3.LUT R7, R7, UR30, R4, 0x96, !PT ;  /* 0x0000001e07077c12 */ /* 0x000fe2000f8e9604 */
[----:B------:R-:W-:Y:S01]  /*6cb0*/  IMAD.WIDE.U32 R4, R5, -0x326172a9, RZ ;  /* 0xcd9e8d5705047825 */ /* 0x000fe200078e00ff */
[----:B------:R-:W-:Y:S03]  /*6cc0*/  HMMA.16816.F32.BF16 R112, R12, R46, R36 ;  /* 0x0000002e0c70723c */ /* 0x000fe60000041824 */
[----:B------:R-:W-:Y:S01]  /*6cd0*/  IMAD.WIDE.U32 R20, R7, -0x326172a9, RZ ;  /* 0xcd9e8d5707147825 */ /* 0x000fe200078e00ff */
[C-C-:B------:R-:W-:Y:S02]  /*6ce0*/  LOP3.LUT R7, R5.reuse, UR33, R34.reuse, 0x96, !PT ;  /* 0x0000002105077c12 */ /* 0x140fe4000f8e9622 */
[----:B------:R-:W-:Y:S01]  /*6cf0*/  LOP3.LUT R23, R5, UR33, R34, 0x96, !PT ;  /* 0x0000002105177c12 */ /* 0x000fe2000f8e9622 */
[----:B------:R-:W-:Y:S01]  /*6d00*/  IMAD.MOV.U32 R58, RZ, RZ, R190 ;  /* 0x000000ffff3a7224 */ /* 0x000fe200078e00be */
[C-C-:B------:R-:W-:Y:S01]  /*6d10*/  LOP3.LUT R22, R21.reuse, UR29, R4.reuse, 0x96, !PT ;  /* 0x0000001d15167c12 */ /* 0x140fe2000f8e9604 */
[----:B------:R-:W-:Y:S01]  /*6d20*/  HMMA.16816.F32.BF16 R36, R8, R54, RZ ;  /* 0x000000360824723c */ /* 0x000fe200000418ff */
[----:B------:R-:W-:Y:S01]  /*6d30*/  LOP3.LUT R21, R21, UR29, R4, 0x96, !PT ;  /* 0x0000001d15157c12 */ /* 0x000fe2000f8e9604 */
[----:B------:R-:W-:Y:S01]  /*6d40*/  IMAD.WIDE.U32 R4, R7, -0x2daee0ad, RZ ;  /* 0xd2511f5307047825 */ /* 0x000fe200078e00ff */
[----:B------:R-:W-:-:S03]  /*6d50*/  LOP3.LUT R46, R18, 0xffff, RZ, 0xc0, !PT ;  /* 0x0000ffff122e7812 */ /* 0x000fc600078ec0ff */
[----:B------:R-:W-:Y:S01]  /*6d60*/  IMAD.WIDE.U32 R34, R21, -0x2daee0ad, RZ ;  /* 0xd2511f5315227825 */ /* 0x000fe200078e00ff */
[----:B------:R-:W-:-:S03]  /*6d70*/  LOP3.LUT R7, R5, UR21, R6, 0x96, !PT ;  /* 0x0000001505077c12 */ /* 0x000fc6000f8e9606 */
[----:B------:R-:W-:Y:S02]  /*6d80*/  IMAD.MOV.U32 R55, RZ, RZ, R127 ;  /* 0x000000ffff377224 */ /* 0x000fe400078e007f */
[----:B------:R-:W-:Y:S02]  /*6d90*/  IMAD.MOV.U32 R54, RZ, RZ, R125 ;  /* 0x000000ffff367224 */ /* 0x000fe400078e007d */
[----:B-1----:R-:W-:Y:S01]  /*6da0*/  HMMA.16816.F32.BF16 R124, R12, R28, R24 ;  /* 0x0000001c0c7c723c */ /* 0x002fe20000041818 */
[----:B------:R-:W-:Y:S01]  /*6db0*/  IMAD R6, R23, -0x2daee0ad, RZ ;  /* 0xd2511f5317067824 */ /* 0x000fe200078e02ff */
[----:B------:R-:W-:Y:S01]  /*6dc0*/  SHF.R.U32.HI R23, RZ, 0x18, R16 ;  /* 0x00000018ff177819 */ /* 0x000fe20000011610 */
[----:B------:R-:W-:Y:S02]  /*6dd0*/  IMAD.MOV.U32 R52, RZ, RZ, R189 ;  /* 0x000000ffff347224 */ /* 0x000fe400078e00bd */
[----:B------:R-:W-:Y:S01]  /*6de0*/  IMAD.MOV.U32 R53, RZ, RZ, R188 ;  /* 0x000000ffff357224 */ /* 0x000fe200078e00bc */
[----:B------:R-:W-:Y:S01]  /*6df0*/  ISETP.GE.U32.AND P3, PT, R226, R23, PT ;  /* 0x00000017e200720c */ /* 0x000fe20003f66070 */
[----:B------:R-:W-:Y:S01]  /*6e00*/  IMAD.WIDE.U32 R24, R22, -0x2daee0ad, RZ ;  /* 0xd2511f5316187825 */ /* 0x000fe200078e00ff */
[----:B------:R-:W-:-:S02]  /*6e10*/  LOP3.LUT R28, R17, UR7, R76, 0x96, !PT ;  /* 0x00000007111c7c12 */ /* 0x000fc4000f8e964c */
[----:B------:R-:W-:Y:S01]  /*6e20*/  LOP3.LUT R17, R35, UR19, R6, 0x96, !PT ;  /* 0x0000001323117c12 */ /* 0x000fe2000f8e9606 */
[----:B------:R-:W-:Y:S01]  /*6e30*/  IMAD.WIDE.U32 R6, R7, -0x326172a9, RZ ;  /* 0xcd9e8d5707067825 */ /* 0x000fe200078e00ff */
[----:B------:R-:W-:Y:S01]  /*6e40*/  LOP3.LUT R4, R25, UR19, R4, 0x96, !PT ;  /* 0x0000001319047c12 */ /* 0x000fe2000f8e9604 */
[----:B------:R-:W-:Y:S01]  /*6e50*/  HMMA.16816.F32.BF16 R188, R12, R30, R36 ;  /* 0x0000001e0cbc723c */ /* 0x000fe20000041824 */
[----:B------:R-:W-:Y:S02]  /*6e60*/  LOP3.LUT R25, R16, 0xff, RZ, 0xc0, !PT ;  /* 0x000000ff10197812 */ /* 0x000fe400078ec0ff */
[C-C-:B------:R-:W-:Y:S01]  /*6e70*/  LOP3.LUT R42, R7.reuse, UR5, R20.reuse, 0x96, !PT ;  /* 0x00000005072a7c12 */ /* 0x140fe2000f8e9614 */
[----:B------:R-:W-:Y:S01]  /*6e80*/  IMAD.WIDE.U32 R4, R4, -0x326172a9, RZ ;  /* 0xcd9e8d5704047825 */ /* 0x000fe200078e00ff */
[----:B------:R-:W-:Y:S01]  /*6e90*/  ISETP.GE.U32.AND P1, PT, R226, R25, PT ;  /* 0x00000019e200720c */ /* 0x000fe20003f26070 */
[----:B------:R-:W-:Y:S01]  /*6ea0*/  @!P3 HFMA2.BF16_V2 R111, -RZ.H0_H0, RZ.H0_H0, -R222.H0_H0 ;  /* 0x200000ffff6fb231 */ /* 0x000fe200003409de */
[----:B------:R-:W-:-:S02]  /*6eb0*/  LOP3.LUT R30, R7, UR5, R20, 0x96, !PT ;  /* 0x00000005071e7c12 */ /* 0x000fc4000f8e9614 */
[C---:B------:R-:W-:Y:S02]  /*6ec0*/  LOP3.LUT R22, R4.reuse, 0xff, RZ, 0xc0, !PT ;  /* 0x000000ff04167812 */ /* 0x040fe400078ec0ff */
[----:B------:R-:W-:Y:S02]  /*6ed0*/  LOP3.LUT R27, R4, 0xffff, RZ, 0xc0, !PT ;  /* 0x0000ffff041b7812 */ /* 0x000fe400078ec0ff */
[--C-:B------:R-:W-:Y:S02]  /*6ee0*/  SHF.R.U32.HI R26, RZ, 0x10, R4.reuse ;  /* 0x00000010ff1a7819 */ /* 0x100fe40000011604 */
[----:B------:R-:W-:Y:S02]  /*6ef0*/  SHF.R.U32.HI R21, RZ, 0x18, R4 ;  /* 0x00000018ff157819 */ /* 0x000fe40000011604 */
[----:B------:R-:W-:Y:S01]  /*6f00*/  LOP3.LUT R16, R5, UR7, R6, 0x96, !PT ;  /* 0x0000000705107c12 */ /* 0x000fe2000f8e9606 */
[----:B------:R-:W-:Y:S01]  /*6f10*/  IMAD.WIDE.U32 R4, R17, -0x326172a9, RZ ;  /* 0xcd9e8d5711047825 */ /* 0x000fe200078e00ff */
[----:B------:R-:W-:Y:S01]  /*6f20*/  LOP3.LUT R7, R19, UR13, R80, 0x96, !PT ;  /* 0x0000000d13077c12 */ /* 0x000fe2000f8e9650 */
[----:B------:R-:W-:Y:S01]  /*6f30*/  @!P1 HFMA2.BF16_V2 R104, -RZ.H0_H0, RZ.H0_H0, -R221.H0_H0 ;  /* 0x200000ffff689231 */ /* 0x000fe200003409dd */
[----:B------:R-:W-:Y:S01]  /*6f40*/  ISETP.GE.U32.AND P4, PT, R226, R22, PT ;  /* 0x00000016e200720c */ /* 0x000fe20003f86070 */
[----:B------:R-:W-:Y:S01]  /*6f50*/  FFMA.FTZ R17, R90, c[0x0][0x23c], -R0 ;  /* 0x00008f005a117a23 */ /* 0x000fe20000010800 */
[----:B------:R-:W-:-:S02]  /*6f60*/  LOP3.LUT R36, R4, 0xffff, RZ, 0xc0, !PT ;  /* 0x0000ffff04247812 */ /* 0x000fc400078ec0ff */
[----:B------:R-:W-:Y:S01]  /*6f70*/  LOP3.LUT R37, R4, 0xff, RZ, 0xc0, !PT ;  /* 0x000000ff04257812 */ /* 0x000fe200078ec0ff */
[----:B------:R-:W-:Y:S01]  /*6f80*/  MUFU.EX2 R78, R17 ;  /* 0x00000011004e7308 */ /* 0x000fe20000000800 */
[--C-:B------:R-:W-:Y:S02]  /*6f90*/  SHF.R.U32.HI R40, RZ, 0x10, R4.reuse ;  /* 0x00000010ff287819 */ /* 0x100fe40000011604 */
[----:B------:R-:W-:Y:S01]  /*6fa0*/  SHF.R.U32.HI R39, RZ, 0x18, R4 ;  /* 0x00000018ff277819 */ /* 0x000fe20000011604 */
[----:B------:R-:W-:Y:S01]  /*6fb0*/  FFMA.FTZ R4, R86, c[0x0][0x23c], -R2 ;  /* 0x00008f0056047a23 */ /* 0x000fe20000010802 */
[----:B------:R-:W-:Y:S02]  /*6fc0*/  LOP3.LUT R29, R5, UR7, R6, 0x96, !PT ;  /* 0x00000007051d7c12 */ /* 0x000fe4000f8e9606 */
[----:B------:R-:W-:Y:S01]  /*6fd0*/  LOP3.LUT R5, R16, 0xff, RZ, 0xc0, !PT ;  /* 0x000000ff10057812 */ /* 0x000fe200078ec0ff */
[----:B------:R1:W-:Y:S01]  /*6fe0*/  MUFU.EX2 R76, R4 ;  /* 0x00000004004c7308 */ /* 0x0003e20000000800 */
[----:B------:R-:W-:-:S02]  /*6ff0*/  ISETP.GE.U32.AND P5, PT, R226, R21, PT ;  /* 0x00000015e200720c */ /* 0x000fc40003fa6070 */
[----:B------:R-:W-:Y:S01]  /*7000*/  ISETP.GE.U32.AND P2, PT, R226, R5, PT ;  /* 0x00000005e200720c */ /* 0x000fe20003f46070 */
[----:B------:R-:W-:Y:S01]  /*7010*/  LDSM.16.MT88.4 R20, [R194+0x16800] ;  /* 0x01680000c214783b */ /* 0x000fe20000004200 */
[----:B------:R-:W-:Y:S02]  /*7020*/  LOP3.LUT R35, R18, 0xff, RZ, 0xc0, !PT ;  /* 0x000000ff12237812 */ /* 0x000fe400078ec0ff */
[--C-:B------:R-:W-:Y:S02]  /*7030*/  SHF.R.U32.HI R38, RZ, 0x10, R18.reuse ;  /* 0x00000010ff267819 */ /* 0x100fe40000011612 */
[----:B------:R-:W-:Y:S02]  /*7040*/  SHF.R.U32.HI R31, RZ, 0x18, R18 ;  /* 0x00000018ff1f7819 */ /* 0x000fe40000011612 */
[----:B------:R-:W-:Y:S02]  /*7050*/  @!P1 PRMT R221, R104, 0x5410, RZ ;  /* 0x0000541068dd9816 */ /* 0x000fe400000000ff */
[----:B------:R-:W-:Y:S01]  /*7060*/  @!P3 PRMT R222, R111, 0x5410, RZ ;  /* 0x000054106fdeb816 */ /* 0x000fe200000000ff */
[----:B-1----:R-:W-:-:S04]  /*7070*/  FFMA.FTZ R4, R85, c[0x0][0x23c], -R2 ;  /* 0x00008f0055047a23 */ /* 0x002fc80000010802 */
[----:B------:R1:W2:Y:S02]  /*7080*/  MUFU.EX2 R6, R4 ;  /* 0x0000000400067308 */ /* 0x0002a40000000800 */
[----:B-1----:R-:W-:Y:S02]  /*7090*/  LOP3.LUT R4, R16, 0xffff, RZ, 0xc0, !PT ;  /* 0x0000ffff10047812 */ /* 0x002fe400078ec0ff */
[----:B--2---:R-:W-:Y:S02]  /*70a0*/  F2FP.BF16.PACK_AB R5, R6, R76 ;  /* 0x0000004c0605723e */ /* 0x004fe400000010ff */
[----:B------:R-:W-:Y:S02]  /*70b0*/  SHF.R.U32.HI R4, RZ, 0x8, R4 ;  /* 0x00000008ff047819 */ /* 0x000fe40000011604 */
[----:B------:R-:W-:Y:S02]  /*70c0*/  PRMT R176, R5, 0x7610, R176 ;  /* 0x0000761005b07816 */ /* 0x000fe400000000b0 */
[----:B------:R-:W-:-:S02]  /*70d0*/  LOP3.LUT R4, R4, 0xffff, RZ, 0xc0, !PT ;  /* 0x0000ffff04047812 */ /* 0x000fc400078ec0ff */
[----:B------:R-:W-:Y:S01]  /*70e0*/  PRMT R175, R5, 0x7632, R175 ;  /* 0x0000763205af7816 */ /* 0x000fe200000000af */
[----:B------:R-:W-:Y:S01]  /*70f0*/  FFMA.FTZ R5, R89, c[0x0][0x23c], -R2 ;  /* 0x00008f0059057a23 */ /* 0x000fe20000010802 */
[----:B------:R-:W-:Y:S01]  /*7100*/  ISETP.GE.U32.AND P6, PT, R226, R4, PT ;  /* 0x00000004e200720c */ /* 0x000fe20003fc6070 */
[----:B------:R-:W-:Y:S01]  /*7110*/  FFMA.FTZ R4, R88, c[0x0][0x23c], -R0 ;  /* 0x00008f0058047a23 */ /* 0x000fe20000010800 */
[----:B------:R-:W-:Y:S01]  /*7120*/  PRMT R50, R176, 0x5410, R175 ;  /* 0x00005410b0327816 */ /* 0x000fe200000000af */
[----:B------:R1:W-:Y:S08]  /*7130*/  MUFU.EX2 R79, R5 ;  /* 0x00000005004f7308 */ /* 0x0003f00000000800 */
[----:B------:R2:W-:Y:S02]  /*7140*/  MUFU.EX2 R83, R4 ;  /* 0x0000000400537308 */ /* 0x0005e40000000800 */
[----:B------:R-:W-:-:S05]  /*7150*/  @!P6 HFMA2.BF16_V2 R85, -RZ.H0_H0, RZ.H0_H0, -R175.H0_H0 ;  /* 0x200000ffff55e231 */ /* 0x000fca00003409af */
[----:B------:R-:W-:Y:S01]  /*7160*/  @!P6 PRMT R175, R85, 0x5410, RZ ;  /* 0x0000541055afe816 */ /* 0x000fe200000000ff */
[----:B-1----:R-:W-:Y:S02]  /*7170*/  FFMA.FTZ R5, R87, c[0x0][0x23c], -R2 ;  /* 0x00008f0057057a23 */ /* 0x002fe40000010802 */
[----:B------:R-:W-:Y:S02]  /*7180*/  IMAD.MOV.U32 R85, RZ, RZ, R6 ;  /* 0x000000ffff557224 */ /* 0x000fe400078e0006 */
[----:B--2---:R-:W-:Y:S01]  /*7190*/  FFMA.FTZ R4, R84, c[0x0][0x23c], -R0 ;  /* 0x00008f0054047a23 */ /* 0x004fe20000010800 */
[----:B------:R-:W-:-:S03]  /*71a0*/  @!P2 HFMA2.BF16_V2 R84, -RZ.H0_H0, RZ.H0_H0, -R176.H0_H0 ;  /* 0x200000ffff54a231 */ /* 0x000fc600003409b0 */
[----:B------:R1:W2:Y:S02]  /*71b0*/  MUFU.EX2 R80, R4 ;  /* 0x0000000400507308 */ /* 0x0002a40000000800 */
[----:B------:R-:W-:Y:S02]  /*71c0*/  @!P2 PRMT R176, R84, 0x5410, RZ ;  /* 0x0000541054b0a816 */ /* 0x000fe400000000ff */
[----:B-1----:R-:W-:-:S04]  /*71d0*/  SHF.R.U32.HI R4, RZ, 0x18, R16 ;  /* 0x00000018ff047819 */ /* 0x002fc80000011610 */
[----:B------:R-:W-:Y:S02]  /*71e0*/  ISETP.GE.U32.AND P2, PT, R226, R4, PT ;  /* 0x00000004e200720c */ /* 0x000fe40003f46070 */
[----:B------:R-:W-:-:S04]  /*71f0*/  SHF.R.U32.HI R4, RZ, 0x10, R16 ;  /* 0x00000010ff047819 */ /* 0x000fc80000011610 */
[----:B------:R-:W-:-:S04]  /*7200*/  LOP3.LUT R4, R4, 0xff, RZ, 0xc0, !PT ;  /* 0x000000ff04047812 */ /* 0x000fc800078ec0ff */
[----:B------:R-:W-:Y:S02]  /*7210*/  ISETP.GE.U32.AND P6, PT, R226, R4, PT ;  /* 0x00000004e200720c */ /* 0x000fe40003fc6070 */
[----:B--2---:R-:W-:-:S04]  /*7220*/  F2FP.BF16.PACK_AB R4, R80, R83 ;  /* 0x000000535004723e */ /* 0x004fc800000010ff */
[C---:B------:R-:W-:Y:S02]  /*7230*/  PRMT R174, R4.reuse, 0x7632, R174 ;  /* 0x0000763204ae7816 */ /* 0x040fe400000000ae */
[----:B------:R-:W-:Y:S02]  /*7240*/  PRMT R173, R4, 0x7610, R173 ;  /* 0x0000761004ad7816 */ /* 0x000fe400000000ad */
[----:B------:R-:W-:Y:S01]  /*7250*/  LOP3.LUT R4, R26, 0xff, RZ, 0xc0, !PT ;  /* 0x000000ff1a047812 */ /* 0x000fe200078ec0ff */
[----:B------:R-:W-:Y:S01]  /*7260*/  @!P2 HFMA2.BF16_V2 R86, -RZ.H0_H0, RZ.H0_H0, -R174.H0_H0 ;  /* 0x200000ffff56a231 */ /* 0x000fe200003409ae */
[----:B------:R-:W-:Y:S01]  /*7270*/  PRMT R49, R173, 0x5410, R174 ;  /* 0x00005410ad317816 */ /* 0x000fe200000000ae */
[----:B------:R-:W-:-:S03]  /*7280*/  @!P6 HFMA2.BF16_V2 R87, -RZ.H0_H0, RZ.H0_H0, -R173.H0_H0 ;  /* 0x200000ffff57e231 */ /* 0x000fc600003409ad */
[----:B------:R-:W-:Y:S02]  /*7290*/  @!P2 PRMT R174, R86, 0x5410, RZ ;  /* 0x0000541056aea816 */ /* 0x000fe400000000ff */
[----:B------:R-:W1:Y:S01]  /*72a0*/  MUFU.EX2 R86, R5 ;  /* 0x0000000500567308 */ /* 0x000e620000000800 */
[----:B------:R-:W-:Y:S02]  /*72b0*/  ISETP.GE.U32.AND P2, PT, R226, R4, PT ;  /* 0x00000004e200720c */ /* 0x000fe40003f46070 */
[----:B------:R-:W-:Y:S02]  /*72c0*/  SHF.R.U32.HI R4, RZ, 0x8, R27 ;  /* 0x00000008ff047819 */ /* 0x000fe4000001161b */
[----:B------:R-:W-:Y:S02]  /*72d0*/  @!P6 PRMT R173, R87, 0x5410, RZ ;  /* 0x0000541057ade816 */ /* 0x000fe400000000ff */
[----:B------:R-:W-:-:S04]  /*72e0*/  LOP3.LUT R4, R4, 0xffff, RZ, 0xc0, !PT ;  /* 0x0000ffff04047812 */ /* 0x000fc800078ec0ff */
[----:B------:R-:W-:Y:S02]  /*72f0*/  ISETP.GE.U32.AND P6, PT, R226, R4, PT ;  /* 0x00000004e200720c */ /* 0x000fe40003fc6070 */
[----:B-1----:R-:W-:Y:S01]  /*7300*/  F2FP.BF16.PACK_AB R16, R86, R79 ;  /* 0x0000004f5610723e */ /* 0x002fe200000010ff */
[----:B------:R-:W-:-:S03]  /*7310*/  IMAD.WIDE.U32 R4, R30, -0x2daee0ad, RZ ;  /* 0xd2511f531e047825 */ /* 0x000fc600078e00ff */
[C---:B------:R-:W-:Y:S02]  /*7320*/  PRMT R172, R16.reuse, 0x7610, R172 ;  /* 0x0000761010ac7816 */ /* 0x040fe400000000ac */
[----:B------:R-:W-:Y:S01]  /*7330*/  PRMT R171, R16, 0x7632, R171 ;  /* 0x0000763210ab7816 */ /* 0x000fe200000000ab */
[----:B------:R-:W-:Y:S01]  /*7340*/  FFMA.FTZ R16, R91, c[0x0][0x23c], -R0 ;  /* 0x00008f005b107a23 */ /* 0x000fe20000010800 */
[----:B------:R-:W-:Y:S01]  /*7350*/  LOP3.LUT R6, R5, UR13, R24, 0x96, !PT ;  /* 0x0000000d05067c12 */ /* 0x000fe2000f8e9618 */
[----:B------:R-:W-:Y:S01]  /*7360*/  @!P4 HFMA2.BF16_V2 R89, -RZ.H0_H0, RZ.H0_H0, -R172.H0_H0 ;  /* 0x200000ffff59c231 */ /* 0x000fe200003409ac */
[----:B------:R-:W-:Y:S01]  /*7370*/  PRMT R48, R172, 0x5410, R171 ;  /* 0x00005410ac307816 */ /* 0x000fe200000000ab */
[----:B------:R1:W2:Y:S01]  /*7380*/  MUFU.EX2 R87, R16 ;  /* 0x0000001000577308 */ /* 0x0002a20000000800 */
[----:B------:R-:W-:Y:S01]  /*7390*/  @!P6 HFMA2.BF16_V2 R88, -RZ.H0_H0, RZ.H0_H0, -R171.H0_H0 ;  /* 0x200000ffff58e231 */ /* 0x000fe200003409ab */
[----:B------:R-:W3:Y:S01]  /*73a0*/  LDSM.16.MT88.4 R24, [R194+0x16000] ;  /* 0x01600000c218783b */ /* 0x000ee20000004200 */
[----:B------:R-:W-:-:S03]  /*73b0*/  @!P4 PRMT R172, R89, 0x5410, RZ ;  /* 0x0000541059acc816 */ /* 0x000fc600000000ff */
[----:B------:R-:W-:Y:S02]  /*73c0*/  @!P6 PRMT R171, R88, 0x5410, RZ ;  /* 0x0000541058abe816 */ /* 0x000fe400000000ff */
[----:B-1----:R-:W-:Y:S02]  /*73d0*/  SHF.R.U32.HI R16, RZ, 0x10, R6 ;  /* 0x00000010ff107819 */ /* 0x002fe40000011606 */
[----:B--2---:R-:W-:Y:S02]  /*73e0*/  F2FP.BF16.PACK_AB R17, R87, R78 ;  /* 0x0000004e5711723e */ /* 0x004fe400000010ff */
[----:B------:R-:W-:Y:S02]  /*73f0*/  LOP3.LUT R16, R16, 0xff, RZ, 0xc0, !PT ;  /* 0x000000ff10107812 */ /* 0x000fe400078ec0ff */
[----:B------:R-:W-:Y:S02]  /*7400*/  PRMT R170, R17, 0x7632, R170 ;  /* 0x0000763211aa7816 */ /* 0x000fe400000000aa */
[----:B------:R-:W-:-:S02]  /*7410*/  ISETP.GE.U32.AND P4, PT, R226, R16, PT ;  /* 0x00000010e200720c */ /* 0x000fc40003f86070 */
[----:B------:R-:W-:Y:S01]  /*7420*/  LOP3.LUT R16, R6, 0xff, RZ, 0xc0, !PT ;  /* 0x000000ff06107812 */ /* 0x000fe200078ec0ff */
[----:B------:R-:W-:Y:S01]  /*7430*/  @!P5 HFMA2.BF16_V2 R90, -RZ.H0_H0, RZ.H0_H0, -R170.H0_H0 ;  /* 0x200000ffff5ad231 */ /* 0x000fe200003409aa */
[----:B------:R-:W-:Y:S02]  /*7440*/  PRMT R169, R17, 0x7610, R169 ;  /* 0x0000761011a97816 */ /* 0x000fe400000000a9 */
[----:B------:R-:W-:Y:S01]  /*7450*/  ISETP.GE.U32.AND P6, PT, R226, R16, PT ;  /* 0x00000010e200720c */ /* 0x000fe20003fc6070 */
[----:B------:R-:W-:Y:S01]  /*7460*/  FFMA.FTZ R16, R93, c[0x0][0x23c], -R2 ;  /* 0x00008f005d107a23 */ /* 0x000fe20000010802 */
[----:B------:R-:W-:Y:S01]  /*7470*/  PRMT R47, R169, 0x5410, R170 ;  /* 0x00005410a92f7816 */ /* 0x000fe200000000aa */
[----:B------:R-:W-:Y:S01]  /*7480*/  @!P2 HFMA2.BF16_V2 R91, -RZ.H0_H0, RZ.H0_H0, -R169.H0_H0 ;  /* 0x200000ffff5ba231 */ /* 0x000fe200003409a9 */
[----:B------:R-:W-:Y:S01]  /*7490*/  @!P5 PRMT R170, R90, 0x5410, RZ ;  /* 0x000054105aaad816 */ /* 0x000fe200000000ff */
[----:B------:R1:W-:Y:S03]  /*74a0*/  MUFU.EX2 R89, R16 ;  /* 0x0000001000597308 */ /* 0x0003e60000000800 */
[----:B------:R-:W-:Y:S01]  /*74b0*/  @!P2 PRMT R169, R91, 0x5410, RZ ;  /* 0x000054105ba9a816 */ /* 0x000fe200000000ff */
[----:B------:R-:W-:Y:S01]  /*74c0*/  IMAD.MOV.U32 R91, RZ, RZ, R210 ;  /* 0x000000ffff5b7224 */ /* 0x000fe200078e00d2 */
[----:B-1----:R-:W-:-:S02]  /*74d0*/  SHF.R.U32.HI R16, RZ, 0x18, R6 ;  /* 0x00000018ff107819 */ /* 0x002fc40000011606 */
[----:B------:R-:W-:Y:S02]  /*74e0*/  LOP3.LUT R6, R6, 0xffff, RZ, 0xc0, !PT ;  /* 0x0000ffff06067812 */ /* 0x000fe400078ec0ff */
[----:B------:R-:W-:Y:S01]  /*74f0*/  ISETP.GE.U32.AND P5, PT, R226, R16, PT ;  /* 0x00000010e200720c */ /* 0x000fe20003fa6070 */
[----:B------:R-:W-:Y:S01]  /*7500*/  FFMA.FTZ R16, R94, c[0x0][0x23c], -R2 ;  /* 0x00008f005e107a23 */ /* 0x000fe20000010802 */
[----:B------:R-:W-:-:S03]  /*7510*/  SHF.R.U32.HI R6, RZ, 0x8, R6 ;  /* 0x00000008ff067819 */ /* 0x000fc60000011606 */
[----:B------:R1:W2:Y:S01]  /*7520*/  MUFU.EX2 R90, R16 ;  /* 0x00000010005a7308 */ /* 0x0002a20000000800 */
[----:B------:R-:W-:-:S04]  /*7530*/  LOP3.LUT R6, R6, 0xffff, RZ, 0xc0, !PT ;  /* 0x0000ffff06067812 */ /* 0x000fc800078ec0ff */
[----:B------:R-:W-:Y:S01]  /*7540*/  ISETP.GE.U32.AND P2, PT, R226, R6, PT ;  /* 0x00000006e200720c */ /* 0x000fe20003f46070 */
[----:B-1----:R-:W-:Y:S01]  /*7550*/  FFMA.FTZ R16, R95, c[0x0][0x23c], -R0 ;  /* 0x00008f005f107a23 */ /* 0x002fe20000010800 */
[----:B--2---:R-:W-:-:S03]  /*7560*/  F2FP.BF16.PACK_AB R6, R90, R89 ;  /* 0x000000595a06723e */ /* 0x004fc600000010ff */
[----:B------:R1:W-:Y:S01]  /*7570*/  MUFU.EX2 R88, R16 ;  /* 0x0000001000587308 */ /* 0x0003e20000000800 */
[C---:B------:R-:W-:Y:S02]  /*7580*/  PRMT R168, R6.reuse, 0x7610, R168 ;  /* 0x0000761006a87816 */ /* 0x040fe400000000a8 */
[----:B------:R-:W-:Y:S02]  /*7590*/  PRMT R135, R6, 0x7632, R135 ;  /* 0x0000763206877816 */ /* 0x000fe40000000087 */
[----:B------:R-:W-:Y:S02]  /*75a0*/  LOP3.LUT R6, R7, 0xff, RZ, 0xc0, !PT ;  /* 0x000000ff07067812 */ /* 0x000fe400078ec0ff */
[----:B------:R-:W-:Y:S01]  /*75b0*/  PRMT R45, R168, 0x5410, R135 ;  /* 0x00005410a82d7816 */ /* 0x000fe20000000087 */
[----:B------:R-:W-:-:S05]  /*75c0*/  @!P2 HFMA2.BF16_V2 R93, -RZ.H0_H0, RZ.H0_H0, -R135.H0_H0 ;  /* 0x200000ffff5da231 */ /* 0x000fca0000340987 */
[----:B------:R-:W-:Y:S01]  /*75d0*/  @!P2 PRMT R135, R93, 0x5410, RZ ;  /* 0x000054105d87a816 */ /* 0x000fe200000000ff */
[----:B------:R-:W-:Y:S02]  /*75e0*/  IMAD.MOV.U32 R93, RZ, RZ, R139 ;  /* 0x000000ffff5d7224 */ /* 0x000fe400078e008b */
[----:B-1----:R-:W-:Y:S01]  /*75f0*/  FFMA.FTZ R16, R92, c[0x0][0x23c], -R0 ;  /* 0x00008f005c107a23 */ /* 0x002fe20000010800 */
[----:B------:R-:W-:-:S03]  /*7600*/  @!P6 HFMA2.BF16_V2 R92, -RZ.H0_H0, RZ.H0_H0, -R168.H0_H0 ;  /* 0x200000ffff5ce231 */ /* 0x000fc600003409a8 */
[----:B------:R-:W1:Y:S02]  /*7610*/  MUFU.EX2 R84, R16 ;  /* 0x0000001000547308 */ /* 0x000e640000000800 */
[----:B------:R-:W-:Y:S01]  /*7620*/  @!P6 PRMT R168, R92, 0x5410, RZ ;  /* 0x000054105ca8e816 */ /* 0x000fe200000000ff */
[----:B------:R-:W-:Y:S01]  /*7630*/  IMAD.MOV.U32 R92, RZ, RZ, R209 ;  /* 0x000000ffff5c7224 */ /* 0x000fe200078e00d1 */
[----:B------:R-:W-:Y:S02]  /*7640*/  ISETP.GE.U32.AND P6, PT, R226, R6, PT ;  /* 0x00000006e200720c */ /* 0x000fe40003fc6070 */
[----:B------:R-:W-:-:S04]  /*7650*/  SHF.R.U32.HI R6, RZ, 0x18, R7 ;  /* 0x00000018ff067819 */ /* 0x000fc80000011607 */
[----:B------:R-:W-:Y:S02]  /*7660*/  ISETP.GE.U32.AND P2, PT, R226, R6, PT ;  /* 0x00000006e200720c */ /* 0x000fe40003f46070 */
[----:B------:R-:W-:Y:S02]  /*7670*/  SHF.R.U32.HI R6, RZ, 0x10, R7 ;  /* 0x00000010ff067819 */ /* 0x000fe40000011607 */
[----:B------:R-:W-:Y:S02]  /*7680*/  LOP3.LUT R7, R7, 0xffff, RZ, 0xc0, !PT ;  /* 0x0000ffff07077812 */ /* 0x000fe400078ec0ff */
[----:B-1----:R-:W-:Y:S01]  /*7690*/  F2FP.BF16.PACK_AB R16, R84, R88 ;  /* 0x000000585410723e */ /* 0x002fe200000010ff */
[----:B------:R-:W-:Y:S01]  /*76a0*/  @!P6 HFMA2.BF16_V2 R96, -RZ.H0_H0, RZ.H0_H0, -R213.H0_H0 ;  /* 0x200000ffff60e231 */ /* 0x000fe200003409d5 */
[----:B------:R-:W-:Y:S02]  /*76b0*/  LOP3.LUT R6, R6, 0xff, RZ, 0xc0, !PT ;  /* 0x000000ff06067812 */ /* 0x000fe400078ec0ff */
[----:B------:R-:W-:-:S02]  /*76c0*/  PRMT R134, R16, 0x7632, R134 ;  /* 0x0000763210867816 */ /* 0x000fc40000000086 */
[----:B------:R-:W-:Y:S01]  /*76d0*/  PRMT R133, R16, 0x7610, R133 ;  /* 0x0000761010857816 */ /* 0x000fe20000000085 */
[----:B------:R-:W-:Y:S01]  /*76e0*/  @!P2 HFMA2.BF16_V2 R97, -RZ.H0_H0, RZ.H0_H0, -R200.H0_H0 ;  /* 0x200000ffff61a231 */ /* 0x000fe200003409c8 */
[----:B---3--:R-:W-:Y:S01]  /*76f0*/  HMMA.16816.F32.BF16 R16, R8, R24, RZ ;  /* 0x000000180810723c */ /* 0x008fe200000418ff */
[----:B------:R-:W-:Y:S01]  /*7700*/  @!P5 HFMA2.BF16_V2 R94, -RZ.H0_H0, RZ.H0_H0, -R134.H0_H0 ;  /* 0x200000ffff5ed231 */ /* 0x000fe20000340986 */
[----:B------:R-:W-:Y:S01]  /*7710*/  PRMT R44, R133, 0x5410, R134 ;  /* 0x00005410852c7816 */ /* 0x000fe20000000086 */
[----:B------:R-:W-:Y:S01]  /*7720*/  @!P4 HFMA2.BF16_V2 R95, -RZ.H0_H0, RZ.H0_H0, -R133.H0_H0 ;  /* 0x200000ffff5fc231 */ /* 0x000fe20000340985 */
[----:B------:R-:W-:Y:S02]  /*7730*/  @!P6 PRMT R213, R96, 0x5410, RZ ;  /* 0x0000541060d5e816 */ /* 0x000fe400000000ff */
[----:B------:R-:W-:Y:S01]  /*7740*/  @!P5 PRMT R134, R94, 0x5410, RZ ;  /* 0x000054105e86d816 */ /* 0x000fe200000000ff */
[----:B------:R-:W-:Y:S01]  /*7750*/  IMAD.MOV.U32 R94, RZ, RZ, R208 ;  /* 0x000000ffff5e7224 */ /* 0x000fe200078e00d0 */
[----:B------:R-:W-:-:S02]  /*7760*/  ISETP.GE.U32.AND P5, PT, R226, R6, PT ;  /* 0x00000006e200720c */ /* 0x000fc40003fa6070 */
[----:B------:R-:W-:Y:S02]  /*7770*/  SHF.R.U32.HI R6, RZ, 0x8, R7 ;  /* 0x00000008ff067819 */ /* 0x000fe40000011607 */
[----:B------:R-:W-:Y:S01]  /*7780*/  @!P4 PRMT R133, R95, 0x5410, RZ ;  /* 0x000054105f85c816 */ /* 0x000fe200000000ff */
[----:B------:R-:W-:Y:S01]  /*7790*/  IMAD.MOV.U32 R95, RZ, RZ, R137 ;  /* 0x000000ffff5f7224 */ /* 0x000fe200078e0089 */
[----:B------:R-:W-:Y:S02]  /*77a0*/  LOP3.LUT R6, R6, 0xffff, RZ, 0xc0, !PT ;  /* 0x0000ffff06067812 */ /* 0x000fe400078ec0ff */
[----:B------:R-:W-:Y:S02]  /*77b0*/  @!P2 PRMT R200, R97, 0x5410, RZ ;  /* 0x0000541061c8a816 */ /* 0x000fe400000000ff */
[----:B------:R-:W-:Y:S02]  /*77c0*/  ISETP.GE.U32.AND P4, PT, R226, R6, PT ;  /* 0x00000006e200720c */ /* 0x000fe40003f86070 */
[----:B------:R-:W-:Y:S01]  /*77d0*/  SHF.R.U32.HI R6, RZ, 0x10, R28 ;  /* 0x00000010ff067819 */ /* 0x000fe2000001161c */
[----:B------:R-:W-:Y:S01]  /*77e0*/  @!P5 HFMA2.BF16_V2 R98, -RZ.H0_H0, RZ.H0_H0, -R207.H0_H0 ;  /* 0x200000ffff62d231 */ /* 0x000fe200003409cf */
[----:B------:R-:W-:-:S02]  /*77f0*/  LOP3.LUT R7, R4, 0xff, RZ, 0xc0, !PT ;  /* 0x000000ff04077812 */ /* 0x000fc400078ec0ff */
[----:B------:R-:W-:Y:S01]  /*7800*/  LOP3.LUT R6, R6, 0xff, RZ, 0xc0, !PT ;  /* 0x000000ff06067812 */ /* 0x000fe200078ec0ff */
[----:B------:R-:W-:Y:S01]  /*7810*/  HMMA.16816.F32.BF16 R208, R12, R20, R16 ;  /* 0x000000140cd0723c */ /* 0x000fe20000041810 */
[----:B------:R-:W-:Y:S02]  /*7820*/  @!P5 PRMT R207, R98, 0x5410, RZ ;  /* 0x0000541062cfd816 */ /* 0x000fe400000000ff */
[----:B------:R-:W-:Y:S02]  /*7830*/  ISETP.GE.U32.AND P6, PT, R226, R6, PT ;  /* 0x00000006e200720c */ /* 0x000fe40003fc6070 */
[----:B------:R-:W-:Y:S01]  /*7840*/  LOP3.LUT R6, R28, 0xffff, RZ, 0xc0, !PT ;  /* 0x0000ffff1c067812 */ /* 0x000fe200078ec0ff */
[----:B------:R-:W-:Y:S02]  /*7850*/  @!P4 HFMA2.BF16_V2 R99, -RZ.H0_H0, RZ.H0_H0, -R212.H0_H0 ;  /* 0x200000ffff63c231 */ /* 0x000fe400003409d4 */
[----:B------:R-:W-:Y:S01]  /*7860*/  HMMA.16816.F32.BF16 R16, R8, R26, RZ ;  /* 0x0000001a0810723c */ /* 0x000fe200000418ff */
[----:B------:R-:W-:Y:S01]  /*7870*/  SHF.R.U32.HI R6, RZ, 0x8, R6 ;  /* 0x00000008ff067819 */ /* 0x000fe20000011606 */
[----:B------:R-:W1:Y:S01]  /*7880*/  LDSM.16.MT88.4 R24, [R196+0x16000] ;  /* 0x01600000c418783b */ /* 0x000e620000004200 */
[----:B------:R-:W-:-:S02]  /*7890*/  @!P4 PRMT R212, R99, 0x5410, RZ ;  /* 0x0000541063d4c816 */ /* 0x000fc400000000ff */
[----:B------:R-:W-:-:S03]  /*78a0*/  LOP3.LUT R6, R6, 0xffff, RZ, 0xc0, !PT ;  /* 0x0000ffff06067812 */ /* 0x000fc600078ec0ff */
[----:B------:R-:W-:Y:S01]  /*78b0*/  @!P6 HFMA2.BF16_V2 R100, -RZ.H0_H0, RZ.H0_H0, -R225.H0_H0 ;  /* 0x200000ffff64e231 */ /* 0x000fe200003409e1 */
[----:B------:R-:W-:Y:S02]  /*78c0*/  ISETP.GE.U32.AND P4, PT, R226, R6, PT ;  /* 0x00000006e200720c */ /* 0x000fe40003f86070 */
[----:B------:R-:W-:Y:S02]  /*78d0*/  LOP3.LUT R6, R28, 0xff, RZ, 0xc0, !PT ;  /* 0x000000ff1c067812 */ /* 0x000fe400078ec0ff */
[----:B------:R-:W-:Y:S02]  /*78e0*/  @!P6 PRMT R225, R100, 0x5410, RZ ;  /* 0x0000541064e1e816 */ /* 0x000fe400000000ff */
[----:B------:R-:W-:Y:S01]  /*78f0*/  ISETP.GE.U32.AND P2, PT, R226, R6, PT ;  /* 0x00000006e200720c */ /* 0x000fe20003f46070 */
[----:B------:R-:W2:Y:S01]  /*7900*/  LDC.U8 R100, c[0x0][0x2d8] ;  /* 0x0000b600ff647b82 */ /* 0x000ea20000000000 */
[----:B------:R-:W-:-:S04]  /*7910*/  SHF.R.U32.HI R6, RZ, 0x18, R28 ;  /* 0x00000018ff067819 */ /* 0x000fc8000001161c */
[C---:B------:R-:W-:Y:S01]  /*7920*/  ISETP.GE.U32.AND P5, PT, R226.reuse, R6, PT ;  /* 0x00000006e200720c */ /* 0x040fe20003fa6070 */
[----:B------:R-:W-:Y:S01]  /*7930*/  @!P4 HFMA2.BF16_V2 R101, -RZ.H0_H0, RZ.H0_H0, -R215.H0_H0 ;  /* 0x200000ffff65c231 */ /* 0x000fe200003409d7 */
[----:B------:R-:W-:Y:S01]  /*7940*/  LOP3.LUT R6, R41, 0xff, RZ, 0xc0, !PT ;  /* 0x000000ff29067812 */ /* 0x000fe200078ec0ff */
[----:B------:R-:W-:Y:S01]  /*7950*/  HMMA.16816.F32.BF16 R136, R12, R22, R16 ;  /* 0x000000160c88723c */ /* 0x000fe20000041810 */
[----:B------:R-:W3:Y:S01]  /*7960*/  LDSM.16.MT88.4 R20, [R196+0x16800] ;  /* 0x01680000c414783b */ /* 0x000ee20000004200 */
[----:B------:R-:W-:Y:S01]  /*7970*/  IMAD.MOV.U32 R41, RZ, RZ, R72 ;  /* 0x000000ffff297224 */ /* 0x000fe200078e0048 */
[----:B------:R-:W-:Y:S01]  /*7980*/  @!P4 PRMT R215, R101, 0x5410, RZ ;  /* 0x0000541065d7c816 */ /* 0x000fe200000000ff */
[----:B------:R-:W-:Y:S01]  /*7990*/  @!P2 HFMA2.BF16_V2 R102, -RZ.H0_H0, RZ.H0_H0, -R214.H0_H0 ;  /* 0x200000ffff66a231 */ /* 0x000fe200003409d6 */
[----:B------:R-:W-:Y:S01]  /*79a0*/  IMAD.MOV.U32 R101, RZ, RZ, R227 ;  /* 0x000000ffff657224 */ /* 0x000fe200078e00e3 */
[----:B------:R-:W-:Y:S02]  /*79b0*/  ISETP.GE.U32.AND P4, PT, R226, R35, PT ;  /* 0x00000023e200720c */ /* 0x000fe40003f86070 */
[----:B------:R-:W-:-:S02]  /*79c0*/  SHF.R.U32.HI R227, RZ, 0x10, R4 ;  /* 0x00000010ffe37819 */ /* 0x000fc40000011604 */
[----:B------:R-:W-:Y:S01]  /*79d0*/  @!P2 PRMT R214, R102, 0x5410, RZ ;  /* 0x0000541066d6a816 */ /* 0x000fe200000000ff */
[----:B------:R-:W-:Y:S01]  /*79e0*/  @!P5 HFMA2.BF16_V2 R103, -RZ.H0_H0, RZ.H0_H0, -R223.H0_H0 ;  /* 0x200000ffff67d231 */ /* 0x000fe200003409df */
[----:B------:R-:W-:Y:S01]  /*79f0*/  ISETP.GE.U32.AND P2, PT, R226, R6, PT ;  /* 0x00000006e200720c */ /* 0x000fe20003f46070 */
[----:B------:R-:W-:Y:S01]  /*7a00*/  IMAD.MOV.U32 R102, RZ, RZ, R73 ;  /* 0x000000ffff667224 */ /* 0x000fe200078e0049 */
[----:B------:R-:W-:Y:S02]  /*7a10*/  LOP3.LUT R226, R4, 0xffff, RZ, 0xc0, !PT ;  /* 0x0000ffff04e27812 */ /* 0x000fe400078ec0ff */
[----:B------:R-:W-:Y:S02]  /*7a20*/  SHF.R.U32.HI R18, RZ, 0x18, R4 ;  /* 0x00000018ff127819 */ /* 0x000fe40000011604 */
[----:B------:R-:W-:Y:S02]  /*7a30*/  SHF.R.U32.HI R4, RZ, 0x8, R43 ;  /* 0x00000008ff047819 */ /* 0x000fe4000001162b */
[----:B------:R-:W-:-:S02]  /*7a40*/  LOP3.LUT R5, R40, 0xff, RZ, 0xc0, !PT ;  /* 0x000000ff28057812 */ /* 0x000fc400078ec0ff */
[----:B------:R-:W-:Y:S02]  /*7a50*/  LOP3.LUT R4, R4, 0xffff, RZ, 0xc0, !PT ;  /* 0x0000ffff04047812 */ /* 0x000fe400078ec0ff */
[----:B------:R-:W-:Y:S01]  /*7a60*/  @!P5 PRMT R223, R103, 0x5410, RZ ;  /* 0x0000541067dfd816 */ /* 0x000fe200000000ff */
[----:B------:R-:W-:Y:S01]  /*7a70*/  @!P2 HFMA2.BF16_V2 R106, -RZ.H0_H0, RZ.H0_H0, -R224.H0_H0 ;  /* 0x200000ffff6aa231 */ /* 0x000fe200003409e0 */
[----:B--2---:R-:W-:Y:S01]  /*7a80*/  ISETP.GE.U32.AND P5, PT, R100, R4, PT ;  /* 0x000000046400720c */ /* 0x004fe20003fa6070 */
[----:B------:R-:W-:Y:S01]  /*7a90*/  IMAD.MOV.U32 R103, RZ, RZ, R92 ;  /* 0x000000ffff677224 */ /* 0x000fe200078e005c */
[----:B------:R-:W-:Y:S01]  /*7aa0*/  SHF.R.U32.HI R6, RZ, 0x8, R36 ;  /* 0x00000008ff067819 */ /* 0x000fe20000011624 */
[----:B------:R-:W-:Y:S01]  /*7ab0*/  IMAD.MOV.U32 R92, RZ, RZ, R81 ;  /* 0x000000ffff5c7224 */ /* 0x000fe200078e0051 */
[----:B------:R-:W-:Y:S01]  /*7ac0*/  PRMT R36, R5, 0x5410, R39 ;  /* 0x0000541005247816 */ /* 0x000fe20000000027 */
[----:B------:R-:W-:Y:S01]  /*7ad0*/  IMAD.WIDE.U32 R4, R42, -0x2daee0ad, RZ ;  /* 0xd2511f532a047825 */ /* 0x000fe200078e00ff */
[----:B------:R-:W-:-:S02]  /*7ae0*/  PRMT R37, R37, 0x5410, R6 ;  /* 0x0000541025257816 */ /* 0x000fc40000000006 */
[----:B------:R-:W-:Y:S01]  /*7af0*/  ISETP.GE.U32.AND P6, PT, R100, R31, PT ;  /* 0x0000001f6400720c */ /* 0x000fe20003fc6070 */
[----:B------:R-:W-:Y:S01]  /*7b00*/  IMAD.MOV.U32 R81, RZ, RZ, R59 ;  /* 0x000000ffff517224 */ /* 0x000fe200078e003b */
[----:B------:R-:W-:Y:S01]  /*7b10*/  LOP3.LUT R6, R5, UR13, R34, 0x96, !PT ;  /* 0x0000000d05067c12 */ /* 0x000fe2000f8e9622 */
[----:B------:R-:W-:Y:S01]  /*7b20*/  IMAD.MOV.U32 R59, RZ, RZ, R57 ;  /* 0x000000ffff3b7224 */ /* 0x000fe200078e0039 */
[C---:B------:R-:W-:Y:S01]  /*7b30*/  LOP3.LUT R28, R4.reuse, 0xffff, RZ, 0xc0, !PT ;  /* 0x0000ffff041c7812 */ /* 0x040fe200078ec0ff */
[----:B------:R-:W-:Y:S01]  /*7b40*/  @!P5 HFMA2.BF16_V2 R105, -RZ.H0_H0, RZ.H0_H0, -R220.H0_H0 ;  /* 0x200000ffff69d231 */ /* 0x000fe200003409dc */
[----:B------:R-:W-:Y:S01]  /*7b50*/  LOP3.LUT R34, R4, 0xff, RZ, 0xc0, !PT ;  /* 0x000000ff04227812 */ /* 0x000fe200078ec0ff */
[----:B------:R-:W-:Y:S01]  /*7b60*/  IMAD.MOV.U32 R57, RZ, RZ, R60 ;  /* 0x000000ffff397224 */ /* 0x000fe200078e003c */
[----:B------:R-:W-:Y:S01]  /*7b70*/  SHF.R.U32.HI R31, RZ, 0x10, R4 ;  /* 0x00000010ff1f7819 */ /* 0x000fe20000011604 */
[----:B------:R-:W-:Y:S01]  /*7b80*/  IMAD.MOV.U32 R60, RZ, RZ, R192 ;  /* 0x000000ffff3c7224 */ /* 0x000fe200078e00c0 */
[----:B------:R-:W-:Y:S01]  /*7b90*/  SHF.R.U32.HI R30, RZ, 0x18, R4 ;  /* 0x00000018ff1e7819 */ /* 0x000fe20000011604 */
[----:B------:R2:W5:Y:S01]  /*7ba0*/  LDL.LU R192, [R1+0x118] ;  /* 0x0001180001c07983 */ /* 0x0005620000300800 */
[----:B------:R-:W-:-:S02]  /*7bb0*/  LOP3.LUT R4, R38, 0xff, RZ, 0xc0, !PT ;  /* 0x000000ff26047812 */ /* 0x000fc400078ec0ff */
[----:B------:R-:W-:Y:S02]  /*7bc0*/  SHF.R.U32.HI R5, RZ, 0x10, R29 ;  /* 0x00000010ff057819 */ /* 0x000fe4000001161d */
[C---:B------:R-:W-:Y:S02]  /*7bd0*/  ISETP.GE.U32.AND P1, PT, R100.reuse, R4, PT ;  /* 0x000000046400720c */ /* 0x040fe40003f26070 */
[----:B------:R-:W-:Y:S02]  /*7be0*/  LOP3.LUT R4, R29, 0xffff, RZ, 0xc0, !PT ;  /* 0x0000ffff1d047812 */ /* 0x000fe400078ec0ff */
[----:B------:R-:W-:Y:S01]  /*7bf0*/  @!P5 PRMT R220, R105, 0x5410, RZ ;  /* 0x0000541069dcd816 */ /* 0x000fe200000000ff */
[----:B------:R-:W-:Y:S01]  /*7c00*/  IMAD.MOV.U32 R105, RZ, RZ, R101 ;  /* 0x000000ffff697224 */ /* 0x000fe200078e0065 */
[----:B------:R-:W-:Y:S01]  /*7c10*/  ISETP.GE.U32.AND P5, PT, R100, R7, PT ;  /* 0x000000076400720c */ /* 0x000fe20003fa6070 */
[----:B------:R-:W-:Y:S01]  /*7c20*/  IMAD.MOV.U32 R101, RZ, RZ, R129 ;  /* 0x000000ffff657224 */ /* 0x000fe200078e0081 */
[----:B------:R-:W-:-:S02]  /*7c30*/  SHF.R.U32.HI R7, RZ, 0x8, R4 ;  /* 0x00000008ff077819 */ /* 0x000fc40000011604 */
[----:B------:R-:W-:Y:S01]  /*7c40*/  LOP3.LUT R17, R29, 0xff, RZ, 0xc0, !PT ;  /* 0x000000ff1d117812 */ /* 0x000fe200078ec0ff */
[----:B------:R-:W-:Y:S01]  /*7c50*/  IMAD.MOV.U32 R42, RZ, RZ, R101 ;  /* 0x000000ffff2a7224 */ /* 0x000fe200078e0065 */
[----:B------:R-:W-:Y:S02]  /*7c60*/  SHF.R.U32.HI R16, RZ, 0x18, R29 ;  /* 0x00000018ff107819 */ /* 0x000fe4000001161d */
[----:B------:R-:W-:Y:S02]  /*7c70*/  LOP3.LUT R4, R5, 0xff, RZ, 0xc0, !PT ;  /* 0x000000ff05047812 */ /* 0x000fe400078ec0ff */
[----:B------:R-:W-:Y:S01]  /*7c80*/  @!P2 PRMT R224, R106, 0x5410, RZ ;  /* 0x000054106ae0a816 */ /* 0x000fe200000000ff */
[----:B------:R-:W-:Y:S01]  /*7c90*/  IMAD.MOV.U32 R106, RZ, RZ, R102 ;  /* 0x000000ffff6a7224 */ /* 0x000fe200078e0066 */
[----:B------:R-:W-:Y:S01]  /*7ca0*/  ISETP.GE.U32.AND P2, PT, R100, R18, PT ;  /* 0x000000126400720c */ /* 0x000fe20003f46070 */
[----:B------:R-:W-:Y:S01]  /*7cb0*/  IMAD.MOV.U32 R102, RZ, RZ, R128 ;  /* 0x000000ffff667224 */ /* 0x000fe200078e0080 */
[----:B------:R-:W-:-:S02]  /*7cc0*/  PRMT R35, R17, 0x5410, R7 ;  /* 0x0000541011237816 */ /* 0x000fc40000000007 */
[----:B------:R-:W-:Y:S01]  /*7cd0*/  PRMT R29, R4, 0x5410, R16 ;  /* 0x00005410041d7816 */ /* 0x000fe20000000010 */
[----:B------:R-:W-:Y:S01]  /*7ce0*/  IMAD.MOV.U32 R43, RZ, RZ, R102 ;  /* 0x000000ffff2b7224 */ /* 0x000fe200078e0066 */
[----:B-1----:R-:W-:Y:S01]  /*7cf0*/  HMMA.16816.F32.BF16 R16, R8, R24, RZ ;  /* 0x000000180810723c */ /* 0x002fe200000418ff */
[----:B------:R-:W-:Y:S01]  /*7d00*/  SHF.R.U32.HI R4, RZ, 0x8, R46 ;  /* 0x00000008ff047819 */ /* 0x000fe2000001162e */
[----:B------:R-:W-:Y:S01]  /*7d10*/  IMAD.MOV.U32 R102, RZ, RZ, R93 ;  /* 0x000000ffff667224 */ /* 0x000fe200078e005d */
[----:B------:R-:W-:Y:S01]  /*7d20*/  LOP3.LUT R5, R31, 0xff, RZ, 0xc0, !PT ;  /* 0x000000ff1f057812 */ /* 0x000fe200078ec0ff */
[----:B------:R-:W-:Y:S01]  /*7d30*/  IMAD.MOV.U32 R93, RZ, RZ, R80 ;  /* 0x000000ffff5d7224 */ /* 0x000fe200078e0050 */
[----:B------:R-:W-:Y:S01]  /*7d40*/  LOP3.LUT R4, R4, 0xffff, RZ, 0xc0, !PT ;  /* 0x0000ffff04047812 */ /* 0x000fe200078ec0ff */
[----:B------:R-:W-:Y:S01]  /*7d50*/  IMAD.MOV.U32 R80, RZ, RZ, R54 ;  /* 0x000000ffff507224 */ /* 0x000fe200078e0036 */
[----:B------:R-:W-:Y:S01]  /*7d60*/  SHF.R.U32.HI R7, RZ, 0x8, R28 ;  /* 0x00000008ff077819 */ /* 0x000fe2000001161c */
[----:B------:R-:W-:Y:S01]  /*7d70*/  IMAD.MOV.U32 R54, RZ, RZ, R55 ;  /* 0x000000ffff367224 */ /* 0x000fe200078e0037 */
[----:B------:R-:W-:Y:S01]  /*7d80*/  ISETP.GE.U32.AND P3, PT, R100, R4, PT ;  /* 0x000000046400720c */ /* 0x000fe20003f66070 */
[----:B------:R-:W-:-:S02]  /*7d90*/  FFMA.FTZ R4, R108, c[0x0][0x23c], -R0 ;  /* 0x00008f006c047a23 */ /* 0x000fc40000010800 */
[----:B------:R-:W-:Y:S02]  /*7da0*/  IMAD.MOV.U32 R100, RZ, RZ, R95 ;  /* 0x000000ffff647224 */ /* 0x000fe400078e005f */
[----:B------:R-:W-:Y:S02]  /*7db0*/  IMAD.MOV.U32 R95, RZ, RZ, R94 ;  /* 0x000000ffff5f7224 */ /* 0x000fe400078e005e */
[----:B------:R-:W-:Y:S02]  /*7dc0*/  IMAD.MOV.U32 R94, RZ, RZ, R91 ;  /* 0x000000ffff5e7224 */ /* 0x000fe400078e005b */
[----:B------:R-:W-:Y:S01]  /*7dd0*/  MUFU.EX2 R91, R4 ;  /* 0x00000004005b7308 */ /* 0x000fe20000000800 */
[----:B------:R-:W-:Y:S02]  /*7de0*/  IMAD.MOV.U32 R104, RZ, RZ, R100 ;  /* 0x000000ffff687224 */ /* 0x000fe400078e0064 */
[----:B------:R-:W-:Y:S02]  /*7df0*/  IMAD.MOV.U32 R100, RZ, RZ, R131 ;  /* 0x000000ffff647224 */ /* 0x000fe400078e0083 */
[----:B------:R-:W-:Y:S01]  /*7e00*/  IMAD.MOV.U32 R101, RZ, RZ, R94 ;  /* 0x000000ffff657224 */ /* 0x000fe200078e005e */
[----:B---3--:R-:W-:Y:S01]  /*7e10*/  HMMA.16816.F32.BF16 R96, R12, R20, R16 ;  /* 0x000000140c60723c */ /* 0x008fe20000041810 */
[----:B------:R-:W-:-:S02]  /*7e20*/  IMAD.MOV.U32 R40, RZ, RZ, R100 ;  /* 0x000000ffff287224 */ /* 0x000fc400078e0064 */
[----:B------:R-:W-:Y:S02]  /*7e30*/  IMAD.MOV.U32 R100, RZ, RZ, R95 ;  /* 0x000000ffff647224 */ /* 0x000fe400078e005f */
[----:B------:R-:W-:Y:S02]  /*7e40*/  IMAD.MOV.U32 R94, RZ, RZ, R85 ;  /* 0x000000ffff5e7224 */ /* 0x000fe400078e0055 */
[----:B------:R-:W-:Y:S01]  /*7e50*/  PRMT R20, R5, 0x5410, R30 ;  /* 0x0000541005147816 */ /* 0x000fe2000000001e */
[----:B------:R-:W-:Y:S01]  /*7e60*/  HMMA.16816.F32.BF16 R16, R8, R26, RZ ;  /* 0x0000001a0810723c */ /* 0x000fe200000418ff */
[--C-:B------:R-:W-:Y:S01]  /*7e70*/  FFMA.FTZ R5, R110, c[0x0][0x23c], -R2.reuse ;  /* 0x00008f006e057a23 */ /* 0x100fe20000010802 */
[----:B------:R-:W-:Y:S01]  /*7e80*/  PRMT R21, R34, 0x5410, R7 ;  /* 0x0000541022157816 */ /* 0x000fe20000000007 */
[----:B------:R-:W-:Y:S02]  /*7e90*/  FFMA.FTZ R7, R109, c[0x0][0x23c], -R2 ;  /* 0x00008f006d077a23 */ /* 0x000fe40000010802 */
[----:B------:R-:W-:-:S02]  /*7ea0*/  IMAD.MOV.U32 R85, RZ, RZ, R76 ;  /* 0x000000ffff557224 */ /* 0x000fc400078e004c */
[----:B------:R1:W-:Y:S01]  /*7eb0*/  MUFU.EX2 R34, R7 ;  /* 0x0000000700227308 */ /* 0x0003e20000000800 */
[----:B------:R-:W-:Y:S02]  /*7ec0*/  IMAD.MOV.U32 R55, RZ, RZ, R58 ;  /* 0x000000ffff377224 */ /* 0x000fe400078e003a */
[----:B------:R-:W-:Y:S02]  /*7ed0*/  IMAD.MOV.U32 R76, RZ, RZ, R82 ;  /* 0x000000ffff4c7224 */ /* 0x000fe400078e0052 */
[----:B------:R-:W-:Y:S02]  /*7ee0*/  IMAD.MOV.U32 R58, RZ, RZ, R56 ;  /* 0x000000ffff3a7224 */ /* 0x000fe400078e0038 */
[----:B------:R-:W-:Y:S02]  /*7ef0*/  IMAD.MOV.U32 R56, RZ, RZ, R63 ;  /* 0x000000ffff387224 */ /* 0x000fe400078e003f */
[----:B------:R-:W-:Y:S02]  /*7f00*/  IMAD.MOV.U32 R82, RZ, RZ, R62 ;  /* 0x000000ffff527224 */ /* 0x000fe400078e003e */
[----:B------:R-:W-:-:S02]  /*7f10*/  IMAD.MOV.U32 R62, RZ, RZ, R61 ;  /* 0x000000ffff3e7224 */ /* 0x000fc400078e003d */
[----:B------:R-:W-:Y:S01]  /*7f20*/  IMAD.MOV.U32 R63, RZ, RZ, R66 ;  /* 0x000000ffff3f7224 */ /* 0x000fe200078e0042 */
[----:B-1----:R-:W-:-:S03]  /*7f30*/  HSET2.LE.AND R7, R36, R77, PT ;  /* 0x0000004d24077233 */ /* 0x002fc60003803000 */
[----:B------:R-:W-:Y:S01]  /*7f40*/  HMMA.16816.F32.BF16 R72, R12, R22, R16 ;  /* 0x000000160c48723c */ /* 0x000fe20000041810 */
[----:B------:R-:W1:Y:S01]  /*7f50*/  LDSM.16.MT88.4 R16, [R195+0x16000] ;  /* 0x01600000c310783b */ /* 0x000e620000004200 */
[----:B------:R3:W4:Y:S01]  /*7f60*/  MUFU.EX2 R22, R5 ;  /* 0x0000000500167308 */ /* 0x0007220000000800 */
[----:B------:R-:W-:-:S05]  /*7f70*/  LOP3.LUT R7, R7, R47, RZ, 0xc0, !PT ;  /* 0x0000002f07077212 */ /* 0x000fca00078ec0ff */
[C---:B-1----:R-:W-:Y:S08]  /*7f80*/  HMMA.16816.F32.BF16 R24, R8.reuse, R16, RZ ;  /* 0x000000100818723c */ /* 0x042ff000000418ff */
[----:B------:R-:W-:Y:S07]  /*7f90*/  HMMA.16816.F32.BF16 R16, R8, R18, RZ ;  /* 0x000000120810723c */ /* 0x000fee00000418ff */
[----:B------:R-:W-:Y:S01]  /*7fa0*/  FFMA.FTZ R8, R107, c[0x0][0x23c], -R0 ;  /* 0x00008f006b087a23 */ /* 0x000fe20000010800 */
[C---:B------:R-:W-:Y:S01]  /*7fb0*/  LOP3.LUT R0, R6.reuse, 0xffff, RZ, 0xc0, !PT ;  /* 0x0000ffff06007812 */ /* 0x040fe200078ec0ff */
[--C-:B------:R-:W-:Y:S01]  /*7fc0*/  HSET2.LE.AND R10, R21, R77.reuse, PT ;  /* 0x0000004d150a7233 */ /* 0x100fe20003803000 */
[----:B------:R-:W-:Y:S01]  /*7fd0*/  IMAD.MOV.U32 R107, RZ, RZ, R41 ;  /* 0x000000ffff6b7224 */ /* 0x000fe200078e0029 */
[----:B------:R1:W1:Y:S01]  /*7fe0*/  MUFU.EX2 R31, R8 ;  /* 0x00000008001f7308 */ /* 0x0002620000000800 */
[----:B------:R-:W-:Y:S01]  /*7ff0*/  SHF.R.U32.HI R2, RZ, 0x8, R0 ;  /* 0x00000008ff027819 */ /* 0x000fe20000011600 */
[----:B------:R-:W-:Y:S01]  /*8000*/  IMAD.MOV.U32 R41, RZ, RZ, R130 ;  /* 0x000000ffff297224 */ /* 0x000fe200078e0082 */
[----:B------:R-:W-:Y:S01]  /*8010*/  LOP3.LUT R0, R6, 0xff, RZ, 0xc0, !PT ;  /* 0x000000ff06007812 */ /* 0x000fe200078ec0ff */
[----:B------:R-:W-:-:S03]  /*8020*/  HSET2.LE.AND R11, R20, R77, PT ;  /* 0x0000004d140b7233 */ /* 0x000fc60003803000 */
[----:B---3--:R-:W-:Y:S02]  /*8030*/  PRMT R5, R0, 0x5410, R2 ;  /* 0x0000541000057816 */ /* 0x008fe40000000002 */
[--C-:B------:R-:W-:Y:S02]  /*8040*/  SHF.R.U32.HI R0, RZ, 0x10, R6.reuse ;  /* 0x00000010ff007819 */ /* 0x100fe40000011606 */
[----:B------:R-:W-:Y:S01]  /*8050*/  SHF.R.U32.HI R2, RZ, 0x18, R6 ;  /* 0x00000018ff027819 */ /* 0x000fe20000011606 */
[--C-:B------:R-:W-:Y:S01]  /*8060*/  HSET2.LE.AND R6, R37, R77.reuse, PT ;  /* 0x0000004d25067233 */ /* 0x100fe20003803000 */
[----:B------:R-:W-:Y:S01]  /*8070*/  LOP3.LUT R0, R0, 0xff, RZ, 0xc0, !PT ;  /* 0x000000ff00007812 */ /* 0x000fe200078ec0ff */
[----:B-1----:R-:W-:-:S03]  /*8080*/  HSET2.LE.AND R8, R5, R77, PT ;  /* 0x0000004d05087233 */ /* 0x002fc60003803000 */
[----:B------:R-:W-:Y:S01]  /*8090*/  PRMT R4, R0, 0x5410, R2 ;  /* 0x0000541000047816 */ /* 0x000fe20000000002 */
[--C-:B------:R-:W-:Y:S01]  /*80a0*/  HSET2.LE.AND R0, R35, R77.reuse, PT ;  /* 0x0000004d23007233 */ /* 0x100fe20003803000 */
[----:B----4-:R-:W-:Y:S01]  /*80b0*/  IMAD.MOV.U32 R35, RZ, RZ, R22 ;  /* 0x000000ffff237224 */ /* 0x010fe200078e0016 */
[--C-:B------:R-:W-:Y:S01]  /*80c0*/  HSET2.LE.AND R2, R29, R77.reuse, PT ;  /* 0x0000004d1d027233 */ /* 0x100fe20003803000 */
[----:B------:R-:W-:Y:S01]  /*80d0*/  LOP3.LUT R128, R8, R45, RZ, 0xc0, !PT ;  /* 0x0000002d08807212 */ /* 0x000fe200078ec0ff */
[----:B------:R-:W-:Y:S01]  /*80e0*/  HSET2.LE.AND R9, R4, R77, PT ;  /* 0x0000004d04097233 */ /* 0x000fe20003803000 */
[----:B------:R-:W-:Y:S02]  /*80f0*/  LOP3.LUT R4, R0, R50, RZ, 0xc0, !PT ;  /* 0x0000003200047212 */ /* 0x000fe400078ec0ff */
[----:B------:R-:W-:Y:S02]  /*8100*/  LOP3.LUT R5, R2, R49, RZ, 0xc0, !PT ;  /* 0x0000003102057212 */ /* 0x000fe400078ec0ff */
[----:B------:R-:W-:-:S02]  /*8110*/  F2FP.BF16.PACK_AB R2, R34, R35 ;  /* 0x000000232202723e */ /* 0x000fc400000010ff */
[----:B------:R-:W-:Y:S02]  /*8120*/  F2FP.BF16.PACK_AB R0, R31, R91 ;  /* 0x0000005b1f00723e */ /* 0x000fe400000010ff */
[C---:B------:R-:W-:Y:S02]  /*8130*/  PRMT R30, R2.reuse, 0x7610, R30 ;  /* 0x00007610021e7816 */ /* 0x040fe4000000001e */
[----:B------:R-:W-:Y:S02]  /*8140*/  PRMT R29, R2, 0x7632, R29 ;  /* 0x00007632021d7816 */ /* 0x000fe4000000001d */
[C---:B------:R-:W-:Y:S02]  /*8150*/  PRMT R28, R0.reuse, 0x7610, R28 ;  /* 0x00007610001c7816 */ /* 0x040fe4000000001c */
[----:B------:R-:W-:Y:S02]  /*8160*/  PRMT R2, R0, 0x7632, R2 ;  /* 0x0000763200027816 */ /* 0x000fe40000000002 */
[----:B------:R-:W-:-:S02]  /*8170*/  PRMT R0, R30, 0x5410, R29 ;  /* 0x000054101e007816 */ /* 0x000fc4000000001d */
[----:B------:R-:W-:Y:S02]  /*8180*/  LOP3.LUT R129, R9, R44, RZ, 0xc0, !PT ;  /* 0x0000002c09817212 */ /* 0x000fe400078ec0ff */
[----:B------:R-:W-:Y:S02]  /*8190*/  LOP3.LUT R130, R10, R0, RZ, 0xc0, !PT ;  /* 0x000000000a827212 */ /* 0x000fe400078ec0ff */
[----:B------:R-:W-:Y:S02]  /*81a0*/  PRMT R0, R28, 0x5410, R2 ;  /* 0x000054101c007816 */ /* 0x000fe40000000002 */
[----:B------:R-:W-:Y:S02]  /*81b0*/  LOP3.LUT R6, R6, R48, RZ, 0xc0, !PT ;  /* 0x0000003006067212 */ /* 0x000fe400078ec0ff */
[----:B------:R-:W-:Y:S02]  /*81c0*/  LOP3.LUT R131, R11, R0, RZ, 0xc0, !PT ;  /* 0x000000000b837212 */ /* 0x000fe400078ec0ff */
[----:B------:R-:W1:Y:S02]  /*81d0*/  LDSM.16.MT88.4 R8, [R195+0x16800] ;  /* 0x01680000c308783b */ /* 0x000e640000004200 */
[C---:B-1----:R-:W-:Y:S08]  /*81e0*/  HMMA.16816.F32.BF16 R24, R12.reuse, R8, R24 ;  /* 0x000000080c18723c */ /* 0x042ff00000041818 */
[----:B------:R-:W-:Y:S01]  /*81f0*/  HMMA.16816.F32.BF16 R16, R12, R10, R16 ;  /* 0x0000000a0c10723c */ /* 0x000fe20000041810 */
[----:B------:R-:W1:Y:S04]  /*8200*/  LDSM.16.MT88.4 R12, [R193+0x11000] ;  /* 0x01100000c10c783b */ /* 0x000e680000004200 */
[----:B------:R-:W3:Y:S03]  /*8210*/  LDSM.16.MT88.4 R8, [R194+0x11000] ;  /* 0x01100000c208783b */ /* 0x000ee60000004200 */
[C---:B-1----:R-:W-:Y:S08]  /*8220*/  HMMA.16816.F32.BF16 R164, R4.reuse, R12, R164 ;  /* 0x0000000c04a4723c */ /* 0x042ff000000418a4 */
[C---:B------:R-:W-:Y:S01]  /*8230*/  HMMA.16816.F32.BF16 R20, R4.reuse, R14, R104 ;  /* 0x0000000e0414723c */ /* 0x040fe20000041868 */
[----:B------:R-:W1:Y:S07]  /*8240*/  LDSM.16.MT88.4 R12, [R196+0x11000] ;  /* 0x01100000c40c783b */ /* 0x000e6e0000004200 */
[C---:B---3--:R-:W-:Y:S08]  /*8250*/  HMMA.16816.F32.BF16 R156, R4.reuse, R8, R156 ;  /* 0x00000008049c723c */ /* 0x048ff0000004189c */
[C---:B------:R-:W-:Y:S01]  /*8260*/  HMMA.16816.F32.BF16 R36, R4.reuse, R10, R148 ;  /* 0x0000000a0424723c */ /* 0x040fe20000041894 */
[----:B------:R-:W3:Y:S07]  /*8270*/  LDSM.16.MT88.4 R8, [R195+0x11000] ;  /* 0x01100000c308783b */ /* 0x000eee0000004200 */
[C---:B-1----:R-:W-:Y:S08]  /*8280*/  HMMA.16816.F32.BF16 R148, R4.reuse, R12, R40 ;  /* 0x0000000c0494723c */ /* 0x042ff00000041828 */
[C---:B------:R-:W-:Y:S01]  /*8290*/  HMMA.16816.F32.BF16 R40, R4.reuse, R14, R100 ;  /* 0x0000000e0428723c */ /* 0x040fe20000041864 */
[----:B------:R-:W1:Y:S07]  /*82a0*/  LDSM.16.MT88.4 R12, [R193+0x13000] ;  /* 0x01300000c10c783b */ /* 0x000e6e0000004200 */
[C---:B---3--:R-:W-:Y:S08]  /*82b0*/  HMMA.16816.F32.BF16 R140, R4.reuse, R8, R140 ;  /* 0x00000008048c723c */ /* 0x048ff0000004188c */
[----:B------:R-:W-:Y:S01]  /*82c0*/  HMMA.16816.F32.BF16 R44, R4, R10, R244 ;  /* 0x0000000a042c723c */ /* 0x000fe200000418f4 */
[----:B------:R-:W3:Y:S01]  /*82d0*/  LDSM.16.MT88.4 R8, [R194+0x13000] ;  /* 0x01300000c208783b */ /* 0x000ee20000004200 */
[----:B------:R-:W-:-:S02]  /*82e0*/  IMAD.MOV.U32 R100, RZ, RZ, R92 ;  /* 0x000000ffff647224 */ /* 0x000fc400078e005c */
[----:B------:R-:W-:Y:S02]  /*82f0*/  IMAD.MOV.U32 R105, RZ, RZ, R85 ;  /* 0x000000ffff697224 */ /* 0x000fe400078e0055 */
[----:B------:R-:W-:Y:S02]  /*8300*/  IMAD.MOV.U32 R61, RZ, RZ, R33 ;  /* 0x000000ffff3d7224 */ /* 0x000fe400078e0021 */
[----:B------:R-:W-:Y:S01]  /*8310*/  IMAD.MOV.U32 R247, RZ, RZ, R76 ;  /* 0x000000fffff77224 */ /* 0x000fe200078e004c */
[----:B------:R2:W5:Y:S01]  /*8320*/  LDL.LU R33, [R1+0x114] ;  /* 0x0001140001217983 */ /* 0x0005620000300800 */
[----:B------:R-:W-:Y:S02]  /*8330*/  IMAD.MOV.U32 R66, RZ, RZ, R32 ;  /* 0x000000ffff427224 */ /* 0x000fe400078e0020 */
[----:B------:R-:W-:Y:S01]  /*8340*/  IMAD.MOV.U32 R50, RZ, RZ, R58 ;  /* 0x000000ffff327224 */ /* 0x000fe200078e003a */
[----:B------:R2:W5:Y:S01]  /*8350*/  LDL.LU R32, [R1+0x110] ;  /* 0x0001100001207983 */ /* 0x0005620000300800 */
[----:B------:R-:W-:-:S02]  /*8360*/  IMAD.MOV.U32 R76, RZ, RZ, R59 ;  /* 0x000000ffff4c7224 */ /* 0x000fc400078e003b */
[----:B------:R-:W-:Y:S02]  /*8370*/  IMAD.MOV.U32 R92, RZ, RZ, R56 ;  /* 0x000000ffff5c7224 */ /* 0x000fe400078e0038 */
[----:B------:R-:W-:Y:S02]  /*8380*/  IMAD.MOV.U32 R85, RZ, RZ, R57 ;  /* 0x000000ffff557224 */ /* 0x000fe400078e0039 */
[----:B------:R-:W-:Y:S02]  /*8390*/  IMAD.MOV.U32 R102, RZ, RZ, R94 ;  /* 0x000000ffff667224 */ /* 0x000fe400078e005e */
[----:B------:R-:W-:Y:S01]  /*83a0*/  IMAD.MOV.U32 R101, RZ, RZ, R93 ;  /* 0x000000ffff657224 */ /* 0x000fe200078e005d */
[----:B-1----:R-:W-:Y:S01]  /*83b0*/  HMMA.16816.F32.BF16 R52, R4, R12, R52 ;  /* 0x0000000c0434723c */ /* 0x002fe20000041834 */
[----:B------:R-:W-:Y:S02]  /*83c0*/  IMAD.MOV.U32 R104, RZ, RZ, R84 ;  /* 0x000000ffff687224 */ /* 0x000fe400078e0054 */
[----:B------:R-:W-:-:S02]  /*83d0*/  IMAD.MOV.U32 R103, RZ, RZ, R80 ;  /* 0x000000ffff677224 */ /* 0x000fc400078e0050 */
[----:B------:R-:W-:-:S03]  /*83e0*/  IMAD.MOV.U32 R0, RZ, RZ, R81 ;  /* 0x000000ffff007224 */ /* 0x000fc600078e0051 */
[----:B------:R-:W-:Y:S01]  /*83f0*/  HMMA.16816.F32.BF16 R56, R4, R14, R248 ;  /* 0x0000000e0438723c */ /* 0x000fe200000418f8 */
[----:B------:R-:W1:Y:S01]  /*8400*/  LDSM.16.MT88.4 R12, [R196+0x13000] ;  /* 0x01300000c40c783b */ /* 0x000e620000004200 */
[----:B------:R-:W-:Y:S02]  /*8410*/  IMAD.MOV.U32 R49, RZ, RZ, R82 ;  /* 0x000000ffff317224 */ /* 0x000fe400078e0052 */
[----:B------:R-:W-:Y:S02]  /*8420*/  IMAD.MOV.U32 R48, RZ, RZ, R83 ;  /* 0x000000ffff307224 */ /* 0x000fe400078e0053 */
[----:B------:R-:W-:Y:S02]  /*8430*/  IMAD.MOV.U32 R84, RZ, RZ, R62 ;  /* 0x000000ffff547224 */ /* 0x000fe400078e003e */
[----:B------:R-:W-:Y:S02]  /*8440*/  IMAD.MOV.U32 R80, RZ, RZ, R63 ;  /* 0x000000ffff507224 */ /* 0x000fe400078e003f */
[----:B------:R-:W-:-:S02]  /*8450*/  IMAD.MOV.U32 R81, RZ, RZ, R60 ;  /* 0x000000ffff517224 */ /* 0x000fc400078e003c */
[----:B------:R-:W-:Y:S02]  /*8460*/  IMAD.MOV.U32 R82, RZ, RZ, R61 ;  /* 0x000000ffff527224 */ /* 0x000fe400078e003d */
[----:B------:R-:W-:Y:S01]  /*8470*/  IMAD.MOV.U32 R83, RZ, RZ, R66 ;  /* 0x000000ffff537224 */ /* 0x000fe200078e0042 */
[----:B---3--:R-:W-:Y:S01]  /*8480*/  HMMA.16816.F32.BF16 R60, R4, R8, R240 ;  /* 0x00000008043c723c */ /* 0x008fe200000418f0 */
[----:B------:R-:W-:Y:S02]  /*8490*/  IMAD.MOV.U32 R93, RZ, RZ, R67 ;  /* 0x000000ffff5d7224 */ /* 0x000fe400078e0043 */
[----:B------:R-:W-:Y:S02]  /*84a0*/  IMAD.MOV.U32 R94, RZ, RZ, R64 ;  /* 0x000000ffff5e7224 */ /* 0x000fe400078e0040 */
[----:B------:R-:W-:-:S03]  /*84b0*/  IMAD.MOV.U32 R95, RZ, RZ, R65 ;  /* 0x000000ffff5f7224 */ /* 0x000fc600078e0041 */
[C---:B------:R-:W-:Y:S01]  /*84c0*/  HMMA.16816.F32.BF16 R64, R4.reuse, R10, R68 ;  /* 0x0000000a0440723c */ /* 0x040fe20000041844 */
[----:B------:R-:W3:Y:S01]  /*84d0*/  LDSM.16.MT88.4 R8, [R195+0x13000] ;  /* 0x01300000c308783b */ /* 0x000ee20000004200 */
[----:B------:R-:W-:Y:S02]  /*84e0*/  IMAD.MOV.U32 R242, RZ, RZ, R78 ;  /* 0x000000fffff27224 */ /* 0x000fe400078e004e */
[----:B------:R-:W-:Y:S02]  /*84f0*/  IMAD.MOV.U32 R243, RZ, RZ, R79 ;  /* 0x000000fffff37224 */ /* 0x000fe400078e004f */
[----:B------:R-:W-:Y:S02]  /*8500*/  IMAD.MOV.U32 R248, RZ, RZ, R87 ;  /* 0x000000fffff87224 */ /* 0x000fe400078e0057 */
[----:B------:R-:W-:Y:S01]  /*8510*/  IMAD.MOV.U32 R249, RZ, RZ, R86 ;  /* 0x000000fffff97224 */ /* 0x000fe200078e0056 */
[----:B-1----:R-:W-:Y:S07]  /*8520*/  HMMA.16816.F32.BF16 R68, R4, R12, R236 ;  /* 0x0000000c0444723c */ /* 0x002fee00000418ec */
[----:B------:R-:W-:-:S02]  /*8530*/  IMAD.MOV.U32 R238, RZ, RZ, R76 ;  /* 0x000000ffffee7224 */ /* 0x000fc400078e004c */
[----:B------:R-:W-:Y:S01]  /*8540*/  HMMA.16816.F32.BF16 R76, R4, R14, R232 ;  /* 0x0000000e044c723c */ /* 0x000fe200000418e8 */
[----:B------:R-:W-:Y:S01]  /*8550*/  IMAD.MOV.U32 R237, RZ, RZ, R82 ;  /* 0x000000ffffed7224 */ /* 0x000fe200078e0052 */
[----:B------:R-:W1:Y:S01]  /*8560*/  LDSM.16.MT88.4 R12, [R193+0x15000] ;  /* 0x01500000c10c783b */ /* 0x000e620000004200 */
[----:B------:R-:W-:-:S04]  /*8570*/  IMAD.MOV.U32 R236, RZ, RZ, R83 ;  /* 0x000000ffffec7224 */ /* 0x000fc800078e0053 */
[----:B------:R-:W-:Y:S02]  /*8580*/  IMAD.MOV.U32 R233, RZ, RZ, R85 ;  /* 0x000000ffffe97224 */ /* 0x000fe400078e0055 */
[----:B------:R-:W-:Y:S02]  /*8590*/  IMAD.MOV.U32 R232, RZ, RZ, R84 ;  /* 0x000000ffffe87224 */ /* 0x000fe400078e0054 */
[----:B------:R-:W-:Y:S02]  /*85a0*/  IMAD.MOV.U32 R235, RZ, RZ, R80 ;  /* 0x000000ffffeb7224 */ /* 0x000fe400078e0050 */
[----:B------:R-:W-:Y:S01]  /*85b0*/  IMAD.MOV.U32 R234, RZ, RZ, R81 ;  /* 0x000000ffffea7224 */ /* 0x000fe200078e0051 */
[C---:B---3--:R-:W-:Y:S08]  /*85c0*/  HMMA.16816.F32.BF16 R84, R4.reuse, R10, R184 ;  /* 0x0000000a0454723c */ /* 0x048ff000000418b8 */
[----:B------:R-:W-:Y:S01]  /*85d0*/  HMMA.16816.F32.BF16 R80, R4, R8, R216 ;  /* 0x000000080450723c */ /* 0x000fe200000418d8 */
[----:B------:R-:W3:Y:S01]  /*85e0*/  LDSM.16.MT88.4 R8, [R194+0x15000] ;  /* 0x01500000c208783b */ /* 0x000ee20000004200 */
[----:B------:R-:W-:-:S02]  /*85f0*/  IMAD.MOV.U32 R239, RZ, RZ, R105 ;  /* 0x000000ffffef7224 */ /* 0x000fc400078e0069 */
[----:B------:R-:W-:Y:S02]  /*8600*/  IMAD.MOV.U32 R244, RZ, RZ, R104 ;  /* 0x000000fffff47224 */ /* 0x000fe400078e0068 */
[----:B------:R-:W-:Y:S02]  /*8610*/  IMAD.MOV.U32 R105, RZ, RZ, R103 ;  /* 0x000000ffff697224 */ /* 0x000fe400078e0067 */
[----:B------:R-:W-:Y:S02]  /*8620*/  IMAD.MOV.U32 R104, RZ, RZ, R100 ;  /* 0x000000ffff687224 */ /* 0x000fe400078e0064 */
[----:B------:R-:W-:Y:S02]  /*8630*/  IMAD.MOV.U32 R240, RZ, RZ, R101 ;  /* 0x000000fffff07224 */ /* 0x000fe400078e0065 */
[----:B------:R-:W-:Y:S02]  /*8640*/  IMAD.MOV.U32 R241, RZ, RZ, R102 ;  /* 0x000000fffff17224 */ /* 0x000fe400078e0066 */
[----:B------:R-:W-:-:S02]  /*8650*/  IMAD.MOV.U32 R246, RZ, RZ, R91 ;  /* 0x000000fffff67224 */ /* 0x000fc400078e005b */
[----:B------:R-:W-:Y:S02]  /*8660*/  IMAD.MOV.U32 R245, RZ, RZ, R90 ;  /* 0x000000fffff57224 */ /* 0x000fe400078e005a */
[----:B------:R-:W-:Y:S02]  /*8670*/  IMAD.MOV.U32 R250, RZ, RZ, R88 ;  /* 0x000000fffffa7224 */ /* 0x000fe400078e0058 */
[----:B------:R-:W-:Y:S02]  /*8680*/  IMAD.MOV.U32 R251, RZ, RZ, R89 ;  /* 0x000000fffffb7224 */ /* 0x000fe400078e0059 */
[----:B-1----:R-:W-:Y:S07]  /*8690*/  HMMA.16816.F32.BF16 R88, R4, R12, R228 ;  /* 0x0000000c0458723c */ /* 0x002fee00000418e4 */
[----:B------:R-:W-:-:S02]  /*86a0*/  IMAD.MOV.U32 R229, RZ, RZ, R95 ;  /* 0x000000ffffe57224 */ /* 0x000fc400078e005f */
[----:B------:R-:W-:Y:S02]  /*86b0*/  IMAD.MOV.U32 R231, RZ, RZ, R94 ;  /* 0x000000ffffe77224 */ /* 0x000fe400078e005e */
[----:B------:R-:W-:Y:S02]  /*86c0*/  IMAD.MOV.U32 R228, RZ, RZ, R93 ;  /* 0x000000ffffe47224 */ /* 0x000fe400078e005d */
[----:B------:R-:W-:Y:S01]  /*86d0*/  IMAD.MOV.U32 R230, RZ, RZ, R92 ;  /* 0x000000ffffe67224 */ /* 0x000fe200078e005c */
[----:B---3--:R-:W-:Y:S07]  /*86e0*/  HMMA.16816.F32.BF16 R100, R4, R8, R152 ;  /* 0x000000080464723c */ /* 0x008fee0000041898 */
[----:B------:R-:W-:-:S02]  /*86f0*/  IMAD.MOV.U32 R154, RZ, RZ, R105 ;  /* 0x000000ffff9a7224 */ /* 0x000fc400078e0069 */
[----:B------:R-:W-:Y:S02]  /*8700*/  IMAD.MOV.U32 R155, RZ, RZ, R104 ;  /* 0x000000ffff9b7224 */ /* 0x000fe400078e0068 */
[C---:B------:R-:W-:Y:S01]  /*8710*/  HMMA.16816.F32.BF16 R104, R4.reuse, R10, R112 ;  /* 0x0000000a0468723c */ /* 0x040fe20000041870 */
[----:B------:R-:W1:Y:S07]  /*8720*/  LDSM.16.MT88.4 R8, [R195+0x15000] ;  /* 0x01500000c308783b */ /* 0x000e6e0000004200 */
[C---:B------:R-:W-:Y:S01]  /*8730*/  HMMA.16816.F32.BF16 R92, R4.reuse, R14, R180 ;  /* 0x0000000e045c723c */ /* 0x040fe200000418b4 */
[----:B------:R-:W3:Y:S07]  /*8740*/  LDSM.16.MT88.4 R12, [R196+0x15000] ;  /* 0x01500000c40c783b */ /* 0x000eee0000004200 */
[C---:B-1----:R-:W-:Y:S08]  /*8750*/  HMMA.16816.F32.BF16 R116, R4.reuse, R8, R116 ;  /* 0x000000080474723c */ /* 0x042ff00000041874 */
[C---:B------:R-:W-:Y:S01]  /*8760*/  HMMA.16816.F32.BF16 R120, R4.reuse, R10, R120 ;  /* 0x0000000a0478723c */ /* 0x040fe20000041878 */
[----:B------:R-:W1:Y:S07]  /*8770*/  LDSM.16.MT88.4 R8, [R194+0x17000] ;  /* 0x01700000c208783b */ /* 0x000e6e0000004200 */
[C---:B---3--:R-:W-:Y:S01]  /*8780*/  HMMA.16816.F32.BF16 R108, R4.reuse, R12, R160 ;  /* 0x0000000c046c723c */ /* 0x048fe200000418a0 */
[----:B------:R-:W-:Y:S07]  /*8790*/  LDSM.16.MT88.4 R160, [R193+0x11800] ;  /* 0x01180000c1a0783b */ /* 0x000fee0000004200 */
[C---:B------:R-:W-:Y:S01]  /*87a0*/  HMMA.16816.F32.BF16 R112, R4.reuse, R14, R144 ;  /* 0x0000000e0470723c */ /* 0x040fe20000041890 */
[----:B------:R-:W3:Y:S04]  /*87b0*/  LDSM.16.MT88.4 R12, [R193+0x17000] ;  /* 0x01700000c10c783b */ /* 0x000ee80000004200 */
[----:B------:R-:W-:Y:S03]  /*87c0*/  LDSM.16.MT88.4 R144, [R196+0x11800] ;  /* 0x01180000c490783b */ /* 0x000fe60000004200 */
[C---:B-1----:R-:W-:Y:S08]  /*87d0*/  HMMA.16816.F32.BF16 R208, R4.reuse, R8, R208 ;  /* 0x0000000804d0723c */ /* 0x042ff000000418d0 */
[C---:B------:R-:W-:Y:S01]  /*87e0*/  HMMA.16816.F32.BF16 R184, R4.reuse, R10, R136 ;  /* 0x0000000a04b8723c */ /* 0x040fe20000041888 */
[----:B------:R-:W1:Y:S04]  /*87f0*/  LDSM.16.MT88.4 R8, [R195+0x17000] ;  /* 0x01700000c308783b */ /* 0x000e680000004200 */
[----:B------:R-:W-:Y:S03]  /*8800*/  LDSM.16.MT88.4 R136, [R195+0x11800] ;  /* 0x01180000c388783b */ /* 0x000fe60000004200 */
[C---:B---3--:R-:W-:Y:S08]  /*8810*/  HMMA.16816.F32.BF16 R124, R4.reuse, R12, R124 ;  /* 0x0000000c047c723c */ /* 0x048ff0000004187c */
[C---:B------:R-:W-:Y:S01]  /*8820*/  HMMA.16816.F32.BF16 R188, R4.reuse, R14, R188 ;  /* 0x0000000e04bc723c */ /* 0x040fe200000418bc */
[----:B------:R-:W3:Y:S07]  /*8830*/  LDSM.16.MT88.4 R12, [R196+0x17000] ;  /* 0x01700000c40c783b */ /* 0x000eee0000004200 */
[----:B-1----:R-:W-:Y:S07]  /*8840*/  HMMA.16816.F32.BF16 R216, R4, R8, R24 ;  /* 0x0000000804d8723c */ /* 0x002fee0000041818 */
[----:B------:R-:W-:-:S02]  /*8850*/  IMAD.MOV.U32 R9, RZ, RZ, R50 ;  /* 0x000000ffff097224 */ /* 0x000fc400078e0032 */
[----:B------:R-:W-:Y:S01]  /*8860*/  IMAD.MOV.U32 R8, RZ, RZ, R51 ;  /* 0x000000ffff087224 */ /* 0x000fe200078e0033 */
[----:B------:R-:W-:Y:S01]  /*8870*/  HMMA.16816.F32.BF16 R16, R4, R10, R16 ;  /* 0x0000000a0410723c */ /* 0x000fe20000041810 */
[----:B------:R-:W-:-:S07]  /*8880*/  IMAD.MOV.U32 R24, RZ, RZ, R49 ;  /* 0x000000ffff187224 */ /* 0x000fce00078e0031 */
[C---:B---3--:R-:W-:Y:S01]  /*8890*/  HMMA.16816.F32.BF16 R180, R4.reuse, R12, R96 ;  /* 0x0000000c04b4723c */ /* 0x048fe20000041860 */
[----:B------:R-:W-:Y:S01]  /*88a0*/  IMAD.MOV.U32 R25, RZ, RZ, R154 ;  /* 0x000000ffff197224 */ /* 0x000fe200078e009a */
[----:B------:R-:W-:Y:S06]  /*88b0*/  LDSM.16.MT88.4 R96, [R195+0x15800] ;  /* 0x01580000c360783b */ /* 0x000fec0000004200 */
[----:B------:R-:W-:Y:S01]  /*88c0*/  HMMA.16816.F32.BF16 R12, R4, R14, R72 ;  /* 0x0000000e040c723c */ /* 0x000fe20000041848 */
[----:B------:R-:W-:Y:S01]  /*88d0*/  IMAD.MOV.U32 R26, RZ, RZ, R155 ;  /* 0x000000ffff1a7224 */ /* 0x000fe200078e009b */
[----:B------:R-:W-:Y:S04]  /*88e0*/  LDSM.16.MT88.4 R72, [R193+0x15800] ;  /* 0x01580000c148783b */ /* 0x000fe80000004200 */
[----:B------:R-:W1:Y:S01]  /*88f0*/  LDSM.16.MT88.4 R152, [R194+0x11800] ;  /* 0x01180000c298783b */ /* 0x000e620000004200 */
[----:B------:R-:W-:-:S03]  /*8900*/  FADD.FTZ R4, R9, R8 ;  /* 0x0000000809047221 */ /* 0x000fc60000010000 */
[----:B------:R2:W3:Y:S01]  /*8910*/  LDL.LU.S16 R8, [R1+0x40] ;  /* 0x0000400001087983 */ /* 0x0004e20000300600 */
[----:B------:R-:W-:-:S03]  /*8920*/  FADD.FTZ R4, R24, R4 ;  /* 0x0000000418047221 */ /* 0x000fc60000010000 */
[----:B------:R2:W4:Y:S01]  /*8930*/  LDL.LU.S16 R24, [R1+0x44] ;  /* 0x0000440001187983 */ /* 0x0005220000300600 */
[C---:B------:R-:W-:Y:S08]  /*8940*/  HMMA.16816.F32.BF16 R148, R128.reuse, R144, R148 ;  /* 0x000000908094723c */ /* 0x040ff00000041894 */
[C---:B------:R-:W-:Y:S01]  /*8950*/  HMMA.16816.F32.BF16 R144, R128.reuse, R146, R40 ;  /* 0x000000928090723c */ /* 0x040fe20000041828 */
[----:B------:R-:W2:Y:S07]  /*8960*/  LDSM.16.MT88.4 R40, [R193+0x13800] ;  /* 0x01380000c128783b */ /* 0x000eae0000004200 */
[C---:B-1----:R-:W-:Y:S08]  /*8970*/  HMMA.16816.F32.BF16 R156, R128.reuse, R152, R156 ;  /* 0x00000098809c723c */ /* 0x042ff0000004189c */
[C---:B------:R-:W-:Y:S08]  /*8980*/  HMMA.16816.F32.BF16 R152, R128.reuse, R154, R36 ;  /* 0x0000009a8098723c */ /* 0x040ff00000041824 */
[C---:B--2---:R-:W-:Y:S08]  /*8990*/  HMMA.16816.F32.BF16 R36, R128.reuse, R40, R52 ;  /* 0x000000288024723c */ /* 0x044ff00000041834 */
[----:B------:R-:W-:Y:S01]  /*89a0*/  HMMA.16816.F32.BF16 R40, R128, R42, R56 ;  /* 0x0000002a8028723c */ /* 0x000fe20000041838 */
[----:B------:R-:W1:Y:S01]  /*89b0*/  LDSM.16.MT88.4 R56, [R196+0x13800] ;  /* 0x01380000c438783b */ /* 0x000e620000004200 */
[----:B------:R-:W-:-:S06]  /*89c0*/  FADD.FTZ R6, R247, R25 ;  /* 0x00000019f7067221 */ /* 0x000fcc0000010000 */
[C---:B-1----:R-:W-:Y:S08]  /*89d0*/  HMMA.16816.F32.BF16 R52, R128.reuse, R56, R68 ;  /* 0x000000388034723c */ /* 0x042ff00000041844 */
[----:B------:R-:W-:Y:S01]  /*89e0*/  HMMA.16816.F32.BF16 R68, R128, R72, R88 ;  /* 0x000000488044723c */ /* 0x000fe20000041858 */
[----:B------:R-:W-:Y:S02]  /*89f0*/  IMAD.MOV.U32 R25, RZ, RZ, R0 ;  /* 0x000000ffff197224 */ /* 0x000fe400078e0000 */
[----:B------:R-:W-:-:S02]  /*8a00*/  IMAD.MOV.U32 R27, RZ, RZ, R230 ;  /* 0x000000ffff1b7224 */ /* 0x000fc400078e00e6 */
[----:B------:R-:W-:-:S03]  /*8a10*/  FADD.FTZ R4, R26, R4 ;  /* 0x000000041a047221 */ /* 0x000fc60000010000 */
[C---:B------:R-:W-:Y:S08]  /*8a20*/  HMMA.16816.F32.BF16 R164, R128.reuse, R160, R164 ;  /* 0x000000a080a4723c */ /* 0x040ff000000418a4 */
[----:B------:R-:W-:Y:S01]  /*8a30*/  HMMA.16816.F32.BF16 R72, R128, R74, R92 ;  /* 0x0000004a8048723c */ /* 0x000fe2000004185c */
[----:B---3--:R-:W-:-:S07]  /*8a40*/  @!P3 HFMA2.BF16_V2 R8, -RZ.H0_H0, RZ.H0_H0, -R179.H0_H0 ;  /* 0x200000ffff08b231 */ /* 0x008fce00003409b3 */
[----:B------:R-:W-:Y:S01]  /*8a50*/  HMMA.16816.F32.BF16 R92, R128, R96, R116 ;  /* 0x00000060805c723c */ /* 0x000fe20000041874 */
[----:B----4-:R-:W-:-:S07]  /*8a60*/  @!P1 HFMA2.BF16_V2 R24, -RZ.H0_H0, RZ.H0_H0, -R178.H0_H0 ;  /* 0x200000ffff189231 */ /* 0x010fce00003409b2 */
[C---:B------:R-:W-:Y:S01]  /*8a70*/  HMMA.16816.F32.BF16 R140, R128.reuse, R136, R140 ;  /* 0x00000088808c723c */ /* 0x040fe2000004188c */
[----:B------:R-:W1:Y:S01]  /*8a80*/  LDC.U8 R247, c[0x0][0x2d8] ;  /* 0x0000b600fff77b82 */ /* 0x000e620000000000 */
[----:B------:R-:W-:Y:S06]  /*8a90*/  LDSM.16.MT88.4 R88, [R196+0x15800] ;  /* 0x01580000c458783b */ /* 0x000fec0000004200 */
[----:B------:R-:W-:Y:S01]  /*8aa0*/  HMMA.16816.F32.BF16 R96, R128, R98, R120 ;  /* 0x000000628060723c */ /* 0x000fe20000041878 */
[----:B------:R-:W2:Y:S01]  /*8ab0*/  LDSM.16.MT88.4 R120, [R196+0x17800] ;  /* 0x01780000c478783b */ /* 0x000ea20000004200 */
[----:B------:R-:W-:-:S04]  /*8ac0*/  FADD.FTZ R6, R25, R6 ;  /* 0x0000000619067221 */ /* 0x000fc80000010000 */
[----:B------:R-:W-:Y:S02]  /*8ad0*/  FADD.FTZ R6, R27, R6 ;  /* 0x000000061b067221 */ /* 0x000fe40000010000 */
[C---:B------:R-:W-:Y:S07]  /*8ae0*/  HMMA.16816.F32.BF16 R160, R128.reuse, R162, R20 ;  /* 0x000000a280a0723c */ /* 0x040fee0000041814 */
[----:B------:R-:W-:Y:S02]  /*8af0*/  PRMT R23, R8, 0x7610, R23 ;  /* 0x0000761008177816 */ /* 0x000fe40000000017 */
[----:B------:R-:W-:Y:S01]  /*8b00*/  PRMT R22, R24, 0x7610, R22 ;  /* 0x0000761018167816 */ /* 0x000fe20000000016 */
[----:B------:R-:W-:Y:S01]  /*8b10*/  IMAD.MOV.U32 R230, RZ, RZ, R232 ;  /* 0x000000ffffe67224 */ /* 0x000fe200078e00e8 */
[----:B------:R-:W-:Y:S01]  /*8b20*/  @!P3 PRMT R179, R23, 0x5410, RZ ;  /* 0x0000541017b3b816 */ /* 0x000fe200000000ff */
[----:B------:R-:W-:Y:S01]  /*8b30*/  HMMA.16816.F32.BF16 R136, R128, R138, R44 ;  /* 0x0000008a8088723c */ /* 0x000fe2000004182c */
[----:B------:R-:W-:-:S07]  /*8b40*/  @!P1 PRMT R178, R22, 0x5410, RZ ;  /* 0x0000541016b29816 */ /* 0x000fce00000000ff */
[----:B--2---:R-:W-:Y:S01]  /*8b50*/  HMMA.16816.F32.BF16 R116, R128, R120, R180 ;  /* 0x000000788074723c */ /* 0x004fe200000418b4 */
[----:B------:R2:W3:Y:S04]  /*8b60*/  LDL.LU.S16 R120, [R1+0x58] ;  /* 0x0000580001787983 */ /* 0x0004e80000300600 */
[----:B------:R2:W4:Y:S04]  /*8b70*/  LDL.LU.S16 R27, [R1+0x54] ;  /* 0x00005400011b7983 */ /* 0x0005280000300600 */
[----:B------:R2:W2:Y:S04]  /*8b80*/  LDL.LU.S16 R26, [R1+0x50] ;  /* 0x00005000011a7983 */ /* 0x0004a80000300600 */
[----:B------:R1:W3:Y:S04]  /*8b90*/  LDL.LU.S16 R23, [R1+0x4c] ;  /* 0x00004c0001177983 */ /* 0x0002e80000300600 */
[----:B------:R1:W3:Y:S01]  /*8ba0*/  LDL.LU.S16 R22, [R1+0x48] ;  /* 0x0000480001167983 */ /* 0x0002e20000300600 */
[----:B------:R-:W-:-:S02]  /*8bb0*/  IMAD.MOV.U32 R232, RZ, RZ, R238 ;  /* 0x000000ffffe87224 */ /* 0x000fc400078e00ee */
[----:B------:R-:W-:Y:S01]  /*8bc0*/  IMAD.MOV.U32 R238, RZ, RZ, R48 ;  /* 0x000000ffffee7224 */ /* 0x000fe200078e0030 */
[----:B------:R-:W-:Y:S01]  /*8bd0*/  SHF.R.U32.HI R0, RZ, 0x8, R226 ;  /* 0x00000008ff007819 */ /* 0x000fe200000116e2 */
[----:B------:R-:W1:Y:S01]  /*8be0*/  LDSM.16.MT88.4 R48, [R194+0x13800] ;  /* 0x01380000c230783b */ /* 0x000e620000004200 */
[----:B------:R-:W-:Y:S01]  /*8bf0*/  @!P4 HFMA2.BF16_V2 R252, -RZ.H0_H0, RZ.H0_H0, -R206.H0_H0 ;  /* 0x200000fffffcc231 */ /* 0x000fe200003409ce */
[C---:B------:R-:W-:Y:S01]  /*8c00*/  HMMA.16816.F32.BF16 R56, R128.reuse, R58, R76 ;  /* 0x0000003a8038723c */ /* 0x040fe2000004184c */
[----:B------:R-:W-:Y:S01]  /*8c10*/  FADD.FTZ R6, R231, R6 ;  /* 0x00000006e7067221 */ /* 0x000fe20000010000 */
[----:B------:R-:W-:Y:S06]  /*8c20*/  LDSM.16.MT88.4 R8, [R195+0x17800] ;  /* 0x01780000c308783b */ /* 0x000fec0000004200 */
[C---:B-1----:R-:W-:Y:S08]  /*8c30*/  HMMA.16816.F32.BF16 R44, R128.reuse, R48, R60 ;  /* 0x00000030802c723c */ /* 0x042ff0000004183c */
[----:B------:R-:W-:Y:S01]  /*8c40*/  HMMA.16816.F32.BF16 R48, R128, R50, R64 ;  /* 0x000000328030723c */ /* 0x000fe20000041840 */
[----:B------:R-:W1:Y:S01]  /*8c50*/  LDSM.16.MT88.4 R64, [R195+0x13800] ;  /* 0x01380000c340783b */ /* 0x000e620000004200 */
[----:B------:R-:W-:-:S02]  /*8c60*/  LOP3.LUT R0, R0, 0xffff, RZ, 0xc0, !PT ;  /* 0x0000ffff00007812 */ /* 0x000fc400078ec0ff */
[----:B------:R-:W-:Y:S02]  /*8c70*/  @!P4 PRMT R206, R252, 0x5410, RZ ;  /* 0x00005410fccec816 */ /* 0x000fe400000000ff */
[----:B------:R-:W-:Y:S02]  /*8c80*/  ISETP.GE.U32.AND P4, PT, R247, R0, PT ;  /* 0x00000000f700720c */ /* 0x000fe40003f86070 */
[----:B------:R-:W-:Y:S01]  /*8c90*/  LOP3.LUT R0, R227, 0xff, RZ, 0xc0, !PT ;  /* 0x000000ffe3007812 */ /* 0x000fe200078ec0ff */
[----:B-1----:R-:W-:Y:S01]  /*8ca0*/  HMMA.16816.F32.BF16 R60, R128, R64, R80 ;  /* 0x00000040803c723c */ /* 0x002fe20000041850 */
[----:B------:R-:W1:Y:S02]  /*8cb0*/  LDSM.16.MT88.4 R80, [R194+0x15800] ;  /* 0x01580000c250783b */ /* 0x000e640000004200 */
[----:B------:R-:W-:Y:S01]  /*8cc0*/  ISETP.GE.U32.AND P3, PT, R247, R0, PT ;  /* 0x00000000f700720c */ /* 0x000fe20003f66070 */
[----:B------:R-:W-:Y:S01]  /*8cd0*/  FADD.FTZ R0, R228, R4 ;  /* 0x00000004e4007221 */ /* 0x000fe20000010000 */
[----:B------:R-:W-:-:S03]  /*8ce0*/  LEA R24, P1, R230, c[0x0][0x1f8], 0x1 ;  /* 0x00007e00e6187a11 */ /* 0x000fc600078208ff */
[----:B------:R-:W-:Y:S01]  /*8cf0*/  HMMA.16816.F32.BF16 R64, R128, R66, R84 ;  /* 0x000000428040723c */ /* 0x000fe20000041854 */
[----:B------:R-:W-:-:S07]  /*8d00*/  LEA.HI.X R25, R230, c[0x0][0x1fc], R229, 0x1, P1 ;  /* 0x00007f00e6197a11 */ /* 0x000fce00008f0ce5 */
[----:B------:R-:W-:Y:S01]  /*8d10*/  HMMA.16816.F32.BF16 R84, R128, R88, R108 ;  /* 0x000000588054723c */ /* 0x000fe2000004186c */
[----:B------:R-:W-:-:S07]  /*8d20*/  FADD.FTZ R0, R232, R0 ;  /* 0x00000000e8007221 */ /* 0x000fce0000010000 */
[C---:B------:R-:W-:Y:S01]  /*8d30*/  HMMA.16816.F32.BF16 R88, R128.reuse, R90, R112 ;  /* 0x0000005a8058723c */ /* 0x040fe20000041870 */
[----:B------:R-:W1:Y:S01]  /*8d40*/  LDSM.16.MT88.4 R112, [R194+0x17800] ;  /* 0x01780000c270783b */ /* 0x000e620000004200 */
[----:B------:R-:W-:Y:S02]  /*8d50*/  FADD.FTZ R6, R233, R6 ;  /* 0x00000006e9067221 */ /* 0x000fe40000010000 */
[----:B------:R-:W-:Y:S01]  /*8d60*/  FADD.FTZ R0, R234, R0 ;  /* 0x00000000ea007221 */ /* 0x000fe20000010000 */
[----:B------:R-:W-:Y:S01]  /*8d70*/  STG.E.U16 [R24.64], R214 ;  /* 0x000000d618007986 */ /* 0x000fe2000c101516 */
[----:B------:R-:W-:Y:S02]  /*8d80*/  FADD.FTZ R6, R235, R6 ;  /* 0x00000006eb067221 */ /* 0x000fe40000010000 */
[C---:B-1----:R-:W-:Y:S08]  /*8d90*/  HMMA.16816.F32.BF16 R76, R128.reuse, R80, R100 ;  /* 0x00000050804c723c */ /* 0x042ff00000041864 */
[----:B------:R-:W-:Y:S01]  /*8da0*/  HMMA.16816.F32.BF16 R80, R128, R82, R104 ;  /* 0x000000528050723c */ /* 0x000fe20000041868 */
[----:B------:R-:W1:Y:S01]  /*8db0*/  LDSM.16.MT88.4 R104, [R193+0x17800] ;  /* 0x01780000c168783b */ /* 0x000e620000004200 */
[----:B------:R-:W-:-:S03]  /*8dc0*/  FADD.FTZ R0, R236, R0 ;  /* 0x00000000ec007221 */ /* 0x000fc60000010000 */
[----:B------:R-:W-:Y:S01]  /*8dd0*/  STG.E.U16 [R24.64+0x2], R215 ;  /* 0x000002d718007986 */ /* 0x000fe2000c101516 */
        /* <DEDUP_REMOVED lines=9> */
[----:B------:R-:W-:Y:S01]  /*8e70*/  FADD.FTZ R0, R250, R0 ;  /* 0x00000000fa007221 */ /* 0x000fe20000010000 */
[----:B------:R-:W-:Y:S03]  /*8e80*/  HMMA.16816.F32.BF16 R108, R128, R112, R208 ;  /* 0x00000070806c723c */ /* 0x000fe600000418d0 */
[----:B------:R-:W-:-:S04]  /*8e90*/  FADD.FTZ R0, R244, R0 ;  /* 0x00000000f4007221 */ /* 0x000fc80000010000 */
[----:B------:R-:W-:Y:S01]  /*8ea0*/  FADD.FTZ R0, R246, R0 ;  /* 0x00000000f6007221 */ /* 0x000fe20000010000 */
[----:B------:R-:W-:Y:S01]  /*8eb0*/  HMMA.16816.F32.BF16 R112, R128, R114, R184 ;  /* 0x000000728070723c */ /* 0x000fe200000418b8 */
[----:B------:R-:W-:-:S07]  /*8ec0*/  IADD3 R208, P1, R24, -0x80, RZ ;  /* 0xffffff8018d07810 */ /* 0x000fce0007f3e0ff */
[----:B-1----:R-:W-:Y:S01]  /*8ed0*/  HMMA.16816.F32.BF16 R100, R128, R104, R124 ;  /* 0x000000688064723c */ /* 0x002fe2000004187c */
[----:B------:R-:W-:-:S07]  /*8ee0*/  IADD3.X R209, R25, -0x1, RZ, P1, !PT ;  /* 0xffffffff19d17810 */ /* 0x000fce0000ffe4ff */
[C---:B------:R-:W-:Y:S08]  /*8ef0*/  HMMA.16816.F32.BF16 R104, R128.reuse, R106, R188 ;  /* 0x0000006a8068723c */ /* 0x040ff000000418bc */
[----:B------:R-:W-:Y:S01]  /*8f00*/  HMMA.16816.F32.BF16 R124, R128, R8, R216 ;  /* 0x00000008807c723c */ /* 0x000fe200000418d8 */
[----:B--2---:R-:W-:-:S05]  /*8f10*/  @!P4 HFMA2.BF16_V2 R26, -RZ.H0_H0, RZ.H0_H0, -R29.H0_H0 ;  /* 0x200000ffff1ac231 */ /* 0x004fca000034091d */
[----:B------:R-:W-:Y:S01]  /*8f20*/  PRMT R4, R26, 0x7610, R4 ;  /* 0x000076101a047816 */ /* 0x000fe20000000004 */
[----:B---3--:R-:W-:-:S03]  /*8f30*/  @!P2 HFMA2.BF16_V2 R22, -RZ.H0_H0, RZ.H0_H0, -R2.H0_H0 ;  /* 0x200000ffff16a231 */ /* 0x008fc60000340902 */
[----:B------:R-:W-:Y:S01]  /*8f40*/  @!P4 PRMT R29, R4, 0x5410, RZ ;  /* 0x00005410041dc816 */ /* 0x000fe200000000ff */
[----:B------:R-:W-:Y:S01]  /*8f50*/  IMAD.MOV.U32 R4, RZ, RZ, c[0x0][0x228] ;  /* 0x00008a00ff047624 */ /* 0x000fe200078e00ff */
[----:B------:R-:W-:Y:S01]  /*8f60*/  @!P6 HFMA2.BF16_V2 R120, -RZ.H0_H0, RZ.H0_H0, -R177.H0_H0 ;  /* 0x200000ffff78e231 */ /* 0x000fe200003409b1 */
[----:B------:R-:W-:Y:S02]  /*8f70*/  PRMT R5, R22, 0x7610, R5 ;  /* 0x0000761016057816 */ /* 0x000fe40000000005 */
[----:B------:R-:W-:Y:S02]  /*8f80*/  IMAD.SHL.U32 R4, R4, 0x8, RZ ;  /* 0x0000000804047824 */ /* 0x000fe400078e00ff */
[----:B------:R-:W-:Y:S02]  /*8f90*/  @!P2 PRMT R2, R5, 0x5410, RZ ;  /* 0x000054100502a816 */ /* 0x000fe400000000ff */
[----:B------:R-:W-:Y:S01]  /*8fa0*/  IMAD.WIDE R4, R4, 0x2, R24 ;  /* 0x0000000204047825 */ /* 0x000fe200078e0218 */
[----:B------:R-:W-:Y:S01]  /*8fb0*/  PRMT R21, R120, 0x7610, R21 ;  /* 0x0000761078157816 */ /* 0x000fe20000000015 */
[----:B----4-:R-:W-:-:S02]  /*8fc0*/  @!P5 HFMA2.BF16_V2 R27, -RZ.H0_H0, RZ.H0_H0, -R30.H0_H0 ;  /* 0x200000ffff1bd231 */ /* 0x010fc4000034091e */
[----:B------:R-:W-:Y:S01]  /*8fd0*/  @!P3 HFMA2.BF16_V2 R23, -RZ.H0_H0, RZ.H0_H0, -R28.H0_H0 ;  /* 0x200000ffff17b231 */ /* 0x000fe2000034091c */
[----:B------:R-:W-:Y:S01]  /*8fe0*/  STG.E.U16 [R4.64], R225 ;  /* 0x000000e104007986 */ /* 0x000fe2000c101516 */
[----:B------:R-:W-:-:S03]  /*8ff0*/  @!P6 PRMT R177, R21, 0x5410, RZ ;  /* 0x0000541015b1e816 */ /* 0x000fc600000000ff */
[----:B------:R-:W-:Y:S01]  /*9000*/  STG.E.U16 [R4.64+0x2], R223 ;  /* 0x000002df04007986 */ /* 0x000fe2000c101516 */
[----:B------:R-:W-:-:S03]  /*9010*/  PRMT R20, R27, 0x7610, R20 ;  /* 0x000076101b147816 */ /* 0x000fc60000000014 */
[----:B------:R-:W-:Y:S04]  /*9020*/  STG.E.U16 [R24.64+0x10], R221 ;  /* 0x000010dd18007986 */ /* 0x000fe8000c101516 */
[----:B------:R-:W-:Y:S01]  /*9030*/  STG.E.U16 [R24.64+0x12], R220 ;  /* 0x000012dc18007986 */ /* 0x000fe2000c101516 */
[----:B------:R-:W-:-:S03]  /*9040*/  PRMT R7, R23, 0x7610, R7 ;  /* 0x0000761017077816 */ /* 0x000fc60000000007 */
[----:B------:R-:W-:Y:S04]  /*9050*/  STG.E.U16 [R4.64+0x10], R224 ;  /* 0x000010e004007986 */ /* 0x000fe8000c101516 */
[----:B------:R-:W-:Y:S04]  /*9060*/  STG.E.U16 [R4.64+0x12], R222 ;  /* 0x000012de04007986 */ /* 0x000fe8000c101516 */
[----:B------:R-:W-:Y:S04]  /*9070*/  STG.E.U16 [R24.64+0x20], R213 ;  /* 0x000020d518007986 */ /* 0x000fe8000c101516 */
[----:B------:R-:W-:Y:S04]  /*9080*/  STG.E.U16 [R24.64+0x22], R212 ;  /* 0x000022d418007986 */ /* 0x000fe8000c101516 */
[----:B------:R-:W-:Y:S04]  /*9090*/  STG.E.U16 [R4.64+0x20], R207 ;  /* 0x000020cf04007986 */ /* 0x000fe8000c101516 */
[----:B------:R-:W-:Y:S01]  /*90a0*/  STG.E.U16 [R4.64+0x22], R200 ;  /* 0x000022c804007986 */ /* 0x000fe2000c101516 */
[----:B------:R-:W-:-:S03]  /*90b0*/  @!P5 PRMT R30, R20, 0x5410, RZ ;  /* 0x00005410141ed816 */ /* 0x000fc600000000ff */
[----:B------:R-:W-:Y:S04]  /*90c0*/  STG.E.U16 [R24.64+0x30], R206 ;  /* 0x000030ce18007986 */ /* 0x000fe8000c101516 */
[----:B------:R-:W-:Y:S01]  /*90d0*/  STG.E.U16 [R24.64+0x32], R179 ;  /* 0x000032b318007986 */ /* 0x000fe2000c101516 */
[----:B------:R-:W-:-:S03]  /*90e0*/  @!P3 PRMT R28, R7, 0x5410, RZ ;  /* 0x00005410071cb816 */ /* 0x000fc600000000ff */
[----:B------:R-:W-:Y:S04]  /*90f0*/  STG.E.U16 [R4.64+0x30], R178 ;  /* 0x000030b204007986 */ /* 0x000fe8000c101516 */
        /* <DEDUP_REMOVED lines=16> */
[----:B------:R1:W-:Y:S01]  /*9200*/  STG.E.U16 [R4.64+0x72], R2 ;  /* 0x0000720204007986 */ /* 0x0003e2000c101516 */
[C---:B------:R-:W-:Y:S08]  /*9210*/  HMMA.16816.F32.BF16 R120, R128.reuse, R122, R12 ;  /* 0x0000007a8078723c */ /* 0x040ff0000004180c */
[----:B------:R-:W-:Y:S01]  /*9220*/  HMMA.16816.F32.BF16 R128, R128, R10, R16 ;  /* 0x0000000a8080723c */ /* 0x000fe20000041810 */
[----:B-1----:R-:W-:-:S04]  /*9230*/  FADD.FTZ R2, R251, R6 ;  /* 0x00000006fb027221 */ /* 0x002fc80000010000 */
[----:B------:R-:W-:-:S04]  /*9240*/  FADD.FTZ R2, R245, R2 ;  /* 0x00000002f5027221 */ /* 0x000fc80000010000 */
[----:B------:R-:W-:Y:S02]  /*9250*/  FADD.FTZ R244, R35, R2 ;  /* 0x0000000223f47221 */ /* 0x000fe40000010000 */
[----:B------:R-:W-:Y:S02]  /*9260*/  FADD.FTZ R245, R31, R0 ;  /* 0x000000001ff57221 */ /* 0x000fe40000010000 */
[----:B------:R-:W-:Y:S01]  /*9270*/  FADD.FTZ R244, R34, R244 ;  /* 0x000000f422f47221 */ /* 0x000fe20000010000 */
[----:B------:R-:W-:Y:S05]  /*9280*/  @!P0 BRA `(.L_x_607) ;  /* 0x000083d000008947 */ /* 0x000fea0003800000 */
        /* <DEDUP_REMOVED lines=142> */
[----:B------:R-:W-:Y:S04]  /*9b70*/  LDSM.16.M88.4 R12, [R202] ;  /* 0x00000000ca0c783b */ /* 0x000fe80000000200 */
[----:B--2---:R-:W-:Y:S04]  /*9b80*/  LDSM.16.M88.4 R8, [R192+0x8800] ;  /* 0x00880000c008783b */ /* 0x004fe80000000200 */
[----:B------:R-:W-:Y:S04]  /*9b90*/  LDSM.16.M88.4 R184, [R199] ;  /* 0x00000000c7b8783b */ /* 0x000fe80000000200 */
[----:B---3--:R-:W1:Y:S04]  /*9ba0*/  LDSM.16.M88.4 R4, [R201] ;  /* 0x00000000c904783b */ /* 0x008e680000000200 */
[----:B------:R-:W2:Y:S04]  /*9bb0*/  LDSM.16.M88.4 R188, [R199+0x800] ;  /* 0x00080000c7bc783b */ /* 0x000ea80000000200 */
[----:B------:R-:W3:Y:S04]  /*9bc0*/  LDSM.16.M88.4 R224, [R199+0x1000] ;  /* 0x00100000c7e0783b */ /* 0x000ee80000000200 */
[----:B------:R-:W2:Y:S04]  /*9bd0*/  LDSM.16.M88.4 R228, [R199+0x1800] ;  /* 0x00180000c7e4783b */ /* 0x000ea80000000200 */
[----:B------:R-:W-:Y:S04]  /*9be0*/  LDSM.16.M88.4 R232, [R198+0x8800] ;  /* 0x00880000c6e8783b */ /* 0x000fe80000000200 */
[----:B------:R-:W-:Y:S04]  /*9bf0*/  LDSM.16.M88.4 R216, [R198+0x8000] ;  /* 0x00800000c6d8783b */ /* 0x000fe80000000200 */
[----:B------:R-:W-:Y:S04]  /*9c00*/  LDSM.16.M88.4 R236, [R198+0x9800] ;  /* 0x00980000c6ec783b */ /* 0x000fe80000000200 */
[----:B------:R-:W-:Y:S04]  /*9c10*/  LDSM.16.M88.4 R240, [R197+0x800] ;  /* 0x00080000c5f0783b */ /* 0x000fe80000000200 */
[----:B------:R-:W-:Y:S04]  /*9c20*/  LDSM.16.M88.4 R248, [R198+0xc000] ;  /* 0x00c00000c6f8783b */ /* 0x000fe80000000200 */
[----:B------:R-:W2:Y:S01]  /*9c30*/  S2R R246, SR_TID.X ;  /* 0x0000000000f67919 */ /* 0x000ea20000002100 */
[C---:B-1----:R-:W-:Y:S03]  /*9c40*/  HMMA.16816.F32.BF16 R176, R4.reuse, R18, RZ ;  /* 0x0000001204b0723c */ /* 0x042fe600000418ff */
[----:B------:R-:W0:Y:S05]  /*9c50*/  LDGDEPBAR ;  /* 0x00000000000079af */ /* 0x000e2a0000000000 */
[C---:B------:R-:W-:Y:S08]  /*9c60*/  HMMA.16816.F32.BF16 R168, R4.reuse, R16, RZ ;  /* 0x0000001004a8723c */ /* 0x040ff000000418ff */
[C---:B----4-:R-:W-:Y:S08]  /*9c70*/  HMMA.16816.F32.BF16 R28, R4.reuse, R8, RZ ;  /* 0x00000008041c723c */ /* 0x050ff000000418ff */
[C---:B------:R-:W-:Y:S01]  /*9c80*/  HMMA.16816.F32.BF16 R20, R4.reuse, R10, RZ ;  /* 0x0000000a0414723c */ /* 0x040fe200000418ff */
[----:B------:R-:W1:Y:S07]  /*9c90*/  LDSM.16.M88.4 R8, [R204] ;  /* 0x00000000cc08783b */ /* 0x000e6e0000000200 */
[C---:B------:R-:W-:Y:S08]  /*9ca0*/  HMMA.16816.F32.BF16 R16, R4.reuse, R172, RZ ;  /* 0x000000ac0410723c */ /* 0x040ff000000418ff */
[C---:B------:R-:W-:Y:S08]  /*9cb0*/  HMMA.16816.F32.BF16 R172, R4.reuse, R174, RZ ;  /* 0x000000ae04ac723c */ /* 0x040ff000000418ff */
[C---:B------:R-:W-:Y:S08]  /*9cc0*/  HMMA.16816.F32.BF16 R212, R4.reuse, R180, RZ ;  /* 0x000000b404d4723c */ /* 0x040ff000000418ff */
[----:B------:R-:W-:Y:S01]  /*9cd0*/  HMMA.16816.F32.BF16 R220, R4, R182, RZ ;  /* 0x000000b604dc723c */ /* 0x000fe200000418ff */
[----:B------:R-:W-:Y:S07]  /*9ce0*/  LDSM.16.M88.4 R4, [R203] ;  /* 0x00000000cb04783b */ /* 0x000fee0000000200 */
[C---:B------:R-:W-:Y:S08]  /*9cf0*/  HMMA.16816.F32.BF16 R180, R12.reuse, R186, R176 ;  /* 0x000000ba0cb4723c */ /* 0x040ff000000418b0 */
[C---:B------:R-:W-:Y:S01]  /*9d00*/  HMMA.16816.F32.BF16 R208, R12.reuse, R184, R168 ;  /* 0x000000b80cd0723c */ /* 0x040fe200000418a8 */
[----:B------:R-:W4:Y:S07]  /*9d10*/  LDSM.16.M88.4 R184, [R198+0x9000] ;  /* 0x00900000c6b8783b */ /* 0x000f2e0000000200 */
[C---:B--2---:R-:W-:Y:S08]  /*9d20*/  HMMA.16816.F32.BF16 R176, R12.reuse, R188, R28 ;  /* 0x000000bc0cb0723c */ /* 0x044ff0000004181c */
[C---:B------:R-:W-:Y:S08]  /*9d30*/  HMMA.16816.F32.BF16 R168, R12.reuse, R190, R20 ;  /* 0x000000be0ca8723c */ /* 0x040ff00000041814 */
[C---:B---3--:R-:W-:Y:S08]  /*9d40*/  HMMA.16816.F32.BF16 R28, R12.reuse, R224, R16 ;  /* 0x000000e00c1c723c */ /* 0x048ff00000041810 */
[C---:B------:R-:W-:Y:S01]  /*9d50*/  HMMA.16816.F32.BF16 R20, R12.reuse, R226, R172 ;  /* 0x000000e20c14723c */ /* 0x040fe200000418ac */
[----:B------:R-:W2:Y:S07]  /*9d60*/  LDSM.16.M88.4 R224, [R197] ;  /* 0x00000000c5e0783b */ /* 0x000eae0000000200 */
[C---:B------:R-:W-:Y:S08]  /*9d70*/  HMMA.16816.F32.BF16 R16, R12.reuse, R228, R212 ;  /* 0x000000e40c10723c */ /* 0x040ff000000418d4 */
[----:B------:R-:W-:Y:S01]  /*9d80*/  HMMA.16816.F32.BF16 R12, R12, R230, R220 ;  /* 0x000000e60c0c723c */ /* 0x000fe200000418dc */
[----:B------:R-:W-:Y:S04]  /*9d90*/  LDSM.16.M88.4 R220, [R197+0x1800] ;  /* 0x00180000c5dc783b */ /* 0x000fe80000000200 */
[----:B------:R-:W-:Y:S03]  /*9da0*/  LDSM.16.M88.4 R228, [R192+0xb000] ;  /* 0x00b00000c0e4783b */ /* 0x000fe60000000200 */
[C---:B-1----:R-:W-:Y:S08]  /*9db0*/  HMMA.16816.F32.BF16 R176, R8.reuse, R232, R176 ;  /* 0x000000e808b0723c */ /* 0x042ff000000418b0 */
[C---:B------:R-:W-:Y:S08]  /*9dc0*/  HMMA.16816.F32.BF16 R172, R8.reuse, R216, R208 ;  /* 0x000000d808ac723c */ /* 0x040ff000000418d0 */
[C---:B------:R-:W-:Y:S01]  /*9dd0*/  HMMA.16816.F32.BF16 R180, R8.reuse, R218, R180 ;  /* 0x000000da08b4723c */ /* 0x040fe200000418b4 */
[----:B------:R-:W1:Y:S07]  /*9de0*/  LDSM.16.M88.4 R216, [R197+0x1000] ;  /* 0x00100000c5d8783b */ /* 0x000e6e0000000200 */
[C---:B----4-:R-:W-:Y:S08]  /*9df0*/  HMMA.16816.F32.BF16 R208, R8.reuse, R184, R28 ;  /* 0x000000b808d0723c */ /* 0x050ff0000004181c */
[C---:B------:R-:W-:Y:S01]  /*9e00*/  HMMA.16816.F32.BF16 R212, R8.reuse, R234, R168 ;  /* 0x000000ea08d4723c */ /* 0x040fe200000418a8 */
[----:B------:R-:W-:Y:S07]  /*9e10*/  LDSM.16.M88.4 R232, [R192+0xa000] ;  /* 0x00a00000c0e8783b */ /* 0x000fee0000000200 */
[C---:B------:R-:W-:Y:S08]  /*9e20*/  HMMA.16816.F32.BF16 R184, R8.reuse, R186, R20 ;  /* 0x000000ba08b8723c */ /* 0x040ff00000041814 */
[C---:B------:R-:W-:Y:S01]  /*9e30*/  HMMA.16816.F32.BF16 R188, R8.reuse, R236, R16 ;  /* 0x000000ec08bc723c */ /* 0x040fe20000041810 */
[----:B------:R-:W3:Y:S07]  /*9e40*/  LDSM.16.M88.4 R16, [R201+0x2000] ;  /* 0x00200000c910783b */ /* 0x000eee0000000200 */
[----:B------:R-:W-:Y:S01]  /*9e50*/  HMMA.16816.F32.BF16 R8, R8, R238, R12 ;  /* 0x000000ee0808723c */ /* 0x000fe2000004180c */
[----:B------:R-:W-:Y:S04]  /*9e60*/  LDSM.16.M88.4 R236, [R192+0xb800] ;  /* 0x00b80000c0ec783b */ /* 0x000fe80000000200 */
[----:B------:R-:W-:Y:S03]  /*9e70*/  LDSM.16.M88.4 R12, [R202+0x2000] ;  /* 0x00200000ca0c783b */ /* 0x000fe60000000200 */
[C---:B------:R-:W-:Y:S01]  /*9e80*/  HMMA.16816.F32.BF16 R28, R4.reuse, R240, R176 ;  /* 0x000000f0041c723c */ /* 0x040fe200000418b0 */
[----:B------:R-:W4:Y:S07]  /*9e90*/  LDSM.16.M88.4 R176, [R192+0xa800] ;  /* 0x00a80000c0b0783b */ /* 0x000f2e0000000200 */
[C---:B--2---:R-:W-:Y:S08]  /*9ea0*/  HMMA.16816.F32.BF16 R172, R4.reuse, R224, R172 ;  /* 0x000000e004ac723c */ /* 0x044ff000000418ac */
[C---:B------:R-:W-:Y:S01]  /*9eb0*/  HMMA.16816.F32.BF16 R168, R4.reuse, R226, R180 ;  /* 0x000000e204a8723c */ /* 0x040fe200000418b4 */
[----:B------:R-:W-:Y:S07]  /*9ec0*/  LDSM.16.M88.4 R224, [R199+0x2800] ;  /* 0x00280000c7e0783b */ /* 0x000fee0000000200 */
[C---:B------:R-:W-:Y:S01]  /*9ed0*/  HMMA.16816.F32.BF16 R20, R4.reuse, R242, R212 ;  /* 0x000000f20414723c */ /* 0x040fe200000418d4 */
[----:B------:R-:W-:Y:S07]  /*9ee0*/  LDSM.16.M88.4 R240, [R199+0x3000] ;  /* 0x00300000c7f0783b */ /* 0x000fee0000000200 */
[C---:B-1----:R-:W-:Y:S01]  /*9ef0*/  HMMA.16816.F32.BF16 R180, R4.reuse, R216, R208 ;  /* 0x000000d804b4723c */ /* 0x042fe200000418d0 */
[----:B------:R-:W-:Y:S07]  /*9f00*/  LDSM.16.M88.4 R208, [R199+0x3800] ;  /* 0x00380000c7d0783b */ /* 0x000fee0000000200 */
[C---:B------:R-:W-:Y:S08]  /*9f10*/  HMMA.16816.F32.BF16 R184, R4.reuse, R218, R184 ;  /* 0x000000da04b8723c */ /* 0x040ff000000418b8 */
        /* <DEDUP_REMOVED lines=8> */
[C---:B------:R-:W-:Y:S08]  /*9fa0*/  HMMA.16816.F32.BF16 R4, R16.reuse, R178, R20 ;  /* 0x000000b21004723c */ /* 0x040ff00000041814 */
[C---:B------:R-:W-:Y:S08]  /*9fb0*/  HMMA.16816.F32.BF16 R28, R16.reuse, R228, R180 ;  /* 0x000000e4101c723c */ /* 0x040ff000000418b4 */
[C---:B------:R-:W-:Y:S01]  /*9fc0*/  HMMA.16816.F32.BF16 R184, R16.reuse, R230, R184 ;  /* 0x000000e610b8723c */ /* 0x040fe200000418b8 */
[----:B------:R-:W2:Y:S07]  /*9fd0*/  LDSM.16.M88.4 R228, [R198+0xa000] ;  /* 0x00a00000c6e4783b */ /* 0x000eae0000000200 */
[C---:B------:R-:W-:Y:S08]  /*9fe0*/  HMMA.16816.F32.BF16 R188, R16.reuse, R236, R188 ;  /* 0x000000ec10bc723c */ /* 0x040ff000000418bc */
[----:B------:R-:W-:Y:S01]  /*9ff0*/  HMMA.16816.F32.BF16 R180, R16, R238, R216 ;  /* 0x000000ee10b4723c */ /* 0x000fe200000418d8 */
[----:B------:R-:W3:Y:S07]  /*a000*/  LDSM.16.M88.4 R236, [R198+0xa800] ;  /* 0x00a80000c6ec783b */ /* 0x000eee0000000200 */
[C---:B-1----:R-:W-:Y:S08]  /*a010*/  HMMA.16816.F32.BF16 R176, R12.reuse, R220, R212 ;  /* 0x000000dc0cb0723c */ /* 0x042ff000000418d4 */
[C---:B------:R-:W-:Y:S08]  /*a020*/  HMMA.16816.F32.BF16 R168, R12.reuse, R224, R168 ;  /* 0x000000e00ca8723c */ /* 0x040ff000000418a8 */
[C---:B------:R-:W-:Y:S01]  /*a030*/  HMMA.16816.F32.BF16 R20, R12.reuse, R226, R4 ;  /* 0x000000e20c14723c */ /* 0x040fe20000041804 */
[----:B------:R-:W1:Y:S04]  /*a040*/  LDSM.16.M88.4 R224, [R198+0xb800] ;  /* 0x00b80000c6e0783b */ /* 0x000e680000000200 */
[----:B------:R-:W-:Y:S03]  /*a050*/  LDSM.16.M88.4 R4, [R203+0x2000] ;  /* 0x00200000cb04783b */ /* 0x000fe60000000200 */
[C---:B------:R-:W-:Y:S08]  /*a060*/  HMMA.16816.F32.BF16 R16, R12.reuse, R240, R28 ;  /* 0x000000f00c10723c */ /* 0x040ff0000004181c */
[C---:B------:R-:W-:Y:S01]  /*a070*/  HMMA.16816.F32.BF16 R28, R12.reuse, R242, R184 ;  /* 0x000000f20c1c723c */ /* 0x040fe200000418b8 */
[----:B------:R-:W4:Y:S07]  /*a080*/  LDSM.16.M88.4 R240, [R197+0x2000] ;  /* 0x00200000c5f0783b */ /* 0x000f2e0000000200 */
[C---:B------:R-:W-:Y:S08]  /*a090*/  HMMA.16816.F32.BF16 R172, R12.reuse, R222, R172 ;  /* 0x000000de0cac723c */ /* 0x040ff000000418ac */
[C---:B------:R-:W-:Y:S01]  /*a0a0*/  HMMA.16816.F32.BF16 R220, R12.reuse, R208, R188 ;  /* 0x000000d00cdc723c */ /* 0x040fe200000418bc */
[----:B------:R-:W1:Y:S07]  /*a0b0*/  LDSM.16.M88.4 R188, [R197+0x2800] ;  /* 0x00280000c5bc783b */ /* 0x000e6e0000000200 */
[----:B------:R-:W-:Y:S01]  /*a0c0*/  HMMA.16816.F32.BF16 R216, R12, R210, R180 ;  /* 0x000000d20cd8723c */ /* 0x000fe200000418b4 */
[----:B------:R-:W-:Y:S07]  /*a0d0*/  LDSM.16.M88.4 R12, [R201+0x4000] ;  /* 0x00400000c90c783b */ /* 0x000fee0000000200 */
[C---:B--2---:R-:W-:Y:S01]  /*a0e0*/  HMMA.16816.F32.BF16 R212, R8.reuse, R228, R176 ;  /* 0x000000e408d4723c */ /* 0x044fe200000418b0 */
[----:B------:R-:W2:Y:S07]  /*a0f0*/  LDSM.16.M88.4 R176, [R197+0x3000] ;  /* 0x00300000c5b0783b */ /* 0x000eae0000000200 */
[C---:B---3--:R-:W-:Y:S08]  /*a100*/  HMMA.16816.F32.BF16 R184, R8.reuse, R236, R168 ;  /* 0x000000ec08b8723c */ /* 0x048ff000000418a8 */
[C---:B------:R-:W-:Y:S01]  /*a110*/  HMMA.16816.F32.BF16 R180, R8.reuse, R238, R20 ;  /* 0x000000ee08b4723c */ /* 0x040fe20000041814 */
[----:B------:R-:W3:Y:S07]  /*a120*/  LDSM.16.M88.4 R236, [R192+0xc000] ;  /* 0x00c00000c0ec783b */ /* 0x000eee0000000200 */
[C---:B------:R-:W-:Y:S01]  /*a130*/  HMMA.16816.F32.BF16 R208, R8.reuse, R230, R172 ;  /* 0x000000e608d0723c */ /* 0x040fe200000418ac */
[----:B------:R-:W2:Y:S04]  /*a140*/  LDSM.16.M88.4 R172, [R197+0x3800] ;  /* 0x00380000c5ac783b */ /* 0x000ea80000000200 */
[----:B------:R-:W-:Y:S03]  /*a150*/  LDSM.16.M88.4 R228, [R192+0xd000] ;  /* 0x00d00000c0e4783b */ /* 0x000fe60000000200 */
[C---:B------:R-:W-:Y:S08]  /*a160*/  HMMA.16816.F32.BF16 R168, R8.reuse, R232, R16 ;  /* 0x000000e808a8723c */ /* 0x040ff00000041810 */
[C---:B------:R-:W-:Y:S01]  /*a170*/  HMMA.16816.F32.BF16 R28, R8.reuse, R234, R28 ;  /* 0x000000ea081c723c */ /* 0x040fe2000004181c */
[----:B------:R-:W2:Y:S07]  /*a180*/  LDSM.16.M88.4 R232, [R192+0xc800] ;  /* 0x00c80000c0e8783b */ /* 0x000eae0000000200 */
[C---:B-1----:R-:W-:Y:S08]  /*a190*/  HMMA.16816.F32.BF16 R20, R8.reuse, R224, R220 ;  /* 0x000000e00814723c */ /* 0x042ff000000418dc */
[----:B------:R-:W-:Y:S08]  /*a1a0*/  HMMA.16816.F32.BF16 R16, R8, R226, R216 ;  /* 0x000000e20810723c */ /* 0x000ff000000418d8 */
[C---:B----4-:R-:W-:Y:S08]  /*a1b0*/  HMMA.16816.F32.BF16 R8, R4.reuse, R240, R212 ;  /* 0x000000f00408723c */ /* 0x050ff000000418d4 */
[C---:B------:R-:W-:Y:S01]  /*a1c0*/  HMMA.16816.F32.BF16 R220, R4.reuse, R242, R208 ;  /* 0x000000f204dc723c */ /* 0x040fe200000418d0 */
[----:B------:R-:W-:Y:S01]  /*a1d0*/  IMAD.MOV.U32 R27, RZ, RZ, R248 ;  /* 0x000000ffff1b7224 */ /* 0x000fe200078e00f8 */
[----:B------:R-:W-:Y:S06]  /*a1e0*/  LDSM.16.M88.4 R240, [R197+0x4000] ;  /* 0x00400000c5f0783b */ /* 0x000fec0000000200 */
[C---:B------:R-:W-:Y:S08]  /*a1f0*/  HMMA.16816.F32.BF16 R224, R4.reuse, R188, R184 ;  /* 0x000000bc04e0723c */ /* 0x040ff000000418b8 */
[C---:B------:R-:W-:Y:S01]  /*a200*/  HMMA.16816.F32.BF16 R216, R4.reuse, R190, R180 ;  /* 0x000000be04d8723c */ /* 0x040fe200000418b4 */
[----:B------:R-:W1:Y:S07]  /*a210*/  LDSM.16.M88.4 R180, [R192+0xd800] ;  /* 0x00d80000c0b4783b */ /* 0x000e6e0000000200 */
[C---:B--2---:R-:W-:Y:S08]  /*a220*/  HMMA.16816.F32.BF16 R212, R4.reuse, R176, R168 ;  /* 0x000000b004d4723c */ /* 0x044ff000000418a8 */
[----:B------:R-:W-:Y:S01]  /*a230*/  HMMA.16816.F32.BF16 R208, R4, R178, R28 ;  /* 0x000000b204d0723c */ /* 0x000fe2000004181c */
[----:B------:R-:W-:Y:S07]  /*a240*/  LDSM.16.M88.4 R176, [R199+0x4000] ;  /* 0x00400000c7b0783b */ /* 0x000fee0000000200 */
[----:B---3--:R-:W-:Y:S01]  /*a250*/  HMMA.16816.F32.BF16 R168, R12, R236, R8 ;  /* 0x000000ec0ca8723c */ /* 0x008fe20000041808 */
[----:B------:R-:W2:Y:S07]  /*a260*/  LDSM.16.M88.4 R8, [R202+0x4000] ;  /* 0x00400000ca08783b */ /* 0x000eae0000000200 */
[C---:B------:R-:W-:Y:S08]  /*a270*/  HMMA.16816.F32.BF16 R188, R4.reuse, R172, R20 ;  /* 0x000000ac04bc723c */ /* 0x040ff00000041814 */
[----:B------:R-:W-:Y:S01]  /*a280*/  HMMA.16816.F32.BF16 R184, R4, R174, R16 ;  /* 0x000000ae04b8723c */ /* 0x000fe20000041810 */
[----:B------:R-:W-:Y:S04]  /*a290*/  LDSM.16.M88.4 R172, [R199+0x4800] ;  /* 0x00480000c7ac783b */ /* 0x000fe80000000200 */
[----:B------:R-:W-:Y:S03]  /*a2a0*/  LDSM.16.M88.4 R4, [R204+0x4000] ;  /* 0x00400000cc04783b */ /* 0x000fe60000000200 */
[C---:B------:R-:W-:Y:S01]  /*a2b0*/  HMMA.16816.F32.BF16 R28, R12.reuse, R238, R220 ;  /* 0x000000ee0c1c723c */ /* 0x040fe200000418dc */
[----:B------:R-:W3:Y:S07]  /*a2c0*/  LDSM.16.M88.4 R236, [R199+0x5000] ;  /* 0x00500000c7ec783b */ /* 0x000eee0000000200 */
[C---:B------:R-:W-:Y:S08]  /*a2d0*/  HMMA.16816.F32.BF16 R20, R12.reuse, R232, R224 ;  /* 0x000000e80c14723c */ /* 0x040ff000000418e0 */
[C---:B------:R-:W-:Y:S01]  /*a2e0*/  HMMA.16816.F32.BF16 R16, R12.reuse, R234, R216 ;  /* 0x000000ea0c10723c */ /* 0x040fe200000418d8 */
[----:B------:R-:W4:Y:S07]  /*a2f0*/  LDSM.16.M88.4 R232, [R199+0x5800] ;  /* 0x00580000c7e8783b */ /* 0x000f2e0000000200 */
[C---:B------:R-:W-:Y:S08]  /*a300*/  HMMA.16816.F32.BF16 R220, R12.reuse, R228, R212 ;  /* 0x000000e40cdc723c */ /* 0x040ff000000418d4 */
[C---:B------:R-:W-:Y:S08]  /*a310*/  HMMA.16816.F32.BF16 R228, R12.reuse, R230, R208 ;  /* 0x000000e60ce4723c */ /* 0x040ff000000418d0 */
[C---:B-1----:R-:W-:Y:S08]  /*a320*/  HMMA.16816.F32.BF16 R224, R12.reuse, R180, R188 ;  /* 0x000000b40ce0723c */ /* 0x042ff000000418bc */
[----:B------:R-:W-:Y:S01]  /*a330*/  HMMA.16816.F32.BF16 R212, R12, R182, R184 ;  /* 0x000000b60cd4723c */ /* 0x000fe200000418b8 */
[----:B------:R-:W-:Y:S01]  /*a340*/  IMAD.MOV.U32 R26, RZ, RZ, R249 ;  /* 0x000000ffff1a7224 */ /* 0x000fe200078e00f9 */
[----:B------:R-:W1:Y:S04]  /*a350*/  LDSM.16.M88.4 R184, [R198+0xc800] ;  /* 0x00c80000c6b8783b */ /* 0x000e680000000200 */
[----:B------:R-:W1:Y:S02]  /*a360*/  LDSM.16.M88.4 R180, [R198+0xd000] ;  /* 0x00d00000c6b4783b */ /* 0x000e640000000200 */
[C---:B--2---:R-:W-:Y:S02]  /*a370*/  HMMA.16816.F32.BF16 R208, R8.reuse, R176, R168 ;  /* 0x000000b008d0723c */ /* 0x044fe400000418a8 */
[----:B------:R-:W-:Y:S06]  /*a380*/  LDSM.16.M88.4 R12, [R203+0x4000] ;  /* 0x00400000cb0c783b */ /* 0x000fec0000000200 */
[----:B---3--:R-:W-:Y:S07]  /*a390*/  HMMA.16816.F32.BF16 R168, R8, R236, R220 ;  /* 0x000000ec08a8723c */ /* 0x008fee00000418dc */
[----:B------:R-:W-:-:S02]  /*a3a0*/  IMAD.MOV.U32 R220, RZ, RZ, R27 ;  /* 0x000000ffffdc7224 */ /* 0x000fc400078e001b */
[----:B------:R-:W-:Y:S01]  /*a3b0*/  IMAD.MOV.U32 R221, RZ, RZ, R26 ;  /* 0x000000ffffdd7224 */ /* 0x000fe200078e001a */
[C---:B------:R-:W-:Y:S08]  /*a3c0*/  HMMA.16816.F32.BF16 R188, R8.reuse, R172, R20 ;  /* 0x000000ac08bc723c */ /* 0x040ff00000041814 */
[C---:B------:R-:W-:Y:S01]  /*a3d0*/  HMMA.16816.F32.BF16 R216, R8.reuse, R178, R28 ;  /* 0x000000b208d8723c */ /* 0x040fe2000004181c */
[----:B------:R-:W-:Y:S07]  /*a3e0*/  LDSM.16.M88.4 R176, [R198+0xd800] ;  /* 0x00d80000c6b0783b */ /* 0x000fee0000000200 */
[C---:B------:R-:W-:Y:S08]  /*a3f0*/  HMMA.16816.F32.BF16 R172, R8.reuse, R174, R16 ;  /* 0x000000ae08ac723c */ /* 0x040ff00000041810 */
[C---:B------:R-:W-:Y:S08]  /*a400*/  HMMA.16816.F32.BF16 R28, R8.reuse, R238, R228 ;  /* 0x000000ee081c723c */ /* 0x040ff000000418e4 */
[C---:B----4-:R-:W-:Y:S08]  /*a410*/  HMMA.16816.F32.BF16 R20, R8.reuse, R232, R224 ;  /* 0x000000e80814723c */ /* 0x050ff000000418e0 */
[----:B------:R-:W-:Y:S08]  /*a420*/  HMMA.16816.F32.BF16 R16, R8, R234, R212 ;  /* 0x000000ea0810723c */ /* 0x000ff000000418d4 */
[----:B------:R-:W-:Y:S01]  /*a430*/  HMMA.16816.F32.BF16 R8, R4, R220, R208 ;  /* 0x000000dc0408723c */ /* 0x000fe200000418d0 */
[----:B------:R-:W2:Y:S01]  /*a440*/  LDSM.16.M88.4 R208, [R197+0x5000] ;  /* 0x00500000c5d0783b */ /* 0x000ea20000000200 */
[----:B------:R-:W-:-:S02]  /*a450*/  IMAD.MOV.U32 R2, RZ, RZ, R250 ;  /* 0x000000ffff027224 */ /* 0x000fc400078e00fa */
[----:B------:R-:W-:Y:S02]  /*a460*/  IMAD.MOV.U32 R0, RZ, RZ, R251 ;  /* 0x000000ffff007224 */ /* 0x000fe400078e00fb */
[----:B------:R-:W3:Y:S01]  /*a470*/  LDSM.16.M88.4 R248, [R197+0x4800] ;  /* 0x00480000c5f8783b */ /* 0x000ee20000000200 */
[----:B------:R-:W-:Y:S02]  /*a480*/  IMAD.MOV.U32 R222, RZ, RZ, R2 ;  /* 0x000000ffffde7224 */ /* 0x000fe400078e0002 */
[----:B------:R-:W-:Y:S01]  /*a490*/  IMAD.MOV.U32 R223, RZ, RZ, R0 ;  /* 0x000000ffffdf7224 */ /* 0x000fe200078e0000 */
[C---:B-1----:R-:W-:Y:S01]  /*a4a0*/  HMMA.16816.F32.BF16 R232, R4.reuse, R184, R188 ;  /* 0x000000b804e8723c */ /* 0x042fe200000418bc */
[----:B------:R-:W-:Y:S07]  /*a4b0*/  LDSM.16.M88.4 R188, [R192+0xe000] ;  /* 0x00e00000c0bc783b */ /* 0x000fee0000000200 */
[C---:B------:R-:W-:Y:S08]  /*a4c0*/  HMMA.16816.F32.BF16 R216, R4.reuse, R222, R216 ;  /* 0x000000de04d8723c */ /* 0x040ff000000418d8 */
[C---:B------:R-:W-:Y:S01]  /*a4d0*/  HMMA.16816.F32.BF16 R236, R4.reuse, R186, R172 ;  /* 0x000000ba04ec723c */ /* 0x040fe200000418ac */
[----:B------:R-:W-:Y:S07]  /*a4e0*/  LDSM.16.M88.4 R184, [R192+0xe800] ;  /* 0x00e80000c0b8783b */ /* 0x000fee0000000200 */
[----:B------:R-:W-:Y:S01]  /*a4f0*/  HMMA.16816.F32.BF16 R228, R4, R180, R168 ;  /* 0x000000b404e4723c */ /* 0x000fe200000418a8 */
[----:B--2---:R-:W-:-:S07]  /*a500*/  IMAD.MOV.U32 R27, RZ, RZ, R208 ;  /* 0x000000ffff1b7224 */ /* 0x004fce00078e00d0 */
[C---:B------:R-:W-:Y:S01]  /*a510*/  HMMA.16816.F32.BF16 R220, R4.reuse, R182, R28 ;  /* 0x000000b604dc723c */ /* 0x040fe2000004181c */
[----:B------:R-:W-:Y:S01]  /*a520*/  IMAD.MOV.U32 R26, RZ, RZ, R209 ;  /* 0x000000ffff1a7224 */ /* 0x000fe200078e00d1 */
[----:B------:R-:W-:Y:S01]  /*a530*/  LDSM.16.M88.4 R180, [R192+0xf000] ;  /* 0x00f00000c0b4783b */ /* 0x000fe20000000200 */
[----:B------:R-:W-:Y:S02]  /*a540*/  IMAD.MOV.U32 R2, RZ, RZ, R210 ;  /* 0x000000ffff027224 */ /* 0x000fe400078e00d2 */
[----:B------:R-:W-:Y:S02]  /*a550*/  IMAD.MOV.U32 R0, RZ, RZ, R211 ;  /* 0x000000ffff007224 */ /* 0x000fe400078e00d3 */
[----:B------:R-:W1:Y:S01]  /*a560*/  LDSM.16.M88.4 R208, [R197+0x5800] ;  /* 0x00580000c5d0783b */ /* 0x000e620000000200 */
[C---:B------:R-:W-:Y:S08]  /*a570*/  HMMA.16816.F32.BF16 R224, R4.reuse, R176, R20 ;  /* 0x000000b004e0723c */ /* 0x040ff00000041814 */
[----:B------:R-:W-:Y:S01]  /*a580*/  HMMA.16816.F32.BF16 R212, R4, R178, R16 ;  /* 0x000000b204d4723c */ /* 0x000fe20000041810 */
[----:B------:R-:W2:Y:S07]  /*a590*/  LDSM.16.M88.4 R4, [R201+0x6000] ;  /* 0x00600000c904783b */ /* 0x000eae0000000200 */
[C---:B------:R-:W-:Y:S01]  /*a5a0*/  HMMA.16816.F32.BF16 R176, R12.reuse, R240, R8 ;  /* 0x000000f00cb0723c */ /* 0x040fe20000041808 */
[----:B------:R-:W-:Y:S07]  /*a5b0*/  LDSM.16.M88.4 R8, [R202+0x6000] ;  /* 0x00600000ca08783b */ /* 0x000fee0000000200 */
[C---:B------:R-:W-:Y:S01]  /*a5c0*/  HMMA.16816.F32.BF16 R172, R12.reuse, R242, R216 ;  /* 0x000000f20cac723c */ /* 0x040fe200000418d8 */
[----:B------:R-:W4:Y:S07]  /*a5d0*/  LDSM.16.M88.4 R240, [R199+0x6000] ;  /* 0x00600000c7f0783b */ /* 0x000f2e0000000200 */
[----:B---3--:R-:W-:Y:S01]  /*a5e0*/  HMMA.16816.F32.BF16 R168, R12, R248, R232 ;  /* 0x000000f80ca8723c */ /* 0x008fe200000418e8 */
[----:B------:R-:W-:-:S02]  /*a5f0*/  IMAD.MOV.U32 R16, RZ, RZ, R27 ;  /* 0x000000ffff107224 */ /* 0x000fc400078e001b */
[----:B------:R-:W-:-:S05]  /*a600*/  IMAD.MOV.U32 R17, RZ, RZ, R26 ;  /* 0x000000ffff117224 */ /* 0x000fca00078e001a */
[----:B------:R-:W-:Y:S01]  /*a610*/  HMMA.16816.F32.BF16 R28, R12, R250, R236 ;  /* 0x000000fa0c1c723c */ /* 0x000fe200000418ec */
[----:B------:R-:W3:Y:S01]  /*a620*/  LDSM.16.M88.4 R236, [R192+0xf800] ;  /* 0x00f80000c0ec783b */ /* 0x000ee20000000200 */
[----:B------:R-:W-:Y:S02]  /*a630*/  IMAD.MOV.U32 R18, RZ, RZ, R2 ;  /* 0x000000ffff127224 */ /* 0x000fe400078e0002 */
[----:B------:R-:W-:-:S04]  /*a640*/  IMAD.MOV.U32 R19, RZ, RZ, R0 ;  /* 0x000000ffff137224 */ /* 0x000fc800078e0000 */
[C---:B------:R-:W-:Y:S08]  /*a650*/  HMMA.16816.F32.BF16 R20, R12.reuse, R16, R228 ;  /* 0x000000100c14723c */ /* 0x040ff000000418e4 */
[C---:B-1----:R-:W-:Y:S08]  /*a660*/  HMMA.16816.F32.BF16 R216, R12.reuse, R208, R224 ;  /* 0x000000d00cd8723c */ /* 0x042ff000000418e0 */
[----:B------:R-:W-:Y:S08]  /*a670*/  HMMA.16816.F32.BF16 R212, R12, R210, R212 ;  /* 0x000000d20cd4723c */ /* 0x000ff000000418d4 */
[----:B--2---:R-:W-:Y:S01]  /*a680*/  HMMA.16816.F32.BF16 R208, R4, R188, R176 ;  /* 0x000000bc04d0723c */ /* 0x004fe200000418b0 */
[----:B------:R-:W-:Y:S07]  /*a690*/  LDSM.16.M88.4 R176, [R199+0x7800] ;  /* 0x00780000c7b0783b */ /* 0x000fee0000000200 */
[----:B------:R-:W-:Y:S01]  /*a6a0*/  HMMA.16816.F32.BF16 R16, R12, R18, R220 ;  /* 0x000000120c10723c */ /* 0x000fe200000418dc */
[----:B------:R-:W-:Y:S07]  /*a6b0*/  LDSM.16.M88.4 R12, [R204+0x6000] ;  /* 0x00600000cc0c783b */ /* 0x000fee0000000200 */
[C---:B------:R-:W-:Y:S01]  /*a6c0*/  HMMA.16816.F32.BF16 R232, R4.reuse, R184, R168 ;  /* 0x000000b804e8723c */ /* 0x040fe200000418a8 */
[----:B------:R-:W1:Y:S07]  /*a6d0*/  LDSM.16.M88.4 R168, [R198+0xe000] ;  /* 0x00e00000c6a8783b */ /* 0x000e6e0000000200 */
[C---:B------:R-:W-:Y:S01]  /*a6e0*/  HMMA.16816.F32.BF16 R220, R4.reuse, R190, R172 ;  /* 0x000000be04dc723c */ /* 0x040fe200000418ac */
[----:B------:R-:W2:Y:S07]  /*a6f0*/  LDSM.16.M88.4 R188, [R199+0x6800] ;  /* 0x00680000c7bc783b */ /* 0x000eae0000000200 */
[----:B------:R-:W-:Y:S08]  /*a700*/  HMMA.16816.F32.BF16 R224, R4, R180, R20 ;  /* 0x000000b404e0723c */ /* 0x000ff00000041814 */
[----:B----4-:R-:W-:Y:S08]  /*a710*/  HMMA.16816.F32.BF16 R20, R8, R240, R208 ;  /* 0x000000f00814723c */ /* 0x010ff000000418d0 */
[C---:B------:R-:W-:Y:S01]  /*a720*/  HMMA.16816.F32.BF16 R228, R4.reuse, R186, R28 ;  /* 0x000000ba04e4723c */ /* 0x040fe2000004181c */
[----:B------:R-:W4:Y:S07]  /*a730*/  LDSM.16.M88.4 R184, [R199+0x7000] ;  /* 0x00700000c7b8783b */ /* 0x000f2e0000000200 */
[C---:B------:R-:W-:Y:S08]  /*a740*/  HMMA.16816.F32.BF16 R180, R4.reuse, R182, R16 ;  /* 0x000000b604b4723c */ /* 0x040ff00000041810 */
[C---:B---3--:R-:W-:Y:S01]  /*a750*/  HMMA.16816.F32.BF16 R172, R4.reuse, R236, R216 ;  /* 0x000000ec04ac723c */ /* 0x048fe200000418d8 */
[----:B------:R-:W-:Y:S07]  /*a760*/  LDSM.16.M88.4 R216, [R198+0xe800] ;  /* 0x00e80000c6d8783b */ /* 0x000fee0000000200 */
[----:B------:R-:W-:Y:S01]  /*a770*/  HMMA.16816.F32.BF16 R28, R4, R238, R212 ;  /* 0x000000ee041c723c */ /* 0x000fe200000418d4 */
[----:B------:R-:W-:Y:S04]  /*a780*/  LDSM.16.M88.4 R4, [R203+0x6000] ;  /* 0x00600000cb04783b */ /* 0x000fe80000000200 */
[----:B------:R-:W3:Y:S03]  /*a790*/  LDSM.16.M88.4 R212, [R197+0x6000] ;  /* 0x00600000c5d4783b */ /* 0x000ee60000000200 */
[----:B------:R-:W-:Y:S08]  /*a7a0*/  HMMA.16816.F32.BF16 R16, R8, R242, R220 ;  /* 0x000000f20810723c */ /* 0x000ff000000418dc */
[----:B-1----:R-:W-:Y:S08]  /*a7b0*/  HMMA.16816.F32.BF16 R20, R12, R168, R20 ;  /* 0x000000a80c14723c */ /* 0x002ff00000041814 */
[----:B--2---:R-:W-:Y:S01]  /*a7c0*/  HMMA.16816.F32.BF16 R208, R8, R188, R232 ;  /* 0x000000bc08d0723c */ /* 0x004fe200000418e8 */
[----:B------:R-:W-:-:S07]  /*a7d0*/  IMAD.SHL.U32 R246, R246, 0x2, RZ ;  /* 0x00000002f6f67824 */ /* 0x000fce00078e00ff */
[----:B------:R-:W-:Y:S01]  /*a7e0*/  HMMA.16816.F32.BF16 R232, R8, R176, R172 ;  /* 0x000000b008e8723c */ /* 0x000fe200000418ac */
[----:B------:R-:W1:Y:S07]  /*a7f0*/  LDSM.16.M88.4 R172, [R197+0x6800] ;  /* 0x00680000c5ac783b */ /* 0x000e6e0000000200 */
[----:B------:R-:W-:Y:S01]  /*a800*/  HMMA.16816.F32.BF16 R16, R12, R170, R16 ;  /* 0x000000aa0c10723c */ /* 0x000fe20000041810 */
[----:B------:R-:W-:Y:S01]  /*a810*/  LOP3.LUT R246, R246, 0x6, RZ, 0xc0, !PT ;  /* 0x00000006f6f67812 */ /* 0x000fe200078ec0ff */
[----:B------:R-:W-:-:S06]  /*a820*/  IMAD.U32 R0, RZ, RZ, UR26 ;  /* 0x0000001aff007e24 */ /* 0x000fcc000f8e00ff */
[----:B----4-:R-:W-:Y:S01]  /*a830*/  HMMA.16816.F32.BF16 R220, R8, R186, R180 ;  /* 0x000000ba08dc723c */ /* 0x010fe200000418b4 */
[----:B------:R-:W2:Y:S01]  /*a840*/  LDSM.16.M88.4 R180, [R198+0xf000] ;  /* 0x00f00000c6b4783b */ /* 0x000ea20000000200 */
[----:B------:R-:W-:-:S06]  /*a850*/  IMAD R0, R0, 0x40, R246 ;  /* 0x0000004000007824 */ /* 0x000fcc00078e02f6 */
[----:B------:R-:W-:Y:S08]  /*a860*/  HMMA.16816.F32.BF16 R188, R8, R190, R228 ;  /* 0x000000be08bc723c */ /* 0x000ff000000418e4 */
[----:B---3--:R-:W-:Y:S08]  /*a870*/  HMMA.16816.F32.BF16 R228, R4, R212, R20 ;  /* 0x000000d404e4723c */ /* 0x008ff00000041814 */
[C---:B------:R-:W-:Y:S08]  /*a880*/  HMMA.16816.F32.BF16 R224, R8.reuse, R184, R224 ;  /* 0x000000b808e0723c */ /* 0x040ff000000418e0 */
[----:B------:R-:W-:Y:S07]  /*a890*/  HMMA.16816.F32.BF16 R236, R8, R178, R28 ;  /* 0x000000b208ec723c */ /* 0x000fee000004181c */
[C---:B------:R-:W-:Y:S01]  /*a8a0*/  IADD3 R8, R0.reuse, 0x1, RZ ;  /* 0x0000000100087810 */ /* 0x040fe20007ffe0ff */
[----:B------:R-:W-:Y:S01]  /*a8b0*/  HMMA.16816.F32.BF16 R20, R12, R216, R208 ;  /* 0x000000d80c14723c */ /* 0x000fe200000418d0 */
[C---:B------:R-:W-:Y:S01]  /*a8c0*/  IADD3 R2, R0.reuse, 0x8, RZ ;  /* 0x0000000800027810 */ /* 0x040fe20007ffe0ff */
[----:B------:R-:W3:Y:S01]  /*a8d0*/  LDSM.16.M88.4 R208, [R197+0x7000] ;  /* 0x00700000c5d0783b */ /* 0x000ee20000000200 */
[----:B------:R-:W4:Y:S05]  /*a8e0*/  I2F R10, R8 ;  /* 0x00000008000a7306 */ /* 0x000f2a0000201400 */
[----:B------:R-:W-:Y:S03]  /*a8f0*/  HMMA.16816.F32.BF16 R28, R4, R214, R16 ;  /* 0x000000d6041c723c */ /* 0x000fe60000041810 */
[----:B------:R2:W2:Y:S01]  /*a900*/  I2F R11, R2 ;  /* 0x00000002000b7306 */ /* 0x0004a20000201400 */
[----:B------:R-:W-:-:S04]  /*a910*/  IADD3 R9, R0, 0x9, RZ ;  /* 0x0000000900097810 */ /* 0x000fc80007ffe0ff */
[----:B------:R-:W-:Y:S01]  /*a920*/  HMMA.16816.F32.BF16 R168, R12, R218, R188 ;  /* 0x000000da0ca8723c */ /* 0x000fe200000418bc */
[----:B------:R-:W3:Y:S01]  /*a930*/  LDSM.16.M88.4 R188, [R198+0xf800] ;  /* 0x00f80000c6bc783b */ /* 0x000ee20000000200 */
[-C--:B------:R-:W-:Y:S01]  /*a940*/  ISETP.GE.AND P0, PT, R8, R32.reuse, PT ;  /* 0x000000200800720c */ /* 0x080fe20003f06270 */
[----:B----4-:R-:W-:Y:S01]  /*a950*/  FFMA.FTZ R16, R10, UR18, R229 ;  /* 0x000000120a107c23 */ /* 0x010fe200080100e5 */
[----:B------:R-:W-:Y:S02]  /*a960*/  ISETP.GE.AND P2, PT, R8, R33, PT ;  /* 0x000000210800720c */ /* 0x000fe40003f46270 */
[----:B------:R4:W4:Y:S02]  /*a970*/  I2F R8, R9 ;  /* 0x0000000900087306 */ /* 0x0009240000201400 */
[----:B-1----:R-:W-:Y:S01]  /*a980*/  HMMA.16816.F32.BF16 R184, R4, R172, R20 ;  /* 0x000000ac04b8723c */ /* 0x002fe20000041814 */
[----:B------:R-:W-:Y:S02]  /*a990*/  FSEL R133, R16, -INF , !P0 ;  /* 0xff80000010857808 */ /* 0x000fe40004000000 */
[----:B------:R-:W-:-:S02]  /*a9a0*/  ISETP.GE.AND P1, PT, R2, R32, PT ;  /* 0x000000200200720c */ /* 0x000fc40003f26270 */
[----:B------:R-:W-:Y:S02]  /*a9b0*/  ISETP.GE.AND P0, PT, R2, R33, PT ;  /* 0x000000210200720c */ /* 0x000fe40003f06270 */
[----:B--2---:R-:W-:Y:S01]  /*a9c0*/  IADD3 R2, R0, 0x10, RZ ;  /* 0x0000001000027810 */ /* 0x004fe20007ffe0ff */
[----:B------:R-:W-:Y:S01]  /*a9d0*/  FFMA.FTZ R10, R10, UR18, R231 ;  /* 0x000000120a0a7c23 */ /* 0x000fe200080100e7 */
[----:B------:R-:W-:Y:S01]  /*a9e0*/  HMMA.16816.F32.BF16 R176, R12, R180, R224 ;  /* 0x000000b40cb0723c */ /* 0x000fe200000418e0 */
[----:B------:R-:W-:Y:S01]  /*a9f0*/  FFMA.FTZ R16, R11, UR18, R28 ;  /* 0x000000120b107c23 */ /* 0x000fe2000801001c */
[----:B------:R-:W1:Y:S02]  /*aa00*/  I2F R17, R2 ;  /* 0x0000000200117306 */ /* 0x000e640000201400 */
[----:B------:R-:W-:Y:S02]  /*aa10*/  FSEL R215, R10, -INF , !P2 ;  /* 0xff8000000ad77808 */ /* 0x000fe40005000000 */
[----:B------:R-:W-:-:S02]  /*aa20*/  FSEL R216, R16, -INF , !P1 ;  /* 0xff80000010d87808 */ /* 0x000fc40004800000 */
[C---:B------:R-:W-:Y:S02]  /*aa30*/  ISETP.GE.AND P2, PT, R9.reuse, R32, PT ;  /* 0x000000200900720c */ /* 0x040fe40003f46270 */
[----:B------:R-:W-:Y:S02]  /*aa40*/  ISETP.GE.AND P1, PT, R9, R33, PT ;  /* 0x000000210900720c */ /* 0x000fe40003f26270 */
[----:B----4-:R-:W-:Y:S01]  /*aa50*/  IADD3 R9, R0, 0x11, RZ ;  /* 0x0000001100097810 */ /* 0x010fe20007ffe0ff */
[----:B------:R-:W-:Y:S01]  /*aa60*/  FFMA.FTZ R11, R11, UR18, R30 ;  /* 0x000000120b0b7c23 */ /* 0x000fe2000801001e */
[----:B------:R-:W-:Y:S01]  /*aa70*/  HMMA.16816.F32.BF16 R168, R4, R174, R168 ;  /* 0x000000ae04a8723c */ /* 0x000fe200000418a8 */
[----:B------:R-:W-:Y:S01]  /*aa80*/  FFMA.FTZ R18, R8, UR18, R29 ;  /* 0x0000001208127c23 */ /* 0x000fe2000801001d */
[----:B------:R2:W4:Y:S01]  /*aa90*/  I2F R16, R9 ;  /* 0x0000000900107306 */ /* 0x0005220000201400 */
[----:B------:R-:W-:-:S05]  /*aaa0*/  IADD3 R10, R0, 0x18, RZ ;  /* 0x00000018000a7810 */ /* 0x000fca0007ffe0ff */
[----:B------:R-:W-:Y:S01]  /*aab0*/  HMMA.16816.F32.BF16 R20, R12, R182, R220 ;  /* 0x000000b60c14723c */ /* 0x000fe200000418dc */
[----:B------:R-:W4:Y:S01]  /*aac0*/  LDSM.16.M88.4 R180, [R197+0x7800] ;  /* 0x00780000c5b4783b */ /* 0x000f220000000200 */
[----:B------:R-:W-:Y:S01]  /*aad0*/  FSEL R214, R11, -INF , !P0 ;  /* 0xff8000000bd67808 */ /* 0x000fe20004000000 */
[----:B------:R-:W-:Y:S01]  /*aae0*/  UISETP.GE.AND UP0, UPT, UR9, 0x3, UPT ;  /* 0x000000030900788c */ /* 0x000fe2000bf06270 */
[----:B------:R-:W-:Y:S01]  /*aaf0*/  FSEL R212, R18, -INF , !P2 ;  /* 0xff80000012d47808 */ /* 0x000fe20005000000 */
[----:B-1----:R-:W-:Y:S01]  /*ab00*/  FFMA.FTZ R18, R17, UR18, R184 ;  /* 0x0000001211127c23 */ /* 0x002fe200080100b8 */
[----:B------:R-:W-:Y:S01]  /*ab10*/  ISETP.GE.AND P0, PT, R2, R32, PT ;  /* 0x000000200200720c */ /* 0x000fe20003f06270 */
[----:B------:R-:W-:-:S04]  /*ab20*/  DEPBAR.LE SB0, 0x0 ;  /* 0x000080000000791a */ /* 0x000fc80000000000 */
[----:B------:R-:W-:Y:S01]  /*ab30*/  BAR.SYNC.DEFER_BLOCKING 0x0 ;  /* 0x0000000000007b1d */ /* 0x000fe20000010000 */
[----:B------:R-:W-:Y:S01]  /*ab40*/  ISETP.GE.AND P2, PT, R2, R33, PT ;  /* 0x000000210200720c */ /* 0x000fe20003f46270 */
[----:B------:R-:W-:Y:S01]  /*ab50*/  FFMA.FTZ R2, R8, UR18, R31 ;  /* 0x0000001208027c23 */ /* 0x000fe2000801001f */
[----:B------:R-:W-:-:S03]  /*ab60*/  IADD3 R8, R0, 0x19, RZ ;  /* 0x0000001900087810 */ /* 0x000fc60007ffe0ff */
[----:B------:R1:W1:Y:S01]  /*ab70*/  I2F R11, R10 ;  /* 0x0000000a000b7306 */ /* 0x0002620000201400 */
[----:B------:R-:W-:Y:S02]  /*ab80*/  FSEL R206, R2, -INF , !P1 ;  /* 0xff80000002ce7808 */ /* 0x000fe40004800000 */
[----:B------:R-:W-:Y:S02]  /*ab90*/  FSEL R213, R18, -INF , !P0 ;  /* 0xff80000012d57808 */ /* 0x000fe40004000000 */
[C---:B------:R-:W-:Y:S02]  /*aba0*/  ISETP.GE.AND P1, PT, R9.reuse, R32, PT ;  /* 0x000000200900720c */ /* 0x040fe40003f26270 */
[----:B------:R-:W-:Y:S01]  /*abb0*/  ISETP.GE.AND P0, PT, R9, R33, PT ;  /* 0x000000210900720c */ /* 0x000fe20003f06270 */
[----:B--2---:R-:W-:Y:S01]  /*abc0*/  FFMA.FTZ R9, R17, UR18, R186 ;  /* 0x0000001211097c23 */ /* 0x004fe200080100ba */
[----:B---3--:R-:W-:Y:S01]  /*abd0*/  HMMA.16816.F32.BF16 R176, R4, R208, R176 ;  /* 0x000000d004b0723c */ /* 0x008fe200000418b0 */
[----:B------:R-:W2:Y:S01]  /*abe0*/  I2F R17, R8 ;  /* 0x0000000800117306 */ /* 0x000ea20000201400 */
[----:B----4-:R-:W-:Y:S01]  /*abf0*/  FFMA.FTZ R18, R16, UR18, R185 ;  /* 0x0000001210127c23 */ /* 0x010fe200080100b9 */
[----:B------:R-:W-:-:S05]  /*ac00*/  IADD3 R2, R0, 0x20, RZ ;  /* 0x0000002000027810 */ /* 0x000fca0007ffe0ff */
[----:B------:R-:W-:Y:S01]  /*ac10*/  HMMA.16816.F32.BF16 R28, R12, R188, R232 ;  /* 0x000000bc0c1c723c */ /* 0x000fe200000418e8 */
[----:B------:R-:W-:Y:S02]  /*ac20*/  FSEL R207, R9, -INF , !P2 ;  /* 0xff80000009cf7808 */ /* 0x000fe40005000000 */
[----:B------:R-:W-:Y:S02]  /*ac30*/  FSEL R200, R18, -INF , !P1 ;  /* 0xff80000012c87808 */ /* 0x000fe40004800000 */
[C---:B------:R-:W-:Y:S01]  /*ac40*/  ISETP.GE.AND P2, PT, R10.reuse, R32, PT ;  /* 0x000000200a00720c */ /* 0x040fe20003f46270 */
[----:B------:R-:W3:Y:S01]  /*ac50*/  I2F R18, R2 ;  /* 0x0000000200127306 */ /* 0x000ee20000201400 */
[----:B------:R-:W-:Y:S01]  /*ac60*/  ISETP.GE.AND P1, PT, R10, R33, PT ;  /* 0x000000210a00720c */ /* 0x000fe20003f26270 */
[----:B-1----:R-:W-:Y:S02]  /*ac70*/  FFMA.FTZ R10, R16, UR18, R187 ;  /* 0x00000012100a7c23 */ /* 0x002fe400080100bb */
[----:B------:R-:W-:Y:S01]  /*ac80*/  FFMA.FTZ R16, R11, UR18, R168 ;  /* 0x000000120b107c23 */ /* 0x000fe200080100a8 */
[----:B------:R-:W-:Y:S01]  /*ac90*/  IADD3 R9, R0, 0x21, RZ ;  /* 0x0000002100097810 */ /* 0x000fe20007ffe0ff */
[----:B------:R-:W-:Y:S01]  /*aca0*/  HMMA.16816.F32.BF16 R172, R4, R210, R20 ;  /* 0x000000d204ac723c */ /* 0x000fe20000041814 */
[----:B------:R-:W-:-:S02]  /*acb0*/  FSEL R187, R10, -INF , !P0 ;  /* 0xff8000000abb7808 */ /* 0x000fc40004000000 */
[----:B------:R-:W-:Y:S01]  /*acc0*/  FSEL R188, R16, -INF , !P2 ;  /* 0xff80000010bc7808 */ /* 0x000fe20005000000 */
[----:B--2---:R-:W-:Y:S01]  /*acd0*/  FFMA.FTZ R16, R17, UR18, R169 ;  /* 0x0000001211107c23 */ /* 0x004fe200080100a9 */
[C---:B------:R-:W-:Y:S01]  /*ace0*/  ISETP.GE.AND P0, PT, R8.reuse, R32, PT ;  /* 0x000000200800720c */ /* 0x040fe20003f06270 */
[----:B------:R-:W-:Y:S01]  /*acf0*/  FFMA.FTZ R11, R11, UR18, R170 ;  /* 0x000000120b0b7c23 */ /* 0x000fe200080100aa */
[----:B------:R-:W-:Y:S01]  /*ad00*/  ISETP.GE.AND P2, PT, R8, R33, PT ;  /* 0x000000210800720c */ /* 0x000fe20003f46270 */
[----:B------:R1:W2:Y:S01]  /*ad10*/  I2F R10, R9 ;  /* 0x00000009000a7306 */ /* 0x0002a20000201400 */
[----:B------:R-:W-:Y:S01]  /*ad20*/  IADD3 R8, R0, 0x28, RZ ;  /* 0x0000002800087810 */ /* 0x000fe20007ffe0ff */
[----:B------:R-:W-:Y:S01]  /*ad30*/  HMMA.16816.F32.BF16 R20, R12, R190, R236 ;  /* 0x000000be0c14723c */ /* 0x000fe200000418ec */
[----:B------:R-:W-:Y:S02]  /*ad40*/  FSEL R185, R16, -INF , !P0 ;  /* 0xff80000010b97808 */ /* 0x000fe40004000000 */
[----:B------:R-:W-:Y:S01]  /*ad50*/  FSEL R186, R11, -INF , !P1 ;  /* 0xff8000000bba7808 */ /* 0x000fe20004800000 */
[----:B------:R-:W-:-:S02]  /*ad60*/  FFMA.FTZ R11, R17, UR18, R171 ;  /* 0x00000012110b7c23 */ /* 0x000fc400080100ab */
[----:B------:R-:W4:Y:S01]  /*ad70*/  I2F R16, R8 ;  /* 0x0000000800107306 */ /* 0x000f220000201400 */
[-C--:B------:R-:W-:Y:S01]  /*ad80*/  ISETP.GE.AND P1, PT, R2, R32.reuse, PT ;  /* 0x000000200200720c */ /* 0x080fe20003f26270 */
[----:B---3--:R-:W-:Y:S01]  /*ad90*/  FFMA.FTZ R17, R18, UR18, R176 ;  /* 0x0000001212117c23 */ /* 0x008fe200080100b0 */
[----:B------:R-:W-:Y:S02]  /*ada0*/  ISETP.GE.AND P0, PT, R2, R33, PT ;  /* 0x000000210200720c */ /* 0x000fe40003f06270 */
[----:B------:R-:W-:Y:S01]  /*adb0*/  IADD3 R2, R0, 0x29, RZ ;  /* 0x0000002900027810 */ /* 0x000fe20007ffe0ff */
[----:B------:R-:W-:Y:S01]  /*adc0*/  HMMA.16816.F32.BF16 R28, R4, R180, R28 ;  /* 0x000000b4041c723c */ /* 0x000fe2000004181c */
[----:B------:R-:W-:Y:S01]  /*add0*/  FSEL R184, R11, -INF , !P2 ;  /* 0xff8000000bb87808 */ /* 0x000fe20005000000 */
[----:B------:R-:W-:Y:S01]  /*ade0*/  FFMA.FTZ R12, R18, UR18, R178 ;  /* 0x00000012120c7c23 */ /* 0x000fe200080100b2 */
[----:B------:R-:W-:Y:S01]  /*adf0*/  FSEL R134, R17, -INF , !P1 ;  /* 0xff80000011867808 */ /* 0x000fe20004800000 */
[----:B------:R3:W3:Y:S01]  /*ae00*/  I2F R11, R2 ;  /* 0x00000002000b7306 */ /* 0x0006e20000201400 */
[----:B------:R-:W-:-:S02]  /*ae10*/  ISETP.GE.AND P2, PT, R9, R32, PT ;  /* 0x000000200900720c */ /* 0x000fc40003f46270 */
[----:B------:R-:W-:Y:S02]  /*ae20*/  ISETP.GE.AND P1, PT, R9, R33, PT ;  /* 0x000000210900720c */ /* 0x000fe40003f26270 */
[----:B-1----:R-:W-:Y:S01]  /*ae30*/  IADD3 R9, R0, 0x30, RZ ;  /* 0x0000003000097810 */ /* 0x002fe20007ffe0ff */
[C---:B--2---:R-:W-:Y:S02]  /*ae40*/  FFMA.FTZ R14, R10.reuse, UR18, R177 ;  /* 0x000000120a0e7c23 */ /* 0x044fe400080100b1 */
[----:B------:R-:W-:Y:S01]  /*ae50*/  FFMA.FTZ R13, R10, UR18, R179 ;  /* 0x000000120a0d7c23 */ /* 0x000fe200080100b3 */
[----:B------:R-:W-:Y:S02]  /*ae60*/  FSEL R179, R12, -INF , !P0 ;  /* 0xff8000000cb37808 */ /* 0x000fe40004000000 */
[----:B------:R-:W1:Y:S01]  /*ae70*/  I2F R12, R9 ;  /* 0x00000009000c7306 */ /* 0x000e620000201400 */
[----:B----4-:R-:W-:Y:S01]  /*ae80*/  FFMA.FTZ R10, R16, UR18, R172 ;  /* 0x00000012100a7c23 */ /* 0x010fe200080100ac */
[----:B------:R-:W-:-:S02]  /*ae90*/  FSEL R177, R14, -INF , !P2 ;  /* 0xff8000000eb17808 */ /* 0x000fc40005000000 */
[CC--:B------:R-:W-:Y:S02]  /*aea0*/  ISETP.GE.AND P0, PT, R8.reuse, R32.reuse, PT ;  /* 0x000000200800720c */ /* 0x0c0fe40003f06270 */
[----:B------:R-:W-:Y:S02]  /*aeb0*/  ISETP.GE.AND P2, PT, R8, R33, PT ;  /* 0x000000210800720c */ /* 0x000fe40003f46270 */
[----:B------:R-:W-:Y:S02]  /*aec0*/  IADD3 R8, R0, 0x31, RZ ;  /* 0x0000003100087810 */ /* 0x000fe40007ffe0ff */
[----:B------:R-:W-:Y:S01]  /*aed0*/  FSEL R178, R13, -INF , !P1 ;  /* 0xff8000000db27808 */ /* 0x000fe20004800000 */
[----:B------:R-:W-:Y:S01]  /*aee0*/  FFMA.FTZ R13, R16, UR18, R174 ;  /* 0x00000012100d7c23 */ /* 0x000fe200080100ae */
[----:B------:R-:W-:Y:S01]  /*aef0*/  FSEL R176, R10, -INF , !P0 ;  /* 0xff8000000ab07808 */ /* 0x000fe20004000000 */
[----:B------:R-:W-:Y:S01]  /*af00*/  HMMA.16816.F32.BF16 R16, R4, R182, R20 ;  /* 0x000000b60410723c */ /* 0x000fe20000041814 */
[----:B------:R-:W2:Y:S01]  /*af10*/  I2F R10, R8 ;  /* 0x00000008000a7306 */ /* 0x000ea20000201400 */
[----:B------:R-:W-:-:S02]  /*af20*/  ISETP.GE.AND P1, PT, R2, R32, PT ;  /* 0x000000200200720c */ /* 0x000fc40003f26270 */
[----:B------:R-:W-:Y:S02]  /*af30*/  ISETP.GE.AND P0, PT, R2, R33, PT ;  /* 0x000000210200720c */ /* 0x000fe40003f06270 */
[----:B---3--:R-:W-:Y:S01]  /*af40*/  IADD3 R2, R0, 0x38, RZ ;  /* 0x0000003800027810 */ /* 0x008fe20007ffe0ff */
[----:B------:R-:W-:-:S03]  /*af50*/  FFMA.FTZ R5, R11, UR18, R173 ;  /* 0x000000120b057c23 */ /* 0x000fc600080100ad */
[----:B------:R-:W3:Y:S02]  /*af60*/  I2F R4, R2 ;  /* 0x0000000200047306 */ /* 0x000ee40000201400 */
[----:B------:R-:W-:Y:S01]  /*af70*/  FSEL R172, R5, -INF , !P1 ;  /* 0xff80000005ac7808 */ /* 0x000fe20004800000 */
[C---:B-1----:R-:W-:Y:S01]  /*af80*/  FFMA.FTZ R5, R12.reuse, UR18, R30 ;  /* 0x000000120c057c23 */ /* 0x042fe2000801001e */
        /* <DEDUP_REMOVED lines=8> */
[----:B--2---:R-:W-:Y:S01]  /*b010*/  FFMA.FTZ R6, R10, UR18, R29 ;  /* 0x000000120a067c23 */ /* 0x004fe2000801001d */
[----:B------:R-:W-:Y:S01]  /*b020*/  ISETP.GE.AND P0, PT, R8, R32, PT ;  /* 0x000000200800720c */ /* 0x000fe20003f06270 */
[----:B------:R-:W-:Y:S01]  /*b030*/  FFMA.FTZ R10, R10, UR18, R31 ;  /* 0x000000120a0a7c23 */ /* 0x000fe2000801001f */
[----:B------:R-:W-:-:S02]  /*b040*/  FSEL R170, R7, -INF , !P2 ;  /* 0xff80000007aa7808 */ /* 0x000fc40005000000 */
[-C--:B------:R-:W-:Y:S02]  /*b050*/  ISETP.GE.AND P2, PT, R8, R33.reuse, PT ;  /* 0x000000210800720c */ /* 0x080fe40003f46270 */
[----:B------:R-:W-:Y:S01]  /*b060*/  FSEL R135, R6, -INF , !P0 ;  /* 0xff80000006877808 */ /* 0x000fe20004000000 */
[----:B---3--:R-:W-:Y:S01]  /*b070*/  FFMA.FTZ R6, R4, UR18, R16 ;  /* 0x0000001204067c23 */ /* 0x008fe20008010010 */
[----:B------:R-:W-:Y:S02]  /*b080*/  FSEL R168, R10, -INF , !P2 ;  /* 0xff8000000aa87808 */ /* 0x000fe40005000000 */
[-C--:B------:R-:W-:Y:S02]  /*b090*/  ISETP.GE.AND P2, PT, R2, R32.reuse, PT ;  /* 0x000000200200720c */ /* 0x080fe40003f46270 */
[C---:B------:R-:W-:Y:S02]  /*b0a0*/  ISETP.GE.AND P1, PT, R0.reuse, R32, PT ;  /* 0x000000200000720c */ /* 0x040fe40003f26270 */
[----:B------:R-:W-:-:S02]  /*b0b0*/  ISETP.GE.AND P0, PT, R0, R33, PT ;  /* 0x000000210000720c */ /* 0x000fc40003f06270 */
[----:B-1----:R-:W-:Y:S01]  /*b0c0*/  IADD3 R0, R0, 0x39, RZ ;  /* 0x0000003900007810 */ /* 0x002fe20007ffe0ff */
[----:B------:R-:W-:Y:S01]  /*b0d0*/  FFMA.FTZ R7, R4, UR18, R18 ;  /* 0x0000001204077c23 */ /* 0x000fe20008010012 */
[----:B------:R-:W-:Y:S02]  /*b0e0*/  FSEL R35, R6, -INF , !P2 ;  /* 0xff80000006237808 */ /* 0x000fe40005000000 */
[----:B------:R-:W-:Y:S01]  /*b0f0*/  ISETP.GE.AND P2, PT, R2, R33, PT ;  /* 0x000000210200720c */ /* 0x000fe20003f46270 */
[----:B------:R-:W1:Y:S01]  /*b100*/  I2F R4, R0 ;  /* 0x0000000000047306 */ /* 0x000e620000201400 */
[C---:B----4-:R-:W-:Y:S02]  /*b110*/  FFMA.FTZ R2, R5.reuse, UR18, R228 ;  /* 0x0000001205027c23 */ /* 0x050fe400080100e4 */
[----:B------:R-:W-:-:S05]  /*b120*/  FFMA.FTZ R5, R5, UR18, R230 ;  /* 0x0000001205057c23 */ /* 0x000fca00080100e6 */
[----:B------:R-:W-:Y:S02]  /*b130*/  FSEL R21, R5, -INF , !P0 ;  /* 0xff80000005157808 */ /* 0x000fe40004000000 */
[----:B------:R-:W-:Y:S02]  /*b140*/  PLOP3.LUT P0, PT, PT, PT, UP0, 0x80, 0x0 ;  /* 0x000000000000781c */ /* 0x000fe40003f0f008 */
[----:B------:R-:W-:Y:S02]  /*b150*/  FSEL R34, R7, -INF , !P2 ;  /* 0xff80000007227808 */ /* 0x000fe40005000000 */
[----:B------:R-:W-:Y:S02]  /*b160*/  FSEL R20, R2, -INF , !P1 ;  /* 0xff80000002147808 */ /* 0x000fe40004800000 */
[C---:B------:R-:W-:Y:S02]  /*b170*/  ISETP.GE.AND P2, PT, R0.reuse, R32, PT ;  /* 0x000000200000720c */ /* 0x040fe40003f46270 */
[----:B------:R-:W-:Y:S01]  /*b180*/  ISETP.GE.AND P1, PT, R0, R33, PT ;  /* 0x000000210000720c */ /* 0x000fe20003f26270 */
[----:B-1----:R-:W-:-:S02]  /*b190*/  FFMA.FTZ R0, R4, UR18, R17 ;  /* 0x0000001204007c23 */ /* 0x002fc40008010011 */
[----:B------:R-:W-:-:S03]  /*b1a0*/  FFMA.FTZ R4, R4, UR18, R19 ;  /* 0x0000001204047c23 */ /* 0x000fc60008010013 */
[----:B------:R-:W-:Y:S02]  /*b1b0*/  FSEL R30, R0, -INF , !P2 ;  /* 0xff800000001e7808 */ /* 0x000fe40005000000 */
[----:B------:R-:W-:Y:S01]  /*b1c0*/  FSEL R29, R4, -INF , !P1 ;  /* 0xff800000041d7808 */ /* 0x000fe20004800000 */
[----:B------:R-:W-:Y:S05]  /*b1d0*/  @!P0 BRA `(.L_x_608) ;  /* 0x0000089000008947 */ /* 0x000fea0003800000 */
[----:B------:R-:W2:Y:S01]  /*b1e0*/  LDL.64 R248, [R1+0xb8] ;  /* 0x0000b80001f87983 */ /* 0x000ea20000100a00 */
[----:B------:R-:W-:-:S03]  /*b1f0*/  ULDC.64 UR4, c[0x0][0x198] ;  /* 0x0000660000047ab9 */ /* 0x000fc60000000a00 */
[----:B------:R-:W3:Y:S01]  /*b200*/  LDL.64 R26, [R1+0xc8] ;  /* 0x0000c800011a7983 */ /* 0x000ee20000100a00 */
        /* <DEDUP_REMOVED lines=114> */
[----:B------:R-:W-:-:S05]  /*b930*/  @!P5 LEA.HI.X R9, R2, c[0x0][0x16c], R4, 0x1, P2 ;  /* 0x00005b000209da11 */ /* 0x000fca00010f0c04 */
        /* <DEDUP_REMOVED lines=17> */
.L_x_610:
[----:B------:R-:W-:Y:S05]  /*ba50*/  BSYNC B0 ;  /* 0x0000000000007941 */ /* 0x000fea0003800000 */
.L_x_609:
[----:B------:R-:W0:Y:S02]  /*ba60*/  LDGDEPBAR ;  /* 0x00000000000079af */ /* 0x000e240000000000 */
.L_x_608:
[----:B-1----:R-:W2:Y:S04]  /*ba70*/  LDL R9, [R1+0xe0] ;  /* 0x0000e00001097983 */ /* 0x002ea80000100800 */
[----:B------:R-:W3:Y:S04]  /*ba80*/  LDL R5, [R1+0x108] ;  /* 0x0001080001057983 */ /* 0x000ee80000100800 */
[----:B------:R-:W4:Y:S01]  /*ba90*/  LDL R4, [R1+0xe4] ;  /* 0x0000e40001047983 */ /* 0x000f220000100800 */
        /* <DEDUP_REMOVED lines=22> */
[----:B------:R-:W-:Y:S01]  /*bc00*/  FMNMX.FTZ R0, R179, R0, !PT ;  /* 0x00000000b3007209 */ /* 0x000fe20007810000 */
[----:B------:R-:W-:-:S02]  /*bc10*/  USHF.L.U32 UR4, UR26, 0x1, URZ ;  /* 0x000000011a047899 */ /* 0x000fc4000800063f */
[----:B------:R-:W-:Y:S02]  /*bc20*/  UIADD3 UR5, UR25, -0x4498517b, URZ ;  /* 0xbb67ae8519057890 */ /* 0x000fe4000fffe03f */
[----:B------:R-:W-:Y:S02]  /*bc30*/  ULOP3.LUT UR21, UR4, UR25, URZ, 0x3c, !UPT ;  /* 0x0000001904157292 */ /* 0x000fe4000f8e3c3f */
[----:B------:R-:W-:Y:S02]  /*bc40*/  UIADD3 UR35, UR24, -0x61c88647, URZ ;  /* 0x9e3779b918237890 */ /* 0x000fe4000fffe03f */
[----:B------:R-:W-:Y:S02]  /*bc50*/  UIADD3 UR34, UR24, 0x3c6ef372, URZ ;  /* 0x3c6ef37218227890 */ /* 0x000fe4000fffe03f */
[----:B------:R-:W-:Y:S02]  /*bc60*/  UIADD3 UR29, UR25, 0x32370b8f, URZ ;  /* 0x32370b8f191d7890 */ /* 0x000fe4000fffe03f */
[----:B------:R-:W-:-:S02]  /*bc70*/  UIADD3 UR33, UR25, 0x76cf5d0a, URZ ;  /* 0x76cf5d0a19217890 */ /* 0x000fc4000fffe03f */
[----:B------:R-:W-:Y:S02]  /*bc80*/  UIADD3 UR30, UR24, -0x255992d5, URZ ;  /* 0xdaa66d2b181e7890 */ /* 0x000fe4000fffe03f */
[----:B------:R-:W-:-:S04]  /*bc90*/  UIADD3 UR4, UR4, 0x1, URZ ;  /* 0x0000000104047890 */ /* 0x000fc8000fffe03f */
[----:B------:R-:W-:Y:S01]  /*bca0*/  ULOP3.LUT UR4, UR4, UR25, URZ, 0x3c, !UPT ;  /* 0x0000001904047292 */ /* 0x000fe2000f8e3c3f */
[----:B------:R-:W-:Y:S04]  /*bcb0*/  STL [R1+0x130], R205 ;  /* 0x000130cd01007387 */ /* 0x000fe80000100800 */
[----:B------:R-:W-:Y:S04]  /*bcc0*/  STL [R1+0x12c], R204 ;  /* 0x00012ccc01007387 */ /* 0x000fe80000100800 */
[----:B------:R-:W-:Y:S04]  /*bcd0*/  STL [R1+0x128], R203 ;  /* 0x000128cb01007387 */ /* 0x000fe80000100800 */
[----:B------:R-:W-:Y:S04]  /*bce0*/  STL [R1+0x124], R202 ;  /* 0x000124ca01007387 */ /* 0x000fe80000100800 */
[----:B------:R-:W-:Y:S04]  /*bcf0*/  STL [R1+0x120], R201 ;  /* 0x000120c901007387 */ /* 0x000fe80000100800 */
[----:B------:R-:W-:Y:S04]  /*bd00*/  STL [R1+0x11c], R199 ;  /* 0x00011cc701007387 */ /* 0x000fe80000100800 */
[----:B------:R-:W-:Y:S04]  /*bd10*/  STL [R1+0x118], R198 ;  /* 0x000118c601007387 */ /* 0x000fe80000100800 */
[----:B------:R-:W-:Y:S04]  /*bd20*/  STL [R1+0x114], R197 ;  /* 0x000114c501007387 */ /* 0x000fe80000100800 */
[----:B------:R-:W-:Y:S01]  /*bd30*/  STL [R1+0x110], R192 ;  /* 0x000110c001007387 */ /* 0x000fe20000100800 */
[----:B--2---:R-:W-:-:S04]  /*bd40*/  IMAD.WIDE.U32 R220, R9, -0x326172a9, RZ ;  /* 0xcd9e8d5709dc7825 */ /* 0x004fc800078e00ff */
[----:B---3--:R-:W-:Y:S01]  /*bd50*/  IMAD.WIDE.U32 R18, R5, -0x2daee0ad, RZ ;  /* 0xd2511f5305127825 */ /* 0x008fe200078e00ff */
[----:B------:R-:W-:Y:S02]  /*bd60*/  FMNMX.FTZ R5, R35, R2, !PT ;  /* 0x0000000223057209 */ /* 0x000fe40007810000 */
[----:B------:R-:W-:Y:S02]  /*bd70*/  FMNMX.FTZ R2, R178, R0, !PT ;  /* 0x00000000b2027209 */ /* 0x000fe40007810000 */
[----:B----4-:R-:W-:Y:S02]  /*bd80*/  LOP3.LUT R4, R221, R4, RZ, 0x3c, !PT ;  /* 0x00000004dd047212 */ /* 0x010fe400078e3cff */
[----:B------:R-:W-:Y:S02]  /*bd90*/  FMNMX.FTZ R0, R30, R5, !PT ;  /* 0x000000051e007209 */ /* 0x000fe40007810000 */
[----:B------:R-:W-:Y:S01]  /*bda0*/  FMNMX.FTZ R2, R173, R2, !PT ;  /* 0x00000002ad027209 */ /* 0x000fe20007810000 */
[----:B------:R-:W-:-:S02]  /*bdb0*/  IMAD.WIDE.U32 R182, R4, -0x2daee0ad, RZ ;  /* 0xd2511f5304b67825 */ /* 0x000fc400078e00ff */
[----:B------:R-:W1:Y:S01]  /*bdc0*/  SHFL.BFLY PT, R9, R0, 0x2, 0x1f ;  /* 0x0c401f0000097f89 */ /* 0x000e6200000e0000 */
[----:B------:R-:W-:Y:S02]  /*bdd0*/  LOP3.LUT R4, R19, UR21, RZ, 0x3c, !PT ;  /* 0x0000001513047c12 */ /* 0x000fe4000f8e3cff */
[----:B------:R-:W-:Y:S02]  /*bde0*/  LOP3.LUT R22, R183, UR5, R18, 0x96, !PT ;  /* 0x00000005b7167c12 */ /* 0x000fe4000f8e9612 */
[----:B------:R-:W-:Y:S01]  /*bdf0*/  FMNMX.FTZ R2, R171, R2, !PT ;  /* 0x00000002ab027209 */ /* 0x000fe20007810000 */
[----:B------:R-:W-:-:S03]  /*be00*/  IMAD.WIDE.U32 R4, R4, -0x326172a9, RZ ;  /* 0xcd9e8d5704047825 */ /* 0x000fc600078e00ff */
[----:B------:R-:W-:Y:S01]  /*be10*/  FMNMX.FTZ R2, R169, R2, !PT ;  /* 0x00000002a9027209 */ /* 0x000fe20007810000 */
[----:B------:R-:W-:Y:S01]  /*be20*/  IMAD.WIDE.U32 R22, R22, -0x326172a9, RZ ;  /* 0xcd9e8d5716167825 */ /* 0x000fe200078e00ff */
[----:B------:R-:W-:Y:S02]  /*be30*/  LOP3.LUT R5, R5, UR35, R220, 0x96, !PT ;  /* 0x0000002305057c12 */ /* 0x000fe4000f8e96dc */
[----:B------:R-:W-:Y:S02]  /*be40*/  FMNMX.FTZ R2, R168, R2, !PT ;  /* 0x00000002a8027209 */ /* 0x000fe40007810000 */
[----:B------:R-:W-:Y:S02]  /*be50*/  LOP3.LUT R10, R23, UR34, R4, 0x96, !PT ;  /* 0x00000022170a7c12 */ /* 0x000fe4000f8e9604 */
[----:B------:R-:W-:Y:S01]  /*be60*/  FMNMX.FTZ R2, R34, R2, !PT ;  /* 0x0000000222027209 */ /* 0x000fe20007810000 */
[----:B------:R-:W-:-:S03]  /*be70*/  IMAD.WIDE.U32 R4, R5, -0x2daee0ad, RZ ;  /* 0xd2511f5305047825 */ /* 0x000fc600078e00ff */
[----:B------:R-:W-:Y:S01]  /*be80*/  FMNMX.FTZ R2, R29, R2, !PT ;  /* 0x000000021d027209 */ /* 0x000fe20007810000 */
[----:B------:R-:W-:Y:S01]  /*be90*/  IMAD.WIDE.U32 R10, R10, -0x2daee0ad, RZ ;  /* 0xd2511f530a0a7825 */ /* 0x000fe200078e00ff */
[----:B-1----:R-:W-:-:S04]  /*bea0*/  FMNMX.FTZ R9, R0, R9, !PT ;  /* 0x0000000900097209 */ /* 0x002fc80007810000 */
[----:B------:R-:W-:Y:S02]  /*beb0*/  LOP3.LUT R14, R11, UR29, R4, 0x96, !PT ;  /* 0x0000001d0b0e7c12 */ /* 0x000fe4000f8e9604 */
[----:B------:R-:W1:Y:S04]  /*bec0*/  SHFL.BFLY PT, R11, R2, 0x2, 0x1f ;  /* 0x0c401f00020b7f89 */ /* 0x000e6800000e0000 */
[----:B------:R-:W2:Y:S01]  /*bed0*/  SHFL.BFLY PT, R26, R9, 0x1, 0x1f ;  /* 0x0c201f00091a7f89 */ /* 0x000ea200000e0000 */
[----:B------:R-:W-:Y:S01]  /*bee0*/  LOP3.LUT R12, R5, UR33, R182, 0x96, !PT ;  /* 0x00000021050c7c12 */ /* 0x000fe2000f8e96b6 */
[----:B------:R-:W-:Y:S01]  /*bef0*/  UIADD3 UR21, UR24, 0x78dde6e4, URZ ;  /* 0x78dde6e418157890 */ /* 0x000fe2000fffe03f */
[----:B------:R-:W-:-:S04]  /*bf00*/  IMAD.WIDE.U32 R14, R14, -0x326172a9, RZ ;  /* 0xcd9e8d570e0e7825 */ /* 0x000fc800078e00ff */
[----:B------:R-:W-:-:S05]  /*bf10*/  IMAD.WIDE.U32 R12, R12, -0x326172a9, RZ ;  /* 0xcd9e8d570c0c7825 */ /* 0x000fca00078e00ff */
[----:B------:R-:W-:Y:S02]  /*bf20*/  LOP3.LUT R4, R13, UR30, R22, 0x96, !PT ;  /* 0x0000001e0d047c12 */ /* 0x000fe4000f8e9616 */
[----:B------:R-:W-:Y:S01]  /*bf30*/  LOP3.LUT R16, R15, UR21, R12, 0x96, !PT ;  /* 0x000000150f107c12 */ /* 0x000fe2000f8e960c */
[----:B------:R-:W-:Y:S02]  /*bf40*/  UIADD3 UR5, UR25, -0x126145ec, URZ ;  /* 0xed9eba1419057890 */ /* 0x000fe4000fffe03f */
[----:B------:R-:W-:Y:S01]  /*bf50*/  IMAD.WIDE.U32 R4, R4, -0x2daee0ad, RZ ;  /* 0xd2511f5304047825 */ /* 0x000fe200078e00ff */
[----:B-1----:R-:W-:-:S03]  /*bf60*/  FMNMX.FTZ R0, R2, R11, !PT ;  /* 0x0000000b02007209 */ /* 0x002fc60007810000 */
[----:B------:R-:W-:Y:S01]  /*bf70*/  IMAD.WIDE.U32 R16, R16, -0x2daee0ad, RZ ;  /* 0xd2511f5310107825 */ /* 0x000fe200078e00ff */
[----:B------:R-:W-:Y:S02]  /*bf80*/  LOP3.LUT R18, R5, UR5, R10, 0x96, !PT ;  /* 0x0000000505127c12 */ /* 0x000fe4000f8e960a */
[----:B--2---:R-:W-:Y:S02]  /*bf90*/  FMNMX.FTZ R251, R9, R26, !PT ;  /* 0x0000001a09fb7209 */ /* 0x004fe40007810000 */
[----:B------:R-:W-:Y:S01]  /*bfa0*/  LOP3.LUT R4, R17, UR19, R4, 0x96, !PT ;  /* 0x0000001311047c12 */ /* 0x000fe2000f8e9604 */
[----:B------:R-:W1:Y:S01]  /*bfb0*/  SHFL.BFLY PT, R9, R0, 0x1, 0x1f ;  /* 0x0c201f0000097f89 */ /* 0x000e6200000e0000 */
[----:B------:R-:W-:Y:S01]  /*bfc0*/  LOP3.LUT R174, R19, UR4, RZ, 0x3c, !PT ;  /* 0x0000000413ae7c12 */ /* 0x000fe2000f8e3cff */
[----:B------:R-:W-:-:S04]  /*bfd0*/  IMAD.WIDE.U32 R18, R18, -0x326172a9, RZ ;  /* 0xcd9e8d5712127825 */ /* 0x000fc800078e00ff */
[----:B------:R-:W-:-:S05]  /*bfe0*/  IMAD.WIDE.U32 R4, R4, -0x326172a9, RZ ;  /* 0xcd9e8d5704047825 */ /* 0x000fca00078e00ff */
[----:B------:R-:W-:Y:S02]  /*bff0*/  SHF.R.U32.HI R2, RZ, 0x18, R4 ;  /* 0x00000018ff027819 */ /* 0x000fe40000011604 */
[----:B------:R-:W-:Y:S02]  /*c000*/  LOP3.LUT R10, R5, UR7, R18, 0x96, !PT ;  /* 0x00000007050a7c12 */ /* 0x000fe4000f8e9612 */
[----:B------:R-:W-:Y:S01]  /*c010*/  LOP3.LUT R27, R4, 0xffff, RZ, 0xc0, !PT ;  /* 0x0000ffff041b7812 */ /* 0x000fe200078ec0ff */
[----:B------:R-:W-:Y:S01]  /*c020*/  FMUL.FTZ R5, R251, c[0x0][0x23c] ;  /* 0x00008f00fb057a20 */ /* 0x000fe20000410000 */
[----:B------:R-:W-:Y:S02]  /*c030*/  ISETP.GE.U32.AND P3, PT, R247, R2, PT ;  /* 0x00000002f700720c */ /* 0x000fe40003f66070 */
[----:B------:R-:W-:Y:S02]  /*c040*/  LOP3.LUT R2, R10, 0xffff, RZ, 0xc0, !PT ;  /* 0x0000ffff0a027812 */ /* 0x000fe400078ec0ff */
[----:B------:R-:W-:-:S02]  /*c050*/  FSETP.NEU.FTZ.AND P5, PT, R251, -INF , PT ;  /* 0xff800000fb00780b */ /* 0x000fc40003fbd000 */
[----:B------:R-:W-:Y:S02]  /*c060*/  LOP3.LUT R11, R4, 0xff, RZ, 0xc0, !PT ;  /* 0x000000ff040b7812 */ /* 0x000fe400078ec0ff */
[----:B------:R-:W-:Y:S02]  /*c070*/  SHF.R.U32.HI R31, RZ, 0x10, R4 ;  /* 0x00000010ff1f7819 */ /* 0x000fe40000011604 */
[----:B------:R-:W-:Y:S02]  /*c080*/  SHF.R.U32.HI R4, RZ, 0x8, R2 ;  /* 0x00000008ff047819 */ /* 0x000fe40000011602 */
[----:B------:R-:W-:Y:S01]  /*c090*/  FSEL R2, R5, RZ, P5 ;  /* 0x000000ff05027208 */ /* 0x000fe20002800000 */
[----:B------:R-:W-:Y:S01]  /*c0a0*/  UIADD3 UR4, UR24, 0x1715609d, URZ ;  /* 0x1715609d18047890 */ /* 0x000fe2000fffe03f */
[----:B------:R-:W-:Y:S02]  /*c0b0*/  LOP3.LUT R4, R4, 0xffff, RZ, 0xc0, !PT ;  /* 0x0000ffff04047812 */ /* 0x000fe400078ec0ff */
[----:B-1----:R-:W-:Y:S01]  /*c0c0*/  FMNMX.FTZ R248, R0, R9, !PT ;  /* 0x0000000900f87209 */ /* 0x002fe20007810000 */
[--C-:B------:R-:W-:Y:S01]  /*c0d0*/  FFMA.FTZ R0, R133, c[0x0][0x23c], -R2.reuse ;  /* 0x00008f0085007a23 */ /* 0x100fe20000010802 */
[C---:B------:R-:W-:Y:S01]  /*c0e0*/  ISETP.GE.U32.AND P2, PT, R247.reuse, R4, PT ;  /* 0x00000004f700720c */ /* 0x040fe20003f46070 */
[----:B------:R-:W-:Y:S01]  /*c0f0*/  FFMA.FTZ R5, R20, c[0x0][0x23c], -R2 ;  /* 0x00008f0014057a23 */ /* 0x000fe20000010802 */
[----:B------:R-:W-:Y:S01]  /*c100*/  ISETP.GE.U32.AND P4, PT, R247, R11, PT ;  /* 0x0000000bf700720c */ /* 0x000fe20003f86070 */
[----:B------:R1:W-:Y:S01]  /*c110*/  MUFU.EX2 R252, R0 ;  /* 0x0000000000fc7308 */ /* 0x0003e20000000800 */
[----:B------:R-:W-:Y:S01]  /*c120*/  LOP3.LUT R4, R19, UR4, R14, 0x96, !PT ;  /* 0x0000000413047c12 */ /* 0x000fe2000f8e960e */
[C---:B------:R-:W-:Y:S01]  /*c130*/  FMUL.FTZ R11, R248.reuse, c[0x0][0x23c] ;  /* 0x00008f00f80b7a20 */ /* 0x040fe20000410000 */
[----:B------:R-:W-:-:S05]  /*c140*/  FSETP.NEU.FTZ.AND P6, PT, R248, -INF , PT ;  /* 0xff800000f800780b */ /* 0x000fca0003fdd000 */
[----:B------:R2:W3:Y:S01]  /*c150*/  MUFU.EX2 R208, R5 ;  /* 0x0000000500d07308 */ /* 0x0004e20000000800 */
[----:B-1----:R-:W-:-:S04]  /*c160*/  LOP3.LUT R0, R10, 0xff, RZ, 0xc0, !PT ;  /* 0x000000ff0a007812 */ /* 0x002fc800078ec0ff */
[----:B------:R-:W-:Y:S02]  /*c170*/  ISETP.GE.U32.AND P1, PT, R247, R0, PT ;  /* 0x00000000f700720c */ /* 0x000fe40003f26070 */
[----:B------:R-:W-:Y:S01]  /*c180*/  FSEL R0, R11, RZ, P6 ;  /* 0x000000ff0b007208 */ /* 0x000fe20003000000 */
[----:B--2---:R-:W-:-:S05]  /*c190*/  IMAD.WIDE.U32 R4, R4, -0x2daee0ad, RZ ;  /* 0xd2511f5304047825 */ /* 0x004fca00078e00ff */
[C---:B------:R-:W-:Y:S02]  /*c1a0*/  LOP3.LUT R26, R4.reuse, 0xff, RZ, 0xc0, !PT ;  /* 0x000000ff041a7812 */ /* 0x040fe400078ec0ff */
[----:B------:R-:W-:Y:S02]  /*c1b0*/  LOP3.LUT R133, R4, 0xffff, RZ, 0xc0, !PT ;  /* 0x0000ffff04857812 */ /* 0x000fe400078ec0ff */
[--C-:B------:R-:W-:Y:S02]  /*c1c0*/  SHF.R.U32.HI R28, RZ, 0x10, R4.reuse ;  /* 0x00000010ff1c7819 */ /* 0x100fe40000011604 */
[----:B------:R-:W-:Y:S01]  /*c1d0*/  SHF.R.U32.HI R11, RZ, 0x18, R4 ;  /* 0x00000018ff0b7819 */ /* 0x000fe20000011604 */
[----:B------:R-:W-:Y:S01]  /*c1e0*/  FFMA.FTZ R4, R21, c[0x0][0x23c], -R0 ;  /* 0x00008f0015047a23 */ /* 0x000fe20000010800 */
[----:B---3--:R-:W-:-:S03]  /*c1f0*/  F2FP.BF16.PACK_AB R17, R252, R208 ;  /* 0x000000d0fc11723e */ /* 0x008fc600000010ff */
[----:B------:R1:W-:Y:S01]  /*c200*/  MUFU.EX2 R209, R4 ;  /* 0x0000000400d17308 */ /* 0x0003e20000000800 */
[--C-:B------:R-:W-:Y:S01]  /*c210*/  LOP3.LUT R9, R5, UR13, R16.reuse, 0x96, !PT ;  /* 0x0000000d05097c12 */ /* 0x100fe2000f8e9610 */
[----:B------:R-:W-:Y:S01]  /*c220*/  @!P1 HFMA2.BF16_V2 R175, -RZ.H0_H0, RZ.H0_H0, -R17.H0_H0 ;  /* 0x200000ffffaf9231 */ /* 0x000fe20000340911 */
[----:B------:R-:W-:Y:S01]  /*c230*/  PRMT R16, R17, 0x7632, R16 ;  /* 0x0000763211107816 */ /* 0x000fe20000000010 */
[----:B-1----:R-:W-:-:S04]  /*c240*/  FFMA.FTZ R4, R215, c[0x0][0x23c], -R0 ;  /* 0x00008f00d7047a23 */ /* 0x002fc80000010800 */
[----:B------:R1:W2:Y:S01]  /*c250*/  MUFU.EX2 R211, R4 ;  /* 0x0000000400d37308 */ /* 0x0002a20000000800 */
[----:B------:R-:W-:Y:S02]  /*c260*/  PRMT R210, R17, 0x5410, R16 ;  /* 0x0000541011d27816 */ /* 0x000fe40000000010 */
[----:B------:R-:W-:Y:S02]  /*c270*/  @!P1 PRMT R17, R175, 0x5410, RZ ;  /* 0x00005410af119816 */ /* 0x000fe400000000ff */
[----:B-1----:R-:W-:-:S04]  /*c280*/  SHF.R.U32.HI R4, RZ, 0x10, R10 ;  /* 0x00000010ff047819 */ /* 0x002fc8000001160a */
[----:B------:R-:W-:-:S04]  /*c290*/  LOP3.LUT R4, R4, 0xff, RZ, 0xc0, !PT ;  /* 0x000000ff04047812 */ /* 0x000fc800078ec0ff */
[----:B------:R-:W-:Y:S01]  /*c2a0*/  ISETP.GE.U32.AND P1, PT, R247, R4, PT ;  /* 0x00000004f700720c */ /* 0x000fe20003f26070 */
[----:B------:R-:W-:Y:S01]  /*c2b0*/  FFMA.FTZ R4, R216, c[0x0][0x23c], -R2 ;  /* 0x00008f00d8047a23 */ /* 0x000fe20000010802 */
[----:B------:R-:W-:-:S03]  /*c2c0*/  @!P2 HFMA2.BF16_V2 R20, -RZ.H0_H0, RZ.H0_H0, -R16.H0_H0 ;  /* 0x200000ffff14a231 */ /* 0x000fc60000340910 */
[----:B------:R1:W-:Y:S01]  /*c2d0*/  MUFU.EX2 R250, R4 ;  /* 0x0000000400fa7308 */ /* 0x0003e20000000800 */
[----:B------:R-:W-:Y:S01]  /*c2e0*/  SHF.R.U32.HI R10, RZ, 0x18, R10 ;  /* 0x00000018ff0a7819 */ /* 0x000fe2000001160a */
[----:B------:R-:W-:Y:S01]  /*c2f0*/  FFMA.FTZ R5, R214, c[0x0][0x23c], -R0 ;  /* 0x00008f00d6057a23 */ /* 0x000fe20000010800 */
[----:B------:R-:W-:Y:S02]  /*c300*/  @!P2 PRMT R16, R20, 0x5410, RZ ;  /* 0x000054101410a816 */ /* 0x000fe400000000ff */
[----:B--2---:R-:W-:Y:S01]  /*c310*/  F2FP.BF16.PACK_AB R20, R211, R209 ;  /* 0x000000d1d314723e */ /* 0x004fe200000010ff */
[----:B-1----:R-:W-:-:S04]  /*c320*/  FFMA.FTZ R4, R212, c[0x0][0x23c], -R2 ;  /* 0x00008f00d4047a23 */ /* 0x002fc80000010802 */
[----:B------:R1:W2:Y:S01]  /*c330*/  MUFU.EX2 R192, R4 ;  /* 0x0000000400c07308 */ /* 0x0002a20000000800 */
[----:B------:R-:W-:Y:S01]  /*c340*/  ISETP.GE.U32.AND P2, PT, R247, R10, PT ;  /* 0x0000000af700720c */ /* 0x000fe20003f46070 */
[----:B------:R-:W-:Y:S01]  /*c350*/  @!P1 HFMA2.BF16_V2 R190, -RZ.H0_H0, RZ.H0_H0, -R20.H0_H0 ;  /* 0x200000ffffbe9231 */ /* 0x000fe20000340914 */
[----:B------:R-:W-:-:S05]  /*c360*/  PRMT R204, R20, 0x7632, R204 ;  /* 0x0000763214cc7816 */ /* 0x000fca00000000cc */
[----:B------:R3:W-:Y:S01]  /*c370*/  MUFU.EX2 R249, R5 ;  /* 0x0000000500f97308 */ /* 0x0007e20000000800 */
[----:B------:R-:W-:Y:S02]  /*c380*/  PRMT R217, R20, 0x5410, R204 ;  /* 0x0000541014d97816 */ /* 0x000fe400000000cc */
[----:B-1----:R-:W-:-:S04]  /*c390*/  SHF.R.U32.HI R4, RZ, 0x8, R27 ;  /* 0x00000008ff047819 */ /* 0x002fc8000001161b */
[----:B------:R-:W-:Y:S01]  /*c3a0*/  LOP3.LUT R4, R4, 0xffff, RZ, 0xc0, !PT ;  /* 0x0000ffff04047812 */ /* 0x000fe200078ec0ff */
[----:B---3--:R-:W-:Y:S01]  /*c3b0*/  FFMA.FTZ R5, R206, c[0x0][0x23c], -R0 ;  /* 0x00008f00ce057a23 */ /* 0x008fe20000010800 */
[----:B------:R-:W-:-:S03]  /*c3c0*/  @!P1 PRMT R20, R190, 0x5410, RZ ;  /* 0x00005410be149816 */ /* 0x000fc600000000ff */
[----:B------:R-:W1:Y:S01]  /*c3d0*/  MUFU.EX2 R218, R5 ;  /* 0x0000000500da7308 */ /* 0x000e620000000800 */
[----:B------:R-:W-:Y:S02]  /*c3e0*/  ISETP.GE.U32.AND P1, PT, R247, R4, PT ;  /* 0x00000004f700720c */ /* 0x000fe40003f26070 */
[----:B--2---:R-:W-:Y:S01]  /*c3f0*/  F2FP.BF16.PACK_AB R4, R192, R250 ;  /* 0x000000fac004723e */ /* 0x004fe200000010ff */
[----:B------:R-:W-:-:S03]  /*c400*/  @!P2 HFMA2.BF16_V2 R191, -RZ.H0_H0, RZ.H0_H0, -R204.H0_H0 ;  /* 0x200000ffffbfa231 */ /* 0x000fc600003409cc */
[C---:B------:R-:W-:Y:S02]  /*c410*/  PRMT R201, R4.reuse, 0x7610, R201 ;  /* 0x0000761004c97816 */ /* 0x040fe400000000c9 */
[----:B------:R-:W-:Y:S02]  /*c420*/  PRMT R199, R4, 0x7632, R199 ;  /* 0x0000763204c77816 */ /* 0x000fe400000000c7 */
[----:B------:R-:W-:Y:S02]  /*c430*/  LOP3.LUT R4, R31, 0xff, RZ, 0xc0, !PT ;  /* 0x000000ff1f047812 */ /* 0x000fe400078ec0ff */
[----:B------:R-:W-:Y:S02]  /*c440*/  @!P2 PRMT R204, R191, 0x5410, RZ ;  /* 0x00005410bfcca816 */ /* 0x000fe400000000ff */
[----:B------:R-:W-:Y:S01]  /*c450*/  ISETP.GE.U32.AND P2, PT, R247, R4, PT ;  /* 0x00000004f700720c */ /* 0x000fe20003f46070 */
[----:B------:R-:W-:Y:S01]  /*c460*/  FFMA.FTZ R4, R213, c[0x0][0x23c], -R2 ;  /* 0x00008f00d5047a23 */ /* 0x000fe20000010802 */
[----:B-1----:R-:W-:-:S03]  /*c470*/  F2FP.BF16.PACK_AB R5, R218, R249 ;  /* 0x000000f9da05723e */ /* 0x002fc600000010ff */
[----:B------:R1:W-:Y:S01]  /*c480*/  MUFU.EX2 R215, R4 ;  /* 0x0000000400d77308 */ /* 0x0003e20000000800 */
[C---:B------:R-:W-:Y:S02]  /*c490*/  PRMT R203, R5.reuse, 0x7610, R203 ;  /* 0x0000761005cb7816 */ /* 0x040fe400000000cb */
[----:B------:R-:W-:Y:S01]  /*c4a0*/  PRMT R202, R5, 0x7632, R202 ;  /* 0x0000763205ca7816 */ /* 0x000fe200000000ca */
[----:B------:R-:W-:-:S04]  /*c4b0*/  FFMA.FTZ R5, R200, c[0x0][0x23c], -R2 ;  /* 0x00008f00c8057a23 */ /* 0x000fc80000010802 */
[----:B------:R-:W-:Y:S01]  /*c4c0*/  @!P2 HFMA2.BF16_V2 R206, -RZ.H0_H0, RZ.H0_H0, -R203.H0_H0 ;  /* 0x200000ffffcea231 */ /* 0x000fe200003409cb */
[----:B------:R-:W2:Y:S01]  /*c4d0*/  MUFU.EX2 R191, R5 ;  /* 0x0000000500bf7308 */ /* 0x000ea20000000800 */
[----:B-1----:R-:W-:-:S04]  /*c4e0*/  LOP3.LUT R4, R9, 0xffff, RZ, 0xc0, !PT ;  /* 0x0000ffff09047812 */ /* 0x002fc800078ec0ff */
[----:B------:R-:W-:Y:S01]  /*c4f0*/  SHF.R.U32.HI R4, RZ, 0x8, R4 ;  /* 0x00000008ff047819 */ /* 0x000fe20000011604 */
[----:B------:R-:W-:Y:S01]  /*c500*/  @!P3 HFMA2.BF16_V2 R189, -RZ.H0_H0, RZ.H0_H0, -R202.H0_H0 ;  /* 0x200000ffffbdb231 */ /* 0x000fe200003409ca */
[----:B------:R-:W-:Y:S02]  /*c510*/  PRMT R212, R203, 0x5410, R202 ;  /* 0x00005410cbd47816 */ /* 0x000fe400000000ca */
[----:B------:R-:W-:Y:S01]  /*c520*/  LOP3.LUT R4, R4, 0xffff, RZ, 0xc0, !PT ;  /* 0x0000ffff04047812 */ /* 0x000fe200078ec0ff */
[----:B------:R-:W-:Y:S01]  /*c530*/  @!P4 HFMA2.BF16_V2 R181, -RZ.H0_H0, RZ.H0_H0, -R201.H0_H0 ;  /* 0x200000ffffb5c231 */ /* 0x000fe200003409c9 */
[----:B------:R-:W-:Y:S01]  /*c540*/  @!P2 PRMT R203, R206, 0x5410, RZ ;  /* 0x00005410cecba816 */ /* 0x000fe200000000ff */
[----:B------:R-:W-:Y:S01]  /*c550*/  @!P1 HFMA2.BF16_V2 R180, -RZ.H0_H0, RZ.H0_H0, -R199.H0_H0 ;  /* 0x200000ffffb49231 */ /* 0x000fe200003409c7 */
[----:B------:R-:W-:Y:S02]  /*c560*/  ISETP.GE.U32.AND P2, PT, R247, R4, PT ;  /* 0x00000004f700720c */ /* 0x000fe40003f46070 */
[----:B------:R-:W-:-:S02]  /*c570*/  LOP3.LUT R4, R9, 0xff, RZ, 0xc0, !PT ;  /* 0x000000ff09047812 */ /* 0x000fc400078ec0ff */
[----:B------:R-:W-:Y:S02]  /*c580*/  PRMT R214, R201, 0x5410, R199 ;  /* 0x00005410c9d67816 */ /* 0x000fe400000000c7 */
[----:B------:R-:W-:Y:S02]  /*c590*/  @!P3 PRMT R202, R189, 0x5410, RZ ;  /* 0x00005410bdcab816 */ /* 0x000fe400000000ff */
[----:B------:R-:W-:Y:S02]  /*c5a0*/  @!P4 PRMT R201, R181, 0x5410, RZ ;  /* 0x00005410b5c9c816 */ /* 0x000fe400000000ff */
[C---:B------:R-:W-:Y:S02]  /*c5b0*/  ISETP.GE.U32.AND P3, PT, R247.reuse, R4, PT ;  /* 0x00000004f700720c */ /* 0x040fe40003f66070 */
[----:B------:R-:W-:Y:S02]  /*c5c0*/  @!P1 PRMT R199, R180, 0x5410, RZ ;  /* 0x00005410b4c79816 */ /* 0x000fe400000000ff */
[----:B------:R-:W-:Y:S01]  /*c5d0*/  SHF.R.U32.HI R4, RZ, 0x18, R9 ;  /* 0x00000018ff047819 */ /* 0x000fe20000011609 */
[----:B------:R-:W-:Y:S01]  /*c5e0*/  STL.64 [R1+0xf8], R220 ;  /* 0x0000f8dc01007387 */ /* 0x000fe20000100a00 */
[----:B------:R-:W-:-:S02]  /*c5f0*/  ISETP.GE.U32.AND P1, PT, R247, R11, PT ;  /* 0x0000000bf700720c */ /* 0x000fc40003f26070 */
[----:B------:R-:W-:Y:S01]  /*c600*/  FSEL R11, R251, RZ, P5 ;  /* 0x000000fffb0b7208 */ /* 0x000fe20002800000 */
[----:B------:R-:W-:Y:S01]  /*c610*/  STL [R1+0x98], R204 ;  /* 0x000098cc01007387 */ /* 0x000fe20000100800 */
[----:B------:R-:W-:Y:S01]  /*c620*/  ISETP.GE.U32.AND P5, PT, R247, R4, PT ;  /* 0x00000004f700720c */ /* 0x000fe20003fa6070 */
[--C-:B------:R-:W-:Y:S01]  /*c630*/  FFMA.FTZ R4, R207, c[0x0][0x23c], -R0.reuse ;  /* 0x00008f00cf047a23 */ /* 0x100fe20000010800 */
[----:B--2---:R-:W-:Y:S01]  /*c640*/  F2FP.BF16.PACK_AB R10, R191, R215 ;  /* 0x000000d7bf0a723e */ /* 0x004fe200000010ff */
[----:B------:R-:W-:Y:S01]  /*c650*/  STL [R1+0x94], R201 ;  /* 0x000094c901007387 */ /* 0x000fe20000100800 */
[----:B------:R-:W-:-:S03]  /*c660*/  FFMA.FTZ R5, R187, c[0x0][0x23c], -R0 ;  /* 0x00008f00bb057a23 */ /* 0x000fc60000010800 */
[----:B------:R-:W-:Y:S01]  /*c670*/  STL [R1+0x90], R199 ;  /* 0x000090c701007387 */ /* 0x000fe20000100800 */
[----:B------:R-:W-:-:S03]  /*c680*/  PRMT R198, R10, 0x7610, R198 ;  /* 0x000076100ac67816 */ /* 0x000fc600000000c6 */
[----:B------:R-:W-:Y:S01]  /*c690*/  STL [R1+0x134], R203 ;  /* 0x000134cb01007387 */ /* 0x000fe20000100800 */
[----:B------:R-:W-:-:S03]  /*c6a0*/  PRMT R197, R10, 0x7632, R197 ;  /* 0x000076320ac57816 */ /* 0x000fc600000000c5 */
[----:B------:R1:W-:Y:S04]  /*c6b0*/  STL [R1+0x138], R202 ;  /* 0x000138ca01007387 */ /* 0x0003e80000100800 */
[----:B------:R2:W-:Y:S01]  /*c6c0*/  STL [R1+0x13c], R251 ;  /* 0x00013cfb01007387 */ /* 0x0005e20000100800 */
[----:B------:R-:W-:Y:S02]  /*c6d0*/  @!P3 HFMA2.BF16_V2 R200, -RZ.H0_H0, RZ.H0_H0, -R198.H0_H0 ;  /* 0x200000ffffc8b231 */ /* 0x000fe400003409c6 */
[----:B------:R-:W-:Y:S01]  /*c6e0*/  @!P2 HFMA2.BF16_V2 R187, -RZ.H0_H0, RZ.H0_H0, -R197.H0_H0 ;  /* 0x200000ffffbba231 */ /* 0x000fe200003409c5 */
[----:B------:R-:W-:Y:S02]  /*c6f0*/  PRMT R190, R198, 0x5410, R197 ;  /* 0x00005410c6be7816 */ /* 0x000fe400000000c5 */
[----:B------:R-:W-:-:S02]  /*c700*/  @!P3 PRMT R198, R200, 0x5410, RZ ;  /* 0x00005410c8c6b816 */ /* 0x000fc400000000ff */
[----:B------:R-:W-:Y:S01]  /*c710*/  @!P2 PRMT R197, R187, 0x5410, RZ ;  /* 0x00005410bbc5a816 */ /* 0x000fe200000000ff */
[----:B-1----:R-:W-:Y:S08]  /*c720*/  MUFU.EX2 R202, R5 ;  /* 0x0000000500ca7308 */ /* 0x002ff00000000800 */
[----:B--2---:R1:W2:Y:S01]  /*c730*/  MUFU.EX2 R251, R4 ;  /* 0x0000000400fb7308 */ /* 0x0042a20000000800 */
[----:B------:R-:W-:Y:S01]  /*c740*/  STL [R1+0x140], R198 ;  /* 0x000140c601007387 */ /* 0x000fe20000100800 */
[----:B-1----:R-:W-:-:S04]  /*c750*/  SHF.R.U32.HI R4, RZ, 0x10, R9 ;  /* 0x00000010ff047819 */ /* 0x002fc80000011609 */
[----:B------:R-:W-:-:S04]  /*c760*/  LOP3.LUT R4, R4, 0xff, RZ, 0xc0, !PT ;  /* 0x000000ff04047812 */ /* 0x000fc800078ec0ff */
[C---:B------:R-:W-:Y:S02]  /*c770*/  ISETP.GE.U32.AND P3, PT, R247.reuse, R4, PT ;  /* 0x00000004f700720c */ /* 0x040fe40003f66070 */
[----:B------:R-:W-:Y:S01]  /*c780*/  LOP3.LUT R4, R28, 0xff, RZ, 0xc0, !PT ;  /* 0x000000ff1c047812 */ /* 0x000fe200078ec0ff */
[----:B------:R-:W-:Y:S01]  /*c790*/  FFMA.FTZ R5, R188, c[0x0][0x23c], -R2 ;  /* 0x00008f00bc057a23 */ /* 0x000fe20000010802 */
[----:B------:R-:W-:Y:S02]  /*c7a0*/  STL [R1+0x144], R197 ;  /* 0x000144c501007387 */ /* 0x000fe40000100800 */
[----:B------:R-:W-:Y:S02]  /*c7b0*/  ISETP.GE.U32.AND P2, PT, R247, R4, PT ;  /* 0x00000004f700720c */ /* 0x000fe40003f46070 */
[----:B--2---:R-:W-:Y:S01]  /*c7c0*/  F2FP.BF16.PACK_AB R4, R202, R251 ;  /* 0x000000fbca04723e */ /* 0x004fe200000010ff */
[----:B------:R1:W-:Y:S03]  /*c7d0*/  STL [R1+0x148], R202 ;  /* 0x000148ca01007387 */ /* 0x0003e60000100800 */
[----:B------:R-:W-:-:S02]  /*c7e0*/  PRMT R31, R4, 0x7610, R31 ;  /* 0x00007610041f7816 */ /* 0x000fc4000000001f */
[----:B------:R-:W-:Y:S01]  /*c7f0*/  PRMT R27, R4, 0x7632, R27 ;  /* 0x00007632041b7816 */ /* 0x000fe2000000001b */
[--C-:B------:R-:W-:Y:S01]  /*c800*/  FFMA.FTZ R134, R134, c[0x0][0x23c], -R2.reuse ;  /* 0x00008f0086867a23 */ /* 0x100fe20000010802 */
[----:B------:R-:W-:Y:S01]  /*c810*/  SHF.R.U32.HI R4, RZ, 0x8, R133 ;  /* 0x00000008ff047819 */ /* 0x000fe20000011685 */
[--C-:B------:R-:W-:Y:S02]  /*c820*/  FFMA.FTZ R133, R177, c[0x0][0x23c], -R2.reuse ;  /* 0x00008f00b1857a23 */ /* 0x100fe40000010802 */
[--C-:B------:R-:W-:Y:S02]  /*c830*/  FFMA.FTZ R175, R176, c[0x0][0x23c], -R2.reuse ;  /* 0x00008f00b0af7a23 */ /* 0x100fe40000010802 */
[--C-:B------:R-:W-:Y:S01]  /*c840*/  FFMA.FTZ R172, R172, c[0x0][0x23c], -R2.reuse ;  /* 0x00008f00acac7a23 */ /* 0x100fe20000010802 */
[----:B-1----:R1:W-:Y:S01]  /*c850*/  MUFU.EX2 R202, R5 ;  /* 0x0000000500ca7308 */ /* 0x0023e20000000800 */
[--C-:B------:R-:W-:Y:S02]  /*c860*/  FFMA.FTZ R180, R170, c[0x0][0x23c], -R2.reuse ;  /* 0x00008f00aab47a23 */ /* 0x100fe40000010802 */
[----:B------:R-:W-:-:S02]  /*c870*/  FFMA.FTZ R181, R135, c[0x0][0x23c], -R2 ;  /* 0x00008f0087b57a23 */ /* 0x000fc40000010802 */
[--C-:B------:R-:W-:Y:S02]  /*c880*/  FFMA.FTZ R183, R35, c[0x0][0x23c], -R2.reuse ;  /* 0x00008f0023b77a23 */ /* 0x100fe40000010802 */
[----:B-1----:R-:W-:-:S04]  /*c890*/  FFMA.FTZ R5, R185, c[0x0][0x23c], -R2 ;  /* 0x00008f00b9057a23 */ /* 0x002fc80000010802 */
[----:B------:R1:W2:Y:S01]  /*c8a0*/  MUFU.EX2 R201, R5 ;  /* 0x0000000500c97308 */ /* 0x0002a20000000800 */
[----:B------:R-:W-:Y:S02]  /*c8b0*/  FFMA.FTZ R200, R30, c[0x0][0x23c], -R2 ;  /* 0x00008f001ec87a23 */ /* 0x000fe40000010802 */
[----:B------:R-:W-:Y:S01]  /*c8c0*/  FFMA.FTZ R2, R184, c[0x0][0x23c], -R0 ;  /* 0x00008f00b8027a23 */ /* 0x000fe20000010800 */
[----:B-1----:R-:W-:-:S05]  /*c8d0*/  PRMT R5, R31, 0x5410, R27 ;  /* 0x000054101f057816 */ /* 0x002fca000000001b */
[----:B------:R1:W-:Y:S01]  /*c8e0*/  STL [R1+0xd8], R5 ;  /* 0x0000d80501007387 */ /* 0x0003e20000100800 */
[----:B------:R2:W-:Y:S01]  /*c8f0*/  MUFU.EX2 R199, R2 ;  /* 0x0000000200c77308 */ /* 0x0005e20000000800 */
[----:B------:R-:W-:Y:S01]  /*c900*/  @!P3 HFMA2.BF16_V2 R188, -RZ.H0_H0, RZ.H0_H0, -R31.H0_H0 ;  /* 0x200000ffffbcb231 */ /* 0x000fe2000034091f */
[----:B------:R-:W-:-:S04]  /*c910*/  LOP3.LUT R4, R4, 0xffff, RZ, 0xc0, !PT ;  /* 0x0000ffff04047812 */ /* 0x000fc800078ec0ff */
[----:B------:R-:W-:Y:S02]  /*c920*/  @!P3 PRMT R31, R188, 0x5410, RZ ;  /* 0x00005410bc1fb816 */ /* 0x000fe400000000ff */
[----:B------:R-:W-:Y:S01]  /*c930*/  ISETP.GE.U32.AND P3, PT, R247, R4, PT ;  /* 0x00000004f700720c */ /* 0x000fe20003f66070 */
[----:B-1----:R-:W-:-:S04]  /*c940*/  FFMA.FTZ R5, R186, c[0x0][0x23c], -R0 ;  /* 0x00008f00ba057a23 */ /* 0x002fc80000010800 */
[----:B------:R-:W1:Y:S01]  /*c950*/  MUFU.EX2 R204, R5 ;  /* 0x0000000500cc7308 */ /* 0x000e620000000800 */
[----:B------:R-:W-:Y:S01]  /*c960*/  FADD.FTZ R4, R132, -R11 ;  /* 0x8000000b84047221 */ /* 0x000fe20000010000 */
[----:B------:R-:W-:Y:S01]  /*c970*/  STL [R1+0x70], R31 ;  /* 0x0000701f01007387 */ /* 0x000fe20000100800 */
[----:B--2---:R-:W-:Y:S01]  /*c980*/  F2FP.BF16.PACK_AB R2, R201, R202 ;  /* 0x000000cac902723e */ /* 0x004fe200000010ff */
[--C-:B------:R-:W-:Y:S02]  /*c990*/  FFMA.FTZ R132, R179, c[0x0][0x23c], -R0.reuse ;  /* 0x00008f00b3847a23 */ /* 0x100fe40000010800 */
[--C-:B------:R-:W-:Y:S01]  /*c9a0*/  FFMA.FTZ R135, R178, c[0x0][0x23c], -R0.reuse ;  /* 0x00008f00b2877a23 */ /* 0x100fe20000010800 */
[----:B------:R-:W-:Y:S01]  /*c9b0*/  STL [R1+0x14c], R201 ;  /* 0x00014cc901007387 */ /* 0x000fe20000100800 */
[--C-:B------:R-:W-:Y:S02]  /*c9c0*/  FFMA.FTZ R173, R173, c[0x0][0x23c], -R0.reuse ;  /* 0x00008f00adad7a23 */ /* 0x100fe40000010800 */
[----:B------:R-:W-:-:S02]  /*c9d0*/  FFMA.FTZ R171, R171, c[0x0][0x23c], -R0 ;  /* 0x00008f00abab7a23 */ /* 0x000fc40000010800 */
[--C-:B------:R-:W-:Y:S02]  /*c9e0*/  FFMA.FTZ R176, R169, c[0x0][0x23c], -R0.reuse ;  /* 0x00008f00a9b07a23 */ /* 0x100fe40000010800 */
[--C-:B------:R-:W-:Y:S02]  /*c9f0*/  FFMA.FTZ R177, R168, c[0x0][0x23c], -R0.reuse ;  /* 0x00008f00a8b17a23 */ /* 0x100fe40000010800 */
[--C-:B------:R-:W-:Y:S01]  /*ca00*/  FFMA.FTZ R179, R34, c[0x0][0x23c], -R0.reuse ;  /* 0x00008f0022b37a23 */ /* 0x100fe20000010800 */
[----:B-1----:R-:W-:Y:S01]  /*ca10*/  STL [R1+0x154], R204 ;  /* 0x000154cc01007387 */ /* 0x002fe20000100800 */
[----:B------:R-:W-:Y:S01]  /*ca20*/  FFMA.FTZ R178, R29, c[0x0][0x23c], -R0 ;  /* 0x00008f001db27a23 */ /* 0x000fe20000010800 */
[----:B------:R-:W-:Y:S02]  /*ca30*/  F2FP.BF16.PACK_AB R0, R199, R204 ;  /* 0x000000ccc700723e */ /* 0x000fe400000010ff */
[----:B------:R1:W-:Y:S01]  /*ca40*/  STL [R1+0x150], R199 ;  /* 0x000150c701007387 */ /* 0x0003e20000100800 */
[----:B------:R-:W-:Y:S01]  /*ca50*/  @!P5 HFMA2.BF16_V2 R168, -RZ.H0_H0, RZ.H0_H0, -R27.H0_H0 ;  /* 0x200000ffffa8d231 */ /* 0x000fe2000034091b */
[----:B------:R-:W-:-:S02]  /*ca60*/  PRMT R10, R2, 0x7610, R10 ;  /* 0x00007610020a7816 */ /* 0x000fc4000000000a */
[----:B------:R-:W-:Y:S02]  /*ca70*/  ISETP.GE.U32.AND P4, PT, R247, R26, PT ;  /* 0x0000001af700720c */ /* 0x000fe40003f86070 */
[C---:B------:R-:W-:Y:S02]  /*ca80*/  PRMT R26, R0.reuse, 0x7610, R26 ;  /* 0x00007610001a7816 */ /* 0x040fe4000000001a */
[----:B------:R-:W-:Y:S02]  /*ca90*/  PRMT R9, R0, 0x7632, R9 ;  /* 0x0000763200097816 */ /* 0x000fe40000000009 */
[----:B------:R-:W-:Y:S01]  /*caa0*/  @!P5 PRMT R27, R168, 0x5410, RZ ;  /* 0x00005410a81bd816 */ /* 0x000fe200000000ff */
[----:B------:R-:W-:Y:S01]  /*cab0*/  STL.S16 [R1+0x54], R26 ;  /* 0x0000541a01007387 */ /* 0x000fe20000100600 */
[----:B-1----:R-:W-:-:S05]  /*cac0*/  PRMT R199, R2, 0x7632, R199 ;  /* 0x0000763202c77816 */ /* 0x002fca00000000c7 */
[----:B------:R-:W-:Y:S01]  /*cad0*/  @!P3 HFMA2.BF16_V2 R169, -RZ.H0_H0, RZ.H0_H0, -R199.H0_H0 ;  /* 0x200000ffffa9b231 */ /* 0x000fe200003409c7 */
[----:B------:R-:W-:Y:S01]  /*cae0*/  PRMT R0, R10, 0x5410, R199 ;  /* 0x000054100a007816 */ /* 0x000fe200000000c7 */
[----:B------:R-:W-:Y:S03]  /*caf0*/  STL [R1+0x5c], R27 ;  /* 0x00005c1b01007387 */ /* 0x000fe60000100800 */
[----:B------:R-:W-:Y:S01]  /*cb00*/  @!P3 PRMT R199, R169, 0x5410, RZ ;  /* 0x00005410a9c7b816 */ /* 0x000fe200000000ff */
[----:B------:R-:W-:Y:S04]  /*cb10*/  STL [R1+0xd4], R0 ;  /* 0x0000d40001007387 */ /* 0x000fe80000100800 */
[----:B------:R1:W-:Y:S04]  /*cb20*/  STL [R1+0x15c], R199 ;  /* 0x00015cc701007387 */ /* 0x0003e80000100800 */
[----:B-1----:R-:W2:Y:S01]  /*cb30*/  LDL.LU R199, [R1+0x54] ;  /* 0x0000540001c77983 */ /* 0x002ea20000300800 */
[----:B------:R-:W-:Y:S01]  /*cb40*/  @!P4 HFMA2.BF16_V2 R184, -RZ.H0_H0, RZ.H0_H0, -R10.H0_H0 ;  /* 0x200000ffffb8c231 */ /* 0x000fe2000034090a */
[----:B------:R-:W-:-:S04]  /*cb50*/  IMAD.WIDE.U32 R168, R174, -0x326172a9, RZ ;  /* 0xcd9e8d57aea87825 */ /* 0x000fc800078e00ff */
[----:B------:R-:W-:-:S05]  /*cb60*/  @!P4 PRMT R10, R184, 0x5410, RZ ;  /* 0x00005410b80ac816 */ /* 0x000fca00000000ff */
[----:B------:R1:W-:Y:S01]  /*cb70*/  STL [R1+0x58], R10 ;  /* 0x0000580a01007387 */ /* 0x0003e20000100800 */
[----:B------:R-:W-:Y:S01]  /*cb80*/  @!P1 HFMA2.BF16_V2 R29, -RZ.H0_H0, RZ.H0_H0, -R9.H0_H0 ;  /* 0x200000ffff1d9231 */ /* 0x000fe20000340909 */
[----:B------:R-:W-:Y:S01]  /*cb90*/  LOP3.LUT R28, R23, UR34, R168, 0x96, !PT ;  /* 0x00000022171c7c12 */ /* 0x000fe2000f8e96a8 */
[----:B------:R-:W-:Y:S01]  /*cba0*/  @!P2 HFMA2.BF16_V2 R30, -RZ.H0_H0, RZ.H0_H0, -R26.H0_H0 ;  /* 0x200000ffff1ea231 */ /* 0x000fe2000034091a */
[----:B-1----:R-:W-:-:S05]  /*cbb0*/  LOP3.LUT R10, R169, UR35, R220, 0x96, !PT ;  /* 0x00000023a90a7c12 */ /* 0x002fca000f8e96dc */
[----:B------:R-:W-:-:S05]  /*cbc0*/  IMAD.WIDE.U32 R10, R10, -0x2daee0ad, RZ ;  /* 0xd2511f530a0a7825 */ /* 0x000fca00078e00ff */
[----:B------:R-:W-:-:S05]  /*cbd0*/  LOP3.LUT R26, R11, UR33, R182, 0x96, !PT ;  /* 0x000000210b1a7c12 */ /* 0x000fca000f8e96b6 */
[----:B------:R-:W-:-:S04]  /*cbe0*/  IMAD.WIDE.U32 R26, R26, -0x326172a9, RZ ;  /* 0xcd9e8d571a1a7825 */ /* 0x000fc800078e00ff */
[----:B------:R-:W-:-:S06]  /*cbf0*/  FMUL.FTZ R4, R4, c[0x0][0x23c] ;  /* 0x00008f0004047a20 */ /* 0x000fcc0000410000 */
[----:B------:R-:W1:Y:S01]  /*cc00*/  MUFU.EX2 R4, R4 ;  /* 0x0000000400047308 */ /* 0x000e620000000800 */
[----:B------:R-:W-:-:S07]  /*cc10*/  IMAD.MOV.U32 R201, RZ, RZ, R192 ;  /* 0x000000ffffc97224 */ /* 0x000fce00078e00c0 */
[----:B------:R-:W-:Y:S01]  /*cc20*/  MUFU.EX2 R133, R133 ;  /* 0x0000008500857308 */ /* 0x000fe20000000800 */
[----:B------:R-:W-:-:S07]  /*cc30*/  MOV R204, R210 ;  /* 0x000000d200cc7202 */ /* 0x000fce0000000f00 */
[----:B------:R-:W-:Y:S01]  /*cc40*/  MUFU.EX2 R192, R134 ;  /* 0x0000008600c07308 */ /* 0x000fe20000000800 */
[-C--:B-1----:R-:W-:Y:S02]  /*cc50*/  FFMA.FTZ R170, R244, R4.reuse, R208 ;  /* 0x00000004f4aa7223 */ /* 0x082fe400000100d0 */
        /* <DEDUP_REMOVED lines=56> */
[----:B------:R-:W-:Y:S01]  /*cfe0*/  FMUL.FTZ R125, R125, R4 ;  /* 0x000000047d7d7220 */ /* 0x000fe20000410000 */
[----:B------:R-:W-:Y:S01]  /*cff0*/  MOV R198, R214 ;  /* 0x000000d600c67202 */ /* 0x000fe20000000f00 */
[----:B------:R-:W-:Y:S01]  /*d000*/  IMAD.MOV.U32 R174, RZ, RZ, R218 ;  /* 0x000000ffffae7224 */ /* 0x000fe200078e00da */
[----:B------:R-:W-:Y:S01]  /*d010*/  MOV R197, R191 ;  /* 0x000000bf00c57202 */ /* 0x000fe20000000f00 */
[----:B------:R-:W1:Y:S01]  /*d020*/  LDC.U8 R68, c[0x0][0x2d8] ;  /* 0x0000b600ff447b82 */ /* 0x000e620000000000 */
[----:B--2---:R-:W-:-:S02]  /*d030*/  PRMT R0, R199, 0x5410, R9 ;  /* 0x00005410c7007816 */ /* 0x004fc40000000009 */
[----:B------:R-:W-:Y:S01]  /*d040*/  @!P1 PRMT R9, R29, 0x5410, RZ ;  /* 0x000054101d099816 */ /* 0x000fe200000000ff */
[----:B------:R-:W-:-:S05]  /*d050*/  IMAD.WIDE.U32 R28, R28, -0x2daee0ad, RZ ;  /* 0xd2511f531c1c7825 */ /* 0x000fca00078e00ff */
[----:B------:R-:W-:Y:S02]  /*d060*/  LOP3.LUT R29, R29, UR29, R10, 0x96, !PT ;  /* 0x0000001d1d1d7c12 */ /* 0x000fe4000f8e960a */
[----:B------:R-:W-:-:S05]  /*d070*/  LOP3.LUT R10, R27, UR30, R22, 0x96, !PT ;  /* 0x0000001e1b0a7c12 */ /* 0x000fca000f8e9616 */
[----:B------:R-:W-:-:S05]  /*d080*/  IMAD.WIDE.U32 R10, R10, -0x2daee0ad, RZ ;  /* 0xd2511f530a0a7825 */ /* 0x000fca00078e00ff */
[----:B------:R-:W-:Y:S01]  /*d090*/  LOP3.LUT R27, R11, UR5, R28, 0x96, !PT ;  /* 0x000000050b1b7c12 */ /* 0x000fe2000f8e961c */
[----:B------:R-:W-:Y:S01]  /*d0a0*/  IMAD.WIDE.U32 R28, R29, -0x326172a9, RZ ;  /* 0xcd9e8d571d1c7825 */ /* 0x000fe200078e00ff */
[----:B------:R-:W-:-:S04]  /*d0b0*/  @!P2 PRMT R199, R30, 0x5410, RZ ;  /* 0x000054101ec7a816 */ /* 0x000fc800000000ff */
[----:B------:R-:W-:-:S05]  /*d0c0*/  LOP3.LUT R30, R29, UR21, R26, 0x96, !PT ;  /* 0x000000151d1e7c12 */ /* 0x000fca000f8e961a */
[----:B------:R-:W-:Y:S01]  /*d0d0*/  IMAD.WIDE.U32 R30, R30, -0x2daee0ad, RZ ;  /* 0xd2511f531e1e7825 */ /* 0x000fe200078e00ff */
[----:B------:R-:W-:Y:S04]  /*d0e0*/  STL [R1+0x160], R199 ;  /* 0x000160c701007387 */ /* 0x000fe80000100800 */
[----:B------:R-:W-:Y:S01]  /*d0f0*/  LOP3.LUT R10, R31, UR19, R10, 0x96, !PT ;  /* 0x000000131f0a7c12 */ /* 0x000fe2000f8e960a */
[----:B------:R2:W-:Y:S01]  /*d100*/  STL [R1+0xd0], R0 ;  /* 0x0000d00001007387 */ /* 0x0005e20000100800 */
[----:B------:R-:W-:-:S04]  /*d110*/  IMAD.WIDE.U32 R26, R27, -0x326172a9, RZ ;  /* 0xcd9e8d571b1a7825 */ /* 0x000fc800078e00ff */
[----:B------:R-:W-:Y:S01]  /*d120*/  IMAD.WIDE.U32 R10, R10, -0x326172a9, RZ ;  /* 0xcd9e8d570a0a7825 */ /* 0x000fe200078e00ff */
[----:B--2---:R-:W-:-:S05]  /*d130*/  FSEL R0, R248, RZ, P6 ;  /* 0x000000fff8007208 */ /* 0x004fca0003000000 */
[----:B------:R-:W-:Y:S01]  /*d140*/  FADD.FTZ R5, R3, -R0 ;  /* 0x8000000003057221 */ /* 0x000fe20000010000 */
[----:B------:R-:W-:-:S04]  /*d150*/  LOP3.LUT R0, R11, UR7, R26, 0x96, !PT ;  /* 0x000000070b007c12 */ /* 0x000fc8000f8e961a */
[----:B------:R-:W-:-:S04]  /*d160*/  LOP3.LUT R2, R0, 0xff, RZ, 0xc0, !PT ;  /* 0x000000ff00027812 */ /* 0x000fc800078ec0ff */
[----:B------:R-:W-:Y:S02]  /*d170*/  ISETP.GE.U32.AND P6, PT, R247, R2, PT ;  /* 0x00000002f700720c */ /* 0x000fe40003fc6070 */
[----:B------:R-:W-:-:S04]  /*d180*/  LOP3.LUT R2, R0, 0xffff, RZ, 0xc0, !PT ;  /* 0x0000ffff00027812 */ /* 0x000fc800078ec0ff */
[----:B------:R-:W-:Y:S01]  /*d190*/  SHF.R.U32.HI R2, RZ, 0x8, R2 ;  /* 0x00000008ff027819 */ /* 0x000fe20000011602 */
[----:B------:R-:W-:-:S03]  /*d1a0*/  FMUL.FTZ R26, R5, c[0x0][0x23c] ;  /* 0x00008f00051a7a20 */ /* 0x000fc60000410000 */
[----:B------:R-:W-:Y:S02]  /*d1b0*/  LOP3.LUT R2, R2, 0xffff, RZ, 0xc0, !PT ;  /* 0x0000ffff02027812 */ /* 0x000fe400078ec0ff */
[--C-:B------:R-:W-:Y:S02]  /*d1c0*/  SHF.R.U32.HI R5, RZ, 0x10, R0.reuse ;  /* 0x00000010ff057819 */ /* 0x100fe40000011600 */
[C---:B------:R-:W-:Y:S02]  /*d1d0*/  ISETP.GE.U32.AND P5, PT, R247.reuse, R2, PT ;  /* 0x00000002f700720c */ /* 0x040fe40003fa6070 */
[----:B------:R-:W-:Y:S02]  /*d1e0*/  SHF.R.U32.HI R2, RZ, 0x18, R0 ;  /* 0x00000018ff027819 */ /* 0x000fe40000011600 */
[----:B------:R2:W3:Y:S01]  /*d1f0*/  MUFU.EX2 R0, R26 ;  /* 0x0000001a00007308 */ /* 0x0004e20000000800 */
[----:B------:R4:W-:Y:S01]  /*d200*/  STL [R1+0x50], R9 ;  /* 0x0000500901007387 */ /* 0x0009e20000100800 */
[----:B------:R-:W-:-:S02]  /*d210*/  ISETP.GE.U32.AND P4, PT, R247, R2, PT ;  /* 0x00000002f700720c */ /* 0x000fc40003f86070 */
[----:B------:R-:W-:Y:S01]  /*d220*/  LOP3.LUT R5, R5, 0xff, RZ, 0xc0, !PT ;  /* 0x000000ff05057812 */ /* 0x000fe200078ec0ff */
[----:B------:R-:W-:Y:S01]  /*d230*/  STL [R1+0x164], R168 ;  /* 0x000164a801007387 */ /* 0x000fe20000100800 */
[----:B------:R-:W-:-:S03]  /*d240*/  LOP3.LUT R2, R10, 0xff, RZ, 0xc0, !PT ;  /* 0x000000ff0a027812 */ /* 0x000fc600078ec0ff */
[----:B------:R-:W-:Y:S01]  /*d250*/  STL [R1+0x158], R169 ;  /* 0x000158a901007387 */ /* 0x000fe20000100800 */
[C---:B------:R-:W-:Y:S02]  /*d260*/  ISETP.GE.U32.AND P2, PT, R247.reuse, R5, PT ;  /* 0x00000005f700720c */ /* 0x040fe40003f46070 */
[----:B------:R-:W-:Y:S01]  /*d270*/  ISETP.GE.U32.AND P3, PT, R247, R2, PT ;  /* 0x00000002f700720c */ /* 0x000fe20003f66070 */
[----:B------:R1:W-:Y:S01]  /*d280*/  STL [R1+0x168], R182 ;  /* 0x000168b601007387 */ /* 0x0003e20000100800 */
[----:B------:R-:W-:Y:S02]  /*d290*/  SHF.R.U32.HI R2, RZ, 0x18, R10 ;  /* 0x00000018ff027819 */ /* 0x000fe4000001160a */
[----:B--2---:R-:W-:Y:S01]  /*d2a0*/  LOP3.LUT R26, R10, 0xffff, RZ, 0xc0, !PT ;  /* 0x0000ffff0a1a7812 */ /* 0x004fe200078ec0ff */
[----:B------:R-:W-:Y:S01]  /*d2b0*/  IMAD.MOV.U32 R11, RZ, RZ, R212 ;  /* 0x000000ffff0b7224 */ /* 0x000fe200078e00d4 */
[----:B------:R-:W-:Y:S01]  /*d2c0*/  SHF.R.U32.HI R5, RZ, 0x10, R10 ;  /* 0x00000010ff057819 */ /* 0x000fe2000001160a */
[----:B------:R-:W-:-:S02]  /*d2d0*/  FMUL.FTZ R212, R48, R4 ;  /* 0x0000000430d47220 */ /* 0x000fc40000410000 */
[----:B------:R-:W-:Y:S01]  /*d2e0*/  IMAD.MOV.U32 R10, RZ, RZ, R211 ;  /* 0x000000ffff0a7224 */ /* 0x000fe200078e00d3 */
[----:B----4-:R-:W-:Y:S01]  /*d2f0*/  LOP3.LUT R9, R27, UR4, R28, 0x96, !PT ;  /* 0x000000041b097c12 */ /* 0x010fe2000f8e961c */
[----:B---3--:R-:W-:Y:S02]  /*d300*/  FFMA.FTZ R27, R245, R0, R209 ;  /* 0x00000000f51b7223 */ /* 0x008fe400000100d1 */
[-C--:B------:R-:W-:Y:S02]  /*d310*/  FMUL.FTZ R209, R45, R4.reuse ;  /* 0x000000042dd17220 */ /* 0x080fe40000410000 */
[-C--:B------:R-:W-:Y:S02]  /*d320*/  FMUL.FTZ R245, R93, R4.reuse ;  /* 0x000000045df57220 */ /* 0x080fe40000410000 */
[-C--:B------:R-:W-:Y:S02]  /*d330*/  FMUL.FTZ R45, R96, R4.reuse ;  /* 0x00000004602d7220 */ /* 0x080fe40000410000 */
[----:B------:R-:W-:-:S02]  /*d340*/  FMUL.FTZ R28, R128, R4 ;  /* 0x00000004801c7220 */ /* 0x000fc40000410000 */
[----:B-1----:R-:W-:Y:S02]  /*d350*/  IMAD.MOV.U32 R182, RZ, RZ, R217 ;  /* 0x000000ffffb67224 */ /* 0x002fe400078e00d9 */
[-C--:B------:R-:W-:Y:S02]  /*d360*/  FMUL.FTZ R217, R61, R4.reuse ;  /* 0x000000043dd97220 */ /* 0x080fe40000410000 */
[----:B------:R-:W-:Y:S02]  /*d370*/  FMUL.FTZ R4, R129, R4 ;  /* 0x0000000481047220 */ /* 0x000fe40000410000 */
[-C--:B------:R-:W-:Y:S01]  /*d380*/  FMUL.FTZ R211, R47, R0.reuse ;  /* 0x000000002fd37220 */ /* 0x080fe20000410000 */
[----:B------:R-:W-:Y:S01]  /*d390*/  STL [R1+0x16c], R248 ;  /* 0x00016cf801007387 */ /* 0x000fe20000100800 */
[-C--:B------:R-:W-:Y:S02]  /*d3a0*/  FMUL.FTZ R210, R46, R0.reuse ;  /* 0x000000002ed27220 */ /* 0x080fe40000410000 */
[-C--:B------:R-:W-:Y:S01]  /*d3b0*/  FMUL.FTZ R47, R127, R0.reuse ;  /* 0x000000007f2f7220 */ /* 0x080fe20000410000 */
[----:B------:R-:W-:Y:S01]  /*d3c0*/  STL [R1+0xa0], R28 ;  /* 0x0000a01c01007387 */ /* 0x000fe20000100800 */
[----:B------:R-:W-:-:S03]  /*d3d0*/  FMUL.FTZ R46, R130, R0 ;  /* 0x00000000822e7220 */ /* 0x000fc60000410000 */
[----:B------:R-:W-:Y:S01]  /*d3e0*/  STL [R1+0xa4], R4 ;  /* 0x0000a40401007387 */ /* 0x000fe20000100800 */
[----:B------:R-:W-:-:S03]  /*d3f0*/  ISETP.GE.U32.AND P1, PT, R247, R2, PT ;  /* 0x00000002f700720c */ /* 0x000fc60003f26070 */
[----:B------:R-:W-:Y:S01]  /*d400*/  STL [R1+0x104], R133 ;  /* 0x0001048501007387 */ /* 0x000fe20000100800 */
[----:B------:R-:W-:-:S03]  /*d410*/  IMAD.MOV.U32 R199, RZ, RZ, R215 ;  /* 0x000000ffffc77224 */ /* 0x000fc600078e00d7 */
[----:B------:R-:W-:Y:S01]  /*d420*/  STL [R1+0x9c], R47 ;  /* 0x00009c2f01007387 */ /* 0x000fe20000100800 */
[----:B------:R-:W-:-:S03]  /*d430*/  IMAD.MOV.U32 R2, RZ, RZ, R190 ;  /* 0x000000ffff027224 */ /* 0x000fc600078e00be */
[----:B------:R1:W-:Y:S01]  /*d440*/  STL [R1+0xa8], R46 ;  /* 0x0000a82e01007387 */ /* 0x0003e20000100800 */
        /* <DEDUP_REMOVED lines=11> */
[-C--:B------:R-:W-:Y:S01]  /*d500*/  FMUL.FTZ R147, R147, R0.reuse ;  /* 0x0000000093937220 */ /* 0x080fe20000410000 */
[----:B-1----:R-:W1:Y:S01]  /*d510*/  MUFU.EX2 R46, R132 ;  /* 0x00000084002e7308 */ /* 0x002e620000000800 */
        /* <DEDUP_REMOVED lines=47> */
[----:B------:R-:W-:Y:S01]  /*d810*/  FMUL.FTZ R4, R131, R0 ;  /* 0x0000000083047220 */ /* 0x000fe20000410000 */
[----:B------:R-:W-:-:S04]  /*d820*/  F2FP.BF16.PACK_AB R0, R133, R192 ;  /* 0x000000c08500723e */ /* 0x000fc800000010ff */
[C---:B------:R-:W-:Y:S02]  /*d830*/  PRMT R169, R0.reuse, 0x7610, R169 ;  /* 0x0000761000a97816 */ /* 0x040fe400000000a9 */
[----:B------:R-:W-:Y:S01]  /*d840*/  PRMT R43, R0, 0x7632, R43 ;  /* 0x00007632002b7816 */ /* 0x000fe2000000002b */
[----:B------:R-:W-:Y:S02]  /*d850*/  IMAD.MOV.U32 R48, RZ, RZ, R2 ;  /* 0x000000ffff307224 */ /* 0x000fe400078e0002 */
[----:B------:R-:W-:Y:S01]  /*d860*/  IMAD.MOV.U32 R60, RZ, RZ, R174 ;  /* 0x000000ffff3c7224 */ /* 0x000fe200078e00ae */
[----:B------:R-:W-:Y:S01]  /*d870*/  MOV R174, R199 ;  /* 0x000000c700ae7202 */ /* 0x000fe20000000f00 */
[----:B------:R-:W-:Y:S01]  /*d880*/  @!P6 HFMA2.BF16_V2 R3, -RZ.H0_H0, RZ.H0_H0, -R169.H0_H0 ;  /* 0x200000ffff03e231 */ /* 0x000fe200003409a9 */
[----:B------:R-:W-:Y:S01]  /*d890*/  PRMT R2, R169, 0x5410, R43 ;  /* 0x00005410a9027816 */ /* 0x000fe2000000002b */
[----:B------:R-:W2:Y:S01]  /*d8a0*/  MUFU.EX2 R199, R135 ;  /* 0x0000008700c77308 */ /* 0x000ea20000000800 */
[----:B------:R-:W-:Y:S02]  /*d8b0*/  STL [R1+0xac], R4 ;  /* 0x0000ac0401007387 */ /* 0x000fe40000100800 */
[----:B------:R-:W-:-:S02]  /*d8c0*/  @!P6 PRMT R169, R3, 0x5410, RZ ;  /* 0x0000541003a9e816 */ /* 0x000fc400000000ff */
[----:B------:R-:W-:Y:S04]  /*d8d0*/  STL [R1+0x170], R192 ;  /* 0x000170c001007387 */ /* 0x000fe80000100800 */
[----:B-1----:R-:W-:Y:S04]  /*d8e0*/  STL [R1+0x100], R46 ;  /* 0x0001002e01007387 */ /* 0x002fe80000100800 */
[----:B------:R1:W-:Y:S01]  /*d8f0*/  STL [R1+0xdc], R2 ;  /* 0x0000dc0201007387 */ /* 0x0003e20000100800 */
[----:B------:R-:W-:Y:S02]  /*d900*/  MOV R61, R10 ;  /* 0x0000000a003d7202 */ /* 0x000fe40000000f00 */
[----:B------:R-:W-:Y:S01]  /*d910*/  LOP3.LUT R0, R5, 0xff, RZ, 0xc0, !PT ;  /* 0x000000ff05007812 */ /* 0x000fe200078ec0ff */
[----:B------:R-:W-:Y:S01]  /*d920*/  @!P5 HFMA2.BF16_V2 R6, -RZ.H0_H0, RZ.H0_H0, -R43.H0_H0 ;  /* 0x200000ffff06d231 */ /* 0x000fe2000034092b */
[----:B------:R-:W-:Y:S01]  /*d930*/  MOV R64, R201 ;  /* 0x000000c900407202 */ /* 0x000fe20000000f00 */
[----:B------:R-:W-:Y:S01]  /*d940*/  IMAD.MOV.U32 R65, RZ, RZ, R61 ;  /* 0x000000ffff417224 */ /* 0x000fe200078e003d */
[----:B------:R-:W-:Y:S01]  /*d950*/  ISETP.GE.U32.AND P6, PT, R68, R0, PT ;  /* 0x000000004400720c */ /* 0x000fe20003fc6070 */
[----:B------:R-:W-:Y:S01]  /*d960*/  IMAD.MOV.U32 R61, RZ, RZ, R204 ;  /* 0x000000ffff3d7224 */ /* 0x000fe200078e00cc */
[----:B------:R-:W-:Y:S01]  /*d970*/  MUFU.EX2 R201, R175 ;  /* 0x000000af00c97308 */ /* 0x000fe20000000800 */
[----:B------:R-:W-:Y:S01]  /*d980*/  @!P5 PRMT R43, R6, 0x5410, RZ ;  /* 0x00005410062bd816 */ /* 0x000fe200000000ff */
[----:B-1----:R-:W-:-:S05]  /*d990*/  IMAD.WIDE.U32 R2, R9, -0x2daee0ad, RZ ;  /* 0xd2511f5309027825 */ /* 0x002fca00078e00ff */
[C---:B------:R-:W-:Y:S02]  /*d9a0*/  LOP3.LUT R4, R2.reuse, 0xff, RZ, 0xc0, !PT ;  /* 0x000000ff02047812 */ /* 0x040fe400078ec0ff */
[----:B------:R-:W-:Y:S02]  /*d9b0*/  LOP3.LUT R9, R2, 0xffff, RZ, 0xc0, !PT ;  /* 0x0000ffff02097812 */ /* 0x000fe400078ec0ff */
[--C-:B------:R-:W-:Y:S02]  /*d9c0*/  SHF.R.U32.HI R10, RZ, 0x10, R2.reuse ;  /* 0x00000010ff0a7819 */ /* 0x100fe40000011602 */
[----:B------:R-:W-:Y:S02]  /*d9d0*/  SHF.R.U32.HI R5, RZ, 0x18, R2 ;  /* 0x00000018ff057819 */ /* 0x000fe40000011602 */
[----:B------:R-:W-:Y:S02]  /*d9e0*/  SHF.R.U32.HI R2, RZ, 0x8, R26 ;  /* 0x00000008ff027819 */ /* 0x000fe4000001161a */
[----:B------:R-:W-:-:S02]  /*d9f0*/  LOP3.LUT R0, R3, UR13, R30, 0x96, !PT ;  /* 0x0000000d03007c12 */ /* 0x000fc4000f8e961e */
[----:B------:R-:W-:Y:S01]  /*da00*/  LOP3.LUT R2, R2, 0xffff, RZ, 0xc0, !PT ;  /* 0x0000ffff02027812 */ /* 0x000fe200078ec0ff */
[----:B------:R-:W1:Y:S01]  /*da10*/  MUFU.EX2 R204, R172 ;  /* 0x000000ac00cc7308 */ /* 0x000e620000000800 */
[----:B--2---:R-:W-:Y:S02]  /*da20*/  F2FP.BF16.PACK_AB R3, R199, R46 ;  /* 0x0000002ec703723e */ /* 0x004fe400000010ff */
[----:B------:R-:W-:Y:S02]  /*da30*/  ISETP.GE.U32.AND P5, PT, R68, R2, PT ;  /* 0x000000024400720c */ /* 0x000fe40003fa6070 */
[C---:B------:R-:W-:Y:S02]  /*da40*/  PRMT R203, R3.reuse, 0x7632, R203 ;  /* 0x0000763203cb7816 */ /* 0x040fe400000000cb */
[----:B------:R-:W-:Y:S01]  /*da50*/  PRMT R248, R3, 0x7610, R248 ;  /* 0x0000761003f87816 */ /* 0x000fe200000000f8 */
[----:B------:R-:W-:Y:S01]  /*da60*/  FADD.FTZ R3, R65, R27 ;  /* 0x0000001b41037221 */ /* 0x000fe20000010000 */
[----:B------:R-:W-:Y:S01]  /*da70*/  LOP3.LUT R2, R0, 0xffff, RZ, 0xc0, !PT ;  /* 0x0000ffff00027812 */ /* 0x000fe200078ec0ff */
[----:B------:R-:W-:Y:S01]  /*da80*/  MUFU.EX2 R27, R171 ;  /* 0x000000ab001b7308 */ /* 0x000fe20000000800 */
[----:B------:R-:W-:-:S02]  /*da90*/  LOP3.LUT R12, R15, UR21, R12, 0x96, !PT ;  /* 0x000000150f0c7c12 */ /* 0x000fc4000f8e960c */
[----:B------:R-:W-:Y:S01]  /*daa0*/  SHF.R.U32.HI R2, RZ, 0x8, R2 ;  /* 0x00000008ff027819 */ /* 0x000fe20000011602 */
[----:B------:R-:W-:-:S04]  /*dab0*/  @!P2 HFMA2.BF16_V2 R8, -RZ.H0_H0, RZ.H0_H0, -R248.H0_H0 ;  /* 0x200000ffff08a231 */ /* 0x000fc800003409f8 */
[----:B------:R-:W2:Y:S01]  /*dac0*/  MUFU.EX2 R15, R173 ;  /* 0x000000ad000f7308 */ /* 0x000ea20000000800 */
[----:B------:R3:W-:Y:S01]  /*dad0*/  STL [R1+0x174], R169 ;  /* 0x000174a901007387 */ /* 0x0007e20000100800 */
[----:B------:R-:W-:-:S03]  /*dae0*/  LOP3.LUT R2, R2, 0xffff, RZ, 0xc0, !PT ;  /* 0x0000ffff02027812 */ /* 0x000fc600078ec0ff */
[----:B------:R-:W-:Y:S01]  /*daf0*/  STL [R1+0x17c], R22 ;  /* 0x00017c1601007387 */ /* 0x000fe20000100800 */
[----:B------:R-:W-:-:S03]  /*db00*/  @!P4 HFMA2.BF16_V2 R7, -RZ.H0_H0, RZ.H0_H0, -R203.H0_H0 ;  /* 0x200000ffff07c231 */ /* 0x000fc600003409cb */
[----:B------:R4:W-:Y:S01]  /*db10*/  STL [R1+0x178], R23 ;  /* 0x0001781701007387 */ /* 0x0009e20000100800 */
[----:B------:R-:W-:Y:S01]  /*db20*/  MUFU.EX2 R172, R181 ;  /* 0x000000b500ac7308 */ /* 0x000fe20000000800 */
[----:B------:R-:W-:Y:S01]  /*db30*/  IMAD.MOV.U32 R49, RZ, RZ, R11 ;  /* 0x000000ffff317224 */ /* 0x000fe200078e000b */
[----:B------:R-:W-:Y:S01]  /*db40*/  LOP3.LUT R11, R13, UR30, R22, 0x96, !PT ;  /* 0x0000001e0d0b7c12 */ /* 0x000fe2000f8e9616 */
[----:B------:R-:W-:Y:S02]  /*db50*/  FADD.FTZ R13, R252, R170 ;  /* 0x000000aafc0d7221 */ /* 0x000fe40000010000 */
[----:B------:R-:W-:Y:S01]  /*db60*/  FADD.FTZ R6, R249, R3 ;  /* 0x00000003f9067221 */ /* 0x000fe20000010000 */
[----:B------:R-:W-:Y:S02]  /*db70*/  LOP3.LUT R3, R0, 0xff, RZ, 0xc0, !PT ;  /* 0x000000ff00037812 */ /* 0x000fe400078ec0ff */
[----:B---3--:R-:W3:Y:S01]  /*db80*/  MUFU.EX2 R169, R180 ;  /* 0x000000b400a97308 */ /* 0x008ee20000000800 */
[----:B----4-:R-:W-:-:S02]  /*db90*/  PRMT R23, R248, 0x5410, R203 ;  /* 0x00005410f8177816 */ /* 0x010fc400000000cb */
[----:B------:R-:W-:Y:S02]  /*dba0*/  @!P2 PRMT R248, R8, 0x5410, RZ ;  /* 0x0000541008f8a816 */ /* 0x000fe400000000ff */
[----:B------:R-:W-:Y:S02]  /*dbb0*/  ISETP.GE.U32.AND P2, PT, R68, R2, PT ;  /* 0x000000024400720c */ /* 0x000fe40003f46070 */
[----:B-1----:R-:W-:Y:S02]  /*dbc0*/  F2FP.BF16.PACK_AB R2, R204, R201 ;  /* 0x000000c9cc02723e */ /* 0x002fe400000010ff */
[----:B------:R-:W-:Y:S02]  /*dbd0*/  @!P4 PRMT R203, R7, 0x5410, RZ ;  /* 0x0000541007cbc816 */ /* 0x000fe400000000ff */
[C---:B------:R-:W-:Y:S02]  /*dbe0*/  PRMT R205, R2.reuse, 0x7610, R205 ;  /* 0x0000761002cd7816 */ /* 0x040fe400000000cd */
[----:B------:R-:W-:-:S02]  /*dbf0*/  PRMT R7, R2, 0x7632, R7 ;  /* 0x0000763202077816 */ /* 0x000fc40000000007 */
[----:B--2---:R-:W-:-:S04]  /*dc00*/  F2FP.BF16.PACK_AB R2, R27, R15 ;  /* 0x0000000f1b02723e */ /* 0x004fc800000010ff */
[C---:B------:R-:W-:Y:S02]  /*dc10*/  PRMT R252, R2.reuse, 0x7610, R252 ;  /* 0x0000761002fc7816 */ /* 0x040fe400000000fc */
[----:B------:R-:W-:Y:S02]  /*dc20*/  PRMT R22, R2, 0x7632, R22 ;  /* 0x0000763202167816 */ /* 0x000fe40000000016 */
[--C-:B------:R-:W-:Y:S02]  /*dc30*/  SHF.R.U32.HI R2, RZ, 0x18, R0.reuse ;  /* 0x00000018ff027819 */ /* 0x100fe40000011600 */
[----:B------:R-:W-:Y:S01]  /*dc40*/  SHF.R.U32.HI R0, RZ, 0x10, R0 ;  /* 0x00000010ff007819 */ /* 0x000fe20000011600 */
[----:B------:R-:W-:Y:S01]  /*dc50*/  @!P6 HFMA2.BF16_V2 R33, -RZ.H0_H0, RZ.H0_H0, -R252.H0_H0 ;  /* 0x200000ffff21e231 */ /* 0x000fe200003409fc */
[----:B------:R-:W-:Y:S02]  /*dc60*/  PRMT R171, R252, 0x5410, R22 ;  /* 0x00005410fcab7816 */ /* 0x000fe40000000016 */
[----:B------:R-:W-:-:S02]  /*dc70*/  LOP3.LUT R0, R0, 0xff, RZ, 0xc0, !PT ;  /* 0x000000ff00007812 */ /* 0x000fc400078ec0ff */
[----:B------:R-:W-:Y:S02]  /*dc80*/  @!P6 PRMT R252, R33, 0x5410, RZ ;  /* 0x0000541021fce816 */ /* 0x000fe400000000ff */
[----:B------:R-:W-:Y:S01]  /*dc90*/  ISETP.GE.U32.AND P6, PT, R68, R0, PT ;  /* 0x000000004400720c */ /* 0x000fe20003fc6070 */
[----:B------:R-:W-:Y:S01]  /*dca0*/  MUFU.EX2 R192, R176 ;  /* 0x000000b000c07308 */ /* 0x000fe20000000800 */
[----:B---3--:R-:W-:Y:S01]  /*dcb0*/  F2FP.BF16.PACK_AB R0, R172, R169 ;  /* 0x000000a9ac00723e */ /* 0x008fe200000010ff */
[----:B------:R-:W-:Y:S01]  /*dcc0*/  @!P5 HFMA2.BF16_V2 R32, -RZ.H0_H0, RZ.H0_H0, -R7.H0_H0 ;  /* 0x200000ffff20d231 */ /* 0x000fe20000340907 */
[----:B------:R-:W-:Y:S01]  /*dcd0*/  ISETP.GE.U32.AND P4, PT, R68, R4, PT ;  /* 0x000000044400720c */ /* 0x000fe20003f86070 */
[----:B------:R-:W-:Y:S01]  /*dce0*/  @!P3 HFMA2.BF16_V2 R21, -RZ.H0_H0, RZ.H0_H0, -R205.H0_H0 ;  /* 0x200000ffff15b231 */ /* 0x000fe200003409cd */
[----:B------:R-:W-:-:S03]  /*dcf0*/  PRMT R249, R0, 0x7632, R249 ;  /* 0x0000763200f97816 */ /* 0x000fc600000000f9 */
[----:B------:R-:W1:Y:S01]  /*dd00*/  MUFU.EX2 R173, R177 ;  /* 0x000000b100ad7308 */ /* 0x000e620000000800 */
[----:B------:R-:W-:Y:S01]  /*dd10*/  FADD.FTZ R4, R250, R13 ;  /* 0x0000000dfa047221 */ /* 0x000fe20000010000 */
[--C-:B------:R-:W-:Y:S01]  /*dd20*/  PRMT R170, R205, 0x5410, R7.reuse ;  /* 0x00005410cdaa7816 */ /* 0x100fe20000000007 */
[----:B------:R-:W-:Y:S01]  /*dd30*/  IMAD.MOV.U32 R180, RZ, RZ, R7 ;  /* 0x000000ffffb47224 */ /* 0x000fe200078e0007 */
[----:B------:R-:W-:Y:S01]  /*dd40*/  @!P5 PRMT R180, R32, 0x5410, RZ ;  /* 0x0000541020b4d816 */ /* 0x000fe200000000ff */
[----:B------:R-:W-:Y:S01]  /*dd50*/  @!P2 HFMA2.BF16_V2 R35, -RZ.H0_H0, RZ.H0_H0, -R249.H0_H0 ;  /* 0x200000ffff23a231 */ /* 0x000fe200003409f9 */
[----:B------:R-:W-:Y:S01]  /*dd60*/  PRMT R250, R0, 0x7610, R250 ;  /* 0x0000761000fa7816 */ /* 0x000fe200000000fa */
[----:B------:R-:W-:Y:S01]  /*dd70*/  FADD.FTZ R4, R64, R4 ;  /* 0x0000000440047221 */ /* 0x000fe20000010000 */
[----:B------:R-:W-:Y:S01]  /*dd80*/  @!P3 PRMT R205, R21, 0x5410, RZ ;  /* 0x0000541015cdb816 */ /* 0x000fe200000000ff */
[----:B------:R-:W-:Y:S01]  /*dd90*/  IMAD.MOV.U32 R64, RZ, RZ, R61 ;  /* 0x000000ffff407224 */ /* 0x000fe200078e003d */
[C---:B------:R-:W-:Y:S01]  /*dda0*/  ISETP.GE.U32.AND P5, PT, R68.reuse, R2, PT ;  /* 0x000000024400720c */ /* 0x040fe20003fa6070 */
[----:B------:R-:W-:Y:S01]  /*ddb0*/  IMAD.MOV.U32 R61, RZ, RZ, R182 ;  /* 0x000000ffff3d7224 */ /* 0x000fe200078e00b6 */
[----:B------:R-:W-:-:S02]  /*ddc0*/  ISETP.GE.U32.AND P3, PT, R68, R3, PT ;  /* 0x000000034400720c */ /* 0x000fc40003f66070 */
[----:B------:R-:W-:Y:S02]  /*ddd0*/  MOV R65, R174 ;  /* 0x000000ae00417202 */ /* 0x000fe40000000f00 */
[----:B------:R-:W-:Y:S01]  /*dde0*/  LOP3.LUT R2, R10, 0xff, RZ, 0xc0, !PT ;  /* 0x000000ff0a027812 */ /* 0x000fe200078ec0ff */
[----:B------:R-:W-:Y:S01]  /*ddf0*/  FADD.FTZ R3, R60, R6 ;  /* 0x000000063c037221 */ /* 0x000fe20000010000 */
[----:B------:R-:W-:Y:S01]  /*de00*/  PRMT R182, R250, 0x5410, R249 ;  /* 0x00005410fab67816 */ /* 0x000fe200000000f9 */
[----:B------:R-:W-:Y:S01]  /*de10*/  IMAD.MOV.U32 R60, RZ, RZ, R49 ;  /* 0x000000ffff3c7224 */ /* 0x000fe200078e0031 */
[----:B------:R-:W-:Y:S01]  /*de20*/  @!P2 PRMT R249, R35, 0x5410, RZ ;  /* 0x0000541023f9a816 */ /* 0x000fe200000000ff */
[----:B------:R-:W-:Y:S01]  /*de30*/  MUFU.EX2 R174, R183 ;  /* 0x000000b700ae7308 */ /* 0x000fe20000000800 */
[----:B------:R-:W-:Y:S01]  /*de40*/  MOV R49, R202 ;  /* 0x000000ca00317202 */ /* 0x000fe20000000f00 */
[----:B------:R-:W-:Y:S01]  /*de50*/  IMAD.MOV.U32 R202, RZ, RZ, R197 ;  /* 0x000000ffffca7224 */ /* 0x000fe200078e00c5 */
[----:B------:R-:W-:Y:S01]  /*de60*/  ISETP.GE.U32.AND P2, PT, R68, R2, PT ;  /* 0x000000024400720c */ /* 0x000fe20003f46070 */
[----:B------:R-:W-:Y:S01]  /*de70*/  FADD.FTZ R2, R65, R4 ;  /* 0x0000000441027221 */ /* 0x000fe20000010000 */
[----:B-1----:R-:W-:-:S03]  /*de80*/  F2FP.BF16.PACK_AB R0, R173, R192 ;  /* 0x000000c0ad00723e */ /* 0x002fc600000010ff */
[----:B------:R-:W1:Y:S01]  /*de90*/  MUFU.EX2 R176, R200 ;  /* 0x000000c800b07308 */ /* 0x000e620000000800 */
[----:B------:R-:W-:Y:S01]  /*dea0*/  FADD.FTZ R202, R202, R2 ;  /* 0x00000002caca7221 */ /* 0x000fe20000010000 */
[C---:B------:R-:W-:Y:S01]  /*deb0*/  PRMT R207, R0.reuse, 0x7610, R207 ;  /* 0x0000761000cf7816 */ /* 0x040fe200000000cf */
[----:B------:R-:W-:Y:S01]  /*dec0*/  IMAD R2, R11, -0x2daee0ad, RZ ;  /* 0xd2511f530b027824 */ /* 0x000fe200078e02ff */
[----:B------:R-:W-:Y:S01]  /*ded0*/  PRMT R206, R0, 0x7632, R206 ;  /* 0x0000763200ce7816 */ /* 0x000fe200000000ce */
[----:B------:R-:W-:Y:S01]  /*dee0*/  IMAD.WIDE.U32 R12, R12, -0x2daee0ad, RZ ;  /* 0xd2511f530c0c7825 */ /* 0x000fe200078e00ff */
[----:B------:R-:W-:Y:S01]  /*def0*/  SHF.R.U32.HI R0, RZ, 0x8, R9 ;  /* 0x00000008ff007819 */ /* 0x000fe20000011609 */
[----:B------:R-:W-:-:S03]  /*df00*/  @!P3 HFMA2.BF16_V2 R36, -RZ.H0_H0, RZ.H0_H0, -R250.H0_H0 ;  /* 0x200000ffff24b231 */ /* 0x000fc600003409fa */
[----:B------:R-:W-:Y:S02]  /*df10*/  LOP3.LUT R0, R0, 0xffff, RZ, 0xc0, !PT ;  /* 0x0000ffff00007812 */ /* 0x000fe400078ec0ff */
[----:B------:R-:W-:Y:S01]  /*df20*/  LOP3.LUT R2, R13, UR19, R2, 0x96, !PT ;  /* 0x000000130d027c12 */ /* 0x000fe2000f8e9602 */
[----:B------:R-:W-:Y:S01]  /*df30*/  FADD.FTZ R251, R251, R3 ;  /* 0x00000003fbfb7221 */ /* 0x000fe20000010000 */
[----:B------:R-:W-:Y:S02]  /*df40*/  @!P3 PRMT R250, R36, 0x5410, RZ ;  /* 0x0000541024fab816 */ /* 0x000fe400000000ff */
[----:B------:R-:W-:Y:S01]  /*df50*/  ISETP.GE.U32.AND P3, PT, R68, R0, PT ;  /* 0x000000004400720c */ /* 0x000fe20003f66070 */
[----:B------:R-:W-:Y:S01]  /*df60*/  IMAD.WIDE.U32 R2, R2, -0x326172a9, RZ ;  /* 0xcd9e8d5702027825 */ /* 0x000fe200078e00ff */
[----:B-1----:R-:W-:Y:S01]  /*df70*/  F2FP.BF16.PACK_AB R0, R176, R174 ;  /* 0x000000aeb000723e */ /* 0x002fe200000010ff */
[----:B------:R-:W-:-:S03]  /*df80*/  @!P1 HFMA2.BF16_V2 R34, -RZ.H0_H0, RZ.H0_H0, -R22.H0_H0 ;  /* 0x200000ffff229231 */ /* 0x000fc60000340916 */
[C---:B------:R-:W-:Y:S02]  /*df90*/  PRMT R135, R0.reuse, 0x7610, R135 ;  /* 0x0000761000877816 */ /* 0x040fe40000000087 */
[----:B------:R-:W-:Y:S02]  /*dfa0*/  PRMT R134, R0, 0x7632, R134 ;  /* 0x0000763200867816 */ /* 0x000fe40000000086 */
[----:B------:R-:W-:Y:S02]  /*dfb0*/  LOP3.LUT R0, R3, UR7, R18, 0x96, !PT ;  /* 0x0000000703007c12 */ /* 0x000fe4000f8e9612 */
[----:B------:R-:W-:Y:S02]  /*dfc0*/  @!P1 PRMT R22, R34, 0x5410, RZ ;  /* 0x0000541022169816 */ /* 0x000fe400000000ff */
[----:B------:R-:W-:Y:S02]  /*dfd0*/  LOP3.LUT R4, R0, 0xffff, RZ, 0xc0, !PT ;  /* 0x0000ffff00047812 */ /* 0x000fe400078ec0ff */
[----:B------:R-:W-:-:S02]  /*dfe0*/  ISETP.GE.U32.AND P1, PT, R68, R5, PT ;  /* 0x000000054400720c */ /* 0x000fc40003f26070 */
[----:B------:R-:W-:Y:S02]  /*dff0*/  SHF.R.U32.HI R5, RZ, 0x8, R4 ;  /* 0x00000008ff057819 */ /* 0x000fe40000011604 */
[----:B------:R-:W-:Y:S02]  /*e000*/  LOP3.LUT R4, R0, 0xff, RZ, 0xc0, !PT ;  /* 0x000000ff00047812 */ /* 0x000fe400078ec0ff */
[--C-:B------:R-:W-:Y:S02]  /*e010*/  SHF.R.U32.HI R6, RZ, 0x10, R0.reuse ;  /* 0x00000010ff067819 */ /* 0x100fe40000011600 */
[----:B------:R-:W-:Y:S02]  /*e020*/  PRMT R4, R4, 0x5410, R5 ;  /* 0x0000541004047816 */ /* 0x000fe40000000005 */
[----:B------:R-:W-:Y:S02]  /*e030*/  SHF.R.U32.HI R5, RZ, 0x18, R0 ;  /* 0x00000018ff057819 */ /* 0x000fe40000011600 */
[----:B------:R-:W-:-:S02]  /*e040*/  LOP3.LUT R0, R6, 0xff, RZ, 0xc0, !PT ;  /* 0x000000ff06007812 */ /* 0x000fc400078ec0ff */
[----:B------:R-:W-:Y:S02]  /*e050*/  PRMT R8, R68, 0x7054, R68 ;  /* 0x0000705444087816 */ /* 0x000fe40000000044 */
[----:B------:R-:W-:Y:S01]  /*e060*/  PRMT R0, R0, 0x5410, R5 ;  /* 0x0000541000007816 */ /* 0x000fe20000000005 */
[----:B------:R-:W-:Y:S01]  /*e070*/  IMAD.MOV.U32 R65, RZ, RZ, R64 ;  /* 0x000000ffff417224 */ /* 0x000fe200078e0040 */
[----:B------:R-:W-:-:S03]  /*e080*/  MOV R64, R61 ;  /* 0x0000003d00407202 */ /* 0x000fc60000000f00 */
[----:B------:R-:W-:Y:S01]  /*e090*/  HSET2.LE.AND R0, R0, R8, PT ;  /* 0x0000000800007233 */ /* 0x000fe20003803000 */
[----:B------:R-:W-:-:S04]  /*e0a0*/  SHF.R.U32.HI R6, RZ, 0x10, R2 ;  /* 0x00000010ff067819 */ /* 0x000fc80000011602 */
[----:B------:R-:W-:Y:S02]  /*e0b0*/  LOP3.LUT R5, R0, R64, RZ, 0xc0, !PT ;  /* 0x0000004000057212 */ /* 0x000fe400078ec0ff */
[C---:B------:R-:W-:Y:S02]  /*e0c0*/  LOP3.LUT R0, R2.reuse, 0xffff, RZ, 0xc0, !PT ;  /* 0x0000ffff02007812 */ /* 0x040fe400078ec0ff */
[----:B------:R-:W-:Y:S02]  /*e0d0*/  LOP3.LUT R7, R2, 0xff, RZ, 0xc0, !PT ;  /* 0x000000ff02077812 */ /* 0x000fe400078ec0ff */
[----:B------:R-:W-:Y:S02]  /*e0e0*/  SHF.R.U32.HI R3, RZ, 0x18, R2 ;  /* 0x00000018ff037819 */ /* 0x000fe40000011602 */
[----:B------:R-:W-:Y:S02]  /*e0f0*/  SHF.R.U32.HI R0, RZ, 0x8, R0 ;  /* 0x00000008ff007819 */ /* 0x000fe40000011600 */
[----:B------:R-:W-:-:S02]  /*e100*/  LOP3.LUT R2, R6, 0xff, RZ, 0xc0, !PT ;  /* 0x000000ff06027812 */ /* 0x000fc400078ec0ff */
[----:B------:R-:W-:Y:S02]  /*e110*/  PRMT R0, R7, 0x5410, R0 ;  /* 0x0000541007007816 */ /* 0x000fe40000000000 */
[----:B------:R-:W-:Y:S01]  /*e120*/  PRMT R2, R2, 0x5410, R3 ;  /* 0x0000541002027816 */ /* 0x000fe20000000003 */
[--C-:B------:R-:W-:Y:S02]  /*e130*/  HSET2.LE.AND R4, R4, R8.reuse, PT ;  /* 0x0000000804047233 */ /* 0x100fe40003803000 */
[--C-:B------:R-:W-:Y:S02]  /*e140*/  HSET2.LE.AND R0, R0, R8.reuse, PT ;  /* 0x0000000800007233 */ /* 0x100fe40003803000 */
[----:B------:R-:W-:Y:S02]  /*e150*/  HSET2.LE.AND R2, R2, R8, PT ;  /* 0x0000000802027233 */ /* 0x000fe40003803000 */
[----:B------:R-:W1:Y:S01]  /*e160*/  LDSM.16.MT88.4 R8, [R193+0x10000] ;  /* 0x01000000c108783b */ /* 0x000e620000004200 */
[----:B------:R-:W-:Y:S01]  /*e170*/  IMAD.MOV.U32 R61, RZ, RZ, R198 ;  /* 0x000000ffff3d7224 */ /* 0x000fe200078e00c6 */
[----:B------:R-:W-:-:S02]  /*e180*/  LOP3.LUT R4, R4, R65, RZ, 0xc0, !PT ;  /* 0x0000004104047212 */ /* 0x000fc400078ec0ff */
[----:B------:R-:W-:Y:S02]  /*e190*/  LOP3.LUT R7, R2, R60, RZ, 0xc0, !PT ;  /* 0x0000003c02077212 */ /* 0x000fe400078ec0ff */
[----:B------:R-:W-:Y:S01]  /*e1a0*/  LOP3.LUT R6, R0, R61, RZ, 0xc0, !PT ;  /* 0x0000003d00067212 */ /* 0x000fe200078ec0ff */
[----:B------:R-:W-:-:S06]  /*e1b0*/  IMAD.MOV.U32 R132, RZ, RZ, c[0x0][0x228] ;  /* 0x00008a00ff847624 */ /* 0x000fcc00078e00ff */
[C---:B-1----:R-:W-:Y:S08]  /*e1c0*/  HMMA.16816.F32.BF16 R96, R4.reuse, R8, R164 ;  /* 0x000000080460723c */ /* 0x042ff000000418a4 */
[----:B------:R-:W-:Y:S01]  /*e1d0*/  HMMA.16816.F32.BF16 R72, R4, R10, R160 ;  /* 0x0000000a0448723c */ /* 0x000fe200000418a0 */
[----:B------:R-:W1:Y:S01]  /*e1e0*/  LDSM.16.MT88.4 R8, [R194+0x10000] ;  /* 0x01000000c208783b */ /* 0x000e620000004200 */
[----:B------:R-:W-:Y:S01]  /*e1f0*/  SHF.L.U32 R132, R132, 0x3, RZ ;  /* 0x0000000384847819 */ /* 0x000fe200000006ff */
[----:B------:R-:W-:Y:S01]  /*e200*/  IMAD.MOV.U32 R60, RZ, RZ, R49 ;  /* 0x000000ffff3c7224 */ /* 0x000fe200078e0031 */
[----:B------:R-:W-:Y:S01]  /*e210*/  MOV R165, R115 ;  /* 0x0000007300a57202 */ /* 0x000fe20000000f00 */
[----:B------:R-:W-:-:S02]  /*e220*/  IMAD.MOV.U32 R26, RZ, RZ, R48 ;  /* 0x000000ffff1a7224 */ /* 0x000fc400078e0030 */
[----:B------:R-:W-:Y:S01]  /*e230*/  IMAD.WIDE R132, R132, 0x2, R24 ;  /* 0x0000000284847825 */ /* 0x000fe200078e0218 */
[----:B------:R-:W-:-:S03]  /*e240*/  LOP3.LUT R14, R19, UR4, R14, 0x96, !PT ;  /* 0x00000004130e7c12 */ /* 0x000fc6000f8e960e */
[----:B------:R-:W-:Y:S01]  /*e250*/  IMAD.MOV.U32 R161, RZ, RZ, R111 ;  /* 0x000000ffffa17224 */ /* 0x000fe200078e006f */
[----:B------:R-:W-:Y:S01]  /*e260*/  MOV R166, R116 ;  /* 0x0000007400a67202 */ /* 0x000fe20000000f00 */
[----:B------:R-:W-:Y:S01]  /*e270*/  IMAD.MOV.U32 R19, RZ, RZ, R123 ;  /* 0x000000ffff137224 */ /* 0x000fe200078e007b */
[----:B------:R2:W-:Y:S01]  /*e280*/  STG.E.U16 [R24.64+-0x80], R17 ;  /* 0xffff801118007986 */ /* 0x0005e2000c101516 */
[----:B------:R-:W-:Y:S01]  /*e290*/  IMAD.MOV.U32 R0, RZ, RZ, R119 ;  /* 0x000000ffff007224 */ /* 0x000fe200078e0077 */
[----:B------:R-:W-:Y:S01]  /*e2a0*/  MOV R2, R118 ;  /* 0x0000007600027202 */ /* 0x000fe20000000f00 */
[----:B------:R-:W-:Y:S01]  /*e2b0*/  IMAD.MOV.U32 R162, RZ, RZ, R112 ;  /* 0x000000ffffa27224 */ /* 0x000fe200078e0070 */
[----:B------:R3:W-:Y:S01]  /*e2c0*/  STG.E.U16 [R24.64+-0x7e], R16 ;  /* 0xffff821018007986 */ /* 0x0007e2000c101516 */
[----:B------:R-:W-:Y:S02]  /*e2d0*/  IMAD.MOV.U32 R3, RZ, RZ, R120 ;  /* 0x000000ffff037224 */ /* 0x000fe400078e0078 */
[----:B------:R-:W-:Y:S01]  /*e2e0*/  IMAD.MOV.U32 R167, RZ, RZ, R117 ;  /* 0x000000ffffa77224 */ /* 0x000fe200078e0075 */
[----:B------:R4:W-:Y:S01]  /*e2f0*/  STG.E.U16 [R132.64+-0x80], R20 ;  /* 0xffff801484007986 */ /* 0x0009e2000c101516 */
[----:B------:R-:W-:Y:S01]  /*e300*/  IMAD.MOV.U32 R163, RZ, RZ, R113 ;  /* 0x000000ffffa37224 */ /* 0x000fe200078e0071 */
[----:B-1----:R-:W-:Y:S01]  /*e310*/  HMMA.16816.F32.BF16 R48, R4, R8, R156 ;  /* 0x000000080430723c */ /* 0x002fe2000004189c */
[----:B--2---:R-:W-:Y:S01]  /*e320*/  IMAD.MOV.U32 R17, RZ, RZ, R125 ;  /* 0x000000ffff117224 */ /* 0x004fe200078e007d */
[----:B---3--:R-:W-:-:S05]  /*e330*/  MOV R16, R124 ;  /* 0x0000007c00107202 */ /* 0x008fca0000000f00 */
[----:B------:R-:W-:Y:S01]  /*e340*/  MOV R158, R108 ;  /* 0x0000006c009e7202 */ /* 0x000fe20000000f00 */
[----:B------:R-:W-:Y:S01]  /*e350*/  IMAD.MOV.U32 R159, RZ, RZ, R109 ;  /* 0x000000ffff9f7224 */ /* 0x000fe200078e006d */
[----:B------:R-:W-:Y:S01]  /*e360*/  HMMA.16816.F32.BF16 R116, R4, R10, R152 ;  /* 0x0000000a0474723c */ /* 0x000fe20000041898 */
[----:B------:R-:W-:Y:S01]  /*e370*/  MOV R157, R161 ;  /* 0x000000a1009d7202 */ /* 0x000fe20000000f00 */
[----:B----4-:R-:W-:Y:S01]  /*e380*/  IMAD.MOV.U32 R20, RZ, RZ, R121 ;  /* 0x000000ffff147224 */ /* 0x010fe200078e0079 */
[----:B------:R-:W1:Y:S01]  /*e390*/  LDSM.16.MT88.4 R8, [R196+0x10000] ;  /* 0x01000000c408783b */ /* 0x000e620000004200 */
[----:B------:R-:W-:Y:S02]  /*e3a0*/  IMAD.MOV.U32 R161, RZ, RZ, R165 ;  /* 0x000000ffffa17224 */ /* 0x000fe400078e00a5 */
[----:B------:R-:W-:Y:S01]  /*e3b0*/  IMAD.MOV.U32 R165, RZ, RZ, R0 ;  /* 0x000000ffffa57224 */ /* 0x000fe200078e0000 */
[----:B------:R-:W-:Y:S01]  /*e3c0*/  MOV R154, R158 ;  /* 0x0000009e009a7202 */ /* 0x000fe20000000f00 */
[----:B------:R-:W-:Y:S01]  /*e3d0*/  IMAD.MOV.U32 R155, RZ, RZ, R159 ;  /* 0x000000ffff9b7224 */ /* 0x000fe200078e009f */
[----:B------:R-:W-:Y:S01]  /*e3e0*/  MOV R0, R19 ;  /* 0x0000001300007202 */ /* 0x000fe20000000f00 */
[----:B------:R-:W-:Y:S01]  /*e3f0*/  IMAD.MOV.U32 R158, RZ, RZ, R162 ;  /* 0x000000ffff9e7224 */ /* 0x000fe200078e00a2 */
[----:B------:R-:W2:Y:S01]  /*e400*/  LDL.LU R19, [R1+0x9c] ;  /* 0x00009c0001137983 */ /* 0x000ea20000300800 */
[----:B------:R-:W-:Y:S01]  /*e410*/  IMAD.MOV.U32 R159, RZ, RZ, R163 ;  /* 0x000000ffff9f7224 */ /* 0x000fe200078e00a3 */
[----:B------:R-:W-:Y:S01]  /*e420*/  MOV R163, R167 ;  /* 0x000000a700a37202 */ /* 0x000fe20000000f00 */
[----:B------:R-:W-:Y:S01]  /*e430*/  IMAD.MOV.U32 R162, RZ, RZ, R166 ;  /* 0x000000ffffa27224 */ /* 0x000fe200078e00a6 */
[----:B------:R-:W-:Y:S01]  /*e440*/  MOV R166, R3 ;  /* 0x0000000300a67202 */ /* 0x000fe20000000f00 */
[----:B------:R-:W-:-:S02]  /*e450*/  IMAD.MOV.U32 R167, RZ, RZ, R20 ;  /* 0x000000ffffa77224 */ /* 0x000fc400078e0014 */
[----:B------:R-:W-:Y:S02]  /*e460*/  IMAD.MOV.U32 R3, RZ, RZ, R16 ;  /* 0x000000ffff037224 */ /* 0x000fe400078e0010 */
[----:B------:R-:W-:Y:S01]  /*e470*/  IMAD.MOV.U32 R20, RZ, RZ, R17 ;  /* 0x000000ffff147224 */ /* 0x000fe200078e0011 */
[----:B------:R-:W3:Y:S04]  /*e480*/  LDL.LU R16, [R1+0xa0] ;  /* 0x0000a00001107983 */ /* 0x000ee80000300800 */
[----:B------:R-:W4:Y:S01]  /*e490*/  LDL.LU R17, [R1+0xa4] ;  /* 0x0000a40001117983 */ /* 0x000f220000300800 */
[----:B------:R-:W-:Y:S01]  /*e4a0*/  MOV R160, R110 ;  /* 0x0000006e00a07202 */ /* 0x000fe20000000f00 */
[----:B------:R-:W-:Y:S01]  /*e4b0*/  IMAD.MOV.U32 R164, RZ, RZ, R114 ;  /* 0x000000ffffa47224 */ /* 0x000fe200078e0072 */
[----:B------:R1:W-:Y:S01]  /*e4c0*/  MUFU.EX2 R177, R178 ;  /* 0x000000b200b17308 */ /* 0x0003e20000000800 */
[----:B------:R-:W-:-:S02]  /*e4d0*/  MOV R18, R122 ;  /* 0x0000007a00127202 */ /* 0x000fc40000000f00 */
[----:B------:R-:W-:Y:S01]  /*e4e0*/  IMAD.MOV.U32 R156, RZ, RZ, R160 ;  /* 0x000000ffff9c7224 */ /* 0x000fe200078e00a0 */
[----:B------:R-:W-:Y:S01]  /*e4f0*/  MOV R160, R164 ;  /* 0x000000a400a07202 */ /* 0x000fe20000000f00 */
[----:B------:R-:W-:Y:S02]  /*e500*/  IMAD.MOV.U32 R164, RZ, RZ, R2 ;  /* 0x000000ffffa47224 */ /* 0x000fe400078e0002 */
[----:B------:R-:W-:Y:S02]  /*e510*/  IMAD.MOV.U32 R2, RZ, RZ, R18 ;  /* 0x000000ffff027224 */ /* 0x000fe400078e0012 */
[----:B------:R-:W-:Y:S02]  /*e520*/  IMAD.MOV.U32 R153, RZ, RZ, R157 ;  /* 0x000000ffff997224 */ /* 0x000fe400078e009d */
[----:B------:R-:W-:Y:S02]  /*e530*/  IMAD.MOV.U32 R157, RZ, RZ, R161 ;  /* 0x000000ffff9d7224 */ /* 0x000fe400078e00a1 */
[----:B-1----:R-:W-:Y:S01]  /*e540*/  IMAD.MOV.U32 R178, RZ, RZ, R126 ;  /* 0x000000ffffb27224 */ /* 0x002fe200078e007e */
[----:B------:R-:W-:Y:S01]  /*e550*/  HMMA.16816.F32.BF16 R92, R4, R8, R148 ;  /* 0x00000008045c723c */ /* 0x000fe20000041894 */
[----:B------:R-:W-:Y:S01]  /*e560*/  MOV R161, R165 ;  /* 0x000000a500a17202 */ /* 0x000fe20000000f00 */
[----:B------:R-:W-:-:S02]  /*e570*/  IMAD.MOV.U32 R165, RZ, RZ, R0 ;  /* 0x000000ffffa57224 */ /* 0x000fc400078e0000 */
[----:B------:R-:W-:Y:S02]  /*e580*/  MOV R18, R178 ;  /* 0x000000b200127202 */ /* 0x000fe40000000f00 */
[----:B------:R-:W4:Y:S01]  /*e590*/  LDL.LU R178, [R1+0xa8] ;  /* 0x0000a80001b27983 */ /* 0x000f220000300800 */
[----:B------:R-:W-:Y:S02]  /*e5a0*/  IMAD.MOV.U32 R150, RZ, RZ, R154 ;  /* 0x000000ffff967224 */ /* 0x000fe400078e009a */
[----:B------:R-:W-:Y:S01]  /*e5b0*/  IMAD.MOV.U32 R151, RZ, RZ, R155 ;  /* 0x000000ffff977224 */ /* 0x000fe200078e009b */
[----:B------:R-:W-:Y:S01]  /*e5c0*/  MOV R155, R159 ;  /* 0x0000009f009b7202 */ /* 0x000fe20000000f00 */
[----:B------:R-:W-:Y:S01]  /*e5d0*/  IMAD.MOV.U32 R154, RZ, RZ, R158 ;  /* 0x000000ffff9a7224 */ /* 0x000fe200078e009e */
[----:B------:R-:W-:Y:S01]  /*e5e0*/  MOV R158, R162 ;  /* 0x000000a2009e7202 */ /* 0x000fe20000000f00 */
[----:B------:R-:W-:Y:S02]  /*e5f0*/  IMAD.MOV.U32 R159, RZ, RZ, R163 ;  /* 0x000000ffff9f7224 */ /* 0x000fe400078e00a3 */
[----:B------:R-:W-:-:S02]  /*e600*/  IMAD.MOV.U32 R162, RZ, RZ, R166 ;  /* 0x000000ffffa27224 */ /* 0x000fc400078e00a6 */
[----:B------:R-:W-:Y:S01]  /*e610*/  IMAD.MOV.U32 R163, RZ, RZ, R167 ;  /* 0x000000ffffa37224 */ /* 0x000fe200078e00a7 */
[----:B------:R-:W-:Y:S01]  /*e620*/  MOV R167, R20 ;  /* 0x0000001400a77202 */ /* 0x000fe20000000f00 */
[----:B------:R-:W-:Y:S01]  /*e630*/  IMAD.MOV.U32 R166, RZ, RZ, R3 ;  /* 0x000000ffffa67224 */ /* 0x000fe200078e0003 */
[----:B------:R-:W-:Y:S01]  /*e640*/  HMMA.16816.F32.BF16 R68, R4, R10, R144 ;  /* 0x0000000a0444723c */ /* 0x000fe20000041890 */
[----:B------:R-:W1:Y:S01]  /*e650*/  LDSM.16.MT88.4 R8, [R195+0x10000] ;  /* 0x01000000c308783b */ /* 0x000e620000004200 */
[----:B------:R-:W-:Y:S01]  /*e660*/  IMAD.MOV.U32 R120, RZ, RZ, R45 ;  /* 0x000000ffff787224 */ /* 0x000fe200078e002d */
[----:B------:R-:W-:-:S05]  /*e670*/  MOV R121, R44 ;  /* 0x0000002c00797202 */ /* 0x000fca0000000f00 */
[C---:B-1----:R-:W-:Y:S08]  /*e680*/  HMMA.16816.F32.BF16 R44, R4.reuse, R8, R140 ;  /* 0x00000008042c723c */ /* 0x042ff0000004188c */
[----:B------:R-:W-:Y:S01]  /*e690*/  HMMA.16816.F32.BF16 R112, R4, R10, R136 ;  /* 0x0000000a0470723c */ /* 0x000fe20000041888 */
[----:B------:R-:W1:Y:S01]  /*e6a0*/  LDSM.16.MT88.4 R8, [R193+0x12000] ;  /* 0x01200000c108783b */ /* 0x000e620000004200 */
[----:B--2---:R-:W-:-:S03]  /*e6b0*/  IMAD.MOV.U32 R0, RZ, RZ, R19 ;  /* 0x000000ffff007224 */ /* 0x004fc600078e0013 */
[----:B------:R-:W2:Y:S01]  /*e6c0*/  LDL.LU R19, [R1+0xac] ;  /* 0x0000ac0001137983 */ /* 0x000ea20000300800 */
[----:B---3--:R-:W-:-:S03]  /*e6d0*/  MOV R3, R16 ;  /* 0x0000001000037202 */ /* 0x008fc60000000f00 */
[----:B------:R-:W3:Y:S01]  /*e6e0*/  LDL.LU R16, [R1+0x100] ;  /* 0x0001000001107983 */ /* 0x000ee20000300800 */
[----:B----4-:R-:W-:-:S03]  /*e6f0*/  IMAD.MOV.U32 R20, RZ, RZ, R17 ;  /* 0x000000ffff147224 */ /* 0x010fc600078e0011 */
[----:B------:R-:W4:Y:S01]  /*e700*/  LDL.LU R17, [R1+0x70] ;  /* 0x0000700001117983 */ /* 0x000f220000300800 */
[C---:B-1----:R-:W-:Y:S08]  /*e710*/  HMMA.16816.F32.BF16 R88, R4.reuse, R8, R184 ;  /* 0x000000080458723c */ /* 0x042ff000000418b8 */
[----:B------:R-:W-:Y:S01]  /*e720*/  HMMA.16816.F32.BF16 R64, R4, R10, R188 ;  /* 0x0000000a0440723c */ /* 0x000fe200000418bc */
[----:B------:R-:W1:Y:S01]  /*e730*/  LDSM.16.MT88.4 R8, [R194+0x12000] ;  /* 0x01200000c208783b */ /* 0x000e620000004200 */
[----:B------:R-:W-:-:S02]  /*e740*/  @!P6 HFMA2.BF16_V2 R41, -RZ.H0_H0, RZ.H0_H0, -R207.H0_H0 ;  /* 0x200000ffff29e231 */ /* 0x000fc400003409cf */
[----:B------:R-:W-:Y:S02]  /*e750*/  @!P4 HFMA2.BF16_V2 R42, -RZ.H0_H0, RZ.H0_H0, -R135.H0_H0 ;  /* 0x200000ffff2ac231 */ /* 0x000fe40000340987 */
[----:B------:R-:W-:Y:S01]  /*e760*/  @!P3 HFMA2.BF16_V2 R40, -RZ.H0_H0, RZ.H0_H0, -R134.H0_H0 ;  /* 0x200000ffff28b231 */ /* 0x000fe20000340986 */
[----:B------:R1:W1:Y:S01]  /*e770*/  MUFU.EX2 R175, R179 ;  /* 0x000000b300af7308 */ /* 0x0002620000000800 */
[----:B------:R-:W-:Y:S02]  /*e780*/  PRMT R197, R207, 0x5410, R206 ;  /* 0x00005410cfc57816 */ /* 0x000fe400000000ce */
[----:B------:R-:W-:Y:S02]  /*e790*/  PRMT R198, R135, 0x5410, R134 ;  /* 0x0000541087c67816 */ /* 0x000fe40000000086 */
[----:B------:R-:W-:Y:S02]  /*e7a0*/  @!P6 PRMT R207, R41, 0x5410, RZ ;  /* 0x0000541029cfe816 */ /* 0x000fe400000000ff */
[----:B------:R-:W-:-:S02]  /*e7b0*/  @!P4 PRMT R135, R42, 0x5410, RZ ;  /* 0x000054102a87c816 */ /* 0x000fc400000000ff */
[----:B------:R-:W-:Y:S01]  /*e7c0*/  @!P3 PRMT R134, R40, 0x5410, RZ ;  /* 0x000054102886b816 */ /* 0x000fe200000000ff */
[----:B-1----:R-:W-:Y:S02]  /*e7d0*/  IMAD.MOV.U32 R179, RZ, RZ, R43 ;  /* 0x000000ffffb37224 */ /* 0x002fe400078e002b */
[C---:B------:R-:W-:Y:S08]  /*e7e0*/  HMMA.16816.F32.BF16 R40, R4.reuse, R8, R208 ;  /* 0x000000080428723c */ /* 0x040ff000000418d0 */
[----:B------:R-:W-:Y:S01]  /*e7f0*/  HMMA.16816.F32.BF16 R108, R4, R10, R212 ;  /* 0x0000000a046c723c */ /* 0x000fe200000418d4 */
[----:B------:R-:W1:Y:S01]  /*e800*/  LDSM.16.MT88.4 R8, [R196+0x12000] ;  /* 0x01200000c408783b */ /* 0x000e620000004200 */
[----:B------:R-:W-:Y:S01]  /*e810*/  MOV R152, R156 ;  /* 0x0000009c00987202 */ /* 0x000fe20000000f00 */
[----:B------:R-:W-:-:S02]  /*e820*/  IMAD.MOV.U32 R156, RZ, RZ, R160 ;  /* 0x000000ffff9c7224 */ /* 0x000fc400078e00a0 */
[----:B------:R-:W-:Y:S01]  /*e830*/  IMAD.MOV.U32 R160, RZ, RZ, R164 ;  /* 0x000000ffffa07224 */ /* 0x000fe200078e00a4 */
[----:B------:R-:W-:Y:S01]  /*e840*/  MOV R164, R2 ;  /* 0x0000000200a47202 */ /* 0x000fe20000000f00 */
[----:B------:R-:W-:Y:S01]  /*e850*/  IMAD.MOV.U32 R147, RZ, RZ, R153 ;  /* 0x000000ffff937224 */ /* 0x000fe200078e0099 */
[----:B------:R-:W-:Y:S01]  /*e860*/  MOV R146, R152 ;  /* 0x0000009800927202 */ /* 0x000fe20000000f00 */
[----:B------:R-:W-:Y:S02]  /*e870*/  IMAD.MOV.U32 R2, RZ, RZ, R18 ;  /* 0x000000ffff027224 */ /* 0x000fe400078e0012 */
[----:B------:R-:W-:Y:S01]  /*e880*/  IMAD.MOV.U32 R153, RZ, RZ, R157 ;  /* 0x000000ffff997224 */ /* 0x000fe200078e009d */
[----:B------:R-:W-:Y:S01]  /*e890*/  MOV R157, R161 ;  /* 0x000000a1009d7202 */ /* 0x000fe20000000f00 */
[----:B------:R-:W-:Y:S02]  /*e8a0*/  IMAD.MOV.U32 R18, RZ, RZ, R178 ;  /* 0x000000ffff127224 */ /* 0x000fe400078e00b2 */
[----:B------:R-:W-:-:S02]  /*e8b0*/  IMAD.MOV.U32 R144, RZ, RZ, R150 ;  /* 0x000000ffff907224 */ /* 0x000fc400078e0096 */
        /* <DEDUP_REMOVED lines=9> */
[----:B------:R-:W4:Y:S01]  /*e950*/  LDL.LU R22, [R1+0x17c] ;  /* 0x00017c0001167983 */ /* 0x000f220000300800 */
[----:B------:R-:W-:-:S02]  /*e960*/  IMAD.MOV.U32 R165, RZ, RZ, R0 ;  /* 0x000000ffffa57224 */ /* 0x000fc400078e0000 */
[----:B------:R-:W-:Y:S02]  /*e970*/  IMAD.MOV.U32 R155, RZ, RZ, R159 ;  /* 0x000000ffff9b7224 */ /* 0x000fe400078e009f */
[----:B------:R-:W-:Y:S02]  /*e980*/  IMAD.MOV.U32 R158, RZ, RZ, R162 ;  /* 0x000000ffff9e7224 */ /* 0x000fe400078e00a2 */
[----:B------:R-:W-:Y:S02]  /*e990*/  IMAD.MOV.U32 R164, RZ, RZ, R2 ;  /* 0x000000ffffa47224 */ /* 0x000fe400078e0002 */
[----:B------:R-:W-:Y:S01]  /*e9a0*/  IMAD.MOV.U32 R159, RZ, RZ, R163 ;  /* 0x000000ffff9f7224 */ /* 0x000fe200078e00a3 */
[----:B------:R-:W-:Y:S01]  /*e9b0*/  MOV R163, R167 ;  /* 0x000000a700a37202 */ /* 0x000fe20000000f00 */
[----:B------:R-:W-:Y:S01]  /*e9c0*/  IMAD.MOV.U32 R162, RZ, RZ, R166 ;  /* 0x000000ffffa27224 */ /* 0x000fe200078e00a6 */
[----:B------:R-:W-:Y:S01]  /*e9d0*/  MOV R166, R3 ;  /* 0x0000000300a67202 */ /* 0x000fe20000000f00 */
[----:B------:R-:W-:-:S02]  /*e9e0*/  IMAD.MOV.U32 R2, RZ, RZ, R18 ;  /* 0x000000ffff027224 */ /* 0x000fc400078e0012 */
[----:B------:R-:W-:Y:S01]  /*e9f0*/  IMAD.MOV.U32 R167, RZ, RZ, R20 ;  /* 0x000000ffffa77224 */ /* 0x000fe200078e0014 */
[----:B------:R-:W-:Y:S01]  /*ea00*/  MOV R20, R178 ;  /* 0x000000b200147202 */ /* 0x000fe20000000f00 */
[----:B------:R-:W-:Y:S01]  /*ea10*/  IMAD.MOV.U32 R181, RZ, RZ, R60 ;  /* 0x000000ffffb57224 */ /* 0x000fe200078e003c */
[C---:B-1----:R-:W-:Y:S08]  /*ea20*/  HMMA.16816.F32.BF16 R84, R4.reuse, R8, R52 ;  /* 0x000000080454723c */ /* 0x042ff00000041834 */
[----:B------:R-:W-:Y:S01]  /*ea30*/  HMMA.16816.F32.BF16 R60, R4, R10, R56 ;  /* 0x0000000a043c723c */ /* 0x000fe20000041838 */
[----:B------:R-:W1:Y:S01]  /*ea40*/  LDSM.16.MT88.4 R8, [R195+0x12000] ;  /* 0x01200000c308783b */ /* 0x000e620000004200 */
[----:B------:R-:W-:Y:S01]  /*ea50*/  F2FP.BF16.PACK_AB R200, R177, R175 ;  /* 0x000000afb1c8723e */ /* 0x000fe200000010ff */
[----:B------:R-:W-:-:S04]  /*ea60*/  @!P5 HFMA2.BF16_V2 R38, -RZ.H0_H0, RZ.H0_H0, -R206.H0_H0 ;  /* 0x200000ffff26d231 */ /* 0x000fc800003409ce */
[--C-:B------:R-:W-:Y:S02]  /*ea70*/  @!P2 HFMA2.BF16_V2 R39, -RZ.H0_H0, RZ.H0_H0, -R200.reuse.H0_H0 ;  /* 0x200000ffff27a231 */ /* 0x100fe400003409c8 */
[----:B------:R-:W-:Y:S01]  /*ea80*/  @!P1 HFMA2.BF16_V2 R37, -RZ.H0_H0, RZ.H0_H0, -R200.H1_H1 ;  /* 0x200000ffff259231 */ /* 0x000fe200003609c8 */
[C---:B------:R-:W-:Y:S01]  /*ea90*/  @P2 PRMT R168, R200.reuse, 0x7610, R168 ;  /* 0x00007610c8a82816 */ /* 0x040fe200000000a8 */
[----:B------:R-:W-:Y:S01]  /*eaa0*/  IMAD.MOV.U32 R129, RZ, RZ, R105 ;  /* 0x000000ffff817224 */ /* 0x000fe200078e0069 */
[----:B------:R-:W-:Y:S01]  /*eab0*/  @P1 PRMT R21, R200, 0x7632, R21 ;  /* 0x00007632c8151816 */ /* 0x000fe20000000015 */
[----:B------:R-:W-:Y:S01]  /*eac0*/  IMAD.MOV.U32 R131, RZ, RZ, R107 ;  /* 0x000000ffff837224 */ /* 0x000fe200078e006b */
[----:B------:R-:W-:Y:S01]  /*ead0*/  @!P5 PRMT R206, R38, 0x5410, RZ ;  /* 0x0000541026ced816 */ /* 0x000fe200000000ff */
[----:B------:R-:W-:Y:S01]  /*eae0*/  IMAD.MOV.U32 R128, RZ, RZ, R104 ;  /* 0x000000ffff807224 */ /* 0x000fe200078e0068 */
[----:B------:R-:W-:Y:S02]  /*eaf0*/  @!P2 PRMT R168, R39, 0x5410, RZ ;  /* 0x0000541027a8a816 */ /* 0x000fe400000000ff */
[----:B------:R-:W-:-:S02]  /*eb00*/  @!P1 PRMT R21, R37, 0x5410, RZ ;  /* 0x0000541025159816 */ /* 0x000fc400000000ff */
[----:B------:R-:W-:Y:S01]  /*eb10*/  MOV R130, R106 ;  /* 0x0000006a00827202 */ /* 0x000fe20000000f00 */
[C---:B-1----:R-:W-:Y:S08]  /*eb20*/  HMMA.16816.F32.BF16 R36, R4.reuse, R8, R216 ;  /* 0x000000080424723c */ /* 0x042ff000000418d8 */
[----:B------:R-:W-:Y:S01]  /*eb30*/  HMMA.16816.F32.BF16 R104, R4, R10, R220 ;  /* 0x0000000a0468723c */ /* 0x000fe200000418dc */
[----:B------:R-:W1:Y:S01]  /*eb40*/  LDSM.16.MT88.4 R8, [R193+0x14000] ;  /* 0x01400000c108783b */ /* 0x000e620000004200 */
[----:B--2---:R-:W-:Y:S01]  /*eb50*/  MOV R0, R19 ;  /* 0x0000001300007202 */ /* 0x004fe20000000f00 */
[----:B------:R-:W-:-:S02]  /*eb60*/  IMAD.MOV.U32 R19, RZ, RZ, R23 ;  /* 0x000000ffff137224 */ /* 0x000fc400078e0017 */
[----:B------:R-:W2:Y:S01]  /*eb70*/  LDL.LU R23, [R1+0x178] ;  /* 0x0001780001177983 */ /* 0x000ea20000300800 */
[----:B---3--:R-:W-:-:S03]  /*eb80*/  IMAD.MOV.U32 R18, RZ, RZ, R16 ;  /* 0x000000ffff127224 */ /* 0x008fc600078e0010 */
[----:B------:R-:W3:Y:S01]  /*eb90*/  LDL.LU R16, [R1+0xdc] ;  /* 0x0000dc0001107983 */ /* 0x000ee20000300800 */
[----:B----4-:R-:W-:-:S03]  /*eba0*/  IMAD.MOV.U32 R3, RZ, RZ, R17 ;  /* 0x000000ffff037224 */ /* 0x010fc600078e0011 */
[----:B------:R-:W4:Y:S04]  /*ebb0*/  LDL.LU R17, [R1+0x104] ;  /* 0x0001040001117983 */ /* 0x000f280000300800 */
[----:B------:R-:W2:Y:S01]  /*ebc0*/  LDL.LU R178, [R1+0x50] ;  /* 0x0000500001b27983 */ /* 0x000ea20000300800 */
[C---:B-1----:R-:W-:Y:S08]  /*ebd0*/  HMMA.16816.F32.BF16 R80, R4.reuse, R8, R224 ;  /* 0x000000080450723c */ /* 0x042ff000000418e0 */
[----:B------:R-:W-:Y:S01]  /*ebe0*/  HMMA.16816.F32.BF16 R56, R4, R10, R228 ;  /* 0x0000000a0438723c */ /* 0x000fe200000418e4 */
[----:B------:R-:W1:Y:S01]  /*ebf0*/  LDSM.16.MT88.4 R8, [R194+0x14000] ;  /* 0x01400000c208783b */ /* 0x000e620000004200 */
[----:B------:R-:W-:Y:S01]  /*ec00*/  MOV R125, R101 ;  /* 0x00000065007d7202 */ /* 0x000fe20000000f00 */
[----:B------:R-:W-:Y:S01]  /*ec10*/  IMAD.MOV.U32 R126, RZ, RZ, R102 ;  /* 0x000000ffff7e7224 */ /* 0x000fe200078e0066 */
[----:B------:R-:W-:Y:S01]  /*ec20*/  MOV R124, R100 ;  /* 0x00000064007c7202 */ /* 0x000fe20000000f00 */
[----:B------:R-:W-:-:S03]  /*ec30*/  IMAD.MOV.U32 R127, RZ, RZ, R103 ;  /* 0x000000ffff7f7224 */ /* 0x000fc600078e0067 */
[C---:B-1----:R-:W-:Y:S08]  /*ec40*/  HMMA.16816.F32.BF16 R32, R4.reuse, R8, R76 ;  /* 0x000000080420723c */ /* 0x042ff0000004184c */
[----:B------:R-:W-:Y:S01]  /*ec50*/  HMMA.16816.F32.BF16 R100, R4, R10, R232 ;  /* 0x0000000a0464723c */ /* 0x000fe200000418e8 */
[----:B------:R-:W1:Y:S01]  /*ec60*/  LDSM.16.MT88.4 R8, [R196+0x14000] ;  /* 0x01400000c408783b */ /* 0x000e620000004200 */
[----:B------:R-:W-:-:S02]  /*ec70*/  IMAD.MOV.U32 R122, RZ, RZ, R28 ;  /* 0x000000ffff7a7224 */ /* 0x000fc400078e001c */
[----:B------:R-:W-:-:S04]  /*ec80*/  IMAD.MOV.U32 R123, RZ, RZ, R29 ;  /* 0x000000ffff7b7224 */ /* 0x000fc800078e001d */
        /* <DEDUP_REMOVED lines=9> */
[----:B-1----:R-:W-:Y:S07]  /*ed20*/  HMMA.16816.F32.BF16 R136, R4, R8, R144 ;  /* 0x000000080488723c */ /* 0x002fee0000041890 */
[----:B------:R-:W-:Y:S01]  /*ed30*/  IMAD.MOV.U32 R144, RZ, RZ, R150 ;  /* 0x000000ffff907224 */ /* 0x000fe200078e0096 */
        /* <DEDUP_REMOVED lines=15> */
[----:B------:R-:W-:Y:S01]  /*ee30*/  HMMA.16816.F32.BF16 R140, R4, R10, R144 ;  /* 0x0000000a048c723c */ /* 0x000fe20000041890 */
[----:B------:R-:W-:Y:S01]  /*ee40*/  IMAD.MOV.U32 R161, RZ, RZ, R165 ;  /* 0x000000ffffa17224 */ /* 0x000fe200078e00a5 */
[----:B------:R-:W-:Y:S01]  /*ee50*/  MOV R165, R0 ;  /* 0x0000000000a57202 */ /* 0x000fe20000000f00 */
[----:B------:R-:W-:Y:S01]  /*ee60*/  IMAD.MOV.U32 R166, RZ, RZ, R3 ;  /* 0x000000ffffa67224 */ /* 0x000fe200078e0003 */
[----:B------:R-:W-:Y:S01]  /*ee70*/  MOV R149, R162 ;  /* 0x000000a200957202 */ /* 0x000fe20000000f00 */
[----:B------:R-:W-:Y:S01]  /*ee80*/  IMAD.MOV.U32 R167, RZ, RZ, R20 ;  /* 0x000000ffffa77224 */ /* 0x000fe200078e0014 */
[----:B------:R-:W1:Y:S01]  /*ee90*/  LDSM.16.MT88.4 R8, [R196+0x16000] ;  /* 0x01600000c408783b */ /* 0x000e620000004200 */
[----:B------:R-:W-:Y:S01]  /*eea0*/  IMAD.MOV.U32 R160, RZ, RZ, R164 ;  /* 0x000000ffffa07224 */ /* 0x000fe200078e00a4 */
[----:B------:R-:W-:Y:S01]  /*eeb0*/  MOV R144, R150 ;  /* 0x0000009600907202 */ /* 0x000fe20000000f00 */
[----:B------:R-:W-:Y:S01]  /*eec0*/  IMAD.MOV.U32 R164, RZ, RZ, R2 ;  /* 0x000000ffffa47224 */ /* 0x000fe200078e0002 */
[----:B------:R-:W-:Y:S01]  /*eed0*/  MOV R147, R153 ;  /* 0x0000009900937202 */ /* 0x000fe20000000f00 */
[----:B------:R-:W-:Y:S01]  /*eee0*/  IMAD.MOV.U32 R153, RZ, RZ, R155 ;  /* 0x000000ffff997224 */ /* 0x000fe200078e009b */
[----:B------:R-:W-:Y:S01]  /*eef0*/  MOV R2, R19 ;  /* 0x0000001300027202 */ /* 0x000fe20000000f00 */
[----:B------:R-:W-:-:S02]  /*ef00*/  IMAD.MOV.U32 R150, RZ, RZ, R163 ;  /* 0x000000ffff967224 */ /* 0x000fc400078e00a3 */
[----:B------:R-:W-:Y:S02]  /*ef10*/  IMAD.MOV.U32 R19, RZ, RZ, R179 ;  /* 0x000000ffff137224 */ /* 0x000fe400078e00b3 */
[----:B------:R-:W-:Y:S02]  /*ef20*/  IMAD.MOV.U32 R146, RZ, RZ, R152 ;  /* 0x000000ffff927224 */ /* 0x000fe400078e0098 */
[----:B---3--:R-:W-:Y:S02]  /*ef30*/  IMAD.MOV.U32 R0, RZ, RZ, R16 ;  /* 0x000000ffff007224 */ /* 0x008fe400078e0010 */
[----:B------:R-:W-:Y:S02]  /*ef40*/  IMAD.MOV.U32 R16, RZ, RZ, R169 ;  /* 0x000000ffff107224 */ /* 0x000fe400078e00a9 */
[----:B----4-:R-:W-:Y:S01]  /*ef50*/  IMAD.MOV.U32 R3, RZ, RZ, R17 ;  /* 0x000000ffff037224 */ /* 0x010fe200078e0011 */
[----:B------:R-:W-:Y:S01]  /*ef60*/  MOV R17, R192 ;  /* 0x000000c000117202 */ /* 0x000fe20000000f00 */
[----:B------:R-:W3:Y:S01]  /*ef70*/  LDL.LU R169, [R1+0x174] ;  /* 0x0001740001a97983 */ /* 0x000ee20000300800 */
[----:B--2---:R-:W-:Y:S01]  /*ef80*/  MOV R20, R178 ;  /* 0x000000b200147202 */ /* 0x004fe20000000f00 */
[----:B------:R-:W-:-:S02]  /*ef90*/  IMAD.MOV.U32 R155, RZ, RZ, R157 ;  /* 0x000000ffff9b7224 */ /* 0x000fc400078e009d */
[----:B------:R-:W2:Y:S01]  /*efa0*/  LDL.LU R192, [R1+0x170] ;  /* 0x0001700001c07983 */ /* 0x000ea20000300800 */
[----:B------:R-:W-:Y:S01]  /*efb0*/  IMAD.MOV.U32 R163, RZ, RZ, R166 ;  /* 0x000000ffffa37224 */ /* 0x000fe200078e00a6 */
[----:B------:R-:W-:Y:S01]  /*efc0*/  MOV R157, R159 ;  /* 0x0000009f009d7202 */ /* 0x000fe20000000f00 */
[----:B------:R-:W-:Y:S01]  /*efd0*/  IMAD.MOV.U32 R178, RZ, RZ, R248 ;  /* 0x000000ffffb27224 */ /* 0x000fe200078e00f8 */
[----:B------:R-:W-:Y:S01]  /*efe0*/  MOV R166, R20 ;  /* 0x0000001400a67202 */ /* 0x000fe20000000f00 */
[----:B------:R-:W-:Y:S01]  /*eff0*/  IMAD.MOV.U32 R145, RZ, RZ, R151 ;  /* 0x000000ffff917224 */ /* 0x000fe200078e0097 */
[----:B------:R-:W4:Y:S01]  /*f000*/  LDL.LU R248, [R1+0x16c] ;  /* 0x00016c0001f87983 */ /* 0x000f220000300800 */
[----:B------:R-:W-:Y:S01]  /*f010*/  IMAD.MOV.U32 R152, RZ, RZ, R154 ;  /* 0x000000ffff987224 */ /* 0x000fe200078e009a */
[----:B------:R-:W-:Y:S01]  /*f020*/  MOV R154, R156 ;  /* 0x0000009c009a7202 */ /* 0x000fe20000000f00 */
[----:B------:R-:W-:Y:S01]  /*f030*/  IMAD.MOV.U32 R179, RZ, RZ, R182 ;  /* 0x000000ffffb37224 */ /* 0x000fe200078e00b6 */
[----:B------:R-:W-:Y:S01]  /*f040*/  MOV R20, R17 ;  /* 0x0000001100147202 */ /* 0x000fe20000000f00 */
[----:B------:R-:W-:Y:S01]  /*f050*/  IMAD.MOV.U32 R159, RZ, RZ, R161 ;  /* 0x000000ffff9f7224 */ /* 0x000fe200078e00a1 */
[----:B------:R-:W2:Y:S01]  /*f060*/  LDL.LU R182, [R1+0x168] ;  /* 0x0001680001b67983 */ /* 0x000ea20000300800 */
[----:B------:R-:W-:-:S02]  /*f070*/  IMAD.MOV.U32 R151, RZ, RZ, R164 ;  /* 0x000000ffff977224 */ /* 0x000fc400078e00a4 */
[----:B------:R-:W-:Y:S02]  /*f080*/  IMAD.MOV.U32 R156, RZ, RZ, R158 ;  /* 0x000000ffff9c7224 */ /* 0x000fe400078e009e */
[----:B------:R-:W-:Y:S02]  /*f090*/  IMAD.MOV.U32 R161, RZ, RZ, R167 ;  /* 0x000000ffffa17224 */ /* 0x000fe400078e00a7 */
[----:B------:R-:W-:Y:S02]  /*f0a0*/  IMAD.MOV.U32 R164, RZ, RZ, R0 ;  /* 0x000000ffffa47224 */ /* 0x000fe400078e0000 */
[----:B------:R-:W-:Y:S02]  /*f0b0*/  IMAD.MOV.U32 R17, RZ, RZ, R168 ;  /* 0x000000ffff117224 */ /* 0x000fe400078e00a8 */
[----:B------:R-:W-:Y:S01]  /*f0c0*/  IMAD.MOV.U32 R158, RZ, RZ, R160 ;  /* 0x000000ffff9e7224 */ /* 0x000fe200078e00a0 */
[----:B------:R-:W2:Y:S01]  /*f0d0*/  LDL.LU R168, [R1+0x164] ;  /* 0x0001640001a87983 */ /* 0x000ea20000300800 */
[----:B------:R-:W-:Y:S01]  /*f0e0*/  IMAD.MOV.U32 R167, RZ, RZ, R19 ;  /* 0x000000ffffa77224 */ /* 0x000fe200078e0013 */
[----:B------:R-:W-:Y:S01]  /*f0f0*/  MOV R160, R165 ;  /* 0x000000a500a07202 */ /* 0x000fe20000000f00 */
[----:B------:R-:W-:Y:S01]  /*f100*/  IMAD.MOV.U32 R0, RZ, RZ, R16 ;  /* 0x000000ffff007224 */ /* 0x000fe200078e0010 */
[----:B------:R-:W-:Y:S01]  /*f110*/  MOV R162, R2 ;  /* 0x0000000200a27202 */ /* 0x000fe20000000f00 */
[----:B------:R-:W2:Y:S01]  /*f120*/  LDL.LU R16, [R1+0x58] ;  /* 0x0000580001107983 */ /* 0x000ea20000300800 */
[----:B------:R-:W-:-:S02]  /*f130*/  IMAD.MOV.U32 R19, RZ, RZ, R199 ;  /* 0x000000ffff137224 */ /* 0x000fc400078e00c7 */
[----:B------:R-:W-:Y:S01]  /*f140*/  IMAD.MOV.U32 R165, RZ, RZ, R3 ;  /* 0x000000ffffa57224 */ /* 0x000fe200078e0003 */
[----:B------:R-:W2:Y:S04]  /*f150*/  LDL.LU R199, [R1+0x160] ;  /* 0x0001600001c77983 */ /* 0x000ea80000300800 */
[----:B------:R-:W3:Y:S01]  /*f160*/  LDL.LU.64 R2, [R1+0xf8] ;  /* 0x0000f80001027983 */ /* 0x000ee20000300a00 */
        /* <DEDUP_REMOVED lines=10> */
[----:B------:R-:W-:Y:S02]  /*f210*/  IMAD.MOV.U32 R161, RZ, RZ, R166 ;  /* 0x000000ffffa17224 */ /* 0x000fe400078e00a6 */
[----:B------:R-:W-:Y:S01]  /*f220*/  IMAD.MOV.U32 R165, RZ, RZ, R20 ;  /* 0x000000ffffa57224 */ /* 0x000fe200078e0014 */
[----:B-1----:R-:W-:Y:S01]  /*f230*/  HMMA.16816.F32.BF16 R144, R4, R8, R144 ;  /* 0x000000080490723c */ /* 0x002fe20000041890 */
[----:B--2---:R-:W-:Y:S02]  /*f240*/  MOV R0, R199 ;  /* 0x000000c700007202 */ /* 0x004fe40000000f00 */
[----:B------:R-:W2:Y:S01]  /*f250*/  LDL.LU R199, [R1+0x15c] ;  /* 0x00015c0001c77983 */ /* 0x000ea20000300800 */
[----:B---3--:R-:W-:Y:S01]  /*f260*/  IMAD.MOV.U32 R167, RZ, RZ, R3 ;  /* 0x000000ffffa77224 */ /* 0x008fe200078e0003 */
[----:B------:R-:W-:-:S02]  /*f270*/  MOV R166, R2 ;  /* 0x0000000200a67202 */ /* 0x000fc40000000f00 */
[----:B------:R-:W3:Y:S01]  /*f280*/  LDL.LU R3, [R1+0x5c] ;  /* 0x00005c0001037983 */ /* 0x000ee20000300800 */
[----:B------:R-:W-:-:S03]  /*f290*/  IMAD.MOV.U32 R2, RZ, RZ, R26 ;  /* 0x000000ffff027224 */ /* 0x000fc600078e001a */
[----:B------:R-:W2:Y:S04]  /*f2a0*/  LDL.LU R20, [R1+0xd8] ;  /* 0x0000d80001147983 */ /* 0x000ea80000300800 */
[----:B------:R-:W2:Y:S01]  /*f2b0*/  LDL.LU R26, [R1+0xd4] ;  /* 0x0000d400011a7983 */ /* 0x000ea20000300800 */
[----:B------:R-:W-:-:S03]  /*f2c0*/  IMAD.MOV.U32 R188, RZ, RZ, R2 ;  /* 0x000000ffffbc7224 */ /* 0x000fc600078e0002 */
[----:B------:R-:W4:Y:S01]  /*f2d0*/  LDL.LU R2, [R1+0xd0] ;  /* 0x0000d00001027983 */ /* 0x000f220000300800 */
[C---:B------:R-:W-:Y:S03]  /*f2e0*/  HMMA.16816.F32.BF16 R152, R4.reuse, R10, R152 ;  /* 0x0000000a0498723c */ /* 0x040fe60000041898 */
[----:B------:R-:W1:Y:S01]  /*f2f0*/  LDSM.16.MT88.4 R8, [R195+0x16000] ;  /* 0x01600000c308783b */ /* 0x000e620000004200 */
[----:B------:R-:W-:Y:S02]  /*f300*/  IMAD.MOV.U32 R191, RZ, RZ, R187 ;  /* 0x000000ffffbf7224 */ /* 0x000fe400078e00bb */
        /* <DEDUP_REMOVED lines=9> */
[----:B------:R-:W-:Y:S01]  /*f3a0*/  IMAD.MOV.U32 R167, RZ, RZ, R0 ;  /* 0x000000ffffa77224 */ /* 0x000fe200078e0000 */
[----:B------:R-:W1:Y:S01]  /*f3b0*/  LDC.U8 R208, c[0x0][0x2d8] ;  /* 0x0000b600ffd07b82 */ /* 0x000e620000000000 */
[----:B------:R-:W-:Y:S01]  /*f3c0*/  IMAD.MOV.U32 R0, RZ, RZ, R176 ;  /* 0x000000ffff007224 */ /* 0x000fe200078e00b0 */
[C---:B-1----:R-:W-:Y:S08]  /*f3d0*/  HMMA.16816.F32.BF16 R156, R4.reuse, R8, R156 ;  /* 0x00000008049c723c */ /* 0x042ff0000004189c */
[----:B------:R-:W-:Y:S01]  /*f3e0*/  HMMA.16816.F32.BF16 R148, R4, R10, R148 ;  /* 0x0000000a0494723c */ /* 0x000fe20000041894 */
[----:B------:R-:W1:Y:S01]  /*f3f0*/  LDSM.16.MT88.4 R8, [R193+0x10800] ;  /* 0x01080000c108783b */ /* 0x000e620000004200 */
[----:B------:R-:W-:-:S02]  /*f400*/  PRMT R213, R208, 0x7054, R208 ;  /* 0x00007054d0d57816 */ /* 0x000fc400000000d0 */
[----:B---3--:R-:W-:Y:S02]  /*f410*/  MOV R166, R3 ;  /* 0x0000000300a67202 */ /* 0x008fe40000000f00 */
[----:B------:R-:W-:Y:S01]  /*f420*/  MOV R3, R204 ;  /* 0x000000cc00037202 */ /* 0x000fe20000000f00 */
[----:B--2---:R-:W-:Y:S02]  /*f430*/  IMAD.MOV.U32 R190, RZ, RZ, R26 ;  /* 0x000000ffffbe7224 */ /* 0x004fe400078e001a */
[----:B------:R-:W-:Y:S02]  /*f440*/  IMAD.MOV.U32 R189, RZ, RZ, R20 ;  /* 0x000000ffffbd7224 */ /* 0x000fe400078e0014 */
[----:B------:R-:W-:Y:S01]  /*f450*/  IMAD.MOV.U32 R211, RZ, RZ, R190 ;  /* 0x000000ffffd37224 */ /* 0x000fe200078e00be */
[----:B----4-:R-:W-:Y:S01]  /*f460*/  MOV R188, R2 ;  /* 0x0000000200bc7202 */ /* 0x010fe20000000f00 */
[----:B------:R-:W-:Y:S02]  /*f470*/  IMAD.MOV.U32 R190, RZ, RZ, R3 ;  /* 0x000000ffffbe7224 */ /* 0x000fe400078e0003 */
[----:B------:R-:W-:-:S04]  /*f480*/  IMAD.WIDE.U32 R2, R14, -0x2daee0ad, RZ ;  /* 0xd2511f530e027825 */ /* 0x000fc800078e00ff */
[----:B------:R-:W-:Y:S02]  /*f490*/  IMAD.MOV.U32 R210, RZ, RZ, R189 ;  /* 0x000000ffffd27224 */ /* 0x000fe400078e00bd */
[----:B------:R-:W-:Y:S01]  /*f4a0*/  IMAD.MOV.U32 R189, RZ, RZ, R0 ;  /* 0x000000ffffbd7224 */ /* 0x000fe200078e0000 */
[----:B------:R-:W-:Y:S02]  /*f4b0*/  LOP3.LUT R0, R3, UR13, R12, 0x96, !PT ;  /* 0x0000000d03007c12 */ /* 0x000fe4000f8e960c */
[C---:B------:R-:W-:Y:S02]  /*f4c0*/  LOP3.LUT R3, R2.reuse, 0xffff, RZ, 0xc0, !PT ;  /* 0x0000ffff02037812 */ /* 0x040fe400078ec0ff */
[----:B------:R-:W-:Y:S02]  /*f4d0*/  SHF.R.U32.HI R6, RZ, 0x10, R2 ;  /* 0x00000010ff067819 */ /* 0x000fe40000011602 */
[----:B------:R-:W-:Y:S02]  /*f4e0*/  SHF.R.U32.HI R4, RZ, 0x8, R3 ;  /* 0x00000008ff047819 */ /* 0x000fe40000011603 */
[----:B------:R-:W-:-:S02]  /*f4f0*/  LOP3.LUT R3, R2, 0xff, RZ, 0xc0, !PT ;  /* 0x000000ff02037812 */ /* 0x000fc400078ec0ff */
[----:B------:R-:W-:Y:S02]  /*f500*/  SHF.R.U32.HI R7, RZ, 0x18, R2 ;  /* 0x00000018ff077819 */ /* 0x000fe40000011602 */
[C---:B------:R-:W-:Y:S02]  /*f510*/  LOP3.LUT R2, R0.reuse, 0xffff, RZ, 0xc0, !PT ;  /* 0x0000ffff00027812 */ /* 0x040fe400078ec0ff */
[----:B------:R-:W-:Y:S02]  /*f520*/  PRMT R12, R3, 0x5410, R4 ;  /* 0x00005410030c7816 */ /* 0x000fe40000000004 */
[----:B------:R-:W-:Y:S02]  /*f530*/  SHF.R.U32.HI R3, RZ, 0x8, R2 ;  /* 0x00000008ff037819 */ /* 0x000fe40000011602 */
[----:B------:R-:W-:-:S04]  /*f540*/  LOP3.LUT R2, R0, 0xff, RZ, 0xc0, !PT ;  /* 0x000000ff00027812 */ /* 0x000fc800078ec0ff */
[----:B------:R-:W-:Y:S02]  /*f550*/  PRMT R3, R2, 0x5410, R3 ;  /* 0x0000541002037816 */ /* 0x000fe40000000003 */
[--C-:B------:R-:W-:Y:S02]  /*f560*/  SHF.R.U32.HI R2, RZ, 0x10, R0.reuse ;  /* 0x00000010ff027819 */ /* 0x100fe40000011600 */
[----:B------:R-:W-:Y:S02]  /*f570*/  SHF.R.U32.HI R5, RZ, 0x18, R0 ;  /* 0x00000018ff057819 */ /* 0x000fe40000011600 */
[----:B------:R-:W-:Y:S02]  /*f580*/  LOP3.LUT R2, R2, 0xff, RZ, 0xc0, !PT ;  /* 0x000000ff02027812 */ /* 0x000fe400078ec0ff */
[----:B------:R-:W-:Y:S01]  /*f590*/  LOP3.LUT R4, R6, 0xff, RZ, 0xc0, !PT ;  /* 0x000000ff06047812 */ /* 0x000fe200078ec0ff */
[----:B------:R-:W-:Y:S01]  /*f5a0*/  HSET2.LE.AND R0, R3, R213, PT ;  /* 0x000000d503007233 */ /* 0x000fe20003803000 */
[----:B------:R-:W-:-:S02]  /*f5b0*/  MOV R26, R169 ;  /* 0x000000a9001a7202 */ /* 0x000fc40000000f00 */
[----:B------:R-:W-:Y:S01]  /*f5c0*/  PRMT R2, R2, 0x5410, R5 ;  /* 0x0000541002027816 */ /* 0x000fe20000000005 */
[----:B------:R-:W2:Y:S01]  /*f5d0*/  LDL.LU R169, [R1+0x158] ;  /* 0x0001580001a97983 */ /* 0x000ea20000300800 */
[----:B------:R-:W-:Y:S02]  /*f5e0*/  PRMT R3, R4, 0x5410, R7 ;  /* 0x0000541004037816 */ /* 0x000fe40000000007 */
[----:B------:R-:W-:Y:S01]  /*f5f0*/  LOP3.LUT R4, R0, R209, RZ, 0xc0, !PT ;  /* 0x000000d100047212 */ /* 0x000fe200078ec0ff */
[--C-:B------:R-:W-:Y:S01]  /*f600*/  HSET2.LE.AND R0, R2, R213.reuse, PT ;  /* 0x000000d502007233 */ /* 0x100fe20003803000 */
[----:B------:R-:W-:Y:S01]  /*f610*/  IMAD.MOV.U32 R215, RZ, RZ, R211 ;  /* 0x000000ffffd77224 */ /* 0x000fe200078e00d3 */
[--C-:B------:R-:W-:Y:S01]  /*f620*/  HSET2.LE.AND R2, R12, R213.reuse, PT ;  /* 0x000000d50c027233 */ /* 0x100fe20003803000 */
[----:B------:R-:W-:Y:S01]  /*f630*/  IMAD.MOV.U32 R208, RZ, RZ, R188 ;  /* 0x000000ffffd07224 */ /* 0x000fe200078e00bc */
[----:B------:R-:W-:Y:S01]  /*f640*/  HSET2.LE.AND R3, R3, R213, PT ;  /* 0x000000d503037233 */ /* 0x000fe20003803000 */
[----:B------:R-:W-:Y:S01]  /*f650*/  MOV R214, R210 ;  /* 0x000000d200d67202 */ /* 0x000fe20000000f00 */
[----:B------:R-:W-:Y:S01]  /*f660*/  IMAD.MOV.U32 R210, RZ, RZ, R190 ;  /* 0x000000ffffd27224 */ /* 0x000fe200078e00be */
[----:B------:R-:W-:Y:S01]  /*f670*/  MOV R188, R184 ;  /* 0x000000b800bc7202 */ /* 0x000fe20000000f00 */
[----:B------:R-:W-:Y:S01]  /*f680*/  IMAD.MOV.U32 R211, RZ, RZ, R191 ;  /* 0x000000ffffd37224 */ /* 0x000fe200078e00bf */
[----:B------:R-:W-:Y:S01]  /*f690*/  MOV R190, R164 ;  /* 0x000000a400be7202 */ /* 0x000fe20000000f00 */
[----:B------:R-:W-:Y:S01]  /*f6a0*/  IMAD.MOV.U32 R191, RZ, RZ, R165 ;  /* 0x000000ffffbf7224 */ /* 0x000fe200078e00a5 */
[----:B------:R-:W-:Y:S01]  /*f6b0*/  LOP3.LUT R5, R0, R214, RZ, 0xc0, !PT ;  /* 0x000000d600057212 */ /* 0x000fe200078ec0ff */
[----:B------:R-:W-:Y:S01]  /*f6c0*/  IMAD.MOV.U32 R184, RZ, RZ, R18 ;  /* 0x000000ffffb87224 */ /* 0x000fe200078e0012 */
[----:B------:R-:W-:Y:S01]  /*f6d0*/  LOP3.LUT R6, R2, R215, RZ, 0xc0, !PT ;  /* 0x000000d702067212 */ /* 0x000fe200078ec0ff */
[----:B------:R-:W-:Y:S01]  /*f6e0*/  IMAD.MOV.U32 R165, RZ, RZ, R17 ;  /* 0x000000ffffa57224 */ /* 0x000fe200078e0011 */
[----:B------:R-:W-:Y:S01]  /*f6f0*/  LOP3.LUT R7, R3, R208, RZ, 0xc0, !PT ;  /* 0x000000d003077212 */ /* 0x000fe200078ec0ff */
[----:B------:R-:W-:Y:S01]  /*f700*/  IMAD.MOV.U32 R223, RZ, RZ, R166 ;  /* 0x000000ffffdf7224 */ /* 0x000fe200078e00a6 */
[----:B------:R-:W-:Y:S01]  /*f710*/  MOV R164, R16 ;  /* 0x0000001000a47202 */ /* 0x000fe20000000f00 */
[----:B------:R-:W-:Y:S01]  /*f720*/  IMAD.MOV.U32 R233, RZ, RZ, R184 ;  /* 0x000000ffffe97224 */ /* 0x000fe200078e00b8 */
[----:B------:R-:W-:Y:S01]  /*f730*/  MOV R222, R165 ;  /* 0x000000a500de7202 */ /* 0x000fe20000000f00 */
[----:B------:R-:W-:Y:S01]  /*f740*/  IMAD.MOV.U32 R184, RZ, RZ, R167 ;  /* 0x000000ffffb87224 */ /* 0x000fe200078e00a7 */
[----:B------:R-:W3:Y:S01]  /*f750*/  LDL.LU R204, [R1+0x154] ;  /* 0x0001540001cc7983 */ /* 0x000ee20000300800 */
[----:B------:R-:W-:Y:S01]  /*f760*/  IMAD.MOV.U32 R221, RZ, RZ, R164 ;  /* 0x000000ffffdd7224 */ /* 0x000fe200078e00a4 */
[C---:B-1----:R-:W-:Y:S08]  /*f770*/  HMMA.16816.F32.BF16 R240, R4.reuse, R10, R72 ;  /* 0x0000000a04f0723c */ /* 0x042ff00000041848 */
[----:B------:R-:W-:Y:S01]  /*f780*/  HMMA.16816.F32.BF16 R164, R4, R8, R96 ;  /* 0x0000000804a4723c */ /* 0x000fe20000041860 */
[----:B------:R-:W1:Y:S01]  /*f790*/  LDSM.16.MT88.4 R8, [R196+0x10800] ;  /* 0x01080000c408783b */ /* 0x000e620000004200 */
[----:B------:R-:W-:Y:S01]  /*f7a0*/  MOV R209, R189 ;  /* 0x000000bd00d17202 */ /* 0x000fe20000000f00 */
[----:B------:R-:W-:Y:S01]  /*f7b0*/  IMAD.MOV.U32 R189, RZ, RZ, R185 ;  /* 0x000000ffffbd7224 */ /* 0x000fe200078e00b9 */
[----:B------:R-:W-:Y:S01]  /*f7c0*/  MOV R3, R210 ;  /* 0x000000d200037202 */ /* 0x000fe20000000f00 */
[----:B------:R-:W-:-:S02]  /*f7d0*/  IMAD.MOV.U32 R185, RZ, RZ, R19 ;  /* 0x000000ffffb97224 */ /* 0x000fc400078e0013 */
[----:B------:R-:W-:Y:S01]  /*f7e0*/  IMAD.MOV.U32 R0, RZ, RZ, R209 ;  /* 0x000000ffff007224 */ /* 0x000fe200078e00d1 */
[----:B------:R-:W4:Y:S01]  /*f7f0*/  LDSM.16.MT88.4 R16, [R194+0x10800] ;  /* 0x01080000c210783b */ /* 0x000f220000004200 */
[----:B------:R-:W-:Y:S02]  /*f800*/  IMAD.MOV.U32 R246, RZ, RZ, R211 ;  /* 0x000000fffff67224 */ /* 0x000fe400078e00d3 */
[C---:B-1----:R-:W-:Y:S08]  /*f810*/  HMMA.16816.F32.BF16 R208, R4.reuse, R8, R92 ;  /* 0x0000000804d0723c */ /* 0x042ff0000004185c */
[C---:B------:R-:W-:Y:S01]  /*f820*/  HMMA.16816.F32.BF16 R96, R4.reuse, R10, R68 ;  /* 0x0000000a0460723c */ /* 0x040fe20000041844 */
[----:B------:R-:W1:Y:S07]  /*f830*/  LDSM.16.MT88.4 R8, [R193+0x12800] ;  /* 0x01280000c108783b */ /* 0x000e6e0000004200 */
[C---:B----4-:R-:W-:Y:S08]  /*f840*/  HMMA.16816.F32.BF16 R228, R4.reuse, R16, R48 ;  /* 0x0000001004e4723c */ /* 0x050ff00000041830 */
[C---:B------:R-:W-:Y:S01]  /*f850*/  HMMA.16816.F32.BF16 R216, R4.reuse, R18, R116 ;  /* 0x0000001204d8723c */ /* 0x040fe20000041874 */
[----:B------:R-:W4:Y:S07]  /*f860*/  LDSM.16.MT88.4 R16, [R194+0x12800] ;  /* 0x01280000c210783b */ /* 0x000f2e0000004200 */
[C---:B-1----:R-:W-:Y:S08]  /*f870*/  HMMA.16816.F32.BF16 R88, R4.reuse, R8, R88 ;  /* 0x000000080458723c */ /* 0x042ff00000041858 */
[C---:B------:R-:W-:Y:S01]  /*f880*/  HMMA.16816.F32.BF16 R236, R4.reuse, R10, R64 ;  /* 0x0000000a04ec723c */ /* 0x040fe20000041840 */
[----:B------:R-:W1:Y:S01]  /*f890*/  LDSM.16.MT88.4 R8, [R196+0x12800] ;  /* 0x01280000c408783b */ /* 0x000e620000004200 */
[----:B------:R-:W-:Y:S01]  /*f8a0*/  IMAD.MOV.U32 R220, RZ, RZ, R185 ;  /* 0x000000ffffdc7224 */ /* 0x000fe200078e00b9 */
[----:B------:R-:W-:Y:S01]  /*f8b0*/  MOV R185, R15 ;  /* 0x0000000f00b97202 */ /* 0x000fe20000000f00 */
[----:B------:R-:W-:Y:S01]  /*f8c0*/  IMAD.MOV.U32 R247, RZ, RZ, R188 ;  /* 0x000000fffff77224 */ /* 0x000fe200078e00bc */
[----:B------:R-:W-:Y:S01]  /*f8d0*/  MOV R232, R189 ;  /* 0x000000bd00e87202 */ /* 0x000fe20000000f00 */
[----:B------:R-:W-:Y:S01]  /*f8e0*/  IMAD.MOV.U32 R234, RZ, RZ, R190 ;  /* 0x000000ffffea7224 */ /* 0x000fe200078e00be */
[----:B------:R-:W-:Y:S01]  /*f8f0*/  MOV R235, R191 ;  /* 0x000000bf00eb7202 */ /* 0x000fe20000000f00 */
[----:B------:R-:W1:Y:S01]  /*f900*/  LDSM.16.MT88.4 R12, [R195+0x10800] ;  /* 0x01080000c30c783b */ /* 0x000e620000004200 */
[C---:B----4-:R-:W-:Y:S08]  /*f910*/  HMMA.16816.F32.BF16 R212, R4.reuse, R18, R108 ;  /* 0x0000001204d4723c */ /* 0x050ff0000004186c */
[C---:B-1----:R-:W-:Y:S08]  /*f920*/  HMMA.16816.F32.BF16 R188, R4.reuse, R8, R84 ;  /* 0x0000000804bc723c */ /* 0x042ff00000041854 */
[----:B------:R-:W-:Y:S01]  /*f930*/  HMMA.16816.F32.BF16 R108, R4, R10, R60 ;  /* 0x0000000a046c723c */ /* 0x000fe2000004183c */
[----:B------:R-:W1:Y:S01]  /*f940*/  LDSM.16.MT88.4 R8, [R193+0x14800] ;  /* 0x01480000c108783b */ /* 0x000e620000004200 */
[----:B------:R-:W-:Y:S01]  /*f950*/  IMAD.MOV.U32 R87, RZ, RZ, R246 ;  /* 0x000000ffff577224 */ /* 0x000fe200078e00f6 */
[----:B------:R-:W-:Y:S01]  /*f960*/  MOV R85, R232 ;  /* 0x000000e800557202 */ /* 0x000fe20000000f00 */
[----:B------:R-:W-:Y:S01]  /*f970*/  IMAD.MOV.U32 R86, RZ, RZ, R247 ;  /* 0x000000ffff567224 */ /* 0x000fe200078e00f7 */
[----:B------:R-:W-:Y:S01]  /*f980*/  MOV R75, R235 ;  /* 0x000000eb004b7202 */ /* 0x000fe20000000f00 */
[----:B------:R-:W-:-:S02]  /*f990*/  IMAD.MOV.U32 R84, RZ, RZ, R233 ;  /* 0x000000ffff547224 */ /* 0x000fc400078e00e9 */
[----:B------:R-:W-:Y:S01]  /*f9a0*/  HMMA.16816.F32.BF16 R92, R4, R12, R44 ;  /* 0x0000000c045c723c */ /* 0x000fe2000004182c */
[----:B------:R-:W-:-:S07]  /*f9b0*/  IMAD.MOV.U32 R74, RZ, RZ, R234 ;  /* 0x000000ffff4a7224 */ /* 0x000fce00078e00ea */
[C---:B------:R-:W-:Y:S01]  /*f9c0*/  HMMA.16816.F32.BF16 R112, R4.reuse, R14, R112 ;  /* 0x0000000e0470723c */ /* 0x040fe20000041870 */
[----:B------:R-:W-:Y:S07]  /*f9d0*/  LDSM.16.MT88.4 R12, [R195+0x12800] ;  /* 0x01280000c30c783b */ /* 0x000fee0000004200 */
[C---:B------:R-:W-:Y:S01]  /*f9e0*/  HMMA.16816.F32.BF16 R224, R4.reuse, R16, R40 ;  /* 0x0000001004e0723c */ /* 0x040fe20000041828 */
[----:B------:R-:W4:Y:S07]  /*f9f0*/  LDSM.16.MT88.4 R16, [R194+0x14800] ;  /* 0x01480000c210783b */ /* 0x000f2e0000004200 */
[C---:B-1----:R-:W-:Y:S08]  /*fa00*/  HMMA.16816.F32.BF16 R244, R4.reuse, R8, R80 ;  /* 0x0000000804f4723c */ /* 0x042ff00000041850 */
[----:B------:R-:W-:Y:S01]  /*fa10*/  HMMA.16816.F32.BF16 R232, R4, R10, R56 ;  /* 0x0000000a04e8723c */ /* 0x000fe20000041838 */
[----:B------:R-:W1:Y:S01]  /*fa20*/  LDSM.16.MT88.4 R8, [R196+0x14800] ;  /* 0x01480000c408783b */ /* 0x000e620000004200 */
[----:B------:R-:W-:-:S02]  /*fa30*/  IMAD.MOV.U32 R20, RZ, RZ, R177 ;  /* 0x000000ffff147224 */ /* 0x000fc400078e00b1 */
        /* <DEDUP_REMOVED lines=11> */
[C---:B----4-:R-:W-:Y:S01]  /*faf0*/  HMMA.16816.F32.BF16 R220, R4.reuse, R16, R32 ;  /* 0x0000001004dc723c */ /* 0x050fe20000041820 */
[----:B------:R-:W-:Y:S02]  /*fb00*/  IMAD.MOV.U32 R70, RZ, RZ, R177 ;  /* 0x000000ffff467224 */ /* 0x000fe400078e00b1 */
[----:B------:R-:W-:Y:S02]  /*fb10*/  IMAD.MOV.U32 R49, RZ, RZ, R174 ;  /* 0x000000ffff317224 */ /* 0x000fe400078e00ae */
[----:B------:R-:W-:Y:S01]  /*fb20*/  IMAD.MOV.U32 R51, RZ, RZ, R172 ;  /* 0x000000ffff337224 */ /* 0x000fe200078e00ac */
[----:B------:R-:W-:Y:S01]  /*fb30*/  MOV R45, R160 ;  /* 0x000000a0002d7202 */ /* 0x000fe20000000f00 */
[----:B------:R-:W-:Y:S01]  /*fb40*/  IMAD.MOV.U32 R46, RZ, RZ, R161 ;  /* 0x000000ffff2e7224 */ /* 0x000fe200078e00a1 */
[C---:B------:R-:W-:Y:S01]  /*fb50*/  HMMA.16816.F32.BF16 R176, R4.reuse, R12, R36 ;  /* 0x0000000c04b0723c */ /* 0x040fe20000041824 */
[----:B------:R-:W-:Y:S01]  /*fb60*/  IMAD.MOV.U32 R47, RZ, RZ, R162 ;  /* 0x000000ffff2f7224 */ /* 0x000fe200078e00a2 */
[----:B------:R-:W-:Y:S01]  /*fb70*/  MOV R66, R185 ;  /* 0x000000b900427202 */ /* 0x000fe20000000f00 */
[----:B------:R-:W-:Y:S01]  /*fb80*/  IMAD.MOV.U32 R35, RZ, RZ, R163 ;  /* 0x000000ffff237224 */ /* 0x000fe200078e00a3 */
[----:B------:R-:W4:Y:S04]  /*fb90*/  LDL.LU R199, [R1+0x150] ;  /* 0x0001500001c77983 */ /* 0x000f280000300800 */
[C---:B------:R-:W-:Y:S01]  /*fba0*/  HMMA.16816.F32.BF16 R172, R4.reuse, R14, R104 ;  /* 0x0000000e04ac723c */ /* 0x040fe20000041868 */
[----:B------:R-:W2:Y:S07]  /*fbb0*/  LDSM.16.MT88.4 R12, [R195+0x14800] ;  /* 0x01480000c30c783b */ /* 0x000eae0000004200 */
[C---:B-1----:R-:W-:Y:S08]  /*fbc0*/  HMMA.16816.F32.BF16 R116, R4.reuse, R10, R52 ;  /* 0x0000000a0474723c */ /* 0x042ff00000041834 */
[----:B------:R-:W-:Y:S01]  /*fbd0*/  HMMA.16816.F32.BF16 R160, R4, R8, R76 ;  /* 0x0000000804a0723c */ /* 0x000fe2000004184c */
[----:B------:R-:W1:Y:S01]  /*fbe0*/  LDSM.16.MT88.4 R8, [R193+0x16800] ;  /* 0x01680000c108783b */ /* 0x000e620000004200 */
[----:B------:R-:W-:Y:S01]  /*fbf0*/  IMAD.MOV.U32 R44, RZ, RZ, R187 ;  /* 0x000000ffff2c7224 */ /* 0x000fe200078e00bb */
[----:B------:R-:W-:Y:S01]  /*fc00*/  MOV R83, R46 ;  /* 0x0000002e00537202 */ /* 0x000fe20000000f00 */
[----:B------:R-:W-:-:S02]  /*fc10*/  IMAD.MOV.U32 R65, RZ, RZ, R184 ;  /* 0x000000ffff417224 */ /* 0x000fc400078e00b8 */
[----:B------:R-:W-:Y:S01]  /*fc20*/  IMAD.MOV.U32 R67, RZ, RZ, R186 ;  /* 0x000000ffff437224 */ /* 0x000fe200078e00ba */
[----:B------:R-:W-:Y:S01]  /*fc30*/  MOV R80, R69 ;  /* 0x0000004500507202 */ /* 0x000fe20000000f00 */
[----:B------:R-:W-:Y:S01]  /*fc40*/  IMAD.MOV.U32 R105, RZ, RZ, R44 ;  /* 0x000000ffff697224 */ /* 0x000fe200078e002c */
[C---:B------:R-:W-:Y:S01]  /*fc50*/  HMMA.16816.F32.BF16 R184, R4.reuse, R18, R100 ;  /* 0x0000001204b8723c */ /* 0x040fe20000041864 */
[----:B------:R-:W-:Y:S01]  /*fc60*/  IMAD.MOV.U32 R104, RZ, RZ, R45 ;  /* 0x000000ffff687224 */ /* 0x000fe200078e002d */
[----:B------:R-:W3:Y:S01]  /*fc70*/  LDSM.16.MT88.4 R16, [R194+0x16800] ;  /* 0x01680000c210783b */ /* 0x000ee20000004200 */
[----:B------:R-:W-:Y:S02]  /*fc80*/  IMAD.MOV.U32 R82, RZ, RZ, R47 ;  /* 0x000000ffff527224 */ /* 0x000fe400078e002f */
[----:B------:R-:W-:Y:S01]  /*fc90*/  IMAD.MOV.U32 R55, RZ, RZ, R73 ;  /* 0x000000ffff377224 */ /* 0x000fe200078e0049 */
[----:B------:R-:W-:Y:S01]  /*fca0*/  MOV R32, R48 ;  /* 0x0000003000207202 */ /* 0x000fe20000000f00 */
[----:B------:R-:W-:Y:S01]  /*fcb0*/  IMAD.MOV.U32 R100, RZ, RZ, R72 ;  /* 0x000000ffff647224 */ /* 0x000fe200078e0048 */
[----:B------:R-:W4:Y:S01]  /*fcc0*/  LDL.LU R201, [R1+0x14c] ;  /* 0x00014c0001c97983 */ /* 0x000f220000300800 */
[C---:B--2---:R-:W-:Y:S07]  /*fcd0*/  HMMA.16816.F32.BF16 R44, R4.reuse, R12, R28 ;  /* 0x0000000c042c723c */ /* 0x044fee000004181c */
[----:B------:R-:W-:Y:S01]  /*fce0*/  IMAD.MOV.U32 R30, RZ, RZ, R74 ;  /* 0x000000ffff1e7224 */ /* 0x000fe200078e004a */
[C---:B------:R-:W-:Y:S01]  /*fcf0*/  HMMA.16816.F32.BF16 R40, R4.reuse, R14, R120 ;  /* 0x0000000e0428723c */ /* 0x040fe20000041878 */
[----:B------:R-:W-:Y:S01]  /*fd00*/  IMAD.MOV.U32 R31, RZ, RZ, R75 ;  /* 0x000000ffff1f7224 */ /* 0x000fe200078e004b */
[----:B------:R-:W2:Y:S06]  /*fd10*/  LDSM.16.MT88.4 R12, [R196+0x16800] ;  /* 0x01680000c40c783b */ /* 0x000eac0000004200 */
[C---:B-1----:R-:W-:Y:S08]  /*fd20*/  HMMA.16816.F32.BF16 R76, R4.reuse, R8, R124 ;  /* 0x00000008044c723c */ /* 0x042ff0000004187c */
[----:B------:R-:W-:Y:S01]  /*fd30*/  HMMA.16816.F32.BF16 R72, R4, R10, R128 ;  /* 0x0000000a0448723c */ /* 0x000fe20000041880 */
[----:B------:R-:W1:Y:S01]  /*fd40*/  LDSM.16.MT88.4 R8, [R195+0x16800] ;  /* 0x01680000c308783b */ /* 0x000e620000004200 */
[----:B------:R-:W-:Y:S01]  /*fd50*/  IMAD.MOV.U32 R121, RZ, RZ, R85 ;  /* 0x000000ffff797224 */ /* 0x000fe200078e0055 */
[----:B------:R-:W-:-:S02]  /*fd60*/  MOV R54, R2 ;  /* 0x0000000200367202 */ /* 0x000fc40000000f00 */
[----:B------:R-:W-:Y:S02]  /*fd70*/  MOV R85, R0 ;  /* 0x0000000000557202 */ /* 0x000fe40000000f00 */
[----:B------:R-:W-:Y:S02]  /*fd80*/  LOP3.LUT R2, R169, UR35, R30, 0x96, !PT ;  /* 0x00000023a9027c12 */ /* 0x000fe4000f8e961e */
[----:B------:R-:W-:Y:S01]  /*fd90*/  LOP3.LUT R0, R23, UR34, R168, 0x96, !PT ;  /* 0x0000002217007c12 */ /* 0x000fe2000f8e96a8 */
[----:B------:R-:W-:Y:S01]  /*fda0*/  IMAD.MOV.U32 R107, RZ, RZ, R65 ;  /* 0x000000ffff6b7224 */ /* 0x000fe200078e0041 */
[----:B------:R-:W-:Y:S01]  /*fdb0*/  MOV R52, R64 ;  /* 0x0000004000347202 */ /* 0x000fe20000000f00 */
[----:B------:R-:W-:Y:S01]  /*fdc0*/  IMAD.MOV.U32 R106, RZ, RZ, R66 ;  /* 0x000000ffff6a7224 */ /* 0x000fe200078e0042 */
[----:B------:R-:W-:Y:S01]  /*fdd0*/  MOV R53, R67 ;  /* 0x0000004300357202 */ /* 0x000fe20000000f00 */
[----:B------:R-:W-:Y:S01]  /*fde0*/  IMAD.MOV.U32 R81, RZ, RZ, R68 ;  /* 0x000000ffff517224 */ /* 0x000fe200078e0044 */
[----:B------:R-:W-:Y:S01]  /*fdf0*/  MOV R101, R51 ;  /* 0x0000003300657202 */ /* 0x000fe20000000f00 */
[----:B------:R-:W-:Y:S01]  /*fe00*/  IMAD.MOV.U32 R34, RZ, RZ, R70 ;  /* 0x000000ffff227224 */ /* 0x000fe200078e0046 */
[----:B---3--:R-:W-:Y:S01]  /*fe10*/  HMMA.16816.F32.BF16 R64, R4, R18, R140 ;  /* 0x000000120440723c */ /* 0x008fe2000004188c */
[----:B------:R-:W-:-:S02]  /*fe20*/  IMAD.MOV.U32 R33, RZ, RZ, R71 ;  /* 0x000000ffff217224 */ /* 0x000fc400078e0047 */
[----:B------:R-:W-:Y:S02]  /*fe30*/  IMAD.MOV.U32 R103, RZ, RZ, R49 ;  /* 0x000000ffff677224 */ /* 0x000fe400078e0031 */
[----:B------:R-:W-:Y:S02]  /*fe40*/  IMAD.MOV.U32 R102, RZ, RZ, R50 ;  /* 0x000000ffff667224 */ /* 0x000fe400078e0032 */
[----:B------:R-:W-:Y:S01]  /*fe50*/  IMAD.MOV.U32 R122, RZ, RZ, R84 ;  /* 0x000000ffff7a7224 */ /* 0x000fe200078e0054 */
[C---:B------:R-:W-:Y:S01]  /*fe60*/  HMMA.16816.F32.BF16 R68, R4.reuse, R16, R136 ;  /* 0x000000100444723c */ /* 0x040fe20000041888 */
[----:B------:R-:W-:Y:S01]  /*fe70*/  IMAD.MOV.U32 R84, RZ, RZ, R3 ;  /* 0x000000ffff547224 */ /* 0x000fe200078e0003 */
[----:B------:R-:W-:Y:S01]  /*fe80*/  MOV R123, R35 ;  /* 0x00000023007b7202 */ /* 0x000fe20000000f00 */
[----:B------:R-:W-:Y:S01]  /*fe90*/  IMAD.WIDE.U32 R2, R2, -0x2daee0ad, RZ ;  /* 0xd2511f5302027825 */ /* 0x000fe200078e00ff */
[----:B------:R-:W-:Y:S01]  /*fea0*/  MOV R120, R86 ;  /* 0x0000005600787202 */ /* 0x000fe20000000f00 */
[----:B------:R-:W-:Y:S03]  /*feb0*/  LDSM.16.MT88.4 R16, [R194+0x11000] ;  /* 0x01100000c210783b */ /* 0x000fe60000004200 */
[----:B--2---:R-:W-:Y:S01]  /*fec0*/  HMMA.16816.F32.BF16 R60, R4, R12, R144 ;  /* 0x0000000c043c723c */ /* 0x004fe20000041890 */
[----:B------:R-:W-:-:S07]  /*fed0*/  LOP3.LUT R3, R3, UR33, R182, 0x96, !PT ;  /* 0x0000002103037c12 */ /* 0x000fce000f8e96b6 */
[C---:B------:R-:W-:Y:S08]  /*fee0*/  HMMA.16816.F32.BF16 R56, R4.reuse, R14, R152 ;  /* 0x0000000e0438723c */ /* 0x040ff00000041898 */
[C---:B-1----:R-:W-:Y:S08]  /*fef0*/  HMMA.16816.F32.BF16 R48, R4.reuse, R8, R156 ;  /* 0x000000080430723c */ /* 0x042ff0000004189c */
[----:B------:R-:W-:Y:S01]  /*ff00*/  HMMA.16816.F32.BF16 R36, R4, R10, R148 ;  /* 0x0000000a0424723c */ /* 0x000fe20000041894 */
[----:B------:R-:W1:Y:S01]  /*ff10*/  LDC.U8 R35, c[0x0][0x2d8] ;  /* 0x0000b600ff237b82 */ /* 0x000e620000000000 */
[----:B------:R-:W-:-:S02]  /*ff20*/  IMAD.MOV.U32 R127, RZ, RZ, R87 ;  /* 0x000000ffff7f7224 */ /* 0x000fc400078e0057 */
[----:B------:R-:W-:Y:S01]  /*ff30*/  IMAD.MOV.U32 R86, RZ, RZ, R20 ;  /* 0x000000ffff567224 */ /* 0x000fe200078e0014 */
[----:B------:R-:W-:Y:S01]  /*ff40*/  MOV R144, R21 ;  /* 0x0000001500907202 */ /* 0x000fe20000000f00 */
[----:B------:R-:W-:Y:S01]  /*ff50*/  IMAD.MOV.U32 R146, RZ, RZ, R55 ;  /* 0x000000ffff927224 */ /* 0x000fe200078e0037 */
[----:B------:R-:W-:Y:S01]  /*ff60*/  LDSM.16.MT88.4 R12, [R196+0x11000] ;  /* 0x01100000c40c783b */ /* 0x000fe20000004200 */
[----:B------:R-:W-:-:S05]  /*ff70*/  IMAD.WIDE.U32 R4, R0, -0x2daee0ad, RZ ;  /* 0xd2511f5300047825 */ /* 0x000fca00078e00ff */
        /* <DEDUP_REMOVED lines=9> */
[----:B------:R-:W-:Y:S01]  /*10010*/  IMAD.MOV.U32 R87, RZ, RZ, R27 ;  /* 0x000000ffff577224 */ /* 0x000fe200078e001b */
[----:B------:R-:W-:-:S03]  /*10020*/  MOV R20, R26 ;  /* 0x0000001a00147202 */ /* 0x000fc60000000f00 */
[----:B------:R-:W-:-:S04]  /*10030*/  IMAD.WIDE.U32 R2, R2, -0x326172a9, RZ ;  /* 0xcd9e8d5702027825 */ /* 0x000fc800078e00ff */
[----:B------:R-:W-:Y:S01]  /*10040*/  IMAD.WIDE.U32 R26, R0, -0x326172a9, RZ ;  /* 0xcd9e8d57001a7825 */ /* 0x000fe200078e00ff */
[----:B------:R-:W-:-:S03]  /*10050*/  LOP3.LUT R4, R2, 0xffff, RZ, 0xc0, !PT ;  /* 0x0000ffff02047812 */ /* 0x000fc600078ec0ff */
[----:B------:R-:W-:Y:S01]  /*10060*/  IMAD.MOV.U32 R55, RZ, RZ, R103 ;  /* 0x000000ffff377224 */ /* 0x000fe200078e0067 */
[----:B------:R-:W-:Y:S01]  /*10070*/  MOV R103, R80 ;  /* 0x0000005000677202 */ /* 0x000fe20000000f00 */
[----:B------:R-:W-:Y:S02]  /*10080*/  IMAD.MOV.U32 R80, RZ, RZ, R81 ;  /* 0x000000ffff507224 */ /* 0x000fe400078e0051 */
[----:B------:R-:W-:Y:S01]  /*10090*/  IMAD.MOV.U32 R81, RZ, RZ, R82 ;  /* 0x000000ffff517224 */ /* 0x000fe200078e0052 */
[----:B------:R-:W-:Y:S01]  /*100a0*/  MOV R82, R83 ;  /* 0x0000005300527202 */ /* 0x000fe20000000f00 */
[----:B------:R-:W-:Y:S01]  /*100b0*/  IMAD.MOV.U32 R83, RZ, RZ, R104 ;  /* 0x000000ffff537224 */ /* 0x000fe200078e0068 */
[----:B------:R-:W-:Y:S02]  /*100c0*/  SHF.R.U32.HI R5, RZ, 0x8, R4 ;  /* 0x00000008ff057819 */ /* 0x000fe40000011604 */
[----:B------:R-:W-:Y:S02]  /*100d0*/  LOP3.LUT R0, R3, UR7, R26, 0x96, !PT ;  /* 0x0000000703007c12 */ /* 0x000fe4000f8e961a */
[----:B------:R-:W-:-:S02]  /*100e0*/  LOP3.LUT R4, R2, 0xff, RZ, 0xc0, !PT ;  /* 0x000000ff02047812 */ /* 0x000fc400078ec0ff */
[----:B------:R-:W-:Y:S02]  /*100f0*/  SHF.R.U32.HI R3, RZ, 0x10, R2 ;  /* 0x00000010ff037819 */ /* 0x000fe40000011602 */
[----:B------:R-:W-:Y:S01]  /*10100*/  MOV R104, R105 ;  /* 0x0000006900687202 */ /* 0x000fe20000000f00 */
[----:B------:R-:W-:Y:S01]  /*10110*/  IMAD.MOV.U32 R105, RZ, RZ, R84 ;  /* 0x000000ffff697224 */ /* 0x000fe200078e0054 */
[----:B------:R-:W-:Y:S01]  /*10120*/  MOV R84, R85 ;  /* 0x0000005500547202 */ /* 0x000fe20000000f00 */
[----:B------:R-:W-:Y:S01]  /*10130*/  IMAD.MOV.U32 R85, RZ, RZ, R86 ;  /* 0x000000ffff557224 */ /* 0x000fe200078e0056 */
[----:B------:R-:W-:Y:S02]  /*10140*/  SHF.R.U32.HI R7, RZ, 0x18, R2 ;  /* 0x00000018ff077819 */ /* 0x000fe40000011602 */
[----:B------:R-:W-:Y:S02]  /*10150*/  PRMT R8, R4, 0x5410, R5 ;  /* 0x0000541004087816 */ /* 0x000fe40000000005 */
[----:B------:R-:W-:-:S02]  /*10160*/  LOP3.LUT R3, R3, 0xff, RZ, 0xc0, !PT ;  /* 0x000000ff03037812 */ /* 0x000fc400078ec0ff */
[----:B-1----:R-:W-:Y:S02]  /*10170*/  PRMT R35, R35, 0x7054, R35 ;  /* 0x0000705423237816 */ /* 0x002fe40000000023 */
[----:B------:R-:W-:Y:S01]  /*10180*/  MOV R86, R87 ;  /* 0x0000005700567202 */ /* 0x000fe20000000f00 */
[----:B------:R-:W-:Y:S02]  /*10190*/  IMAD.MOV.U32 R87, RZ, RZ, R20 ;  /* 0x000000ffff577224 */ /* 0x000fe400078e0014 */
[----:B------:R-:W1:Y:S01]  /*101a0*/  LDSM.16.MT88.4 R20, [R193+0x11000] ;  /* 0x01100000c114783b */ /* 0x000e620000004200 */
[----:B------:R-:W-:Y:S01]  /*101b0*/  PRMT R7, R3, 0x5410, R7 ;  /* 0x0000541003077816 */ /* 0x000fe20000000007 */
[----:B------:R-:W-:Y:S02]  /*101c0*/  HSET2.LE.AND R3, R8, R35, PT ;  /* 0x0000002308037233 */ /* 0x000fe40003803000 */
[----:B------:R-:W2:Y:S01]  /*101d0*/  LDSM.16.MT88.4 R8, [R195+0x11000] ;  /* 0x01100000c308783b */ /* 0x000ea20000004200 */
[----:B------:R-:W-:-:S02]  /*101e0*/  LOP3.LUT R2, R0, 0xffff, RZ, 0xc0, !PT ;  /* 0x0000ffff00027812 */ /* 0x000fc400078ec0ff */
[----:B------:R-:W-:Y:S02]  /*101f0*/  LOP3.LUT R6, R0, 0xff, RZ, 0xc0, !PT ;  /* 0x000000ff00067812 */ /* 0x000fe400078ec0ff */
[--C-:B------:R-:W-:Y:S02]  /*10200*/  SHF.R.U32.HI R4, RZ, 0x10, R0.reuse ;  /* 0x00000010ff047819 */ /* 0x100fe40000011600 */
[----:B------:R-:W-:Y:S02]  /*10210*/  SHF.R.U32.HI R5, RZ, 0x18, R0 ;  /* 0x00000018ff057819 */ /* 0x000fe40000011600 */
[----:B------:R-:W-:Y:S02]  /*10220*/  SHF.R.U32.HI R0, RZ, 0x8, R2 ;  /* 0x00000008ff007819 */ /* 0x000fe40000011602 */
[----:B------:R-:W-:Y:S02]  /*10230*/  LOP3.LUT R2, R4, 0xff, RZ, 0xc0, !PT ;  /* 0x000000ff04027812 */ /* 0x000fe400078ec0ff */
[----:B------:R-:W-:-:S02]  /*10240*/  PRMT R0, R6, 0x5410, R0 ;  /* 0x0000541006007816 */ /* 0x000fc40000000000 */
[----:B------:R-:W-:-:S03]  /*10250*/  PRMT R2, R2, 0x5410, R5 ;  /* 0x0000541002027816 */ /* 0x000fc60000000005 */
[--C-:B------:R-:W-:Y:S02]  /*10260*/  HSET2.LE.AND R0, R0, R35.reuse, PT ;  /* 0x0000002300007233 */ /* 0x100fe40003803000 */
[----:B------:R-:W-:-:S03]  /*10270*/  HSET2.LE.AND R2, R2, R35, PT ;  /* 0x0000002302027233 */ /* 0x000fc60003803000 */
[----:B------:R-:W-:Y:S01]  /*10280*/  LOP3.LUT R4, R0, R127, RZ, 0xc0, !PT ;  /* 0x0000007f00047212 */ /* 0x000fe200078ec0ff */
[----:B------:R-:W-:Y:S01]  /*10290*/  HSET2.LE.AND R0, R7, R35, PT ;  /* 0x0000002307007233 */ /* 0x000fe20003803000 */
[----:B------:R-:W-:Y:S02]  /*102a0*/  LOP3.LUT R5, R2, R120, RZ, 0xc0, !PT ;  /* 0x0000007802057212 */ /* 0x000fe400078ec0ff */
[----:B------:R-:W-:Y:S02]  /*102b0*/  LOP3.LUT R6, R3, R170, RZ, 0xc0, !PT ;  /* 0x000000aa03067212 */ /* 0x000fe400078ec0ff */
[----:B------:R-:W-:Y:S01]  /*102c0*/  LOP3.LUT R7, R0, R171, RZ, 0xc0, !PT ;  /* 0x000000ab00077212 */ /* 0x000fe200078ec0ff */
[----:B------:R-:W-:Y:S01]  /*102d0*/  IMAD.MOV.U32 R136, RZ, RZ, R53 ;  /* 0x000000ffff887224 */ /* 0x000fe200078e0035 */
[----:B------:R-:W-:Y:S01]  /*102e0*/  MOV R147, R54 ;  /* 0x0000003600937202 */ /* 0x000fe20000000f00 */
[----:B------:R-:W-:Y:S01]  /*102f0*/  IMAD.MOV.U32 R54, RZ, RZ, R102 ;  /* 0x000000ffff367224 */ /* 0x000fe200078e0066 */
[----:B------:R-:W-:Y:S01]  /*10300*/  MOV R53, R101 ;  /* 0x0000006500357202 */ /* 0x000fe20000000f00 */
[----:B------:R-:W-:Y:S01]  /*10310*/  IMAD.MOV.U32 R145, RZ, RZ, R100 ;  /* 0x000000ffff917224 */ /* 0x000fe200078e0064 */
[----:B------:R-:W-:Y:S01]  /*10320*/  MOV R100, R32 ;  /* 0x0000002000647202 */ /* 0x000fe20000000f00 */
[----:B------:R-:W-:Y:S01]  /*10330*/  IMAD.MOV.U32 R101, RZ, RZ, R33 ;  /* 0x000000ffff657224 */ /* 0x000fe200078e0021 */
[----:B-1----:R-:W-:Y:S01]  /*10340*/  HMMA.16816.F32.BF16 R164, R4, R20, R164 ;  /* 0x0000001404a4723c */ /* 0x002fe200000418a4 */
[----:B------:R-:W-:Y:S01]  /*10350*/  IMAD.MOV.U32 R102, RZ, RZ, R34 ;  /* 0x000000ffff667224 */ /* 0x000fe200078e0022 */
[----:B------:R-:W-:Y:S01]  /*10360*/  MOV R129, R80 ;  /* 0x0000005000817202 */ /* 0x000fe20000000f00 */
[----:B------:R-:W-:Y:S01]  /*10370*/  IMAD.MOV.U32 R137, RZ, RZ, R52 ;  /* 0x000000ffff897224 */ /* 0x000fe200078e0034 */
[----:B------:R-:W-:Y:S01]  /*10380*/  MOV R155, R82 ;  /* 0x00000052009b7202 */ /* 0x000fe20000000f00 */
[----:B------:R-:W-:-:S02]  /*10390*/  IMAD.MOV.U32 R128, RZ, RZ, R81 ;  /* 0x000000ffff807224 */ /* 0x000fc400078e0051 */
[----:B------:R-:W-:Y:S01]  /*103a0*/  IMAD.MOV.U32 R154, RZ, RZ, R83 ;  /* 0x000000ffff9a7224 */ /* 0x000fe200078e0053 */
[C---:B------:R-:W-:Y:S01]  /*103b0*/  HMMA.16816.F32.BF16 R32, R4.reuse, R22, R240 ;  /* 0x000000160420723c */ /* 0x040fe200000418f0 */
[----:B------:R-:W1:Y:S01]  /*103c0*/  LDSM.16.MT88.4 R20, [R193+0x13000] ;  /* 0x01300000c114783b */ /* 0x000e620000004200 */
[----:B------:R-:W-:Y:S01]  /*103d0*/  MOV R182, R84 ;  /* 0x0000005400b67202 */ /* 0x000fe20000000f00 */
[----:B------:R-:W-:Y:S01]  /*103e0*/  IMAD.MOV.U32 R183, RZ, RZ, R85 ;  /* 0x000000ffffb77224 */ /* 0x000fe200078e0055 */
[----:B------:R-:W-:Y:S01]  /*103f0*/  MOV R152, R86 ;  /* 0x0000005600987202 */ /* 0x000fe20000000f00 */
[----:B------:R-:W-:Y:S02]  /*10400*/  IMAD.MOV.U32 R153, RZ, RZ, R87 ;  /* 0x000000ffff997224 */ /* 0x000fe400078e0057 */
[----:B------:R-:W-:Y:S01]  /*10410*/  IMAD.MOV.U32 R240, RZ, RZ, R55 ;  /* 0x000000fffff07224 */ /* 0x000fe200078e0037 */
[C---:B------:R-:W-:Y:S07]  /*10420*/  HMMA.16816.F32.BF16 R156, R4.reuse, R16, R228 ;  /* 0x00000010049c723c */ /* 0x040fee00000418e4 */
[----:B------:R-:W-:Y:S01]  /*10430*/  IMAD.MOV.U32 R230, RZ, RZ, R53 ;  /* 0x000000ffffe67224 */ /* 0x000fe200078e0035 */
[----:B------:R-:W-:Y:S01]  /*10440*/  MOV R231, R54 ;  /* 0x0000003600e77202 */ /* 0x000fe20000000f00 */
[C---:B------:R-:W-:Y:S08]  /*10450*/  HMMA.16816.F32.BF16 R148, R4.reuse, R12, R208 ;  /* 0x0000000c0494723c */ /* 0x040ff000000418d0 */
[C---:B------:R-:W-:Y:S01]  /*10460*/  HMMA.16816.F32.BF16 R52, R4.reuse, R18, R216 ;  /* 0x000000120434723c */ /* 0x040fe200000418d8 */
[----:B------:R-:W3:Y:S07]  /*10470*/  LDSM.16.MT88.4 R16, [R194+0x13000] ;  /* 0x01300000c210783b */ /* 0x000eee0000004200 */
[C---:B------:R-:W-:Y:S01]  /*10480*/  HMMA.16816.F32.BF16 R80, R4.reuse, R14, R96 ;  /* 0x0000000e0450723c */ /* 0x040fe20000041860 */
[----:B------:R-:W4:Y:S07]  /*10490*/  LDSM.16.MT88.4 R12, [R196+0x13000] ;  /* 0x01300000c40c783b */ /* 0x000f2e0000004200 */
[C---:B--2---:R-:W-:Y:S08]  /*104a0*/  HMMA.16816.F32.BF16 R140, R4.reuse, R8, R92 ;  /* 0x00000008048c723c */ /* 0x044ff0000004185c */
[C---:B------:R-:W-:Y:S01]  /*104b0*/  HMMA.16816.F32.BF16 R84, R4.reuse, R10, R112 ;  /* 0x0000000a0454723c */ /* 0x040fe20000041870 */
[----:B------:R-:W2:Y:S01]  /*104c0*/  LDSM.16.MT88.4 R8, [R195+0x13000] ;  /* 0x01300000c308783b */ /* 0x000ea20000004200 */
        /* <DEDUP_REMOVED lines=9> */
[----:B------:R-:W-:-:S04]  /*10560*/  IMAD.MOV.U32 R139, RZ, RZ, R122 ;  /* 0x000000ffff8b7224 */ /* 0x000fc800078e007a */
[----:B------:R-:W-:Y:S01]  /*10570*/  MOV R239, R106 ;  /* 0x0000006a00ef7202 */ /* 0x000fe20000000f00 */
[----:B------:R-:W-:Y:S01]  /*10580*/  IMAD.MOV.U32 R238, RZ, RZ, R107 ;  /* 0x000000ffffee7224 */ /* 0x000fe200078e006b */
[C---:B---3--:R-:W-:Y:S08]  /*10590*/  HMMA.16816.F32.BF16 R96, R4.reuse, R16, R224 ;  /* 0x000000100460723c */ /* 0x048ff000000418e0 */
[C---:B------:R-:W-:Y:S01]  /*105a0*/  HMMA.16816.F32.BF16 R100, R4.reuse, R18, R212 ;  /* 0x000000120464723c */ /* 0x040fe200000418d4 */
[----:B------:R-:W1:Y:S07]  /*105b0*/  LDSM.16.MT88.4 R16, [R194+0x15000] ;  /* 0x01500000c210783b */ /* 0x000e6e0000004200 */
[C---:B----4-:R-:W-:Y:S08]  /*105c0*/  HMMA.16816.F32.BF16 R104, R4.reuse, R12, R188 ;  /* 0x0000000c0468723c */ /* 0x050ff000000418bc */
[C---:B------:R-:W-:Y:S01]  /*105d0*/  HMMA.16816.F32.BF16 R108, R4.reuse, R14, R108 ;  /* 0x0000000e046c723c */ /* 0x040fe2000004186c */
[----:B------:R-:W3:Y:S07]  /*105e0*/  LDSM.16.MT88.4 R12, [R196+0x15000] ;  /* 0x01500000c40c783b */ /* 0x000eee0000004200 */
[C---:B------:R-:W-:Y:S01]  /*105f0*/  HMMA.16816.F32.BF16 R88, R4.reuse, R20, R88 ;  /* 0x000000140458723c */ /* 0x040fe20000041858 */
[----:B------:R-:W4:Y:S07]  /*10600*/  LDSM.16.MT88.4 R20, [R193+0x15000] ;  /* 0x01500000c114783b */ /* 0x000f2e0000004200 */
[C---:B--2---:R-:W-:Y:S08]  /*10610*/  HMMA.16816.F32.BF16 R112, R4.reuse, R8, R176 ;  /* 0x000000080470723c */ /* 0x044ff000000418b0 */
[C---:B------:R-:W-:Y:S01]  /*10620*/  HMMA.16816.F32.BF16 R120, R4.reuse, R10, R172 ;  /* 0x0000000a0478723c */ /* 0x040fe200000418ac */
[----:B------:R-:W2:Y:S07]  /*10630*/  LDSM.16.MT88.4 R8, [R195+0x15000] ;  /* 0x01500000c308783b */ /* 0x000eae0000004200 */
[C---:B-1----:R-:W-:Y:S08]  /*10640*/  HMMA.16816.F32.BF16 R224, R4.reuse, R16, R220 ;  /* 0x0000001004e0723c */ /* 0x042ff000000418dc */
[C---:B------:R-:W-:Y:S01]  /*10650*/  HMMA.16816.F32.BF16 R220, R4.reuse, R18, R184 ;  /* 0x0000001204dc723c */ /* 0x040fe200000418b8 */
[----:B------:R-:W-:Y:S07]  /*10660*/  LDSM.16.MT88.4 R16, [R193+0x17000] ;  /* 0x01700000c110783b */ /* 0x000fee0000004200 */
[----:B---3--:R-:W-:Y:S01]  /*10670*/  HMMA.16816.F32.BF16 R216, R4, R12, R160 ;  /* 0x0000000c04d8723c */ /* 0x008fe200000418a0 */
[----:B------:R-:W-:Y:S01]  /*10680*/  MOV R236, R128 ;  /* 0x0000008000ec7202 */ /* 0x000fe20000000f00 */
[----:B------:R-:W-:-:S06]  /*10690*/  IMAD.MOV.U32 R237, RZ, RZ, R129 ;  /* 0x000000ffffed7224 */ /* 0x000fcc00078e0081 */
[C---:B------:R-:W-:Y:S01]  /*106a0*/  HMMA.16816.F32.BF16 R212, R4.reuse, R14, R116 ;  /* 0x0000000e04d4723c */ /* 0x040fe20000041874 */
[----:B------:R-:W1:Y:S07]  /*106b0*/  LDSM.16.MT88.4 R12, [R194+0x17000] ;  /* 0x01700000c20c783b */ /* 0x000e6e0000004200 */
[C---:B----4-:R-:W-:Y:S08]  /*106c0*/  HMMA.16816.F32.BF16 R124, R4.reuse, R20, R244 ;  /* 0x00000014047c723c */ /* 0x050ff000000418f4 */
[C---:B------:R-:W-:Y:S01]  /*106d0*/  HMMA.16816.F32.BF16 R168, R4.reuse, R22, R232 ;  /* 0x0000001604a8723c */ /* 0x040fe200000418e8 */
[----:B------:R-:W3:Y:S07]  /*106e0*/  LDSM.16.MT88.4 R20, [R195+0x17000] ;  /* 0x01700000c314783b */ /* 0x000eee0000004200 */
[C---:B--2---:R-:W-:Y:S08]  /*106f0*/  HMMA.16816.F32.BF16 R208, R4.reuse, R8, R44 ;  /* 0x0000000804d0723c */ /* 0x044ff0000004182c */
[C---:B------:R-:W-:Y:S01]  /*10700*/  HMMA.16816.F32.BF16 R188, R4.reuse, R10, R40 ;  /* 0x0000000a04bc723c */ /* 0x040fe20000041828 */
[----:B------:R-:W2:Y:S01]  /*10710*/  LDSM.16.MT88.4 R8, [R196+0x17000] ;  /* 0x01700000c408783b */ /* 0x000ea20000004200 */
[----:B------:R-:W-:Y:S01]  /*10720*/  IMAD.MOV.U32 R235, RZ, RZ, R2 ;  /* 0x000000ffffeb7224 */ /* 0x000fe200078e0002 */
[----:B------:R-:W-:Y:S01]  /*10730*/  LOP3.LUT R2, R27, UR4, R30, 0x96, !PT ;  /* 0x000000041b027c12 */ /* 0x000fe2000f8e961e */
[----:B------:R-:W4:Y:S01]  /*10740*/  LDC.U8 R233, c[0x0][0x2d8] ;  /* 0x0000b600ffe97b82 */ /* 0x000f220000000000 */
[----:B------:R-:W-:Y:S01]  /*10750*/  MOV R234, R3 ;  /* 0x0000000300ea7202 */ /* 0x000fe20000000f00 */
[----:B------:R-:W-:Y:S01]  /*10760*/  IMAD.MOV.U32 R243, RZ, RZ, R183 ;  /* 0x000000fffff37224 */ /* 0x000fe200078e00b7 */
[----:B------:R-:W-:Y:S01]  /*10770*/  MOV R128, R130 ;  /* 0x0000008200807202 */ /* 0x000fe20000000f00 */
[----:B------:R-:W-:Y:S01]  /*10780*/  IMAD.WIDE.U32 R2, R2, -0x2daee0ad, RZ ;  /* 0xd2511f5302027825 */ /* 0x000fe200078e00ff */
[----:B------:R-:W-:Y:S01]  /*10790*/  MOV R242, R182 ;  /* 0x000000b600f27202 */ /* 0x000fe20000000f00 */
[----:B-1----:R-:W-:Y:S01]  /*107a0*/  HMMA.16816.F32.BF16 R176, R4, R12, R68 ;  /* 0x0000000c04b0723c */ /* 0x002fe20000041844 */
[----:B------:R-:W-:Y:S01]  /*107b0*/  MOV R130, R180 ;  /* 0x000000b400827202 */ /* 0x000fe20000000f00 */
[----:B------:R-:W-:Y:S01]  /*107c0*/  IMAD.MOV.U32 R129, RZ, RZ, R181 ;  /* 0x000000ffff817224 */ /* 0x000fe200078e00b5 */
[----:B------:R-:W-:Y:S01]  /*107d0*/  LOP3.LUT R0, R3, UR13, R28, 0x96, !PT ;  /* 0x0000000d03007c12 */ /* 0x000fe2000f8e961c */
[----:B------:R-:W-:Y:S01]  /*107e0*/  LDSM.16.MT88.4 R160, [R193+0x11800] ;  /* 0x01180000c1a0783b */ /* 0x000fe20000004200 */
[----:B------:R-:W-:-:S03]  /*107f0*/  LOP3.LUT R3, R2, 0xffff, RZ, 0xc0, !PT ;  /* 0x0000ffff02037812 */ /* 0x000fc600078ec0ff */
[C---:B------:R-:W-:Y:S08]  /*10800*/  HMMA.16816.F32.BF16 R172, R4.reuse, R14, R64 ;  /* 0x0000000e04ac723c */ /* 0x040ff00000041840 */
[----:B------:R-:W-:Y:S01]  /*10810*/  HMMA.16816.F32.BF16 R184, R4, R16, R76 ;  /* 0x0000001004b8723c */ /* 0x000fe2000004184c */
[----:B------:R-:W-:Y:S02]  /*10820*/  MOV R232, R239 ;  /* 0x000000ef00e87202 */ /* 0x000fe40000000f00 */
[----:B------:R-:W-:-:S02]  /*10830*/  MOV R244, R152 ;  /* 0x0000009800f47202 */ /* 0x000fc40000000f00 */
[----:B------:R-:W-:Y:S01]  /*10840*/  MOV R246, R154 ;  /* 0x0000009a00f67202 */ /* 0x000fe20000000f00 */
[----:B------:R-:W-:Y:S01]  /*10850*/  IMAD.MOV.U32 R245, RZ, RZ, R153 ;  /* 0x000000fffff57224 */ /* 0x000fe200078e0099 */
[----:B------:R-:W-:Y:S01]  /*10860*/  LDSM.16.MT88.4 R40, [R193+0x13800] ;  /* 0x01380000c128783b */ /* 0x000fe20000004200 */
[C---:B------:R-:W-:Y:S08]  /*10870*/  HMMA.16816.F32.BF16 R180, R4.reuse, R18, R72 ;  /* 0x0000001204b4723c */ /* 0x040ff00000041848 */
[C---:B---3--:R-:W-:Y:S08]  /*10880*/  HMMA.16816.F32.BF16 R12, R4.reuse, R20, R48 ;  /* 0x00000014040c723c */ /* 0x048ff00000041830 */
[C---:B--2---:R-:W-:Y:S01]  /*10890*/  HMMA.16816.F32.BF16 R116, R4.reuse, R8, R60 ;  /* 0x000000080474723c */ /* 0x044fe2000004183c */
[----:B----4-:R-:W-:Y:S01]  /*108a0*/  PRMT R233, R233, 0x7054, R233 ;  /* 0x00007054e9e97816 */ /* 0x010fe200000000e9 */
[----:B------:R-:W-:Y:S01]  /*108b0*/  IMAD.MOV.U32 R247, RZ, RZ, R155 ;  /* 0x000000fffff77224 */ /* 0x000fe200078e009b */
[----:B------:R-:W-:Y:S01]  /*108c0*/  MOV R239, R229 ;  /* 0x000000e500ef7202 */ /* 0x000fe20000000f00 */
[----:B------:R-:W-:Y:S04]  /*108d0*/  LDSM.16.MT88.4 R64, [R195+0x13800] ;  /* 0x01380000c340783b */ /* 0x000fe80000004200 */
[C---:B------:R-:W-:Y:S01]  /*108e0*/  HMMA.16816.F32.BF16 R16, R4.reuse, R10, R56 ;  /* 0x0000000a0410723c */ /* 0x040fe20000041838 */
[----:B------:R-:W-:Y:S01]  /*108f0*/  SHF.R.U32.HI R8, RZ, 0x18, R2 ;  /* 0x00000018ff087819 */ /* 0x000fe20000011602 */
[----:B------:R-:W-:Y:S06]  /*10900*/  LDSM.16.MT88.4 R72, [R193+0x15800] ;  /* 0x01580000c148783b */ /* 0x000fec0000004200 */
[----:B------:R-:W-:Y:S01]  /*10910*/  HMMA.16816.F32.BF16 R20, R4, R22, R36 ;  /* 0x000000160414723c */ /* 0x000fe20000041824 */
[----:B------:R-:W-:Y:S01]  /*10920*/  IMAD.MOV.U32 R229, RZ, RZ, R144 ;  /* 0x000000ffffe57224 */ /* 0x000fe200078e0090 */
[----:B------:R-:W1:Y:S04]  /*10930*/  LDSM.16.MT88.4 R152, [R194+0x11800] ;  /* 0x01180000c298783b */ /* 0x000e680000004200 */
[----:B------:R-:W-:Y:S01]  /*10940*/  LDSM.16.MT88.4 R48, [R194+0x13800] ;  /* 0x01380000c230783b */ /* 0x000fe20000004200 */
[----:B------:R-:W-:-:S02]  /*10950*/  SHF.R.U32.HI R4, RZ, 0x8, R3 ;  /* 0x00000008ff047819 */ /* 0x000fc40000011603 */
[----:B------:R-:W-:Y:S01]  /*10960*/  LOP3.LUT R3, R2, 0xff, RZ, 0xc0, !PT ;  /* 0x000000ff02037812 */ /* 0x000fe200078ec0ff */
[----:B------:R-:W-:Y:S01]  /*10970*/  LDSM.16.MT88.4 R56, [R196+0x13800] ;  /* 0x01380000c438783b */ /* 0x000fe20000004200 */
[----:B------:R-:W-:Y:S02]  /*10980*/  SHF.R.U32.HI R5, RZ, 0x10, R2 ;  /* 0x00000010ff057819 */ /* 0x000fe40000011602 */
[----:B------:R-:W-:Y:S02]  /*10990*/  PRMT R9, R3, 0x5410, R4 ;  /* 0x0000541003097816 */ /* 0x000fe40000000004 */
[C---:B------:R-:W-:Y:S02]  /*109a0*/  LOP3.LUT R2, R0.reuse, 0xffff, RZ, 0xc0, !PT ;  /* 0x0000ffff00027812 */ /* 0x040fe400078ec0ff */
[----:B------:R-:W-:Y:S02]  /*109b0*/  SHF.R.U32.HI R3, RZ, 0x10, R0 ;  /* 0x00000010ff037819 */ /* 0x000fe40000011600 */
[----:B------:R-:W-:-:S02]  /*109c0*/  LOP3.LUT R7, R0, 0xff, RZ, 0xc0, !PT ;  /* 0x000000ff00077812 */ /* 0x000fc400078ec0ff */
[----:B------:R-:W-:Y:S02]  /*109d0*/  SHF.R.U32.HI R6, RZ, 0x18, R0 ;  /* 0x00000018ff067819 */ /* 0x000fe40000011600 */
[----:B------:R-:W-:Y:S02]  /*109e0*/  SHF.R.U32.HI R4, RZ, 0x8, R2 ;  /* 0x00000008ff047819 */ /* 0x000fe40000011602 */
[----:B------:R-:W-:Y:S02]  /*109f0*/  LOP3.LUT R0, R5, 0xff, RZ, 0xc0, !PT ;  /* 0x000000ff05007812 */ /* 0x000fe400078ec0ff */
[----:B------:R-:W-:Y:S02]  /*10a00*/  LOP3.LUT R2, R3, 0xff, RZ, 0xc0, !PT ;  /* 0x000000ff03027812 */ /* 0x000fe400078ec0ff */
[----:B------:R-:W-:Y:S02]  /*10a10*/  PRMT R4, R7, 0x5410, R4 ;  /* 0x0000541007047816 */ /* 0x000fe40000000004 */
[----:B------:R-:W-:-:S02]  /*10a20*/  PRMT R0, R0, 0x5410, R8 ;  /* 0x0000541000007816 */ /* 0x000fc40000000008 */
[----:B------:R-:W-:Y:S01]  /*10a30*/  PRMT R3, R2, 0x5410, R6 ;  /* 0x0000541002037816 */ /* 0x000fe20000000006 */
[--C-:B------:R-:W-:Y:S02]  /*10a40*/  HSET2.LE.AND R2, R4, R233.reuse, PT ;  /* 0x000000e904027233 */ /* 0x100fe40003803000 */
[--C-:B------:R-:W-:Y:S02]  /*10a50*/  HSET2.LE.AND R0, R0, R233.reuse, PT ;  /* 0x000000e900007233 */ /* 0x100fe40003803000 */
[--C-:B------:R-:W-:Y:S02]  /*10a60*/  HSET2.LE.AND R3, R3, R233.reuse, PT ;  /* 0x000000e903037233 */ /* 0x100fe40003803000 */
[----:B------:R-:W-:Y:S01]  /*10a70*/  HSET2.LE.AND R4, R9, R233, PT ;  /* 0x000000e909047233 */ /* 0x000fe20003803000 */
        /* <DEDUP_REMOVED lines=27> */
[----:B------:R-:W2:Y:S01]  /*10c30*/  LDL.LU R202, [R1+0x148] ;  /* 0x0001480001ca7983 */ /* 0x000ea20000300800 */
[----:B------:R-:W-:Y:S01]  /*10c40*/  MOV R145, R146 ;  /* 0x0000009200917202 */ /* 0x000fe20000000f00 */
[----:B------:R-:W-:Y:S01]  /*10c50*/  IMAD.MOV.U32 R146, RZ, RZ, R147 ;  /* 0x000000ffff927224 */ /* 0x000fe200078e0093 */
[----:B------:R-:W-:Y:S01]  /*10c60*/  MOV R147, R136 ;  /* 0x0000008800937202 */ /* 0x000fe20000000f00 */
[----:B------:R-:W-:Y:S01]  /*10c70*/  IMAD.MOV.U32 R136, RZ, RZ, R137 ;  /* 0x000000ffff887224 */ /* 0x000fe200078e0089 */
[----:B------:R-:W-:Y:S01]  /*10c80*/  MOV R137, R138 ;  /* 0x0000008a00897202 */ /* 0x000fe20000000f00 */
[----:B------:R-:W-:Y:S01]  /*10c90*/  IMAD.MOV.U32 R138, RZ, RZ, R139 ;  /* 0x000000ffff8a7224 */ /* 0x000fe200078e008b */
[----:B------:R-:W-:-:S02]  /*10ca0*/  LOP3.LUT R129, R3, R197, RZ, 0xc0, !PT ;  /* 0x000000c503817212 */ /* 0x000fc400078ec0ff */
[----:B------:R-:W-:Y:S01]  /*10cb0*/  MOV R139, R130 ;  /* 0x00000082008b7202 */ /* 0x000fe20000000f00 */
[----:B------:R-:W3:Y:S01]  /*10cc0*/  LDL.LU R197, [R1+0x144] ;  /* 0x0001440001c57983 */ /* 0x000ee20000300800 */
[----:B------:R-:W-:Y:S01]  /*10cd0*/  LOP3.LUT R130, R4, R198, RZ, 0xc0, !PT ;  /* 0x000000c604827212 */ /* 0x000fe200078ec0ff */
[----:B------:R-:W-:Y:S02]  /*10ce0*/  IMAD.MOV.U32 R5, RZ, RZ, R200 ;  /* 0x000000ffff057224 */ /* 0x000fe400078e00c8 */
[----:B------:R-:W4:Y:S04]  /*10cf0*/  LDL.LU R198, [R1+0x140] ;  /* 0x0001400001c67983 */ /* 0x000f280000300800 */
[----:B------:R-:W3:Y:S01]  /*10d00*/  LDL.LU R200, [R1+0x98] ;  /* 0x0000980001c87983 */ /* 0x000ee20000300800 */
[----:B------:R-:W-:Y:S01]  /*10d10*/  LOP3.LUT R131, R0, R5, RZ, 0xc0, !PT ;  /* 0x0000000500837212 */ /* 0x000fe200078ec0ff */
[----:B------:R-:W-:Y:S01]  /*10d20*/  IMAD.MOV.U32 R9, RZ, RZ, R138 ;  /* 0x000000ffff097224 */ /* 0x000fe200078e008a */
[----:B------:R-:W-:-:S02]  /*10d30*/  MOV R28, R147 ;  /* 0x00000093001c7202 */ /* 0x000fc40000000f00 */
[----:B------:R-:W-:Y:S02]  /*10d40*/  MOV R26, R145 ;  /* 0x00000091001a7202 */ /* 0x000fe40000000f00 */
[----:B------:R-:W-:Y:S01]  /*10d50*/  MOV R30, R239 ;  /* 0x000000ef001e7202 */ /* 0x000fe20000000f00 */
[----:B--2---:R-:W-:Y:S01]  /*10d60*/  FADD.FTZ R0, R202, R251 ;  /* 0x000000fbca007221 */ /* 0x004fe20000010000 */
[----:B------:R-:W-:Y:S01]  /*10d70*/  MOV R10, R47 ;  /* 0x0000002f000a7202 */ /* 0x000fe20000000f00 */
[----:B------:R-:W2:Y:S04]  /*10d80*/  LDL.LU R251, [R1+0x13c] ;  /* 0x00013c0001fb7983 */ /* 0x000ea80000300800 */
[----:B------:R-:W2:Y:S04]  /*10d90*/  LDL.LU R202, [R1+0x138] ;  /* 0x0001380001ca7983 */ /* 0x000ea80000300800 */
[----:B---3--:R3:W-:Y:S01]  /*10da0*/  STG.E.U16 [R132.64+-0x7e], R200 ;  /* 0xffff82c884007986 */ /* 0x0087e2000c101516 */
[----:B------:R-:W-:Y:S01]  /*10db0*/  IMAD.MOV.U32 R29, RZ, RZ, R146 ;  /* 0x000000ffff1d7224 */ /* 0x000fe200078e0092 */
[----:B------:R-:W-:Y:S01]  /*10dc0*/  MOV R8, R137 ;  /* 0x0000008900087202 */ /* 0x000fe20000000f00 */
[----:B------:R-:W-:Y:S01]  /*10dd0*/  IMAD.MOV.U32 R27, RZ, RZ, R144 ;  /* 0x000000ffff1b7224 */ /* 0x000fe200078e0090 */
[----:B------:R-:W-:Y:S01]  /*10de0*/  LOP3.LUT R128, R2, R128, RZ, 0xc0, !PT ;  /* 0x0000008002807212 */ /* 0x000fe200078ec0ff */
[----:B------:R-:W-:Y:S01]  /*10df0*/  IMAD.MOV.U32 R31, RZ, RZ, R238 ;  /* 0x000000ffff1f7224 */ /* 0x000fe200078e00ee */
[----:B------:R-:W-:Y:S04]  /*10e00*/  LDSM.16.MT88.4 R4, [R195+0x17800] ;  /* 0x01780000c304783b */ /* 0x000fe80000004200 */
[----:B---3--:R-:W3:Y:S01]  /*10e10*/  LDL.LU R200, [R1+0x94] ;  /* 0x0000940001c87983 */ /* 0x008ee20000300800 */
[----:B------:R-:W-:-:S02]  /*10e20*/  IMAD.MOV.U32 R11, RZ, RZ, R46 ;  /* 0x000000ffff0b7224 */ /* 0x000fc400078e002e */
[----:B------:R-:W-:Y:S01]  /*10e30*/  FADD.FTZ R0, R204, R0 ;  /* 0x00000000cc007221 */ /* 0x000fe20000010000 */
[----:B------:R-:W1:Y:S04]  /*10e40*/  LDSM.16.MT88.4 R144, [R196+0x11800] ;  /* 0x01180000c490783b */ /* 0x000e680000004200 */
[----:B---3--:R3:W-:Y:S04]  /*10e50*/  STG.E.U16 [R24.64+-0x70], R200 ;  /* 0xffff90c818007986 */ /* 0x0087e8000c101516 */
[----:B---3--:R-:W3:Y:S04]  /*10e60*/  LDL.LU R200, [R1+0x90] ;  /* 0x0000900001c87983 */ /* 0x008ee80000300800 */
[----:B---3--:R3:W-:Y:S02]  /*10e70*/  STG.E.U16 [R24.64+-0x6e], R200 ;  /* 0xffff92c818007986 */ /* 0x0087e4000c101516 */
[----:B---3--:R-:W-:-:S02]  /*10e80*/  IMAD.MOV.U32 R200, RZ, RZ, R9 ;  /* 0x000000ffffc87224 */ /* 0x008fc400078e0009 */
        /* <DEDUP_REMOVED lines=9> */
[----:B------:R-:W-:Y:S02]  /*10f20*/  IMAD.MOV.U32 R236, RZ, RZ, R203 ;  /* 0x000000ffffec7224 */ /* 0x000fe400078e00cb */
[----:B------:R-:W3:Y:S01]  /*10f30*/  LDL.LU R203, [R1+0x134] ;  /* 0x0001340001cb7983 */ /* 0x000ee20000300800 */
[----:B------:R-:W-:Y:S02]  /*10f40*/  MOV R2, R8 ;  /* 0x0000000800027202 */ /* 0x000fe40000000f00 */
[----:B------:R-:W-:-:S02]  /*10f50*/  MOV R8, R29 ;  /* 0x0000001d00087202 */ /* 0x000fc40000000f00 */
[----:B------:R-:W-:Y:S02]  /*10f60*/  MOV R29, R27 ;  /* 0x0000001b001d7202 */ /* 0x000fe40000000f00 */
[----:B------:R-:W-:Y:S02]  /*10f70*/  MOV R27, R31 ;  /* 0x0000001f001b7202 */ /* 0x000fe40000000f00 */
[----:B------:R-:W-:Y:S02]  /*10f80*/  MOV R31, R11 ;  /* 0x0000000b001f7202 */ /* 0x000fe40000000f00 */
[----:B------:R-:W-:Y:S02]  /*10f90*/  MOV R11, R233 ;  /* 0x000000e9000b7202 */ /* 0x000fe40000000f00 */
[----:B------:R-:W-:Y:S02]  /*10fa0*/  MOV R233, R235 ;  /* 0x000000eb00e97202 */ /* 0x000fe40000000f00 */
[----:B------:R-:W-:-:S02]  /*10fb0*/  MOV R235, R245 ;  /* 0x000000f500eb7202 */ /* 0x000fc40000000f00 */
[----:B------:R-:W-:Y:S01]  /*10fc0*/  MOV R245, R247 ;  /* 0x000000f700f57202 */ /* 0x000fe20000000f00 */
[----:B------:R-:W-:Y:S01]  /*10fd0*/  FADD.FTZ R2, R200, R2 ;  /* 0x00000002c8027221 */ /* 0x000fe20000010000 */
[----:B------:R-:W-:Y:S02]  /*10fe0*/  MOV R247, R237 ;  /* 0x000000ed00f77202 */ /* 0x000fe40000000f00 */
[----:B------:R-:W-:Y:S02]  /*10ff0*/  MOV R237, R205 ;  /* 0x000000cd00ed7202 */ /* 0x000fe40000000f00 */
[----:B------:R3:W5:Y:S01]  /*11000*/  LDL.LU R205, [R1+0x130] ;  /* 0x0001300001cd7983 */ /* 0x0007620000300800 */
[----:B------:R-:W-:-:S03]  /*11010*/  FADD.FTZ R2, R201, R2 ;  /* 0x00000002c9027221 */ /* 0x000fc60000010000 */
[----:B------:R3:W5:Y:S01]  /*11020*/  LDL.LU R204, [R1+0x12c] ;  /* 0x00012c0001cc7983 */ /* 0x0007620000300800 */
[----:B------:R-:W-:-:S03]  /*11030*/  FADD.FTZ R0, R199, R0 ;  /* 0x00000000c7007221 */ /* 0x000fc60000010000 */
[----:B--2---:R-:W-:Y:S01]  /*11040*/  STG.E.U16 [R132.64+-0x6e], R202 ;  /* 0xffff92ca84007986 */ /* 0x004fe2000c101516 */
[----:B------:R-:W-:Y:S01]  /*11050*/  FADD.FTZ R2, R192, R2 ;  /* 0x00000002c0027221 */ /* 0x000fe20000010000 */
[----:B------:R-:W-:Y:S01]  /*11060*/  MOV R238, R139 ;  /* 0x0000008b00ee7202 */ /* 0x000fe20000000f00 */
[----:B------:R-:W-:Y:S01]  /*11070*/  IMAD.MOV.U32 R239, RZ, RZ, R136 ;  /* 0x000000ffffef7224 */ /* 0x000fe200078e0088 */
[C---:B-1----:R-:W-:Y:S01]  /*11080*/  HMMA.16816.F32.BF16 R156, R128.reuse, R152, R156 ;  /* 0x00000098809c723c */ /* 0x042fe2000004189c */
[----:B------:R-:W1:Y:S07]  /*11090*/  LDSM.16.MT88.4 R136, [R195+0x11800] ;  /* 0x01180000c388783b */ /* 0x000e6e0000004200 */
[C---:B------:R-:W-:Y:S01]  /*110a0*/  HMMA.16816.F32.BF16 R152, R128.reuse, R154, R52 ;  /* 0x0000009a8098723c */ /* 0x040fe20000041834 */
[----:B---3--:R2:W-:Y:S04]  /*110b0*/  STG.E.U16 [R132.64+-0x70], R203 ;  /* 0xffff90cb84007986 */ /* 0x0085e8000c101516 */
[----:B----4-:R3:W-:Y:S04]  /*110c0*/  STG.E.U16 [R24.64+-0x60], R198 ;  /* 0xffffa0c618007986 */ /* 0x0107e8000c101516 */
[----:B------:R4:W-:Y:S04]  /*110d0*/  STG.E.U16 [R24.64+-0x5e], R197 ;  /* 0xffffa2c518007986 */ /* 0x0009e8000c101516 */
[----:B--2---:R2:W5:Y:S04]  /*110e0*/  LDL.LU R203, [R1+0x128] ;  /* 0x0001280001cb7983 */ /* 0x0045680000300800 */
[----:B------:R2:W5:Y:S04]  /*110f0*/  LDL.LU R202, [R1+0x124] ;  /* 0x0001240001ca7983 */ /* 0x0005680000300800 */
[----:B------:R2:W5:Y:S04]  /*11100*/  LDL.LU R201, [R1+0x120] ;  /* 0x0001200001c97983 */ /* 0x0005680000300800 */
[----:B------:R2:W5:Y:S04]  /*11110*/  LDL.LU R199, [R1+0x11c] ;  /* 0x00011c0001c77983 */ /* 0x0005680000300800 */
[----:B---3--:R2:W5:Y:S04]  /*11120*/  LDL.LU R198, [R1+0x118] ;  /* 0x0001180001c67983 */ /* 0x0085680000300800 */
[----:B----4-:R2:W5:Y:S04]  /*11130*/  LDL.LU R197, [R1+0x114] ;  /* 0x0001140001c57983 */ /* 0x0105680000300800 */
[----:B------:R2:W5:Y:S01]  /*11140*/  LDL.LU R192, [R1+0x110] ;  /* 0x0001100001c07983 */ /* 0x0005620000300800 */
[C---:B------:R-:W-:Y:S08]  /*11150*/  HMMA.16816.F32.BF16 R148, R128.reuse, R144, R148 ;  /* 0x000000908094723c */ /* 0x040ff00000041894 */
[C---:B------:R-:W-:Y:S01]  /*11160*/  HMMA.16816.F32.BF16 R60, R128.reuse, R64, R112 ;  /* 0x00000040803c723c */ /* 0x040fe20000041870 */
[----:B------:R-:W-:Y:S07]  /*11170*/  LDSM.16.MT88.4 R112, [R194+0x17800] ;  /* 0x01780000c270783b */ /* 0x000fee0000004200 */
[C---:B------:R-:W-:Y:S01]  /*11180*/  HMMA.16816.F32.BF16 R144, R128.reuse, R146, R80 ;  /* 0x000000928090723c */ /* 0x040fe20000041850 */
[----:B------:R-:W3:Y:S07]  /*11190*/  LDSM.16.MT88.4 R80, [R194+0x15800] ;  /* 0x01580000c250783b */ /* 0x000eee0000004200 */
[C---:B------:R-:W-:Y:S01]  /*111a0*/  HMMA.16816.F32.BF16 R36, R128.reuse, R40, R88 ;  /* 0x000000288024723c */ /* 0x040fe20000041858 */
[----:B------:R-:W4:Y:S07]  /*111b0*/  LDSM.16.MT88.4 R88, [R196+0x15800] ;  /* 0x01580000c458783b */ /* 0x000f2e0000004200 */
[C---:B------:R-:W-:Y:S01]  /*111c0*/  HMMA.16816.F32.BF16 R44, R128.reuse, R48, R96 ;  /* 0x00000030802c723c */ /* 0x040fe20000041860 */
[----:B------:R-:W1:Y:S07]  /*111d0*/  LDSM.16.MT88.4 R96, [R195+0x15800] ;  /* 0x01580000c360783b */ /* 0x000e6e0000004200 */
[C---:B------:R-:W-:Y:S01]  /*111e0*/  HMMA.16816.F32.BF16 R52, R128.reuse, R56, R104 ;  /* 0x000000388034723c */ /* 0x040fe20000041868 */
[----:B------:R-:W2:Y:S07]  /*111f0*/  LDSM.16.MT88.4 R104, [R193+0x17800] ;  /* 0x01780000c168783b */ /* 0x000eae0000004200 */
[----:B------:R-:W-:Y:S01]  /*11200*/  HMMA.16816.F32.BF16 R64, R128, R66, R120 ;  /* 0x000000428040723c */ /* 0x000fe20000041878 */
[----:B------:R-:W2:Y:S01]  /*11210*/  LDSM.16.MT88.4 R120, [R196+0x17800] ;  /* 0x01780000c478783b */ /* 0x000ea20000004200 */
[----:B------:R-:W-:-:S02]  /*11220*/  FADD.FTZ R0, R9, R0 ;  /* 0x0000000009007221 */ /* 0x000fc40000010000 */
[----:B------:R-:W-:Y:S02]  /*11230*/  FADD.FTZ R2, R29, R2 ;  /* 0x000000021d027221 */ /* 0x000fe40000010000 */
[----:B------:R-:W-:Y:S02]  /*11240*/  FADD.FTZ R0, R26, R0 ;  /* 0x000000001a007221 */ /* 0x000fe40000010000 */
[----:B------:R-:W-:Y:S02]  /*11250*/  FADD.FTZ R2, R31, R2 ;  /* 0x000000021f027221 */ /* 0x000fe40000010000 */
[----:B------:R-:W-:Y:S02]  /*11260*/  FADD.FTZ R0, R10, R0 ;  /* 0x000000000a007221 */ /* 0x000fe40000010000 */
[----:B------:R-:W-:Y:S02]  /*11270*/  FADD.FTZ R2, R233, R2 ;  /* 0x00000002e9027221 */ /* 0x000fe40000010000 */
[----:B------:R-:W-:Y:S01]  /*11280*/  FADD.FTZ R0, R234, R0 ;  /* 0x00000000ea007221 */ /* 0x000fe20000010000 */
[----:B------:R-:W-:Y:S01]  /*11290*/  STG.E.U16 [R132.64+-0x60], R8 ;  /* 0xffffa00884007986 */ /* 0x000fe2000c101516 */
[----:B------:R-:W-:-:S02]  /*112a0*/  FADD.FTZ R2, R245, R2 ;  /* 0x00000002f5027221 */ /* 0x000fc40000010000 */
[----:B------:R-:W-:Y:S01]  /*112b0*/  FADD.FTZ R0, R246, R0 ;  /* 0x00000000f6007221 */ /* 0x000fe20000010000 */
[----:B------:R-:W-:Y:S01]  /*112c0*/  STG.E.U16 [R132.64+-0x5e], R28 ;  /* 0xffffa21c84007986 */ /* 0x000fe2000c101516 */
[----:B------:R-:W-:-:S03]  /*112d0*/  FADD.FTZ R2, R230, R2 ;  /* 0x00000002e6027221 */ /* 0x000fc60000010000 */
[----:B------:R-:W-:Y:S01]  /*112e0*/  STG.E.U16 [R24.64+-0x50], R27 ;  /* 0xffffb01b18007986 */ /* 0x000fe2000c101516 */
[----:B------:R-:W-:-:S03]  /*112f0*/  FADD.FTZ R0, R231, R0 ;  /* 0x00000000e7007221 */ /* 0x000fc60000010000 */
[----:B------:R-:W-:Y:S01]  /*11300*/  STG.E.U16 [R24.64+-0x4e], R30 ;  /* 0xffffb21e18007986 */ /* 0x000fe2000c101516 */
[C---:B-1----:R-:W-:Y:S03]  /*11310*/  HMMA.16816.F32.BF16 R140, R128.reuse, R136, R140 ;  /* 0x00000088808c723c */ /* 0x042fe6000004188c */
[----:B------:R-:W-:Y:S04]  /*11320*/  STG.E.U16 [R132.64+-0x50], R11 ;  /* 0xffffb00b84007986 */ /* 0x000fe8000c101516 */
[----:B------:R-:W-:Y:S01]  /*11330*/  STG.E.U16 [R132.64+-0x4e], R232 ;  /* 0xffffb2e884007986 */ /* 0x000fe2000c101516 */
[C---:B------:R-:W-:Y:S03]  /*11340*/  HMMA.16816.F32.BF16 R136, R128.reuse, R138, R84 ;  /* 0x0000008a8088723c */ /* 0x040fe60000041854 */
[----:B------:R-:W-:Y:S04]  /*11350*/  STG.E.U16 [R24.64+-0x40], R235 ;  /* 0xffffc0eb18007986 */ /* 0x000fe8000c101516 */
[----:B------:R1:W-:Y:S01]  /*11360*/  STG.E.U16 [R24.64+-0x3e], R244 ;  /* 0xffffc2f418007986 */ /* 0x0003e2000c101516 */
[C---:B------:R-:W-:Y:S03]  /*11370*/  HMMA.16816.F32.BF16 R40, R128.reuse, R42, R92 ;  /* 0x0000002a8028723c */ /* 0x040fe6000004185c */
[----:B------:R-:W-:Y:S04]  /*11380*/  STG.E.U16 [R132.64+-0x40], R247 ;  /* 0xffffc0f784007986 */ /* 0x000fe8000c101516 */
[----:B------:R-:W-:Y:S01]  /*11390*/  STG.E.U16 [R132.64+-0x3e], R236 ;  /* 0xffffc2ec84007986 */ /* 0x000fe2000c101516 */
[----:B------:R-:W-:Y:S03]  /*113a0*/  HMMA.16816.F32.BF16 R48, R128, R50, R100 ;  /* 0x000000328030723c */ /* 0x000fe60000041864 */
[----:B------:R-:W-:Y:S01]  /*113b0*/  STG.E.U16 [R24.64+-0x30], R237 ;  /* 0xffffd0ed18007986 */ /* 0x000fe2000c101516 */
[----:B------:R-:W-:-:S03]  /*113c0*/  FADD.FTZ R2, R240, R2 ;  /* 0x00000002f0027221 */ /* 0x000fc60000010000 */
[----:B------:R-:W-:Y:S01]  /*113d0*/  STG.E.U16 [R24.64+-0x2e], R238 ;  /* 0xffffd2ee18007986 */ /* 0x000fe2000c101516 */
[----:B------:R-:W-:Y:S01]  /*113e0*/  HMMA.16816.F32.BF16 R56, R128, R58, R108 ;  /* 0x0000003a8038723c */ /* 0x000fe2000004186c */
[----:B------:R-:W-:Y:S02]  /*113f0*/  FADD.FTZ R0, R241, R0 ;  /* 0x00000000f1007221 */ /* 0x000fe40000010000 */
[----:B------:R-:W-:Y:S01]  /*11400*/  STG.E.U16 [R132.64+-0x30], R252 ;  /* 0xffffd0fc84007986 */ /* 0x000fe2000c101516 */
[----:B------:R-:W-:-:S03]  /*11410*/  @UP0 UIADD3 UR9, UR9, -0x3, URZ ;  /* 0xfffffffd09090890 */ /* 0x000fc6000fffe03f */
[----:B------:R-:W-:Y:S01]  /*11420*/  STG.E.U16 [R132.64+-0x2e], R239 ;  /* 0xffffd2ef84007986 */ /* 0x000fe2000c101516 */
[C---:B------:R-:W-:Y:S03]  /*11430*/  HMMA.16816.F32.BF16 R164, R128.reuse, R160, R164 ;  /* 0x000000a080a4723c */ /* 0x040fe600000418a4 */
[----:B------:R-:W-:Y:S04]  /*11440*/  STG.E.U16 [R24.64+-0x20], R250 ;  /* 0xffffe0fa18007986 */ /* 0x000fe8000c101516 */
[----:B------:R-:W-:Y:S01]  /*11450*/  STG.E.U16 [R24.64+-0x1e], R249 ;  /* 0xffffe2f918007986 */ /* 0x000fe2000c101516 */
[----:B------:R-:W-:Y:S03]  /*11460*/  HMMA.16816.F32.BF16 R68, R128, R72, R124 ;  /* 0x000000488044723c */ /* 0x000fe6000004187c */
[----:B------:R-:W-:Y:S01]  /*11470*/  STG.E.U16 [R132.64+-0x20], R207 ;  /* 0xffffe0cf84007986 */ /* 0x000fe2000c101516 */
[----:B------:R-:W-:-:S03]  /*11480*/  IMAD.MOV.U32 R3, RZ, RZ, R248 ;  /* 0x000000ffff037224 */ /* 0x000fc600078e00f8 */
[----:B------:R-:W-:Y:S01]  /*11490*/  STG.E.U16 [R132.64+-0x1e], R206 ;  /* 0xffffe2ce84007986 */ /* 0x000fe2000c101516 */
[C---:B---3--:R-:W-:Y:S03]  /*114a0*/  HMMA.16816.F32.BF16 R76, R128.reuse, R80, R224 ;  /* 0x00000050804c723c */ /* 0x048fe600000418e0 */
[----:B------:R-:W-:Y:S05]  /*114b0*/  STG.E.U16 [R24.64+-0x10], R135 ;  /* 0xfffff08718007986 */ /* 0x000fea000c101516 */
[----:B----4-:R-:W-:Y:S01]  /*114c0*/  HMMA.16816.F32.BF16 R84, R128, R88, R216 ;  /* 0x000000588054723c */ /* 0x010fe200000418d8 */
[----:B------:R-:W-:Y:S01]  /*114d0*/  STG.E.U16 [R24.64+-0xe], R134 ;  /* 0xfffff28618007986 */ /* 0x000fe2000c101516 */
[----:B------:R-:W-:-:S03]  /*114e0*/  @P0 IMAD.MOV.U32 R3, RZ, RZ, R248 ;  /* 0x000000ffff030224 */ /* 0x000fc600078e00f8 */
[----:B------:R-:W-:Y:S03]  /*114f0*/  STG.E.U16 [R132.64+-0x10], R228 ;  /* 0xfffff0e484007986 */ /* 0x000fe6000c101516 */
[----:B------:R-:W-:Y:S01]  /*11500*/  HMMA.16816.F32.BF16 R92, R128, R96, R208 ;  /* 0x00000060805c723c */ /* 0x000fe200000418d0 */
[----:B------:R3:W-:Y:S01]  /*11510*/  STG.E.U16 [R132.64+-0xe], R229 ;  /* 0xfffff2e584007986 */ /* 0x0007e2000c101516 */
[----:B-1----:R-:W-:-:S05]  /*11520*/  FADD.FTZ R244, R242, R2 ;  /* 0x00000002f2f47221 */ /* 0x002fca0000010000 */
[----:B------:R-:W-:Y:S01]  /*11530*/  IADD3 R208, P1, R24, -0x100, RZ ;  /* 0xffffff0018d07810 */ /* 0x000fe20007f3e0ff */
[----:B--2---:R-:W-:Y:S01]  /*11540*/  HMMA.16816.F32.BF16 R100, R128, R104, R184 ;  /* 0x000000688064723c */ /* 0x004fe200000418b8 */
[----:B------:R-:W-:Y:S02]  /*11550*/  FADD.FTZ R245, R243, R0 ;  /* 0x00000000f3f57221 */ /* 0x000fe40000010000 */
[----:B------:R-:W-:-:S05]  /*11560*/  IADD3.X R209, R25, -0x1, RZ, P1, !PT ;  /* 0xffffffff19d17810 */ /* 0x000fca0000ffe4ff */
[C---:B------:R-:W-:Y:S08]  /*11570*/  HMMA.16816.F32.BF16 R108, R128.reuse, R112, R176 ;  /* 0x00000070806c723c */ /* 0x040ff000000418b0 */
[----:B------:R-:W-:Y:S01]  /*11580*/  HMMA.16816.F32.BF16 R116, R128, R120, R116 ;  /* 0x000000788074723c */ /* 0x000fe20000041874 */
[----:B---3--:R-:W-:-:S07]  /*11590*/  MOV R132, R251 ;  /* 0x000000fb00847202 */ /* 0x008fce0000000f00 */
[----:B------:R-:W-:Y:S01]  /*115a0*/  HMMA.16816.F32.BF16 R160, R128, R162, R32 ;  /* 0x000000a280a0723c */ /* 0x000fe20000041820 */
[----:B------:R-:W-:-:S07]  /*115b0*/  @P0 MOV R132, R251 ;  /* 0x000000fb00840202 */ /* 0x000fce0000000f00 */
        /* <DEDUP_REMOVED lines=10> */
.L_x_607:
[----:B------:R-:W-:-:S12]  /*11660*/  UIADD3 UR9, UR26, -0x1, URZ ;  /* 0xffffffff1a097890 */ /* 0x000fd8000fffe03f */
.L_x_611:
[----:B------:R-:W-:-:S13]  /*11670*/  ISETP.LE.AND P0, PT, RZ, UR9, PT ;  /* 0x00000009ff007c0c */ /* 0x000fda000bf03270 */
[----:B------:R-:W-:Y:S05]  /*11680*/  @!P0 BRA `(.L_x_612) ;  /* 0x000064d000008947 */ /* 0x000fea0003800000 */
[----:B------:R-:W2:Y:S01]  /*11690*/  LDL.64 R18, [R1+0x88] ;  /* 0x0000880001127983 */ /* 0x000ea20000100a00 */
[----:B------:R-:W-:Y:S01]  /*116a0*/  USHF.R.S32.HI UR19, URZ, 0x1f, UR8 ;  /* 0x0000001f3f137899 */ /* 0x000fe20008011408 */
[----:B------:R-:W-:Y:S01]  /*116b0*/  IMAD.U32 R6, RZ, RZ, UR8 ;  /* 0x00000008ff067e24 */ /* 0x000fe2000f8e00ff */
[----:B------:R-:W-:Y:S01]  /*116c0*/  ULDC.64 UR4, c[0x0][0x1b0] ;  /* 0x00006c0000047ab9 */ /* 0x000fe20000000a00 */
[----:B------:R-:W3:Y:S01]  /*116d0*/  LDL R17, [R1+0xc0] ;  /* 0x0000c00001117983 */ /* 0x000ee20000100800 */
[----:B------:R-:W-:Y:S01]  /*116e0*/  UIMAD UR4, UR19, UR4, URZ ;  /* 0x00000004130472a4 */ /* 0x000fe2000f8e023f */
[----:B------:R-:W-:Y:S02]  /*116f0*/  IMAD.U32 R0, RZ, RZ, UR8 ;  /* 0x00000008ff007e24 */ /* 0x000fe4000f8e00ff */
[----:B------:R-:W4:Y:S01]  /*11700*/  LDL R9, [R1+0xb0] ;  /* 0x0000b00001097983 */ /* 0x000f220000100800 */
[----:B------:R-:W-:Y:S01]  /*11710*/  UIMAD UR21, UR8, UR5, UR4 ;  /* 0x00000005081572a4 */ /* 0x000fe2000f8e0204 */
[----:B------:R-:W-:-:S02]  /*11720*/  IMAD.MOV.U32 R133, RZ, RZ, R3 ;  /* 0x000000ffff857224 */ /* 0x000fc400078e0003 */
[----:B------:R-:W3:Y:S01]  /*11730*/  LDL R16, [R1+0xc4] ;  /* 0x0000c40001107983 */ /* 0x000ee20000100800 */
[----:B------:R-:W-:Y:S02]  /*11740*/  ULDC.64 UR4, c[0x0][0x1b8] ;  /* 0x00006e0000047ab9 */ /* 0x000fe40000000a00 */
[----:B------:R-:W-:Y:S01]  /*11750*/  UIMAD UR4, UR19, UR4, URZ ;  /* 0x00000004130472a4 */ /* 0x000fe2000f8e023f */
[----:B------:R-:W3:Y:S03]  /*11760*/  LDL.LU R15, [R1+0xe4] ;  /* 0x0000e400010f7983 */ /* 0x000ee60000300800 */
[----:B------:R-:W-:Y:S01]  /*11770*/  UIMAD UR4, UR8, UR5, UR4 ;  /* 0x00000005080472a4 */ /* 0x000fe2000f8e0204 */
[----:B------:R-:W3:Y:S04]  /*11780*/  LDL.LU R14, [R1+0x108] ;  /* 0x00010800010e7983 */ /* 0x000ee80000300800 */
[----:B------:R-:W3:Y:S01]  /*11790*/  LDL.LU.64 R12, [R1+0xe8] ;  /* 0x0000e800010c7983 */ /* 0x000ee20000300a00 */
[----:B------:R-:W-:-:S03]  /*117a0*/  IMAD.U32 R2, RZ, RZ, UR4 ;  /* 0x00000004ff027e24 */ /* 0x000fc6000f8e00ff */
[----:B------:R-:W3:Y:S04]  /*117b0*/  LDL.LU.64 R10, [R1+0xf0] ;  /* 0x0000f000010a7983 */ /* 0x000ee80000300a00 */
[----:B------:R-:W3:Y:S04]  /*117c0*/  LDL.LU R20, [R1+0xe0] ;  /* 0x0000e00001147983 */ /* 0x000ee80000300800 */
        /* <DEDUP_REMOVED lines=11> */
[----:B----4-:R-:W-:Y:S02]  /*11880*/  ISETP.GE.AND P4, PT, R9, c[0x0][0x220], PT ;  /* 0x0000880009007a0c */ /* 0x010fe40003f86270 */
[----:B------:R-:W-:Y:S01]  /*11890*/  IADD3 R242, P1, R6, UR12, RZ ;  /* 0x0000000c06f27c10 */ /* 0x000fe2000ff3e0ff */
[----:B------:R-:W-:Y:S01]  /*118a0*/  IMAD.U32 R0, RZ, RZ, UR21 ;  /* 0x00000015ff007e24 */ /* 0x000fe2000f8e00ff */
[----:B------:R-:W-:Y:S01]  /*118b0*/  IADD3 R240, P0, R4, UR28, RZ ;  /* 0x0000001c04f07c10 */ /* 0x000fe2000ff1e0ff */
[----:B------:R-:W1:Y:S01]  /*118c0*/  LDC.U8 R9, c[0x0][0x2d8] ;  /* 0x0000b600ff097b82 */ /* 0x000e620000000000 */
[----:B------:R-:W-:Y:S02]  /*118d0*/  ULDC UR12, c[0x0][0x228] ;  /* 0x00008a00000c7ab9 */ /* 0x000fe40000000800 */
[----:B------:R-:W-:Y:S01]  /*118e0*/  IADD3.X R4, R2, UR27, R5, P0, !PT ;  /* 0x0000001b02047c10 */ /* 0x000fe200087fe405 */
[----:B------:R-:W-:Y:S01]  /*118f0*/  USHF.L.U32 UR12, UR12, 0x3, URZ ;  /* 0x000000030c0c7899 */ /* 0x000fe2000800063f */
[----:B------:R-:W-:Y:S01]  /*11900*/  IADD3.X R6, R0, UR11, R7, P1, !PT ;  /* 0x0000000b00067c10 */ /* 0x000fe20008ffe407 */
[----:B------:R-:W-:Y:S01]  /*11910*/  IMAD.MOV.U32 R0, RZ, RZ, R132 ;  /* 0x000000ffff007224 */ /* 0x000fe200078e0084 */
[----:B------:R-:W-:Y:S01]  /*11920*/  LEA R243, P1, R242, c[0x0][0x168], 0x1 ;  /* 0x00005a00f2f37a11 */ /* 0x000fe200078208ff */
[----:B------:R-:W-:Y:S01]  /*11930*/  USHF.R.S32.HI UR4, URZ, 0x1f, UR12 ;  /* 0x0000001f3f047899 */ /* 0x000fe2000801140c */
[----:B------:R-:W-:Y:S01]  /*11940*/  LEA R241, P0, R240, c[0x0][0x170], 0x1 ;  /* 0x00005c00f0f17a11 */ /* 0x000fe200078008ff */
[----:B---3--:R-:W-:Y:S01]  /*11950*/  IMAD.WIDE.U32 R248, R14, -0x2daee0ad, RZ ;  /* 0xd2511f530ef87825 */ /* 0x008fe200078e00ff */
[----:B------:R-:W-:Y:S01]  /*11960*/  LEA.HI.X R242, R242, c[0x0][0x16c], R6, 0x1, P1 ;  /* 0x00005b00f2f27a11 */ /* 0x000fe200008f0c06 */
[----:B------:R-:W-:Y:S01]  /*11970*/  USHF.L.U32 UR19, UR12, 0x1, URZ ;  /* 0x000000010c137899 */ /* 0x000fe2000800063f */
[----:B------:R-:W-:Y:S01]  /*11980*/  LEA.HI.X R240, R240, c[0x0][0x174], R4, 0x1, P0 ;  /* 0x00005d00f0f07a11 */ /* 0x000fe200000f0c04 */
[----:B------:R-:W-:Y:S01]  /*11990*/  UIADD3 UR11, UR9, -0x1, URZ ;  /* 0xffffffff090b7890 */ /* 0x000fe2000fffe03f */
[----:B------:R-:W-:Y:S01]  /*119a0*/  IADD3 R232, P1, R222, 0x20, RZ ;  /* 0x00000020dee87810 */ /* 0x000fe20007f3e0ff */
[----:B------:R-:W-:Y:S01]  /*119b0*/  USHF.L.U64.HI UR12, UR12, 0x1, UR4 ;  /* 0x000000010c0c7899 */ /* 0x000fe20008010204 */
[----:B------:R-:W-:Y:S01]  /*119c0*/  IMAD.WIDE.U32 R2, R20, -0x326172a9, RZ ;  /* 0xcd9e8d5714027825 */ /* 0x000fe200078e00ff */
[----:B------:R-:W-:Y:S01]  /*119d0*/  IADD3 R230, P0, R222, 0x30, RZ ;  /* 0x00000030dee67810 */ /* 0x000fe20007f1e0ff */
[----:B------:R-:W-:Y:S01]  /*119e0*/  UMOV UR21, URZ ;  /* 0x0000003f00157c82 */ /* 0x000fe20008000000 */
[----:B------:R-:W-:Y:S01]  /*119f0*/  ISETP.GE.AND P6, PT, R18, c[0x0][0x220], PT ;  /* 0x0000880012007a0c */ /* 0x000fe20003fc6270 */
[--C-:B------:R-:W-:Y:S01]  /*11a00*/  IMAD.X R233, RZ, RZ, R223.reuse, P1 ;  /* 0x000000ffffe97224 */ /* 0x100fe200008e06df */
[----:B------:R2:W-:Y:S01]  /*11a10*/  STL.64 [R1+0x78], R2 ;  /* 0x0000780201007387 */ /* 0x0005e20000100a00 */
[----:B------:R-:W-:Y:S01]  /*11a20*/  LOP3.LUT R246, R3, R15, RZ, 0x3c, !PT ;  /* 0x0000000f03f67212 */ /* 0x000fe200078e3cff */
[----:B------:R-:W-:-:S02]  /*11a30*/  IMAD.X R231, RZ, RZ, R223, P0 ;  /* 0x000000ffffe77224 */ /* 0x000fc400000e06df */
[----:B--2---:R-:W-:Y:S02]  /*11a40*/  IMAD.MOV.U32 R2, RZ, RZ, R10 ;  /* 0x000000ffff027224 */ /* 0x004fe400078e000a */
[----:B------:R-:W-:-:S05]  /*11a50*/  IMAD.MOV.U32 R3, RZ, RZ, R13 ;  /* 0x000000ffff037224 */ /* 0x000fca00078e000d */
[----:B------:R2:W-:Y:S01]  /*11a60*/  STL.64 [R1+0x80], R2 ;  /* 0x0000800201007387 */ /* 0x0005e20000100a00 */
[----:B------:R-:W-:Y:S01]  /*11a70*/  ISETP.GE.AND P5, PT, R17, c[0x0][0x220], PT ;  /* 0x0000880011007a0c */ /* 0x000fe20003fa6270 */
[----:B------:R-:W-:Y:S01]  /*11a80*/  IMAD.WIDE.U32 R246, R246, -0x2daee0ad, RZ ;  /* 0xd2511f53f6f67825 */ /* 0x000fe200078e00ff */
[----:B------:R-:W-:Y:S02]  /*11a90*/  ISETP.GE.AND P3, PT, R16, c[0x0][0x220], PT ;  /* 0x0000880010007a0c */ /* 0x000fe40003f66270 */
[----:B-1----:R-:W-:Y:S01]  /*11aa0*/  PRMT R4, R9, 0x7054, R9 ;  /* 0x0000705409047816 */ /* 0x002fe20000000009 */
[----:B------:R-:W-:Y:S05]  /*11ab0*/  BRA `(.L_x_613) ;  /* 0x000006d000007947 */ /* 0x000fea0003800000 */
.L_x_615:
        /* <DEDUP_REMOVED lines=13> */
[C---:B------:R-:W-:Y:S02]  /*11b90*/  @!P6 LEA R178, P1, R173.reuse, c[0x0][0x168], 0x1 ;  /* 0x00005a00adb2ea11 */ /* 0x040fe400078208ff */
[----:B---3--:R-:W-:Y:S02]  /*11ba0*/  LEA.HI.X R175, R174, R207, R175, 0x6, P0 ;  /* 0x000000cfaeaf7211 */ /* 0x008fe400000f34af */
[C---:B------:R-:W-:Y:S02]  /*11bb0*/  IADD3 R172, P2, R173.reuse, UR31, RZ ;  /* 0x0000001fadac7c10 */ /* 0x040fe4000ff5e0ff */
[----:B------:R-:W-:Y:S02]  /*11bc0*/  @!P6 LEA.HI.X R179, R173, c[0x0][0x16c], R175, 0x1, P1 ;  /* 0x00005b00adb3ea11 */ /* 0x000fe400008f0caf */
[----:B------:R-:W-:Y:S02]  /*11bd0*/  IADD3.X R174, R175, UR32, RZ, P2, !PT ;  /* 0x00000020afae7c10 */ /* 0x000fe400097fe4ff */
[C---:B------:R-:W-:Y:S01]  /*11be0*/  @!P6 LEA R176, P2, R172.reuse, c[0x0][0x168], 0x1 ;  /* 0x00005a00acb0ea11 */ /* 0x040fe200078408ff */
[----:B------:R-:W-:Y:S01]  /*11bf0*/  @!PT LDS RZ, [RZ] ;  /* 0x00000000fffff984 */ /* 0x000fe20000000800 */
[----:B------:R-:W-:Y:S01]  /*11c00*/  @!PT LDS RZ, [RZ] ;  /* 0x00000000fffff984 */ /* 0x000fe20000000800 */
[----:B------:R-:W-:Y:S01]  /*11c10*/  @!PT LDS RZ, [RZ] ;  /* 0x00000000fffff984 */ /* 0x000fe20000000800 */
[----:B------:R1:W-:Y:S01]  /*11c20*/  @!P6 LDGSTS.E.BYPASS.LTC128B.128 [R205+0x8000], [R178.64] ;  /* 0x08000000b2cdefae */ /* 0x0003e2000b901d56 */
        /* <DEDUP_REMOVED lines=8> */
[----:B------:R1:W-:Y:S01]  /*11cb0*/  @!P5 LDGSTS.E.BYPASS.LTC128B.128 [R205+0xa000], [R170.64+0x80] ;  /* 0x0a000080aacddfae */ /* 0x0003e2000b901d56 */
        /* <DEDUP_REMOVED lines=77> */
.L_x_613:
[----:B------:R-:W3:Y:S01]  /*12190*/  LDL.64 R6, [R1+0x80] ;  /* 0x0000800001067983 */ /* 0x000ee20000100a00 */
[----:B------:R-:W-:Y:S01]  /*121a0*/  UIADD3 UR8, -UR21, UR9, URZ ;  /* 0x0000000915087290 */ /* 0x000fe2000fffe13f */
[----:B------:R-:W-:Y:S04]  /*121b0*/  DEPBAR.LE SB0, 0x0 ;  /* 0x000080000000791a */ /* 0x000fe80000000000 */
[----:B------:R-:W-:Y:S01]  /*121c0*/  BAR.SYNC.DEFER_BLOCKING 0x0 ;  /* 0x0000000000007b1d */ /* 0x000fe20000010000 */
[----:B--2---:R-:W-:Y:S01]  /*121d0*/  IMAD.U32 R2, RZ, RZ, UR8 ;  /* 0x00000008ff027e24 */ /* 0x004fe2000f8e00ff */
[----:B------:R-:W-:Y:S01]  /*121e0*/  USHF.R.S32.HI UR5, URZ, 0x1f, UR8 ;  /* 0x0000001f3f057899 */ /* 0x000fe20008011408 */
[----:B------:R-:W-:Y:S01]  /*121f0*/  IMAD.U32 R4, RZ, RZ, UR8 ;  /* 0x00000008ff047e24 */ /* 0x000fe2000f8e00ff */
[----:B------:R-:W-:Y:S01]  /*12200*/  UIMAD UR4, UR6, UR8, URZ ;  /* 0x00000008060472a4 */ /* 0x000fe2000f8e023f */
[----:B------:R-:W-:Y:S01]  /*12210*/  IMAD.U32 R3, RZ, RZ, UR8 ;  /* 0x00000008ff037e24 */ /* 0x000fe2000f8e00ff */
[----:B------:R-:W-:Y:S01]  /*12220*/  LEA R2, P0, R2, R222, 0x6 ;  /* 0x000000de02027211 */ /* 0x000fe200078030ff */
[----:B------:R-:W-:Y:S02]  /*12230*/  UIADD3 UR26, UR11, -UR21, URZ ;  /* 0x800000150b1a7290 */ /* 0x000fe4000fffe03f */
[----:B------:R-:W-:Y:S01]  /*12240*/  UIMAD UR4, UR5, UR15, UR4 ;  /* 0x0000000f050472a4 */ /* 0x000fe2000f8e0204 */
[----:B------:R-:W-:Y:S01]  /*12250*/  LEA.HI.X.SX32 R3, R3, R223, 0x6, P0 ;  /* 0x000000df03037211 */ /* 0x000fe200000f36ff */
[----:B------:R-:W-:Y:S02]  /*12260*/  UISETP.GE.AND UP0, UPT, UR8, 0x1, UPT ;  /* 0x000000010800788c */ /* 0x000fe4000bf06270 */
[----:B------:R-:W-:Y:S02]  /*12270*/  IMAD.U32 R134, RZ, RZ, UR26 ;  /* 0x0000001aff867e24 */ /* 0x000fe4000f8e00ff */
[----:B------:R-:W-:Y:S02]  /*12280*/  IMAD R8, R3, c[0x0][0x1a0], RZ ;  /* 0x0000680003087a24 */ /* 0x000fe400078e02ff */
[----:B------:R-:W-:Y:S02]  /*12290*/  IMAD.U32 R132, RZ, RZ, UR26 ;  /* 0x0000001aff847e24 */ /* 0x000fe4000f8e00ff */
[----:B------:R-:W-:Y:S01]  /*122a0*/  IMAD.U32 R135, RZ, RZ, UR26 ;  /* 0x0000001aff877e24 */ /* 0x000fe2000f8e00ff */
[----:B-----5:R-:W-:Y:S01]  /*122b0*/  @P6 STS.128 [R205+0x10000], RZ ;  /* 0x010000ffcd006388 */ /* 0x020fe20000000c00 */
[----:B---3--:R-:W-:Y:S05]  /*122c0*/  IMAD.WIDE.U32 R4, R4, UR15, R6 ;  /* 0x0000000f04047c25 */ /* 0x008fea000f8e0006 */
[C---:B------:R-:W-:Y:S02]  /*122d0*/  @!P6 LEA R16, P2, R4.reuse, c[0x0][0x170], 0x1 ;  /* 0x00005c000410ea11 */ /* 0x040fe400078408ff */
[----:B------:R-:W-:Y:S02]  /*122e0*/  IADD3 R6, R5, UR4, RZ ;  /* 0x0000000405067c10 */ /* 0x000fe4000fffe0ff */
[C---:B------:R-:W-:Y:S02]  /*122f0*/  IADD3 R5, P1, R4.reuse, UR16, RZ ;  /* 0x0000001004057c10 */ /* 0x040fe4000ff3e0ff */
[----:B------:R-:W-:Y:S02]  /*12300*/  @!P6 LEA.HI.X R17, R4, c[0x0][0x174], R6, 0x1, P2 ;  /* 0x00005d000411ea11 */ /* 0x000fe400010f0c06 */
[C---:B------:R-:W-:Y:S02]  /*12310*/  @!P6 LEA R14, P0, R5.reuse, c[0x0][0x170], 0x1 ;  /* 0x00005c00050eea11 */ /* 0x040fe400078008ff */
[----:B------:R-:W-:Y:S01]  /*12320*/  IADD3.X R7, R6, UR10, RZ, P1, !PT ;  /* 0x0000000a06077c10 */ /* 0x000fe20008ffe4ff */
[----:B------:R-:W-:Y:S01]  /*12330*/  @!PT LDS RZ, [RZ] ;  /* 0x00000000fffff984 */ /* 0x000fe20000000800 */
[----:B------:R-:W-:Y:S01]  /*12340*/  @!PT LDS RZ, [RZ] ;  /* 0x00000000fffff984 */ /* 0x000fe20000000800 */
[----:B------:R-:W-:Y:S01]  /*12350*/  @!PT LDS RZ, [RZ] ;  /* 0x00000000fffff984 */ /* 0x000fe20000000800 */
[----:B------:R1:W-:Y:S01]  /*12360*/  @!P6 LDGSTS.E.BYPASS.LTC128B.128 [R205+0x10000], [R16.64] ;  /* 0x1000000010cdefae */ /* 0x0003e2000b901d56 */
[C---:B------:R-:W-:Y:S02]  /*12370*/  IADD3 R4, P1, R5.reuse, UR16, RZ ;  /* 0x0000001005047c10 */ /* 0x040fe4000ff3e0ff */
[----:B------:R-:W-:Y:S01]  /*12380*/  @!P6 LEA.HI.X R15, R5, c[0x0][0x174], R7, 0x1, P0 ;  /* 0x00005d00050fea11 */ /* 0x000fe200000f0c07 */
[----:B------:R-:W-:Y:S01]  /*12390*/  @P5 STS.128 [R205+0x12000], RZ ;  /* 0x012000ffcd005388 */ /* 0x000fe20000000c00 */
[----:B------:R-:W-:Y:S01]  /*123a0*/  IADD3.X R3, R7, UR10, RZ, P1, !PT ;  /* 0x0000000a07037c10 */ /* 0x000fe20008ffe4ff */
[----:B------:R-:W-:Y:S01]  /*123b0*/  IMAD.WIDE.U32 R6, R2, c[0x0][0x1a0], RZ ;  /* 0x0000680002067a25 */ /* 0x000fe200078e00ff */
[C---:B------:R-:W-:Y:S02]  /*123c0*/  @!P6 IADD3 R5, P0, R4.reuse, UR16, RZ ;  /* 0x000000100405ec10 */ /* 0x040fe4000ff1e0ff */
[----:B------:R-:W-:Y:S01]  /*123d0*/  @!P6 LEA R12, P1, R4, c[0x0][0x170], 0x1 ;  /* 0x00005c00040cea11 */ /* 0x000fe200078208ff */
[----:B------:R-:W-:Y:S01]  /*123e0*/  IMAD R2, R2, c[0x0][0x1a4], R8 ;  /* 0x0000690002027a24 */ /* 0x000fe200078e0208 */
[----:B------:R-:W-:Y:S02]  /*123f0*/  LEA R8, P2, R6, R241, 0x1 ;  /* 0x000000f106087211 */ /* 0x000fe400078408ff */
[----:B------:R-:W-:Y:S01]  /*12400*/  @!P6 IADD3.X R9, R3, UR10, RZ, P0, !PT ;  /* 0x0000000a0309ec10 */ /* 0x000fe200087fe4ff */
[----:B------:R-:W-:Y:S01]  /*12410*/  IMAD.IADD R2, R7, 0x1, R2 ;  /* 0x0000000107027824 */ /* 0x000fe200078e0202 */
[C---:B------:R-:W-:Y:S01]  /*12420*/  @!P6 LEA R10, P0, R5.reuse, c[0x0][0x170], 0x1 ;  /* 0x00005c00050aea11 */ /* 0x040fe200078008ff */
[----:B------:R-:W-:Y:S01]  /*12430*/  IMAD.U32 R7, RZ, RZ, UR8 ;  /* 0x00000008ff077e24 */ /* 0x000fe2000f8e00ff */
[----:B------:R-:W-:Y:S01]  /*12440*/  @!P6 LEA.HI.X R13, R4, c[0x0][0x174], R3, 0x1, P1 ;  /* 0x00005d00040dea11 */ /* 0x000fe200008f0c03 */
[----:B------:R-:W-:Y:S01]  /*12450*/  IMAD.U32 R4, RZ, RZ, UR8 ;  /* 0x00000008ff047e24 */ /* 0x000fe2000f8e00ff */
[----:B------:R-:W-:Y:S01]  /*12460*/  @!P6 LEA.HI.X R11, R5, c[0x0][0x174], R9, 0x1, P0 ;  /* 0x00005d00050bea11 */ /* 0x000fe200000f0c09 */
[----:B------:R-:W-:Y:S01]  /*12470*/  IMAD.U32 R5, RZ, RZ, UR8 ;  /* 0x00000008ff057e24 */ /* 0x000fe2000f8e00ff */
[----:B------:R-:W-:Y:S01]  /*12480*/  LEA.HI.X R9, R6, R240, R2, 0x1, P2 ;  /* 0x000000f006097211 */ /* 0x000fe200010f0c02 */
[----:B------:R-:W-:Y:S01]  /*12490*/  IMAD.U32 R6, RZ, RZ, UR8 ;  /* 0x00000008ff067e24 */ /* 0x000fe2000f8e00ff */
[----:B------:R-:W-:Y:S01]  /*124a0*/  LEA R4, P1, R4, R232, 0x6 ;  /* 0x000000e804047211 */ /* 0x000fe200078230ff */
[----:B------:R-:W-:Y:S02]  /*124b0*/  IMAD.U32 R2, RZ, RZ, UR8 ;  /* 0x00000008ff027e24 */ /* 0x000fe4000f8e00ff */
[----:B------:R-:W-:Y:S01]  /*124c0*/  @!PT LDS RZ, [RZ] ;  /* 0x00000000fffff984 */ /* 0x000fe20000000800 */
[----:B------:R-:W-:Y:S01]  /*124d0*/  @!PT LDS RZ, [RZ] ;  /* 0x00000000fffff984 */ /* 0x000fe20000000800 */
[----:B------:R-:W-:Y:S01]  /*124e0*/  @!PT LDS RZ, [RZ] ;  /* 0x00000000fffff984 */ /* 0x000fe20000000800 */
[----:B------:R2:W-:Y:S01]  /*124f0*/  @!P5 LDGSTS.E.BYPASS.LTC128B.128 [R205+0x12000], [R8.64+0x80] ;  /* 0x1200008008cddfae */ /* 0x0005e2000b901d56 */
[----:B------:R-:W-:Y:S01]  /*12500*/  LEA R6, P2, R6, R234, 0x6 ;  /* 0x000000ea06067211 */ /* 0x000fe200078430ff */
[----:B------:R-:W-:Y:S01]  /*12510*/  IMAD.WIDE.U32 R20, R4, c[0x0][0x1a0], RZ ;  /* 0x0000680004147a25 */ /* 0x000fe200078e00ff */
[----:B------:R-:W-:Y:S01]  /*12520*/  LEA.HI.X.SX32 R5, R5, R233, 0x6, P1 ;  /* 0x000000e905057211 */ /* 0x000fe200008f36ff */
[----:B------:R-:W-:Y:S01]  /*12530*/  @P4 STS.128 [R205+0x14000], RZ ;  /* 0x014000ffcd004388 */ /* 0x000fe20000000c00 */
[----:B------:R-:W-:Y:S01]  /*12540*/  LEA.HI.X.SX32 R7, R7, R235, 0x6, P2 ;  /* 0x000000eb07077211 */ /* 0x000fe200010f36ff */
[----:B------:R-:W-:Y:S01]  /*12550*/  IMAD.WIDE.U32 R22, R6, c[0x0][0x1a0], RZ ;  /* 0x0000680006167a25 */ /* 0x000fe200078e00ff */
[----:B------:R-:W-:Y:S01]  /*12560*/  LEA R2, P0, R2, R230, 0x6 ;  /* 0x000000e602027211 */ /* 0x000fe200078030ff */
        /* <DEDUP_REMOVED lines=8> */
[----:B------:R-:W-:Y:S01]  /*125f0*/  @!PT LDS RZ, [RZ] ;  /* 0x00000000fffff984 */ /* 0x000fe20000000800 */
[----:B------:R-:W-:Y:S01]  /*12600*/  @!PT LDS RZ, [RZ] ;  /* 0x00000000fffff984 */ /* 0x000fe20000000800 */
[----:B------:R-:W-:Y:S01]  /*12610*/  @!PT LDS RZ, [RZ] ;  /* 0x00000000fffff984 */ /* 0x000fe20000000800 */
[----:B------:R2:W-:Y:S01]  /*12620*/  @!P3 LDGSTS.E.BYPASS.LTC128B.128 [R205+0x16000], [R8.64+0x180] ;  /* 0x1600018008cdbfae */ /* 0x0005e2000b901d56 */
[-C--:B------:R-:W-:Y:S01]  /*12630*/  LEA R6, P2, R22, R241.reuse, 0x1 ;  /* 0x000000f116067211 */ /* 0x080fe200078408ff */
[----:B------:R-:W-:Y:S01]  /*12640*/  IMAD R5, R4, c[0x0][0x1a4], R5 ;  /* 0x0000690004057a24 */ /* 0x000fe200078e0205 */
[----:B------:R-:W-:Y:S01]  /*12650*/  LEA R4, P1, R20, R241, 0x1 ;  /* 0x000000f114047211 */ /* 0x000fe200078208ff */
[----:B------:R-:W-:Y:S01]  /*12660*/  @P6 STS.128 [R205+0x10800], RZ ;  /* 0x010800ffcd006388 */ /* 0x000fe20000000c00 */
[----:B------:R-:W-:Y:S02]  /*12670*/  IMAD.IADD R7, R23, 0x1, R7 ;  /* 0x0000000117077824 */ /* 0x000fe400078e0207 */
[----:B------:R-:W-:Y:S01]  /*12680*/  IMAD.IADD R5, R21, 0x1, R5 ;  /* 0x0000000115057824 */ /* 0x000fe200078e0205 */
[----:B------:R-:W-:Y:S01]  /*12690*/  @!PT LDS RZ, [RZ] ;  /* 0x00000000fffff984 */ /* 0x000fe20000000800 */
[----:B------:R-:W-:Y:S01]  /*126a0*/  @!PT LDS RZ, [RZ] ;  /* 0x00000000fffff984 */ /* 0x000fe20000000800 */
[----:B------:R-:W-:Y:S01]  /*126b0*/  @!PT LDS RZ, [RZ] ;  /* 0x00000000fffff984 */ /* 0x000fe20000000800 */
[----:B------:R3:W-:Y:S01]  /*126c0*/  @!P6 LDGSTS.E.BYPASS.LTC128B.128 [R205+0x10800], [R14.64] ;  /* 0x108000000ecdefae */ /* 0x0007e2000b901d56 */
[----:B------:R-:W-:Y:S01]  /*126d0*/  IMAD.U32 R3, RZ, RZ, UR8 ;  /* 0x00000008ff037e24 */ /* 0x000fe2000f8e00ff */
[-C--:B------:R-:W-:Y:S01]  /*126e0*/  LEA.HI.X R7, R22, R240.reuse, R7, 0x1, P2 ;  /* 0x000000f016077211 */ /* 0x080fe200010f0c07 */
[----:B------:R-:W-:Y:S01]  /*126f0*/  IMAD.WIDE.U32 R18, R2, c[0x0][0x1a0], RZ ;  /* 0x0000680002127a25 */ /* 0x000fe200078e00ff */
[----:B------:R-:W-:Y:S01]  /*12700*/  @P5 STS.128 [R205+0x12800], RZ ;  /* 0x012800ffcd005388 */ /* 0x000fe20000000c00 */
[----:B------:R-:W-:Y:S02]  /*12710*/  LEA.HI.X R5, R20, R240, R5, 0x1, P1 ;  /* 0x000000f014057211 */ /* 0x000fe400008f0c05 */
[----:B------:R-:W-:Y:S01]  /*12720*/  LEA.HI.X.SX32 R3, R3, R231, 0x6, P0 ;  /* 0x000000e703037211 */ /* 0x000fe200000f36ff */
[----:B------:R-:W-:Y:S01]  /*12730*/  @!PT LDS RZ, [RZ] ;  /* 0x00000000fffff984 */ /* 0x000fe20000000800 */
[----:B------:R-:W-:Y:S01]  /*12740*/  @!PT LDS RZ, [RZ] ;  /* 0x00000000fffff984 */ /* 0x000fe20000000800 */
[----:B------:R-:W-:Y:S01]  /*12750*/  @!PT LDS RZ, [RZ] ;  /* 0x00000000fffff984 */ /* 0x000fe20000000800 */
[----:B------:R4:W-:Y:S01]  /*12760*/  @!P5 LDGSTS.E.BYPASS.LTC128B.128 [R205+0x12800], [R6.64+0x80] ;  /* 0x1280008006cddfae */ /* 0x0009e2000b901d56 */
[----:B------:R-:W-:Y:S03]  /*12770*/  LEA R134, P2, R134, R234, 0x6 ;  /* 0x000000ea86867211 */ /* 0x000fe600078430ff */
[----:B------:R-:W-:Y:S01]  /*12780*/  @P4 STS.128 [R205+0x14800], RZ ;  /* 0x014800ffcd004388 */ /* 0x000fe20000000c00 */
[----:B------:R-:W-:Y:S01]  /*12790*/  IMAD R3, R3, c[0x0][0x1a0], RZ ;  /* 0x0000680003037a24 */ /* 0x000fe200078e02ff */
[----:B------:R-:W-:Y:S02]  /*127a0*/  LEA.HI.X.SX32 R135, R135, R235, 0x6, P2 ;  /* 0x000000eb87877211 */ /* 0x000fe400010f36ff */
[----:B------:R-:W-:Y:S01]  /*127b0*/  @!PT LDS RZ, [RZ] ;  /* 0x00000000fffff984 */ /* 0x000fe20000000800 */
[----:B------:R-:W-:Y:S01]  /*127c0*/  @!PT LDS RZ, [RZ] ;  /* 0x00000000fffff984 */ /* 0x000fe20000000800 */
[----:B------:R-:W-:Y:S01]  /*127d0*/  @!PT LDS RZ, [RZ] ;  /* 0x00000000fffff984 */ /* 0x000fe20000000800 */
[----:B------:R4:W-:Y:S01]  /*127e0*/  @!P4 LDGSTS.E.BYPASS.LTC128B.128 [R205+0x14800], [R6.64+0x100] ;  /* 0x1480010006cdcfae */ /* 0x0009e2000b901d56 */
[----:B------:R-:W-:Y:S01]  /*127f0*/  IMAD R3, R2, c[0x0][0x1a4], R3 ;  /* 0x0000690002037a24 */ /* 0x000fe200078e0203 */
[C---:B------:R-:W-:Y:S01]  /*12800*/  LEA R2, P0, R18.reuse, R241, 0x1 ;  /* 0x000000f112027211 */ /* 0x040fe200078008ff */
[----:B------:R-:W-:Y:S01]  /*12810*/  IMAD R135, R135, c[0x0][0x198], RZ ;  /* 0x0000660087877a24 */ /* 0x000fe200078e02ff */
        /* <DEDUP_REMOVED lines=49> */
[----:B-1----:R-:W1:Y:S04]  /*12b30*/  LDSM.16.M88.4 R16, [R192+0x8800] ;  /* 0x00880000c010783b */ /* 0x002e680000000200 */
[----:B------:R-:W2:Y:S04]  /*12b40*/  LDSM.16.M88.4 R24, [R192+0x9000] ;  /* 0x00900000c018783b */ /* 0x000ea80000000200 */
[----:B------:R-:W0:Y:S04]  /*12b50*/  LDGDEPBAR ;  /* 0x00000000000079af */ /* 0x000e280000000000 */
[----:B------:R-:W1:Y:S01]  /*12b60*/  LDSM.16.M88.4 R168, [R192+0x9800] ;  /* 0x00980000c0a8783b */ /* 0x000e620000000200 */
[----:B---3--:R-:W-:Y:S03]  /*12b70*/  IMAD.U32 R2, RZ, RZ, UR26 ;  /* 0x0000001aff027e24 */ /* 0x008fe6000f8e00ff */
[----:B------:R-:W-:Y:S01]  /*12b80*/  LDSM.16.M88.4 R172, [R202] ;  /* 0x00000000caac783b */ /* 0x000fe20000000200 */
[----:B------:R-:W-:Y:S03]  /*12b90*/  IMAD.U32 R3, RZ, RZ, UR26 ;  /* 0x0000001aff037e24 */ /* 0x000fe6000f8e00ff */
[----:B------:R-:W3:Y:S01]  /*12ba0*/  LDSM.16.M88.4 R176, [R199] ;  /* 0x00000000c7b0783b */ /* 0x000ee20000000200 */
[----:B------:R-:W-:Y:S03]  /*12bb0*/  LEA R2, P1, R2, R232, 0x6 ;  /* 0x000000e802027211 */ /* 0x000fe600078230ff */
[----:B------:R-:W2:Y:S04]  /*12bc0*/  LDSM.16.M88.4 R180, [R199+0x800] ;  /* 0x00080000c7b4783b */ /* 0x000ea80000000200 */
[----:B------:R-:W2:Y:S04]  /*12bd0*/  LDSM.16.M88.4 R184, [R199+0x1000] ;  /* 0x00100000c7b8783b */ /* 0x000ea80000000200 */
[----:B------:R-:W3:Y:S01]  /*12be0*/  LDSM.16.M88.4 R188, [R199+0x1800] ;  /* 0x00180000c7bc783b */ /* 0x000ee20000000200 */
[C---:B----4-:R-:W-:Y:S08]  /*12bf0*/  HMMA.16816.F32.BF16 R4, R32.reuse, R8, RZ ;  /* 0x000000082004723c */ /* 0x050ff000000418ff */
[C---:B------:R-:W-:Y:S08]  /*12c00*/  HMMA.16816.F32.BF16 R8, R32.reuse, R10, RZ ;  /* 0x0000000a2008723c */ /* 0x040ff000000418ff */
[C---:B-1----:R-:W-:Y:S08]  /*12c10*/  HMMA.16816.F32.BF16 R12, R32.reuse, R16, RZ ;  /* 0x00000010200c723c */ /* 0x042ff000000418ff */
[C---:B------:R-:W-:Y:S08]  /*12c20*/  HMMA.16816.F32.BF16 R16, R32.reuse, R18, RZ ;  /* 0x000000122010723c */ /* 0x040ff000000418ff */
[C---:B--2---:R-:W-:Y:S08]  /*12c30*/  HMMA.16816.F32.BF16 R20, R32.reuse, R24, RZ ;  /* 0x000000182014723c */ /* 0x044ff000000418ff */
[C---:B------:R-:W-:Y:S08]  /*12c40*/  HMMA.16816.F32.BF16 R24, R32.reuse, R26, RZ ;  /* 0x0000001a2018723c */ /* 0x040ff000000418ff */
[C---:B------:R-:W-:Y:S08]  /*12c50*/  HMMA.16816.F32.BF16 R28, R32.reuse, R168, RZ ;  /* 0x000000a8201c723c */ /* 0x040ff000000418ff */
[----:B------:R-:W-:Y:S01]  /*12c60*/  HMMA.16816.F32.BF16 R32, R32, R170, RZ ;  /* 0x000000aa2020723c */ /* 0x000fe200000418ff */
[----:B------:R-:W-:Y:S07]  /*12c70*/  LDSM.16.M88.4 R168, [R204] ;  /* 0x00000000cca8783b */ /* 0x000fee0000000200 */
[C---:B---3--:R-:W-:Y:S08]  /*12c80*/  HMMA.16816.F32.BF16 R4, R172.reuse, R176, R4 ;  /* 0x000000b0ac04723c */ /* 0x048ff00000041804 */
[C---:B------:R-:W-:Y:S01]  /*12c90*/  HMMA.16816.F32.BF16 R8, R172.reuse, R178, R8 ;  /* 0x000000b2ac08723c */ /* 0x040fe20000041808 */
[----:B------:R-:W1:Y:S07]  /*12ca0*/  LDSM.16.M88.4 R176, [R198+0x8000] ;  /* 0x00800000c6b0783b */ /* 0x000e6e0000000200 */
[C---:B------:R-:W-:Y:S08]  /*12cb0*/  HMMA.16816.F32.BF16 R12, R172.reuse, R180, R12 ;  /* 0x000000b4ac0c723c */ /* 0x040ff0000004180c */
[C---:B------:R-:W-:Y:S01]  /*12cc0*/  HMMA.16816.F32.BF16 R16, R172.reuse, R182, R16 ;  /* 0x000000b6ac10723c */ /* 0x040fe20000041810 */
[----:B------:R-:W2:Y:S07]  /*12cd0*/  LDSM.16.M88.4 R180, [R198+0x8800] ;  /* 0x00880000c6b4783b */ /* 0x000eae0000000200 */
[C---:B------:R-:W-:Y:S08]  /*12ce0*/  HMMA.16816.F32.BF16 R20, R172.reuse, R184, R20 ;  /* 0x000000b8ac14723c */ /* 0x040ff00000041814 */
[C---:B------:R-:W-:Y:S01]  /*12cf0*/  HMMA.16816.F32.BF16 R24, R172.reuse, R186, R24 ;  /* 0x000000baac18723c */ /* 0x040fe20000041818 */
[----:B------:R-:W3:Y:S07]  /*12d00*/  LDSM.16.M88.4 R184, [R198+0x9000] ;  /* 0x00900000c6b8783b */ /* 0x000eee0000000200 */
[C---:B------:R-:W-:Y:S08]  /*12d10*/  HMMA.16816.F32.BF16 R28, R172.reuse, R188, R28 ;  /* 0x000000bcac1c723c */ /* 0x040ff0000004181c */
[----:B------:R-:W-:Y:S01]  /*12d20*/  HMMA.16816.F32.BF16 R32, R172, R190, R32 ;  /* 0x000000beac20723c */ /* 0x000fe20000041820 */
[----:B------:R-:W4:Y:S04]  /*12d30*/  LDSM.16.M88.4 R172, [R198+0x9800] ;  /* 0x00980000c6ac783b */ /* 0x000f280000000200 */
[----:B------:R-:W-:Y:S03]  /*12d40*/  LDSM.16.M88.4 R188, [R197+0x1000] ;  /* 0x00100000c5bc783b */ /* 0x000fe60000000200 */
[C---:B-1----:R-:W-:Y:S08]  /*12d50*/  HMMA.16816.F32.BF16 R4, R168.reuse, R176, R4 ;  /* 0x000000b0a804723c */ /* 0x042ff00000041804 */
[C---:B------:R-:W-:Y:S01]  /*12d60*/  HMMA.16816.F32.BF16 R8, R168.reuse, R178, R8 ;  /* 0x000000b2a808723c */ /* 0x040fe20000041808 */
[----:B------:R-:W-:Y:S07]  /*12d70*/  LDSM.16.M88.4 R176, [R203] ;  /* 0x00000000cbb0783b */ /* 0x000fee0000000200 */
[C---:B--2---:R-:W-:Y:S08]  /*12d80*/  HMMA.16816.F32.BF16 R12, R168.reuse, R180, R12 ;  /* 0x000000b4a80c723c */ /* 0x044ff0000004180c */
[C---:B------:R-:W-:Y:S01]  /*12d90*/  HMMA.16816.F32.BF16 R16, R168.reuse, R182, R16 ;  /* 0x000000b6a810723c */ /* 0x040fe20000041810 */
[----:B------:R-:W1:Y:S07]  /*12da0*/  LDSM.16.M88.4 R180, [R197] ;  /* 0x00000000c5b4783b */ /* 0x000e6e0000000200 */
[C---:B---3--:R-:W-:Y:S08]  /*12db0*/  HMMA.16816.F32.BF16 R20, R168.reuse, R184, R20 ;  /* 0x000000b8a814723c */ /* 0x048ff00000041814 */
[C---:B------:R-:W-:Y:S01]  /*12dc0*/  HMMA.16816.F32.BF16 R24, R168.reuse, R186, R24 ;  /* 0x000000baa818723c */ /* 0x040fe20000041818 */
[----:B------:R-:W2:Y:S07]  /*12dd0*/  LDSM.16.M88.4 R184, [R197+0x800] ;  /* 0x00080000c5b8783b */ /* 0x000eae0000000200 */
[C---:B----4-:R-:W-:Y:S08]  /*12de0*/  HMMA.16816.F32.BF16 R28, R168.reuse, R172, R28 ;  /* 0x000000aca81c723c */ /* 0x050ff0000004181c */
[----:B------:R-:W-:Y:S01]  /*12df0*/  HMMA.16816.F32.BF16 R32, R168, R174, R32 ;  /* 0x000000aea820723c */ /* 0x000fe20000041820 */
[----:B------:R-:W3:Y:S04]  /*12e00*/  LDSM.16.M88.4 R168, [R197+0x1800] ;  /* 0x00180000c5a8783b */ /* 0x000ee80000000200 */
        /* <DEDUP_REMOVED lines=155> */
[----:B------:R-:W3:Y:S01]  /*137c0*/  LDSM.16.M88.4 R168, [R197+0x7800] ;  /* 0x00780000c5a8783b */ /* 0x000ee20000000200 */
[----:B------:R-:W-:Y:S04]  /*137d0*/  DEPBAR.LE SB0, 0x0 ;  /* 0x000080000000791a */ /* 0x000fe80000000000 */
[----:B------:R-:W-:Y:S01]  /*137e0*/  BAR.SYNC.DEFER_BLOCKING 0x0 ;  /* 0x0000000000007b1d */ /* 0x000fe20000010000 */
[----:B------:R-:W-:Y:S01]  /*137f0*/  IMAD.U32 R172, RZ, RZ, UR26 ;  /* 0x0000001affac7e24 */ /* 0x000fe2000f8e00ff */
[C---:B-1----:R-:W-:Y:S01]  /*13800*/  HMMA.16816.F32.BF16 R4, R176.reuse, R180, R4 ;  /* 0x000000b4b004723c */ /* 0x042fe20000041804 */
[----:B------:R-:W-:Y:S04]  /*13810*/  MOV R173, UR26 ;  /* 0x0000001a00ad7c02 */ /* 0x000fe80008000f00 */
[----:B------:R-:W-:Y:S03]  /*13820*/  IMAD.WIDE.U32 R174, R2, c[0x0][0x198], RZ ;  /* 0x0000660002ae7a25 */ /* 0x000fe600078e00ff */
[C---:B------:R-:W-:Y:S08]  /*13830*/  HMMA.16816.F32.BF16 R8, R176.reuse, R182, R8 ;  /* 0x000000b6b008723c */ /* 0x040ff00000041808 */
[C---:B--2---:R-:W-:Y:S08]  /*13840*/  HMMA.16816.F32.BF16 R12, R176.reuse, R184, R12 ;  /* 0x000000b8b00c723c */ /* 0x044ff0000004180c */
[C---:B------:R-:W-:Y:S08]  /*13850*/  HMMA.16816.F32.BF16 R16, R176.reuse, R186, R16 ;  /* 0x000000bab010723c */ /* 0x040ff00000041810 */
[C---:B----4-:R-:W-:Y:S08]  /*13860*/  HMMA.16816.F32.BF16 R20, R176.reuse, R188, R20 ;  /* 0x000000bcb014723c */ /* 0x050ff00000041814 */
[C---:B------:R-:W-:Y:S08]  /*13870*/  HMMA.16816.F32.BF16 R24, R176.reuse, R190, R24 ;  /* 0x000000beb018723c */ /* 0x040ff00000041818 */
[C---:B---3--:R-:W-:Y:S07]  /*13880*/  HMMA.16816.F32.BF16 R28, R176.reuse, R168, R28 ;  /* 0x000000a8b01c723c */ /* 0x048fee000004181c */
[----:B------:R-:W-:Y:S01]  /*13890*/  LEA R168, P0, R132, R222, 0x6 ;  /* 0x000000de84a87211 */ /* 0x000fe200078030ff */
[----:B------:R-:W-:Y:S04]  /*138a0*/  HMMA.16816.F32.BF16 R32, R176, R170, R32 ;  /* 0x000000aab020723c */ /* 0x000fe80000041820 */
[----:B------:R-:W-:Y:S02]  /*138b0*/  LEA.HI.X.SX32 R169, R3, R223, 0x6, P0 ;  /* 0x000000df03a97211 */ /* 0x000fe400000f36ff */
[----:B------:R-:W-:Y:S01]  /*138c0*/  LEA R172, P0, R172, R230, 0x6 ;  /* 0x000000e6acac7211 */ /* 0x000fe200078030ff */
[----:B------:R-:W-:Y:S01]  /*138d0*/  IMAD.WIDE.U32 R176, R168, c[0x0][0x198], RZ ;  /* 0x00006600a8b07a25 */ /* 0x000fe200078e00ff */
[----:B------:R-:W-:Y:S04]  /*138e0*/  LEA.HI.X.SX32 R3, R173, R233, 0x6, P1 ;  /* 0x000000e9ad037211 */ /* 0x000fe800008f36ff */
[----:B------:R-:W-:Y:S01]  /*138f0*/  LEA.HI.X.SX32 R173, R132, R231, 0x6, P0 ;  /* 0x000000e784ad7211 */ /* 0x000fe200000f36ff */
[----:B------:R-:W-:Y:S01]  /*13900*/  IMAD R132, R169, c[0x0][0x198], RZ ;  /* 0x00006600a9847a24 */ /* 0x000fe200078e02ff */
[-C--:B------:R-:W-:Y:S01]  /*13910*/  LEA R170, P1, R176, R243.reuse, 0x1 ;  /* 0x000000f3b0aa7211 */ /* 0x080fe200078208ff */
[C---:B------:R-:W-:Y:S02]  /*13920*/  IMAD R169, R134.reuse, c[0x0][0x19c], R135 ;  /* 0x0000670086a97a24 */ /* 0x040fe400078e0287 */
[----:B------:R-:W-:Y:S04]  /*13930*/  IMAD.WIDE.U32 R134, R134, c[0x0][0x198], RZ ;  /* 0x0000660086867a25 */ /* 0x000fe800078e00ff */
[----:B------:R-:W-:Y:S02]  /*13940*/  IMAD R132, R168, c[0x0][0x19c], R132 ;  /* 0x00006700a8847a24 */ /* 0x000fe400078e0284 */
[----:B------:R-:W-:Y:S02]  /*13950*/  IMAD R168, R173, c[0x0][0x198], RZ ;  /* 0x00006600ada87a24 */ /* 0x000fe400078e02ff */
[----:B------:R-:W-:Y:S02]  /*13960*/  IMAD.IADD R169, R135, 0x1, R169 ;  /* 0x0000000187a97824 */ /* 0x000fe400078e02a9 */
[----:B------:R-:W-:Y:S01]  /*13970*/  IMAD R178, R172, c[0x0][0x19c], R168 ;  /* 0x00006700acb27a24 */ /* 0x000fe200078e02a8 */
[CC--:B------:R-:W-:Y:S01]  /*13980*/  LEA R168, P0, R134.reuse, R243.reuse, 0x1 ;  /* 0x000000f386a87211 */ /* 0x0c0fe200078008ff */
[----:B------:R-:W-:Y:S02]  /*13990*/  IMAD R3, R3, c[0x0][0x198], RZ ;  /* 0x0000660003037a24 */ /* 0x000fe400078e02ff */
[----:B------:R-:W-:Y:S01]  /*139a0*/  IMAD.IADD R132, R177, 0x1, R132 ;  /* 0x00000001b1847824 */ /* 0x000fe200078e0284 */
[-C--:B------:R-:W-:Y:S01]  /*139b0*/  LEA.HI.X R169, R134, R242.reuse, R169, 0x1, P0 ;  /* 0x000000f286a97211 */ /* 0x080fe200000f0ca9 */
[----:B------:R-:W-:Y:S01]  /*139c0*/  IMAD R3, R2, c[0x0][0x19c], R3 ;  /* 0x0000670002037a24 */ /* 0x000fe200078e0203 */
[----:B------:R-:W-:Y:S01]  /*139d0*/  PLOP3.LUT P0, PT, PT, PT, UP0, 0x80, 0x0 ;  /* 0x000000000000781c */ /* 0x000fe20003f0f008 */
[----:B------:R-:W-:Y:S01]  /*139e0*/  IMAD.WIDE.U32 R172, R172, c[0x0][0x198], RZ ;  /* 0x00006600acac7a25 */ /* 0x000fe200078e00ff */
[-C--:B------:R-:W-:Y:S02]  /*139f0*/  LEA.HI.X R171, R176, R242.reuse, R132, 0x1, P1 ;  /* 0x000000f2b0ab7211 */ /* 0x080fe400008f0c84 */
[-C--:B------:R-:W-:Y:S01]  /*13a00*/  LEA R134, P2, R174, R243.reuse, 0x1 ;  /* 0x000000f3ae867211 */ /* 0x080fe200078408ff */
[----:B------:R-:W-:Y:S01]  /*13a10*/  IMAD.IADD R3, R175, 0x1, R3 ;  /* 0x00000001af037824 */ /* 0x000fe200078e0203 */
[----:B------:R-:W-:Y:S01]  /*13a20*/  LEA R2, P1, R172, R243, 0x1 ;  /* 0x000000f3ac027211 */ /* 0x000fe200078208ff */
[----:B------:R-:W-:Y:S03]  /*13a30*/  IMAD.IADD R178, R173, 0x1, R178 ;  /* 0x00000001adb27824 */ /* 0x000fe600078e02b2 */
[-C--:B------:R-:W-:Y:S02]  /*13a40*/  LEA.HI.X R135, R174, R242.reuse, R3, 0x1, P2 ;  /* 0x000000f2ae877211 */ /* 0x080fe400010f0c03 */
[----:B------:R-:W-:Y:S01]  /*13a50*/  LEA.HI.X R3, R172, R242, R178, 0x1, P1 ;  /* 0x000000f2ac037211 */ /* 0x000fe200008f0cb2 */
[----:B------:R-:W-:-:S05]  /*13a60*/  @P0 BRA `(.L_x_615) ;  /* 0xffffe05000000947 */ /* 0x000fca000383ffff */
.L_x_614:
[----:B------:R-:W2:Y:S01]  /*13a70*/  LDL.64 R190, [R1+0x78] ;  /* 0x0000780001be7983 */ /* 0x000ea20000100a00 */
[----:B-1----:R-:W-:Y:S01]  /*13a80*/  IMAD.U32 R2, RZ, RZ, UR8 ;  /* 0x00000008ff027e24 */ /* 0x002fe2000f8e00ff */
[----:B------:R-:W-:Y:S01]  /*13a90*/  USHF.L.U32 UR35, UR8, 0x1, URZ ;  /* 0x0000000108237899 */ /* 0x000fe2000800063f */
[----:B------:R-:W1:Y:S01]  /*13aa0*/  LDC.U8 R181, c[0x0][0x2d8] ;  /* 0x0000b600ffb57b82 */ /* 0x000e620000000000 */
[----:B------:R-:W-:Y:S02]  /*13ab0*/  UIADD3 UR4, UR25, -0x4498517b, URZ ;  /* 0xbb67ae8519047890 */ /* 0x000fe4000fffe03f */
[----:B------:R3:W4:Y:S01]  /*13ac0*/  LDL.S16 R186, [R1+0x2c] ;  /* 0x00002c0001ba7983 */ /* 0x0007220000100600 */
[----:B------:R-:W-:Y:S02]  /*13ad0*/  ULOP3.LUT UR5, UR35, UR25, URZ, 0x3c, !UPT ;  /* 0x0000001923057292 */ /* 0x000fe4000f8e3c3f */
[----:B------:R-:W-:Y:S01]  /*13ae0*/  UIADD3 UR27, UR24, -0x61c88647, URZ ;  /* 0x9e3779b9181b7890 */ /* 0x000fe2000fffe03f */
[----:B------:R-:W5:Y:S01]  /*13af0*/  S2R R3, SR_TID.X ;  /* 0x0000000000037919 */ /* 0x000f620000002100 */
[----:B------:R-:W-:Y:S02]  /*13b00*/  UIADD3 UR33, UR24, 0x3c6ef372, URZ ;  /* 0x3c6ef37218217890 */ /* 0x000fe4000fffe03f */
[----:B------:R-:W-:Y:S02]  /*13b10*/  UIADD3 UR34, UR25, 0x32370b8f, URZ ;  /* 0x32370b8f19227890 */ /* 0x000fe4000fffe03f */
[----:B------:R-:W-:Y:S02]  /*13b20*/  UIADD3 UR29, UR25, 0x76cf5d0a, URZ ;  /* 0x76cf5d0a191d7890 */ /* 0x000fe4000fffe03f */
[----:B------:R-:W-:Y:S01]  /*13b30*/  UIADD3 UR30, UR24, 0x78dde6e4, URZ ;  /* 0x78dde6e4181e7890 */ /* 0x000fe2000fffe03f */
[----:B------:R3:W3:Y:S01]  /*13b40*/  LDL.S16 R188, [R1+0x54] ;  /* 0x0000540001bc7983 */ /* 0x0006e20000100600 */
[----:B------:R-:W-:Y:S02]  /*13b50*/  UIADD3 UR28, UR25, -0x56f99767, URZ ;  /* 0xa9066899191c7890 */ /* 0x000fe4000fffe03f */
[----:B------:R-:W-:Y:S01]  /*13b60*/  UIADD3 UR26, UR24, 0x1715609d, URZ ;  /* 0x1715609d181a7890 */ /* 0x000fe2000fffe03f */
[----:B------:R1:W3:Y:S01]  /*13b70*/  LDL.S16 R189, [R1+0x50] ;  /* 0x0000500001bd7983 */ /* 0x0002e20000100600 */
[----:B------:R-:W-:Y:S02]  /*13b80*/  UIADD3 UR35, UR35, 0x1, URZ ;  /* 0x0000000123237890 */ /* 0x000fe4000fffe03f */
[----:B------:R-:W-:Y:S01]  /*13b90*/  UIADD3 UR21, UR21, 0x1, URZ ;  /* 0x0000000115157890 */ /* 0x000fe2000fffe03f */
[----:B------:R1:W3:Y:S01]  /*13ba0*/  LDL.S16 R183, [R1+0x38] ;  /* 0x0000380001b77983 */ /* 0x0002e20000100600 */
[----:B------:R-:W-:Y:S01]  /*13bb0*/  ULOP3.LUT UR35, UR35, UR25, URZ, 0x3c, !UPT ;  /* 0x0000001923237292 */ /* 0x000fe2000f8e3c3f */
[----:B-----5:R-:W-:Y:S05]  /*13bc0*/  IMAD.SHL.U32 R3, R3, 0x2, RZ ;  /* 0x0000000203037824 */ /* 0x020fea00078e00ff */
[----:B------:R-:W-:Y:S05]  /*13bd0*/  LOP3.LUT R3, R3, 0x6, RZ, 0xc0, !PT ;  /* 0x0000000603037812 */ /* 0x000fea00078ec0ff */
[----:B------:R-:W-:Y:S04]  /*13be0*/  IMAD R2, R2, 0x40, R3 ;  /* 0x0000004002027824 */ /* 0x000fe800078e0203 */
[----:B------:R-:W5:Y:S01]  /*13bf0*/  I2F R134, R2 ;  /* 0x0000000200867306 */ /* 0x000f620000201400 */
[C---:B------:R-:W-:Y:S02]  /*13c00*/  IADD3 R132, R2.reuse, 0x1, RZ ;  /* 0x0000000102847810 */ /* 0x040fe40007ffe0ff */
[C---:B------:R-:W-:Y:S02]  /*13c10*/  IADD3 R3, R2.reuse, 0x8, RZ ;  /* 0x0000000802037810 */ /* 0x040fe40007ffe0ff */
[C---:B------:R-:W-:Y:S02]  /*13c20*/  IADD3 R168, R2.reuse, 0x9, RZ ;  /* 0x0000000902a87810 */ /* 0x040fe40007ffe0ff */
[C---:B------:R-:W-:Y:S02]  /*13c30*/  IADD3 R135, R2.reuse, 0x10, RZ ;  /* 0x0000001002877810 */ /* 0x040fe40007ffe0ff */
[C---:B------:R-:W-:Y:S01]  /*13c40*/  IADD3 R170, R2.reuse, 0x11, RZ ;  /* 0x0000001102aa7810 */ /* 0x040fe20007ffe0ff */
[----:B------:R-:W1:Y:S01]  /*13c50*/  I2F R132, R132 ;  /* 0x0000008400847306 */ /* 0x000e620000201400 */
[C---:B------:R-:W-:Y:S02]  /*13c60*/  IADD3 R176, R2.reuse, 0x18, RZ ;  /* 0x0000001802b07810 */ /* 0x040fe40007ffe0ff */
[C---:B------:R-:W-:Y:S02]  /*13c70*/  IADD3 R175, R2.reuse, 0x19, RZ ;  /* 0x0000001902af7810 */ /* 0x040fe40007ffe0ff */
[C---:B------:R-:W-:Y:S02]  /*13c80*/  IADD3 R174, R2.reuse, 0x20, RZ ;  /* 0x0000002002ae7810 */ /* 0x040fe40007ffe0ff */
[C---:B------:R-:W-:Y:S02]  /*13c90*/  IADD3 R173, R2.reuse, 0x21, RZ ;  /* 0x0000002102ad7810 */ /* 0x040fe40007ffe0ff */
[C---:B------:R-:W-:Y:S01]  /*13ca0*/  IADD3 R172, R2.reuse, 0x28, RZ ;  /* 0x0000002802ac7810 */ /* 0x040fe20007ffe0ff */
[----:B------:R-:W1:Y:S01]  /*13cb0*/  I2F R3, R3 ;  /* 0x0000000300037306 */ /* 0x000e620000201400 */
[C---:B------:R-:W-:Y:S02]  /*13cc0*/  IADD3 R171, R2.reuse, 0x29, RZ ;  /* 0x0000002902ab7810 */ /* 0x040fe40007ffe0ff */
[----:B------:R-:W-:Y:S01]  /*13cd0*/  IADD3 R169, R2, 0x30, RZ ;  /* 0x0000003002a97810 */ /* 0x000fe20007ffe0ff */
[C---:B-----5:R-:W-:Y:S02]  /*13ce0*/  FFMA.FTZ R4, R134.reuse, UR18, R4 ;  /* 0x0000001286047c23 */ /* 0x060fe40008010004 */
[----:B------:R-:W-:Y:S01]  /*13cf0*/  FFMA.FTZ R6, R134, UR18, R6 ;  /* 0x0000001286067c23 */ /* 0x000fe20008010006 */
[----:B------:R-:W-:Y:S02]  /*13d00*/  IADD3 R134, R2, 0x31, RZ ;  /* 0x0000003102867810 */ /* 0x000fe40007ffe0ff */
[----:B------:R-:W-:Y:S01]  /*13d10*/  FMNMX.FTZ R177, R4, R0, !PT ;  /* 0x0000000004b17209 */ /* 0x000fe20007810000 */
[----:B------:R-:W5:Y:S01]  /*13d20*/  I2F R168, R168 ;  /* 0x000000a800a87306 */ /* 0x000f620000201400 */
[C---:B-1----:R-:W-:Y:S02]  /*13d30*/  FFMA.FTZ R5, R132.reuse, UR18, R5 ;  /* 0x0000001284057c23 */ /* 0x042fe40008010005 */
[----:B------:R-:W-:Y:S03]  /*13d40*/  FFMA.FTZ R7, R132, UR18, R7 ;  /* 0x0000001284077c23 */ /* 0x000fe60008010007 */
[----:B------:R-:W-:Y:S04]  /*13d50*/  FMNMX.FTZ R132, R5, R177, !PT ;  /* 0x000000b105847209 */ /* 0x000fe80007810000 */
[----:B------:R-:W1:Y:S01]  /*13d60*/  I2F R135, R135 ;  /* 0x0000008700877306 */ /* 0x000e620000201400 */
[C---:B------:R-:W-:Y:S02]  /*13d70*/  FFMA.FTZ R8, R3.reuse, UR18, R8 ;  /* 0x0000001203087c23 */ /* 0x040fe40008010008 */
[----:B------:R-:W-:Y:S03]  /*13d80*/  FFMA.FTZ R10, R3, UR18, R10 ;  /* 0x00000012030a7c23 */ /* 0x000fe6000801000a */
[----:B------:R-:W-:Y:S04]  /*13d90*/  FMNMX.FTZ R3, R8, R132, !PT ;  /* 0x0000008408037209 */ /* 0x000fe80007810000 */
[----:B------:R-:W1:Y:S01]  /*13da0*/  I2F R170, R170 ;  /* 0x000000aa00aa7306 */ /* 0x000e620000201400 */
[C---:B-----5:R-:W-:Y:S02]  /*13db0*/  FFMA.FTZ R9, R168.reuse, UR18, R9 ;  /* 0x00000012a8097c23 */ /* 0x060fe40008010009 */
[----:B------:R-:W-:Y:S01]  /*13dc0*/  FFMA.FTZ R11, R168, UR18, R11 ;  /* 0x00000012a80b7c23 */ /* 0x000fe2000801000b */
[C---:B------:R-:W-:Y:S02]  /*13dd0*/  IADD3 R168, R2.reuse, 0x38, RZ ;  /* 0x0000003802a87810 */ /* 0x040fe40007ffe0ff */
[----:B------:R-:W-:Y:S04]  /*13de0*/  FMNMX.FTZ R3, R9, R3, !PT ;  /* 0x0000000309037209 */ /* 0x000fe80007810000 */
[----:B------:R-:W5:Y:S01]  /*13df0*/  I2F R176, R176 ;  /* 0x000000b000b07306 */ /* 0x000f620000201400 */
[----:B------:R-:W-:Y:S01]  /*13e00*/  IADD3 R2, R2, 0x39, RZ ;  /* 0x0000003902027810 */ /* 0x000fe20007ffe0ff */
[C---:B-1----:R-:W-:Y:S02]  /*13e10*/  FFMA.FTZ R12, R135.reuse, UR18, R12 ;  /* 0x00000012870c7c23 */ /* 0x042fe4000801000c */
[----:B------:R-:W-:Y:S01]  /*13e20*/  FFMA.FTZ R14, R135, UR18, R14 ;  /* 0x00000012870e7c23 */ /* 0x000fe2000801000e */
[----:B------:R-:W-:Y:S02]  /*13e30*/  FMNMX.FTZ R135, R6, R133, !PT ;  /* 0x0000008506877209 */ /* 0x000fe40007810000 */
[----:B------:R-:W-:Y:S03]  /*13e40*/  FMNMX.FTZ R132, R12, R3, !PT ;  /* 0x000000030c847209 */ /* 0x000fe60007810000 */
[----:B------:R-:W1:Y:S01]  /*13e50*/  I2F R175, R175 ;  /* 0x000000af00af7306 */ /* 0x000e620000201400 */
[----:B------:R-:W-:Y:S01]  /*13e60*/  FMNMX.FTZ R135, R7, R135, !PT ;  /* 0x0000008707877209 */ /* 0x000fe20007810000 */
[----:B------:R-:W-:Y:S03]  /*13e70*/  FFMA.FTZ R13, R170, UR18, R13 ;  /* 0x00000012aa0d7c23 */ /* 0x000fe6000801000d */
[----:B------:R-:W-:Y:S01]  /*13e80*/  FMNMX.FTZ R135, R10, R135, !PT ;  /* 0x000000870a877209 */ /* 0x000fe20007810000 */
[----:B------:R-:W-:Y:S01]  /*13e90*/  FFMA.FTZ R15, R170, UR18, R15 ;  /* 0x00000012aa0f7c23 */ /* 0x000fe2000801000f */
[----:B------:R-:W-:Y:S03]  /*13ea0*/  FMNMX.FTZ R132, R13, R132, !PT ;  /* 0x000000840d847209 */ /* 0x000fe60007810000 */
[----:B------:R-:W1:Y:S01]  /*13eb0*/  I2F R174, R174 ;  /* 0x000000ae00ae7306 */ /* 0x000e620000201400 */
[----:B------:R-:W-:Y:S01]  /*13ec0*/  FMNMX.FTZ R135, R11, R135, !PT ;  /* 0x000000870b877209 */ /* 0x000fe20007810000 */
[----:B-----5:R-:W-:Y:S03]  /*13ed0*/  FFMA.FTZ R16, R176, UR18, R16 ;  /* 0x00000012b0107c23 */ /* 0x020fe60008010010 */
[----:B------:R-:W-:Y:S01]  /*13ee0*/  FMNMX.FTZ R135, R14, R135, !PT ;  /* 0x000000870e877209 */ /* 0x000fe20007810000 */
[----:B------:R-:W-:Y:S01]  /*13ef0*/  FFMA.FTZ R18, R176, UR18, R18 ;  /* 0x00000012b0127c23 */ /* 0x000fe20008010012 */
[----:B------:R-:W-:Y:S03]  /*13f00*/  FMNMX.FTZ R132, R16, R132, !PT ;  /* 0x0000008410847209 */ /* 0x000fe60007810000 */
[----:B------:R-:W5:Y:S01]  /*13f10*/  I2F R173, R173 ;  /* 0x000000ad00ad7306 */ /* 0x000f620000201400 */
[----:B------:R-:W-:Y:S01]  /*13f20*/  FMNMX.FTZ R135, R15, R135, !PT ;  /* 0x000000870f877209 */ /* 0x000fe20007810000 */
[C---:B-1----:R-:W-:Y:S03]  /*13f30*/  FFMA.FTZ R17, R175.reuse, UR18, R17 ;  /* 0x00000012af117c23 */ /* 0x042fe60008010011 */
[----:B------:R-:W-:Y:S01]  /*13f40*/  FMNMX.FTZ R135, R18, R135, !PT ;  /* 0x0000008712877209 */ /* 0x000fe20007810000 */
[----:B------:R-:W-:Y:S01]  /*13f50*/  FFMA.FTZ R19, R175, UR18, R19 ;  /* 0x00000012af137c23 */ /* 0x000fe20008010013 */
[----:B------:R-:W-:Y:S03]  /*13f60*/  FMNMX.FTZ R132, R17, R132, !PT ;  /* 0x0000008411847209 */ /* 0x000fe60007810000 */
[----:B------:R-:W1:Y:S01]  /*13f70*/  I2F R172, R172 ;  /* 0x000000ac00ac7306 */ /* 0x000e620000201400 */
[----:B------:R-:W-:Y:S01]  /*13f80*/  FMNMX.FTZ R135, R19, R135, !PT ;  /* 0x0000008713877209 */ /* 0x000fe20007810000 */
[C---:B------:R-:W-:Y:S02]  /*13f90*/  FFMA.FTZ R20, R174.reuse, UR18, R20 ;  /* 0x00000012ae147c23 */ /* 0x040fe40008010014 */
[----:B------:R-:W-:Y:S03]  /*13fa0*/  FFMA.FTZ R22, R174, UR18, R22 ;  /* 0x00000012ae167c23 */ /* 0x000fe60008010016 */
[----:B------:R-:W-:Y:S03]  /*13fb0*/  FMNMX.FTZ R132, R20, R132, !PT ;  /* 0x0000008414847209 */ /* 0x000fe60007810000 */
[----:B------:R-:W1:Y:S01]  /*13fc0*/  I2F R171, R171 ;  /* 0x000000ab00ab7306 */ /* 0x000e620000201400 */
[----:B------:R-:W-:Y:S01]  /*13fd0*/  FMNMX.FTZ R135, R22, R135, !PT ;  /* 0x0000008716877209 */ /* 0x000fe20007810000 */
[C---:B-----5:R-:W-:Y:S02]  /*13fe0*/  FFMA.FTZ R21, R173.reuse, UR18, R21 ;  /* 0x00000012ad157c23 */ /* 0x060fe40008010015 */
[----:B------:R-:W-:Y:S03]  /*13ff0*/  FFMA.FTZ R23, R173, UR18, R23 ;  /* 0x00000012ad177c23 */ /* 0x000fe60008010017 */
[----:B------:R-:W-:Y:S03]  /*14000*/  FMNMX.FTZ R132, R21, R132, !PT ;  /* 0x0000008415847209 */ /* 0x000fe60007810000 */
[----:B------:R-:W5:Y:S01]  /*14010*/  I2F R169, R169 ;  /* 0x000000a900a97306 */ /* 0x000f620000201400 */
[----:B------:R-:W-:Y:S01]  /*14020*/  FMNMX.FTZ R135, R23, R135, !PT ;  /* 0x0000008717877209 */ /* 0x000fe20007810000 */
[C---:B-1----:R-:W-:Y:S02]  /*14030*/  FFMA.FTZ R24, R172.reuse, UR18, R24 ;  /* 0x00000012ac187c23 */ /* 0x042fe40008010018 */
[----:B------:R-:W-:Y:S03]  /*14040*/  FFMA.FTZ R26, R172, UR18, R26 ;  /* 0x00000012ac1a7c23 */ /* 0x000fe6000801001a */
        /* <DEDUP_REMOVED lines=12> */
[C---:B-1----:R-:W-:Y:S02]  /*14110*/  FFMA.FTZ R29, R134.reuse, UR18, R29 ;  /* 0x00000012861d7c23 */ /* 0x042fe4000801001d */
[----:B------:R-:W-:Y:S01]  /*14120*/  FFMA.FTZ R31, R134, UR18, R31 ;  /* 0x00000012861f7c23 */ /* 0x000fe2000801001f */
[----:B------:R-:W-:Y:S02]  /*14130*/  FMNMX.FTZ R134, R30, R135, !PT ;  /* 0x000000871e867209 */ /* 0x000fe40007810000 */
[----:B------:R-:W-:Y:S01]  /*14140*/  FMNMX.FTZ R132, R29, R132, !PT ;  /* 0x000000841d847209 */ /* 0x000fe20007810000 */
[C---:B------:R-:W-:Y:S02]  /*14150*/  FFMA.FTZ R32, R3.reuse, UR18, R32 ;  /* 0x0000001203207c23 */ /* 0x040fe40008010020 */
[----:B------:R-:W-:Y:S01]  /*14160*/  FFMA.FTZ R34, R3, UR18, R34 ;  /* 0x0000001203227c23 */ /* 0x000fe20008010022 */
[----:B------:R-:W-:Y:S02]  /*14170*/  FMNMX.FTZ R3, R31, R134, !PT ;  /* 0x000000861f037209 */ /* 0x000fe40007810000 */
[----:B------:R-:W-:Y:S02]  /*14180*/  FMNMX.FTZ R132, R32, R132, !PT ;  /* 0x0000008420847209 */ /* 0x000fe40007810000 */
[----:B------:R-:W-:Y:S01]  /*14190*/  LOP3.LUT R134, R249, UR5, RZ, 0x3c, !PT ;  /* 0x00000005f9867c12 */ /* 0x000fe2000f8e3cff */
[----:B------:R-:W-:Y:S01]  /*141a0*/  UIADD3 UR5, UR24, -0x255992d5, URZ ;  /* 0xdaa66d2b18057890 */ /* 0x000fe2000fffe03f */
[C---:B-----5:R-:W-:Y:S02]  /*141b0*/  FFMA.FTZ R33, R2.reuse, UR18, R33 ;  /* 0x0000001202217c23 */ /* 0x060fe40008010021 */
[----:B------:R-:W-:Y:S01]  /*141c0*/  FFMA.FTZ R35, R2, UR18, R35 ;  /* 0x0000001202237c23 */ /* 0x000fe20008010023 */
[----:B------:R-:W-:Y:S01]  /*141d0*/  FMNMX.FTZ R2, R34, R3, !PT ;  /* 0x0000000322027209 */ /* 0x000fe20007810000 */
[----:B------:R-:W-:Y:S01]  /*141e0*/  IMAD.WIDE.U32 R168, R134, -0x326172a9, RZ ;  /* 0xcd9e8d5786a87825 */ /* 0x000fe200078e00ff */
[----:B------:R-:W-:Y:S02]  /*141f0*/  FMNMX.FTZ R132, R33, R132, !PT ;  /* 0x0000008421847209 */ /* 0x000fe40007810000 */
[----:B------:R-:W-:Y:S02]  /*14200*/  FMNMX.FTZ R2, R35, R2, !PT ;  /* 0x0000000223027209 */ /* 0x000fe40007810000 */
[----:B------:R-:W-:Y:S01]  /*14210*/  LOP3.LUT R3, R247, UR4, R248, 0x96, !PT ;  /* 0x00000004f7037c12 */ /* 0x000fe2000f8e96f8 */
[----:B------:R-:W1:Y:S01]  /*14220*/  SHFL.BFLY PT, R135, R132, 0x2, 0x1f ;  /* 0x0c401f0084877f89 */ /* 0x000e6200000e0000 */
[----:B------:R-:W-:Y:S03]  /*14230*/  UIADD3 UR4, UR25, -0x126145ec, URZ ;  /* 0xed9eba1419047890 */ /* 0x000fe6000fffe03f */
[----:B------:R-:W-:Y:S04]  /*14240*/  IMAD.WIDE.U32 R224, R3, -0x326172a9, RZ ;  /* 0xcd9e8d5703e07825 */ /* 0x000fe800078e00ff */
[----:B------:R-:W5:Y:S01]  /*14250*/  SHFL.BFLY PT, R172, R2, 0x2, 0x1f ;  /* 0x0c401f0002ac7f89 */ /* 0x000f6200000e0000 */
[----:B------:R-:W-:Y:S02]  /*14260*/  LOP3.LUT R168, R225, UR33, R168, 0x96, !PT ;  /* 0x00000021e1a87c12 */ /* 0x000fe4000f8e96a8 */
[----:B-1----:R-:W-:Y:S05]  /*14270*/  FMNMX.FTZ R132, R132, R135, !PT ;  /* 0x0000008784847209 */ /* 0x002fea0007810000 */
[----:B------:R-:W1:Y:S01]  /*14280*/  SHFL.BFLY PT, R135, R132, 0x1, 0x1f ;  /* 0x0c201f0084877f89 */ /* 0x000e6200000e0000 */
[----:B-----5:R-:W-:Y:S07]  /*14290*/  FMNMX.FTZ R172, R2, R172, !PT ;  /* 0x000000ac02ac7209 */ /* 0x020fee0007810000 */
[----:B------:R-:W5:Y:S01]  /*142a0*/  SHFL.BFLY PT, R173, R172, 0x1, 0x1f ;  /* 0x0c201f00acad7f89 */ /* 0x000f6200000e0000 */
[----:B-1----:R-:W-:Y:S04]  /*142b0*/  FMNMX.FTZ R132, R132, R135, !PT ;  /* 0x0000008784847209 */ /* 0x002fe80007810000 */
[C---:B------:R-:W-:Y:S01]  /*142c0*/  FSETP.NEU.FTZ.AND P0, PT, R132.reuse, -INF , PT ;  /* 0xff8000008400780b */ /* 0x040fe20003f1d000 */
[----:B------:R-:W-:Y:S04]  /*142d0*/  FADD.FTZ R0, -R132, R0 ;  /* 0x0000000084007221 */ /* 0x000fe80000010100 */
[----:B------:R-:W-:Y:S01]  /*142e0*/  FMUL.FTZ R0, R0, c[0x0][0x23c] ;  /* 0x00008f0000007a20 */ /* 0x000fe20000410000 */
[----:B--2---:R-:W-:Y:S01]  /*142f0*/  LOP3.LUT R2, R169, UR27, R190, 0x96, !PT ;  /* 0x0000001ba9027c12 */ /* 0x004fe2000f8e96be */
[----:B------:R-:W-:Y:S04]  /*14300*/  IMAD.WIDE.U32 R168, R168, -0x2daee0ad, RZ ;  /* 0xd2511f53a8a87825 */ /* 0x000fe800078e00ff */
[----:B------:R-:W-:Y:S05]  /*14310*/  IMAD.WIDE.U32 R2, R2, -0x2daee0ad, RZ ;  /* 0xd2511f5302027825 */ /* 0x000fea00078e00ff */
[----:B------:R-:W-:Y:S01]  /*14320*/  LOP3.LUT R170, R169, UR34, R2, 0x96, !PT ;  /* 0x00000022a9aa7c12 */ /* 0x000fe2000f8e9602 */
[----:B------:R-:W-:Y:S01]  /*14330*/  FMUL.FTZ R2, R132, c[0x0][0x23c] ;  /* 0x00008f0084027a20 */ /* 0x000fe20000410000 */
[----:B------:R-:W-:Y:S02]  /*14340*/  LOP3.LUT R134, R3, UR29, R246, 0x96, !PT ;  /* 0x0000001d03867c12 */ /* 0x000fe4000f8e96f6 */
[----:B-----5:R-:W-:Y:S01]  /*14350*/  FMNMX.FTZ R3, R172, R173, !PT ;  /* 0x000000adac037209 */ /* 0x020fe20007810000 */
[----:B------:R-:W-:Y:S01]  /*14360*/  IMAD.WIDE.U32 R170, R170, -0x326172a9, RZ ;  /* 0xcd9e8d57aaaa7825 */ /* 0x000fe200078e00ff */
[----:B------:R-:W-:Y:S02]  /*14370*/  FSEL R2, R2, RZ, P0 ;  /* 0x000000ff02027208 */ /* 0x000fe40000000000 */
[----:B------:R-:W-:Y:S01]  /*14380*/  FSETP.NEU.FTZ.AND P0, PT, R3, -INF , PT ;  /* 0xff8000000300780b */ /* 0x000fe20003f1d000 */
[----:B------:R-:W-:Y:S04]  /*14390*/  IMAD.WIDE.U32 R134, R134, -0x326172a9, RZ ;  /* 0xcd9e8d5786867825 */ /* 0x000fe800078e00ff */
[----:B------:R-:W-:Y:S01]  /*143a0*/  FFMA.FTZ R5, R5, c[0x0][0x23c], -R2 ;  /* 0x00008f0005057a23 */ /* 0x000fe20000010802 */
[----:B------:R-:W-:Y:S01]  /*143b0*/  LOP3.LUT R178, R171, UR30, R134, 0x96, !PT ;  /* 0x0000001eabb27c12 */ /* 0x000fe2000f8e9686 */
[----:B------:R-:W-:Y:S01]  /*143c0*/  FFMA.FTZ R175, R4, c[0x0][0x23c], -R2 ;  /* 0x00008f0004af7a23 */ /* 0x000fe20000010802 */
[----:B------:R-:W-:Y:S01]  /*143d0*/  LOP3.LUT R135, R135, UR5, R224, 0x96, !PT ;  /* 0x0000000587877c12 */ /* 0x000fe2000f8e96e0 */
[----:B------:R1:W-:Y:S01]  /*143e0*/  MUFU.EX2 R185, R5 ;  /* 0x0000000500b97308 */ /* 0x0003e20000000800 */
[----:B------:R-:W-:Y:S02]  /*143f0*/  FMUL.FTZ R4, R3, c[0x0][0x23c] ;  /* 0x00008f0003047a20 */ /* 0x000fe40000410000 */
[----:B------:R-:W-:Y:S03]  /*14400*/  IMAD.WIDE.U32 R178, R178, -0x2daee0ad, RZ ;  /* 0xd2511f53b2b27825 */ /* 0x000fe600078e00ff */
[----:B------:R-:W-:Y:S01]  /*14410*/  FSEL R4, R4, RZ, P0 ;  /* 0x000000ff04047208 */ /* 0x000fe20000000000 */
[----:B------:R-:W-:Y:S01]  /*14420*/  IMAD.WIDE.U32 R134, R135, -0x2daee0ad, RZ ;  /* 0xd2511f5387867825 */ /* 0x000fe200078e00ff */
[----:B------:R-:W-:Y:S02]  /*14430*/  IADD3 R210, P0, R208, UR19, RZ ;  /* 0x00000013d0d27c10 */ /* 0x000fe4000ff1e0ff */
[----:B------:R-:W2:Y:S01]  /*14440*/  MUFU.EX2 R175, R175 ;  /* 0x000000af00af7308 */ /* 0x000ea20000000800 */
[----:B------:R-:W-:Y:S01]  /*14450*/  FFMA.FTZ R6, R6, c[0x0][0x23c], -R4 ;  /* 0x00008f0006067a23 */ /* 0x000fe20000010804 */
[----:B------:R-:W-:Y:S01]  /*14460*/  LOP3.LUT R176, R179, UR28, R134, 0x96, !PT ;  /* 0x0000001cb3b07c12 */ /* 0x000fe2000f8e9686 */
[----:B------:R-:W-:Y:S01]  /*14470*/  FFMA.FTZ R7, R7, c[0x0][0x23c], -R4 ;  /* 0x00008f0007077a23 */ /* 0x000fe20000010804 */
[----:B------:R-:W-:Y:S01]  /*14480*/  LOP3.LUT R172, R135, UR4, R168, 0x96, !PT ;  /* 0x0000000487ac7c12 */ /* 0x000fe2000f8e96a8 */
[--C-:B------:R-:W-:Y:S01]  /*14490*/  FFMA.FTZ R8, R8, c[0x0][0x23c], -R2.reuse ;  /* 0x00008f0008087a23 */ /* 0x100fe20000010802 */
[----:B------:R-:W-:Y:S01]  /*144a0*/  IADD3.X R211, R209, UR12, RZ, P0, !PT ;  /* 0x0000000cd1d37c10 */ /* 0x000fe200087fe4ff */
[----:B------:R-:W-:Y:S03]  /*144b0*/  IMAD.WIDE.U32 R176, R176, -0x326172a9, RZ ;  /* 0xcd9e8d57b0b07825 */ /* 0x000fe600078e00ff */
[----:B------:R5:W-:Y:S01]  /*144c0*/  MUFU.EX2 R182, R6 ;  /* 0x0000000600b67308 */ /* 0x000be20000000800 */
[----:B------:R-:W-:Y:S04]  /*144d0*/  IMAD.WIDE.U32 R172, R172, -0x326172a9, RZ ;  /* 0xcd9e8d57acac7825 */ /* 0x000fe800078e00ff */
[----:B------:R-:W-:Y:S01]  /*144e0*/  FFMA.FTZ R9, R9, c[0x0][0x23c], -R2 ;  /* 0x00008f0009097a23 */ /* 0x000fe20000010802 */
[----:B-1----:R-:W-:Y:S01]  /*144f0*/  LOP3.LUT R5, R177, UR7, R172, 0x96, !PT ;  /* 0x00000007b1057c12 */ /* 0x002fe2000f8e96ac */
[----:B------:R-:W-:Y:S01]  /*14500*/  FFMA.FTZ R220, R25, c[0x0][0x23c], -R2 ;  /* 0x00008f0019dc7a23 */ /* 0x000fe20000010802 */
[----:B------:R-:W-:Y:S01]  /*14510*/  LOP3.LUT R180, R173, UR26, R170, 0x96, !PT ;  /* 0x0000001aadb47c12 */ /* 0x000fe2000f8e96aa */
[--C-:B------:R-:W-:Y:S01]  /*14520*/  FFMA.FTZ R214, R20, c[0x0][0x23c], -R2.reuse ;  /* 0x00008f0014d67a23 */ /* 0x100fe20000010802 */
[----:B------:R-:W-:Y:S01]  /*14530*/  LOP3.LUT R134, R5, 0xff, RZ, 0xc0, !PT ;  /* 0x000000ff05867812 */ /* 0x000fe200078ec0ff */
[----:B------:R1:W1:Y:S01]  /*14540*/  MUFU.EX2 R187, R7 ;  /* 0x0000000700bb7308 */ /* 0x0002620000000800 */
[--C-:B------:R-:W-:Y:S02]  /*14550*/  FFMA.FTZ R215, R21, c[0x0][0x23c], -R2.reuse ;  /* 0x00008f0015d77a23 */ /* 0x100fe40000010802 */
[----:B------:R-:W-:Y:S01]  /*14560*/  ISETP.GE.U32.AND P2, PT, R181, R134, PT ;  /* 0x00000086b500720c */ /* 0x000fe20003f46070 */
[--C-:B------:R-:W-:Y:S01]  /*14570*/  FFMA.FTZ R218, R24, c[0x0][0x23c], -R2.reuse ;  /* 0x00008f0018da7a23 */ /* 0x100fe20000010802 */
[----:B--2---:R-:W-:Y:S01]  /*14580*/  F2FP.BF16.PACK_AB R135, R185, R175 ;  /* 0x000000afb987723e */ /* 0x004fe200000010ff */
[--C-:B------:R-:W-:Y:S02]  /*14590*/  FFMA.FTZ R226, R28, c[0x0][0x23c], -R2.reuse ;  /* 0x00008f001ce27a23 */ /* 0x100fe40000010802 */
[----:B------:R-:W-:Y:S01]  /*145a0*/  FFMA.FTZ R228, R29, c[0x0][0x23c], -R2 ;  /* 0x00008f001de47a23 */ /* 0x000fe20000010802 */
[----:B------:R-:W-:Y:S01]  /*145b0*/  PRMT R168, R135, 0x7632, R168 ;  /* 0x0000763287a87816 */ /* 0x000fe200000000a8 */
[--C-:B------:R-:W-:Y:S02]  /*145c0*/  FFMA.FTZ R236, R32, c[0x0][0x23c], -R2.reuse ;  /* 0x00008f0020ec7a23 */ /* 0x100fe40000010802 */
[--C-:B------:R-:W-:Y:S01]  /*145d0*/  FFMA.FTZ R238, R33, c[0x0][0x23c], -R2.reuse ;  /* 0x00008f0021ee7a23 */ /* 0x100fe20000010802 */
[----:B-----5:R-:W-:Y:S01]  /*145e0*/  LOP3.LUT R6, R5, 0xffff, RZ, 0xc0, !PT ;  /* 0x0000ffff05067812 */ /* 0x020fe200078ec0ff */
[----:B------:R-:W-:Y:S01]  /*145f0*/  FFMA.FTZ R212, R16, c[0x0][0x23c], -R2 ;  /* 0x00008f0010d47a23 */ /* 0x000fe20000010802 */
[----:B------:R-:W-:Y:S01]  /*14600*/  PRMT R134, R135, 0x5410, R168 ;  /* 0x0000541087867816 */ /* 0x000fe200000000a8 */
[----:B----4-:R-:W-:Y:S01]  /*14610*/  @!P2 HFMA2.BF16_V2 R186, -RZ.H0_H0, RZ.H0_H0, -R135.H0_H0 ;  /* 0x200000ffffbaa231 */ /* 0x010fe20000340987 */
[----:B------:R-:W-:Y:S01]  /*14620*/  SHF.R.U32.HI R6, RZ, 0x8, R6 ;  /* 0x00000008ff067819 */ /* 0x000fe20000011606 */
[----:B------:R-:W-:Y:S02]  /*14630*/  FFMA.FTZ R213, R17, c[0x0][0x23c], -R2 ;  /* 0x00008f0011d57a23 */ /* 0x000fe40000010802 */
[--C-:B------:R-:W-:Y:S01]  /*14640*/  FFMA.FTZ R11, R11, c[0x0][0x23c], -R4.reuse ;  /* 0x00008f000b0b7a23 */ /* 0x100fe20000010804 */
[----:B------:R2:W-:Y:S01]  /*14650*/  @!P2 STL.S16 [R1+0x2c], R186 ;  /* 0x00002cba0100a387 */ /* 0x0005e20000100600 */
[----:B------:R-:W-:Y:S01]  /*14660*/  LOP3.LUT R6, R6, 0xffff, RZ, 0xc0, !PT ;  /* 0x0000ffff06067812 */ /* 0x000fe200078ec0ff */
[--C-:B------:R-:W-:Y:S01]  /*14670*/  FFMA.FTZ R206, R18, c[0x0][0x23c], -R4.reuse ;  /* 0x00008f0012ce7a23 */ /* 0x100fe20000010804 */
[----:B-1----:R-:W-:Y:S01]  /*14680*/  SHF.R.U32.HI R7, RZ, 0x10, R5 ;  /* 0x00000010ff077819 */ /* 0x002fe20000011605 */
[----:B------:R1:W4:Y:S01]  /*14690*/  LDL.S16 R174, [R1+0x4c] ;  /* 0x00004c0001ae7983 */ /* 0x0003220000100600 */
[----:B------:R-:W-:Y:S01]  /*146a0*/  ISETP.GE.U32.AND P1, PT, R181, R6, PT ;  /* 0x00000006b500720c */ /* 0x000fe20003f26070 */
[--C-:B------:R-:W-:Y:S01]  /*146b0*/  FFMA.FTZ R216, R22, c[0x0][0x23c], -R4.reuse ;  /* 0x00008f0016d87a23 */ /* 0x100fe20000010804 */
[----:B------:R-:W-:Y:S01]  /*146c0*/  LOP3.LUT R6, R7, 0xff, RZ, 0xc0, !PT ;  /* 0x000000ff07067812 */ /* 0x000fe200078ec0ff */
[--C-:B------:R-:W-:Y:S01]  /*146d0*/  FFMA.FTZ R217, R23, c[0x0][0x23c], -R4.reuse ;  /* 0x00008f0017d97a23 */ /* 0x100fe20000010804 */
[----:B------:R-:W-:Y:S01]  /*146e0*/  PRMT R7, R186, 0x7610, R7 ;  /* 0x00007610ba077816 */ /* 0x000fe20000000007 */
[--C-:B------:R-:W-:Y:S01]  /*146f0*/  FFMA.FTZ R219, R26, c[0x0][0x23c], -R4.reuse ;  /* 0x00008f001adb7a23 */ /* 0x100fe20000010804 */
[----:B------:R-:W-:Y:S01]  /*14700*/  ISETP.GE.U32.AND P0, PT, R181, R6, PT ;  /* 0x00000006b500720c */ /* 0x000fe20003f06070 */
[--C-:B------:R-:W-:Y:S01]  /*14710*/  FFMA.FTZ R221, R27, c[0x0][0x23c], -R4.reuse ;  /* 0x00008f001bdd7a23 */ /* 0x100fe20000010804 */
[----:B------:R-:W-:Y:S01]  /*14720*/  SHF.R.U32.HI R5, RZ, 0x18, R5 ;  /* 0x00000018ff057819 */ /* 0x000fe20000011605 */
[--C-:B------:R-:W-:Y:S01]  /*14730*/  FFMA.FTZ R227, R30, c[0x0][0x23c], -R4.reuse ;  /* 0x00008f001ee37a23 */ /* 0x100fe20000010804 */
[----:B------:R-:W-:Y:S01]  /*14740*/  @!P2 PRMT R135, R7, 0x5410, RZ ;  /* 0x000054100787a816 */ /* 0x000fe200000000ff */
[--C-:B------:R-:W-:Y:S01]  /*14750*/  FFMA.FTZ R229, R31, c[0x0][0x23c], -R4.reuse ;  /* 0x00008f001fe57a23 */ /* 0x100fe20000010804 */
[----:B------:R-:W-:Y:S01]  /*14760*/  ISETP.GE.U32.AND P2, PT, R181, R5, PT ;  /* 0x00000005b500720c */ /* 0x000fe20003f46070 */
[----:B---3--:R-:W-:Y:S01]  /*14770*/  @!P1 HFMA2.BF16_V2 R188, -RZ.H0_H0, RZ.H0_H0, -R168.H0_H0 ;  /* 0x200000ffffbc9231 */ /* 0x008fe200003409a8 */
[----:B------:R-:W-:Y:S01]  /*14780*/  F2FP.BF16.PACK_AB R169, R187, R182 ;  /* 0x000000b6bba9723e */ /* 0x000fe200000010ff */
[--C-:B------:R-:W-:Y:S01]  /*14790*/  FFMA.FTZ R10, R10, c[0x0][0x23c], -R4.reuse ;  /* 0x00008f000a0a7a23 */ /* 0x100fe20000010804 */
[----:B------:R-:W-:Y:S01]  /*147a0*/  LOP3.LUT R6, R176, 0xffff, RZ, 0xc0, !PT ;  /* 0x0000ffffb0067812 */ /* 0x000fe200078ec0ff */
[----:B------:R-:W-:Y:S01]  /*147b0*/  FFMA.FTZ R200, R15, c[0x0][0x23c], -R4 ;  /* 0x00008f000fc87a23 */ /* 0x000fe20000010804 */
[----:B------:R3:W-:Y:S01]  /*147c0*/  @!P1 STL.S16 [R1+0x54], R188 ;  /* 0x000054bc01009387 */ /* 0x0007e20000100600 */
[----:B------:R-:W-:Y:S01]  /*147d0*/  PRMT R184, R188, 0x7610, R184 ;  /* 0x00007610bcb87816 */ /* 0x000fe200000000b8 */
[----:B--2---:R2:W-:Y:S01]  /*147e0*/  MUFU.EX2 R186, R8 ;  /* 0x0000000800ba7308 */ /* 0x0045e20000000800 */
[----:B------:R-:W-:Y:S01]  /*147f0*/  @!P0 HFMA2.BF16_V2 R189, -RZ.H0_H0, RZ.H0_H0, -R169.H0_H0 ;  /* 0x200000ffffbd8231 */ /* 0x000fe200003409a9 */
[----:B------:R-:W-:Y:S01]  /*14800*/  LOP3.LUT R7, R176, 0xff, RZ, 0xc0, !PT ;  /* 0x000000ffb0077812 */ /* 0x000fe200078ec0ff */
[----:B------:R-:W-:Y:S01]  /*14810*/  FFMA.FTZ R207, R19, c[0x0][0x23c], -R4 ;  /* 0x00008f0013cf7a23 */ /* 0x000fe20000010804 */
[----:B------:R-:W-:Y:S01]  /*14820*/  SHF.R.U32.HI R6, RZ, 0x8, R6 ;  /* 0x00000008ff067819 */ /* 0x000fe20000011606 */
[----:B------:R-:W-:Y:S01]  /*14830*/  FFMA.FTZ R237, R34, c[0x0][0x23c], -R4 ;  /* 0x00008f0022ed7a23 */ /* 0x000fe20000010804 */
[----:B------:R-:W-:Y:S01]  /*14840*/  PRMT R170, R169, 0x7632, R170 ;  /* 0x00007632a9aa7816 */ /* 0x000fe200000000aa */
[----:B------:R5:W-:Y:S01]  /*14850*/  @!P0 STL.S16 [R1+0x50], R189 ;  /* 0x000050bd01008387 */ /* 0x000be20000100600 */
[----:B------:R-:W-:Y:S01]  /*14860*/  @!P1 PRMT R168, R184, 0x5410, RZ ;  /* 0x00005410b8a89816 */ /* 0x000fe200000000ff */
[----:B------:R-:W-:Y:S01]  /*14870*/  FFMA.FTZ R239, R35, c[0x0][0x23c], -R4 ;  /* 0x00008f0023ef7a23 */ /* 0x000fe20000010804 */
[----:B------:R-:W-:Y:S01]  /*14880*/  ISETP.GE.U32.AND P1, PT, R181, R7, PT ;  /* 0x00000007b500720c */ /* 0x000fe20003f26070 */
[----:B------:R-:W-:Y:S01]  /*14890*/  @!P2 HFMA2.BF16_V2 R183, -RZ.H0_H0, RZ.H0_H0, -R170.H0_H0 ;  /* 0x200000ffffb7a231 */ /* 0x000fe200003409aa */
[----:B------:R-:W-:Y:S01]  /*148a0*/  LOP3.LUT R6, R6, 0xffff, RZ, 0xc0, !PT ;  /* 0x0000ffff06067812 */ /* 0x000fe200078ec0ff */
[----:B------:R-:W-:Y:S01]  /*148b0*/  MUFU.EX2 R184, R10 ;  /* 0x0000000a00b87308 */ /* 0x000fe20000000800 */
[----:B------:R-:W-:Y:S01]  /*148c0*/  PRMT R173, R169, 0x5410, R170 ;  /* 0x00005410a9ad7816 */ /* 0x000fe200000000aa */
[----:B------:R-:W-:Y:S01]  /*148d0*/  STG.E.U16 [R208.64], R135 ;  /* 0x00000087d0007986 */ /* 0x000fe2000c101516 */
[----:B------:R-:W-:Y:S02]  /*148e0*/  LOP3.LUT R5, R177, UR7, R172, 0x96, !PT ;  /* 0x00000007b1057c12 */ /* 0x000fe4000f8e96ac */
[----:B------:R-:W-:Y:S01]  /*148f0*/  PRMT R7, R183, 0x7610, R7 ;  /* 0x00007610b7077816 */ /* 0x000fe20000000007 */
[----:B------:R-:W-:Y:S03]  /*14900*/  @!P2 STL.S16 [R1+0x38], R183 ;  /* 0x000038b70100a387 */ /* 0x000fe60000100600 */
[----:B------:R-:W-:Y:S01]  /*14910*/  @!P2 PRMT R170, R7, 0x5410, RZ ;  /* 0x0000541007aaa816 */ /* 0x000fe200000000ff */
[----:B---3--:R-:W3:Y:S01]  /*14920*/  MUFU.EX2 R188, R9 ;  /* 0x0000000900bc7308 */ /* 0x008ee20000000800 */
[----:B--2---:R-:W-:Y:S01]  /*14930*/  PRMT R8, R189, 0x7610, R8 ;  /* 0x00007610bd087816 */ /* 0x004fe20000000008 */
[----:B------:R-:W-:Y:S03]  /*14940*/  STG.E.U16 [R208.64+0x2], R168 ;  /* 0x000002a8d0007986 */ /* 0x000fe6000c101516 */
[----:B------:R-:W-:Y:S01]  /*14950*/  @!P0 PRMT R169, R8, 0x5410, RZ ;  /* 0x0000541008a98816 */ /* 0x000fe200000000ff */
[----:B------:R-:W-:Y:S01]  /*14960*/  IMAD.MOV.U32 R8, RZ, RZ, R190 ;  /* 0x000000ffff087224 */ /* 0x000fe200078e00be */
[----:B------:R-:W-:Y:S01]  /*14970*/  ISETP.GE.U32.AND P0, PT, R181, R6, PT ;  /* 0x00000006b500720c */ /* 0x000fe20003f06070 */
[----:B------:R-:W-:Y:S01]  /*14980*/  FFMA.FTZ R190, R13, c[0x0][0x23c], -R2 ;  /* 0x00008f000dbe7a23 */ /* 0x000fe20000010802 */
[----:B------:R-:W-:Y:S01]  /*14990*/  SHF.R.U32.HI R6, RZ, 0x10, R176 ;  /* 0x00000010ff067819 */ /* 0x000fe200000116b0 */
[----:B-----5:R-:W-:Y:S01]  /*149a0*/  FFMA.FTZ R189, R14, c[0x0][0x23c], -R4 ;  /* 0x00008f000ebd7a23 */ /* 0x020fe20000010804 */
[----:B------:R-:W-:Y:S01]  /*149b0*/  LOP3.LUT R4, R5, 0xffff, RZ, 0xc0, !PT ;  /* 0x0000ffff05047812 */ /* 0x000fe200078ec0ff */
[----:B------:R-:W-:Y:S01]  /*149c0*/  IMAD.MOV.U32 R16, RZ, RZ, R8 ;  /* 0x000000ffff107224 */ /* 0x000fe200078e0008 */
[----:B------:R-:W-:Y:S02]  /*149d0*/  STG.E.U16 [R210.64+0x2], R170 ;  /* 0x000002aad2007986 */ /* 0x000fe4000c101516 */
[----:B------:R-:W-:Y:S02]  /*149e0*/  SHF.R.U32.HI R4, RZ, 0x8, R4 ;  /* 0x00000008ff047819 */ /* 0x000fe40000011604 */
[----:B------:R-:W-:Y:S01]  /*149f0*/  STG.E.U16 [R210.64], R169 ;  /* 0x000000a9d2007986 */ /* 0x000fe2000c101516 */
[----:B---3--:R-:W-:Y:S01]  /*14a00*/  F2FP.BF16.PACK_AB R172, R188, R186 ;  /* 0x000000babcac723e */ /* 0x008fe200000010ff */
[----:B------:R-:W-:Y:S02]  /*14a10*/  IMAD.MOV.U32 R9, RZ, RZ, R191 ;  /* 0x000000ffff097224 */ /* 0x000fe400078e00bf */
[----:B------:R-:W-:Y:S01]  /*14a20*/  FFMA.FTZ R191, R12, c[0x0][0x23c], -R2 ;  /* 0x00008f000cbf7a23 */ /* 0x000fe20000010802 */
[----:B------:R-:W-:Y:S01]  /*14a30*/  LOP3.LUT R2, R6, 0xff, RZ, 0xc0, !PT ;  /* 0x000000ff06027812 */ /* 0x000fe200078ec0ff */
[----:B------:R-:W-:Y:S01]  /*14a40*/  IMAD.MOV.U32 R17, RZ, RZ, R9 ;  /* 0x000000ffff117224 */ /* 0x000fe200078e0009 */
[----:B------:R-:W-:Y:S02]  /*14a50*/  PRMT R171, R172, 0x7632, R171 ;  /* 0x00007632acab7816 */ /* 0x000fe400000000ab */
[C---:B------:R-:W-:Y:S02]  /*14a60*/  ISETP.GE.U32.AND P2, PT, R181.reuse, R2, PT ;  /* 0x00000002b500720c */ /* 0x040fe40003f46070 */
[----:B------:R2:W3:Y:S02]  /*14a70*/  MUFU.EX2 R2, R0 ;  /* 0x0000000000027308 */ /* 0x0004e40000000800 */
[----:B--2---:R-:W-:Y:S01]  /*14a80*/  SHF.R.U32.HI R0, RZ, 0x18, R176 ;  /* 0x00000018ff007819 */ /* 0x004fe200000116b0 */
[C---:B---3--:R-:W-:Y:S02]  /*14a90*/  FFMA.FTZ R175, R2.reuse, R244, R175 ;  /* 0x000000f402af7223 */ /* 0x048fe400000100af */
[C---:B------:R-:W-:Y:S01]  /*14aa0*/  FMUL.FTZ R28, R2.reuse, R140 ;  /* 0x0000008c021c7220 */ /* 0x040fe20000410000 */
[----:B------:R-:W2:Y:S01]  /*14ab0*/  LDC.U8 R244, c[0x0][0x2d8] ;  /* 0x0000b600fff47b82 */ /* 0x000ea20000000000 */
[C---:B------:R-:W-:Y:S02]  /*14ac0*/  FMUL.FTZ R29, R2.reuse, R141 ;  /* 0x0000008d021d7220 */ /* 0x040fe40000410000 */
[C---:B------:R-:W-:Y:S02]  /*14ad0*/  FMUL.FTZ R12, R2.reuse, R156 ;  /* 0x0000009c020c7220 */ /* 0x040fe40000410000 */
[----:B------:R-:W-:Y:S02]  /*14ae0*/  IMAD.MOV.U32 R156, RZ, RZ, R16 ;  /* 0x000000ffff9c7224 */ /* 0x000fe400078e0010 */
[C---:B------:R-:W-:Y:S02]  /*14af0*/  FMUL.FTZ R16, R2.reuse, R152 ;  /* 0x0000009802107220 */ /* 0x040fe40000410000 */
        /* <DEDUP_REMOVED lines=9> */
[C---:B------:R-:W-:Y:S01]  /*14b90*/  FMUL.FTZ R24, R2.reuse, R144 ;  /* 0x0000009002187220 */ /* 0x040fe20000410000 */
[----:B------:R-:W-:Y:S01]  /*14ba0*/  MUFU.EX2 R149, R191 ;  /* 0x000000bf00957308 */ /* 0x000fe20000000800 */
        /* <DEDUP_REMOVED lines=49> */
[----:B----4-:R-:W-:Y:S05]  /*14ec0*/  @!P1 HFMA2.BF16_V2 R174, -RZ.H0_H0, RZ.H0_H0, -R172.H0_H0 ;  /* 0x200000ffffae9231 */ /* 0x010fea00003409ac */
[----:B------:R3:W-:Y:S01]  /*14ed0*/  @!P1 STL.S16 [R1+0x4c], R174 ;  /* 0x00004cae01009387 */ /* 0x0007e20000100600 */
[----:B------:R-:W-:Y:S03]  /*14ee0*/  PRMT R6, R174, 0x7610, R6 ;  /* 0x00007610ae067816 */ /* 0x000fe60000000006 */
[----:B------:R1:W4:Y:S04]  /*14ef0*/  LDL.S16 R145, [R1+0x6c] ;  /* 0x00006c0001917983 */ /* 0x0003280000100600 */
[----:B------:R1:W5:Y:S01]  /*14f00*/  LDL.S16 R148, [R1+0x68] ;  /* 0x0000680001947983 */ /* 0x0003620000100600 */
[----:B---3--:R-:W-:Y:S02]  /*14f10*/  PRMT R174, R172, 0x5410, R171 ;  /* 0x00005410acae7816 */ /* 0x008fe400000000ab */
[----:B------:R-:W-:Y:S02]  /*14f20*/  @!P1 PRMT R172, R6, 0x5410, RZ ;  /* 0x0000541006ac9816 */ /* 0x000fe400000000ff */
[----:B------:R-:W-:Y:S01]  /*14f30*/  ISETP.GE.U32.AND P1, PT, R181, R0, PT ;  /* 0x00000000b500720c */ /* 0x000fe20003f26070 */
[----:B------:R-:W-:Y:S01]  /*14f40*/  IMAD.WIDE.U32 R180, R180, -0x2daee0ad, RZ ;  /* 0xd2511f53b4b47825 */ /* 0x000fe200078e00ff */
[----:B------:R-:W-:Y:S01]  /*14f50*/  LOP3.LUT R0, R5, 0xff, RZ, 0xc0, !PT ;  /* 0x000000ff05007812 */ /* 0x000fe200078ec0ff */
[----:B------:R-:W-:Y:S01]  /*14f60*/  STG.E.U16 [R208.64+0x10], R172 ;  /* 0x000010acd0007986 */ /* 0x000fe2000c101516 */
[----:B------:R-:W-:Y:S02]  /*14f70*/  LOP3.LUT R6, R176, 0xff, RZ, 0xc0, !PT ;  /* 0x000000ffb0067812 */ /* 0x000fe400078ec0ff */
[----:B------:R-:W-:Y:S02]  /*14f80*/  PRMT R183, R0, 0x5410, R4 ;  /* 0x0000541000b77816 */ /* 0x000fe40000000004 */
[----:B------:R-:W-:Y:S02]  /*14f90*/  LOP3.LUT R0, R176, 0xffff, RZ, 0xc0, !PT ;  /* 0x0000ffffb0007812 */ /* 0x000fe400078ec0ff */
[----:B------:R-:W-:Y:S02]  /*14fa0*/  LOP3.LUT R179, R181, UR13, R178, 0x96, !PT ;  /* 0x0000000db5b37c12 */ /* 0x000fe4000f8e96b2 */
[----:B------:R-:W-:Y:S01]  /*14fb0*/  SHF.R.U32.HI R4, RZ, 0x8, R0 ;  /* 0x00000008ff047819 */ /* 0x000fe20000011600 */
[----:B------:R-:W-:Y:S01]  /*14fc0*/  FADD.FTZ R0, -R3, R133 ;  /* 0x0000008503007221 */ /* 0x000fe20000010100 */
[----:B------:R-:W-:Y:S02]  /*14fd0*/  LOP3.LUT R178, R181, UR13, R178, 0x96, !PT ;  /* 0x0000000db5b27c12 */ /* 0x000fe4000f8e96b2 */
[----:B------:R-:W-:Y:S01]  /*14fe0*/  PRMT R177, R6, 0x5410, R4 ;  /* 0x0000541006b17816 */ /* 0x000fe20000000004 */
[----:B------:R-:W-:Y:S01]  /*14ff0*/  FMUL.FTZ R0, R0, c[0x0][0x23c] ;  /* 0x00008f0000007a20 */ /* 0x000fe20000410000 */
[--C-:B------:R-:W-:Y:S02]  /*15000*/  SHF.R.U32.HI R4, RZ, 0x10, R5.reuse ;  /* 0x00000010ff047819 */ /* 0x100fe40000011605 */
[----:B------:R-:W-:Y:S02]  /*15010*/  SHF.R.U32.HI R5, RZ, 0x18, R5 ;  /* 0x00000018ff057819 */ /* 0x000fe40000011605 */
[----:B------:R-:W-:Y:S01]  /*15020*/  LOP3.LUT R4, R4, 0xff, RZ, 0xc0, !PT ;  /* 0x000000ff04047812 */ /* 0x000fe200078ec0ff */
[----:B------:R-:W3:Y:S01]  /*15030*/  MUFU.EX2 R0, R0 ;  /* 0x0000000000007308 */ /* 0x000ee20000000800 */
[--C-:B------:R-:W-:Y:S02]  /*15040*/  SHF.R.U32.HI R6, RZ, 0x10, R176.reuse ;  /* 0x00000010ff067819 */ /* 0x100fe400000116b0 */
[----:B------:R-:W-:Y:S01]  /*15050*/  PRMT R133, R4, 0x5410, R5 ;  /* 0x0000541004857816 */ /* 0x000fe20000000005 */
[C---:B------:R-:W-:Y:S01]  /*15060*/  FMUL.FTZ R5, R2.reuse, R165 ;  /* 0x000000a502057220 */ /* 0x040fe20000410000 */
[----:B------:R-:W-:Y:S01]  /*15070*/  SHF.R.U32.HI R176, RZ, 0x18, R176 ;  /* 0x00000018ffb07819 */ /* 0x000fe200000116b0 */
[----:B------:R-:W-:Y:S01]  /*15080*/  FMUL.FTZ R4, R2, R164 ;  /* 0x000000a402047220 */ /* 0x000fe20000410000 */
[----:B------:R-:W-:Y:S01]  /*15090*/  LOP3.LUT R6, R6, 0xff, RZ, 0xc0, !PT ;  /* 0x000000ff06067812 */ /* 0x000fe200078ec0ff */
[----:B------:R1:W5:Y:S02]  /*150a0*/  LDL.S16 R2, [R1+0x34] ;  /* 0x0000340001027983 */ /* 0x0003640000100600 */
[----:B------:R-:W1:Y:S01]  /*150b0*/  MUFU.EX2 R165, R11 ;  /* 0x0000000b00a57308 */ /* 0x000e620000000800 */
[----:B------:R-:W-:Y:S09]  /*150c0*/  PRMT R176, R6, 0x5410, R176 ;  /* 0x0000541006b07816 */ /* 0x000ff200000000b0 */
[----:B------:R-:W-:Y:S01]  /*150d0*/  MUFU.EX2 R164, R213 ;  /* 0x000000d500a47308 */ /* 0x000fe20000000800 */
[C---:B---3--:R-:W-:Y:S02]  /*150e0*/  FMUL.FTZ R30, R0.reuse, R142 ;  /* 0x0000008e001e7220 */ /* 0x048fe40000410000 */
[C---:B------:R-:W-:Y:S02]  /*150f0*/  FMUL.FTZ R31, R0.reuse, R143 ;  /* 0x0000008f001f7220 */ /* 0x040fe40000410000 */
[----:B------:R-:W3:Y:S01]  /*15100*/  LDSM.16.MT88.4 R140, [R193+0x10000] ;  /* 0x01000000c18c783b */ /* 0x000ee20000004200 */
[----:B------:R-:W-:Y:S01]  /*15110*/  FFMA.FTZ R182, R0, R245, R182 ;  /* 0x000000f500b67223 */ /* 0x000fe200000100b6 */
[----:B--2---:R-:W-:Y:S01]  /*15120*/  PRMT R245, R244, 0x7054, R244 ;  /* 0x00007054f4f57816 */ /* 0x004fe200000000f4 */
[C---:B------:R-:W-:Y:S01]  /*15130*/  FMUL.FTZ R34, R0.reuse, R138 ;  /* 0x0000008a00227220 */ /* 0x040fe20000410000 */
[----:B------:R-:W2:Y:S01]  /*15140*/  LDC.U8 R244, c[0x0][0x2d8] ;  /* 0x0000b600fff47b82 */ /* 0x000ea20000000000 */
[C---:B------:R-:W-:Y:S01]  /*15150*/  FMUL.FTZ R35, R0.reuse, R139 ;  /* 0x0000008b00237220 */ /* 0x040fe20000410000 */
[----:B-1----:R-:W-:Y:S01]  /*15160*/  F2FP.BF16.PACK_AB R152, R165, R184 ;  /* 0x000000b8a598723e */ /* 0x002fe200000010ff */
[--C-:B------:R-:W-:Y:S01]  /*15170*/  HSET2.LE.AND R136, R183, R245.reuse, PT ;  /* 0x000000f5b7887233 */ /* 0x100fe20003803000 */
[----:B------:R-:W-:Y:S01]  /*15180*/  FMUL.FTZ R18, R0, R154 ;  /* 0x0000009a00127220 */ /* 0x000fe20000410000 */
[--C-:B------:R-:W-:Y:S01]  /*15190*/  HSET2.LE.AND R137, R133, R245.reuse, PT ;  /* 0x000000f585897233 */ /* 0x100fe20003803000 */
[----:B------:R-:W-:Y:S01]  /*151a0*/  PRMT R153, R152, 0x7632, R153 ;  /* 0x0000763298997816 */ /* 0x000fe20000000099 */
[--C-:B------:R-:W-:Y:S01]  /*151b0*/  HSET2.LE.AND R138, R177, R245.reuse, PT ;  /* 0x000000f5b18a7233 */ /* 0x100fe20003803000 */
[C---:B------:R-:W-:Y:S01]  /*151c0*/  FMUL.FTZ R26, R0.reuse, R146 ;  /* 0x00000092001a7220 */ /* 0x040fe20000410000 */
[----:B------:R-:W-:Y:S01]  /*151d0*/  HSET2.LE.AND R139, R176, R245, PT ;  /* 0x000000f5b08b7233 */ /* 0x000fe20003803000 */
[C---:B------:R-:W-:Y:S01]  /*151e0*/  FMUL.FTZ R27, R0.reuse, R147 ;  /* 0x00000093001b7220 */ /* 0x040fe20000410000 */
[----:B------:R-:W-:Y:S01]  /*151f0*/  LOP3.LUT R137, R137, R173, RZ, 0xc0, !PT ;  /* 0x000000ad89897212 */ /* 0x000fe200078ec0ff */
[----:B------:R-:W-:Y:S01]  /*15200*/  FMUL.FTZ R6, R0, R166 ;  /* 0x000000a600067220 */ /* 0x000fe20000410000 */
[----:B------:R-:W-:Y:S01]  /*15210*/  LOP3.LUT R136, R136, R134, RZ, 0xc0, !PT ;  /* 0x0000008688887212 */ /* 0x000fe200078ec0ff */
[----:B------:R-:W-:Y:S01]  /*15220*/  FMUL.FTZ R7, R0, R167 ;  /* 0x000000a700077220 */ /* 0x000fe20000410000 */
[----:B------:R-:W-:Y:S01]  /*15230*/  LOP3.LUT R138, R138, R174, RZ, 0xc0, !PT ;  /* 0x000000ae8a8a7212 */ /* 0x000fe200078ec0ff */
[C---:B------:R-:W-:Y:S01]  /*15240*/  FMUL.FTZ R10, R0.reuse, R162 ;  /* 0x000000a2000a7220 */ /* 0x040fe20000410000 */
[----:B------:R1:W5:Y:S01]  /*15250*/  LDL.S16 R154, [R1+0x28] ;  /* 0x00002800019a7983 */ /* 0x0003620000100600 */
[C---:B------:R-:W-:Y:S01]  /*15260*/  FMUL.FTZ R11, R0.reuse, R163 ;  /* 0x000000a3000b7220 */ /* 0x040fe20000410000 */
[----:B------:R-:W-:Y:S01]  /*15270*/  MUFU.EX2 R167, R207 ;  /* 0x000000cf00a77308 */ /* 0x000fe20000000800 */
[C---:B------:R-:W-:Y:S02]  /*15280*/  FMUL.FTZ R14, R0.reuse, R158 ;  /* 0x0000009e000e7220 */ /* 0x040fe40000410000 */
[C---:B------:R-:W-:Y:S02]  /*15290*/  FMUL.FTZ R15, R0.reuse, R159 ;  /* 0x0000009f000f7220 */ /* 0x040fe40000410000 */
[C---:B------:R-:W-:Y:S02]  /*152a0*/  FMUL.FTZ R19, R0.reuse, R155 ;  /* 0x0000009b00137220 */ /* 0x040fe40000410000 */
        /* <DEDUP_REMOVED lines=52> */
[----:B------:R-:W-:Y:S01]  /*155f0*/  PRMT R0, R152, 0x5410, R153 ;  /* 0x0000541098007816 */ /* 0x000fe20000000099 */
[----:B------:R-:W-:Y:S02]  /*15600*/  IMAD.MOV.U32 R158, RZ, RZ, R156 ;  /* 0x000000ffff9e7224 */ /* 0x000fe400078e009c */
[----:B------:R-:W-:Y:S01]  /*15610*/  IMAD.MOV.U32 R159, RZ, RZ, R157 ;  /* 0x000000ffff9f7224 */ /* 0x000fe200078e009d */
[----:B------:R-:W-:Y:S01]  /*15620*/  LOP3.LUT R139, R139, R0, RZ, 0xc0, !PT ;  /* 0x000000008b8b7212 */ /* 0x000fe200078ec0ff */
[----:B------:R-:W-:Y:S01]  /*15630*/  IMAD.MOV.U32 R174, RZ, RZ, R158 ;  /* 0x000000ffffae7224 */ /* 0x000fe200078e009e */
[----:B------:R-:W-:Y:S01]  /*15640*/  LOP3.LUT R0, R179, 0xff, RZ, 0xc0, !PT ;  /* 0x000000ffb3007812 */ /* 0x000fe200078ec0ff */
[----:B------:R-:W-:Y:S01]  /*15650*/  FADD.FTZ R151, R185, R175 ;  /* 0x000000afb9977221 */ /* 0x000fe20000010000 */
[----:B------:R-:W-:Y:S01]  /*15660*/  MUFU.EX2 R158, R212 ;  /* 0x000000d4009e7308 */ /* 0x000fe20000000800 */
[----:B------:R-:W-:Y:S02]  /*15670*/  IMAD.MOV.U32 R175, RZ, RZ, R159 ;  /* 0x000000ffffaf7224 */ /* 0x000fe400078e009f */
[C---:B---3--:R-:W-:Y:S01]  /*15680*/  HMMA.16816.F32.BF16 R4, R136.reuse, R140, R4 ;  /* 0x0000008c8804723c */ /* 0x048fe20000041804 */
[----:B------:R-:W-:Y:S06]  /*15690*/  FADD.FTZ R151, R186, R151 ;  /* 0x00000097ba977221 */ /* 0x000fec0000010000 */
[----:B------:R-:W-:Y:S01]  /*156a0*/  MUFU.EX2 R212, R237 ;  /* 0x000000ed00d47308 */ /* 0x000fe20000000800 */
[C---:B------:R-:W-:Y:S01]  /*156b0*/  HMMA.16816.F32.BF16 R8, R136.reuse, R142, R8 ;  /* 0x0000008e8808723c */ /* 0x040fe20000041808 */
[----:B------:R-:W3:Y:S07]  /*156c0*/  LDSM.16.MT88.4 R140, [R194+0x10000] ;  /* 0x01000000c28c783b */ /* 0x000eee0000004200 */
[C---:B---3--:R-:W-:Y:S08]  /*156d0*/  HMMA.16816.F32.BF16 R12, R136.reuse, R140, R12 ;  /* 0x0000008c880c723c */ /* 0x048ff0000004180c */
[C---:B------:R-:W-:Y:S01]  /*156e0*/  HMMA.16816.F32.BF16 R16, R136.reuse, R142, R16 ;  /* 0x0000008e8810723c */ /* 0x040fe20000041810 */
[----:B------:R-:W3:Y:S03]  /*156f0*/  LDSM.16.MT88.4 R140, [R196+0x10000] ;  /* 0x01000000c48c783b */ /* 0x000ee60000004200 */
[----:B----4-:R-:W-:Y:S02]  /*15700*/  @!P0 HFMA2.BF16_V2 R145, -RZ.H0_H0, RZ.H0_H0, -R171.H0_H0 ;  /* 0x200000ffff918231 */ /* 0x010fe400003409ab */
[----:B-----5:R-:W-:Y:S03]  /*15710*/  @!P2 HFMA2.BF16_V2 R148, -RZ.H0_H0, RZ.H0_H0, -R152.H0_H0 ;  /* 0x200000ffff94a231 */ /* 0x020fe60000340998 */
[----:B------:R-:W-:Y:S03]  /*15720*/  @!P0 STL.S16 [R1+0x6c], R145 ;  /* 0x00006c9101008387 */ /* 0x000fe60000100600 */
[----:B------:R-:W-:Y:S01]  /*15730*/  PRMT R144, R145, 0x7610, R144 ;  /* 0x0000761091907816 */ /* 0x000fe20000000090 */
[----:B------:R4:W5:Y:S03]  /*15740*/  LDL.S16 R156, [R1+0x64] ;  /* 0x00006400019c7983 */ /* 0x0009660000100600 */
[----:B------:R-:W-:Y:S02]  /*15750*/  @!P0 PRMT R171, R144, 0x5410, RZ ;  /* 0x0000541090ab8816 */ /* 0x000fe400000000ff */
[----:B--2---:R-:W-:Y:S01]  /*15760*/  ISETP.GE.U32.AND P0, PT, R244, R0, PT ;  /* 0x00000000f400720c */ /* 0x004fe20003f06070 */
[----:B------:R-:W-:Y:S01]  /*15770*/  LDSM.16.MT88.4 R144, [R196+0x16000] ;  /* 0x01600000c490783b */ /* 0x000fe20000004200 */
[C---:B---3--:R-:W-:Y:S01]  /*15780*/  HMMA.16816.F32.BF16 R20, R136.reuse, R140, R20 ;  /* 0x0000008c8814723c */ /* 0x048fe20000041814 */
[----:B------:R-:W-:Y:S02]  /*15790*/  LOP3.LUT R0, R179, 0xffff, RZ, 0xc0, !PT ;  /* 0x0000ffffb3007812 */ /* 0x000fe400078ec0ff */
[----:B------:R-:W-:Y:S02]  /*157a0*/  PRMT R133, R148, 0x7610, R133 ;  /* 0x0000761094857816 */ /* 0x000fe40000000085 */
[----:B------:R-:W-:Y:S02]  /*157b0*/  SHF.R.U32.HI R0, RZ, 0x8, R0 ;  /* 0x00000008ff007819 */ /* 0x000fe40000011600 */
[----:B------:R2:W-:Y:S01]  /*157c0*/  @!P2 STL.S16 [R1+0x68], R148 ;  /* 0x000068940100a387 */ /* 0x0005e20000100600 */
[C---:B------:R-:W-:Y:S01]  /*157d0*/  HMMA.16816.F32.BF16 R24, R136.reuse, R142, R24 ;  /* 0x0000008e8818723c */ /* 0x040fe20000041818 */
[----:B------:R-:W-:Y:S02]  /*157e0*/  LOP3.LUT R0, R0, 0xffff, RZ, 0xc0, !PT ;  /* 0x0000ffff00007812 */ /* 0x000fe400078ec0ff */
[----:B------:R-:W3:Y:S01]  /*157f0*/  LDSM.16.MT88.4 R140, [R195+0x10000] ;  /* 0x01000000c38c783b */ /* 0x000ee20000004200 */
[----:B------:R-:W-:Y:S01]  /*15800*/  @!P2 PRMT R152, R133, 0x5410, RZ ;  /* 0x000054108598a816 */ /* 0x000fe200000000ff */
[----:B------:R-:W-:Y:S01]  /*15810*/  FADD.FTZ R133, R187, R182 ;  /* 0x000000b6bb857221 */ /* 0x000fe20000010000 */
[----:B------:R-:W-:Y:S02]  /*15820*/  ISETP.GE.U32.AND P2, PT, R244, R0, PT ;  /* 0x00000000f400720c */ /* 0x000fe40003f46070 */
[----:B-1----:R-:W-:Y:S01]  /*15830*/  F2FP.BF16.PACK_AB R0, R150, R149 ;  /* 0x000000959600723e */ /* 0x002fe200000010ff */
[----:B------:R-:W-:Y:S02]  /*15840*/  FADD.FTZ R155, R184, R133 ;  /* 0x00000085b89b7221 */ /* 0x000fe40000010000 */
[----:B------:R-:W-:Y:S01]  /*15850*/  STG.E.U16 [R208.64+0x12], R171 ;  /* 0x000012abd0007986 */ /* 0x000fe2000c101516 */
[----:B------:R-:W-:Y:S03]  /*15860*/  LOP3.LUT R133, R180, 0xffff, RZ, 0xc0, !PT ;  /* 0x0000ffffb4857812 */ /* 0x000fe600078ec0ff */
[----:B------:R-:W-:Y:S01]  /*15870*/  STG.E.U16 [R210.64+0x10], R152 ;  /* 0x00001098d2007986 */ /* 0x000fe2000c101516 */
[----:B------:R-:W-:Y:S01]  /*15880*/  SHF.R.U32.HI R133, RZ, 0x8, R133 ;  /* 0x00000008ff857819 */ /* 0x000fe20000011685 */
[----:B--2---:R-:W-:Y:S01]  /*15890*/  MUFU.EX2 R148, R189 ;  /* 0x000000bd00947308 */ /* 0x004fe20000000800 */
[----:B------:R-:W-:Y:S05]  /*158a0*/  @!P1 HFMA2.BF16_V2 R2, -RZ.H0_H0, RZ.H0_H0, -R153.H0_H0 ;  /* 0x200000ffff029231 */ /* 0x000fea0000340999 */
[----:B------:R1:W-:Y:S01]  /*158b0*/  @!P1 STL.S16 [R1+0x34], R2 ;  /* 0x0000340201009387 */ /* 0x0003e20000100600 */
[----:B------:R-:W-:Y:S01]  /*158c0*/  PRMT R134, R2, 0x7610, R134 ;  /* 0x0000761002867816 */ /* 0x000fe20000000086 */
[C---:B---3--:R-:W-:Y:S02]  /*158d0*/  HMMA.16816.F32.BF16 R28, R136.reuse, R140, R28 ;  /* 0x0000008c881c723c */ /* 0x048fe4000004181c */
[----:B------:R4:W2:Y:S01]  /*158e0*/  LDL.S16 R157, [R1+0x70] ;  /* 0x00007000019d7983 */ /* 0x0008a20000100600 */
[----:B------:R-:W-:Y:S05]  /*158f0*/  @!P1 PRMT R153, R134, 0x5410, RZ ;  /* 0x0000541086999816 */ /* 0x000fea00000000ff */
[----:B------:R-:W-:Y:S01]  /*15900*/  STG.E.U16 [R210.64+0x12], R153 ;  /* 0x00001299d2007986 */ /* 0x000fe2000c101516 */
[C---:B------:R-:W-:Y:S03]  /*15910*/  HMMA.16816.F32.BF16 R32, R136.reuse, R142, R32 ;  /* 0x0000008e8820723c */ /* 0x040fe60000041820 */
[----:B------:R-:W3:Y:S01]  /*15920*/  LDSM.16.MT88.4 R140, [R193+0x12000] ;  /* 0x01200000c18c783b */ /* 0x000ee20000004200 */
[----:B-1----:R-:W-:Y:S04]  /*15930*/  SHF.R.U32.HI R2, RZ, 0x18, R179 ;  /* 0x00000018ff027819 */ /* 0x002fe800000116b3 */
[----:B------:R-:W-:Y:S04]  /*15940*/  ISETP.GE.U32.AND P1, PT, R244, R2, PT ;  /* 0x00000002f400720c */ /* 0x000fe80003f26070 */
[C---:B------:R-:W-:Y:S04]  /*15950*/  PRMT R2, R0.reuse, 0x7632, R2 ;  /* 0x0000763200027816 */ /* 0x040fe80000000002 */
[----:B------:R-:W-:Y:S01]  /*15960*/  PRMT R134, R0, 0x5410, R2 ;  /* 0x0000541000867816 */ /* 0x000fe20000000002 */
[----:B------:R-:W-:Y:S05]  /*15970*/  @!P0 HFMA2.BF16_V2 R154, -RZ.H0_H0, RZ.H0_H0, -R0.H0_H0 ;  /* 0x200000ffff9a8231 */ /* 0x000fea0000340900 */
[----:B------:R-:W-:Y:S01]  /*15980*/  @!P0 STL.S16 [R1+0x28], R154 ;  /* 0x0000289a01008387 */ /* 0x000fe20000100600 */
[C---:B---3--:R-:W-:Y:S08]  /*15990*/  HMMA.16816.F32.BF16 R36, R136.reuse, R140, R36 ;  /* 0x0000008c8824723c */ /* 0x048ff00000041824 */
        /* <DEDUP_REMOVED lines=10> */
[----:B------:R-:W1:Y:S03]  /*15a40*/  LDSM.16.MT88.4 R140, [R193+0x14000] ;  /* 0x01400000c18c783b */ /* 0x000e660000004200 */
[----:B-----5:R-:W-:Y:S04]  /*15a50*/  @!P2 HFMA2.BF16_V2 R156, -RZ.H0_H0, RZ.H0_H0, -R2.H0_H0 ;  /* 0x200000ffff9ca231 */ /* 0x020fe80000340902 */
        /* <DEDUP_REMOVED lines=18> */
[C---:B------:R-:W-:Y:S07]  /*15b80*/  HMMA.16816.F32.BF16 R116, R136.reuse, R144, R116 ;  /* 0x000000908874723c */ /* 0x040fee0000041874 */
[----:B------:R-:W-:Y:S01]  /*15b90*/  PRMT R145, R154, 0x7610, R145 ;  /* 0x000076109a917816 */ /* 0x000fe20000000091 */
[C---:B------:R-:W-:Y:S01]  /*15ba0*/  HMMA.16816.F32.BF16 R120, R136.reuse, R146, R120 ;  /* 0x000000928878723c */ /* 0x040fe20000041878 */
[----:B------:R4:W3:Y:S01]  /*15bb0*/  LDL.S16 R146, [R1+0x48] ;  /* 0x0000480001927983 */ /* 0x0008e20000100600 */
[----:B------:R-:W5:Y:S02]  /*15bc0*/  MUFU.EX2 R154, R200 ;  /* 0x000000c8009a7308 */ /* 0x000f640000000800 */
[----:B------:R-:W-:Y:S01]  /*15bd0*/  LOP3.LUT R144, R180, 0xff, RZ, 0xc0, !PT ;  /* 0x000000ffb4907812 */ /* 0x000fe200078ec0ff */
[----:B------:R2:W-:Y:S01]  /*15be0*/  @!P2 STL.S16 [R1+0x64], R156 ;  /* 0x0000649c0100a387 */ /* 0x0005e20000100600 */
[----:B------:R-:W-:Y:S02]  /*15bf0*/  @!P0 PRMT R0, R145, 0x5410, RZ ;  /* 0x0000541091008816 */ /* 0x000fe400000000ff */
[----:B------:R-:W-:Y:S03]  /*15c00*/  ISETP.GE.U32.AND P0, PT, R244, R144, PT ;  /* 0x00000090f400720c */ /* 0x000fe60003f06070 */
[----:B------:R-:W-:Y:S01]  /*15c10*/  STG.E.U16 [R208.64+0x20], R0 ;  /* 0x00002000d0007986 */ /* 0x000fe2000c101516 */
[----:B------:R-:W-:Y:S02]  /*15c20*/  SHF.R.U32.HI R144, RZ, 0x10, R179 ;  /* 0x00000010ff907819 */ /* 0x000fe400000116b3 */
[----:B------:R-:W-:Y:S02]  /*15c30*/  PRMT R147, R156, 0x7610, R147 ;  /* 0x000076109c937816 */ /* 0x000fe40000000093 */
[----:B------:R-:W-:Y:S02]  /*15c40*/  LOP3.LUT R144, R144, 0xff, RZ, 0xc0, !PT ;  /* 0x000000ff90907812 */ /* 0x000fe400078ec0ff */
[----:B------:R-:W-:Y:S02]  /*15c50*/  @!P2 PRMT R2, R147, 0x5410, RZ ;  /* 0x000054109302a816 */ /* 0x000fe400000000ff */
[----:B------:R-:W-:Y:S02]  /*15c60*/  ISETP.GE.U32.AND P2, PT, R244, R144, PT ;  /* 0x00000090f400720c */ /* 0x000fe40003f46070 */
[----:B------:R-:W-:Y:S01]  /*15c70*/  LOP3.LUT R144, R178, 0xff, RZ, 0xc0, !PT ;  /* 0x000000ffb2907812 */ /* 0x000fe200078ec0ff */
[----:B------:R-:W-:Y:S01]  /*15c80*/  STG.E.U16 [R208.64+0x22], R2 ;  /* 0x00002202d0007986 */ /* 0x000fe2000c101516 */
[----:B------:R-:W-:Y:S01]  /*15c90*/  LOP3.LUT R145, R180, 0xff, RZ, 0xc0, !PT ;  /* 0x000000ffb4917812 */ /* 0x000fe200078ec0ff */
[C---:B-1----:R-:W-:Y:S01]  /*15ca0*/  HMMA.16816.F32.BF16 R124, R136.reuse, R140, R124 ;  /* 0x0000008c887c723c */ /* 0x042fe2000004187c */
[----:B-----5:R-:W-:Y:S02]  /*15cb0*/  F2FP.BF16.PACK_AB R160, R154, R148 ;  /* 0x000000949aa0723e */ /* 0x020fe400000010ff */
[----:B------:R-:W-:Y:S02]  /*15cc0*/  PRMT R159, R145, 0x5410, R133 ;  /* 0x00005410919f7816 */ /* 0x000fe40000000085 */
[----:B------:R-:W-:Y:S01]  /*15cd0*/  PRMT R161, R160, 0x7632, R161 ;  /* 0x00007632a0a17816 */ /* 0x000fe200000000a1 */
[----:B--2---:R-:W-:Y:S01]  /*15ce0*/  FADD.FTZ R156, R188, R151 ;  /* 0x00000097bc9c7221 */ /* 0x004fe20000010000 */
[----:B------:R-:W-:Y:S01]  /*15cf0*/  LOP3.LUT R133, R178, 0xffff, RZ, 0xc0, !PT ;  /* 0x0000ffffb2857812 */ /* 0x000fe200078ec0ff */
[----:B------:R-:W-:Y:S01]  /*15d00*/  HMMA.16816.F32.BF16 R128, R136, R142, R128 ;  /* 0x0000008e8880723c */ /* 0x000fe20000041880 */
[----:B------:R-:W-:Y:S03]  /*15d10*/  @!P2 HFMA2.BF16_V2 R157, -RZ.H0_H0, RZ.H0_H0, -R160.H0_H0 ;  /* 0x200000ffff9da231 */ /* 0x000fe600003409a0 */
[----:B------:R-:W-:Y:S01]  /*15d20*/  FADD.FTZ R151, R165, R155 ;  /* 0x0000009ba5977221 */ /* 0x000fe20000010000 */
[----:B------:R-:W-:Y:S01]  /*15d30*/  SHF.R.U32.HI R133, RZ, 0x8, R133 ;  /* 0x00000008ff857819 */ /* 0x000fe20000011685 */
[----:B------:R1:W-:Y:S01]  /*15d40*/  @!P2 STL.S16 [R1+0x70], R157 ;  /* 0x0000709d0100a387 */ /* 0x0003e20000100600 */
[----:B------:R-:W-:Y:S01]  /*15d50*/  SHF.R.U32.HI R136, RZ, 0x10, R180 ;  /* 0x00000010ff887819 */ /* 0x000fe200000116b4 */
[----:B------:R-:W-:Y:S01]  /*15d60*/  FADD.FTZ R149, R149, R156 ;  /* 0x0000009c95957221 */ /* 0x000fe20000010000 */
[----:B------:R-:W-:Y:S03]  /*15d70*/  PRMT R147, R144, 0x5410, R133 ;  /* 0x0000541090937816 */ /* 0x000fe60000000085 */
[----:B------:R-:W-:Y:S01]  /*15d80*/  LOP3.LUT R145, R136, 0xff, RZ, 0xc0, !PT ;  /* 0x000000ff88917812 */ /* 0x000fe200078ec0ff */
[----:B------:R-:W-:Y:S01]  /*15d90*/  FADD.FTZ R163, R150, R149 ;  /* 0x0000009596a37221 */ /* 0x000fe20000010000 */
[--C-:B------:R-:W-:Y:S01]  /*15da0*/  HSET2.LE.AND R136, R147, R245.reuse, PT ;  /* 0x000000f593887233 */ /* 0x100fe20003803000 */
[----:B------:R-:W-:Y:S02]  /*15db0*/  PRMT R144, R157, 0x7610, R144 ;  /* 0x000076109d907816 */ /* 0x000fe40000000090 */
[----:B------:R-:W-:Y:S01]  /*15dc0*/  LOP3.LUT R133, R180, 0xffff, RZ, 0xc0, !PT ;  /* 0x0000ffffb4857812 */ /* 0x000fe200078ec0ff */
[----:B------:R-:W-:Y:S01]  /*15dd0*/  FADD.FTZ R163, R158, R163 ;  /* 0x000000a39ea37221 */ /* 0x000fe20000010000 */
[----:B------:R-:W-:Y:S02]  /*15de0*/  LOP3.LUT R136, R136, R134, RZ, 0xc0, !PT ;  /* 0x0000008688887212 */ /* 0x000fe400078ec0ff */
[C---:B------:R-:W-:Y:S01]  /*15df0*/  F2FP.BF16.PACK_AB R134, R164.reuse, R158 ;  /* 0x0000009ea486723e */ /* 0x040fe200000010ff */
[----:B------:R-:W-:Y:S01]  /*15e00*/  FADD.FTZ R163, R164, R163 ;  /* 0x000000a3a4a37221 */ /* 0x000fe20000010000 */
[----:B------:R-:W-:Y:S02]  /*15e10*/  SHF.R.U32.HI R139, RZ, 0x10, R178 ;  /* 0x00000010ff8b7819 */ /* 0x000fe400000116b2 */
[----:B------:R-:W-:Y:S02]  /*15e20*/  SHF.R.U32.HI R133, RZ, 0x8, R133 ;  /* 0x00000008ff857819 */ /* 0x000fe40000011685 */
[----:B------:R-:W-:Y:S02]  /*15e30*/  SHF.R.U32.HI R137, RZ, 0x10, R180 ;  /* 0x00000010ff897819 */ /* 0x000fe400000116b4 */
[----:B------:R-:W-:Y:S01]  /*15e40*/  LOP3.LUT R140, R133, 0xffff, RZ, 0xc0, !PT ;  /* 0x0000ffff858c7812 */ /* 0x000fe200078ec0ff */
[----:B-1----:R-:W1:Y:S01]  /*15e50*/  MUFU.EX2 R157, R206 ;  /* 0x000000ce009d7308 */ /* 0x002e620000000800 */
[----:B------:R-:W-:Y:S02]  /*15e60*/  SHF.R.U32.HI R138, RZ, 0x18, R178 ;  /* 0x00000018ff8a7819 */ /* 0x000fe400000116b2 */
[----:B------:R-:W-:Y:S02]  /*15e70*/  PRMT R133, R160, 0x5410, R161 ;  /* 0x00005410a0857816 */ /* 0x000fe400000000a1 */
[----:B------:R-:W-:Y:S02]  /*15e80*/  @!P2 PRMT R160, R144, 0x5410, RZ ;  /* 0x0000541090a0a816 */ /* 0x000fe400000000ff */
[----:B------:R-:W-:Y:S02]  /*15e90*/  LOP3.LUT R144, R137, 0xff, RZ, 0xc0, !PT ;  /* 0x000000ff89907812 */ /* 0x000fe400078ec0ff */
[----:B------:R-:W-:Y:S01]  /*15ea0*/  LOP3.LUT R137, R139, 0xff, RZ, 0xc0, !PT ;  /* 0x000000ff8b897812 */ /* 0x000fe200078ec0ff */
[----:B------:R-:W-:Y:S01]  /*15eb0*/  STG.E.U16 [R210.64+0x20], R160 ;  /* 0x000020a0d2007986 */ /* 0x000fe2000c101516 */
[----:B------:R-:W-:Y:S02]  /*15ec0*/  PRMT R135, R134, 0x7632, R135 ;  /* 0x0000763286877816 */ /* 0x000fe40000000087 */
[----:B------:R-:W-:Y:S01]  /*15ed0*/  PRMT R137, R137, 0x5410, R138 ;  /* 0x0000541089897816 */ /* 0x000fe2000000008a */
[--C-:B------:R-:W-:Y:S01]  /*15ee0*/  HSET2.LE.AND R138, R159, R245.reuse, PT ;  /* 0x000000f59f8a7233 */ /* 0x100fe20003803000 */
[----:B------:R-:W-:Y:S02]  /*15ef0*/  ISETP.GE.U32.AND P2, PT, R244, R140, PT ;  /* 0x0000008cf400720c */ /* 0x000fe40003f46070 */
[----:B------:R-:W2:Y:S01]  /*15f00*/  LDSM.16.MT88.4 R140, [R193+0x10800] ;  /* 0x01080000c18c783b */ /* 0x000ea20000004200 */
[----:B------:R-:W-:Y:S05]  /*15f10*/  HSET2.LE.AND R137, R137, R245, PT ;  /* 0x000000f589897233 */ /* 0x000fea0003803000 */
[----:B------:R-:W-:Y:S02]  /*15f20*/  LOP3.LUT R137, R137, R133, RZ, 0xc0, !PT ;  /* 0x0000008589897212 */ /* 0x000fe400078ec0ff */
[----:B-1----:R-:W-:Y:S02]  /*15f30*/  F2FP.BF16.PACK_AB R162, R167, R157 ;  /* 0x0000009da7a2723e */ /* 0x002fe400000010ff */
[----:B------:R-:W-:Y:S02]  /*15f40*/  PRMT R133, R134, 0x5410, R135 ;  /* 0x0000541086857816 */ /* 0x000fe40000000087 */
[----:B------:R-:W-:Y:S02]  /*15f50*/  PRMT R166, R162, 0x7632, R166 ;  /* 0x00007632a2a67816 */ /* 0x000fe400000000a6 */
[----:B------:R-:W-:Y:S02]  /*15f60*/  LOP3.LUT R138, R138, R133, RZ, 0xc0, !PT ;  /* 0x000000858a8a7212 */ /* 0x000fe400078ec0ff */
[----:B------:R-:W-:Y:S01]  /*15f70*/  PRMT R133, R162, 0x5410, R166 ;  /* 0x00005410a2857816 */ /* 0x000fe200000000a6 */
[----:B---3--:R-:W-:Y:S05]  /*15f80*/  @!P1 HFMA2.BF16_V2 R146, -RZ.H0_H0, RZ.H0_H0, -R161.H0_H0 ;  /* 0x200000ffff929231 */ /* 0x008fea00003409a1 */
[----:B------:R1:W-:Y:S01]  /*15f90*/  @!P1 STL.S16 [R1+0x48], R146 ;  /* 0x0000489201009387 */ /* 0x0003e20000100600 */
[----:B------:R-:W-:Y:S03]  /*15fa0*/  PRMT R155, R146, 0x7610, R155 ;  /* 0x00007610929b7816 */ /* 0x000fe6000000009b */
[----:B------:R4:W3:Y:S01]  /*15fb0*/  LDL.S16 R165, [R1+0x44] ;  /* 0x0000440001a57983 */ /* 0x0008e20000100600 */
[----:B------:R-:W-:Y:S01]  /*15fc0*/  @!P1 PRMT R161, R155, 0x5410, RZ ;  /* 0x000054109ba19816 */ /* 0x000fe200000000ff */
[----:B------:R-:W-:Y:S01]  /*15fd0*/  FADD.FTZ R155, R148, R151 ;  /* 0x00000097949b7221 */ /* 0x000fe20000010000 */
[----:B------:R-:W-:Y:S01]  /*15fe0*/  ISETP.GE.U32.AND P1, PT, R244, R144, PT ;  /* 0x00000090f400720c */ /* 0x000fe20003f26070 */
[----:B------:R-:W-:Y:S02]  /*15ff0*/  LDSM.16.MT88.4 R148, [R196+0x10800] ;  /* 0x01080000c494783b */ /* 0x000fe40000004200 */
[----:B------:R-:W-:Y:S06]  /*16000*/  FADD.FTZ R159, R154, R155 ;  /* 0x0000009b9a9f7221 */ /* 0x000fec0000010000 */
[----:B------:R-:W-:Y:S01]  /*16010*/  STG.E.U16 [R210.64+0x22], R161 ;  /* 0x000022a1d2007986 */ /* 0x000fe2000c101516 */
[--C-:B-1----:R-:W-:Y:S02]  /*16020*/  SHF.R.U32.HI R146, RZ, 0x18, R180.reuse ;  /* 0x00000018ff927819 */ /* 0x102fe400000116b4 */
[----:B------:R-:W-:Y:S02]  /*16030*/  SHF.R.U32.HI R180, RZ, 0x18, R180 ;  /* 0x00000018ffb47819 */ /* 0x000fe400000116b4 */
[----:B------:R-:W-:Y:S02]  /*16040*/  PRMT R139, R145, 0x5410, R146 ;  /* 0x00005410918b7816 */ /* 0x000fe40000000092 */
[----:B------:R-:W1:Y:S03]  /*16050*/  LDSM.16.MT88.4 R144, [R194+0x10800] ;  /* 0x01080000c290783b */ /* 0x000e660000004200 */
[----:B------:R-:W-:Y:S05]  /*16060*/  HSET2.LE.AND R139, R139, R245, PT ;  /* 0x000000f58b8b7233 */ /* 0x000fea0003803000 */
[----:B------:R-:W-:Y:S07]  /*16070*/  LOP3.LUT R139, R139, R133, RZ, 0xc0, !PT ;  /* 0x000000858b8b7212 */ /* 0x000fee00078ec0ff */
        /* <DEDUP_REMOVED lines=28> */
[C---:B------:R-:W-:Y:S08]  /*16240*/  HMMA.16816.F32.BF16 R80, R136.reuse, R142, R80 ;  /* 0x0000008e8850723c */ /* 0x040ff00000041850 */
[C---:B-1----:R-:W-:Y:S08]  /*16250*/  HMMA.16816.F32.BF16 R84, R136.reuse, R144, R84 ;  /* 0x000000908854723c */ /* 0x042ff00000041854 */
[C---:B------:R-:W-:Y:S08]  /*16260*/  HMMA.16816.F32.BF16 R88, R136.reuse, R146, R88 ;  /* 0x000000928858723c */ /* 0x040ff00000041858 */
[C---:B-----5:R-:W-:Y:S08]  /*16270*/  HMMA.16816.F32.BF16 R92, R136.reuse, R148, R92 ;  /* 0x00000094885c723c */ /* 0x060ff0000004185c */
[C---:B------:R-:W-:Y:S01]  /*16280*/  HMMA.16816.F32.BF16 R96, R136.reuse, R150, R96 ;  /* 0x000000968860723c */ /* 0x040fe20000041860 */
[----:B---3--:R-:W-:Y:S05]  /*16290*/  @!P0 HFMA2.BF16_V2 R165, -RZ.H0_H0, RZ.H0_H0, -R134.H0_H0 ;  /* 0x200000ffffa58231 */ /* 0x008fea0000340986 */
[----:B------:R1:W-:Y:S01]  /*162a0*/  @!P0 STL.S16 [R1+0x44], R165 ;  /* 0x000044a501008387 */ /* 0x0003e20000100600 */
[----:B------:R-:W-:Y:S03]  /*162b0*/  PRMT R133, R165, 0x7610, R133 ;  /* 0x00007610a5857816 */ /* 0x000fe60000000085 */
[----:B------:R4:W2:Y:S02]  /*162c0*/  LDL.S16 R170, [R1+0x40] ;  /* 0x0000400001aa7983 */ /* 0x0008a40000100600 */
[----:B------:R-:W-:Y:S02]  /*162d0*/  @!P0 PRMT R134, R133, 0x5410, RZ ;  /* 0x0000541085868816 */ /* 0x000fe400000000ff */
[----:B------:R-:W-:Y:S01]  /*162e0*/  LOP3.LUT R133, R249, UR35, RZ, 0x3c, !PT ;  /* 0x00000023f9857c12 */ /* 0x000fe2000f8e3cff */
[----:B------:R4:W3:Y:S01]  /*162f0*/  LDL.S16 R179, [R1+0x60] ;  /* 0x0000600001b37983 */ /* 0x0008e20000100600 */
[----:B------:R-:W-:Y:S03]  /*16300*/  ISETP.GE.U32.AND P0, PT, R244, R180, PT ;  /* 0x000000b4f400720c */ /* 0x000fe60003f06070 */
[----:B------:R-:W-:Y:S01]  /*16310*/  IMAD.WIDE.U32 R168, R133, -0x326172a9, RZ ;  /* 0xcd9e8d5785a87825 */ /* 0x000fe200078e00ff */
[----:B------:R4:W5:Y:S04]  /*16320*/  LDL.S16 R178, [R1+0x5c] ;  /* 0x00005c0001b27983 */ /* 0x0009680000100600 */
[----:B------:R-:W-:Y:S01]  /*16330*/  LOP3.LUT R154, R169, UR27, R174, 0x96, !PT ;  /* 0x0000001ba99a7c12 */ /* 0x000fe2000f8e96ae */
[----:B------:R4:W4:Y:S01]  /*16340*/  LDL.S16 R173, [R1+0x58] ;  /* 0x0000580001ad7983 */ /* 0x0009220000100600 */
[----:B------:R-:W-:Y:S03]  /*16350*/  LOP3.LUT R156, R225, UR33, R168, 0x96, !PT ;  /* 0x00000021e19c7c12 */ /* 0x000fe6000f8e96a8 */
[----:B------:R-:W-:Y:S01]  /*16360*/  IMAD.WIDE.U32 R154, R154, -0x2daee0ad, RZ ;  /* 0xd2511f539a9a7825 */ /* 0x000fe200078e00ff */
[----:B------:R-:W-:Y:S03]  /*16370*/  LDSM.16.MT88.4 R180, [R194+0x13800] ;  /* 0x01380000c2b4783b */ /* 0x000fe60000004200 */
[----:B-1----:R-:W-:Y:S01]  /*16380*/  FADD.FTZ R165, R157, R159 ;  /* 0x0000009f9da57221 */ /* 0x002fe20000010000 */
[----:B------:R-:W-:Y:S01]  /*16390*/  LOP3.LUT R155, R155, UR29, R246, 0x96, !PT ;  /* 0x0000001d9b9b7c12 */ /* 0x000fe2000f8e96f6 */
[----:B------:R-:W-:Y:S03]  /*163a0*/  IMAD.WIDE.U32 R156, R156, -0x2daee0ad, RZ ;  /* 0xd2511f539c9c7825 */ /* 0x000fe600078e00ff */
[----:B------:R1:W-:Y:S01]  /*163b0*/  STG.E.U16 [R208.64+0x30], R134 ;  /* 0x00003086d0007986 */ /* 0x0003e2000c101516 */
[----:B------:R-:W-:Y:S01]  /*163c0*/  FADD.FTZ R167, R167, R165 ;  /* 0x000000a5a7a77221 */ /* 0x000fe20000010000 */
[----:B------:R-:W-:Y:S01]  /*163d0*/  LOP3.LUT R157, R157, UR34, R154, 0x96, !PT ;  /* 0x000000229d9d7c12 */ /* 0x000fe2000f8e969a */
[----:B------:R-:W-:Y:S05]  /*163e0*/  IMAD.WIDE.U32 R154, R155, -0x326172a9, RZ ;  /* 0xcd9e8d579b9a7825 */ /* 0x000fea00078e00ff */
[----:B------:R-:W-:Y:S05]  /*163f0*/  LOP3.LUT R158, R155, UR5, R224, 0x96, !PT ;  /* 0x000000059b9e7c12 */ /* 0x000fea000f8e96e0 */
[----:B------:R-:W-:Y:S05]  /*16400*/  IMAD.WIDE.U32 R158, R158, -0x2daee0ad, RZ ;  /* 0xd2511f539e9e7825 */ /* 0x000fea00078e00ff */
[----:B------:R-:W-:Y:S01]  /*16410*/  LOP3.LUT R155, R159, UR4, R156, 0x96, !PT ;  /* 0x000000049f9b7c12 */ /* 0x000fe2000f8e969c */
[----:B------:R-:W-:Y:S05]  /*16420*/  IMAD.WIDE.U32 R156, R157, -0x326172a9, RZ ;  /* 0xcd9e8d579d9c7825 */ /* 0x000fea00078e00ff */
[----:B------:R-:W-:Y:S02]  /*16430*/  LOP3.LUT R154, R157, UR30, R154, 0x96, !PT ;  /* 0x0000001e9d9a7c12 */ /* 0x000fe4000f8e969a */
[----:B------:R-:W1:Y:S03]  /*16440*/  MUFU.EX2 R157, R214 ;  /* 0x000000d6009d7308 */ /* 0x000e660000000800 */
[----:B------:R-:W-:Y:S04]  /*16450*/  IMAD.WIDE.U32 R174, R154, -0x2daee0ad, RZ ;  /* 0xd2511f539aae7825 */ /* 0x000fe800078e00ff */
[----:B------:R-:W-:Y:S01]  /*16460*/  IMAD.WIDE.U32 R154, R155, -0x326172a9, RZ ;  /* 0xcd9e8d579b9a7825 */ /* 0x000fe200078e00ff */
[----:B------:R-:W-:Y:S02]  /*16470*/  LOP3.LUT R168, R175, UR28, R158, 0x96, !PT ;  /* 0x0000001cafa87c12 */ /* 0x000fe4000f8e969e */
[----:B------:R-:W-:Y:S02]  /*16480*/  MUFU.EX2 R214, R236 ;  /* 0x000000ec00d67308 */ /* 0x000fe40000000800 */
[----:B------:R-:W-:Y:S01]  /*16490*/  LOP3.LUT R206, R155, UR26, R156, 0x96, !PT ;  /* 0x0000001a9bce7c12 */ /* 0x000fe2000f8e969c */
[----:B------:R-:W-:Y:S04]  /*164a0*/  IMAD.WIDE.U32 R168, R168, -0x326172a9, RZ ;  /* 0xcd9e8d57a8a87825 */ /* 0x000fe800078e00ff */
[----:B------:R-:W-:Y:S01]  /*164b0*/  IMAD.WIDE.U32 R206, R206, -0x2daee0ad, RZ ;  /* 0xd2511f53cece7825 */ /* 0x000fe200078e00ff */
[C-C-:B------:R-:W-:Y:S02]  /*164c0*/  LOP3.LUT R133, R169.reuse, UR7, R154.reuse, 0x96, !PT ;  /* 0x00000007a9857c12 */ /* 0x140fe4000f8e969a */
[----:B------:R-:W-:Y:S02]  /*164d0*/  LOP3.LUT R152, R169, UR7, R154, 0x96, !PT ;  /* 0x00000007a9987c12 */ /* 0x000fe4000f8e969a */
[----:B------:R-:W-:Y:S02]  /*164e0*/  LOP3.LUT R155, R133, 0xff, RZ, 0xc0, !PT ;  /* 0x000000ff859b7812 */ /* 0x000fe400078ec0ff */
[C---:B------:R-:W-:Y:S01]  /*164f0*/  LOP3.LUT R148, R168.reuse, 0xff, RZ, 0xc0, !PT ;  /* 0x000000ffa8947812 */ /* 0x040fe200078ec0ff */
[----:B-1----:R-:W-:Y:S01]  /*16500*/  FADD.FTZ R163, R157, R163 ;  /* 0x000000a39da37221 */ /* 0x002fe20000010000 */
[----:B------:R-:W-:Y:S02]  /*16510*/  LOP3.LUT R153, R168, 0xff, RZ, 0xc0, !PT ;  /* 0x000000ffa8997812 */ /* 0x000fe400078ec0ff */
[----:B------:R-:W-:Y:S01]  /*16520*/  LOP3.LUT R134, R206, 0xff, RZ, 0xc0, !PT ;  /* 0x000000ffce867812 */ /* 0x000fe200078ec0ff */
[----:B--2---:R-:W-:Y:S02]  /*16530*/  @!P2 HFMA2.BF16_V2 R170, -RZ.H0_H0, RZ.H0_H0, -R135.H0_H0 ;  /* 0x200000ffffaaa231 */ /* 0x004fe40000340987 */
[----:B---3--:R-:W-:Y:S03]  /*16540*/  @!P1 HFMA2.BF16_V2 R179, -RZ.H0_H0, RZ.H0_H0, -R162.H0_H0 ;  /* 0x200000ffffb39231 */ /* 0x008fe600003409a2 */
[----:B------:R1:W-:Y:S01]  /*16550*/  @!P2 STL.S16 [R1+0x40], R170 ;  /* 0x000040aa0100a387 */ /* 0x0003e20000100600 */
[----:B------:R-:W-:Y:S01]  /*16560*/  PRMT R159, R170, 0x7610, R159 ;  /* 0x00007610aa9f7816 */ /* 0x000fe2000000009f */
[----:B-----5:R-:W-:Y:S03]  /*16570*/  @!P0 HFMA2.BF16_V2 R178, -RZ.H0_H0, RZ.H0_H0, -R166.H0_H0 ;  /* 0x200000ffffb28231 */ /* 0x020fe600003409a6 */
[----:B------:R-:W-:Y:S02]  /*16580*/  @!P2 PRMT R135, R159, 0x5410, RZ ;  /* 0x000054109f87a816 */ /* 0x000fe400000000ff */
[----:B------:R-:W2:Y:S01]  /*16590*/  MUFU.EX2 R159, R215 ;  /* 0x000000d7009f7308 */ /* 0x000ea20000000800 */
[----:B------:R-:W-:Y:S02]  /*165a0*/  ISETP.GE.U32.AND P2, PT, R244, R155, PT ;  /* 0x0000009bf400720c */ /* 0x000fe40003f46070 */
[----:B------:R-:W-:Y:S01]  /*165b0*/  SHF.R.U32.HI R155, RZ, 0x10, R133 ;  /* 0x00000010ff9b7819 */ /* 0x000fe20000011685 */
[----:B------:R3:W-:Y:S01]  /*165c0*/  STG.E.U16 [R208.64+0x32], R135 ;  /* 0x00003287d0007986 */ /* 0x0007e2000c101516 */
[----:B------:R-:W-:Y:S02]  /*165d0*/  PRMT R156, R178, 0x7610, R156 ;  /* 0x00007610b29c7816 */ /* 0x000fe4000000009c */
[----:B------:R-:W-:Y:S02]  /*165e0*/  LOP3.LUT R140, R155, 0xff, RZ, 0xc0, !PT ;  /* 0x000000ff9b8c7812 */ /* 0x000fe400078ec0ff */
[----:B------:R-:W-:Y:S01]  /*165f0*/  LOP3.LUT R155, R133, 0xffff, RZ, 0xc0, !PT ;  /* 0x0000ffff859b7812 */ /* 0x000fe200078ec0ff */
[----:B------:R-:W-:Y:S01]  /*16600*/  MUFU.EX2 R215, R229 ;  /* 0x000000e500d77308 */ /* 0x000fe20000000800 */
[----:B------:R-:W-:Y:S02]  /*16610*/  @!P0 PRMT R166, R156, 0x5410, RZ ;  /* 0x000054109ca68816 */ /* 0x000fe400000000ff */
[----:B------:R-:W-:Y:S02]  /*16620*/  SHF.R.U32.HI R155, RZ, 0x8, R155 ;  /* 0x00000008ff9b7819 */ /* 0x000fe4000001169b */
[----:B------:R-:W-:Y:S01]  /*16630*/  PRMT R158, R179, 0x7610, R158 ;  /* 0x00007610b39e7816 */ /* 0x000fe2000000009e */
[----:B------:R-:W-:Y:S01]  /*16640*/  STG.E.U16 [R210.64+0x32], R166 ;  /* 0x000032a6d2007986 */ /* 0x000fe2000c101516 */
[----:B------:R-:W-:Y:S02]  /*16650*/  LOP3.LUT R144, R155, 0xffff, RZ, 0xc0, !PT ;  /* 0x0000ffff9b907812 */ /* 0x000fe400078ec0ff */
[----:B------:R-:W-:Y:S01]  /*16660*/  @!P1 PRMT R162, R158, 0x5410, RZ ;  /* 0x000054109ea29816 */ /* 0x000fe200000000ff */
[----:B-1----:R1:W5:Y:S01]  /*16670*/  LDL.S16 R170, [R1+0x30] ;  /* 0x0000300001aa7983 */ /* 0x0023620000100600 */
[----:B------:R-:W1:Y:S01]  /*16680*/  MUFU.EX2 R155, R216 ;  /* 0x000000d8009b7308 */ /* 0x000e620000000800 */
[----:B------:R-:W-:Y:S02]  /*16690*/  SHF.R.U32.HI R133, RZ, 0x18, R133 ;  /* 0x00000018ff857819 */ /* 0x000fe40000011685 */
[----:B------:R-:W-:Y:S01]  /*166a0*/  @!P1 STL.S16 [R1+0x60], R179 ;  /* 0x000060b301009387 */ /* 0x000fe20000100600 */
[C---:B--2---:R-:W-:Y:S01]  /*166b0*/  F2FP.BF16.PACK_AB R164, R159.reuse, R157 ;  /* 0x0000009d9fa4723e */ /* 0x044fe200000010ff */
[----:B------:R-:W-:Y:S01]  /*166c0*/  FADD.FTZ R163, R159, R163 ;  /* 0x000000a39fa37221 */ /* 0x000fe20000010000 */
[C---:B------:R-:W-:Y:S01]  /*166d0*/  ISETP.GE.U32.AND P1, PT, R244.reuse, R140, PT ;  /* 0x0000008cf400720c */ /* 0x040fe20003f26070 */
[----:B------:R-:W-:Y:S01]  /*166e0*/  @!P0 STL.S16 [R1+0x5c], R178 ;  /* 0x00005cb201008387 */ /* 0x000fe20000100600 */
[----:B------:R-:W-:Y:S01]  /*166f0*/  ISETP.GE.U32.AND P0, PT, R244, R144, PT ;  /* 0x00000090f400720c */ /* 0x000fe20003f06070 */
[----:B----4-:R-:W-:Y:S01]  /*16700*/  @!P2 HFMA2.BF16_V2 R173, -RZ.H0_H0, RZ.H0_H0, -R164.H0_H0 ;  /* 0x200000ffffada231 */ /* 0x010fe200003409a4 */
[C---:B------:R-:W-:Y:S01]  /*16710*/  PRMT R165, R164.reuse, 0x7632, R165 ;  /* 0x00007632a4a57816 */ /* 0x040fe200000000a5 */
[----:B------:R2:W4:Y:S01]  /*16720*/  LDL.S16 R172, [R1+0x24] ;  /* 0x0000240001ac7983 */ /* 0x0005220000100600 */
[----:B------:R-:W2:Y:S01]  /*16730*/  MUFU.EX2 R158, R217 ;  /* 0x000000d9009e7308 */ /* 0x000ea20000000800 */
[----:B---3--:R-:W-:Y:S02]  /*16740*/  SHF.R.U32.HI R135, RZ, 0x10, R206 ;  /* 0x00000010ff877819 */ /* 0x008fe400000116ce */
[----:B------:R3:W-:Y:S01]  /*16750*/  @!P2 STL.S16 [R1+0x58], R173 ;  /* 0x000058ad0100a387 */ /* 0x0007e20000100600 */
[----:B------:R-:W-:Y:S02]  /*16760*/  PRMT R171, R173, 0x7610, R171 ;  /* 0x00007610adab7816 */ /* 0x000fe400000000ab */
[----:B------:R-:W-:Y:S01]  /*16770*/  PRMT R156, R164, 0x5410, R165 ;  /* 0x00005410a49c7816 */ /* 0x000fe200000000a5 */
[----:B------:R-:W3:Y:S01]  /*16780*/  LDSM.16.MT88.4 R140, [R193+0x16800] ;  /* 0x01680000c18c783b */ /* 0x000ee20000004200 */
[----:B------:R-:W-:Y:S02]  /*16790*/  @!P2 PRMT R164, R171, 0x5410, RZ ;  /* 0x00005410aba4a816 */ /* 0x000fe400000000ff */
[----:B------:R-:W-:Y:S01]  /*167a0*/  ISETP.GE.U32.AND P2, PT, R244, R148, PT ;  /* 0x00000094f400720c */ /* 0x000fe20003f46070 */
[----:B------:R-:W-:Y:S01]  /*167b0*/  MUFU.EX2 R171, R218 ;  /* 0x000000da00ab7308 */ /* 0x000fe20000000800 */
[----:B-1----:R-:W-:Y:S03]  /*167c0*/  FADD.FTZ R167, R155, R167 ;  /* 0x000000a79ba77221 */ /* 0x002fe60000010000 */
[----:B------:R-:W1:Y:S06]  /*167d0*/  LDSM.16.MT88.4 R144, [R194+0x16800] ;  /* 0x01680000c290783b */ /* 0x000e6c0000004200 */
[----:B------:R-:W-:Y:S02]  /*167e0*/  MUFU.EX2 R217, R228 ;  /* 0x000000e400d97308 */ /* 0x000fe40000000800 */
[----:B------:R-:W-:Y:S01]  /*167f0*/  STG.E.U16 [R210.64+0x30], R162 ;  /* 0x000030a2d2007986 */ /* 0x000fe2000c101516 */
[C---:B--2---:R-:W-:Y:S01]  /*16800*/  F2FP.BF16.PACK_AB R191, R158.reuse, R155 ;  /* 0x0000009b9ebf723e */ /* 0x044fe200000010ff */
[----:B------:R-:W-:Y:S02]  /*16810*/  FADD.FTZ R167, R158, R167 ;  /* 0x000000a79ea77221 */ /* 0x000fe40000010000 */
[----:B------:R-:W-:Y:S01]  /*16820*/  STG.E.U16 [R208.64+0x40], R164 ;  /* 0x000040a4d0007986 */ /* 0x000fe2000c101516 */
[----:B------:R-:W-:Y:S03]  /*16830*/  PRMT R200, R191, 0x7632, R200 ;  /* 0x00007632bfc87816 */ /* 0x000fe600000000c8 */
[----:B---3--:R-:W2:Y:S10]  /*16840*/  MUFU.EX2 R173, R220 ;  /* 0x000000dc00ad7308 */ /* 0x008eb40000000800 */
[----:B------:R-:W3:Y:S01]  /*16850*/  MUFU.EX2 R216, R227 ;  /* 0x000000e300d87308 */ /* 0x000ee20000000800 */
[C---:B------:R-:W-:Y:S07]  /*16860*/  HMMA.16816.F32.BF16 R100, R136.reuse, R140, R100 ;  /* 0x0000008c8864723c */ /* 0x040fee0000041864 */
[--C-:B------:R-:W-:Y:S01]  /*16870*/  SHF.R.U32.HI R140, RZ, 0x10, R168.reuse ;  /* 0x00000010ff8c7819 */ /* 0x100fe200000116a8 */
[C---:B------:R-:W-:Y:S01]  /*16880*/  HMMA.16816.F32.BF16 R104, R136.reuse, R142, R104 ;  /* 0x0000008e8868723c */ /* 0x040fe20000041868 */
[----:B------:R-:W-:Y:S03]  /*16890*/  SHF.R.U32.HI R141, RZ, 0x18, R168 ;  /* 0x00000018ff8d7819 */ /* 0x000fe600000116a8 */
[----:B------:R-:W-:Y:S02]  /*168a0*/  LOP3.LUT R140, R140, 0xff, RZ, 0xc0, !PT ;  /* 0x000000ff8c8c7812 */ /* 0x000fe400078ec0ff */
[----:B--2---:R-:W-:Y:S02]  /*168b0*/  F2FP.BF16.PACK_AB R189, R173, R171 ;  /* 0x000000abadbd723e */ /* 0x004fe400000010ff */
[C---:B-1----:R-:W-:Y:S04]  /*168c0*/  HMMA.16816.F32.BF16 R108, R136.reuse, R144, R108 ;  /* 0x00000090886c723c */ /* 0x042fe8000004186c */
[----:B------:R-:W-:Y:S02]  /*168d0*/  PRMT R190, R189, 0x7632, R190 ;  /* 0x00007632bdbe7816 */ /* 0x000fe400000000be */
[----:B---3--:R-:W-:Y:S02]  /*168e0*/  F2FP.BF16.PACK_AB R184, R215, R216 ;  /* 0x000000d8d7b8723e */ /* 0x008fe400000010ff */
[C---:B------:R-:W-:Y:S01]  /*168f0*/  HMMA.16816.F32.BF16 R112, R136.reuse, R146, R112 ;  /* 0x000000928870723c */ /* 0x040fe20000041870 */
[----:B------:R-:W-:Y:S06]  /*16900*/  PRMT R0, R189, 0x5410, R190 ;  /* 0x00005410bd007816 */ /* 0x000fec00000000be */
[----:B------:R-:W-:Y:S01]  /*16910*/  SHF.R.U32.HI R146, RZ, 0x18, R152 ;  /* 0x00000018ff927819 */ /* 0x000fe20000011698 */
[----:B-----5:R-:W-:Y:S05]  /*16920*/  @!P0 HFMA2.BF16_V2 R170, -RZ.H0_H0, RZ.H0_H0, -R165.H0_H0 ;  /* 0x200000ffffaa8231 */ /* 0x020fea00003409a5 */
[----:B------:R1:W-:Y:S01]  /*16930*/  @!P0 STL.S16 [R1+0x30], R170 ;  /* 0x000030aa01008387 */ /* 0x0003e20000100600 */
[----:B------:R-:W-:Y:S03]  /*16940*/  PRMT R148, R170, 0x7610, R148 ;  /* 0x00007610aa947816 */ /* 0x000fe60000000094 */
[----:B------:R2:W3:Y:S01]  /*16950*/  LDL.S16 R154, [R1+0x3c] ;  /* 0x00003c00019a7983 */ /* 0x0004e20000100600 */
[----:B------:R-:W-:Y:S02]  /*16960*/  @!P0 PRMT R165, R148, 0x5410, RZ ;  /* 0x0000541094a58816 */ /* 0x000fe400000000ff */
[----:B------:R-:W-:Y:S01]  /*16970*/  ISETP.GE.U32.AND P0, PT, R244, R133, PT ;  /* 0x00000085f400720c */ /* 0x000fe20003f06070 */
[----:B----4-:R-:W-:Y:S01]  /*16980*/  @!P1 HFMA2.BF16_V2 R172, -RZ.H0_H0, RZ.H0_H0, -R191.H0_H0 ;  /* 0x200000ffffac9231 */ /* 0x010fe200003409bf */
[----:B------:R-:W4:Y:S01]  /*16990*/  LDSM.16.MT88.4 R148, [R196+0x16800] ;  /* 0x01680000c494783b */ /* 0x000f220000004200 */
[----:B------:R-:W-:Y:S03]  /*169a0*/  LOP3.LUT R133, R168, 0xffff, RZ, 0xc0, !PT ;  /* 0x0000ffffa8857812 */ /* 0x000fe600078ec0ff */
[----:B------:R-:W-:Y:S02]  /*169b0*/  PRMT R177, R172, 0x7610, R177 ;  /* 0x00007610acb17816 */ /* 0x000fe400000000b1 */
[----:B------:R-:W-:Y:S02]  /*169c0*/  SHF.R.U32.HI R133, RZ, 0x8, R133 ;  /* 0x00000008ff857819 */ /* 0x000fe40000011685 */
[----:B------:R5:W-:Y:S02]  /*169d0*/  @!P1 STL.S16 [R1+0x24], R172 ;  /* 0x000024ac01009387 */ /* 0x000be40000100600 */
[----:B------:R-:W-:Y:S02]  /*169e0*/  PRMT R157, R153, 0x5410, R133 ;  /* 0x00005410999d7816 */ /* 0x000fe40000000085 */
[----:B------:R-:W-:Y:S01]  /*169f0*/  SHF.R.U32.HI R153, RZ, 0x10, R168 ;  /* 0x00000010ff997819 */ /* 0x000fe200000116a8 */
[----:B------:R-:W-:Y:S01]  /*16a00*/  STG.E.U16 [R208.64+0x42], R165 ;  /* 0x000042a5d0007986 */ /* 0x000fe2000c101516 */
[----:B------:R-:W-:Y:S02]  /*16a10*/  LOP3.LUT R133, R152, 0xffff, RZ, 0xc0, !PT ;  /* 0x0000ffff98857812 */ /* 0x000fe400078ec0ff */
[----:B-1----:R-:W-:Y:S02]  /*16a20*/  PRMT R170, R140, 0x5410, R141 ;  /* 0x000054108caa7816 */ /* 0x002fe4000000008d */
[----:B------:R-:W1:Y:S01]  /*16a30*/  LDSM.16.MT88.4 R140, [R195+0x16800] ;  /* 0x01680000c38c783b */ /* 0x000e620000004200 */
[----:B------:R-:W-:Y:S02]  /*16a40*/  LOP3.LUT R144, R153, 0xff, RZ, 0xc0, !PT ;  /* 0x000000ff99907812 */ /* 0x000fe400078ec0ff */
[----:B------:R-:W-:Y:S02]  /*16a50*/  LOP3.LUT R153, R152, 0xff, RZ, 0xc0, !PT ;  /* 0x000000ff98997812 */ /* 0x000fe400078ec0ff */
[----:B------:R-:W-:Y:S02]  /*16a60*/  SHF.R.U32.HI R145, RZ, 0x8, R133 ;  /* 0x00000008ff917819 */ /* 0x000fe40000011685 */
[----:B------:R-:W-:Y:S02]  /*16a70*/  PRMT R133, R191, 0x5410, R200 ;  /* 0x00005410bf857816 */ /* 0x000fe400000000c8 */
[----:B------:R-:W-:Y:S02]  /*16a80*/  @!P1 PRMT R191, R177, 0x5410, RZ ;  /* 0x00005410b1bf9816 */ /* 0x000fe400000000ff */
[----:B------:R-:W-:Y:S02]  /*16a90*/  ISETP.GE.U32.AND P1, PT, R244, R144, PT ;  /* 0x00000090f400720c */ /* 0x000fe40003f26070 */
[----:B------:R-:W-:Y:S01]  /*16aa0*/  LOP3.LUT R144, R168, 0xffff, RZ, 0xc0, !PT ;  /* 0x0000ffffa8907812 */ /* 0x000fe200078ec0ff */
[----:B------:R-:W-:Y:S01]  /*16ab0*/  STG.E.U16 [R210.64+0x40], R191 ;  /* 0x000040bfd2007986 */ /* 0x000fe2000c101516 */
[----:B-----5:R-:W-:Y:S01]  /*16ac0*/  MUFU.EX2 R172, R219 ;  /* 0x000000db00ac7308 */ /* 0x020fe20000000800 */
[----:B------:R-:W-:Y:S02]  /*16ad0*/  PRMT R147, R153, 0x5410, R145 ;  /* 0x0000541099937816 */ /* 0x000fe40000000091 */
[----:B------:R-:W-:Y:S02]  /*16ae0*/  SHF.R.U32.HI R145, RZ, 0x10, R152 ;  /* 0x00000010ff917819 */ /* 0x000fe40000011698 */
[----:B------:R-:W-:Y:S01]  /*16af0*/  SHF.R.U32.HI R168, RZ, 0x18, R168 ;  /* 0x00000018ffa87819 */ /* 0x000fe200000116a8 */
[C---:B----4-:R-:W-:Y:S01]  /*16b00*/  HMMA.16816.F32.BF16 R116, R136.reuse, R148, R116 ;  /* 0x000000948874723c */ /* 0x050fe20000041874 */
[----:B------:R-:W-:Y:S03]  /*16b10*/  SHF.R.U32.HI R144, RZ, 0x8, R144 ;  /* 0x00000008ff907819 */ /* 0x000fe60000011690 */
[----:B------:R-:W4:Y:S01]  /*16b20*/  MUFU.EX2 R169, R221 ;  /* 0x000000dd00a97308 */ /* 0x000f220000000800 */
[----:B------:R-:W-:Y:S02]  /*16b30*/  LOP3.LUT R145, R145, 0xff, RZ, 0xc0, !PT ;  /* 0x000000ff91917812 */ /* 0x000fe400078ec0ff */
[----:B------:R-:W-:Y:S01]  /*16b40*/  LOP3.LUT R144, R144, 0xffff, RZ, 0xc0, !PT ;  /* 0x0000ffff90907812 */ /* 0x000fe200078ec0ff */
[C---:B------:R-:W-:Y:S01]  /*16b50*/  HMMA.16816.F32.BF16 R120, R136.reuse, R150, R120 ;  /* 0x000000968878723c */ /* 0x040fe20000041878 */
[----:B------:R-:W-:Y:S03]  /*16b60*/  LDSM.16.MT88.4 R148, [R194+0x11000] ;  /* 0x01100000c294783b */ /* 0x000fe60000004200 */
[----:B------:R-:W-:Y:S01]  /*16b70*/  PRMT R145, R145, 0x5410, R146 ;  /* 0x0000541091917816 */ /* 0x000fe20000000092 */
[--C-:B------:R-:W-:Y:S04]  /*16b80*/  HSET2.LE.AND R146, R157, R245.reuse, PT ;  /* 0x000000f59d927233 */ /* 0x100fe80003803000 */
[--C-:B------:R-:W-:Y:S01]  /*16b90*/  HSET2.LE.AND R145, R145, R245.reuse, PT ;  /* 0x000000f591917233 */ /* 0x100fe20003803000 */
[C---:B-1----:R-:W-:Y:S02]  /*16ba0*/  HMMA.16816.F32.BF16 R124, R136.reuse, R140, R124 ;  /* 0x0000008c887c723c */ /* 0x042fe4000004187c */
[----:B------:R-:W-:Y:S02]  /*16bb0*/  LOP3.LUT R146, R146, R0, RZ, 0xc0, !PT ;  /* 0x0000000092927212 */ /* 0x000fe400078ec0ff */
[----:B------:R-:W-:Y:S04]  /*16bc0*/  LOP3.LUT R145, R145, R133, RZ, 0xc0, !PT ;  /* 0x0000008591917212 */ /* 0x000fe800078ec0ff */
[----:B------:R-:W-:Y:S01]  /*16bd0*/  HMMA.16816.F32.BF16 R128, R136, R142, R128 ;  /* 0x0000008e8880723c */ /* 0x000fe20000041880 */
[----:B----4-:R-:W-:Y:S01]  /*16be0*/  F2FP.BF16.PACK_AB R188, R169, R172 ;  /* 0x000000aca9bc723e */ /* 0x010fe200000010ff */
[----:B------:R-:W-:Y:S03]  /*16bf0*/  LDSM.16.MT88.4 R136, [R195+0x11000] ;  /* 0x01100000c388783b */ /* 0x000fe60000004200 */
[C---:B------:R-:W-:Y:S04]  /*16c00*/  PRMT R187, R188.reuse, 0x7632, R187 ;  /* 0x00007632bcbb7816 */ /* 0x040fe800000000bb */
[----:B------:R-:W-:Y:S01]  /*16c10*/  PRMT R0, R188, 0x5410, R187 ;  /* 0x00005410bc007816 */ /* 0x000fe200000000bb */
[----:B------:R-:W-:Y:S02]  /*16c20*/  LDSM.16.MT88.4 R140, [R193+0x13000] ;  /* 0x01300000c18c783b */ /* 0x000fe40000004200 */
[----:B---3--:R-:W-:Y:S06]  /*16c30*/  @!P0 HFMA2.BF16_V2 R154, -RZ.H0_H0, RZ.H0_H0, -R200.H0_H0 ;  /* 0x200000ffff9a8231 */ /* 0x008fec00003409c8 */
[----:B------:R-:W-:Y:S01]  /*16c40*/  @!P0 STL.S16 [R1+0x3c], R154 ;  /* 0x00003c9a01008387 */ /* 0x000fe20000100600 */
[----:B------:R-:W-:Y:S03]  /*16c50*/  PRMT R176, R154, 0x7610, R176 ;  /* 0x000076109ab07816 */ /* 0x000fe600000000b0 */
[----:B------:R2:W3:Y:S01]  /*16c60*/  LDL.S16 R179, [R1+0x20] ;  /* 0x0000200001b37983 */ /* 0x0004e20000100600 */
[----:B------:R-:W-:Y:S02]  /*16c70*/  @!P0 PRMT R200, R176, 0x5410, RZ ;  /* 0x00005410b0c88816 */ /* 0x000fe400000000ff */
[----:B------:R-:W-:Y:S01]  /*16c80*/  ISETP.GE.U32.AND P0, PT, R244, R144, PT ;  /* 0x00000090f400720c */ /* 0x000fe20003f06070 */
[----:B------:R-:W1:Y:S01]  /*16c90*/  LDSM.16.MT88.4 R152, [R193+0x11000] ;  /* 0x01100000c198783b */ /* 0x000e620000004200 */
[--C-:B------:R-:W-:Y:S02]  /*16ca0*/  HSET2.LE.AND R144, R147, R245.reuse, PT ;  /* 0x000000f593907233 */ /* 0x100fe40003803000 */
[----:B------:R-:W-:Y:S03]  /*16cb0*/  HSET2.LE.AND R147, R170, R245, PT ;  /* 0x000000f5aa937233 */ /* 0x000fe60003803000 */
[----:B------:R-:W-:Y:S02]  /*16cc0*/  LOP3.LUT R144, R144, R156, RZ, 0xc0, !PT ;  /* 0x0000009c90907212 */ /* 0x000fe400078ec0ff */
[----:B------:R-:W4:Y:S01]  /*16cd0*/  LDSM.16.MT88.4 R156, [R196+0x11000] ;  /* 0x01100000c49c783b */ /* 0x000f220000004200 */
[----:B------:R-:W-:Y:S07]  /*16ce0*/  LOP3.LUT R147, R147, R0, RZ, 0xc0, !PT ;  /* 0x0000000093937212 */ /* 0x000fee00078ec0ff */
[----:B------:R2:W5:Y:S04]  /*16cf0*/  LDL.S16 R178, [R1+0x1c] ;  /* 0x00001c0001b27983 */ /* 0x0005680000100600 */
[----:B------:R2:W2:Y:S04]  /*16d00*/  LDL.S16 R177, [R1+0x18] ;  /* 0x0000180001b17983 */ /* 0x0004a80000100600 */
[----:B------:R2:W2:Y:S04]  /*16d10*/  LDL.S16 R176, [R1+0x10] ;  /* 0x0000100001b07983 */ /* 0x0004a80000100600 */
[----:B------:R-:W-:Y:S01]  /*16d20*/  STG.E.U16 [R210.64+0x42], R200 ;  /* 0x000042c8d2007986 */ /* 0x000fe2000c101516 */
[C---:B-1----:R-:W-:Y:S08]  /*16d30*/  HMMA.16816.F32.BF16 R4, R144.reuse, R152, R4 ;  /* 0x000000989004723c */ /* 0x042ff00000041804 */
[C---:B------:R-:W-:Y:S01]  /*16d40*/  HMMA.16816.F32.BF16 R8, R144.reuse, R154, R8 ;  /* 0x0000009a9008723c */ /* 0x040fe20000041808 */
[----:B------:R-:W1:Y:S07]  /*16d50*/  LDSM.16.MT88.4 R152, [R194+0x13000] ;  /* 0x01300000c298783b */ /* 0x000e6e0000004200 */
[C---:B------:R-:W-:Y:S08]  /*16d60*/  HMMA.16816.F32.BF16 R12, R144.reuse, R148, R12 ;  /* 0x00000094900c723c */ /* 0x040ff0000004180c */
        /* <DEDUP_REMOVED lines=14> */
[C---:B------:R-:W-:Y:S08]  /*16e50*/  HMMA.16816.F32.BF16 R52, R144.reuse, R148, R52 ;  /* 0x000000949034723c */ /* 0x040ff00000041834 */
[C---:B------:R-:W-:Y:S08]  /*16e60*/  HMMA.16816.F32.BF16 R56, R144.reuse, R150, R56 ;  /* 0x000000969038723c */ /* 0x040ff00000041838 */
[C---:B----4-:R-:W-:Y:S08]  /*16e70*/  HMMA.16816.F32.BF16 R60, R144.reuse, R136, R60 ;  /* 0x00000088903c723c */ /* 0x050ff0000004183c */
[C---:B------:R-:W-:Y:S01]  /*16e80*/  HMMA.16816.F32.BF16 R64, R144.reuse, R138, R64 ;  /* 0x0000008a9040723c */ /* 0x040fe20000041840 */
[----:B------:R-:W4:Y:S07]  /*16e90*/  LDSM.16.MT88.4 R136, [R195+0x15000] ;  /* 0x01500000c388783b */ /* 0x000f2e0000004200 */
[C---:B------:R-:W-:Y:S01]  /*16ea0*/  HMMA.16816.F32.BF16 R68, R144.reuse, R156, R68 ;  /* 0x0000009c9044723c */ /* 0x040fe20000041844 */
[----:B------:R-:W1:Y:S06]  /*16eb0*/  MUFU.EX2 R156, R226 ;  /* 0x000000e2009c7308 */ /* 0x000e6c0000000800 */
[----:B------:R-:W-:Y:S01]  /*16ec0*/  FADD.FTZ R157, R171, R163 ;  /* 0x000000a3ab9d7221 */ /* 0x000fe20000010000 */
[C---:B------:R-:W-:Y:S01]  /*16ed0*/  HMMA.16816.F32.BF16 R72, R144.reuse, R158, R72 ;  /* 0x0000009e9048723c */ /* 0x040fe20000041848 */
[----:B------:R-:W-:Y:S03]  /*16ee0*/  LDSM.16.MT88.4 R160, [R193+0x11800] ;  /* 0x01180000c1a0783b */ /* 0x000fe60000004200 */
[----:B------:R-:W-:Y:S04]  /*16ef0*/  FADD.FTZ R157, R173, R157 ;  /* 0x0000009dad9d7221 */ /* 0x000fe80000010000 */
[C---:B------:R-:W-:Y:S08]  /*16f00*/  HMMA.16816.F32.BF16 R76, R144.reuse, R140, R76 ;  /* 0x0000008c904c723c */ /* 0x040ff0000004184c */
[C---:B------:R-:W-:Y:S01]  /*16f10*/  HMMA.16816.F32.BF16 R80, R144.reuse, R142, R80 ;  /* 0x0000008e9050723c */ /* 0x040fe20000041850 */
[----:B------:R-:W4:Y:S03]  /*16f20*/  LDSM.16.MT88.4 R140, [R193+0x17000] ;  /* 0x01700000c18c783b */ /* 0x000f260000004200 */
[----:B-1----:R-:W-:Y:S01]  /*16f30*/  F2FP.BF16.PACK_AB R186, R217, R156 ;  /* 0x0000009cd9ba723e */ /* 0x002fe200000010ff */
[----:B------:R-:W-:Y:S03]  /*16f40*/  FADD.FTZ R218, R156, R157 ;  /* 0x0000009d9cda7221 */ /* 0x000fe60000010000 */
[C---:B------:R-:W-:Y:S01]  /*16f50*/  HMMA.16816.F32.BF16 R84, R144.reuse, R152, R84 ;  /* 0x000000989054723c */ /* 0x040fe20000041854 */
[----:B------:R-:W-:Y:S06]  /*16f60*/  PRMT R185, R186, 0x7632, R185 ;  /* 0x00007632bab97816 */ /* 0x000fec00000000b9 */
[----:B------:R-:W-:Y:S01]  /*16f70*/  FADD.FTZ R152, R172, R167 ;  /* 0x000000a7ac987221 */ /* 0x000fe20000010000 */
[C---:B------:R-:W-:Y:S04]  /*16f80*/  HMMA.16816.F32.BF16 R88, R144.reuse, R154, R88 ;  /* 0x0000009a9058723c */ /* 0x040fe80000041858 */
[----:B------:R-:W-:Y:S04]  /*16f90*/  FADD.FTZ R219, R169, R152 ;  /* 0x00000098a9db7221 */ /* 0x000fe80000010000 */
[C---:B----4-:R-:W-:Y:S08]  /*16fa0*/  HMMA.16816.F32.BF16 R92, R144.reuse, R136, R92 ;  /* 0x00000088905c723c */ /* 0x050ff0000004185c */
[C---:B------:R-:W-:Y:S01]  /*16fb0*/  HMMA.16816.F32.BF16 R96, R144.reuse, R138, R96 ;  /* 0x0000008a9060723c */ /* 0x040fe20000041860 */
[----:B------:R-:W-:Y:S07]  /*16fc0*/  LDSM.16.MT88.4 R136, [R196+0x17000] ;  /* 0x01700000c488783b */ /* 0x000fee0000004200 */
[C---:B------:R-:W-:Y:S07]  /*16fd0*/  HMMA.16816.F32.BF16 R100, R144.reuse, R140, R100 ;  /* 0x0000008c9064723c */ /* 0x040fee0000041864 */
[----:B------:R-:W-:Y:S01]  /*16fe0*/  LOP3.LUT R141, R206, 0xff, RZ, 0xc0, !PT ;  /* 0x000000ffce8d7812 */ /* 0x000fe200078ec0ff */
[C---:B------:R-:W-:Y:S07]  /*16ff0*/  HMMA.16816.F32.BF16 R104, R144.reuse, R142, R104 ;  /* 0x0000008e9068723c */ /* 0x040fee0000041868 */
[----:B------:R-:W-:Y:S01]  /*17000*/  SHF.R.U32.HI R142, RZ, 0x18, R206 ;  /* 0x00000018ff8e7819 */ /* 0x000fe200000116ce */
[----:B---3--:R-:W-:Y:S05]  /*17010*/  @!P2 HFMA2.BF16_V2 R179, -RZ.H0_H0, RZ.H0_H0, -R189.H0_H0 ;  /* 0x200000ffffb3a231 */ /* 0x008fea00003409bd */
[----:B------:R-:W-:Y:S01]  /*17020*/  @!P2 STL.S16 [R1+0x20], R179 ;  /* 0x000020b30100a387 */ /* 0x000fe20000100600 */
[----:B------:R-:W-:Y:S03]  /*17030*/  PRMT R0, R179, 0x7610, R0 ;  /* 0x00007610b3007816 */ /* 0x000fe60000000000 */
[----:B------:R1:W3:Y:S01]  /*17040*/  LDL.S16 R159, [R1+0x4] ;  /* 0x00000400019f7983 */ /* 0x0002e20000100600 */
[----:B------:R-:W-:Y:S02]  /*17050*/  @!P2 PRMT R189, R0, 0x5410, RZ ;  /* 0x0000541000bda816 */ /* 0x000fe400000000ff */
[----:B------:R-:W-:Y:S02]  /*17060*/  LOP3.LUT R0, R207, UR13, R174, 0x96, !PT ;  /* 0x0000000dcf007c12 */ /* 0x000fe4000f8e96ae */
[----:B------:R-:W-:Y:S01]  /*17070*/  ISETP.GE.U32.AND P2, PT, R244, R168, PT ;  /* 0x000000a8f400720c */ /* 0x000fe20003f46070 */
[----:B------:R-:W-:Y:S01]  /*17080*/  STG.E.U16 [R208.64+0x50], R189 ;  /* 0x000050bdd0007986 */ /* 0x000fe2000c101516 */
[----:B------:R-:W-:Y:S02]  /*17090*/  LOP3.LUT R2, R0, 0xff, RZ, 0xc0, !PT ;  /* 0x000000ff00027812 */ /* 0x000fe400078ec0ff */
[--C-:B------:R-:W-:Y:S01]  /*170a0*/  SHF.R.U32.HI R140, RZ, 0x18, R0.reuse ;  /* 0x00000018ff8c7819 */ /* 0x100fe20000011600 */
[----:B-----5:R-:W-:Y:S02]  /*170b0*/  @!P0 HFMA2.BF16_V2 R178, -RZ.H0_H0, RZ.H0_H0, -R190.H0_H0 ;  /* 0x200000ffffb28231 */ /* 0x020fe400003409be */
[----:B--2---:R-:W-:Y:S03]  /*170c0*/  @!P1 HFMA2.BF16_V2 R177, -RZ.H0_H0, RZ.H0_H0, -R188.H0_H0 ;  /* 0x200000ffffb19231 */ /* 0x004fe600003409bc */
[----:B------:R-:W-:Y:S01]  /*170d0*/  PRMT R149, R178, 0x7610, R149 ;  /* 0x00007610b2957816 */ /* 0x000fe20000000095 */
[----:B------:R-:W-:Y:S02]  /*170e0*/  @!P0 STL.S16 [R1+0x1c], R178 ;  /* 0x00001cb201008387 */ /* 0x000fe40000100600 */
[----:B------:R-:W-:Y:S01]  /*170f0*/  @!P2 HFMA2.BF16_V2 R176, -RZ.H0_H0, RZ.H0_H0, -R187.H0_H0 ;  /* 0x200000ffffb0a231 */ /* 0x000fe200003409bb */
[----:B------:R-:W-:Y:S01]  /*17100*/  @!P0 PRMT R190, R149, 0x5410, RZ ;  /* 0x0000541095be8816 */ /* 0x000fe200000000ff */
[----:B------:R1:W2:Y:S01]  /*17110*/  LDL.S16 R158, [R1+0xc] ;  /* 0x00000c00019e7983 */ /* 0x0002a20000100600 */
[----:B------:R-:W-:Y:S02]  /*17120*/  ISETP.GE.U32.AND P0, PT, R244, R2, PT ;  /* 0x00000002f400720c */ /* 0x000fe40003f06070 */
[----:B------:R-:W-:Y:S01]  /*17130*/  SHF.R.U32.HI R2, RZ, 0x10, R0 ;  /* 0x00000010ff027819 */ /* 0x000fe20000011600 */
[----:B------:R-:W-:Y:S01]  /*17140*/  @!P1 STL.S16 [R1+0x18], R177 ;  /* 0x000018b101009387 */ /* 0x000fe20000100600 */
[----:B------:R-:W-:Y:S02]  /*17150*/  PRMT R148, R177, 0x7610, R148 ;  /* 0x00007610b1947816 */ /* 0x000fe40000000094 */
[----:B------:R-:W-:Y:S01]  /*17160*/  LOP3.LUT R2, R2, 0xff, RZ, 0xc0, !PT ;  /* 0x000000ff02027812 */ /* 0x000fe200078ec0ff */
[----:B------:R-:W-:Y:S01]  /*17170*/  @!P2 STL.S16 [R1+0x10], R176 ;  /* 0x000010b00100a387 */ /* 0x000fe20000100600 */
[----:B------:R-:W-:Y:S02]  /*17180*/  @!P1 PRMT R188, R148, 0x5410, RZ ;  /* 0x0000541094bc9816 */ /* 0x000fe400000000ff */
[----:B------:R-:W-:Y:S01]  /*17190*/  ISETP.GE.U32.AND P1, PT, R244, R2, PT ;  /* 0x00000002f400720c */ /* 0x000fe20003f26070 */
[----:B------:R1:W4:Y:S01]  /*171a0*/  LDL.S16 R154, [R1] ;  /* 0x00000000019a7983 */ /* 0x0003220000100600 */
[----:B------:R-:W-:Y:S02]  /*171b0*/  LOP3.LUT R2, R0, 0xffff, RZ, 0xc0, !PT ;  /* 0x0000ffff00027812 */ /* 0x000fe400078ec0ff */
[----:B------:R-:W-:Y:S01]  /*171c0*/  PRMT R133, R176, 0x7610, R133 ;  /* 0x00007610b0857816 */ /* 0x000fe20000000085 */
[----:B------:R-:W5:Y:S01]  /*171d0*/  LDSM.16.MT88.4 R148, [R194+0x17000] ;  /* 0x01700000c294783b */ /* 0x000f620000004200 */
[----:B------:R-:W-:Y:S02]  /*171e0*/  SHF.R.U32.HI R2, RZ, 0x8, R2 ;  /* 0x00000008ff027819 */ /* 0x000fe40000011602 */
[----:B------:R-:W-:Y:S02]  /*171f0*/  @!P2 PRMT R187, R133, 0x5410, RZ ;  /* 0x0000541085bba816 */ /* 0x000fe400000000ff */
[----:B------:R-:W-:Y:S02]  /*17200*/  LOP3.LUT R2, R2, 0xffff, RZ, 0xc0, !PT ;  /* 0x0000ffff02027812 */ /* 0x000fe400078ec0ff */
[----:B------:R-:W-:Y:S01]  /*17210*/  LOP3.LUT R133, R207, UR13, R174, 0x96, !PT ;  /* 0x0000000dcf857c12 */ /* 0x000fe2000f8e96ae */
[----:B------:R-:W-:Y:S01]  /*17220*/  LDSM.16.MT88.4 R176, [R193+0x13800] ;  /* 0x01380000c1b0783b */ /* 0x000fe20000004200 */
[----:B------:R-:W-:Y:S02]  /*17230*/  ISETP.GE.U32.AND P2, PT, R244, R2, PT ;  /* 0x00000002f400720c */ /* 0x000fe40003f46070 */
[----:B------:R-:W-:Y:S02]  /*17240*/  PRMT R2, R186, 0x5410, R185 ;  /* 0x00005410ba027816 */ /* 0x000fe400000000b9 */
[--C-:B------:R-:W-:Y:S03]  /*17250*/  SHF.R.U32.HI R169, RZ, 0x18, R133.reuse ;  /* 0x00000018ffa97819 */ /* 0x100fe60000011685 */
[----:B------:R-:W-:Y:S08]  /*17260*/  LDSM.16.MT88.4 R172, [R196+0x11800] ;  /* 0x01180000c4ac783b */ /* 0x000ff00000004200 */
[----:B------:R-:W-:Y:S04]  /*17270*/  STG.E.U16 [R208.64+0x52], R190 ;  /* 0x000052bed0007986 */ /* 0x000fe8000c101516 */
[----:B------:R-:W-:Y:S04]  /*17280*/  STG.E.U16 [R210.64+0x50], R188 ;  /* 0x000050bcd2007986 */ /* 0x000fe8000c101516 */
[----:B------:R-:W-:Y:S01]  /*17290*/  STG.E.U16 [R210.64+0x52], R187 ;  /* 0x000052bbd2007986 */ /* 0x000fe2000c101516 */
[C---:B-----5:R-:W-:Y:S07]  /*172a0*/  HMMA.16816.F32.BF16 R108, R144.reuse, R148, R108 ;  /* 0x00000094906c723c */ /* 0x060fee000004186c */
[----:B------:R-:W-:Y:S01]  /*172b0*/  LOP3.LUT R148, R133, 0xffff, RZ, 0xc0, !PT ;  /* 0x0000ffff85947812 */ /* 0x000fe200078ec0ff */
[C---:B------:R-:W-:Y:S01]  /*172c0*/  HMMA.16816.F32.BF16 R112, R144.reuse, R150, R112 ;  /* 0x000000969070723c */ /* 0x040fe20000041870 */
[----:B------:R-:W-:Y:S03]  /*172d0*/  SHF.R.U32.HI R149, RZ, 0x10, R206 ;  /* 0x00000010ff957819 */ /* 0x000fe600000116ce */
[----:B------:R-:W-:Y:S02]  /*172e0*/  SHF.R.U32.HI R148, RZ, 0x8, R148 ;  /* 0x00000008ff947819 */ /* 0x000fe40000011694 */
[----:B------:R-:W-:Y:S02]  /*172f0*/  LOP3.LUT R149, R149, 0xff, RZ, 0xc0, !PT ;  /* 0x000000ff95957812 */ /* 0x000fe400078ec0ff */
[C---:B------:R-:W-:Y:S07]  /*17300*/  HMMA.16816.F32.BF16 R116, R144.reuse, R136, R116 ;  /* 0x000000889074723c */ /* 0x040fee0000041874 */
[----:B------:R-:W-:Y:S01]  /*17310*/  SHF.R.U32.HI R136, RZ, 0x10, R133 ;  /* 0x00000010ff887819 */ /* 0x000fe20000011685 */
[C---:B------:R-:W-:Y:S04]  /*17320*/  HMMA.16816.F32.BF16 R120, R144.reuse, R138, R120 ;  /* 0x0000008a9078723c */ /* 0x040fe80000041878 */
[----:B------:R-:W-:Y:S04]  /*17330*/  LOP3.LUT R136, R136, 0xff, RZ, 0xc0, !PT ;  /* 0x000000ff88887812 */ /* 0x000fe800078ec0ff */
[----:B------:R-:W-:Y:S02]  /*17340*/  PRMT R169, R136, 0x5410, R169 ;  /* 0x0000541088a97816 */ /* 0x000fe400000000a9 */
[----:B------:R-:W-:Y:S03]  /*17350*/  LDSM.16.MT88.4 R136, [R195+0x11800] ;  /* 0x01180000c388783b */ /* 0x000fe60000004200 */
[----:B------:R-:W-:Y:S02]  /*17360*/  HSET2.LE.AND R169, R169, R245, PT ;  /* 0x000000f5a9a97233 */ /* 0x000fe40003803000 */
[----:B---3--:R-:W-:Y:S05]  /*17370*/  @!P0 HFMA2.BF16_V2 R159, -RZ.H0_H0, RZ.H0_H0, -R186.H0_H0 ;  /* 0x200000ffff9f8231 */ /* 0x008fea00003409ba */
[----:B------:R-:W-:Y:S01]  /*17380*/  PRMT R153, R159, 0x7610, R153 ;  /* 0x000076109f997816 */ /* 0x000fe20000000099 */
[----:B------:R-:W-:Y:S03]  /*17390*/  @!P0 STL.S16 [R1+0x4], R159 ;  /* 0x0000049f01008387 */ /* 0x000fe60000100600 */
[----:B------:R-:W-:Y:S02]  /*173a0*/  @!P0 PRMT R186, R153, 0x5410, RZ ;  /* 0x0000541099ba8816 */ /* 0x000fe400000000ff */
[----:B------:R1:W3:Y:S01]  /*173b0*/  LDL.S16 R153, [R1+0x8] ;  /* 0x0000080001997983 */ /* 0x0002e20000100600 */
[----:B------:R-:W-:Y:S02]  /*173c0*/  ISETP.GE.U32.AND P0, PT, R244, R134, PT ;  /* 0x00000086f400720c */ /* 0x000fe40003f06070 */
[----:B------:R-:W-:Y:S01]  /*173d0*/  LOP3.LUT R134, R206, 0xffff, RZ, 0xc0, !PT ;  /* 0x0000ffffce867812 */ /* 0x000fe200078ec0ff */
[----:B------:R-:W-:Y:S03]  /*173e0*/  STG.E.U16 [R208.64+0x60], R186 ;  /* 0x000060bad0007986 */ /* 0x000fe6000c101516 */
[----:B------:R-:W-:Y:S02]  /*173f0*/  SHF.R.U32.HI R0, RZ, 0x8, R134 ;  /* 0x00000008ff007819 */ /* 0x000fe40000011686 */
[----:B------:R-:W-:Y:S01]  /*17400*/  LOP3.LUT R134, R135, 0xff, RZ, 0xc0, !PT ;  /* 0x000000ff87867812 */ /* 0x000fe200078ec0ff */
[----:B--2---:R-:W-:Y:S01]  /*17410*/  @!P2 HFMA2.BF16_V2 R158, -RZ.H0_H0, RZ.H0_H0, -R185.H0_H0 ;  /* 0x200000ffff9ea231 */ /* 0x004fe200003409b9 */
[----:B------:R-:W-:Y:S02]  /*17420*/  PRMT R135, R184, 0x7632, R135 ;  /* 0x00007632b8877816 */ /* 0x000fe40000000087 */
[----:B------:R-:W-:Y:S02]  /*17430*/  PRMT R170, R141, 0x5410, R0 ;  /* 0x000054108daa7816 */ /* 0x000fe40000000000 */
[----:B------:R-:W-:Y:S01]  /*17440*/  PRMT R155, R158, 0x7610, R155 ;  /* 0x000076109e9b7816 */ /* 0x000fe2000000009b */
[----:B------:R-:W-:Y:S01]  /*17450*/  @!P2 STL.S16 [R1+0xc], R158 ;  /* 0x00000c9e0100a387 */ /* 0x000fe20000100600 */
[----:B------:R-:W-:Y:S01]  /*17460*/  PRMT R171, R134, 0x5410, R142 ;  /* 0x0000541086ab7816 */ /* 0x000fe2000000008e */
[--C-:B------:R-:W-:Y:S01]  /*17470*/  HSET2.LE.AND R170, R170, R245.reuse, PT ;  /* 0x000000f5aaaa7233 */ /* 0x100fe20003803000 */
[----:B------:R-:W-:Y:S02]  /*17480*/  @!P2 PRMT R185, R155, 0x5410, RZ ;  /* 0x000054109bb9a816 */ /* 0x000fe400000000ff */
[----:B------:R-:W-:Y:S01]  /*17490*/  ISETP.GE.U32.AND P2, PT, R244, R140, PT ;  /* 0x0000008cf400720c */ /* 0x000fe20003f46070 */
[----:B----4-:R-:W-:Y:S01]  /*174a0*/  @!P1 HFMA2.BF16_V2 R154, -RZ.H0_H0, RZ.H0_H0, -R184.H0_H0 ;  /* 0x200000ffff9a9231 */ /* 0x010fe200003409b8 */
[----:B------:R-:W2:Y:S01]  /*174b0*/  LDSM.16.MT88.4 R140, [R195+0x17000] ;  /* 0x01700000c38c783b */ /* 0x000ea20000004200 */
[----:B------:R-:W-:Y:S01]  /*174c0*/  LOP3.LUT R134, R133, 0xff, RZ, 0xc0, !PT ;  /* 0x000000ff85867812 */ /* 0x000fe200078ec0ff */
[--C-:B------:R-:W-:Y:S01]  /*174d0*/  HSET2.LE.AND R171, R171, R245.reuse, PT ;  /* 0x000000f5abab7233 */ /* 0x100fe20003803000 */
[----:B------:R-:W-:Y:S02]  /*174e0*/  PRMT R0, R184, 0x5410, R135 ;  /* 0x00005410b8007816 */ /* 0x000fe40000000087 */
[----:B------:R-:W-:Y:S02]  /*174f0*/  PRMT R148, R134, 0x5410, R148 ;  /* 0x0000541086947816 */ /* 0x000fe40000000094 */
[----:B------:R-:W-:Y:S01]  /*17500*/  LOP3.LUT R134, R206, 0xffff, RZ, 0xc0, !PT ;  /* 0x0000ffffce867812 */ /* 0x000fe200078ec0ff */
[----:B------:R-:W-:Y:S01]  /*17510*/  @!P1 STL.S16 [R1], R154 ;  /* 0x0000009a01009387 */ /* 0x000fe20000100600 */
[----:B------:R-:W4:Y:S01]  /*17520*/  MUFU.EX2 R207, R239 ;  /* 0x000000ef00cf7308 */ /* 0x000f220000000800 */
[----:B------:R-:W-:Y:S01]  /*17530*/  PRMT R152, R154, 0x7610, R152 ;  /* 0x000076109a987816 */ /* 0x000fe20000000098 */
[----:B------:R-:W-:Y:S01]  /*17540*/  HSET2.LE.AND R168, R148, R245, PT ;  /* 0x000000f594a87233 */ /* 0x000fe20003803000 */
[----:B------:R-:W-:Y:S01]  /*17550*/  SHF.R.U32.HI R134, RZ, 0x8, R134 ;  /* 0x00000008ff867819 */ /* 0x000fe20000011686 */
[----:B------:R-:W-:Y:S01]  /*17560*/  STG.E.U16 [R208.64+0x62], R185 ;  /* 0x000062b9d0007986 */ /* 0x000fe2000c101516 */
[----:B------:R-:W-:Y:S02]  /*17570*/  @!P1 PRMT R184, R152, 0x5410, RZ ;  /* 0x0000541098b89816 */ /* 0x000fe400000000ff */
[----:B------:R-:W-:Y:S02]  /*17580*/  ISETP.GE.U32.AND P1, PT, R244, R149, PT ;  /* 0x00000095f400720c */ /* 0x000fe40003f26070 */
[----:B------:R-:W-:Y:S01]  /*17590*/  LOP3.LUT R134, R134, 0xffff, RZ, 0xc0, !PT ;  /* 0x0000ffff86867812 */ /* 0x000fe200078ec0ff */
[----:B------:R-:W-:Y:S01]  /*175a0*/  STG.E.U16 [R210.64+0x60], R184 ;  /* 0x000060b8d2007986 */ /* 0x000fe2000c101516 */
[----:B------:R-:W-:Y:S02]  /*175b0*/  LOP3.LUT R168, R168, R2, RZ, 0xc0, !PT ;  /* 0x00000002a8a87212 */ /* 0x000fe400078ec0ff */
[----:B------:R-:W-:Y:S02]  /*175c0*/  LOP3.LUT R169, R169, R0, RZ, 0xc0, !PT ;  /* 0x00000000a9a97212 */ /* 0x000fe400078ec0ff */
[----:B------:R-:W-:Y:S02]  /*175d0*/  SHF.R.U32.HI R206, RZ, 0x18, R206 ;  /* 0x00000018ffce7819 */ /* 0x000fe400000116ce */
[----:B----4-:R-:W-:Y:S05]  /*175e0*/  F2FP.BF16.PACK_AB R2, R207, R212 ;  /* 0x000000d4cf02723e */ /* 0x010fea00000010ff */
[----:B------:R-:W-:Y:S01]  /*175f0*/  @!P1 HFMA2.BF16_V2 R251, -RZ.H0_H0, RZ.H0_H0, -R2.H0_H0 ;  /* 0x200000fffffb9231 */ /* 0x000fe20000340902 */
[C---:B--2---:R-:W-:Y:S08]  /*17600*/  HMMA.16816.F32.BF16 R124, R144.reuse, R140, R124 ;  /* 0x0000008c907c723c */ /* 0x044ff0000004187c */
[----:B------:R-:W-:Y:S01]  /*17610*/  HMMA.16816.F32.BF16 R128, R144, R142, R128 ;  /* 0x0000008e9080723c */ /* 0x000fe20000041880 */
[----:B---3--:R-:W-:Y:S05]  /*17620*/  @!P2 HFMA2.BF16_V2 R153, -RZ.H0_H0, RZ.H0_H0, -R135.H0_H0 ;  /* 0x200000ffff99a231 */ /* 0x008fea0000340987 */
[----:B------:R-:W-:Y:S01]  /*17630*/  @!P2 STL.S16 [R1+0x8], R153 ;  /* 0x000008990100a387 */ /* 0x000fe20000100600 */
[----:B------:R-:W-:Y:S03]  /*17640*/  PRMT R149, R153, 0x7610, R149 ;  /* 0x0000761099957816 */ /* 0x000fe60000000095 */
[----:B------:R1:W2:Y:S02]  /*17650*/  LDL.S16 R220, [R1+0x14] ;  /* 0x0000140001dc7983 */ /* 0x0002a40000100600 */
[----:B------:R-:W-:Y:S02]  /*17660*/  @!P2 PRMT R135, R149, 0x5410, RZ ;  /* 0x000054109587a816 */ /* 0x000fe400000000ff */
[----:B------:R-:W-:Y:S01]  /*17670*/  ISETP.GE.U32.AND P2, PT, R244, R134, PT ;  /* 0x00000086f400720c */ /* 0x000fe20003f46070 */
[----:B------:R-:W3:Y:S01]  /*17680*/  LDSM.16.MT88.4 R152, [R194+0x11800] ;  /* 0x01180000c298783b */ /* 0x000ee20000004200 */
[----:B------:R-:W-:Y:S04]  /*17690*/  F2FP.BF16.PACK_AB R134, R213, R214 ;  /* 0x000000d6d586723e */ /* 0x000fe800000010ff */
[C---:B------:R-:W-:Y:S03]  /*176a0*/  PRMT R133, R134.reuse, 0x7632, R133 ;  /* 0x0000763286857816 */ /* 0x040fe60000000085 */
[----:B------:R-:W-:Y:S01]  /*176b0*/  STG.E.U16 [R210.64+0x62], R135 ;  /* 0x00006287d2007986 */ /* 0x000fe2000c101516 */
[----:B------:R-:W-:Y:S03]  /*176c0*/  PRMT R0, R134, 0x5410, R133 ;  /* 0x0000541086007816 */ /* 0x000fe60000000085 */
[----:B------:R-:W-:Y:S01]  /*176d0*/  @!P2 HFMA2.BF16_V2 R252, -RZ.H0_H0, RZ.H0_H0, -R133.H0_H0 ;  /* 0x200000fffffca231 */ /* 0x000fe20000340985 */
[----:B------:R-:W-:Y:S02]  /*176e0*/  LOP3.LUT R170, R170, R0, RZ, 0xc0, !PT ;  /* 0x00000000aaaa7212 */ /* 0x000fe400078ec0ff */
[----:B------:R-:W-:Y:S02]  /*176f0*/  PRMT R0, R2, 0x7632, R0 ;  /* 0x0000763202007816 */ /* 0x000fe40000000000 */
[----:B------:R-:W-:Y:S02]  /*17700*/  @!P2 PRMT R133, R252, 0x5410, RZ ;  /* 0x00005410fc85a816 */ /* 0x000fe400000000ff */
[----:B------:R-:W-:Y:S02]  /*17710*/  PRMT R140, R2, 0x5410, R0 ;  /* 0x00005410028c7816 */ /* 0x000fe40000000000 */
[----:B------:R-:W-:Y:S01]  /*17720*/  @!P1 PRMT R2, R251, 0x5410, RZ ;  /* 0x00005410fb029816 */ /* 0x000fe200000000ff */
[----:B------:R4:W-:Y:S01]  /*17730*/  STG.E.U16 [R208.64+0x72], R133 ;  /* 0x00007285d0007986 */ /* 0x0009e2000c101516 */
[----:B------:R-:W-:Y:S02]  /*17740*/  LOP3.LUT R171, R171, R140, RZ, 0xc0, !PT ;  /* 0x0000008cabab7212 */ /* 0x000fe400078ec0ff */
[----:B------:R-:W-:Y:S05]  /*17750*/  ISETP.LT.AND P1, PT, RZ, UR8, PT ;  /* 0x00000008ff007c0c */ /* 0x000fea000bf21270 */
[C---:B------:R-:W-:Y:S01]  /*17760*/  HMMA.16816.F32.BF16 R164, R168.reuse, R160, R4 ;  /* 0x000000a0a8a4723c */ /* 0x040fe20000041804 */
[----:B------:R-:W5:Y:S07]  /*17770*/  LDSM.16.MT88.4 R4, [R196+0x13800] ;  /* 0x01380000c404783b */ /* 0x000f6e0000004200 */
[C---:B------:R-:W-:Y:S01]  /*17780*/  HMMA.16816.F32.BF16 R160, R168.reuse, R162, R8 ;  /* 0x000000a2a8a0723c */ /* 0x040fe20000041808 */
[----:B------:R-:W1:Y:S07]  /*17790*/  LDSM.16.MT88.4 R8, [R195+0x13800] ;  /* 0x01380000c308783b */ /* 0x000e6e0000004200 */
[C---:B---3--:R-:W-:Y:S01]  /*177a0*/  HMMA.16816.F32.BF16 R156, R168.reuse, R152, R12 ;  /* 0x00000098a89c723c */ /* 0x048fe2000004180c */
[----:B------:R-:W3:Y:S03]  /*177b0*/  LDSM.16.MT88.4 R12, [R193+0x15800] ;  /* 0x01580000c10c783b */ /* 0x000ee60000004200 */
[----:B----4-:R-:W-:Y:S04]  /*177c0*/  IMAD.MOV.U32 R133, RZ, RZ, R3 ;  /* 0x000000ffff857224 */ /* 0x010fe800078e0003 */
[C---:B------:R-:W-:Y:S01]  /*177d0*/  HMMA.16816.F32.BF16 R152, R168.reuse, R154, R16 ;  /* 0x0000009aa898723c */ /* 0x040fe20000041810 */
[----:B------:R-:W4:Y:S07]  /*177e0*/  LDSM.16.MT88.4 R16, [R194+0x15800] ;  /* 0x01580000c210783b */ /* 0x000f2e0000004200 */
[C---:B------:R-:W-:Y:S01]  /*177f0*/  HMMA.16816.F32.BF16 R148, R168.reuse, R172, R20 ;  /* 0x000000aca894723c */ /* 0x040fe20000041814 */
[----:B------:R-:W1:Y:S07]  /*17800*/  LDSM.16.MT88.4 R20, [R196+0x15800] ;  /* 0x01580000c414783b */ /* 0x000e6e0000004200 */
[C---:B------:R-:W-:Y:S01]  /*17810*/  HMMA.16816.F32.BF16 R144, R168.reuse, R174, R24 ;  /* 0x000000aea890723c */ /* 0x040fe20000041818 */
[----:B------:R-:W1:Y:S07]  /*17820*/  LDSM.16.MT88.4 R24, [R195+0x15800] ;  /* 0x01580000c318783b */ /* 0x000e6e0000004200 */
[C---:B------:R-:W-:Y:S01]  /*17830*/  HMMA.16816.F32.BF16 R140, R168.reuse, R136, R28 ;  /* 0x00000088a88c723c */ /* 0x040fe2000004181c */
[----:B------:R-:W-:Y:S07]  /*17840*/  LDSM.16.MT88.4 R28, [R196+0x17800] ;  /* 0x01780000c41c783b */ /* 0x000fee0000004200 */
[C---:B------:R-:W-:Y:S08]  /*17850*/  HMMA.16816.F32.BF16 R136, R168.reuse, R138, R32 ;  /* 0x0000008aa888723c */ /* 0x040ff00000041820 */
[C---:B------:R-:W-:Y:S08]  /*17860*/  HMMA.16816.F32.BF16 R36, R168.reuse, R176, R36 ;  /* 0x000000b0a824723c */ /* 0x040ff00000041824 */
[C---:B------:R-:W-:Y:S08]  /*17870*/  HMMA.16816.F32.BF16 R40, R168.reuse, R178, R40 ;  /* 0x000000b2a828723c */ /* 0x040ff00000041828 */
[C---:B------:R-:W-:Y:S08]  /*17880*/  HMMA.16816.F32.BF16 R44, R168.reuse, R180, R44 ;  /* 0x000000b4a82c723c */ /* 0x040ff0000004182c */
[C---:B------:R-:W-:Y:S08]  /*17890*/  HMMA.16816.F32.BF16 R48, R168.reuse, R182, R48 ;  /* 0x000000b6a830723c */ /* 0x040ff00000041830 */
        /* <DEDUP_REMOVED lines=17> */
[C---:B-1----:R-:W-:Y:S08]  /*179b0*/  HMMA.16816.F32.BF16 R108, R168.reuse, R8, R108 ;  /* 0x00000008a86c723c */ /* 0x042ff0000004186c */
[C---:B------:R-:W-:Y:S08]  /*179c0*/  HMMA.16816.F32.BF16 R112, R168.reuse, R10, R112 ;  /* 0x0000000aa870723c */ /* 0x040ff00000041870 */
[C---:B------:R-:W-:Y:S08]  /*179d0*/  HMMA.16816.F32.BF16 R116, R168.reuse, R28, R116 ;  /* 0x0000001ca874723c */ /* 0x040ff00000041874 */
[C---:B------:R-:W-:Y:S08]  /*179e0*/  HMMA.16816.F32.BF16 R120, R168.reuse, R30, R120 ;  /* 0x0000001ea878723c */ /* 0x040ff00000041878 */
[C---:B---3--:R-:W-:Y:S08]  /*179f0*/  HMMA.16816.F32.BF16 R124, R168.reuse, R12, R124 ;  /* 0x0000000ca87c723c */ /* 0x048ff0000004187c */
[----:B------:R-:W-:Y:S01]  /*17a00*/  HMMA.16816.F32.BF16 R128, R168, R14, R128 ;  /* 0x0000000ea880723c */ /* 0x000fe20000041880 */
[----:B--2---:R-:W-:Y:S05]  /*17a10*/  @!P0 HFMA2.BF16_V2 R220, -RZ.H0_H0, RZ.H0_H0, -R134.H0_H0 ;  /* 0x200000ffffdc8231 */ /* 0x004fea0000340986 */
[----:B------:R-:W-:Y:S01]  /*17a20*/  @!P0 STL.S16 [R1+0x14], R220 ;  /* 0x000014dc01008387 */ /* 0x000fe20000100600 */
[----:B------:R-:W-:Y:S05]  /*17a30*/  PRMT R16, R220, 0x7610, R16 ;  /* 0x00007610dc107816 */ /* 0x000fea0000000010 */
[----:B------:R-:W-:Y:S02]  /*17a40*/  @!P0 PRMT R134, R16, 0x5410, RZ ;  /* 0x0000541010868816 */ /* 0x000fe400000000ff */
[----:B------:R-:W-:Y:S03]  /*17a50*/  ISETP.GE.U32.AND P0, PT, R244, R206, PT ;  /* 0x000000cef400720c */ /* 0x000fe60003f06070 */
[----:B------:R1:W-:Y:S04]  /*17a60*/  STG.E.U16 [R208.64+0x70], R134 ;  /* 0x00007086d0007986 */ /* 0x0003e8000c101516 */
[----:B------:R2:W-:Y:S06]  /*17a70*/  STG.E.U16 [R210.64+0x70], R2 ;  /* 0x00007002d2007986 */ /* 0x0005ec000c101516 */
[----:B------:R-:W-:Y:S05]  /*17a80*/  @!P0 HFMA2.BF16_V2 R250, -RZ.H0_H0, RZ.H0_H0, -R0.H0_H0 ;  /* 0x200000fffffa8231 */ /* 0x000fea0000340900 */
[----:B------:R-:W-:Y:S05]  /*17a90*/  @!P0 PRMT R0, R250, 0x5410, RZ ;  /* 0x00005410fa008816 */ /* 0x000fea00000000ff */
[----:B------:R3:W-:Y:S01]  /*17aa0*/  STG.E.U16 [R210.64+0x72], R0 ;  /* 0x00007200d2007986 */ /* 0x0007e2000c101516 */
[----:B-1----:R-:W-:Y:S01]  /*17ab0*/  IADD3 R208, P0, R208, -0x80, RZ ;  /* 0xffffff80d0d07810 */ /* 0x002fe20007f1e0ff */
[----:B--2---:R-:W-:Y:S03]  /*17ac0*/  FADD.FTZ R2, R217, R218 ;  /* 0x000000dad9027221 */ /* 0x004fe60000010000 */
[----:B------:R-:W-:Y:S01]  /*17ad0*/  IADD3.X R209, R209, -0x1, RZ, P0, !PT ;  /* 0xffffffffd1d17810 */ /* 0x000fe200007fe4ff */
[----:B------:R-:W-:Y:S04]  /*17ae0*/  FADD.FTZ R2, R214, R2 ;  /* 0x00000002d6027221 */ /* 0x000fe80000010000 */
[----:B------:R-:W-:Y:S02]  /*17af0*/  FADD.FTZ R244, R213, R2 ;  /* 0x00000002d5f47221 */ /* 0x000fe40000010000 */
[----:B---3--:R-:W-:Y:S04]  /*17b00*/  FADD.FTZ R0, R216, R219 ;  /* 0x000000dbd8007221 */ /* 0x008fe80000010000 */
[----:B------:R-:W-:Y:S04]  /*17b10*/  FADD.FTZ R0, R215, R0 ;  /* 0x00000000d7007221 */ /* 0x000fe80000010000 */
[----:B------:R-:W-:Y:S04]  /*17b20*/  FADD.FTZ R0, R212, R0 ;  /* 0x00000000d4007221 */ /* 0x000fe80000010000 */
[----:B------:R-:W-:Y:S02]  /*17b30*/  FADD.FTZ R245, R207, R0 ;  /* 0x00000000cff57221 */ /* 0x000fe40000010000 */
[----:B------:R-:W-:Y:S01]  /*17b40*/  IMAD.MOV.U32 R0, RZ, RZ, R132 ;  /* 0x000000ffff007224 */ /* 0x000fe200078e0084 */
[----:B------:R-:W-:-:S05]  /*17b50*/  @P1 BRA `(.L_x_613) ;  /* 0xffffa63000001947 */ /* 0x000fca000383ffff */
.L_x_612:
        /* <DEDUP_REMOVED lines=11> */
[----:B------:R-:W-:Y:S02]  /*17c10*/  @UP0 UIMAD.WIDE.U32 UR12, UR14, UR4, URZ ;  /* 0x000000040e0c02a5 */ /* 0x000fe4000f8e003f */
[----:B------:R-:W-:Y:S02]  /*17c20*/  UMOV UR24, URZ ;  /* 0x0000003f00187c82 */ /* 0x000fe40008000000 */
[----:B------:R-:W-:-:S02]  /*17c30*/  @UP0 UIMAD UR7, UR14, UR5, UR13 ;  /* 0x000000050e0702a4 */ /* 0x000fc4000f8e020d */
[----:B------:R-:W-:Y:S02]  /*17c40*/  UMOV UR25, URZ ;  /* 0x0000003f00197c82 */ /* 0x000fe40008000000 */
[----:B------:R-:W-:Y:S02]  /*17c50*/  ULDC.64 UR4, c[0x0][0x1e0] ;  /* 0x0000780000047ab9 */ /* 0x000fe40000000a00 */
[----:B------:R-:W-:Y:S01]  /*17c60*/  @UP1 ULDC UR13, c[0x0][0x210] ;  /* 0x00008400000d1ab9 */ /* 0x000fe20000000800 */
[----:B-1----:R-:W-:Y:S01]  /*17c70*/  FADD.FTZ R244, R0, R244 ;  /* 0x000000f400f47221 */ /* 0x002fe20000010000 */
[----:B--2---:R-:W-:Y:S02]  /*17c80*/  @!UP0 USHF.R.S32.HI UR11, URZ, 0x1f, UR6 ;  /* 0x0000001f3f0b8899 */ /* 0x004fe40008011406 */
[----:B------:R-:W-:Y:S01]  /*17c90*/  @!UP0 UIMAD.WIDE.U32 UR18, UR6, UR4, URZ ;  /* 0x00000004061282a5 */ /* 0x000fe2000f8e003f */
[----:B---3--:R-:W-:Y:S01]  /*17ca0*/  FADD.FTZ R245, R2, R245 ;  /* 0x000000f502f57221 */ /* 0x008fe20000010000 */
[----:B------:R-:W1:Y:S01]  /*17cb0*/  SHFL.BFLY PT, R4, R244, 0x1, 0x1f ;  /* 0x0c201f00f4047f89 */ /* 0x000e6200000e0000 */
[----:B------:R-:W-:Y:S01]  /*17cc0*/  MOV R2, 0x3f800000 ;  /* 0x3f80000000027802 */ /* 0x000fe20000000f00 */
[----:B------:R-:W-:Y:S01]  /*17cd0*/  @!UP0 UIMAD UR11, UR11, UR4, URZ ;  /* 0x000000040b0b82a4 */ /* 0x000fe2000f8e023f */
[----:B----4-:R-:W-:Y:S01]  /*17ce0*/  SHF.R.S32.HI R176, RZ, 0x1f, R175 ;  /* 0x0000001fffb07819 */ /* 0x010fe200000114af */
[----:B------:R-:W2:Y:S01]  /*17cf0*/  SHFL.BFLY PT, R0, R245, 0x1, 0x1f ;  /* 0x0c201f00f5007f89 */ /* 0x000ea200000e0000 */
[----:B------:R-:W-:-:S02]  /*17d00*/  ULDC.U8 UR4, c[0x0][0x328] ;  /* 0x0000ca0000047ab9 */ /* 0x000fc40000000000 */
[CC--:B------:R-:W-:Y:S01]  /*17d10*/  LEA.HI R6, R176.reuse, R175.reuse, RZ, 0x2 ;  /* 0x000000afb0067211 */ /* 0x0c0fe200078f10ff */
[----:B------:R-:W-:Y:S01]  /*17d20*/  UISETP.NE.AND UP2, UPT, UR4, URZ, UPT ;  /* 0x0000003f0400728c */ /* 0x000fe2000bf45270 */
[----:B------:R-:W-:Y:S01]  /*17d30*/  LEA.HI R174, R176, R175, RZ, 0x5 ;  /* 0x000000afb0ae7211 */ /* 0x000fe200078f28ff */
[----:B------:R-:W-:Y:S01]  /*17d40*/  @!UP0 UIMAD UR11, UR6, UR5, UR11 ;  /* 0x00000005060b82a4 */ /* 0x000fe2000f8e020b */
[----:B------:R-:W-:Y:S01]  /*17d50*/  SHF.R.S32.HI R5, RZ, 0x1f, R6 ;  /* 0x0000001fff057819 */ /* 0x000fe20000011406 */
[----:B------:R-:W-:Y:S01]  /*17d60*/  UISETP.NE.OR UP3, UPT, UR9, URZ, !UP2 ;  /* 0x0000003f0900728c */ /* 0x000fe2000d765670 */
[----:B------:R-:W-:Y:S01]  /*17d70*/  SHF.R.S32.HI R7, RZ, 0x5, R174 ;  /* 0x00000005ff077819 */ /* 0x000fe200000114ae */
[----:B------:R-:W3:Y:S01]  /*17d80*/  S2UR UR9, SR_CTAID.X ;  /* 0x00000000000979c3 */ /* 0x000ee20000002500 */
[----:B------:R-:W-:Y:S02]  /*17d90*/  ULDC UR5, c[0x0][0x234] ;  /* 0x00008d0000057ab9 */ /* 0x000fe40000000800 */
[----:B------:R-:W-:-:S02]  /*17da0*/  @UP1 UIMAD UR13, UR13, UR8, URZ ;  /* 0x000000080d0d12a4 */ /* 0x000fc4000f8e023f */
[----:B------:R-:W-:Y:S02]  /*17db0*/  @!UP1 USEL UR13, UR8, UR5, !UP2 ;  /* 0x00000005080d9287 */ /* 0x000fe4000d000000 */
[----:B------:R-:W-:Y:S02]  /*17dc0*/  ULDC UR4, c[0x0][0x1c0] ;  /* 0x0000700000047ab9 */ /* 0x000fe40000000800 */
[----:B------:R-:W-:Y:S01]  /*17dd0*/  @UP1 UMOV UR15, 0x1 ;  /* 0x00000001000f1882 */ /* 0x000fe20000000000 */
[----:B-1----:R-:W-:Y:S01]  /*17de0*/  FADD.FTZ R244, R244, R4 ;  /* 0x00000004f4f47221 */ /* 0x002fe20000010000 */
[----:B------:R-:W-:Y:S01]  /*17df0*/  MOV R4, 0x3f800000 ;  /* 0x3f80000000047802 */ /* 0x000fe20000000f00 */
[----:B------:R-:W-:Y:S01]  /*17e00*/  @!UP1 UIMAD UR15, UR13, UR4, URZ ;  /* 0x000000040d0f92a4 */ /* 0x000fe2000f8e023f */
[----:B--2---:R-:W-:Y:S02]  /*17e10*/  FADD.FTZ R245, R245, R0 ;  /* 0x00000000f5f57221 */ /* 0x004fe40000010000 */
[----:B------:R-:W-:Y:S01]  /*17e20*/  FSETP.NE.FTZ.AND P4, PT, R244, RZ, PT ;  /* 0x000000fff400720b */ /* 0x000fe20003f95000 */
[----:B------:R-:W-:Y:S01]  /*17e30*/  @!UP3 UIMAD UR8, UR6, UR8, URZ ;  /* 0x000000080608b2a4 */ /* 0x000fe2000f8e023f */
[----:B------:R-:W-:Y:S01]  /*17e40*/  SHF.R.S32.HI R0, RZ, 0x2, R6 ;  /* 0x00000002ff007819 */ /* 0x000fe20000011406 */
[----:B------:R-:W-:Y:S01]  /*17e50*/  @UP1 ULDC UR16, c[0x0][0x210] ;  /* 0x0000840000101ab9 */ /* 0x000fe20000000800 */
[----:B------:R-:W-:Y:S01]  /*17e60*/  FSETP.NE.FTZ.AND P3, PT, R245, RZ, PT ;  /* 0x000000fff500720b */ /* 0x000fe20003f75000 */
[----:B------:R-:W-:Y:S01]  /*17e70*/  UIMAD UR5, UR6, UR15, URZ ;  /* 0x0000000f060572a4 */ /* 0x000fe2000f8e023f */
[----:B------:R-:W-:Y:S01]  /*17e80*/  LOP3.LUT R6, R6, 0x3ffffffc, RZ, 0xc0, !PT ;  /* 0x3ffffffc06067812 */ /* 0x000fe200078ec0ff */
[----:B------:R-:W-:Y:S01]  /*17e90*/  @!UP1 UMOV UR16, 0x1 ;  /* 0x0000000100109882 */ /* 0x000fe20000000000 */
[----:B------:R-:W-:Y:S01]  /*17ea0*/  LEA.HI R5, R5, R0, RZ, 0x3 ;  /* 0x0000000005057211 */ /* 0x000fe200078f18ff */
[----:B------:R-:W-:Y:S01]  /*17eb0*/  @!UP3 USEL UR8, UR8, UR14, !UP0 ;  /* 0x0000000e0808b287 */ /* 0x000fe2000c000000 */
[----:B------:R-:W-:Y:S01]  /*17ec0*/  IADD3 R6, -R6, R175, RZ ;  /* 0x000000af06067210 */ /* 0x000fe20007ffe1ff */
[----:B---3--:R-:W-:Y:S01]  /*17ed0*/  UIMAD UR4, UR9, UR16, URZ ;  /* 0x00000010090472a4 */ /* 0x008fe2000f8e023f */
[----:B------:R-:W-:Y:S01]  /*17ee0*/  LOP3.LUT R5, R5, 0xfffffff8, RZ, 0xc0, !PT ;  /* 0xfffffff805057812 */ /* 0x000fe200078ec0ff */
[----:B------:R-:W1:Y:S01]  /*17ef0*/  @P4 MUFU.RCP R2, R244 ;  /* 0x000000f400024308 */ /* 0x000e620000001000 */
[----:B------:R-:W-:Y:S01]  /*17f00*/  LEA R173, R7, R6, 0x9 ;  /* 0x0000000607ad7211 */ /* 0x000fe200078e48ff */
[----:B------:R-:W-:Y:S01]  /*17f10*/  USEL UR5, UR5, URZ, UP3 ;  /* 0x0000003f05057287 */ /* 0x000fe20009800000 */
[----:B------:R-:W-:Y:S01]  /*17f20*/  IADD3 R21, R0, -R5, RZ ;  /* 0x8000000500157210 */ /* 0x000fe20007ffe0ff */
[----:B------:R-:W-:-:S02]  /*17f30*/  USHF.L.U32 UR4, UR4, 0x6, URZ ;  /* 0x0000000604047899 */ /* 0x000fc4000800063f */
[----:B------:R-:W-:Y:S01]  /*17f40*/  UIMAD UR13, UR10, UR13, UR5 ;  /* 0x0000000d0a0d72a4 */ /* 0x000fe2000f8e0205 */
[----:B------:R-:W-:Y:S01]  /*17f50*/  R2P PR, R21, 0x6 ;  /* 0x0000000615007804 */ /* 0x000fe20000000000 */
[----:B------:R-:W2:Y:S01]  /*17f60*/  @P3 MUFU.RCP R4, R245 ;  /* 0x000000f500043308 */ /* 0x000ea20000001000 */
[----:B------:R-:W-:Y:S02]  /*17f70*/  @!UP3 UMOV UR24, UR8 ;  /* 0x000000080018bc82 */ /* 0x000fe40008000000 */
[----:B------:R-:W-:Y:S02]  /*17f80*/  USHF.R.S32.HI UR5, URZ, 0x1f, UR4 ;  /* 0x0000001f3f057899 */ /* 0x000fe40008011404 */
[----:B------:R-:W-:Y:S02]  /*17f90*/  @!UP3 USHF.R.S32.HI UR25, URZ, 0x1f, UR8 ;  /* 0x0000001f3f19b899 */ /* 0x000fe40008011408 */
[----:B------:R-:W-:Y:S01]  /*17fa0*/  USHF.R.S32.HI UR6, URZ, 0x1f, UR13 ;  /* 0x0000001f3f067899 */ /* 0x000fe2000801140d */
[----:B-1----:R-:W-:Y:S01]  /*17fb0*/  FMUL.FTZ R2, R2, c[0x0][0x2dc] ;  /* 0x0000b70002027a20 */ /* 0x002fe20000410000 */
[----:B------:R-:W-:-:S02]  /*17fc0*/  UIADD3 UR4, UP2, UP1, UR4, UR24, UR13 ;  /* 0x0000001804047290 */ /* 0x000fc4000f95e00d */
[----:B------:R-:W-:Y:S01]  /*17fd0*/  @!UP0 UIADD3 UR7, UR19, UR11, URZ ;  /* 0x0000000b13078290 */ /* 0x000fe2000fffe03f */
[C---:B------:R-:W-:Y:S01]  /*17fe0*/  FMUL.FTZ R7, R2.reuse, R161 ;  /* 0x000000a102077220 */ /* 0x040fe20000410000 */
[----:B------:R-:W-:Y:S01]  /*17ff0*/  UIADD3.X UR5, UR5, UR25, UR6, UP2, UP1 ;  /* 0x0000001905057290 */ /* 0x000fe200097e2406 */
[----:B------:R-:W-:Y:S01]  /*18000*/  FMUL.FTZ R172, R2, R164 ;  /* 0x000000a402ac7220 */ /* 0x000fe20000410000 */
[----:B------:R-:W-:Y:S01]  /*18010*/  @!UP0 UMOV UR12, UR18 ;  /* 0x00000012000c8c82 */ /* 0x000fe20008000000 */
[----:B--2---:R-:W-:Y:S02]  /*18020*/  FMUL.FTZ R0, R4, c[0x0][0x2dc] ;  /* 0x0000b70004007a20 */ /* 0x004fe40000410000 */
[C---:B------:R-:W-:Y:S02]  /*18030*/  FMUL.FTZ R5, R2.reuse, R165 ;  /* 0x000000a502057220 */ /* 0x040fe40000410000 */
        /* <DEDUP_REMOVED lines=18> */
[C---:B------:R-:W-:Y:S02]  /*18160*/  FMUL.FTZ R133, R2.reuse, R49 ;  /* 0x0000003102857220 */ /* 0x040fe40000410000 */
[----:B------:R-:W-:-:S02]  /*18170*/  FMUL.FTZ R27, R2, R53 ;  /* 0x00000035021b7220 */ /* 0x000fc40000410000 */
[C---:B------:R-:W-:Y:S02]  /*18180*/  FMUL.FTZ R145, R2.reuse, R145 ;  /* 0x0000009102917220 */ /* 0x040fe40000410000 */
        /* <DEDUP_REMOVED lines=8> */
[C---:B------:R-:W-:Y:S01]  /*18210*/  FMUL.FTZ R53, R2.reuse, R57 ;  /* 0x0000003902357220 */ /* 0x040fe20000410000 */
[----:B------:R-:W-:Y:S01]  /*18220*/  F2FP.BF16.PACK_AB R57, R133, R153 ;  /* 0x000000998539723e */ /* 0x000fe200000010ff */
[C---:B------:R-:W-:Y:S02]  /*18230*/  FMUL.FTZ R148, R2.reuse, R60 ;  /* 0x0000003c02947220 */ /* 0x040fe40000410000 */
        /* <DEDUP_REMOVED lines=9> */
[C---:B------:R-:W-:Y:S01]  /*182d0*/  FMUL.FTZ R72, R2.reuse, R72 ;  /* 0x0000004802487220 */ /* 0x040fe20000410000 */
[----:B------:R-:W-:Y:S01]  /*182e0*/  F2FP.BF16.PACK_AB R49, R49, R144 ;  /* 0x000000903131723e */ /* 0x000fe200000010ff */
        /* <DEDUP_REMOVED lines=10> */
[C---:B------:R-:W-:Y:S02]  /*18390*/  FMUL.FTZ R37, R2.reuse, R89 ;  /* 0x0000005902257220 */ /* 0x040fe40000410000 */
[----:B------:R-:W-:-:S02]  /*183a0*/  FMUL.FTZ R92, R2, R92 ;  /* 0x0000005c025c7220 */ /* 0x000fc40000410000 */
[C---:B------:R-:W-:Y:S01]  /*183b0*/  FMUL.FTZ R35, R2.reuse, R93 ;  /* 0x0000005d02237220 */ /* 0x040fe20000410000 */
[----:B------:R-:W-:Y:S01]  /*183c0*/  F2FP.BF16.PACK_AB R37, R37, R88 ;  /* 0x000000582525723e */ /* 0x000fe200000010ff */
[C---:B------:R-:W-:Y:S02]  /*183d0*/  FMUL.FTZ R96, R2.reuse, R96 ;  /* 0x0000006002607220 */ /* 0x040fe40000410000 */
[C---:B-----5:R-:W-:Y:S01]  /*183e0*/  FMUL.FTZ R33, R2.reuse, R97 ;  /* 0x0000006102217220 */ /* 0x060fe20000410000 */
        /* <DEDUP_REMOVED lines=19> */
[----:B------:R-:W-:Y:S02]  /*18520*/  FMUL.FTZ R129, R2, R129 ;  /* 0x0000008102817220 */ /* 0x000fe40000410000 */
[C---:B------:R-:W-:Y:S02]  /*18530*/  FMUL.FTZ R20, R0.reuse, R38 ;  /* 0x0000002600147220 */ /* 0x040fe40000410000 */
[C---:B------:R-:W-:Y:S02]  /*18540*/  FMUL.FTZ R19, R0.reuse, R42 ;  /* 0x0000002a00137220 */ /* 0x040fe40000410000 */
[C---:B------:R-:W-:Y:S02]  /*18550*/  FMUL.FTZ R18, R0.reuse, R46 ;  /* 0x0000002e00127220 */ /* 0x040fe40000410000 */
[C---:B------:R-:W-:Y:S02]  /*18560*/  FMUL.FTZ R17, R0.reuse, R50 ;  /* 0x0000003200117220 */ /* 0x040fe40000410000 */
[----:B------:R-:W-:-:S02]  /*18570*/  FMUL.FTZ R16, R0, R54 ;  /* 0x0000003600107220 */ /* 0x000fc40000410000 */
[C---:B------:R-:W-:Y:S02]  /*18580*/  FMUL.FTZ R2, R0.reuse, R66 ;  /* 0x0000004200027220 */ /* 0x040fe40000410000 */
[C---:B------:R-:W-:Y:S01]  /*18590*/  FMUL.FTZ R48, R0.reuse, R67 ;  /* 0x0000004300307220 */ /* 0x040fe20000410000 */
[----:B------:R-:W-:Y:S01]  /*185a0*/  F2FP.BF16.PACK_AB R67, R141, R164 ;  /* 0x000000a48d43723e */ /* 0x000fe200000010ff */
[C---:B------:R-:W-:Y:S02]  /*185b0*/  FMUL.FTZ R166, R0.reuse, R166 ;  /* 0x000000a600a67220 */ /* 0x040fe40000410000 */
[----:B------:R-:W-:Y:S01]  /*185c0*/  FMUL.FTZ R4, R0, R167 ;  /* 0x000000a700047220 */ /* 0x000fe20000410000 */
[----:B------:R-:W-:Y:S01]  /*185d0*/  F2FP.BF16.PACK_AB R48, R48, R2 ;  /* 0x000000023030723e */ /* 0x000fe200000010ff */
[C---:B------:R-:W-:Y:S01]  /*185e0*/  FMUL.FTZ R162, R0.reuse, R162 ;  /* 0x000000a200a27220 */ /* 0x040fe20000410000 */
[----:B------:R-:W-:Y:S01]  /*185f0*/  LOP3.LUT R2, R21, 0x1, RZ, 0xc0, !PT ;  /* 0x0000000115027812 */ /* 0x000fe200078ec0ff */
[----:B------:R-:W-:Y:S01]  /*18600*/  FMUL.FTZ R9, R0, R163 ;  /* 0x000000a300097220 */ /* 0x000fe20000410000 */
[----:B------:R-:W-:Y:S01]  /*18610*/  F2FP.BF16.PACK_AB R4, R4, R166 ;  /* 0x000000a60404723e */ /* 0x000fe200000010ff */
[----:B------:R-:W-:Y:S01]  /*18620*/  FMUL.FTZ R158, R0, R158 ;  /* 0x0000009e009e7220 */ /* 0x000fe20000410000 */
[----:B------:R-:W-:Y:S01]  /*18630*/  ISETP.NE.U32.AND P0, PT, R2, 0x1, PT ;  /* 0x000000010200780c */ /* 0x000fe20003f05070 */
        /* <DEDUP_REMOVED lines=14> */
[C---:B------:R-:W-:Y:S02]  /*18720*/  FMUL.FTZ R138, R0.reuse, R138 ;  /* 0x0000008a008a7220 */ /* 0x040fe40000410000 */
[C---:B------:R-:W-:Y:S01]  /*18730*/  FMUL.FTZ R64, R0.reuse, R139 ;  /* 0x0000008b00407220 */ /* 0x040fe20000410000 */
[----:B------:R-:W-:Y:S01]  /*18740*/  F2FP.BF16.PACK_AB R66, R143, R142 ;  /* 0x0000008e8f42723e */ /* 0x000fe200000010ff */
[C---:B------:R-:W-:Y:S02]  /*18750*/  FMUL.FTZ R39, R0.reuse, R39 ;  /* 0x0000002700277220 */ /* 0x040fe40000410000 */
        /* <DEDUP_REMOVED lines=17> */
[----:B------:R-:W-:Y:S01]  /*18870*/  MOV R10, 0x40 ;  /* 0x00000040000a7802 */ /* 0x000fe20000000f00 */
[----:B------:R-:W-:Y:S01]  /*18880*/  FMUL.FTZ R46, R0, R71 ;  /* 0x00000047002e7220 */ /* 0x000fe20000410000 */
[----:B------:R-:W-:Y:S01]  /*18890*/  F2FP.BF16.PACK_AB R50, R50, R6 ;  /* 0x000000063232723e */ /* 0x000fe200000010ff */
[C---:B------:R-:W-:Y:S01]  /*188a0*/  FMUL.FTZ R74, R0.reuse, R74 ;  /* 0x0000004a004a7220 */ /* 0x040fe20000410000 */
[----:B------:R-:W-:Y:S01]  /*188b0*/  MOV R6, 0x20 ;  /* 0x0000002000067802 */ /* 0x000fe20000000f00 */
[----:B------:R-:W-:Y:S01]  /*188c0*/  FMUL.FTZ R44, R0, R75 ;  /* 0x0000004b002c7220 */ /* 0x000fe20000410000 */
[----:B------:R-:W-:Y:S01]  /*188d0*/  SEL R10, R10, 0xffffffc0, !P2 ;  /* 0xffffffc00a0a7807 */ /* 0x000fe20005000000 */
[----:B------:R-:W-:Y:S01]  /*188e0*/  FMUL.FTZ R78, R0, R78 ;  /* 0x0000004e004e7220 */ /* 0x000fe20000410000 */
[----:B------:R-:W-:Y:S01]  /*188f0*/  SEL R6, R6, 0xffffffe0, !P1 ;  /* 0xffffffe006067807 */ /* 0x000fe20004800000 */
[----:B------:R-:W-:Y:S01]  /*18900*/  FMUL.FTZ R42, R0, R79 ;  /* 0x0000004f002a7220 */ /* 0x000fe20000410000 */
[----:B------:R-:W-:Y:S01]  /*18910*/  F2FP.BF16.PACK_AB R63, R136, R160 ;  /* 0x000000a0883f723e */ /* 0x000fe200000010ff */
[----:B------:R-:W-:Y:S01]  /*18920*/  FMUL.FTZ R82, R0, R82 ;  /* 0x0000005200527220 */ /* 0x000fe20000410000 */
        /* <DEDUP_REMOVED lines=47> */
[----:B------:R-:W-:-:S02]  /*18c20*/  FMUL.FTZ R130, R0, R130 ;  /* 0x0000008200827220 */ /* 0x000fc40000410000 */
[----:B------:R-:W-:Y:S01]  /*18c30*/  FMUL.FTZ R131, R0, R131 ;  /* 0x0000008300837220 */ /* 0x000fe20000410000 */
[----:B------:R-:W-:Y:S02]  /*18c40*/  SHF.L.U32 R0, R21, 0x6, RZ ;  /* 0x0000000615007819 */ /* 0x000fe400000006ff */
[----:B------:R-:W-:Y:S02]  /*18c50*/  F2FP.BF16.PACK_AB R21, R121, R120 ;  /* 0x000000787915723e */ /* 0x000fe400000010ff */
[----:B------:R-:W-:Y:S02]  /*18c60*/  LOP3.LUT R0, R0, 0x1c0, RZ, 0xc0, !PT ;  /* 0x000001c000007812 */ /* 0x000fe400078ec0ff */
[----:B------:R-:W-:Y:S02]  /*18c70*/  F2FP.BF16.PACK_AB R18, R127, R126 ;  /* 0x0000007e7f12723e */ /* 0x000fe400000010ff */
[----:B------:R-:W-:Y:S02]  /*18c80*/  LEA.HI R0, R0, R0, RZ, 0x1d ;  /* 0x0000000000007211 */ /* 0x000fe400078fe8ff */
[----:B------:R-:W-:-:S02]  /*18c90*/  F2FP.BF16.PACK_AB R16, R131, R130 ;  /* 0x000000828310723e */ /* 0x000fc400000010ff */
        /* <DEDUP_REMOVED lines=63> */
[----:B------:R-:W-:Y:S04]  /*19090*/  STS [R5+0x6400], R26 ;  /* 0x0064001a05007388 */ /* 0x000fe80000000800 */
[----:B------:R-:W-:Y:S04]  /*190a0*/  STS [R4+0x6000], R25 ;  /* 0x0060001904007388 */ /* 0x000fe80000000800 */
[----:B------:R3:W-:Y:S01]  /*190b0*/  STS [R4+0x6400], R24 ;  /* 0x0064001804007388 */ /* 0x0007e20000000800 */
[----:B-1----:R-:W-:-:S03]  /*190c0*/  LOP3.LUT R0, R174, 0xffffffe0, RZ, 0xc0, !PT ;  /* 0xffffffe0ae007812 */ /* 0x002fc600078ec0ff */
[----:B------:R-:W-:Y:S01]  /*190d0*/  STS [R8+0x6000], R23 ;  /* 0x0060001708007388 */ /* 0x000fe20000000800 */
[----:B------:R-:W-:-:S03]  /*190e0*/  IADD3 R0, R175, -R0, RZ ;  /* 0x80000000af007210 */ /* 0x000fc60007ffe0ff */
[----:B------:R1:W-:Y:S01]  /*190f0*/  STS [R8+0x6400], R22 ;  /* 0x0064001608007388 */ /* 0x0003e20000000800 */
[----:B--2---:R-:W2:Y:S01]  /*19100*/  @P4 MUFU.LG2 R2, R244 ;  /* 0x000000f400024308 */ /* 0x004ea20000000c00 */
[----:B------:R-:W-:Y:S02]  /*19110*/  LOP3.LUT P0, RZ, R0, 0x3, RZ, 0xc0, !PT ;  /* 0x0000000300ff7812 */ /* 0x000fe4000780c0ff */
[----:B------:R-:W-:Y:S04]  /*19120*/  STS [R9+0x6000], R21 ;  /* 0x0060001509007388 */ /* 0x000fe80000000800 */
[----:B------:R-:W-:Y:S04]  /*19130*/  STS [R9+0x6400], R20 ;  /* 0x0064001409007388 */ /* 0x000fe80000000800 */
[----:B------:R-:W-:Y:S04]  /*19140*/  STS [R7+0x6000], R19 ;  /* 0x0060001307007388 */ /* 0x000fe80000000800 */
[----:B------:R4:W-:Y:S01]  /*19150*/  STS [R7+0x6400], R18 ;  /* 0x0064001207007388 */ /* 0x0009e20000000800 */
[----:B---3--:R-:W3:Y:S01]  /*19160*/  @P3 MUFU.LG2 R4, R245 ;  /* 0x000000f500043308 */ /* 0x008ee20000000c00 */
[----:B--2---:R-:W-:-:S02]  /*19170*/  @P4 FMUL.FTZ R2, R2, 0.69314718246459960938 ;  /* 0x3f31721802024820 */ /* 0x004fc40000410000 */
[----:B------:R2:W-:Y:S04]  /*19180*/  STS [R6+0x6000], R17 ;  /* 0x0060001106007388 */ /* 0x0005e80000000800 */
[----:B------:R2:W-:Y:S01]  /*19190*/  STS [R6+0x6400], R16 ;  /* 0x0064001006007388 */ /* 0x0005e20000000800 */
[----:B-1----:R-:W-:-:S03]  /*191a0*/  MOV R8, 0x7f800000 ;  /* 0x7f80000000087802 */ /* 0x002fc60000000f00 */
[----:B------:R-:W-:Y:S01]  /*191b0*/  BAR.SYNC.DEFER_BLOCKING 0x0 ;  /* 0x0000000000007b1d */ /* 0x000fe20000010000 */
[----:B---3--:R-:W-:-:S04]  /*191c0*/  @P3 FMUL.FTZ R0, R4, 0.69314718246459960938 ;  /* 0x3f31721804003820 */ /* 0x008fc80000410000 */
[----:B------:R-:W-:Y:S01]  /*191d0*/  @P3 FFMA.FTZ R8, R3, c[0x0][0x238], R0 ;  /* 0x00008e0003083a23 */ /* 0x000fe20000010000 */
[----:B----4-:R-:W-:Y:S01]  /*191e0*/  MOV R7, 0x7f800000 ;  /* 0x7f80000000077802 */ /* 0x010fe20000000f00 */
        /* <DEDUP_REMOVED lines=18> */
[----:B---34-:R-:W3:Y:S01]  /*19310*/  LDL.LU R177, [R1+0x10c] ;  /* 0x00010c0001b17983 */ /* 0x018ee20000300800 */
[----:B------:R-:W-:Y:S01]  /*19320*/  UIMAD UR6, UR9, -0x40, UR20 ;  /* 0xffffffc0090678a4 */ /* 0x000fe2000f8e0214 */
[----:B---3--:R-:W-:-:S05]  /*19330*/  IADD3 R0, R177, 0x8, RZ ;  /* 0x00000008b1007810 */ /* 0x008fca0007ffe0ff */
[----:B------:R-:W-:Y:S02]  /*19340*/  ISETP.GE.AND P3, PT, R177, UR6, PT ;  /* 0x00000006b1007c0c */ /* 0x000fe4000bf66270 */
[----:B------:R-:W-:-:S11]  /*19350*/  ISETP.GE.AND P2, PT, R0, UR6, PT ;  /* 0x0000000600007c0c */ /* 0x000fd6000bf46270 */
[----:B------:R-:W-:Y:S02]  /*19360*/  @!P3 IMAD R2, R177, UR16, RZ ;  /* 0x00000010b102bc24 */ /* 0x000fe4000f8e02ff */
[----:B------:R-:W-:-:S03]  /*19370*/  @!P2 IMAD R0, R0, UR16, RZ ;  /* 0x000000100000ac24 */ /* 0x000fc6000f8e02ff */
[----:B------:R-:W-:Y:S02]  /*19380*/  @!P3 IADD3 R3, P1, R2, UR4, RZ ;  /* 0x000000040203bc10 */ /* 0x000fe4000ff3e0ff */
[----:B--2---:R-:W-:Y:S02]  /*19390*/  @!P2 IADD3 R6, P0, R0, UR4, RZ ;  /* 0x000000040006ac10 */ /* 0x004fe4000ff1e0ff */
        /* <DEDUP_REMOVED lines=8> */
.L_x_617:
[----:B---34-:R-:W-:Y:S05]  /*19420*/  BSYNC B0 ;  /* 0x0000000000007941 */ /* 0x018fea0003800000 */
.L_x_616:
[----:B------:R-:W3:Y:S04]  /*19430*/  LDL.64 R82, [R1+0x88] ;  /* 0x0000880001527983 */ /* 0x000ee80000100a00 */
[----:B------:R4:W5:Y:S04]  /*19440*/  LDL R80, [R1+0xc0] ;  /* 0x0000c00001507983 */ /* 0x0009680000100800 */
[----:B------:R4:W5:Y:S04]  /*19450*/  LDL R15, [R1+0xb0] ;  /* 0x0000b000010f7983 */ /* 0x0009680000100800 */
[----:B------:R4:W5:Y:S01]  /*19460*/  LDL R14, [R1+0xc4] ;  /* 0x0000c400010e7983 */ /* 0x0009620000100800 */
[----:B------:R-:W-:Y:S01]  /*19470*/  LEA.HI R13, R176, R175, RZ, 0x3 ;  /* 0x000000afb00d7211 */ /* 0x000fe200078f18ff */
[----:B------:R-:W-:Y:S01]  /*19480*/  UIMAD UR9, UR9, -0x40, UR20 ;  /* 0xffffffc0090978a4 */ /* 0x000fe2000f8e0214 */
[----:B------:R-:W-:Y:S01]  /*19490*/  BSSY B0, `(.L_x_618) ;  /* 0x0000024000007945 */ /* 0x000fe20003800000 */
[----:B------:R-:W2:Y:S02]  /*194a0*/  S2R R0, SR_TID.X ;  /* 0x0000000000007919 */ /* 0x000ea40000002100 */
[----:B--2---:R-:W-:Y:S01]  /*194b0*/  SHF.R.S32.HI R3, RZ, 0x3, R13 ;  /* 0x00000003ff037819 */ /* 0x004fe2000001140d */
[----:B------:R-:W-:Y:S01]  /*194c0*/  USHF.R.S32.HI UR6, URZ, 0x1f, UR10 ;  /* 0x0000001f3f067899 */ /* 0x000fe2000801140a */
[----:B------:R-:W2:Y:S01]  /*194d0*/  S2R R10, SR_CTAID.Z ;  /* 0x00000000000a7919 */ /* 0x000ea20000002700 */
[----:B------:R-:W-:-:S02]  /*194e0*/  ULDC.64 UR4, c[0x0][0x1f0] ;  /* 0x00007c0000047ab9 */ /* 0x000fc40000000a00 */
[----:B------:R-:W-:-:S04]  /*194f0*/  UIMAD UR4, UR6, UR4, URZ ;  /* 0x00000004060472a4 */ /* 0x000fc8000f8e023f */
[----:B------:R-:W-:Y:S01]  /*19500*/  UIMAD UR4, UR10, UR5, UR4 ;  /* 0x000000050a0472a4 */ /* 0x000fe2000f8e0204 */
[----:B------:R-:W-:-:S04]  /*19510*/  SHF.R.S32.HI R2, RZ, 0x1f, R0 ;  /* 0x0000001fff027819 */ /* 0x000fc80000011400 */
[----:B------:R-:W-:-:S04]  /*19520*/  LEA.HI R2, R2, R0, RZ, 0x3 ;  /* 0x0000000002027211 */ /* 0x000fc800078f18ff */
[----:B------:R-:W-:Y:S02]  /*19530*/  SHF.R.S32.HI R2, RZ, 0x3, R2 ;  /* 0x00000003ff027819 */ /* 0x000fe40000011402 */
[----:B---3--:R-:W-:Y:S02]  /*19540*/  SHF.R.S32.HI R0, RZ, 0x1f, R82 ;  /* 0x0000001fff007819 */ /* 0x008fe40000011452 */
[----:B------:R-:W-:-:S04]  /*19550*/  IADD3 R4, P0, R82, UR12, RZ ;  /* 0x0000000c52047c10 */ /* 0x000fc8000ff1e0ff */
[----:B------:R-:W-:Y:S02]  /*19560*/  IADD3.X R5, R0, UR7, RZ, P0, !PT ;  /* 0x0000000700057c10 */ /* 0x000fe400087fe4ff */
[----:B------:R-:W-:Y:S02]  /*19570*/  ISETP.GE.AND P0, PT, R3, UR9, PT ;  /* 0x0000000903007c0c */ /* 0x000fe4000bf06270 */
[----:B------:R-:W-:Y:S01]  /*19580*/  SHF.R.S32.HI R3, RZ, 0x1f, R2 ;  /* 0x0000001fff037819 */ /* 0x000fe20000011402 */
[----:B--2---:R-:W-:-:S04]  /*19590*/  IMAD.WIDE.U32 R10, R10, c[0x0][0x1f0], R4 ;  /* 0x00007c000a0a7a25 */ /* 0x004fc800078e0004 */
[----:B------:R-:W-:Y:S01]  /*195a0*/  IMAD.U32 R4, RZ, RZ, UR17 ;  /* 0x00000011ff047e24 */ /* 0x000fe2000f8e00ff */
[----:B------:R-:W-:-:S03]  /*195b0*/  IADD3 R9, R11, UR4, RZ ;  /* 0x000000040b097c10 */ /* 0x000fc6000fffe0ff */
[----:B------:R-:W-:Y:S02]  /*195c0*/  IMAD.WIDE R4, R4, 0x40, R2 ;  /* 0x0000004004047825 */ /* 0x000fe400078e0202 */
[----:B------:R-:W-:Y:S05]  /*195d0*/  @P0 BRA `(.L_x_619) ;  /* 0x000000f000000947 */ /* 0x000fea0003800000 */
[----:B----4-:R-:W-:Y:S01]  /*195e0*/  IMAD R0, R5, c[0x0][0x1e8], RZ ;  /* 0x00007a0005007a24 */ /* 0x010fe200078e02ff */
        /* <DEDUP_REMOVED lines=10> */
[----:B-1----:R1:W-:Y:S04]  /*19690*/  @!P4 STG.E.128 [R2.64], R28 ;  /* 0x0000001c0200c986 */ /* 0x0023e8000c101d16 */
[----:B------:R1:W-:Y:S04]  /*196a0*/  @!P3 STG.E.128 [R2.64+0x80], R24 ;  /* 0x000080180200b986 */ /* 0x0003e8000c101d16 */
[----:B------:R1:W-:Y:S04]  /*196b0*/  @!P2 STG.E.128 [R2.64+0x100], R20 ;  /* 0x000100140200a986 */ /* 0x0003e8000c101d16 */
[----:B------:R1:W-:Y:S02]  /*196c0*/  @!P1 STG.E.128 [R2.64+0x180], R16 ;  /* 0x0001801002009986 */ /* 0x0003e4000c101d16 */
.L_x_619:
[----:B----4-:R-:W-:Y:S05]  /*196d0*/  BSYNC B0 ;  /* 0x0000000000007941 */ /* 0x010fea0003800000 */
.L_x_618:
[----:B------:R-:W-:Y:S01]  /*196e0*/  LEA.HI.SX32 R0, R13, 0x10, 0x1d ;  /* 0x000000100d007811 */ /* 0x000fe200078feaff */
[----:B------:R-:W-:Y:S03]  /*196f0*/  BSSY B0, `(.L_x_620) ;  /* 0x0000015000007945 */ /* 0x000fe60003800000 */
[----:B------:R-:W-:-:S13]  /*19700*/  ISETP.GE.AND P0, PT, R0, UR9, PT ;  /* 0x0000000900007c0c */ /* 0x000fda000bf06270 */
[----:B------:R-:W-:Y:S05]  /*19710*/  @P0 BRA `(.L_x_621) ;  /* 0x0000012000000947 */ /* 0x000fea0003800000 */
[----:B------:R-:W-:Y:S01]  /*19720*/  IADD3 R12, P0, R4, 0x10, RZ ;  /* 0x00000010040c7810 */ /* 0x000fe20007f1e0ff */
[----:B-1----:R-:W-:Y:S01]  /*19730*/  IMAD.MOV.U32 R2, RZ, RZ, R10 ;  /* 0x000000ffff027224 */ /* 0x002fe200078e000a */
        /* <DEDUP_REMOVED lines=13> */
[----:B------:R1:W-:Y:S04]  /*19810*/  @!P2 STG.E.128 [R2.64+0x80], R40 ;  /* 0x000080280200a986 */ /* 0x0003e8000c101d16 */
[----:B------:R1:W-:Y:S04]  /*19820*/  @!P1 STG.E.128 [R2.64+0x100], R36 ;  /* 0x0001002402009986 */ /* 0x0003e8000c101d16 */
[----:B------:R1:W-:Y:S02]  /*19830*/  @!P0 STG.E.128 [R2.64+0x180], R32 ;  /* 0x0001802002008986 */ /* 0x0003e4000c101d16 */
.L_x_621:
[----:B------:R-:W-:Y:S05]  /*19840*/  BSYNC B0 ;  /* 0x0000000000007941 */ /* 0x000fea0003800000 */
.L_x_620:
        /* <DEDUP_REMOVED lines=22> */
.L_x_623:
[----:B------:R-:W-:Y:S05]  /*199b0*/  BSYNC B0 ;  /* 0x0000000000007941 */ /* 0x000fea0003800000 */
.L_x_622:
[----:B------:R-:W-:-:S04]  /*199c0*/  LEA.HI.SX32 R0, R13, 0x30, 0x1d ;  /* 0x000000300d007811 */ /* 0x000fc800078feaff */
[----:B------:R-:W-:-:S13]  /*199d0*/  ISETP.GE.AND P0, PT, R0, UR9, PT ;  /* 0x0000000900007c0c */ /* 0x000fda000bf06270 */
[----:B------:R-:W-:Y:S05]  /*199e0*/  @P0 EXIT ;  /* 0x000000000000094d */ /* 0x000fea0003800000 */
[----:B------:R-:W-:Y:S01]  /*199f0*/  IADD3 R6, P0, R4, 0x30, RZ ;  /* 0x0000003004067810 */ /* 0x000fe20007f1e0ff */
[----:B-1----:R-:W-:Y:S01]  /*19a00*/  IMAD.MOV.U32 R2, RZ, RZ, R10 ;  /* 0x000000ffff027224 */ /* 0x002fe200078e000a */
        /* <DEDUP_REMOVED lines=18> */
.L_x_577:
        /* <DEDUP_REMOVED lines=81> */
.L_x_625:
[----:B------:R-:W-:Y:S05]  /*1a040*/  BSYNC B0 ;  /* 0x0000000000007941 */ /* 0x000fea0003800000 */
.L_x_624:
        /* <DEDUP_REMOVED lines=22> */
.L_x_627:
[----:B------:R-:W-:Y:S05]  /*1a1b0*/  BSYNC B0 ;  /* 0x0000000000007941 */ /* 0x000fea0003800000 */
.L_x_626:
        /* <DEDUP_REMOVED lines=22> */
.L_x_629:
[----:B------:R-:W-:Y:S05]  /*1a320*/  BSYNC B0 ;  /* 0x0000000000007941 */ /* 0x000fea0003800000 */
.L_x_628:
        /* <DEDUP_REMOVED lines=21> */
.L_x_631:
[----:B------:R-:W-:Y:S05]  /*1a480*/  BSYNC B0 ;  /* 0x0000000000007941 */ /* 0x000fea0003800000 */
.L_x_630:
        /* <DEDUP_REMOVED lines=35> */
.L_x_632:
        /* <DEDUP_REMOVED lines=12> */
.L_x_1083:


//--------------------- .text._ZN5flash16flash_fwd_kernelI23Flash_fwd_kernel_traitsILi256ELi64ELi64ELi4ELb0ELb0EN7cutlass10bfloat16_tE19Flash_kernel_traitsILi256ELi64ELi64ELi4ES3_EELb0ELb1ELb0ELb1ELb0ELb0ELb1ELb0EEEvNS_16Flash_fwd_paramsE --------------------------
	.section	.text._ZN5flash16flash_fwd_kernelI23Flash_fwd_kernel_traitsILi256ELi64ELi64ELi4ELb0ELb0EN7cutlass10bfloat16_tE19Flash_kernel_traitsILi256ELi64ELi64ELi4ES3_EELb0ELb1ELb0ELb1ELb0ELb0ELb1ELb0EEEvNS_16Flash_fwd_paramsE,"ax",@progbits
	.sectioninfo	@"SHI_REGISTERS=255"
	.align	128
        .global         _ZN5flash16flash_fwd_kernelI23Flash_fwd_kernel_traitsILi256ELi64ELi64ELi4ELb0ELb0EN7cutlass10bfloat16_tE19Flash_kernel_traitsILi256ELi64ELi64ELi4ES3_EELb0ELb1ELb0ELb1ELb0ELb0ELb1ELb0EEEvNS_16Flash_fwd_paramsE
        .type           _ZN5flash16flash_fwd_kernelI23Flash_fwd_kernel_traitsILi256ELi64ELi64ELi4ELb0ELb0EN7cutlass10bfloat16_tE19Flash_kernel_traitsILi256ELi64ELi64ELi4ES3_EELb0ELb1ELb0ELb1ELb0ELb0ELb1ELb0EEEvNS_16Flash_fwd_paramsE,@function
        .size           _ZN5flash16flash_fwd_kernelI23Flash_fwd_kernel_traitsILi256ELi64ELi64ELi4ELb0ELb0EN7cutlass10bfloat16_tE19Flash_kernel_traitsILi256ELi64ELi64ELi4ES3_EELb0ELb1ELb0ELb1ELb0ELb0ELb1ELb0EEEvNS_16Flash_fwd_paramsE,(.L_x_1084 - _ZN5flash16flash_fwd_kernelI23Flash_fwd_kernel_traitsILi256ELi64ELi64ELi4ELb0ELb0EN7cutlass10bfloat16_tE19Flash_kernel_traitsILi256ELi64ELi64ELi4ES3_EELb0ELb1ELb0ELb1ELb0ELb0ELb1ELb0EEEvNS_16Flash_fwd_paramsE)
        .other          _ZN5flash16flash_fwd_kernelI23Flash_fwd_kernel_traitsILi256ELi64ELi64ELi4ELb0ELb0EN7cutlass10bfloat16_tE19Flash_kernel_traitsILi256ELi64ELi64ELi4ES3_EELb0ELb1ELb0ELb1ELb0ELb0ELb1ELb0EEEvNS_16Flash_fwd_paramsE,@"STO_CUDA_ENTRY STV_DEFAULT"
_ZN5flash16flash_fwd_kernelI23Flash_fwd_kernel_traitsILi256ELi64ELi64ELi4ELb0ELb0EN7cutlass10bfloat16_tE19Flash_kernel_traitsILi256ELi64ELi64ELi4ES3_EELb0ELb1ELb0ELb1ELb0ELb0ELb1ELb0EEEvNS_16Flash_fwd_paramsE:
.text._ZN5flash16flash_fwd_kernelI23Flash_fwd_kernel_traitsILi256ELi64ELi64ELi4ELb0ELb0EN7cutlass10bfloat16_tE19Flash_kernel_traitsILi256ELi64ELi64ELi4ES3_EELb0ELb1ELb0ELb1ELb0ELb0ELb1ELb0EEEvNS_16Flash_fwd_paramsE:
        /* <DEDUP_REMOVED lines=30> */
[----:B------:R-:W4:Y:S01]  /*01e0*/  @P0 LDG.E R4, [R4.64] ;  /* 0x0000001404040981 */ /* 0x000f22000c1e1900 */
[----:B------:R-:W-:-:S06]  /*01f0*/  UIMAD.WIDE UR6, UR24, UR10, UR6 ;  /* 0x0000000a180672a5 */ /* 0x000fcc000f8e0206 */
[----:B-1----:R-:W-:Y:S02]  /*0200*/  IMAD.U32 R2, RZ, RZ, UR6 ;  /* 0x00000006ff027e24 */ /* 0x002fe4000f8e00ff */
        /* <DEDUP_REMOVED lines=23> */
.L_x_633:
[----:B-1----:R-:W-:Y:S02]  /*0380*/  ULDC UR6, c[0x0][0x218] ;  /* 0x0000860000067ab9 */ /* 0x002fe40000000800 */
.L_x_634:
        /* <DEDUP_REMOVED lines=70> */
.L_x_636:
        /* <DEDUP_REMOVED lines=15> */
[----:B-1----:R-:W-:Y:S02]  /*08e0*/  UIMAD.WIDE.U32 UR28, UR13, UR5, URZ ;  /* 0x000000050d1c72a5 */ /* 0x002fe4000f8e003f */
        /* <DEDUP_REMOVED lines=35> */
.L_x_637:
        /* <DEDUP_REMOVED lines=11> */
[C---:B------:R-:W-:Y:S01]  /*0bd0*/  LEA.HI R3, R4.reuse, R5, RZ, 0x1 ;  /* 0x0000000504037211 */ /* 0x040fe200078f08ff */
        /* <DEDUP_REMOVED lines=15> */
[----:B------:R-:W-:Y:S01]  /*0cd0*/  UIMAD UR4, UR26, UR5, UR4 ;  /* 0x000000051a0472a4 */ /* 0x000fe2000f8e0204 */
        /* <DEDUP_REMOVED lines=23> */
[----:B------:R-:W-:Y:S01]  /*0e50*/  IADD3 R139, R144, 0x80, RZ ;  /* 0x00000080908b7810 */ /* 0x000fe20007ffe0ff */
        /* <DEDUP_REMOVED lines=9> */
[----:B------:R-:W-:-:S02]  /*0ef0*/  IADD3 R2, P0, R2, UR14, RZ ;  /* 0x0000000e02027c10 */ /* 0x000fc4000ff1e0ff */
[----:B------:R-:W-:Y:S02]  /*0f00*/  SHF.R.U32.HI R0, RZ, 0x3, R0 ;  /* 0x00000003ff007819 */ /* 0x000fe40000011600 */
[----:B------:R-:W-:Y:S01]  /*0f10*/  IADD3.X R3, R3, UR13, R6, P0, !PT ;  /* 0x0000000d03037c10 */ /* 0x000fe200087fe406 */
[----:B------:R-:W-:Y:S01]  /*0f20*/  IMAD.U32 R6, RZ, RZ, UR8 ;  /* 0x00000008ff067e24 */ /* 0x000fe2000f8e00ff */
[----:B------:R-:W-:Y:S01]  /*0f30*/  LOP3.LUT R7, R7, R0, RZ, 0x3c, !PT ;  /* 0x0000000007077212 */ /* 0x000fe200078e3cff */
[----:B------:R-:W-:Y:S01]  /*0f40*/  IMAD.U32 R0, RZ, RZ, UR8 ;  /* 0x00000008ff007e24 */ /* 0x000fe2000f8e00ff */
[----:B------:R-:W-:Y:S01]  /*0f50*/  ISETP.GE.AND P0, PT, R18, UR6, PT ;  /* 0x0000000612007c0c */ /* 0x000fe2000bf06270 */
[----:B------:R-:W-:Y:S01]  /*0f60*/  IMAD.WIDE.U32 R26, R6, c[0x0][0x1b8], R2 ;  /* 0x00006e00061a7a25 */ /* 0x000fe200078e0002 */
[----:B------:R-:W-:Y:S02]  /*0f70*/  LEA.HI R2, R13, R25, RZ, 0x5 ;  /* 0x000000190d027211 */ /* 0x000fe400078f28ff */
[----:B------:R-:W-:Y:S01]  /*0f80*/  LOP3.LUT R10, R10, 0xfffffe00, R11, 0xf8, !PT ;  /* 0xfffffe000a0a7812 */ /* 0x000fe200078ef80b */
[----:B------:R-:W-:Y:S01]  /*0f90*/  IMAD.WIDE.U32 R32, R0, c[0x0][0x1b0], R4 ;  /* 0x00006c0000207a25 */ /* 0x000fe200078e0004 */
[----:B------:R-:W-:-:S02]  /*0fa0*/  IADD3 R31, R27, UR23, RZ ;  /* 0x000000171b1f7c10 */ /* 0x000fc4000fffe0ff */
[----:B------:R-:W-:Y:S01]  /*0fb0*/  LOP3.LUT R0, R2, 0xffffffe0, RZ, 0xc0, !PT ;  /* 0xffffffe002007812 */ /* 0x000fe200078ec0ff */
[----:B------:R-:W-:Y:S01]  /*0fc0*/  IMAD.SHL.U32 R5, R12, 0x40, RZ ;  /* 0x000000400c057824 */ /* 0x000fe200078e00ff */
[----:B------:R1:W-:Y:S01]  /*0fd0*/  STL.64 [R1+0x38], R32 ;  /* 0x0000382001007387 */ /* 0x0003e20000100a00 */
[----:B------:R-:W-:Y:S01]  /*0fe0*/  IADD3 R35, R33, UR22, RZ ;  /* 0x0000001621237c10 */ /* 0x000fe2000fffe0ff */
[----:B------:R-:W-:Y:S01]  /*0ff0*/  IMAD.MOV.U32 R4, RZ, RZ, 0x10 ;  /* 0x00000010ff047424 */ /* 0x000fe200078e00ff */
[----:B------:R-:W-:Y:S01]  /*1000*/  SHF.R.S32.HI R128, RZ, 0x5, R2 ;  /* 0x00000005ff807819 */ /* 0x000fe20000011402 */
[----:B------:R1:W-:Y:S01]  /*1010*/  STL.64 [R1+0x48], R26 ;  /* 0x0000481a01007387 */ /* 0x0003e20000100a00 */
[----:B------:R-:W-:Y:S01]  /*1020*/  IMAD.MOV.U32 R3, RZ, RZ, 0x20 ;  /* 0x00000020ff037424 */ /* 0x000fe200078e00ff */
[----:B------:R-:W-:Y:S01]  /*1030*/  LOP3.LUT R5, R7, 0xfffffe00, R5, 0xf8, !PT ;  /* 0xfffffe0007057812 */ /* 0x000fe200078ef805 */
[----:B------:R-:W-:Y:S01]  /*1040*/  IMAD.IADD R23, R25, 0x1, -R0 ;  /* 0x0000000119177824 */ /* 0x000fe200078e0a00 */
[----:B------:R1:W-:Y:S01]  /*1050*/  STL [R1+0x30], R142 ;  /* 0x0000308e01007387 */ /* 0x0003e20000100800 */
[----:B------:R-:W-:Y:S01]  /*1060*/  IADD3 R7, R21, UR4, RZ ;  /* 0x0000000415077c10 */ /* 0x000fe2000fffe0ff */
[----:B------:R-:W-:Y:S01]  /*1070*/  IMAD.SHL.U32 R231, R10, 0x2, RZ ;  /* 0x000000020ae77824 */ /* 0x000fe200078e00ff */
        /* <DEDUP_REMOVED lines=45> */
.L_x_639:
[----:B------:R-:W-:Y:S05]  /*1350*/  BSYNC B0 ;  /* 0x0000000000007941 */ /* 0x000fea0003800000 */
.L_x_638:
        /* <DEDUP_REMOVED lines=45> */
.L_x_641:
[----:B------:R-:W-:Y:S05]  /*1630*/  BSYNC B0 ;  /* 0x0000000000007941 */ /* 0x000fea0003800000 */
.L_x_640:
        /* <DEDUP_REMOVED lines=45> */
.L_x_643:
[----:B------:R-:W-:Y:S05]  /*1910*/  BSYNC B0 ;  /* 0x0000000000007941 */ /* 0x000fea0003800000 */
.L_x_642:
        /* <DEDUP_REMOVED lines=48> */
.L_x_645:
[----:B------:R-:W-:Y:S05]  /*1c20*/  BSYNC B0 ;  /* 0x0000000000007941 */ /* 0x000fea0003800000 */
.L_x_644:
        /* <DEDUP_REMOVED lines=48> */
.L_x_647:
[----:B------:R-:W-:Y:S05]  /*1f30*/  BSYNC B0 ;  /* 0x0000000000007941 */ /* 0x000fea0003800000 */
.L_x_646:
        /* <DEDUP_REMOVED lines=41> */
.L_x_649:
[----:B------:R-:W-:Y:S05]  /*21d0*/  BSYNC B0 ;  /* 0x0000000000007941 */ /* 0x000fea0003800000 */
.L_x_648:
        /* <DEDUP_REMOVED lines=40> */
.L_x_651:
[----:B------:R-:W-:Y:S05]  /*2460*/  BSYNC B0 ;  /* 0x0000000000007941 */ /* 0x000fea0003800000 */
.L_x_650:
        /* <DEDUP_REMOVED lines=42> */
.L_x_653:
[----:B------:R-:W-:Y:S05]  /*2710*/  BSYNC B0 ;  /* 0x0000000000007941 */ /* 0x000fea0003800000 */
.L_x_652:
        /* <DEDUP_REMOVED lines=20> */
[----:B------:R-:W-:-:S05]  /*2860*/  IMAD.U32 R2, RZ, RZ, UR6 ;  /* 0x00000006ff027e24 */ /* 0x000fca000f8e00ff */
[----:B------:R-:W-:Y:S01]  /*2870*/  MOV R3, UR7 ;  /* 0x0000000700037c02 */ /* 0x000fe20008000f00 */
[----:B------:R-:W-:-:S04]  /*2880*/  ULDC.64 UR6, c[0x0][0x1a0] ;  /* 0x0000680000067ab9 */ /* 0x000fc80000000a00 */
[----:B------:R2:W4:Y:S01]  /*2890*/  @P0 LDG.E R2, [R2.64] ;  /* 0x0000001402020981 */ /* 0x000522000c1e1900 */
[----:B------:R-:W-:Y:S01]  /*28a0*/  ISETP.GE.AND P1, PT, R18, UR29, PT ;  /* 0x0000001d12007c0c */ /* 0x000fe2000bf26270 */
[----:B------:R-:W-:Y:S01]  /*28b0*/  USHF.L.U64.HI UR31, UR6, UR31, UR7 ;  /* 0x0000001f061f7299 */ /* 0x000fe20008010207 */
[----:B------:R-:W-:Y:S01]  /*28c0*/  MOV R8, R26 ;  /* 0x0000001a00087202 */ /* 0x000fe20000000f00 */
[----:B------:R-:W-:Y:S01]  /*28d0*/  BAR.SYNC.DEFER_BLOCKING 0x0 ;  /* 0x0000000000007b1d */ /* 0x000fe20000010000 */
[----:B------:R-:W-:Y:S01]  /*28e0*/  USHF.L.U32 UR5, UR6, 0x6, URZ ;  /* 0x0000000606057899 */ /* 0x000fe2000800063f */
[----:B------:R-:W-:Y:S01]  /*28f0*/  SHF.R.S32.HI R6, RZ, 0x1f, R23 ;  /* 0x0000001fff067819 */ /* 0x000fe20000011417 */
[----:B------:R-:W-:Y:S01]  /*2900*/  UIMAD UR4, UR31, UR30, URZ ;  /* 0x0000001e1f0472a4 */ /* 0x000fe2000f8e023f */
[----:B------:R-:W-:Y:S02]  /*2910*/  IMAD.SHL.U32 R25, R25, 0x2, RZ ;  /* 0x0000000219197824 */ /* 0x000fe400078e00ff */
[----:B------:R1:W-:Y:S01]  /*2920*/  STL.64 [R1+0x40], R8 ;  /* 0x0000400801007387 */ /* 0x0003e20000100a00 */
[----:B------:R-:W-:Y:S01]  /*2930*/  UIMAD UR34, UR34, UR5, UR4 ;  /* 0x00000005222272a4 */ /* 0x000fe2000f8e0204 */
[----:B------:R-:W-:Y:S01]  /*2940*/  LEA.HI R6, R6, R23, RZ, 0x2 ;  /* 0x0000001706067211 */ /* 0x000fe200078f10ff */
[----:B------:R-:W-:Y:S01]  /*2950*/  BSSY B0, `(.L_x_654) ;  /* 0x0000031000007945 */ /* 0x000fe20003800000 */
[----:B------:R-:W-:Y:S01]  /*2960*/  UMOV UR4, URZ ;  /* 0x0000003f00047c82 */ /* 0x000fe20008000000 */
[----:B------:R-:W-:-:S02]  /*2970*/  LOP3.LUT R104, R25, 0x6, RZ, 0xc0, !PT ;  /* 0x0000000619687812 */ /* 0x000fc400078ec0ff */
        /* <DEDUP_REMOVED lines=46> */
.L_x_655:
[----:B-1----:R-:W-:Y:S05]  /*2c60*/  BSYNC B0 ;  /* 0x0000000000007941 */ /* 0x002fea0003800000 */
.L_x_654:
        /* <DEDUP_REMOVED lines=45> */
.L_x_657:
[----:B------:R-:W-:Y:S05]  /*2f40*/  BSYNC B0 ;  /* 0x0000000000007941 */ /* 0x000fea0003800000 */
.L_x_656:
        /* <DEDUP_REMOVED lines=44> */
.L_x_659:
[----:B------:R-:W-:Y:S05]  /*3210*/  BSYNC B0 ;  /* 0x0000000000007941 */ /* 0x000fea0003800000 */
.L_x_658:
        /* <DEDUP_REMOVED lines=46> */
.L_x_661:
[----:B------:R-:W-:Y:S05]  /*3500*/  BSYNC B0 ;  /* 0x0000000000007941 */ /* 0x000fea0003800000 */
.L_x_660:
[C---:B--2---:R-:W-:Y:S01]  /*3510*/  IMAD.SHL.U32 R2, R28.reuse, 0x40, RZ ;  /* 0x000000401c027824 */ /* 0x044fe200078e00ff */
[----:B------:R-:W-:Y:S01]  /*3520*/  R2P PR, R28, 0x6 ;  /* 0x000000061c007804 */ /* 0x000fe20000000000 */
[----:B------:R-:W-:Y:S01]  /*3530*/  IMAD.SHL.U32 R3, R18, 0x8, RZ ;  /* 0x0000000812037824 */ /* 0x000fe200078e00ff */
[----:B------:R-:W0:Y:S01]  /*3540*/  LDGDEPBAR ;  /* 0x00000000000079af */ /* 0x000e220000000000 */
[----:B------:R-:W-:Y:S01]  /*3550*/  UISETP.GE.AND UP0, UPT, UR9, 0x2, UPT ;  /* 0x000000020900788c */ /* 0x000fe2000bf06270 */
[----:B------:R-:W-:-:S04]  /*3560*/  LOP3.LUT R2, R2, 0x1c0, RZ, 0xc0, !PT ;  /* 0x000001c002027812 */ /* 0x000fc800078ec0ff */
[----:B------:R-:W-:Y:S02]  /*3570*/  LOP3.LUT R3, R2, 0x8, R3, 0xf8, !PT ;  /* 0x0000000802037812 */ /* 0x000fe400078ef803 */
[----:B------:R-:W-:-:S04]  /*3580*/  SHF.R.U32.HI R2, RZ, 0x3, R2 ;  /* 0x00000003ff027819 */ /* 0x000fc80000011602 */
[----:B------:R-:W-:Y:S01]  /*3590*/  LOP3.LUT R2, R3, R2, RZ, 0x3c, !PT ;  /* 0x0000000203027212 */ /* 0x000fe200078e3cff */
[----:B------:R-:W-:-:S04]  /*35a0*/  IMAD R3, R128, 0x400, R5 ;  /* 0x0000040080037824 */ /* 0x000fc800078e0205 */
[----:B------:R-:W-:Y:S02]  /*35b0*/  IMAD R2, R24, 0x200, R2 ;  /* 0x0000020018027824 */ /* 0x000fe400078e0202 */
[----:B------:R-:W-:Y:S01]  /*35c0*/  IMAD.SHL.U32 R211, R3, 0x2, RZ ;  /* 0x0000000203d37824 */ /* 0x000fe200078e00ff */
[----:B------:R-:W-:Y:S01]  /*35d0*/  LEA R3, R128, UR17, 0x4 ;  /* 0x0000001180037c11 */ /* 0x000fe2000f8e20ff */
[----:B------:R-:W-:Y:S02]  /*35e0*/  IMAD.SHL.U32 R204, R2, 0x2, RZ ;  /* 0x0000000202cc7824 */ /* 0x000fe400078e00ff */
[--C-:B------:R-:W-:Y:S01]  /*35f0*/  IMAD R212, R4, 0x2, R211.reuse ;  /* 0x0000000204d47824 */ /* 0x100fe200078e02d3 */
[----:B------:R-:W-:Y:S01]  /*3600*/  LDSM.16.M88.4 R12, [R211] ;  /* 0x00000000d30c783b */ /* 0x000fe20000000200 */
[----:B------:R-:W-:Y:S01]  /*3610*/  IMAD R214, R0, 0x2, R211 ;  /* 0x0000000200d67824 */ /* 0x000fe200078e02d3 */
[----:B------:R-:W-:Y:S01]  /*3620*/  IADD3 R2, R204, 0x8000, RZ ;  /* 0x00008000cc027810 */ /* 0x000fe20007ffe0ff */
[----:B------:R-:W-:Y:S01]  /*3630*/  IMAD R213, R0, 0x2, R212 ;  /* 0x0000000200d57824 */ /* 0x000fe200078e02d4 */
[----:B------:R-:W2:Y:S01]  /*3640*/  LDSM.16.M88.4 R16, [R204+0x8000] ;  /* 0x00800000cc10783b */ /* 0x000ea20000000200 */
[----:B------:R-:W-:-:S02]  /*3650*/  IADD3 R215, R204, 0x8020, RZ ;  /* 0x00008020ccd77810 */ /* 0x000fc40007ffe0ff */
[----:B------:R-:W-:Y:S01]  /*3660*/  @P1 IADD3 R215, R2, -0x20, RZ ;  /* 0xffffffe002d71810 */ /* 0x000fe20007ffe0ff */
[----:B------:R-:W5:Y:S01]  /*3670*/  LDSM.16.M88.4 R20, [R204+0x8800] ;  /* 0x00880000cc14783b */ /* 0x000f620000000200 */
[----:B------:R-:W-:Y:S01]  /*3680*/  IMAD.MOV.U32 R2, RZ, RZ, 0x40 ;  /* 0x00000040ff027424 */ /* 0x000fe200078e00ff */
[----:B------:R-:W-:Y:S02]  /*3690*/  IADD3 R3, R3, 0x1, R133 ;  /* 0x0000000103037810 */ /* 0x000fe40007ffe085 */
[----:B------:R-:W1:Y:S01]  /*36a0*/  LDSM.16.M88.4 R24, [R204+0x9000] ;  /* 0x00900000cc18783b */ /* 0x000e620000000200 */
        /* <DEDUP_REMOVED lines=12> */
[----:B------:R-:W1:Y:S01]  /*3770*/  LDSM.16.M88.4 R36, [R215+0x800] ;  /* 0x00080000d724783b */ /* 0x000e620000000200 */
[----:B------:R-:W-:-:S02]  /*3780*/  IADD3 R225, R215, 0x3000, RZ ;  /* 0x00003000d7e17810 */ /* 0x000fc40007ffe0ff */
[C---:B------:R-:W-:Y:S01]  /*3790*/  IADD3 R224, R215.reuse, 0x3800, RZ ;  /* 0x00003800d7e07810 */ /* 0x040fe20007ffe0ff */
[----:B------:R-:W1:Y:S01]  /*37a0*/  LDSM.16.M88.4 R44, [R215+0x1000] ;  /* 0x00100000d72c783b */ /* 0x000e620000000200 */
[C---:B------:R-:W-:Y:S02]  /*37b0*/  IADD3 R223, R215.reuse, 0x4000, RZ ;  /* 0x00004000d7df7810 */ /* 0x040fe40007ffe0ff */
[C---:B------:R-:W-:Y:S01]  /*37c0*/  IADD3 R222, R215.reuse, 0x4800, RZ ;  /* 0x00004800d7de7810 */ /* 0x040fe20007ffe0ff */
[----:B------:R-:W1:Y:S01]  /*37d0*/  LDSM.16.M88.4 R64, [R215+0x1800] ;  /* 0x00180000d740783b */ /* 0x000e620000000200 */
[C---:B------:R-:W-:Y:S02]  /*37e0*/  IADD3 R221, R215.reuse, 0x5000, RZ ;  /* 0x00005000d7dd7810 */ /* 0x040fe40007ffe0ff */
[C---:B------:R-:W-:Y:S01]  /*37f0*/  IADD3 R220, R215.reuse, 0x5800, RZ ;  /* 0x00005800d7dc7810 */ /* 0x040fe20007ffe0ff */
[----:B------:R-:W-:Y:S01]  /*3800*/  LDSM.16.M88.4 R76, [R210+0x8000] ;  /* 0x00800000d24c783b */ /* 0x000fe20000000200 */
[----:B------:R-:W-:-:S02]  /*3810*/  IADD3 R219, R215, 0x6000, RZ ;  /* 0x00006000d7db7810 */ /* 0x000fc40007ffe0ff */
[C---:B------:R-:W-:Y:S01]  /*3820*/  IADD3 R218, R215.reuse, 0x6800, RZ ;  /* 0x00006800d7da7810 */ /* 0x040fe20007ffe0ff */
[C---:B--2---:R-:W-:Y:S01]  /*3830*/  HMMA.16816.F32.BF16 R56, R12.reuse, R16, RZ ;  /* 0x000000100c38723c */ /* 0x044fe200000418ff */
[----:B------:R-:W-:Y:S01]  /*3840*/  LDSM.16.M88.4 R72, [R210+0x8800] ;  /* 0x00880000d248783b */ /* 0x000fe20000000200 */
[C---:B------:R-:W-:Y:S02]  /*3850*/  IADD3 R217, R215.reuse, 0x7000, RZ ;  /* 0x00007000d7d97810 */ /* 0x040fe40007ffe0ff */
[----:B------:R-:W-:Y:S01]  /*3860*/  IADD3 R216, R215, 0x7800, RZ ;  /* 0x00007800d7d87810 */ /* 0x000fe20007ffe0ff */
[----:B------:R-:W-:Y:S03]  /*3870*/  LDSM.16.M88.4 R80, [R204+0xa000] ;  /* 0x00a00000cc50783b */ /* 0x000fe60000000200 */
[C---:B------:R-:W-:Y:S01]  /*3880*/  HMMA.16816.F32.BF16 R48, R12.reuse, R18, RZ ;  /* 0x000000120c30723c */ /* 0x040fe200000418ff */
[----:B------:R-:W-:Y:S04]  /*3890*/  LDSM.16.M88.4 R88, [R215+0x3800] ;  /* 0x00380000d758783b */ /* 0x000fe80000000200 */
[----:B------:R-:W-:Y:S03]  /*38a0*/  LDSM.16.M88.4 R96, [R210+0xa000] ;  /* 0x00a00000d260783b */ /* 0x000fe60000000200 */
[C---:B-----5:R-:W-:Y:S01]  /*38b0*/  HMMA.16816.F32.BF16 R32, R12.reuse, R22, RZ ;  /* 0x000000160c20723c */ /* 0x060fe200000418ff */
[----:B------:R-:W-:Y:S04]  /*38c0*/  LDSM.16.M88.4 R84, [R210+0xb800] ;  /* 0x00b80000d254783b */ /* 0x000fe80000000200 */
[----:B------:R-:W-:Y:S03]  /*38d0*/  LDSM.16.M88.4 R92, [R209+0x2000] ;  /* 0x00200000d15c783b */ /* 0x000fe60000000200 */
[C---:B------:R-:W-:Y:S01]  /*38e0*/  HMMA.16816.F32.BF16 R40, R12.reuse, R20, RZ ;  /* 0x000000140c28723c */ /* 0x040fe200000418ff */
[----:B------:R-:W2:Y:S07]  /*38f0*/  LDSM.16.M88.4 R20, [R214] ;  /* 0x00000000d614783b */ /* 0x000eae0000000200 */
[C---:B-1----:R-:W-:Y:S08]  /*3900*/  HMMA.16816.F32.BF16 R28, R12.reuse, R24, RZ ;  /* 0x000000180c1c723c */ /* 0x042ff000000418ff */
[C---:B------:R-:W-:Y:S08]  /*3910*/  HMMA.16816.F32.BF16 R16, R12.reuse, R26, RZ ;  /* 0x0000001a0c10723c */ /* 0x040ff000000418ff */
[C---:B---3--:R-:W-:Y:S08]  /*3920*/  HMMA.16816.F32.BF16 R24, R12.reuse, R60, RZ ;  /* 0x0000003c0c18723c */ /* 0x048ff000000418ff */
[----:B------:R-:W-:Y:S01]  /*3930*/  HMMA.16816.F32.BF16 R60, R12, R62, RZ ;  /* 0x0000003e0c3c723c */ /* 0x000fe200000418ff */
[----:B------:R-:W1:Y:S07]  /*3940*/  LDSM.16.M88.4 R12, [R210+0x9000] ;  /* 0x00900000d20c783b */ /* 0x000e6e0000000200 */
[C---:B----4-:R-:W-:Y:S08]  /*3950*/  HMMA.16816.F32.BF16 R68, R8.reuse, R52, R56 ;  /* 0x000000340844723c */ /* 0x050ff00000041838 */
[C---:B------:R-:W-:Y:S08]  /*3960*/  HMMA.16816.F32.BF16 R52, R8.reuse, R54, R48 ;  /* 0x000000360834723c */ /* 0x040ff00000041830 */
[C---:B------:R-:W-:Y:S08]  /*3970*/  HMMA.16816.F32.BF16 R48, R8.reuse, R38, R32 ;  /* 0x000000260830723c */ /* 0x040ff00000041820 */
[C---:B------:R-:W-:Y:S08]  /*3980*/  HMMA.16816.F32.BF16 R32, R8.reuse, R44, R28 ;  /* 0x0000002c0820723c */ /* 0x040ff0000004181c */
[C---:B------:R-:W-:Y:S01]  /*3990*/  HMMA.16816.F32.BF16 R56, R8.reuse, R36, R40 ;  /* 0x000000240838723c */ /* 0x040fe20000041828 */
[----:B------:R-:W3:Y:S07]  /*39a0*/  LDSM.16.M88.4 R36, [R210+0x9800] ;  /* 0x00980000d224783b */ /* 0x000eee0000000200 */
[C---:B------:R-:W-:Y:S08]  /*39b0*/  HMMA.16816.F32.BF16 R28, R8.reuse, R64, R24 ;  /* 0x00000040081c723c */ /* 0x040ff00000041818 */
[C---:B------:R-:W-:Y:S01]  /*39c0*/  HMMA.16816.F32.BF16 R16, R8.reuse, R46, R16 ;  /* 0x0000002e0810723c */ /* 0x040fe20000041810 */
[----:B------:R-:W-:Y:S07]  /*39d0*/  LDSM.16.M88.4 R44, [R209] ;  /* 0x00000000d12c783b */ /* 0x000fee0000000200 */
[----:B------:R-:W-:Y:S01]  /*39e0*/  HMMA.16816.F32.BF16 R24, R8, R66, R60 ;  /* 0x000000420818723c */ /* 0x000fe2000004183c */
[----:B------:R-:W4:Y:S04]  /*39f0*/  LDSM.16.M88.4 R8, [R213] ;  /* 0x00000000d508783b */ /* 0x000f280000000200 */
[----:B------:R-:W5:Y:S03]  /*3a00*/  LDSM.16.M88.4 R60, [R209+0x800] ;  /* 0x00080000d13c783b */ /* 0x000f660000000200 */
[C---:B--2---:R-:W-:Y:S01]  /*3a10*/  HMMA.16816.F32.BF16 R40, R20.reuse, R76, R68 ;  /* 0x0000004c1428723c */ /* 0x044fe20000041844 */
[----:B------:R-:W2:Y:S07]  /*3a20*/  LDSM.16.M88.4 R68, [R209+0x1000] ;  /* 0x00100000d144783b */ /* 0x000eae0000000200 */
[C---:B------:R-:W-:Y:S01]  /*3a30*/  HMMA.16816.F32.BF16 R52, R20.reuse, R78, R52 ;  /* 0x0000004e1434723c */ /* 0x040fe20000041834 */
[----:B------:R-:W2:Y:S07]  /*3a40*/  LDSM.16.M88.4 R76, [R209+0x1800] ;  /* 0x00180000d14c783b */ /* 0x000eae0000000200 */
[C---:B------:R-:W-:Y:S08]  /*3a50*/  HMMA.16816.F32.BF16 R56, R20.reuse, R72, R56 ;  /* 0x000000481438723c */ /* 0x040ff00000041838 */
[C---:B------:R-:W-:Y:S01]  /*3a60*/  HMMA.16816.F32.BF16 R48, R20.reuse, R74, R48 ;  /* 0x0000004a1430723c */ /* 0x040fe20000041830 */
[----:B------:R-:W-:Y:S07]  /*3a70*/  LDSM.16.M88.4 R72, [R215+0x2000] ;  /* 0x00200000d748783b */ /* 0x000fee0000000200 */
[C---:B-1----:R-:W-:Y:S08]  /*3a80*/  HMMA.16816.F32.BF16 R64, R20.reuse, R12, R32 ;  /* 0x0000000c1440723c */ /* 0x042ff00000041820 */
[C---:B------:R-:W-:Y:S01]  /*3a90*/  HMMA.16816.F32.BF16 R32, R20.reuse, R14, R16 ;  /* 0x0000000e1420723c */ /* 0x040fe20000041810 */
[----:B------:R-:W1:Y:S07]  /*3aa0*/  LDSM.16.M88.4 R16, [R211+0x2000] ;  /* 0x00200000d310783b */ /* 0x000e6e0000000200 */
[C---:B---3--:R-:W-:Y:S08]  /*3ab0*/  HMMA.16816.F32.BF16 R28, R20.reuse, R36, R28 ;  /* 0x00000024141c723c */ /* 0x048ff0000004181c */
[----:B------:R-:W-:Y:S01]  /*3ac0*/  HMMA.16816.F32.BF16 R24, R20, R38, R24 ;  /* 0x000000261418723c */ /* 0x000fe20000041818 */
[----:B------:R-:W-:Y:S07]  /*3ad0*/  LDSM.16.M88.4 R20, [R212+0x2000] ;  /* 0x00200000d414783b */ /* 0x000fee0000000200 */
[C---:B----4-:R-:W-:Y:S08]  /*3ae0*/  HMMA.16816.F32.BF16 R12, R8.reuse, R44, R40 ;  /* 0x0000002c080c723c */ /* 0x050ff00000041828 */
[C---:B------:R-:W-:Y:S01]  /*3af0*/  HMMA.16816.F32.BF16 R36, R8.reuse, R46, R52 ;  /* 0x0000002e0824723c */ /* 0x040fe20000041834 */
[----:B------:R-:W3:Y:S04]  /*3b00*/  LDSM.16.M88.4 R44, [R204+0xa800] ;  /* 0x00a80000cc2c783b */ /* 0x000ee80000000200 */
[----:B------:R-:W4:Y:S03]  /*3b10*/  LDSM.16.M88.4 R52, [R204+0xb000] ;  /* 0x00b00000cc34783b */ /* 0x000f260000000200 */
[C---:B-----5:R-:W-:Y:S08]  /*3b20*/  HMMA.16816.F32.BF16 R40, R8.reuse, R60, R56 ;  /* 0x0000003c0828723c */ /* 0x060ff00000041838 */
[C---:B------:R-:W-:Y:S08]  /*3b30*/  HMMA.16816.F32.BF16 R48, R8.reuse, R62, R48 ;  /* 0x0000003e0830723c */ /* 0x040ff00000041830 */
[C---:B--2---:R-:W-:Y:S08]  /*3b40*/  HMMA.16816.F32.BF16 R64, R8.reuse, R68, R64 ;  /* 0x000000440840723c */ /* 0x044ff00000041840 */
[C---:B------:R-:W-:Y:S01]  /*3b50*/  HMMA.16816.F32.BF16 R60, R8.reuse, R70, R32 ;  /* 0x00000046083c723c */ /* 0x040fe20000041820 */
[----:B------:R-:W2:Y:S07]  /*3b60*/  LDSM.16.M88.4 R68, [R204+0xb800] ;  /* 0x00b80000cc44783b */ /* 0x000eae0000000200 */
[C---:B------:R-:W-:Y:S08]  /*3b70*/  HMMA.16816.F32.BF16 R56, R8.reuse, R76, R28 ;  /* 0x0000004c0838723c */ /* 0x040ff0000004181c */
[----:B------:R-:W-:Y:S01]  /*3b80*/  HMMA.16816.F32.BF16 R32, R8, R78, R24 ;  /* 0x0000004e0820723c */ /* 0x000fe20000041818 */
[----:B------:R-:W5:Y:S07]  /*3b90*/  LDSM.16.M88.4 R76, [R215+0x2800] ;  /* 0x00280000d74c783b */ /* 0x000f6e0000000200 */
[C---:B-1----:R-:W-:Y:S01]  /*3ba0*/  HMMA.16816.F32.BF16 R28, R16.reuse, R80, R12 ;  /* 0x00000050101c723c */ /* 0x042fe2000004180c */
[----:B------:R-:W-:Y:S07]  /*3bb0*/  LDSM.16.M88.4 R12, [R214+0x2000] ;  /* 0x00200000d60c783b */ /* 0x000fee0000000200 */
[C---:B------:R-:W-:Y:S01]  /*3bc0*/  HMMA.16816.F32.BF16 R24, R16.reuse, R82, R36 ;  /* 0x000000521018723c */ /* 0x040fe20000041824 */
[----:B------:R-:W1:Y:S07]  /*3bd0*/  LDSM.16.M88.4 R80, [R215+0x3000] ;  /* 0x00300000d750783b */ /* 0x000e6e0000000200 */
[C---:B---3--:R-:W-:Y:S08]  /*3be0*/  HMMA.16816.F32.BF16 R8, R16.reuse, R44, R40 ;  /* 0x0000002c1008723c */ /* 0x048ff00000041828 */
[C---:B------:R-:W-:Y:S08]  /*3bf0*/  HMMA.16816.F32.BF16 R44, R16.reuse, R46, R48 ;  /* 0x0000002e102c723c */ /* 0x040ff00000041830 */
[C---:B----4-:R-:W-:Y:S01]  /*3c00*/  HMMA.16816.F32.BF16 R48, R16.reuse, R52, R64 ;  /* 0x000000341030723c */ /* 0x050fe20000041840 */
[----:B------:R-:W-:Y:S07]  /*3c10*/  LDSM.16.M88.4 R64, [R209+0x2800] ;  /* 0x00280000d140783b */ /* 0x000fee0000000200 */
[C---:B------:R-:W-:Y:S01]  /*3c20*/  HMMA.16816.F32.BF16 R52, R16.reuse, R54, R60 ;  /* 0x000000361034723c */ /* 0x040fe2000004183c */
[----:B------:R-:W3:Y:S07]  /*3c30*/  LDSM.16.M88.4 R60, [R210+0xa800] ;  /* 0x00a80000d23c783b */ /* 0x000eee0000000200 */
[C---:B--2---:R-:W-:Y:S08]  /*3c40*/  HMMA.16816.F32.BF16 R56, R16.reuse, R68, R56 ;  /* 0x000000441038723c */ /* 0x044ff00000041838 */
[----:B------:R-:W-:Y:S01]  /*3c50*/  HMMA.16816.F32.BF16 R40, R16, R70, R32 ;  /* 0x000000461028723c */ /* 0x000fe20000041820 */
[----:B------:R-:W-:Y:S07]  /*3c60*/  LDSM.16.M88.4 R68, [R209+0x3000] ;  /* 0x00300000d144783b */ /* 0x000fee0000000200 */
[C---:B------:R-:W-:Y:S08]  /*3c70*/  HMMA.16816.F32.BF16 R36, R20.reuse, R72, R28 ;  /* 0x000000481424723c */ /* 0x040ff0000004181c */
[C---:B------:R-:W-:Y:S01]  /*3c80*/  HMMA.16816.F32.BF16 R16, R20.reuse, R74, R24 ;  /* 0x0000004a1410723c */ /* 0x040fe20000041818 */
[----:B------:R-:W2:Y:S07]  /*3c90*/  LDSM.16.M88.4 R72, [R210+0xb000] ;  /* 0x00b00000d248783b */ /* 0x000eae0000000200 */
[C---:B-----5:R-:W-:Y:S01]  /*3ca0*/  HMMA.16816.F32.BF16 R32, R20.reuse, R76, R8 ;  /* 0x0000004c1420723c */ /* 0x060fe20000041808 */
[----:B------:R-:W4:Y:S07]  /*3cb0*/  LDSM.16.M88.4 R8, [R213+0x2000] ;  /* 0x00200000d508783b */ /* 0x000f2e0000000200 */
[C---:B------:R-:W-:Y:S01]  /*3cc0*/  HMMA.16816.F32.BF16 R28, R20.reuse, R78, R44 ;  /* 0x0000004e141c723c */ /* 0x040fe2000004182c */
[----:B------:R-:W-:Y:S07]  /*3cd0*/  LDSM.16.M88.4 R76, [R204+0xc800] ;  /* 0x00c80000cc4c783b */ /* 0x000fee0000000200 */
[C---:B-1----:R-:W-:Y:S08]  /*3ce0*/  HMMA.16816.F32.BF16 R24, R20.reuse, R80, R48 ;  /* 0x000000501418723c */ /* 0x042ff00000041830 */
[C---:B------:R-:W-:Y:S01]  /*3cf0*/  HMMA.16816.F32.BF16 R52, R20.reuse, R82, R52 ;  /* 0x000000521434723c */ /* 0x040fe20000041834 */
[----:B------:R-:W-:Y:S07]  /*3d00*/  LDSM.16.M88.4 R80, [R209+0x3800] ;  /* 0x00380000d150783b */ /* 0x000fee0000000200 */
[C---:B------:R-:W-:Y:S08]  /*3d10*/  HMMA.16816.F32.BF16 R56, R20.reuse, R88, R56 ;  /* 0x000000581438723c */ /* 0x040ff00000041838 */
[----:B------:R-:W-:Y:S01]  /*3d20*/  HMMA.16816.F32.BF16 R20, R20, R90, R40 ;  /* 0x0000005a1414723c */ /* 0x000fe20000041828 */
[----:B------:R-:W-:Y:S07]  /*3d30*/  LDSM.16.M88.4 R88, [R204+0xc000] ;  /* 0x00c00000cc58783b */ /* 0x000fee0000000200 */
[C---:B------:R-:W-:Y:S08]  /*3d40*/  HMMA.16816.F32.BF16 R48, R12.reuse, R96, R36 ;  /* 0x000000600c30723c */ /* 0x040ff00000041824 */
[C---:B------:R-:W-:Y:S01]  /*3d50*/  HMMA.16816.F32.BF16 R44, R12.reuse, R98, R16 ;  /* 0x000000620c2c723c */ /* 0x040fe20000041810 */
[----:B------:R-:W1:Y:S07]  /*3d60*/  LDSM.16.M88.4 R16, [R211+0x4000] ;  /* 0x00400000d310783b */ /* 0x000e6e0000000200 */
[C---:B---3--:R-:W-:Y:S08]  /*3d70*/  HMMA.16816.F32.BF16 R40, R12.reuse, R60, R32 ;  /* 0x0000003c0c28723c */ /* 0x048ff00000041820 */
[C---:B------:R-:W-:Y:S08]  /*3d80*/  HMMA.16816.F32.BF16 R36, R12.reuse, R62, R28 ;  /* 0x0000003e0c24723c */ /* 0x040ff0000004181c */
[C---:B--2---:R-:W-:Y:S08]  /*3d90*/  HMMA.16816.F32.BF16 R32, R12.reuse, R72, R24 ;  /* 0x000000480c20723c */ /* 0x044ff00000041818 */
[C---:B------:R-:W-:Y:S01]  /*3da0*/  HMMA.16816.F32.BF16 R28, R12.reuse, R74, R52 ;  /* 0x0000004a0c1c723c */ /* 0x040fe20000041834 */
[----:B------:R-:W-:Y:S07]  /*3db0*/  LDSM.16.M88.4 R72, [R215+0x5000] ;  /* 0x00500000d748783b */ /* 0x000fee0000000200 */
[C---:B------:R-:W-:Y:S08]  /*3dc0*/  HMMA.16816.F32.BF16 R24, R12.reuse, R84, R56 ;  /* 0x000000540c18723c */ /* 0x040ff00000041838 */
[----:B------:R-:W-:Y:S01]  /*3dd0*/  HMMA.16816.F32.BF16 R20, R12, R86, R20 ;  /* 0x000000560c14723c */ /* 0x000fe20000041814 */
[----:B------:R-:W2:Y:S07]  /*3de0*/  LDSM.16.M88.4 R84, [R204+0xd000] ;  /* 0x00d00000cc54783b */ /* 0x000eae0000000200 */
[C---:B----4-:R-:W-:Y:S08]  /*3df0*/  HMMA.16816.F32.BF16 R12, R8.reuse, R92, R48 ;  /* 0x0000005c080c723c */ /* 0x050ff00000041830 */
[C---:B------:R-:W-:Y:S08]  /*3e00*/  HMMA.16816.F32.BF16 R44, R8.reuse, R94, R44 ;  /* 0x0000005e082c723c */ /* 0x040ff0000004182c */
[C---:B------:R-:W-:Y:S01]  /*3e10*/  HMMA.16816.F32.BF16 R52, R8.reuse, R66, R36 ;  /* 0x000000420834723c */ /* 0x040fe20000041824 */
[----:B------:R-:W3:Y:S07]  /*3e20*/  LDSM.16.M88.4 R36, [R204+0xd800] ;  /* 0x00d80000cc24783b */ /* 0x000eee0000000200 */
[C---:B------:R-:W-:Y:S08]  /*3e30*/  HMMA.16816.F32.BF16 R60, R8.reuse, R64, R40 ;  /* 0x00000040083c723c */ /* 0x040ff00000041828 */
[C---:B------:R-:W-:Y:S08]  /*3e40*/  HMMA.16816.F32.BF16 R48, R8.reuse, R70, R28 ;  /* 0x000000460830723c */ /* 0x040ff0000004181c */
[----:B------:R-:W-:Y:S01]  /*3e50*/  HMMA.16816.F32.BF16 R56, R8, R68, R32 ;  /* 0x000000440838723c */ /* 0x000fe20000041820 */
[----:B------:R-:W-:Y:S04]  /*3e60*/  LDSM.16.M88.4 R32, [R215+0x4000] ;  /* 0x00400000d720783b */ /* 0x000fe80000000200 */
[----:B------:R-:W-:Y:S03]  /*3e70*/  LDSM.16.M88.4 R68, [R215+0x4800] ;  /* 0x00480000d744783b */ /* 0x000fe60000000200 */
[----:B-1----:R-:W-:Y:S01]  /*3e80*/  HMMA.16816.F32.BF16 R28, R16, R88, R12 ;  /* 0x00000058101c723c */ /* 0x002fe2000004180c */
[----:B------:R-:W1:Y:S07]  /*3e90*/  LDSM.16.M88.4 R12, [R212+0x4000] ;  /* 0x00400000d40c783b */ /* 0x000e6e0000000200 */
[C---:B------:R-:W-:Y:S08]  /*3ea0*/  HMMA.16816.F32.BF16 R64, R8.reuse, R80, R24 ;  /* 0x000000500840723c */ /* 0x040ff00000041818 */
[----:B------:R-:W-:Y:S01]  /*3eb0*/  HMMA.16816.F32.BF16 R40, R8, R82, R20 ;  /* 0x000000520828723c */ /* 0x000fe20000041814 */
[----:B------:R-:W-:Y:S04]  /*3ec0*/  LDSM.16.M88.4 R8, [R214+0x4000] ;  /* 0x00400000d608783b */ /* 0x000fe80000000200 */
[----:B------:R-:W-:Y:S03]  /*3ed0*/  LDSM.16.M88.4 R80, [R210+0xc000] ;  /* 0x00c00000d250783b */ /* 0x000fe60000000200 */
[C---:B------:R-:W-:Y:S01]  /*3ee0*/  HMMA.16816.F32.BF16 R24, R16.reuse, R90, R44 ;  /* 0x0000005a1018723c */ /* 0x040fe2000004182c */
[----:B------:R-:W-:Y:S07]  /*3ef0*/  LDSM.16.M88.4 R88, [R210+0xd000] ;  /* 0x00d00000d258783b */ /* 0x000fee0000000200 */
[C---:B------:R-:W-:Y:S08]  /*3f00*/  HMMA.16816.F32.BF16 R20, R16.reuse, R76, R60 ;  /* 0x0000004c1014723c */ /* 0x040ff0000004183c */
[C---:B------:R-:W-:Y:S01]  /*3f10*/  HMMA.16816.F32.BF16 R44, R16.reuse, R78, R52 ;  /* 0x0000004e102c723c */ /* 0x040fe20000041834 */
[----:B------:R-:W4:Y:S07]  /*3f20*/  LDSM.16.M88.4 R76, [R215+0x5800] ;  /* 0x00580000d74c783b */ /* 0x000f2e0000000200 */
[C---:B--2---:R-:W-:Y:S08]  /*3f30*/  HMMA.16816.F32.BF16 R52, R16.reuse, R86, R48 ;  /* 0x000000561034723c */ /* 0x044ff00000041830 */
[C---:B------:R-:W-:Y:S01]  /*3f40*/  HMMA.16816.F32.BF16 R56, R16.reuse, R84, R56 ;  /* 0x000000541038723c */ /* 0x040fe20000041838 */
[----:B------:R-:W2:Y:S07]  /*3f50*/  LDSM.16.M88.4 R84, [R210+0xc800] ;  /* 0x00c80000d254783b */ /* 0x000eae0000000200 */
[C---:B---3--:R-:W-:Y:S01]  /*3f60*/  HMMA.16816.F32.BF16 R60, R16.reuse, R36, R64 ;  /* 0x00000024103c723c */ /* 0x048fe20000041840 */
[----:B------:R-:W-:Y:S07]  /*3f70*/  LDSM.16.M88.4 R64, [R210+0xd800] ;  /* 0x00d80000d240783b */ /* 0x000fee0000000200 */
[----:B------:R-:W-:Y:S08]  /*3f80*/  HMMA.16816.F32.BF16 R16, R16, R38, R40 ;  /* 0x000000261010723c */ /* 0x000ff00000041828 */
[C---:B-1----:R-:W-:Y:S08]  /*3f90*/  HMMA.16816.F32.BF16 R48, R12.reuse, R32, R28 ;  /* 0x000000200c30723c */ /* 0x042ff0000004181c */
[C---:B------:R-:W-:Y:S01]  /*3fa0*/  HMMA.16816.F32.BF16 R40, R12.reuse, R34, R24 ;  /* 0x000000220c28723c */ /* 0x040fe20000041818 */
[----:B------:R-:W-:Y:S07]  /*3fb0*/  LDSM.16.M88.4 R24, [R213+0x4000] ;  /* 0x00400000d518783b */ /* 0x000fee0000000200 */
[C---:B------:R-:W-:Y:S08]  /*3fc0*/  HMMA.16816.F32.BF16 R36, R12.reuse, R68, R20 ;  /* 0x000000440c24723c */ /* 0x040ff00000041814 */
[C---:B------:R-:W-:Y:S01]  /*3fd0*/  HMMA.16816.F32.BF16 R20, R12.reuse, R74, R52 ;  /* 0x0000004a0c14723c */ /* 0x040fe20000041834 */
[----:B------:R-:W1:Y:S07]  /*3fe0*/  LDSM.16.M88.4 R52, [R209+0x4000] ;  /* 0x00400000d134783b */ /* 0x000e6e0000000200 */
[C---:B------:R-:W-:Y:S08]  /*3ff0*/  HMMA.16816.F32.BF16 R32, R12.reuse, R70, R44 ;  /* 0x000000460c20723c */ /* 0x040ff0000004182c */
[C---:B------:R-:W-:Y:S01]  /*4000*/  HMMA.16816.F32.BF16 R28, R12.reuse, R72, R56 ;  /* 0x000000480c1c723c */ /* 0x040fe20000041838 */
[----:B------:R-:W-:Y:S04]  /*4010*/  LDSM.16.M88.4 R56, [R204+0xe000] ;  /* 0x00e00000cc38783b */ /* 0x000fe80000000200 */
[----:B------:R-:W-:Y:S03]  /*4020*/  LDSM.16.M88.4 R72, [R215+0x6800] ;  /* 0x00680000d748783b */ /* 0x000fe60000000200 */
[C---:B----4-:R-:W-:Y:S08]  /*4030*/  HMMA.16816.F32.BF16 R44, R12.reuse, R76, R60 ;  /* 0x0000004c0c2c723c */ /* 0x050ff0000004183c */
[----:B------:R-:W-:Y:S01]  /*4040*/  HMMA.16816.F32.BF16 R16, R12, R78, R16 ;  /* 0x0000004e0c10723c */ /* 0x000fe20000041810 */
[----:B------:R-:W-:Y:S07]  /*4050*/  LDSM.16.M88.4 R76, [R209+0x5000] ;  /* 0x00500000d14c783b */ /* 0x000fee0000000200 */
[C---:B------:R-:W-:Y:S08]  /*4060*/  HMMA.16816.F32.BF16 R12, R8.reuse, R80, R48 ;  /* 0x00000050080c723c */ /* 0x040ff00000041830 */
[C---:B------:R-:W-:Y:S08]  /*4070*/  HMMA.16816.F32.BF16 R40, R8.reuse, R82, R40 ;  /* 0x000000520828723c */ /* 0x040ff00000041828 */
[C---:B------:R-:W-:Y:S01]  /*4080*/  HMMA.16816.F32.BF16 R80, R8.reuse, R90, R20 ;  /* 0x0000005a0850723c */ /* 0x040fe20000041814 */
[----:B------:R-:W3:Y:S07]  /*4090*/  LDSM.16.M88.4 R20, [R211+0x6000] ;  /* 0x00600000d314783b */ /* 0x000eee0000000200 */
[----:B--2---:R-:W-:Y:S01]  /*40a0*/  HMMA.16816.F32.BF16 R48, R8, R86, R32 ;  /* 0x000000560830723c */ /* 0x004fe20000041820 */
[----:B------:R-:W2:Y:S07]  /*40b0*/  LDSM.16.M88.4 R32, [R209+0x4800] ;  /* 0x00480000d120783b */ /* 0x000eae0000000200 */
[----:B-1----:R-:W-:Y:S08]  /*40c0*/  HMMA.16816.F32.BF16 R12, R24, R52, R12 ;  /* 0x00000034180c723c */ /* 0x002ff0000004180c */
[C---:B------:R-:W-:Y:S01]  /*40d0*/  HMMA.16816.F32.BF16 R96, R8.reuse, R64, R44 ;  /* 0x000000400860723c */ /* 0x040fe2000004182c */
[----:B------:R-:W-:Y:S07]  /*40e0*/  LDSM.16.M88.4 R44, [R215+0x6000] ;  /* 0x00600000d72c783b */ /* 0x000fee0000000200 */
[C---:B------:R-:W-:Y:S01]  /*40f0*/  HMMA.16816.F32.BF16 R100, R8.reuse, R66, R16 ;  /* 0x000000420864723c */ /* 0x040fe20000041810 */
[----:B------:R-:W1:Y:S07]  /*4100*/  LDSM.16.M88.4 R16, [R212+0x6000] ;  /* 0x00600000d410783b */ /* 0x000e6e0000000200 */
[C---:B------:R-:W-:Y:S01]  /*4110*/  HMMA.16816.F32.BF16 R36, R8.reuse, R84, R36 ;  /* 0x000000540824723c */ /* 0x040fe20000041824 */
[----:B------:R-:W-:Y:S07]  /*4120*/  LDSM.16.M88.4 R84, [R215+0x7000] ;  /* 0x00700000d754783b */ /* 0x000fee0000000200 */
[----:B------:R-:W-:Y:S01]  /*4130*/  HMMA.16816.F32.BF16 R68, R8, R88, R28 ;  /* 0x000000580844723c */ /* 0x000fe2000004181c */
[----:B------:R-:W-:Y:S07]  /*4140*/  LDSM.16.M88.4 R88, [R204+0xf000] ;  /* 0x00f00000cc58783b */ /* 0x000fee0000000200 */
[----:B------:R-:W-:Y:S01]  /*4150*/  HMMA.16816.F32.BF16 R28, R24, R54, R40 ;  /* 0x00000036181c723c */ /* 0x000fe20000041828 */
[----:B------:R-:W4:Y:S06]  /*4160*/  LDSM.16.M88.4 R52, [R204+0xe800] ;  /* 0x00e80000cc34783b */ /* 0x000f2c0000000200 */
[----:B------:R-:W-:Y:S01]  /*4170*/  IMAD R40, R2, 0x40, R104 ;  /* 0x0000004002287824 */ /* 0x000fe200078e0268 */
[----:B---3--:R-:W-:Y:S01]  /*4180*/  HMMA.16816.F32.BF16 R8, R20, R56, R12 ;  /* 0x000000381408723c */ /* 0x008fe2000004180c */
[----:B------:R-:W-:Y:S02]  /*4190*/  LDSM.16.M88.4 R12, [R214+0x6000] ;  /* 0x00600000d60c783b */ /* 0x000fe40000000200 */
[----:B------:R-:W-:Y:S01]  /*41a0*/  I2F R131, R40 ;  /* 0x0000002800837306 */ /* 0x000fe20000201400 */
[----:B------:R-:W-:-:S02]  /*41b0*/  IADD3 R114, R40, 0x1, RZ ;  /* 0x0000000128727810 */ /* 0x000fc40007ffe0ff */
[C---:B------:R-:W-:Y:S02]  /*41c0*/  IADD3 R111, R40.reuse, 0x8, RZ ;  /* 0x00000008286f7810 */ /* 0x040fe40007ffe0ff */
[C---:B--2---:R-:W-:Y:S01]  /*41d0*/  HMMA.16816.F32.BF16 R60, R24.reuse, R34, R48 ;  /* 0x00000022183c723c */ /* 0x044fe20000041830 */
[----:B------:R-:W2:Y:S01]  /*41e0*/  LDSM.16.M88.4 R48, [R210+0xe000] ;  /* 0x00e00000d230783b */ /* 0x000ea20000000200 */
[C---:B------:R-:W-:Y:S01]  /*41f0*/  IADD3 R109, R40.reuse, 0x10, RZ ;  /* 0x00000010286d7810 */ /* 0x040fe20007ffe0ff */
[----:B------:R-:W-:Y:S01]  /*4200*/  I2F R121, R114 ;  /* 0x0000007200797306 */ /* 0x000fe20000201400 */
[C---:B------:R-:W-:Y:S02]  /*4210*/  IADD3 R105, R40.reuse, 0x11, RZ ;  /* 0x0000001128697810 */ /* 0x040fe40007ffe0ff */
[C---:B------:R-:W-:Y:S02]  /*4220*/  IADD3 R6, R40.reuse, 0x9, RZ ;  /* 0x0000000928067810 */ /* 0x040fe40007ffe0ff */
[----:B------:R-:W-:Y:S01]  /*4230*/  HMMA.16816.F32.BF16 R36, R24, R32, R36 ;  /* 0x000000201824723c */ /* 0x000fe20000041824 */
[----:B------:R-:W-:-:S02]  /*4240*/  IADD3 R106, R40, 0x18, RZ ;  /* 0x00000018286a7810 */ /* 0x000fc40007ffe0ff */
[----:B------:R-:W-:Y:S01]  /*4250*/  I2F R125, R111 ;  /* 0x0000006f007d7306 */ /* 0x000fe20000201400 */
[C---:B------:R-:W-:Y:S02]  /*4260*/  IADD3 R113, R40.reuse, 0x20, RZ ;  /* 0x0000002028717810 */ /* 0x040fe40007ffe0ff */
[C---:B------:R-:W-:Y:S02]  /*4270*/  IADD3 R108, R40.reuse, 0x21, RZ ;  /* 0x00000021286c7810 */ /* 0x040fe40007ffe0ff */
[----:B------:R-:W-:Y:S01]  /*4280*/  HMMA.16816.F32.BF16 R32, R20, R58, R28 ;  /* 0x0000003a1420723c */ /* 0x000fe2000004181c */
[----:B------:R-:W-:Y:S01]  /*4290*/  LDSM.16.M88.4 R56, [R210+0xe800] ;  /* 0x00e80000d238783b */ /* 0x000fe20000000200 */
[C---:B------:R-:W-:Y:S01]  /*42a0*/  IADD3 R104, R40.reuse, 0x19, RZ ;  /* 0x0000001928687810 */ /* 0x040fe20007ffe0ff */
[----:B------:R-:W-:Y:S01]  /*42b0*/  I2F R124, R109 ;  /* 0x0000006d007c7306 */ /* 0x000fe20000201400 */
[C---:B------:R-:W-:Y:S02]  /*42c0*/  IADD3 R112, R40.reuse, 0x28, RZ ;  /* 0x0000002828707810 */ /* 0x040fe40007ffe0ff */
[----:B------:R-:W-:-:S02]  /*42d0*/  IADD3 R110, R40, 0x29, RZ ;  /* 0x00000029286e7810 */ /* 0x000fc40007ffe0ff */
[----:B-1----:R-:W-:Y:S01]  /*42e0*/  HMMA.16816.F32.BF16 R28, R16, R44, R8 ;  /* 0x0000002c101c723c */ /* 0x002fe20000041808 */
[----:B------:R-:W-:Y:S01]  /*42f0*/  LDSM.16.M88.4 R8, [R213+0x6000] ;  /* 0x00600000d508783b */ /* 0x000fe20000000200 */
[C---:B------:R-:W-:Y:S01]  /*4300*/  IADD3 R107, R40.reuse, 0x30, RZ ;  /* 0x00000030286b7810 */ /* 0x040fe20007ffe0ff */
[----:B------:R-:W-:Y:S01]  /*4310*/  I2F R127, R105 ;  /* 0x00000069007f7306 */ /* 0x000fe20000201400 */
[----:B------:R-:W-:-:S04]  /*4320*/  IADD3 R43, R40, 0x39, RZ ;  /* 0x00000039282b7810 */ /* 0x000fc80007ffe0ff */
[C---:B------:R-:W-:Y:S01]  /*4330*/  HMMA.16816.F32.BF16 R64, R24.reuse, R76, R68 ;  /* 0x0000004c1840723c */ /* 0x040fe20000041844 */
[----:B------:R-:W-:Y:S02]  /*4340*/  LDSM.16.M88.4 R68, [R209+0x5800] ;  /* 0x00580000d144783b */ /* 0x000fe40000000200 */
[----:B------:R-:W-:Y:S05]  /*4350*/  I2F R119, R6 ;  /* 0x0000000600777306 */ /* 0x000fea0000201400 */
[----:B------:R-:W-:Y:S01]  /*4360*/  HMMA.16816.F32.BF16 R92, R24, R78, R80 ;  /* 0x0000004e185c723c */ /* 0x000fe20000041850 */
[----:B------:R-:W1:Y:S02]  /*4370*/  LDSM.16.M88.4 R76, [R209+0x6000] ;  /* 0x00600000d14c783b */ /* 0x000e640000000200 */
[----:B------:R-:W-:Y:S02]  /*4380*/  I2F R130, R106 ;  /* 0x0000006a00827306 */ /* 0x000fe40000201400 */
[----:B------:R-:W-:Y:S03]  /*4390*/  LDSM.16.M88.4 R80, [R210+0xf000] ;  /* 0x00f00000d250783b */ /* 0x000fe60000000200 */
[----:B----4-:R-:W-:Y:S03]  /*43a0*/  HMMA.16816.F32.BF16 R36, R20, R52, R36 ;  /* 0x000000341424723c */ /* 0x010fe60000041824 */
[----:B------:R-:W-:Y:S05]  /*43b0*/  I2F R123, R113 ;  /* 0x00000071007b7306 */ /* 0x000fea0000201400 */
[----:B------:R-:W-:Y:S03]  /*43c0*/  HMMA.16816.F32.BF16 R32, R16, R46, R32 ;  /* 0x0000002e1020723c */ /* 0x000fe60000041820 */
[----:B------:R-:W-:Y:S05]  /*43d0*/  I2F R122, R108 ;  /* 0x0000006c007a7306 */ /* 0x000fea0000201400 */
[----:B--2---:R-:W-:Y:S03]  /*43e0*/  HMMA.16816.F32.BF16 R28, R12, R48, R28 ;  /* 0x000000300c1c723c */ /* 0x004fe6000004181c */
[----:B------:R-:W-:Y:S05]  /*43f0*/  I2F R129, R104 ;  /* 0x0000006800817306 */ /* 0x000fea0000201400 */
[----:B------:R-:W-:Y:S03]  /*4400*/  HMMA.16816.F32.BF16 R44, R16, R72, R36 ;  /* 0x00000048102c723c */ /* 0x000fe60000041824 */
[----:B------:R-:W-:Y:S05]  /*4410*/  I2F R120, R112 ;  /* 0x0000007000787306 */ /* 0x000fea0000201400 */
[----:B------:R-:W-:Y:S01]  /*4420*/  HMMA.16816.F32.BF16 R52, R20, R54, R60 ;  /* 0x000000361434723c */ /* 0x000fe2000004183c */
[----:B------:R-:W-:Y:S02]  /*4430*/  LDSM.16.M88.4 R60, [R204+0xf800] ;  /* 0x00f80000cc3c783b */ /* 0x000fe40000000200 */
[----:B------:R-:W-:Y:S05]  /*4440*/  I2F R126, R110 ;  /* 0x0000006e007e7306 */ /* 0x000fea0000201400 */
[----:B------:R-:W-:Y:S03]  /*4450*/  HMMA.16816.F32.BF16 R48, R12, R50, R32 ;  /* 0x000000320c30723c */ /* 0x000fe60000041820 */
[----:B------:R-:W-:Y:S05]  /*4460*/  I2F R118, R107 ;  /* 0x0000006b00767306 */ /* 0x000fea0000201400 */
[----:B------:R-:W-:Y:S01]  /*4470*/  HMMA.16816.F32.BF16 R32, R20, R88, R64 ;  /* 0x000000581420723c */ /* 0x000fe20000041840 */
[----:B------:R-:W2:Y:S02]  /*4480*/  LDSM.16.M88.4 R64, [R209+0x6800] ;  /* 0x00680000d140783b */ /* 0x000ea40000000200 */
[----:B------:R-:W-:Y:S04]  /*4490*/  I2F R115, R43 ;  /* 0x0000002b00737306 */ /* 0x000fe80000201400 */
[C---:B------:R-:W-:Y:S01]  /*44a0*/  IADD3 R89, R40.reuse, 0x31, RZ ;  /* 0x0000003128597810 */ /* 0x040fe20007ffe0ff */
[----:B-1----:R-:W-:Y:S01]  /*44b0*/  HMMA.16816.F32.BF16 R36, R8, R76, R28 ;  /* 0x0000004c0824723c */ /* 0x002fe2000004181c */
[----:B------:R-:W-:-:S02]  /*44c0*/  IADD3 R88, R40, 0x38, RZ ;  /* 0x0000003828587810 */ /* 0x000fc40007ffe0ff */
[----:B------:R-:W-:Y:S05]  /*44d0*/  I2F R117, R89 ;  /* 0x0000005900757306 */ /* 0x000fea0000201400 */
[----:B------:R-:W-:Y:S03]  /*44e0*/  HMMA.16816.F32.BF16 R44, R12, R56, R44 ;  /* 0x000000380c2c723c */ /* 0x000fe6000004182c */
[----:B------:R-:W-:Y:S05]  /*44f0*/  I2F R116, R88 ;  /* 0x0000005800747306 */ /* 0x000fea0000201400 */
[----:B------:R-:W-:Y:S01]  /*4500*/  HMMA.16816.F32.BF16 R28, R16, R74, R52 ;  /* 0x0000004a101c723c */ /* 0x000fe20000041834 */
[----:B------:R-:W1:Y:S07]  /*4510*/  LDSM.16.M88.4 R72, [R209+0x7000] ;  /* 0x00700000d148783b */ /* 0x000e6e0000000200 */
[----:B------:R-:W-:Y:S01]  /*4520*/  HMMA.16816.F32.BF16 R52, R8, R78, R48 ;  /* 0x0000004e0834723c */ /* 0x000fe20000041830 */
[----:B------:R-:W-:-:S04]  /*4530*/  FMUL.FTZ R2, R36, c[0x0][0x2ec] ;  /* 0x0000bb0024027a20 */ /* 0x000fc80000410000 */
[----:B------:R3:W-:Y:S03]  /*4540*/  MUFU.TANH R132, R2 ;  /* 0x0000000200847308 */ /* 0x0007e60000002400 */
[----:B------:R-:W-:Y:S08]  /*4550*/  HMMA.16816.F32.BF16 R76, R24, R68, R96 ;  /* 0x00000044184c723c */ /* 0x000ff00000041860 */
[----:B------:R-:W-:Y:S01]  /*4560*/  HMMA.16816.F32.BF16 R48, R16, R84, R32 ;  /* 0x000000541030723c */ /* 0x000fe20000041820 */
[----:B---3--:R-:W-:-:S07]  /*4570*/  FMUL.FTZ R2, R37, c[0x0][0x2ec] ;  /* 0x0000bb0025027a20 */ /* 0x008fce0000410000 */
[----:B------:R-:W-:Y:S01]  /*4580*/  HMMA.16816.F32.BF16 R32, R20, R90, R92 ;  /* 0x0000005a1420723c */ /* 0x000fe2000004185c */
[----:B------:R3:W-:Y:S07]  /*4590*/  MUFU.TANH R97, R2 ;  /* 0x0000000200617308 */ /* 0x0007ee0000002400 */
[----:B--2---:R-:W-:Y:S08]  /*45a0*/  HMMA.16816.F32.BF16 R44, R8, R64, R44 ;  /* 0x00000040082c723c */ /* 0x004ff0000004182c */
[C---:B------:R-:W-:Y:S01]  /*45b0*/  HMMA.16816.F32.BF16 R28, R12.reuse, R58, R28 ;  /* 0x0000003a0c1c723c */ /* 0x040fe2000004181c */
[----:B---3--:R-:W-:Y:S01]  /*45c0*/  FMUL.FTZ R2, R38, c[0x0][0x2ec] ;  /* 0x0000bb0026027a20 */ /* 0x008fe20000410000 */
[----:B------:R-:W2:Y:S03]  /*45d0*/  LDSM.16.M88.4 R56, [R215+0x7800] ;  /* 0x00780000d738783b */ /* 0x000ea60000000200 */
[----:B------:R3:W-:Y:S03]  /*45e0*/  MUFU.TANH R98, R2 ;  /* 0x0000000200627308 */ /* 0x0007e60000002400 */
[----:B------:R-:W-:Y:S01]  /*45f0*/  HMMA.16816.F32.BF16 R48, R12, R80, R48 ;  /* 0x000000500c30723c */ /* 0x000fe20000041830 */
[----:B---3--:R-:W-:-:S07]  /*4600*/  FMUL.FTZ R2, R39, c[0x0][0x2ec] ;  /* 0x0000bb0027027a20 */ /* 0x008fce0000410000 */
[----:B------:R-:W-:Y:S01]  /*4610*/  HMMA.16816.F32.BF16 R36, R24, R70, R100 ;  /* 0x000000461824723c */ /* 0x000fe20000041864 */
[----:B------:R3:W-:Y:S07]  /*4620*/  MUFU.TANH R96, R2 ;  /* 0x0000000200607308 */ /* 0x0007ee0000002400 */
[----:B------:R-:W-:Y:S08]  /*4630*/  HMMA.16816.F32.BF16 R24, R16, R86, R32 ;  /* 0x000000561018723c */ /* 0x000ff00000041820 */
[----:B------:R-:W-:Y:S01]  /*4640*/  HMMA.16816.F32.BF16 R32, R20, R60, R76 ;  /* 0x0000003c1420723c */ /* 0x000fe2000004184c */
[----:B---3--:R-:W-:-:S04]  /*4650*/  FMUL.FTZ R2, R52, c[0x0][0x2ec] ;  /* 0x0000bb0034027a20 */ /* 0x008fc80000410000 */
[----:B------:R3:W-:Y:S02]  /*4660*/  MUFU.TANH R85, R2 ;  /* 0x0000000200557308 */ /* 0x0007e40000002400 */
[----:B---3--:R-:W-:-:S06]  /*4670*/  FMUL.FTZ R2, R53, c[0x0][0x2ec] ;  /* 0x0000bb0035027a20 */ /* 0x008fcc0000410000 */
[----:B------:R3:W-:Y:S02]  /*4680*/  MUFU.TANH R84, R2 ;  /* 0x0000000200547308 */ /* 0x0007e40000002400 */
[----:B---3--:R-:W-:-:S06]  /*4690*/  FMUL.FTZ R2, R54, c[0x0][0x2ec] ;  /* 0x0000bb0036027a20 */ /* 0x008fcc0000410000 */
[----:B------:R3:W-:Y:S02]  /*46a0*/  MUFU.TANH R69, R2 ;  /* 0x0000000200457308 */ /* 0x0007e40000002400 */
[----:B---3--:R-:W-:Y:S02]  /*46b0*/  FMUL.FTZ R2, R55, c[0x0][0x2ec] ;  /* 0x0000bb0037027a20 */ /* 0x008fe40000410000 */
[----:B------:R-:W-:Y:S04]  /*46c0*/  HMMA.16816.F32.BF16 R52, R8, R66, R28 ;  /* 0x000000420834723c */ /* 0x000fe8000004181c */
[----:B------:R3:W-:Y:S04]  /*46d0*/  MUFU.TANH R68, R2 ;  /* 0x0000000200447308 */ /* 0x0007e80000002400 */
[----:B------:R-:W-:Y:S08]  /*46e0*/  HMMA.16816.F32.BF16 R28, R20, R62, R36 ;  /* 0x0000003e141c723c */ /* 0x000ff00000041824 */
[----:B-1----:R-:W-:Y:S01]  /*46f0*/  HMMA.16816.F32.BF16 R36, R8, R72, R48 ;  /* 0x000000480824723c */ /* 0x002fe20000041830 */
[----:B---3--:R-:W-:-:S04]  /*4700*/  FMUL.FTZ R2, R44, c[0x0][0x2ec] ;  /* 0x0000bb002c027a20 */ /* 0x008fc80000410000 */
[----:B------:R1:W-:Y:S03]  /*4710*/  MUFU.TANH R64, R2 ;  /* 0x0000000200407308 */ /* 0x0003e60000002400 */
[----:B------:R-:W-:Y:S01]  /*4720*/  HMMA.16816.F32.BF16 R20, R12, R82, R24 ;  /* 0x000000520c14723c */ /* 0x000fe20000041818 */
[----:B------:R-:W-:Y:S02]  /*4730*/  FMUL.FTZ R54, R54, c[0x0][0x2ec] ;  /* 0x0000bb0036367a20 */ /* 0x000fe40000410000 */
[----:B------:R-:W-:Y:S02]  /*4740*/  FMUL.FTZ R52, R52, c[0x0][0x2ec] ;  /* 0x0000bb0034347a20 */ /* 0x000fe40000410000 */
[----:B------:R-:W-:Y:S02]  /*4750*/  FMUL.FTZ R53, R53, c[0x0][0x2ec] ;  /* 0x0000bb0035357a20 */ /* 0x000fe40000410000 */
[----:B------:R-:W-:Y:S01]  /*4760*/  MUFU.TANH R54, R54 ;  /* 0x0000003600367308 */ /* 0x000fe20000002400 */
[----:B--2---:R-:W-:Y:S01]  /*4770*/  HMMA.16816.F32.BF16 R24, R16, R56, R32 ;  /* 0x000000381018723c */ /* 0x004fe20000041820 */
[----:B------:R-:W-:Y:S01]  /*4780*/  LDSM.16.M88.4 R32, [R209+0x7800] ;  /* 0x00780000d120783b */ /* 0x000fe20000000200 */
[----:B------:R-:W-:-:S02]  /*4790*/  FMUL.FTZ R55, R55, c[0x0][0x2ec] ;  /* 0x0000bb0037377a20 */ /* 0x000fc40000410000 */
[----:B-1----:R-:W-:-:S03]  /*47a0*/  FMUL.FTZ R2, R45, c[0x0][0x2ec] ;  /* 0x0000bb002d027a20 */ /* 0x002fc60000410000 */
[----:B------:R-:W-:Y:S01]  /*47b0*/  MUFU.TANH R52, R52 ;  /* 0x0000003400347308 */ /* 0x000fe20000002400 */
[----:B------:R-:W-:Y:S01]  /*47c0*/  HMMA.16816.F32.BF16 R28, R16, R58, R28 ;  /* 0x0000003a101c723c */ /* 0x000fe2000004181c */
[----:B------:R-:W-:Y:S02]  /*47d0*/  FMUL.FTZ R38, R38, c[0x0][0x2ec] ;  /* 0x0000bb0026267a20 */ /* 0x000fe40000410000 */
[----:B------:R-:W-:-:S04]  /*47e0*/  FMUL.FTZ R39, R39, c[0x0][0x2ec] ;  /* 0x0000bb0027277a20 */ /* 0x000fc80000410000 */
[----:B------:R1:W-:Y:S01]  /*47f0*/  MUFU.TANH R65, R2 ;  /* 0x0000000200417308 */ /* 0x0003e20000002400 */
[----:B------:R-:W-:Y:S07]  /*4800*/  HMMA.16816.F32.BF16 R20, R8, R74, R20 ;  /* 0x0000004a0814723c */ /* 0x000fee0000041814 */
[----:B------:R-:W-:Y:S01]  /*4810*/  MUFU.TANH R53, R53 ;  /* 0x0000003500357308 */ /* 0x000fe20000002400 */
[----:B-1----:R-:W-:-:S07]  /*4820*/  FMUL.FTZ R2, R46, c[0x0][0x2ec] ;  /* 0x0000bb002e027a20 */ /* 0x002fce0000410000 */
[----:B------:R-:W-:Y:S08]  /*4830*/  MUFU.TANH R55, R55 ;  /* 0x0000003700377308 */ /* 0x000ff00000002400 */
[----:B------:R1:W-:Y:S01]  /*4840*/  MUFU.TANH R42, R2 ;  /* 0x00000002002a7308 */ /* 0x0003e20000002400 */
[----:B------:R-:W-:Y:S02]  /*4850*/  FMUL.FTZ R22, R22, c[0x0][0x2ec] ;  /* 0x0000bb0016167a20 */ /* 0x000fe40000410000 */
[----:B------:R-:W-:-:S02]  /*4860*/  FMUL.FTZ R23, R23, c[0x0][0x2ec] ;  /* 0x0000bb0017177a20 */ /* 0x000fc40000410000 */
[----:B------:R-:W-:-:S03]  /*4870*/  FMUL.FTZ R21, R21, c[0x0][0x2ec] ;  /* 0x0000bb0015157a20 */ /* 0x000fc60000410000 */
[----:B------:R-:W-:Y:S01]  /*4880*/  MUFU.TANH R22, R22 ;  /* 0x0000001600167308 */ /* 0x000fe20000002400 */
[----:B-1----:R-:W-:-:S07]  /*4890*/  FMUL.FTZ R2, R47, c[0x0][0x2ec] ;  /* 0x0000bb002f027a20 */ /* 0x002fce0000410000 */
[----:B------:R-:W-:Y:S01]  /*48a0*/  MUFU.TANH R38, R38 ;  /* 0x0000002600267308 */ /* 0x000fe20000002400 */
[----:B------:R-:W1:Y:S01]  /*48b0*/  LDSM.16.M88.4 R44, [R210+0xf800] ;  /* 0x00f80000d22c783b */ /* 0x000e620000000200 */
[----:B------:R-:W-:-:S06]  /*48c0*/  DEPBAR.LE SB0, 0x0 ;  /* 0x000080000000791a */ /* 0x000fcc0000000000 */
[----:B------:R2:W-:Y:S08]  /*48d0*/  MUFU.TANH R41, R2 ;  /* 0x0000000200297308 */ /* 0x0005f00000002400 */
[----:B------:R-:W-:Y:S01]  /*48e0*/  MUFU.TANH R23, R23 ;  /* 0x0000001700177308 */ /* 0x000fe20000002400 */
[----:B--2---:R-:W-:-:S07]  /*48f0*/  FMUL.FTZ R2, R36, c[0x0][0x2ec] ;  /* 0x0000bb0024027a20 */ /* 0x004fce0000410000 */
[----:B------:R-:W2:Y:S08]  /*4900*/  MUFU.TANH R7, R39 ;  /* 0x0000002700077308 */ /* 0x000eb00000002400 */
[----:B------:R3:W4:Y:S01]  /*4910*/  MUFU.TANH R36, R2 ;  /* 0x0000000200247308 */ /* 0x0007220000002400 */
[----:B-1----:R-:W-:Y:S07]  /*4920*/  HMMA.16816.F32.BF16 R24, R12, R44, R24 ;  /* 0x0000002c0c18723c */ /* 0x002fee0000041818 */
[----:B------:R-:W-:Y:S01]  /*4930*/  MUFU.TANH R21, R21 ;  /* 0x0000001500157308 */ /* 0x000fe20000002400 */
[----:B--2---:R-:W-:-:S02]  /*4940*/  FFMA.FTZ R7, R122, UR4, R7 ;  /* 0x000000047a077c23 */ /* 0x004fc40008010007 */
[----:B---3--:R-:W-:Y:S01]  /*4950*/  FMUL.FTZ R2, R37, c[0x0][0x2ec] ;  /* 0x0000bb0025027a20 */ /* 0x008fe20000410000 */
[----:B------:R-:W-:Y:S04]  /*4960*/  HMMA.16816.F32.BF16 R12, R12, R46, R28 ;  /* 0x0000002e0c0c723c */ /* 0x000fe8000004181c */
[----:B------:R1:W2:Y:S09]  /*4970*/  MUFU.TANH R19, R2 ;  /* 0x0000000200137308 */ /* 0x0002b20000002400 */
[----:B------:R-:W-:Y:S01]  /*4980*/  HMMA.16816.F32.BF16 R24, R8, R32, R24 ;  /* 0x000000200818723c */ /* 0x000fe20000041818 */
[----:B-1----:R-:W-:-:S05]  /*4990*/  IMAD.U32 R2, RZ, RZ, UR18 ;  /* 0x00000012ff027e24 */ /* 0x002fca000f8e00ff */
[----:B------:R-:W-:-:S05]  /*49a0*/  IADD3 R2, R2, -UR19, R3 ;  /* 0x8000001302027c10 */ /* 0x000fca000fffe003 */
[----:B------:R-:W-:Y:S01]  /*49b0*/  HMMA.16816.F32.BF16 R8, R8, R34, R12 ;  /* 0x000000220808723c */ /* 0x000fe2000004180c */
[----:B------:R-:W-:-:S04]  /*49c0*/  IADD3 R2, R2, c[0x0][0x2e8], RZ ;  /* 0x0000ba0002027a10 */ /* 0x000fc80007ffe0ff */
[C---:B------:R-:W-:Y:S02]  /*49d0*/  IADD3 R3, R2.reuse, 0x8, RZ ;  /* 0x0000000802037810 */ /* 0x040fe40007ffe0ff */
[----:B------:R-:W-:Y:S01]  /*49e0*/  IMNMX R16, R2, UR18, PT ;  /* 0x0000001202107c17 */ /* 0x000fe2000b800200 */
[----:B------:R-:W-:Y:S01]  /*49f0*/  FMUL.FTZ R2, R20, c[0x0][0x2ec] ;  /* 0x0000bb0014027a20 */ /* 0x000fe20000410000 */
[----:B------:R-:W-:Y:S01]  /*4a00*/  IMNMX R17, R3, UR18, PT ;  /* 0x0000001203117c17 */ /* 0x000fe2000b800200 */
[----:B------:R-:W-:Y:S01]  /*4a10*/  FFMA.FTZ R3, R125, UR4, R85 ;  /* 0x000000047d037c23 */ /* 0x000fe20008010055 */
[-C--:B------:R-:W-:Y:S01]  /*4a20*/  ISETP.GE.AND P2, PT, R109, R16.reuse, PT ;  /* 0x000000106d00720c */ /* 0x080fe20003f46270 */
[----:B------:R1:W3:Y:S01]  /*4a30*/  MUFU.TANH R18, R2 ;  /* 0x0000000200127308 */ /* 0x0002e20000002400 */
[-C--:B------:R-:W-:Y:S01]  /*4a40*/  ISETP.GE.AND P3, PT, R114, R17.reuse, PT ;  /* 0x000000117200720c */ /* 0x080fe20003f66270 */
[----:B------:R-:W-:Y:S01]  /*4a50*/  FMUL.FTZ R25, R25, c[0x0][0x2ec] ;  /* 0x0000bb0019197a20 */ /* 0x000fe20000410000 */
[CC--:B------:R-:W-:Y:S01]  /*4a60*/  ISETP.GE.AND P1, PT, R111.reuse, R17.reuse, PT ;  /* 0x000000116f00720c */ /* 0x0c0fe20003f26270 */
[----:B------:R-:W-:Y:S01]  /*4a70*/  FMUL.FTZ R24, R24, c[0x0][0x2ec] ;  /* 0x0000bb0018187a20 */ /* 0x000fe20000410000 */
[-C--:B------:R-:W-:Y:S01]  /*4a80*/  ISETP.GE.AND P4, PT, R111, R16.reuse, PT ;  /* 0x000000106f00720c */ /* 0x080fe20003f86270 */
[----:B------:R-:W-:Y:S01]  /*4a90*/  FMUL.FTZ R27, R27, c[0x0][0x2ec] ;  /* 0x0000bb001b1b7a20 */ /* 0x000fe20000410000 */
[CC--:B------:R-:W-:Y:S01]  /*4aa0*/  ISETP.GE.AND P0, PT, R6.reuse, R16.reuse, PT ;  /* 0x000000100600720c */ /* 0x0c0fe20003f06270 */
[----:B------:R-:W5:Y:S01]  /*4ab0*/  MUFU.TANH R25, R25 ;  /* 0x0000001900197308 */ /* 0x000f620000002400 */
[-C--:B------:R-:W-:Y:S01]  /*4ac0*/  ISETP.GE.AND P5, PT, R6, R17.reuse, PT ;  /* 0x000000110600720c */ /* 0x080fe20003fa6270 */
[----:B------:R-:W-:Y:S01]  /*4ad0*/  FFMA.FTZ R6, R121, UR4, R97 ;  /* 0x0000000479067c23 */ /* 0x000fe20008010061 */
[-C--:B------:R-:W-:Y:S01]  /*4ae0*/  ISETP.GE.AND P6, PT, R114, R16.reuse, PT ;  /* 0x000000107200720c */ /* 0x080fe20003fc6270 */
[----:B------:R-:W-:Y:S01]  /*4af0*/  FMUL.FTZ R11, R11, c[0x0][0x2ec] ;  /* 0x0000bb000b0b7a20 */ /* 0x000fe20000410000 */
[----:B------:R-:W-:Y:S01]  /*4b00*/  FSEL R30, R3, -INF , !P4 ;  /* 0xff800000031e7808 */ /* 0x000fe20006000000 */
[----:B------:R-:W-:Y:S01]  /*4b10*/  FFMA.FTZ R3, R119, UR4, R84 ;  /* 0x0000000477037c23 */ /* 0x000fe20008010054 */
[-C--:B------:R-:W-:Y:S01]  /*4b20*/  ISETP.GE.AND P4, PT, R105, R17.reuse, PT ;  /* 0x000000116900720c */ /* 0x080fe20003f86270 */
[----:B-1----:R-:W-:Y:S01]  /*4b30*/  FFMA.FTZ R2, R121, UR4, R96 ;  /* 0x0000000479027c23 */ /* 0x002fe20008010060 */
[----:B------:R-:W-:Y:S01]  /*4b40*/  FSEL R28, R6, -INF , !P6 ;  /* 0xff800000061c7808 */ /* 0x000fe20007000000 */
[----:B------:R-:W-:Y:S01]  /*4b50*/  FFMA.FTZ R6, R119, UR4, R68 ;  /* 0x0000000477067c23 */ /* 0x000fe20008010044 */
[----:B------:R-:W-:Y:S01]  /*4b60*/  FSEL R29, R3, -INF , !P0 ;  /* 0xff800000031d7808 */ /* 0x000fe20004000000 */
[----:B------:R-:W-:Y:S01]  /*4b70*/  FFMA.FTZ R3, R124, UR4, R42 ;  /* 0x000000047c037c23 */ /* 0x000fe2000801002a */
[----:B------:R-:W-:Y:S01]  /*4b80*/  FSEL R31, R2, -INF , !P3 ;  /* 0xff800000021f7808 */ /* 0x000fe20005800000 */
[----:B------:R-:W-:Y:S01]  /*4b90*/  FFMA.FTZ R2, R125, UR4, R69 ;  /* 0x000000047d027c23 */ /* 0x000fe20008010045 */
[-C--:B------:R-:W-:Y:S01]  /*4ba0*/  ISETP.GE.AND P0, PT, R106, R17.reuse, PT ;  /* 0x000000116a00720c */ /* 0x080fe20003f06270 */
[----:B------:R-:W-:Y:S01]  /*4bb0*/  MUFU.TANH R24, R24 ;  /* 0x0000001800187308 */ /* 0x000fe20000002400 */
[-C--:B------:R-:W-:Y:S01]  /*4bc0*/  ISETP.GE.AND P6, PT, R109, R17.reuse, PT ;  /* 0x000000116d00720c */ /* 0x080fe20003fc6270 */
[----:B------:R-:W-:Y:S01]  /*4bd0*/  FMUL.FTZ R10, R10, c[0x0][0x2ec] ;  /* 0x0000bb000a0a7a20 */ /* 0x000fe20000410000 */
[----:B------:R-:W-:Y:S01]  /*4be0*/  FSEL R33, R2, -INF , !P1 ;  /* 0xff80000002217808 */ /* 0x000fe20004800000 */
[----:B------:R-:W-:Y:S01]  /*4bf0*/  FFMA.FTZ R2, R124, UR4, R64 ;  /* 0x000000047c027c23 */ /* 0x000fe20008010040 */
[----:B------:R-:W-:Y:S01]  /*4c00*/  FSEL R32, R6, -INF , !P5 ;  /* 0xff80000006207808 */ /* 0x000fe20006800000 */
[----:B------:R-:W-:Y:S01]  /*4c10*/  FFMA.FTZ R6, R127, UR4, R65 ;  /* 0x000000047f067c23 */ /* 0x000fe20008010041 */
[-C--:B------:R-:W-:Y:S01]  /*4c20*/  ISETP.GE.AND P3, PT, R105, R16.reuse, PT ;  /* 0x000000106900720c */ /* 0x080fe20003f66270 */
[----:B------:R-:W-:Y:S01]  /*4c30*/  MUFU.TANH R27, R27 ;  /* 0x0000001b001b7308 */ /* 0x000fe20000002400 */
[----:B------:R-:W-:Y:S01]  /*4c40*/  FSEL R125, R2, -INF , !P2 ;  /* 0xff800000027d7808 */ /* 0x000fe20005000000 */
[----:B------:R-:W-:Y:S01]  /*4c50*/  FFMA.FTZ R2, R127, UR4, R41 ;  /* 0x000000047f027c23 */ /* 0x000fe20008010029 */
[----:B------:R-:W-:Y:S01]  /*4c60*/  FSEL R134, R3, -INF , !P6 ;  /* 0xff80000003867808 */ /* 0x000fe20007000000 */
[----:B------:R-:W-:Y:S01]  /*4c70*/  FFMA.FTZ R3, R130, UR4, R52 ;  /* 0x0000000482037c23 */ /* 0x000fe20008010034 */
[-C--:B------:R-:W-:Y:S01]  /*4c80*/  ISETP.GE.AND P6, PT, R113, R16.reuse, PT ;  /* 0x000000107100720c */ /* 0x080fe20003fc6270 */
[----:B------:R-:W-:Y:S01]  /*4c90*/  FMUL.FTZ R8, R8, c[0x0][0x2ec] ;  /* 0x0000bb0008087a20 */ /* 0x000fe20000410000 */
[----:B------:R-:W-:Y:S01]  /*4ca0*/  FSEL R148, R2, -INF , !P4 ;  /* 0xff80000002947808 */ /* 0x000fe20006000000 */
[----:B------:R-:W-:Y:S01]  /*4cb0*/  FFMA.FTZ R2, R130, UR4, R54 ;  /* 0x0000000482027c23 */ /* 0x000fe20008010036 */
[-C--:B------:R-:W-:Y:S01]  /*4cc0*/  ISETP.GE.AND P1, PT, R106, R16.reuse, PT ;  /* 0x000000106a00720c */ /* 0x080fe20003f26270 */
[----:B------:R-:W-:Y:S01]  /*4cd0*/  MUFU.TANH R11, R11 ;  /* 0x0000000b000b7308 */ /* 0x000fe20000002400 */
[----:B------:R-:W-:Y:S01]  /*4ce0*/  FSEL R124, R6, -INF , !P3 ;  /* 0xff800000067c7808 */ /* 0x000fe20005800000 */
[----:B------:R-:W-:Y:S01]  /*4cf0*/  FMUL.FTZ R6, R26, c[0x0][0x2ec] ;  /* 0x0000bb001a067a20 */ /* 0x000fe20000410000 */
[----:B------:R-:W-:Y:S01]  /*4d00*/  FSEL R133, R2, -INF , !P0 ;  /* 0xff80000002857808 */ /* 0x000fe20004000000 */
[----:B----4-:R-:W-:Y:S01]  /*4d10*/  FFMA.FTZ R2, R123, UR4, R36 ;  /* 0x000000047b027c23 */ /* 0x010fe20008010024 */
[----:B------:R-:W-:Y:S01]  /*4d20*/  FSEL R128, R3, -INF , !P1 ;  /* 0xff80000003807808 */ /* 0x000fe20004800000 */
[----:B------:R-:W-:Y:S01]  /*4d30*/  FFMA.FTZ R3, R129, UR4, R53 ;  /* 0x0000000481037c23 */ /* 0x000fe20008010035 */
[-C--:B------:R-:W-:Y:S01]  /*4d40*/  ISETP.GE.AND P4, PT, R108, R16.reuse, PT ;  /* 0x000000106c00720c */ /* 0x080fe20003f86270 */
[----:B------:R1:W4:Y:S01]  /*4d50*/  MUFU.TANH R13, R6 ;  /* 0x00000006000d7308 */ /* 0x0003220000002400 */
[----:B------:R-:W-:Y:S01]  /*4d60*/  FSEL R194, R2, -INF , !P6 ;  /* 0xff80000002c27808 */ /* 0x000fe20007000000 */
[----:B--2---:R-:W-:Y:S01]  /*4d70*/  FFMA.FTZ R2, R122, UR4, R19 ;  /* 0x000000047a027c23 */ /* 0x004fe20008010013 */
[----:B------:R-:W-:Y:S01]  /*4d80*/  ISETP.GE.AND P5, PT, R104, R16, PT ;  /* 0x000000106800720c */ /* 0x000fe20003fa6270 */
[----:B------:R-:W-:Y:S01]  /*4d90*/  FMUL.FTZ R9, R9, c[0x0][0x2ec] ;  /* 0x0000bb0009097a20 */ /* 0x000fe20000410000 */
[----:B------:R-:W-:-:S02]  /*4da0*/  ISETP.GE.AND P3, PT, R113, R17, PT ;  /* 0x000000117100720c */ /* 0x000fc40003f66270 */
[----:B------:R-:W-:Y:S01]  /*4db0*/  FSEL R195, R2, -INF , !P4 ;  /* 0xff80000002c37808 */ /* 0x000fe20006000000 */
[----:B------:R-:W-:Y:S01]  /*4dc0*/  FFMA.FTZ R2, R120, UR4, R22 ;  /* 0x0000000478027c23 */ /* 0x000fe20008010016 */
[-C--:B------:R-:W-:Y:S01]  /*4dd0*/  ISETP.GE.AND P2, PT, R104, R17.reuse, PT ;  /* 0x000000116800720c */ /* 0x080fe20003f46270 */
[----:B------:R-:W2:Y:S01]  /*4de0*/  MUFU.TANH R12, R8 ;  /* 0x00000008000c7308 */ /* 0x000ea20000002400 */
[----:B------:R-:W-:Y:S01]  /*4df0*/  BAR.SYNC.DEFER_BLOCKING 0x0 ;  /* 0x0000000000007b1d */ /* 0x000fe20000010000 */
[-C--:B------:R-:W-:Y:S02]  /*4e00*/  ISETP.GE.AND P6, PT, R110, R17.reuse, PT ;  /* 0x000000116e00720c */ /* 0x080fe40003fc6270 */
[-C--:B------:R-:W-:Y:S01]  /*4e10*/  ISETP.GE.AND P1, PT, R108, R17.reuse, PT ;  /* 0x000000116c00720c */ /* 0x080fe20003f26270 */
[----:B-1----:R-:W-:Y:S01]  /*4e20*/  FFMA.FTZ R6, R129, UR4, R55 ;  /* 0x0000000481067c23 */ /* 0x002fe20008010037 */
[----:B------:R-:W-:Y:S01]  /*4e30*/  FSEL R129, R3, -INF , !P5 ;  /* 0xff80000003817808 */ /* 0x000fe20006800000 */
[----:B------:R-:W-:Y:S01]  /*4e40*/  FFMA.FTZ R3, R123, UR4, R38 ;  /* 0x000000047b037c23 */ /* 0x000fe20008010026 */
[----:B------:R-:W-:Y:S01]  /*4e50*/  ISETP.GE.AND P5, PT, R112, R17, PT ;  /* 0x000000117000720c */ /* 0x000fe20003fa6270 */
[----:B------:R-:W-:Y:S01]  /*4e60*/  MUFU.TANH R10, R10 ;  /* 0x0000000a000a7308 */ /* 0x000fe20000002400 */
[----:B------:R-:W-:Y:S01]  /*4e70*/  FSEL R135, R6, -INF , !P2 ;  /* 0xff80000006877808 */ /* 0x000fe20005000000 */
[----:B---3--:R-:W-:Y:S01]  /*4e80*/  FFMA.FTZ R6, R120, UR4, R18 ;  /* 0x0000000478067c23 */ /* 0x008fe20008010012 */
[----:B------:R-:W-:Y:S01]  /*4e90*/  FSEL R199, R2, -INF , !P5 ;  /* 0xff80000002c77808 */ /* 0x000fe20006800000 */
[C---:B------:R-:W-:Y:S01]  /*4ea0*/  FFMA.FTZ R2, R126.reuse, UR4, R23 ;  /* 0x000000047e027c23 */ /* 0x040fe20008010017 */
[----:B------:R-:W-:Y:S01]  /*4eb0*/  FSEL R188, R3, -INF , !P3 ;  /* 0xff80000003bc7808 */ /* 0x000fe20005800000 */
[----:B------:R-:W-:Y:S01]  /*4ec0*/  FFMA.FTZ R3, R126, UR4, R21 ;  /* 0x000000047e037c23 */ /* 0x000fe20008010015 */
[-C--:B------:R-:W-:Y:S01]  /*4ed0*/  ISETP.GE.AND P2, PT, R110, R16.reuse, PT ;  /* 0x000000106e00720c */ /* 0x080fe20003f46270 */
[----:B------:R2:W1:Y:S01]  /*4ee0*/  MUFU.TANH R8, R9 ;  /* 0x0000000900087308 */ /* 0x0004620000002400 */
[----:B------:R-:W-:Y:S01]  /*4ef0*/  FSEL R252, R2, -INF , !P6 ;  /* 0xff80000002fc7808 */ /* 0x000fe20007000000 */
[----:B-----5:R-:W-:Y:S01]  /*4f00*/  FFMA.FTZ R2, R117, UR4, R25 ;  /* 0x0000000475027c23 */ /* 0x020fe20008010019 */
[----:B------:R-:W-:Y:S01]  /*4f10*/  FSEL R137, R7, -INF , !P1 ;  /* 0xff80000007897808 */ /* 0x000fe20004800000 */
[----:B------:R-:W-:Y:S01]  /*4f20*/  FFMA.FTZ R7, R131, UR4, R98 ;  /* 0x0000000483077c23 */ /* 0x000fe20008010062 */
[----:B------:R-:W-:Y:S01]  /*4f30*/  FSEL R193, R3, -INF , !P2 ;  /* 0xff80000003c17808 */ /* 0x000fe20005000000 */
[----:B----4-:R-:W-:Y:S01]  /*4f40*/  FFMA.FTZ R3, R118, UR4, R13 ;  /* 0x0000000476037c23 */ /* 0x010fe2000801000d */
[----:B------:R-:W-:-:S02]  /*4f50*/  ISETP.GE.AND P0, PT, R112, R16, PT ;  /* 0x000000107000720c */ /* 0x000fc40003f06270 */
[-C--:B------:R-:W-:Y:S02]  /*4f60*/  ISETP.GE.AND P1, PT, R89, R16.reuse, PT ;  /* 0x000000105900720c */ /* 0x080fe40003f26270 */
[-C--:B------:R-:W-:Y:S02]  /*4f70*/  ISETP.GE.AND P4, PT, R107, R17.reuse, PT ;  /* 0x000000116b00720c */ /* 0x080fe40003f86270 */
[----:B------:R-:W-:Y:S01]  /*4f80*/  FSEL R192, R6, -INF , !P0 ;  /* 0xff80000006c07808 */ /* 0x000fe20004000000 */
[----:B------:R-:W-:Y:S01]  /*4f90*/  FFMA.FTZ R6, R118, UR4, R24 ;  /* 0x0000000476067c23 */ /* 0x000fe20008010018 */
[----:B------:R-:W-:Y:S01]  /*4fa0*/  FSEL R173, R2, -INF , !P1 ;  /* 0xff80000002ad7808 */ /* 0x000fe20004800000 */
[----:B------:R-:W-:Y:S01]  /*4fb0*/  FFMA.FTZ R2, R117, UR4, R27 ;  /* 0x0000000475027c23 */ /* 0x000fe2000801001b */
[----:B------:R-:W-:Y:S01]  /*4fc0*/  FSEL R172, R3, -INF , !P4 ;  /* 0xff80000003ac7808 */ /* 0x000fe20006000000 */
[----:B------:R-:W-:Y:S01]  /*4fd0*/  FFMA.FTZ R3, R115, UR4, R11 ;  /* 0x0000000473037c23 */ /* 0x000fe2000801000b */
[----:B------:R-:W-:Y:S01]  /*4fe0*/  ISETP.GE.AND P3, PT, R107, R16, PT ;  /* 0x000000106b00720c */ /* 0x000fe20003f66270 */
[----:B--2---:R-:W-:Y:S01]  /*4ff0*/  FFMA.FTZ R9, R116, UR4, R12 ;  /* 0x0000000474097c23 */ /* 0x004fe2000801000c */
[-C--:B------:R-:W-:Y:S01]  /*5000*/  ISETP.GE.AND P0, PT, R89, R17.reuse, PT ;  /* 0x000000115900720c */ /* 0x080fe20003f06270 */
[----:B-1----:R-:W-:Y:S01]  /*5010*/  FFMA.FTZ R8, R115, UR4, R8 ;  /* 0x0000000473087c23 */ /* 0x002fe20008010008 */
[----:B------:R-:W-:-:S02]  /*5020*/  ISETP.GE.AND P1, PT, R43, R17, PT ;  /* 0x000000112b00720c */ /* 0x000fc40003f26270 */
[----:B------:R-:W-:Y:S02]  /*5030*/  FSEL R6, R6, -INF , !P3 ;  /* 0xff80000006067808 */ /* 0x000fe40005800000 */
[----:B------:R-:W-:Y:S02]  /*5040*/  FSEL R180, R2, -INF , !P0 ;  /* 0xff80000002b47808 */ /* 0x000fe40004000000 */
[----:B------:R-:W-:Y:S01]  /*5050*/  FSEL R2, R3, -INF , !P1 ;  /* 0xff80000003027808 */ /* 0x000fe20004800000 */
[----:B------:R1:W-:Y:S01]  /*5060*/  STL [R1+0x14], R6 ;  /* 0x0000140601007387 */ /* 0x0003e20000100800 */
[----:B------:R-:W-:Y:S02]  /*5070*/  PLOP3.LUT P0, PT, PT, PT, UP0, 0x80, 0x0 ;  /* 0x000000000000781c */ /* 0x000fe40003f0f008 */
[C---:B------:R-:W-:Y:S01]  /*5080*/  ISETP.GE.AND P5, PT, R88.reuse, R16, PT ;  /* 0x000000105800720c */ /* 0x040fe20003fa6270 */
[----:B------:R2:W-:Y:S01]  /*5090*/  STL [R1+0x20], R2 ;  /* 0x0000200201007387 */ /* 0x0005e20000100800 */
[----:B------:R-:W-:-:S02]  /*50a0*/  ISETP.GE.AND P2, PT, R88, R17, PT ;  /* 0x000000115800720c */ /* 0x000fc40003f46270 */
[CC--:B------:R-:W-:Y:S02]  /*50b0*/  ISETP.GE.AND P6, PT, R40.reuse, R16.reuse, PT ;  /* 0x000000102800720c */ /* 0x0c0fe40003fc6270 */
[----:B------:R-:W-:Y:S02]  /*50c0*/  ISETP.GE.AND P3, PT, R40, R17, PT ;  /* 0x000000112800720c */ /* 0x000fe40003f66270 */
[----:B------:R-:W-:Y:S02]  /*50d0*/  ISETP.GE.AND P4, PT, R43, R16, PT ;  /* 0x000000102b00720c */ /* 0x000fe40003f86270 */
[----:B------:R-:W-:Y:S02]  /*50e0*/  FSEL R171, R9, -INF , !P5 ;  /* 0xff80000009ab7808 */ /* 0x000fe40006800000 */
[----:B------:R-:W-:Y:S02]  /*50f0*/  FSEL R21, R7, -INF , !P3 ;  /* 0xff80000007157808 */ /* 0x000fe40005800000 */
[----:B------:R-:W-:Y:S01]  /*5100*/  FSEL R175, R8, -INF , !P4 ;  /* 0xff80000008af7808 */ /* 0x000fe20006000000 */
[----:B-1----:R-:W-:-:S02]  /*5110*/  FFMA.FTZ R6, R116, UR4, R10 ;  /* 0x0000000474067c23 */ /* 0x002fc4000801000a */
[----:B------:R-:W-:-:S03]  /*5120*/  FFMA.FTZ R10, R131, UR4, R132 ;  /* 0x00000004830a7c23 */ /* 0x000fc60008010084 */
[----:B------:R-:W-:Y:S02]  /*5130*/  FSEL R22, R6, -INF , !P2 ;  /* 0xff80000006167808 */ /* 0x000fe40005000000 */
[----:B------:R-:W-:Y:S01]  /*5140*/  FSEL R20, R10, -INF , !P6 ;  /* 0xff8000000a147808 */ /* 0x000fe20007000000 */
[----:B------:R-:W-:Y:S05]  /*5150*/  @!P0 BRA `(.L_x_662) ;  /* 0x0000084000008947 */ /* 0x000fea0003800000 */
[----:B--2---:R-:W-:Y:S01]  /*5160*/  UIADD3 UR7, UR9, -0x2, URZ ;  /* 0xfffffffe09077890 */ /* 0x004fe2000fffe03f */
        /* <DEDUP_REMOVED lines=129> */
.L_x_664:
[----:B------:R-:W-:Y:S05]  /*5980*/  BSYNC B0 ;  /* 0x0000000000007941 */ /* 0x000fea0003800000 */
.L_x_663:
[----:B------:R-:W0:Y:S02]  /*5990*/  LDGDEPBAR ;  /* 0x00000000000079af */ /* 0x000e240000000000 */
.L_x_662:
[----:B--2---:R-:W-:Y:S01]  /*59a0*/  STL [R1+0x58], R204 ;  /* 0x000058cc01007387 */ /* 0x004fe20000100800 */
[----:B-1----:R-:W-:-:S03]  /*59b0*/  MOV R18, R137 ;  /* 0x0000008900127202 */ /* 0x002fc60000000f00 */
[----:B------:R1:W-:Y:S04]  /*59c0*/  STL [R1+0x54], R17 ;  /* 0x0000541101007387 */ /* 0x0003e80000100800 */
[----:B-1----:R-:W2:Y:S01]  /*59d0*/  LDL.LU R17, [R1+0x14] ;  /* 0x0000140001117983 */ /* 0x002ea20000300800 */
[----:B------:R-:W-:-:S03]  /*59e0*/  IMAD.MOV.U32 R19, RZ, RZ, R22 ;  /* 0x000000ffff137224 */ /* 0x000fc600078e0016 */
[----:B------:R-:W-:Y:S04]  /*59f0*/  STL [R1+0x50], R16 ;  /* 0x0000501001007387 */ /* 0x000fe80000100800 */
[----:B------:R-:W3:Y:S01]  /*5a00*/  LDL.LU R204, [R1+0x20] ;  /* 0x0000200001cc7983 */ /* 0x000ee20000300800 */
[----:B------:R-:W-:Y:S02]  /*5a10*/  FMNMX.FTZ R2, R20, R28, !PT ;  /* 0x0000001c14027209 */ /* 0x000fe40007810000 */
[----:B------:R-:W-:Y:S02]  /*5a20*/  SHF.L.U32 R205, R5, 0x1, RZ ;  /* 0x0000000105cd7819 */ /* 0x000fe400000006ff */
[----:B------:R-:W-:Y:S02]  /*5a30*/  FMNMX.FTZ R2, R30, R2, !PT ;  /* 0x000000021e027209 */ /* 0x000fe40007810000 */
[----:B------:R-:W-:Y:S01]  /*5a40*/  LEA R208, R0, R205, 0x1 ;  /* 0x000000cd00d07211 */ /* 0x000fe200078e08ff */
[----:B------:R-:W-:Y:S01]  /*5a50*/  IMAD R206, R4, 0x2, R205 ;  /* 0x0000000204ce7824 */ /* 0x000fe200078e02cd */
[----:B------:R-:W-:Y:S01]  /*5a60*/  FMNMX.FTZ R2, R29, R2, !PT ;  /* 0x000000021d027209 */ /* 0x000fe20007810000 */
[----:B------:R-:W-:Y:S02]  /*5a70*/  LDSM.16.MT88.4 R44, [R205+0x12000] ;  /* 0x01200000cd2c783b */ /* 0x000fe40000004200 */
[----:B------:R-:W-:Y:S01]  /*5a80*/  IMAD R207, R0, 0x2, R206 ;  /* 0x0000000200cf7824 */ /* 0x000fe200078e02ce */
[----:B------:R-:W-:Y:S01]  /*5a90*/  FMNMX.FTZ R2, R125, R2, !PT ;  /* 0x000000027d027209 */ /* 0x000fe20007810000 */
[----:B------:R-:W-:Y:S03]  /*5aa0*/  LDSM.16.MT88.4 R12, [R206+0x10000] ;  /* 0x01000000ce0c783b */ /* 0x000fe60000004200 */
        /* <DEDUP_REMOVED lines=16> */
[----:B------:R-:W-:-:S04]  /*5bb0*/  FMNMX.FTZ R2, R135, R2, !PT ;  /* 0x0000000287027209 */ /* 0x000fc80007810000 */
[----:B------:R-:W-:-:S04]  /*5bc0*/  FMNMX.FTZ R2, R188, R2, !PT ;  /* 0x00000002bc027209 */ /* 0x000fc80007810000 */
[----:B------:R-:W-:-:S04]  /*5bd0*/  FMNMX.FTZ R2, R18, R2, !PT ;  /* 0x0000000212027209 */ /* 0x000fc80007810000 */
[----:B------:R-:W-:-:S04]  /*5be0*/  FMNMX.FTZ R2, R199, R2, !PT ;  /* 0x00000002c7027209 */ /* 0x000fc80007810000 */
[----:B------:R-:W-:-:S04]  /*5bf0*/  FMNMX.FTZ R2, R252, R2, !PT ;  /* 0x00000002fc027209 */ /* 0x000fc80007810000 */
[----:B------:R-:W-:-:S04]  /*5c00*/  FMNMX.FTZ R2, R172, R2, !PT ;  /* 0x00000002ac027209 */ /* 0x000fc80007810000 */
[----:B------:R-:W-:-:S04]  /*5c10*/  FMNMX.FTZ R2, R180, R2, !PT ;  /* 0x00000002b4027209 */ /* 0x000fc80007810000 */
[----:B------:R-:W-:Y:S02]  /*5c20*/  FMNMX.FTZ R2, R19, R2, !PT ;  /* 0x0000000213027209 */ /* 0x000fe40007810000 */
[----:B--2---:R-:W-:-:S04]  /*5c30*/  FMNMX.FTZ R132, R17, R132, !PT ;  /* 0x0000008411847209 */ /* 0x004fc80007810000 */
[----:B------:R-:W-:-:S04]  /*5c40*/  FMNMX.FTZ R132, R173, R132, !PT ;  /* 0x00000084ad847209 */ /* 0x000fc80007810000 */
[----:B------:R-:W-:Y:S02]  /*5c50*/  FMNMX.FTZ R132, R171, R132, !PT ;  /* 0x00000084ab847209 */ /* 0x000fe40007810000 */
[----:B---3--:R-:W-:Y:S02]  /*5c60*/  FMNMX.FTZ R2, R204, R2, !PT ;  /* 0x00000002cc027209 */ /* 0x008fe40007810000 */
[----:B------:R-:W-:-:S03]  /*5c70*/  FMNMX.FTZ R132, R175, R132, !PT ;  /* 0x00000084af847209 */ /* 0x000fc60007810000 */
[----:B------:R-:W1:Y:S04]  /*5c80*/  SHFL.BFLY PT, R3, R2, 0x2, 0x1f ;  /* 0x0c401f0002037f89 */ /* 0x000e6800000e0000 */
[----:B------:R-:W2:Y:S01]  /*5c90*/  SHFL.BFLY PT, R6, R132, 0x2, 0x1f ;  /* 0x0c401f0084067f89 */ /* 0x000ea200000e0000 */
[----:B-1----:R-:W-:Y:S02]  /*5ca0*/  FMNMX.FTZ R2, R2, R3, !PT ;  /* 0x0000000302027209 */ /* 0x002fe40007810000 */
[----:B--2---:R-:W-:-:S03]  /*5cb0*/  FMNMX.FTZ R132, R132, R6, !PT ;  /* 0x0000000684847209 */ /* 0x004fc60007810000 */
[----:B------:R-:W-:Y:S04]  /*5cc0*/  SHFL.BFLY PT, R7, R2, 0x1, 0x1f ;  /* 0x0c201f0002077f89 */ /* 0x000fe800000e0000 */
[----:B------:R-:W1:Y:S02]  /*5cd0*/  SHFL.BFLY PT, R6, R132, 0x1, 0x1f ;  /* 0x0c201f0084067f89 */ /* 0x000e6400000e0000 */
[----:B-1----:R-:W-:-:S04]  /*5ce0*/  FMNMX.FTZ R132, R132, R6, !PT ;  /* 0x0000000684847209 */ /* 0x002fc80007810000 */
[C---:B------:R-:W-:Y:S01]  /*5cf0*/  FSETP.NEU.FTZ.AND P1, PT, R132.reuse, -INF , PT ;  /* 0xff8000008400780b */ /* 0x040fe20003f3d000 */
[----:B------:R-:W-:-:S05]  /*5d00*/  FMUL.FTZ R8, R132, c[0x0][0x23c] ;  /* 0x00008f0084087a20 */ /* 0x000fca0000410000 */
[----:B------:R-:W-:-:S05]  /*5d10*/  FSEL R8, R8, RZ, P1 ;  /* 0x000000ff08087208 */ /* 0x000fca0000800000 */
[--C-:B------:R-:W-:Y:S02]  /*5d20*/  FFMA.FTZ R3, R20, c[0x0][0x23c], -R8.reuse ;  /* 0x00008f0014037a23 */ /* 0x100fe40000010808 */
[--C-:B------:R-:W-:Y:S02]  /*5d30*/  FFMA.FTZ R6, R30, c[0x0][0x23c], -R8.reuse ;  /* 0x00008f001e067a23 */ /* 0x100fe40000010808 */
[----:B------:R1:W-:Y:S01]  /*5d40*/  MUFU.EX2 R197, R3 ;  /* 0x0000000300c57308 */ /* 0x0003e20000000800 */
[----:B------:R-:W-:-:S07]  /*5d50*/  FFMA.FTZ R0, R125, c[0x0][0x23c], -R8 ;  /* 0x00008f007d007a23 */ /* 0x000fce0000010808 */
[----:B------:R2:W-:Y:S01]  /*5d60*/  MUFU.EX2 R181, R6 ;  /* 0x0000000600b57308 */ /* 0x0005e20000000800 */
[----:B-1----:R-:W-:Y:S01]  /*5d70*/  FMNMX.FTZ R3, R2, R7, !PT ;  /* 0x0000000702037209 */ /* 0x002fe20007810000 */
[----:B------:R-:W-:-:S06]  /*5d80*/  FFMA.FTZ R2, R28, c[0x0][0x23c], -R8 ;  /* 0x00008f001c027a23 */ /* 0x000fcc0000010808 */
[----:B------:R1:W-:Y:S01]  /*5d90*/  MUFU.EX2 R10, R0 ;  /* 0x00000000000a7308 */ /* 0x0003e20000000800 */
[----:B------:R-:W-:Y:S01]  /*5da0*/  FSETP.NEU.FTZ.AND P1, PT, R3, -INF , PT ;  /* 0xff8000000300780b */ /* 0x000fe20003f3d000 */
[----:B--2---:R-:W-:-:S06]  /*5db0*/  FFMA.FTZ R6, R29, c[0x0][0x23c], -R8 ;  /* 0x00008f001d067a23 */ /* 0x004fcc0000010808 */
[----:B------:R2:W-:Y:S08]  /*5dc0*/  MUFU.EX2 R183, R2 ;  /* 0x0000000200b77308 */ /* 0x0005f00000000800 */
[----:B------:R3:W4:Y:S01]  /*5dd0*/  MUFU.EX2 R200, R6 ;  /* 0x0000000600c87308 */ /* 0x0007220000000800 */
[----:B-1----:R-:W-:Y:S02]  /*5de0*/  FFMA.FTZ R0, R124, c[0x0][0x23c], -R8 ;  /* 0x00008f007c007a23 */ /* 0x002fe40000010808 */
[----:B--2---:R-:W-:-:S05]  /*5df0*/  FMUL.FTZ R2, R3, c[0x0][0x23c] ;  /* 0x00008f0003027a20 */ /* 0x004fca0000410000 */
[----:B------:R1:W-:Y:S01]  /*5e00*/  MUFU.EX2 R196, R0 ;  /* 0x0000000000c47308 */ /* 0x0003e20000000800 */
[----:B------:R-:W-:-:S05]  /*5e10*/  FSEL R2, R2, RZ, P1 ;  /* 0x000000ff02027208 */ /* 0x000fca0000800000 */
[--C-:B---3--:R-:W-:Y:S02]  /*5e20*/  FFMA.FTZ R6, R21, c[0x0][0x23c], -R2.reuse ;  /* 0x00008f0015067a23 */ /* 0x108fe40000010802 */
[----:B------:R-:W2:Y:S01]  /*5e30*/  LDSM.16.MT88.4 R20, [R205+0x10000] ;  /* 0x01000000cd14783b */ /* 0x000ea20000004200 */
[----:B------:R-:W-:Y:S01]  /*5e40*/  FFMA.FTZ R4, R31, c[0x0][0x23c], -R2 ;  /* 0x00008f001f047a23 */ /* 0x000fe20000010802 */
[----:B------:R4:W-:Y:S02]  /*5e50*/  MUFU.EX2 R11, R6 ;  /* 0x00000006000b7308 */ /* 0x0009e40000000800 */
[----:B------:R-:W3:Y:S01]  /*5e60*/  LDSM.16.MT88.4 R28, [R208+0x12000] ;  /* 0x01200000d01c783b */ /* 0x000ee20000004200 */
[----:B-1----:R-:W-:-:S05]  /*5e70*/  FFMA.FTZ R0, R128, c[0x0][0x23c], -R8 ;  /* 0x00008f0080007a23 */ /* 0x002fca0000010808 */
[----:B------:R1:W1:Y:S01]  /*5e80*/  MUFU.EX2 R182, R4 ;  /* 0x0000000400b67308 */ /* 0x0002620000000800 */
[----:B----4-:R-:W-:-:S07]  /*5e90*/  F2FP.BF16.PACK_AB R6, R200, R181 ;  /* 0x000000b5c806723e */ /* 0x010fce00000010ff */
[----:B------:R4:W-:Y:S01]  /*5ea0*/  MUFU.EX2 R190, R0 ;  /* 0x0000000000be7308 */ /* 0x0009e20000000800 */
[----:B-1----:R-:W-:Y:S01]  /*5eb0*/  FFMA.FTZ R4, R33, c[0x0][0x23c], -R2 ;  /* 0x00008f0021047a23 */ /* 0x002fe20000010802 */
[----:B------:R-:W-:-:S06]  /*5ec0*/  F2FP.BF16.PACK_AB R5, R182, R11 ;  /* 0x0000000bb605723e */ /* 0x000fcc00000010ff */
[----:B------:R1:W-:Y:S01]  /*5ed0*/  MUFU.EX2 R16, R4 ;  /* 0x0000000400107308 */ /* 0x0003e20000000800 */
[----:B----4-:R-:W-:-:S07]  /*5ee0*/  FFMA.FTZ R0, R129, c[0x0][0x23c], -R8 ;  /* 0x00008f0081007a23 */ /* 0x010fce0000010808 */
[----:B------:R4:W-:Y:S01]  /*5ef0*/  MUFU.EX2 R198, R0 ;  /* 0x0000000000c67308 */ /* 0x0009e20000000800 */
[--C-:B-1----:R-:W-:Y:S02]  /*5f00*/  FFMA.FTZ R4, R32, c[0x0][0x23c], -R2.reuse ;  /* 0x00008f0020047a23 */ /* 0x102fe40000010802 */
[----:B------:R-:W-:Y:S05]  /*5f10*/  LDSM.16.MT88.4 R32, [R206+0x12000] ;  /* 0x01200000ce20783b */ /* 0x000fea0000004200 */
[----:B------:R1:W1:Y:S01]  /*5f20*/  MUFU.EX2 R160, R4 ;  /* 0x0000000400a07308 */ /* 0x0002620000000800 */
[----:B----4-:R-:W-:Y:S02]  /*5f30*/  FFMA.FTZ R0, R134, c[0x0][0x23c], -R2 ;  /* 0x00008f0086007a23 */ /* 0x010fe40000010802 */
[----:B------:R-:W-:-:S05]  /*5f40*/  IMAD.MOV.U32 R134, RZ, RZ, R172 ;  /* 0x000000ffff867224 */ /* 0x000fca00078e00ac */
[----:B------:R4:W-:Y:S01]  /*5f50*/  MUFU.EX2 R9, R0 ;  /* 0x0000000000097308 */ /* 0x0009e20000000800 */
[----:B-1----:R-:W-:Y:S02]  /*5f60*/  F2FP.BF16.PACK_AB R4, R183, R197 ;  /* 0x000000c5b704723e */ /* 0x002fe400000010ff */
[----:B------:R-:W-:-:S07]  /*5f70*/  F2FP.BF16.PACK_AB R7, R160, R16 ;  /* 0x00000010a007723e */ /* 0x000fce00000010ff */
[----:B--2---:R-:W-:Y:S01]  /*5f80*/  HMMA.16816.F32.BF16 R120, R4, R20, RZ ;  /* 0x000000140478723c */ /* 0x004fe200000418ff */
[----:B----4-:R-:W-:-:S04]  /*5f90*/  FFMA.FTZ R0, R148, c[0x0][0x23c], -R2 ;  /* 0x00008f0094007a23 */ /* 0x010fc80000010802 */
[----:B------:R1:W2:Y:S03]  /*5fa0*/  MUFU.EX2 R191, R0 ;  /* 0x0000000000bf7308 */ /* 0x0002a60000000800 */
[C---:B------:R-:W-:Y:S01]  /*5fb0*/  HMMA.16816.F32.BF16 R92, R4.reuse, R22, RZ ;  /* 0x00000016045c723c */ /* 0x040fe200000418ff */
[----:B------:R-:W4:Y:S07]  /*5fc0*/  LDSM.16.MT88.4 R20, [R205+0x14000] ;  /* 0x01400000cd14783b */ /* 0x000f2e0000004200 */
[----:B------:R-:W-:Y:S01]  /*5fd0*/  HMMA.16816.F32.BF16 R116, R4, R12, RZ ;  /* 0x0000000c0474723c */ /* 0x000fe200000418ff */
[----:B-1----:R-:W-:-:S02]  /*5fe0*/  FFMA.FTZ R0, R133, c[0x0][0x23c], -R2 ;  /* 0x00008f0085007a23 */ /* 0x002fc40000010802 */
[----:B------:R-:W-:-:S05]  /*5ff0*/  IMAD.MOV.U32 R133, RZ, RZ, R180 ;  /* 0x000000ffff857224 */ /* 0x000fca00078e00b4 */
[C---:B------:R-:W-:Y:S01]  /*6000*/  HMMA.16816.F32.BF16 R88, R4.reuse, R14, RZ ;  /* 0x0000000e0458723c */ /* 0x040fe200000418ff */
[----:B------:R-:W1:Y:S01]  /*6010*/  LDSM.16.MT88.4 R12, [R206+0x14000] ;  /* 0x01400000ce0c783b */ /* 0x000e620000004200 */
[----:B------:R2:W-:Y:S06]  /*6020*/  MUFU.EX2 R189, R0 ;  /* 0x0000000000bd7308 */ /* 0x0005ec0000000800 */
[C---:B------:R-:W-:Y:S08]  /*6030*/  HMMA.16816.F32.BF16 R56, R4.reuse, R36, RZ ;  /* 0x000000240438723c */ /* 0x040ff000000418ff */
[----:B------:R-:W-:Y:S01]  /*6040*/  HMMA.16816.F32.BF16 R84, R4, R38, RZ ;  /* 0x000000260454723c */ /* 0x000fe200000418ff */
[----:B------:R-:W1:Y:S01]  /*6050*/  LDSM.16.MT88.4 R36, [R208+0x14000] ;  /* 0x01400000d024783b */ /* 0x000e620000004200 */
[----:B--2---:R-:W-:Y:S01]  /*6060*/  FFMA.FTZ R0, R135, c[0x0][0x23c], -R2 ;  /* 0x00008f0087007a23 */ /* 0x004fe20000010802 */
[----:B------:R-:W-:-:S03]  /*6070*/  MOV R135, R197 ;  /* 0x000000c500877202 */ /* 0x000fc60000000f00 */
[----:B------:R2:W1:Y:S02]  /*6080*/  MUFU.EX2 R174, R0 ;  /* 0x0000000000ae7308 */ /* 0x0004640000000800 */
[C---:B------:R-:W-:Y:S08]  /*6090*/  HMMA.16816.F32.BF16 R112, R4.reuse, R40, RZ ;  /* 0x000000280470723c */ /* 0x040ff000000418ff */
[----:B------:R-:W-:Y:S01]  /*60a0*/  HMMA.16816.F32.BF16 R80, R4, R42, RZ ;  /* 0x0000002a0450723c */ /* 0x000fe200000418ff */
[----:B------:R-:W1:Y:S01]  /*60b0*/  LDSM.16.MT88.4 R40, [R207+0x14000] ;  /* 0x01400000cf28783b */ /* 0x000e620000004200 */
[----:B--2---:R-:W-:-:S06]  /*60c0*/  MOV R0, R160 ;  /* 0x000000a000007202 */ /* 0x004fcc0000000f00 */
[C---:B---3--:R-:W-:Y:S08]  /*60d0*/  HMMA.16816.F32.BF16 R108, R4.reuse, R28, RZ ;  /* 0x0000001c046c723c */ /* 0x048ff000000418ff */
[C---:B------:R-:W-:Y:S01]  /*60e0*/  HMMA.16816.F32.BF16 R68, R4.reuse, R30, RZ ;  /* 0x0000001e0444723c */ /* 0x040fe200000418ff */
[----:B------:R-:W2:Y:S07]  /*60f0*/  LDSM.16.MT88.4 R28, [R205+0x16000] ;  /* 0x01600000cd1c783b */ /* 0x000eae0000004200 */
[C---:B------:R-:W-:Y:S08]  /*6100*/  HMMA.16816.F32.BF16 R104, R4.reuse, R24, RZ ;  /* 0x000000180468723c */ /* 0x040ff000000418ff */
[C---:B------:R-:W-:Y:S01]  /*6110*/  HMMA.16816.F32.BF16 R136, R4.reuse, R26, RZ ;  /* 0x0000001a0488723c */ /* 0x040fe200000418ff */
[----:B------:R-:W3:Y:S07]  /*6120*/  LDSM.16.MT88.4 R24, [R206+0x16000] ;  /* 0x01600000ce18783b */ /* 0x000eee0000004200 */
[C---:B----4-:R-:W-:Y:S08]  /*6130*/  HMMA.16816.F32.BF16 R100, R4.reuse, R20, RZ ;  /* 0x000000140464723c */ /* 0x050ff000000418ff */
[C---:B------:R-:W-:Y:S01]  /*6140*/  HMMA.16816.F32.BF16 R64, R4.reuse, R22, RZ ;  /* 0x000000160440723c */ /* 0x040fe200000418ff */
[----:B------:R-:W4:Y:S07]  /*6150*/  LDSM.16.MT88.4 R20, [R208+0x16000] ;  /* 0x01600000d014783b */ /* 0x000f2e0000004200 */
[C---:B-1----:R-:W-:Y:S08]  /*6160*/  HMMA.16816.F32.BF16 R96, R4.reuse, R12, RZ ;  /* 0x0000000c0460723c */ /* 0x042ff000000418ff */
[C---:B------:R-:W-:Y:S01]  /*6170*/  HMMA.16816.F32.BF16 R60, R4.reuse, R14, RZ ;  /* 0x0000000e043c723c */ /* 0x040fe200000418ff */
[----:B------:R-:W1:Y:S07]  /*6180*/  LDSM.16.MT88.4 R12, [R207+0x16000] ;  /* 0x01600000cf0c783b */ /* 0x000e6e0000004200 */
[C---:B------:R-:W-:Y:S08]  /*6190*/  HMMA.16816.F32.BF16 R52, R4.reuse, R44, RZ ;  /* 0x0000002c0434723c */ /* 0x040ff000000418ff */
[C---:B------:R-:W-:Y:S08]  /*61a0*/  HMMA.16816.F32.BF16 R76, R4.reuse, R46, RZ ;  /* 0x0000002e044c723c */ /* 0x040ff000000418ff */
[C---:B------:R-:W-:Y:S08]  /*61b0*/  HMMA.16816.F32.BF16 R44, R4.reuse, R36, RZ ;  /* 0x00000024042c723c */ /* 0x040ff000000418ff */
[C---:B------:R-:W-:Y:S01]  /*61c0*/  HMMA.16816.F32.BF16 R124, R4.reuse, R38, RZ ;  /* 0x00000026047c723c */ /* 0x040fe200000418ff */
[----:B------:R-:W1:Y:S07]  /*61d0*/  LDSM.16.MT88.4 R36, [R205+0x10800] ;  /* 0x01080000cd24783b */ /* 0x000e6e0000004200 */
[C---:B------:R-:W-:Y:S08]  /*61e0*/  HMMA.16816.F32.BF16 R48, R4.reuse, R32, RZ ;  /* 0x000000200430723c */ /* 0x040ff000000418ff */
[C---:B------:R-:W-:Y:S01]  /*61f0*/  HMMA.16816.F32.BF16 R72, R4.reuse, R34, RZ ;  /* 0x000000220448723c */ /* 0x040fe200000418ff */
[----:B------:R-:W-:Y:S07]  /*6200*/  LDSM.16.MT88.4 R32, [R206+0x10800] ;  /* 0x01080000ce20783b */ /* 0x000fee0000004200 */
[C---:B------:R-:W-:Y:S08]  /*6210*/  HMMA.16816.F32.BF16 R140, R4.reuse, R40, RZ ;  /* 0x00000028048c723c */ /* 0x040ff000000418ff */
[C---:B------:R-:W-:Y:S01]  /*6220*/  HMMA.16816.F32.BF16 R128, R4.reuse, R42, RZ ;  /* 0x0000002a0480723c */ /* 0x040fe200000418ff */
[----:B------:R-:W-:Y:S07]  /*6230*/  LDSM.16.MT88.4 R40, [R208+0x10800] ;  /* 0x01080000d028783b */ /* 0x000fee0000004200 */
[C---:B--2---:R-:W-:Y:S08]  /*6240*/  HMMA.16816.F32.BF16 R144, R4.reuse, R28, RZ ;  /* 0x0000001c0490723c */ /* 0x044ff000000418ff */
[C---:B------:R-:W-:Y:S08]  /*6250*/  HMMA.16816.F32.BF16 R148, R4.reuse, R30, RZ ;  /* 0x0000001e0494723c */ /* 0x040ff000000418ff */
[C---:B---3--:R-:W-:Y:S08]  /*6260*/  HMMA.16816.F32.BF16 R152, R4.reuse, R24, RZ ;  /* 0x000000180498723c */ /* 0x048ff000000418ff */
[C---:B------:R-:W-:Y:S08]  /*6270*/  HMMA.16816.F32.BF16 R156, R4.reuse, R26, RZ ;  /* 0x0000001a049c723c */ /* 0x040ff000000418ff */
[C---:B----4-:R-:W-:Y:S08]  /*6280*/  HMMA.16816.F32.BF16 R160, R4.reuse, R20, RZ ;  /* 0x0000001404a0723c */ /* 0x050ff000000418ff */
[C---:B------:R-:W-:Y:S01]  /*6290*/  HMMA.16816.F32.BF16 R164, R4.reuse, R22, RZ ;  /* 0x0000001604a4723c */ /* 0x040fe200000418ff */
[----:B------:R-:W2:Y:S07]  /*62a0*/  LDSM.16.MT88.4 R20, [R207+0x10800] ;  /* 0x01080000cf14783b */ /* 0x000eae0000004200 */
[C---:B-1----:R-:W-:Y:S08]  /*62b0*/  HMMA.16816.F32.BF16 R176, R4.reuse, R12, RZ ;  /* 0x0000000c04b0723c */ /* 0x042ff000000418ff */
[----:B------:R-:W-:Y:S01]  /*62c0*/  HMMA.16816.F32.BF16 R184, R4, R14, RZ ;  /* 0x0000000e04b8723c */ /* 0x000fe200000418ff */
[----:B------:R-:W1:Y:S06]  /*62d0*/  LDSM.16.MT88.4 R12, [R205+0x12800] ;  /* 0x01280000cd0c783b */ /* 0x000e6c0000004200 */
[----:B------:R-:W-:-:S02]  /*62e0*/  F2FP.BF16.PACK_AB R4, R196, R10 ;  /* 0x0000000ac404723e */ /* 0x000fc400000010ff */
[----:B------:R-:W-:Y:S02]  /*62f0*/  F2FP.BF16.PACK_AB R5, R191, R9 ;  /* 0x00000009bf05723e */ /* 0x000fe400000010ff */
[----:B------:R-:W-:Y:S02]  /*6300*/  F2FP.BF16.PACK_AB R6, R198, R190 ;  /* 0x000000bec606723e */ /* 0x000fe400000010ff */
[----:B------:R-:W-:-:S07]  /*6310*/  F2FP.BF16.PACK_AB R7, R174, R189 ;  /* 0x000000bdae07723e */ /* 0x000fce00000010ff */
[C---:B------:R-:W-:Y:S08]  /*6320*/  HMMA.16816.F32.BF16 R28, R4.reuse, R36, R120 ;  /* 0x00000024041c723c */ /* 0x040ff00000041878 */
[C---:B------:R-:W-:Y:S01]  /*6330*/  HMMA.16816.F32.BF16 R92, R4.reuse, R38, R92 ;  /* 0x00000026045c723c */ /* 0x040fe2000004185c */
[----:B------:R-:W3:Y:S07]  /*6340*/  LDSM.16.MT88.4 R36, [R208+0x12800] ;  /* 0x01280000d024783b */ /* 0x000eee0000004200 */
[C---:B--2---:R-:W-:Y:S08]  /*6350*/  HMMA.16816.F32.BF16 R244, R4.reuse, R20, R112 ;  /* 0x0000001404f4723c */ /* 0x044ff00000041870 */
[----:B-1----:R-:W-:Y:S01]  /*6360*/  HMMA.16816.F32.BF16 R240, R4, R12, R52 ;  /* 0x0000000c04f0723c */ /* 0x002fe20000041834 */
[----:B------:R-:W-:Y:S01]  /*6370*/  IMAD.MOV.U32 R24, RZ, RZ, R28 ;  /* 0x000000ffff187224 */ /* 0x000fe200078e001c */
[----:B------:R-:W-:Y:S01]  /*6380*/  MOV R170, R29 ;  /* 0x0000001d00aa7202 */ /* 0x000fe20000000f00 */
[----:B------:R-:W-:Y:S01]  /*6390*/  IMAD.MOV.U32 R169, RZ, RZ, R30 ;  /* 0x000000ffffa97224 */ /* 0x000fe200078e001e */
[----:B------:R-:W-:-:S02]  /*63a0*/  MOV R168, R31 ;  /* 0x0000001f00a87202 */ /* 0x000fc40000000f00 */
[----:B------:R-:W-:Y:S02]  /*63b0*/  LDSM.16.MT88.4 R28, [R206+0x12800] ;  /* 0x01280000ce1c783b */ /* 0x000fe40000004200 */
[C---:B------:R-:W-:Y:S08]  /*63c0*/  HMMA.16816.F32.BF16 R112, R4.reuse, R14, R76 ;  /* 0x0000000e0470723c */ /* 0x040ff0000004184c */
[C---:B------:R-:W-:Y:S07]  /*63d0*/  HMMA.16816.F32.BF16 R120, R4.reuse, R40, R56 ;  /* 0x000000280478723c */ /* 0x040fee0000041838 */
[----:B------:R-:W-:Y:S01]  /*63e0*/  MOV R58, R191 ;  /* 0x000000bf003a7202 */ /* 0x000fe20000000f00 */
[----:B------:R-:W-:Y:S01]  /*63f0*/  HMMA.16816.F32.BF16 R232, R4, R42, R84 ;  /* 0x0000002a04e8723c */ /* 0x000fe20000041854 */
[----:B------:R-:W1:Y:S01]  /*6400*/  LDSM.16.MT88.4 R40, [R207+0x12800] ;  /* 0x01280000cf28783b */ /* 0x000e620000004200 */
[----:B------:R-:W-:Y:S01]  /*6410*/  IMAD.MOV.U32 R57, RZ, RZ, R190 ;  /* 0x000000ffff397224 */ /* 0x000fe200078e00be */
[----:B------:R-:W-:Y:S01]  /*6420*/  MOV R56, R189 ;  /* 0x000000bd00387202 */ /* 0x000fe20000000f00 */
[----:B------:R-:W-:-:S03]  /*6430*/  IMAD.MOV.U32 R59, RZ, RZ, R188 ;  /* 0x000000ffff3b7224 */ /* 0x000fc600078e00bc */
[----:B------:R-:W-:Y:S01]  /*6440*/  MOV R84, R24 ;  /* 0x0000001800547202 */ /* 0x000fe20000000f00 */
[----:B---3--:R-:W-:Y:S01]  /*6450*/  HMMA.16816.F32.BF16 R12, R4, R38, R68 ;  /* 0x00000026040c723c */ /* 0x008fe20000041844 */
[----:B------:R-:W-:Y:S01]  /*6460*/  LDSM.16.MT88.4 R24, [R206+0x14800] ;  /* 0x01480000ce18783b */ /* 0x000fe20000004200 */
[----:B------:R-:W-:Y:S01]  /*6470*/  MOV R87, R183 ;  /* 0x000000b700577202 */ /* 0x000fe20000000f00 */
[----:B------:R-:W-:Y:S01]  /*6480*/  IMAD.MOV.U32 R86, RZ, RZ, R182 ;  /* 0x000000ffff567224 */ /* 0x000fe200078e00b6 */
[----:B------:R-:W-:-:S04]  /*6490*/  MOV R85, R181 ;  /* 0x000000b500557202 */ /* 0x000fc80000000f00 */
[C---:B------:R-:W-:Y:S08]  /*64a0*/  HMMA.16816.F32.BF16 R248, R4.reuse, R32, R116 ;  /* 0x0000002004f8723c */ /* 0x040ff00000041874 */
[C---:B------:R-:W-:Y:S01]  /*64b0*/  HMMA.16816.F32.BF16 R236, R4.reuse, R34, R88 ;  /* 0x0000002204ec723c */ /* 0x040fe20000041858 */
[----:B------:R-:W2:Y:S06]  /*64c0*/  LDSM.16.MT88.4 R32, [R205+0x14800] ;  /* 0x01480000cd20783b */ /* 0x000eac0000004200 */
[----:B------:R-:W-:Y:S01]  /*64d0*/  IMAD.MOV.U32 R91, RZ, RZ, R200 ;  /* 0x000000ffff5b7224 */ /* 0x000fe200078e00c8 */
[----:B------:R-:W-:Y:S01]  /*64e0*/  MOV R55, R12 ;  /* 0x0000000c00377202 */ /* 0x000fe20000000f00 */
[C---:B------:R-:W-:Y:S01]  /*64f0*/  HMMA.16816.F32.BF16 R200, R4.reuse, R22, R80 ;  /* 0x0000001604c8723c */ /* 0x040fe20000041850 */
[----:B------:R-:W3:Y:S01]  /*6500*/  LDSM.16.MT88.4 R20, [R208+0x14800] ;  /* 0x01480000d014783b */ /* 0x000ee20000004200 */
[----:B------:R-:W-:Y:S01]  /*6510*/  IMAD.MOV.U32 R54, RZ, RZ, R13 ;  /* 0x000000ffff367224 */ /* 0x000fe200078e000d */
[----:B------:R-:W-:Y:S01]  /*6520*/  MOV R53, R14 ;  /* 0x0000000e00357202 */ /* 0x000fe20000000f00 */
[----:B------:R-:W-:Y:S01]  /*6530*/  IMAD.MOV.U32 R52, RZ, RZ, R15 ;  /* 0x000000ffff347224 */ /* 0x000fe200078e000f */
[----:B------:R-:W-:Y:S01]  /*6540*/  MOV R90, R199 ;  /* 0x000000c7005a7202 */ /* 0x000fe20000000f00 */
[----:B------:R-:W4:Y:S01]  /*6550*/  LDSM.16.MT88.4 R12, [R207+0x14800] ;  /* 0x01480000cf0c783b */ /* 0x000f220000004200 */
[----:B------:R-:W-:Y:S01]  /*6560*/  IMAD.MOV.U32 R83, RZ, RZ, R175 ;  /* 0x000000ffff537224 */ /* 0x000fe200078e00af */
[----:B-1----:R-:W-:Y:S01]  /*6570*/  HMMA.16816.F32.BF16 R180, R4, R42, R136 ;  /* 0x0000002a04b4723c */ /* 0x002fe20000041888 */
[----:B------:R-:W-:-:S02]  /*6580*/  IMAD.MOV.U32 R88, RZ, RZ, R196 ;  /* 0x000000ffff587224 */ /* 0x000fc400078e00c4 */
[----:B------:R-:W-:-:S04]  /*6590*/  IMAD.MOV.U32 R89, RZ, RZ, R198 ;  /* 0x000000ffff597224 */ /* 0x000fc800078e00c6 */
[----:B------:R-:W-:Y:S01]  /*65a0*/  IMAD.MOV.U32 R43, RZ, RZ, R174 ;  /* 0x000000ffff2b7224 */ /* 0x000fe200078e00ae */
[----:B------:R-:W-:Y:S01]  /*65b0*/  MOV R42, R173 ;  /* 0x000000ad002a7202 */ /* 0x000fe20000000f00 */
[C---:B------:R-:W-:Y:S07]  /*65c0*/  HMMA.16816.F32.BF16 R188, R4.reuse, R40, R104 ;  /* 0x0000002804bc723c */ /* 0x040fee0000041868 */
[----:B------:R-:W-:Y:S01]  /*65d0*/  MOV R105, R85 ;  /* 0x0000005500697202 */ /* 0x000fe20000000f00 */
[----:B------:R-:W-:Y:S01]  /*65e0*/  IMAD.MOV.U32 R106, RZ, RZ, R86 ;  /* 0x000000ffff6a7224 */ /* 0x000fe200078e0056 */
[----:B------:R-:W-:Y:S01]  /*65f0*/  MOV R107, R87 ;  /* 0x00000057006b7202 */ /* 0x000fe20000000f00 */
[----:B------:R-:W-:Y:S01]  /*6600*/  HMMA.16816.F32.BF16 R108, R4, R36, R108 ;  /* 0x00000024046c723c */ /* 0x000fe2000004186c */
[----:B------:R-:W1:Y:S01]  /*6610*/  LDSM.16.MT88.4 R36, [R205+0x16800] ;  /* 0x01680000cd24783b */ /* 0x000e620000004200 */
[----:B------:R-:W-:Y:S01]  /*6620*/  MOV R41, R0 ;  /* 0x0000000000297202 */ /* 0x000fe20000000f00 */
[----:B------:R-:W-:-:S02]  /*6630*/  FFMA.FTZ R0, R194, c[0x0][0x23c], -R8 ;  /* 0x00008f00c2007a23 */ /* 0x000fc40000010808 */
[----:B------:R-:W-:-:S03]  /*6640*/  IMAD.MOV.U32 R104, RZ, RZ, R91 ;  /* 0x000000ffff687224 */ /* 0x000fc600078e005b */
[C---:B--2---:R-:W-:Y:S07]  /*6650*/  HMMA.16816.F32.BF16 R172, R4.reuse, R32, R100 ;  /* 0x0000002004ac723c */ /* 0x044fee0000041864 */
[----:B------:R-:W-:Y:S01]  /*6660*/  IMAD.MOV.U32 R101, RZ, RZ, R171 ;  /* 0x000000ffff657224 */ /* 0x000fe200078e00ab */
[----:B------:R-:W-:Y:S01]  /*6670*/  MOV R32, R170 ;  /* 0x000000aa00207202 */ /* 0x000fe20000000f00 */
[----:B------:R-:W-:Y:S01]  /*6680*/  IMAD.MOV.U32 R33, RZ, RZ, R169 ;  /* 0x000000ffff217224 */ /* 0x000fe200078e00a9 */
[----:B------:R-:W-:Y:S01]  /*6690*/  MOV R100, R168 ;  /* 0x000000a800647202 */ /* 0x000fe20000000f00 */
[----:B---3--:R-:W-:Y:S01]  /*66a0*/  HMMA.16816.F32.BF16 R68, R4, R22, R124 ;  /* 0x000000160444723c */ /* 0x008fe2000004187c */
[----:B------:R-:W-:Y:S01]  /*66b0*/  MOV R103, R83 ;  /* 0x0000005300677202 */ /* 0x000fe20000000f00 */
[----:B------:R-:W-:-:S02]  /*66c0*/  IMAD.MOV.U32 R83, RZ, RZ, R18 ;  /* 0x000000ffff537224 */ /* 0x000fc400078e0012 */
[----:B------:R-:W-:Y:S01]  /*66d0*/  IMAD.MOV.U32 R102, RZ, RZ, R89 ;  /* 0x000000ffff667224 */ /* 0x000fe200078e0059 */
[----:B------:R-:W-:Y:S01]  /*66e0*/  MOV R81, R110 ;  /* 0x0000006e00517202 */ /* 0x000fe20000000f00 */
[----:B------:R-:W-:Y:S01]  /*66f0*/  IMAD.MOV.U32 R80, RZ, RZ, R111 ;  /* 0x000000ffff507224 */ /* 0x000fe200078e006f */
[----:B------:R-:W-:Y:S01]  /*6700*/  MOV R111, R88 ;  /* 0x00000058006f7202 */ /* 0x000fe20000000f00 */
[----:B------:R-:W-:Y:S01]  /*6710*/  HMMA.16816.F32.BF16 R168, R4, R34, R64 ;  /* 0x0000002204a8723c */ /* 0x000fe20000041840 */
[----:B------:R-:W-:Y:S01]  /*6720*/  IMAD.MOV.U32 R82, RZ, RZ, R109 ;  /* 0x000000ffff527224 */ /* 0x000fe200078e006d */
[----:B------:R-:W-:Y:S01]  /*6730*/  MOV R109, R57 ;  /* 0x00000039006d7202 */ /* 0x000fe20000000f00 */
[----:B------:R-:W-:-:S04]  /*6740*/  IMAD.MOV.U32 R110, RZ, RZ, R58 ;  /* 0x000000ffff6e7224 */ /* 0x000fc800078e003a */
[----:B------:R-:W-:Y:S01]  /*6750*/  IMAD.MOV.U32 R35, RZ, RZ, R84 ;  /* 0x000000ffff237224 */ /* 0x000fe200078e0054 */
[----:B----4-:R-:W-:Y:S01]  /*6760*/  HMMA.16816.F32.BF16 R76, R4, R14, R128 ;  /* 0x0000000e044c723c */ /* 0x010fe20000041880 */
[----:B------:R2:W-:Y:S01]  /*6770*/  MUFU.EX2 R131, R0 ;  /* 0x0000000000837308 */ /* 0x0005e20000000800 */
[----:B------:R-:W-:-:S06]  /*6780*/  MOV R34, R90 ;  /* 0x0000005a00227202 */ /* 0x000fcc0000000f00 */
[C---:B------:R-:W-:Y:S01]  /*6790*/  HMMA.16816.F32.BF16 R84, R4.reuse, R20, R44 ;  /* 0x000000140454723c */ /* 0x040fe2000004182c */
[----:B------:R-:W3:Y:S07]  /*67a0*/  LDSM.16.MT88.4 R20, [R208+0x16800] ;  /* 0x01680000d014783b */ /* 0x000eee0000004200 */
[----:B------:R-:W-:Y:S01]  /*67b0*/  HMMA.16816.F32.BF16 R136, R4, R24, R96 ;  /* 0x000000180488723c */ /* 0x000fe20000041860 */
[----:B--2---:R-:W-:-:S04]  /*67c0*/  FFMA.FTZ R0, R195, c[0x0][0x23c], -R8 ;  /* 0x00008f00c3007a23 */ /* 0x004fc80000010808 */
[----:B------:R2:W-:Y:S02]  /*67d0*/  MUFU.EX2 R99, R0 ;  /* 0x0000000000637308 */ /* 0x0005e40000000800 */
[----:B------:R-:W-:Y:S01]  /*67e0*/  IMAD.MOV.U32 R24, RZ, RZ, R35 ;  /* 0x000000ffff187224 */ /* 0x000fe200078e0023 */
        /* <DEDUP_REMOVED lines=9> */
[----:B------:R-:W-:Y:S01]  /*6880*/  LDSM.16.MT88.4 R12, [R207+0x16800] ;  /* 0x01680000cf0c783b */ /* 0x000fe20000004200 */
[----:B------:R-:W-:Y:S01]  /*6890*/  IMAD.MOV.U32 R108, RZ, RZ, R56 ;  /* 0x000000ffff6c7224 */ /* 0x000fe200078e0038 */
[----:B------:R-:W-:Y:S01]  /*68a0*/  MOV R40, R28 ;  /* 0x0000001c00287202 */ /* 0x000fe20000000f00 */
[----:B--2---:R-:W-:Y:S01]  /*68b0*/  FFMA.FTZ R0, R192, c[0x0][0x23c], -R8 ;  /* 0x00008f00c0007a23 */ /* 0x004fe20000010808 */
[----:B------:R-:W-:-:S02]  /*68c0*/  MOV R42, R82 ;  /* 0x00000052002a7202 */ /* 0x000fc40000000f00 */
[----:B------:R-:W-:Y:S01]  /*68d0*/  IMAD.MOV.U32 R141, RZ, RZ, R127 ;  /* 0x000000ffff8d7224 */ /* 0x000fe200078e007f */
[----:B------:R-:W-:Y:S01]  /*68e0*/  HMMA.16816.F32.BF16 R88, R4, R26, R60 ;  /* 0x0000001a0458723c */ /* 0x000fe2000004183c */
[----:B------:R2:W4:Y:S01]  /*68f0*/  MUFU.EX2 R98, R0 ;  /* 0x0000000000627308 */ /* 0x0005220000000800 */
[----:B------:R-:W-:-:S05]  /*6900*/  MOV R140, R126 ;  /* 0x0000007e008c7202 */ /* 0x000fca0000000f00 */
[----:B------:R-:W-:Y:S01]  /*6910*/  MOV R27, R34 ;  /* 0x00000022001b7202 */ /* 0x000fe20000000f00 */
[C---:B------:R-:W-:Y:S01]  /*6920*/  HMMA.16816.F32.BF16 R196, R4.reuse, R30, R72 ;  /* 0x0000001e04c4723c */ /* 0x040fe20000041848 */
[----:B------:R-:W4:Y:S01]  /*6930*/  LDSM.16.MT88.4 R28, [R206+0x16800] ;  /* 0x01680000ce1c783b */ /* 0x000f220000004200 */
[----:B------:R-:W-:Y:S02]  /*6940*/  IMAD.MOV.U32 R26, RZ, RZ, R96 ;  /* 0x000000ffff1a7224 */ /* 0x000fe400078e0060 */
[----:B------:R-:W-:Y:S01]  /*6950*/  IMAD.MOV.U32 R96, RZ, RZ, R100 ;  /* 0x000000ffff607224 */ /* 0x000fe200078e0064 */
[----:B------:R-:W-:Y:S01]  /*6960*/  LDSM.16.MT88.4 R32, [R205+0x11000] ;  /* 0x01100000cd20783b */ /* 0x000fe20000004200 */
[----:B------:R-:W-:Y:S01]  /*6970*/  IMAD.MOV.U32 R100, RZ, RZ, R42 ;  /* 0x000000ffff647224 */ /* 0x000fe200078e002a */
[----:B------:R-:W-:Y:S01]  /*6980*/  MOV R142, R26 ;  /* 0x0000001a008e7202 */ /* 0x000fe20000000f00 */
[----:B-1----:R-:W-:Y:S01]  /*6990*/  HMMA.16816.F32.BF16 R64, R4, R36, R144 ;  /* 0x000000240440723c */ /* 0x002fe20000041890 */
[----:B--2---:R-:W-:Y:S01]  /*69a0*/  FFMA.FTZ R0, R193, c[0x0][0x23c], -R8 ;  /* 0x00008f00c1007a23 */ /* 0x004fe20000010808 */
[----:B------:R-:W-:Y:S01]  /*69b0*/  MOV R128, R96 ;  /* 0x0000006000807202 */ /* 0x000fe20000000f00 */
[----:B------:R-:W-:-:S02]  /*69c0*/  IMAD.MOV.U32 R42, RZ, RZ, R54 ;  /* 0x000000ffff2a7224 */ /* 0x000fc400078e0036 */
[----:B------:R1:W2:Y:S03]  /*69d0*/  MUFU.EX2 R125, R0 ;  /* 0x00000000007d7308 */ /* 0x0002a60000000800 */
[----:B------:R-:W-:Y:S01]  /*69e0*/  HMMA.16816.F32.BF16 R72, R4, R38, R148 ;  /* 0x000000260448723c */ /* 0x000fe20000041894 */
[----:B------:R-:W2:Y:S01]  /*69f0*/  LDSM.16.MT88.4 R36, [R208+0x11000] ;  /* 0x01100000d024783b */ /* 0x000ea20000004200 */
[----:B-1----:R-:W-:-:S06]  /*6a00*/  FFMA.FTZ R0, R59, c[0x0][0x23c], -R2 ;  /* 0x00008f003b007a23 */ /* 0x002fcc0000010802 */
[C---:B---3--:R-:W-:Y:S01]  /*6a10*/  HMMA.16816.F32.BF16 R56, R4.reuse, R20, R160 ;  /* 0x000000140438723c */ /* 0x048fe200000418a0 */
[----:B------:R1:W-:Y:S06]  /*6a20*/  MUFU.EX2 R18, R0 ;  /* 0x0000000000127308 */ /* 0x0003ec0000000800 */
[----:B----4-:R-:W-:Y:S01]  /*6a30*/  MOV R161, R98 ;  /* 0x0000006200a17202 */ /* 0x010fe20000000f00 */
        /* <DEDUP_REMOVED lines=10> */
[----:B-1----:R-:W-:Y:S01]  /*6ae0*/  FFMA.FTZ R0, R83, c[0x0][0x23c], -R2 ;  /* 0x00008f0053007a23 */ /* 0x002fe20000010802 */
[----:B------:R-:W-:Y:S01]  /*6af0*/  MOV R194, R24 ;  /* 0x0000001800c27202 */ /* 0x000fe20000000f00 */
[----:B------:R-:W-:Y:S01]  /*6b00*/  IMAD.MOV.U32 R147, RZ, RZ, R25 ;  /* 0x000000ffff937224 */ /* 0x000fe200078e0019 */
[----:B------:R-:W-:Y:S01]  /*6b10*/  MOV R103, R55 ;  /* 0x0000003700677202 */ /* 0x000fe20000000f00 */
[----:B------:R1:W-:Y:S01]  /*6b20*/  MUFU.EX2 R160, R0 ;  /* 0x0000000000a07308 */ /* 0x0003e20000000800 */
[----:B------:R-:W-:Y:S01]  /*6b30*/  IMAD.MOV.U32 R98, RZ, RZ, R102 ;  /* 0x000000ffff627224 */ /* 0x000fe200078e0066 */
[----:B------:R-:W-:Y:S01]  /*6b40*/  HMMA.16816.F32.BF16 R60, R4, R28, R152 ;  /* 0x0000001c043c723c */ /* 0x000fe20000041898 */
[----:B------:R-:W-:-:S02]  /*6b50*/  IMAD.MOV.U32 R102, RZ, RZ, R40 ;  /* 0x000000ffff667224 */ /* 0x000fc400078e0028 */
        /* <DEDUP_REMOVED lines=8> */
[----:B------:R-:W-:Y:S02]  /*6be0*/  IMAD.MOV.U32 R102, RZ, RZ, R204 ;  /* 0x000000ffff667224 */ /* 0x000fe400078e00cc */
[----:B-1----:R-:W-:Y:S01]  /*6bf0*/  FFMA.FTZ R0, R27, c[0x0][0x23c], -R2 ;  /* 0x00008f001b007a23 */ /* 0x002fe20000010802 */
[----:B------:R-:W-:-:S03]  /*6c00*/  MOV R27, R97 ;  /* 0x00000061001b7202 */ /* 0x000fc60000000f00 */
[C---:B------:R-:W-:Y:S01]  /*6c10*/  HMMA.16816.F32.BF16 R80, R4.reuse, R22, R164 ;  /* 0x000000160450723c */ /* 0x040fe200000418a4 */
[----:B------:R-:W1:Y:S01]  /*6c20*/  MUFU.EX2 R20, R0 ;  /* 0x0000000000147308 */ /* 0x000e620000000800 */
[----:B------:R-:W-:Y:S01]  /*6c30*/  MOV R97, R101 ;  /* 0x0000006500617202 */ /* 0x000fe20000000f00 */
[----:B------:R-:W-:Y:S01]  /*6c40*/  IMAD.MOV.U32 R143, RZ, RZ, R27 ;  /* 0x000000ffff8f7224 */ /* 0x000fe200078e001b */
[----:B------:R-:W-:Y:S01]  /*6c50*/  MOV R101, R43 ;  /* 0x0000002b00657202 */ /* 0x000fe20000000f00 */
[----:B------:R-:W3:Y:S01]  /*6c60*/  LDSM.16.MT88.4 R24, [R207+0x11000] ;  /* 0x01100000cf18783b */ /* 0x000ee20000004200 */
[----:B------:R-:W-:Y:S01]  /*6c70*/  MOV R43, R53 ;  /* 0x00000035002b7202 */ /* 0x000fe20000000f00 */
        /* <DEDUP_REMOVED lines=9> */
[----:B--2---:R-:W-:Y:S01]  /*6d10*/  IMAD.MOV.U32 R178, RZ, RZ, R125 ;  /* 0x000000ffffb27224 */ /* 0x004fe200078e007d */
[----:B-1----:R-:W-:Y:S01]  /*6d20*/  MOV R177, R20 ;  /* 0x0000001400b17202 */ /* 0x002fe20000000f00 */
[----:B------:R-:W-:Y:S01]  /*6d30*/  FFMA.FTZ R0, R252, c[0x0][0x23c], -R2 ;  /* 0x00008f00fc007a23 */ /* 0x000fe20000010802 */
[----:B------:R-:W-:Y:S01]  /*6d40*/  MOV R125, R100 ;  /* 0x00000064007d7202 */ /* 0x000fe20000000f00 */
[----:B------:R-:W-:Y:S01]  /*6d50*/  IMAD.MOV.U32 R100, RZ, RZ, R41 ;  /* 0x000000ffff647224 */ /* 0x000fe200078e0029 */
[----:B------:R-:W-:Y:S01]  /*6d60*/  MOV R179, R102 ;  /* 0x0000006600b37202 */ /* 0x000fe20000000f00 */
[----:B------:R-:W1:Y:S01]  /*6d70*/  MUFU.EX2 R252, R0 ;  /* 0x0000000000fc7308 */ /* 0x000e620000000800 */
[----:B------:R-:W-:Y:S01]  /*6d80*/  HMMA.16816.F32.BF16 R40, R4, R14, R184 ;  /* 0x0000000e0428723c */ /* 0x000fe200000418b8 */
[----:B------:R-:W-:Y:S01]  /*6d90*/  IMAD.MOV.U32 R104, RZ, RZ, R16 ;  /* 0x000000ffff687224 */ /* 0x000fe200078e0010 */
[----:B------:R-:W-:Y:S01]  /*6da0*/  MOV R128, R100 ;  /* 0x0000006400807202 */ /* 0x000fe20000000f00 */
[----:B------:R-:W-:Y:S01]  /*6db0*/  IMAD.MOV.U32 R147, RZ, RZ, R101 ;  /* 0x000000ffff937224 */ /* 0x000fe200078e0065 */
[----:B------:R-:W-:Y:S01]  /*6dc0*/  MOV R153, R106 ;  /* 0x0000006a00997202 */ /* 0x000fe20000000f00 */
[----:B------:R-:W-:Y:S01]  /*6dd0*/  IMAD.MOV.U32 R163, RZ, RZ, R103 ;  /* 0x000000ffffa37224 */ /* 0x000fe200078e0067 */
[----:B------:R-:W2:Y:S01]  /*6de0*/  LDSM.16.MT88.4 R20, [R205+0x13000] ;  /* 0x01300000cd14783b */ /* 0x000ea20000004200 */
[----:B------:R-:W-:-:S02]  /*6df0*/  F2FP.BF16.PACK_AB R4, R162, R131 ;  /* 0x00000083a204723e */ /* 0x000fc400000010ff */
[----:B------:R-:W-:Y:S01]  /*6e00*/  F2FP.BF16.PACK_AB R5, R160, R18 ;  /* 0x00000012a005723e */ /* 0x000fe200000010ff */
[----:B------:R-:W-:Y:S01]  /*6e10*/  IMAD.MOV.U32 R152, RZ, RZ, R105 ;  /* 0x000000ffff987224 */ /* 0x000fe200078e0069 */
[----:B------:R-:W-:Y:S01]  /*6e20*/  F2FP.BF16.PACK_AB R6, R178, R161 ;  /* 0x000000a1b206723e */ /* 0x000fe200000010ff */
[----:B------:R-:W-:Y:S01]  /*6e30*/  IMAD.MOV.U32 R154, RZ, RZ, R107 ;  /* 0x000000ffff9a7224 */ /* 0x000fe200078e006b */
[----:B------:R-:W-:Y:S01]  /*6e40*/  MOV R155, R108 ;  /* 0x0000006c009b7202 */ /* 0x000fe20000000f00 */
[----:B------:R-:W4:Y:S01]  /*6e50*/  LDSM.16.MT88.4 R12, [R206+0x13000] ;  /* 0x01300000ce0c783b */ /* 0x000f220000004200 */
[----:B-1----:R-:W-:Y:S02]  /*6e60*/  F2FP.BF16.PACK_AB R7, R252, R177 ;  /* 0x000000b1fc07723e */ /* 0x002fe400000010ff */
[----:B------:R-:W-:Y:S01]  /*6e70*/  MOV R193, R104 ;  /* 0x0000006800c17202 */ /* 0x000fe20000000f00 */
[----:B------:R-:W-:Y:S01]  /*6e80*/  IMAD.MOV.U32 R144, RZ, RZ, R109 ;  /* 0x000000ffff907224 */ /* 0x000fe200078e006d */
[----:B------:R-:W-:Y:S01]  /*6e90*/  MOV R145, R110 ;  /* 0x0000006e00917202 */ /* 0x000fe20000000f00 */
[----:B------:R-:W-:Y:S01]  /*6ea0*/  IMAD.MOV.U32 R146, RZ, RZ, R111 ;  /* 0x000000ffff927224 */ /* 0x000fe200078e006f */
[----:B------:R1:W5:Y:S01]  /*6eb0*/  LDL.LU R204, [R1+0x58] ;  /* 0x0000580001cc7983 */ /* 0x0003620000300800 */
[C---:B------:R-:W-:Y:S01]  /*6ec0*/  HMMA.16816.F32.BF16 R156, R4.reuse, R36, R120 ;  /* 0x00000024049c723c */ /* 0x040fe20000041878 */
[----:B------:R-:W-:Y:S01]  /*6ed0*/  MOV R184, R96 ;  /* 0x0000006000b87202 */ /* 0x000fe20000000f00 */
[----:B------:R-:W-:Y:S01]  /*6ee0*/  IMAD.MOV.U32 R185, RZ, RZ, R97 ;  /* 0x000000ffffb97224 */ /* 0x000fe200078e0061 */
[----:B------:R-:W-:Y:S01]  /*6ef0*/  MOV R186, R98 ;  /* 0x0000006200ba7202 */ /* 0x000fe20000000f00 */
[----:B------:R-:W-:Y:S01]  /*6f00*/  IMAD.MOV.U32 R187, RZ, RZ, R99 ;  /* 0x000000ffffbb7224 */ /* 0x000fe200078e0063 */
[----:B------:R1:W5:Y:S03]  /*6f10*/  LDL.LU R17, [R1+0x54] ;  /* 0x0000540001117983 */ /* 0x0003660000300800 */
[C---:B------:R-:W-:Y:S01]  /*6f20*/  HMMA.16816.F32.BF16 R100, R4.reuse, R38, R232 ;  /* 0x000000260464723c */ /* 0x040fe200000418e8 */
[----:B------:R-:W1:Y:S04]  /*6f30*/  LDSM.16.MT88.4 R36, [R207+0x13000] ;  /* 0x01300000cf24783b */ /* 0x000e680000004200 */
[----:B------:R1:W5:Y:S03]  /*6f40*/  LDL.LU R16, [R1+0x50] ;  /* 0x0000500001107983 */ /* 0x0003660000300800 */
[C---:B---3--:R-:W-:Y:S07]  /*6f50*/  HMMA.16816.F32.BF16 R164, R4.reuse, R24, R244 ;  /* 0x0000001804a4723c */ /* 0x048fee00000418f4 */
[----:B------:R-:W-:Y:S01]  /*6f60*/  IMAD.MOV.U32 R245, RZ, RZ, R192 ;  /* 0x000000fffff57224 */ /* 0x000fe200078e00c0 */
[----:B------:R-:W-:Y:S01]  /*6f70*/  HMMA.16816.F32.BF16 R104, R4, R26, R200 ;  /* 0x0000001a0468723c */ /* 0x000fe200000418c8 */
[----:B------:R-:W3:Y:S01]  /*6f80*/  LDSM.16.MT88.4 R24, [R206+0x15000] ;  /* 0x01500000ce18783b */ /* 0x000ee20000004200 */
[----:B------:R-:W-:-:S06]  /*6f90*/  IMAD.MOV.U32 R247, RZ, RZ, R194 ;  /* 0x000000fffff77224 */ /* 0x000fcc00078e00c2 */
[C---:B------:R-:W-:Y:S08]  /*6fa0*/  HMMA.16816.F32.BF16 R140, R4.reuse, R32, R140 ;  /* 0x00000020048c723c */ /* 0x040ff0000004188c */
[C---:B------:R-:W-:Y:S01]  /*6fb0*/  HMMA.16816.F32.BF16 R92, R4.reuse, R34, R92 ;  /* 0x00000022045c723c */ /* 0x040fe2000004185c */
[----:B------:R-:W1:Y:S07]  /*6fc0*/  LDSM.16.MT88.4 R32, [R208+0x13000] ;  /* 0x01300000d020783b */ /* 0x000e6e0000004200 */
[C---:B------:R-:W-:Y:S07]  /*6fd0*/  HMMA.16816.F32.BF16 R148, R4.reuse, R28, R248 ;  /* 0x0000001c0494723c */ /* 0x040fee00000418f8 */
[----:B------:R-:W-:Y:S01]  /*6fe0*/  MOV R249, R179 ;  /* 0x000000b300f97202 */ /* 0x000fe20000000f00 */
[C---:B------:R-:W-:Y:S01]  /*6ff0*/  HMMA.16816.F32.BF16 R96, R4.reuse, R30, R236 ;  /* 0x0000001e0460723c */ /* 0x040fe200000418ec */
[----:B------:R-:W3:Y:S01]  /*7000*/  LDSM.16.MT88.4 R28, [R205+0x15000] ;  /* 0x01500000cd1c783b */ /* 0x000ee20000004200 */
[----:B------:R-:W-:Y:S01]  /*7010*/  IMAD.MOV.U32 R179, RZ, RZ, R163 ;  /* 0x000000ffffb37224 */ /* 0x000fe200078e00a3 */
[----:B------:R-:W-:Y:S01]  /*7020*/  MOV R163, R193 ;  /* 0x000000c100a37202 */ /* 0x000fe20000000f00 */
[----:B------:R-:W-:Y:S01]  /*7030*/  IMAD.MOV.U32 R251, RZ, RZ, R178 ;  /* 0x000000fffffb7224 */ /* 0x000fe200078e00b2 */
[----:B------:R-:W-:Y:S01]  /*7040*/  MOV R248, R195 ;  /* 0x000000c300f87202 */ /* 0x000fe20000000f00 */
[--C-:B------:R-:W-:Y:S01]  /*7050*/  FFMA.FTZ R0, R179, c[0x0][0x23c], -R8.reuse ;  /* 0x00008f00b3007a23 */ /* 0x100fe20000010808 */
[----:B------:R-:W-:Y:S01]  /*7060*/  MOV R250, R177 ;  /* 0x000000b100fa7202 */ /* 0x000fe20000000f00 */
[C---:B--2---:R-:W-:Y:S02]  /*7070*/  HMMA.16816.F32.BF16 R108, R4.reuse, R20, R240 ;  /* 0x00000014046c723c */ /* 0x044fe400000418f0 */
[----:B------:R2:W-:Y:S06]  /*7080*/  MUFU.EX2 R246, R0 ;  /* 0x0000000000f67308 */ /* 0x0005ec0000000800 */
[C---:B------:R-:W-:Y:S01]  /*7090*/  HMMA.16816.F32.BF16 R112, R4.reuse, R22, R112 ;  /* 0x000000160470723c */ /* 0x040fe20000041870 */
[----:B------:R-:W-:Y:S07]  /*70a0*/  LDSM.16.MT88.4 R20, [R207+0x15000] ;  /* 0x01500000cf14783b */ /* 0x000fee0000004200 */
[----:B----4-:R-:W-:Y:S01]  /*70b0*/  HMMA.16816.F32.BF16 R116, R4, R12, R116 ;  /* 0x0000000c0474723c */ /* 0x010fe20000041874 */
[----:B--2---:R-:W-:-:S04]  /*70c0*/  FFMA.FTZ R0, R245, c[0x0][0x23c], -R8 ;  /* 0x00008f00f5007a23 */ /* 0x004fc80000010808 */
[----:B------:R2:W4:Y:S03]  /*70d0*/  MUFU.EX2 R245, R0 ;  /* 0x0000000000f57308 */ /* 0x0005260000000800 */
[C---:B------:R-:W-:Y:S01]  /*70e0*/  HMMA.16816.F32.BF16 R120, R4.reuse, R14, R196 ;  /* 0x0000000e0478723c */ /* 0x040fe200000418c4 */
[----:B------:R-:W4:Y:S07]  /*70f0*/  LDSM.16.MT88.4 R12, [R208+0x15000] ;  /* 0x01500000d00c783b */ /* 0x000f2e0000004200 */
[----:B-1----:R-:W-:Y:S01]  /*7100*/  HMMA.16816.F32.BF16 R236, R4, R36, R188 ;  /* 0x0000002404ec723c */ /* 0x002fe200000418bc */
[----:B--2---:R-:W-:-:S06]  /*7110*/  FFMA.FTZ R0, R247, c[0x0][0x23c], -R8 ;  /* 0x00008f00f7007a23 */ /* 0x004fcc0000010808 */
[----:B------:R-:W-:Y:S01]  /*7120*/  MOV R37, R155 ;  /* 0x0000009b00257202 */ /* 0x000fe20000000f00 */
[C---:B---3--:R-:W-:Y:S01]  /*7130*/  HMMA.16816.F32.BF16 R200, R4.reuse, R24, R136 ;  /* 0x0000001804c8723c */ /* 0x048fe20000041888 */
[----:B------:R-:W-:Y:S01]  /*7140*/  IMAD.MOV.U32 R36, RZ, RZ, R154 ;  /* 0x000000ffff247224 */ /* 0x000fe200078e009a */
[----:B------:R1:W-:Y:S01]  /*7150*/  MUFU.EX2 R244, R0 ;  /* 0x0000000000f47308 */ /* 0x0003e20000000800 */
[----:B------:R-:W-:Y:S01]  /*7160*/  IMAD.MOV.U32 R154, RZ, RZ, R11 ;  /* 0x000000ffff9a7224 */ /* 0x000fe200078e000b */
[----:B------:R-:W-:Y:S01]  /*7170*/  MOV R155, R10 ;  /* 0x0000000a009b7202 */ /* 0x000fe20000000f00 */
[----:B------:R-:W-:Y:S02]  /*7180*/  IMAD.MOV.U32 R247, RZ, RZ, R162 ;  /* 0x000000fffff77224 */ /* 0x000fe400078e00a2 */
[----:B------:R-:W-:Y:S01]  /*7190*/  IMAD.MOV.U32 R162, RZ, RZ, R146 ;  /* 0x000000ffffa27224 */ /* 0x000fe200078e0092 */
[C---:B------:R-:W-:Y:S01]  /*71a0*/  HMMA.16816.F32.BF16 R188, R4.reuse, R26, R88 ;  /* 0x0000001a04bc723c */ /* 0x040fe20000041858 */
[----:B------:R-:W2:Y:S06]  /*71b0*/  LDSM.16.MT88.4 R24, [R208+0x17000] ;  /* 0x01700000d018783b */ /* 0x000eac0000004200 */
[----:B------:R-:W-:Y:S01]  /*71c0*/  MOV R88, R154 ;  /* 0x0000009a00587202 */ /* 0x000fe20000000f00 */
[----:B------:R-:W-:Y:S01]  /*71d0*/  HMMA.16816.F32.BF16 R124, R4, R32, R124 ;  /* 0x00000020047c723c */ /* 0x000fe2000004187c */
[----:B-1----:R-:W-:Y:S01]  /*71e0*/  FFMA.FTZ R0, R248, c[0x0][0x23c], -R8 ;  /* 0x00008f00f8007a23 */ /* 0x002fe20000010808 */
[----:B------:R-:W-:Y:S01]  /*71f0*/  MOV R248, R160 ;  /* 0x000000a000f87202 */ /* 0x000fe20000000f00 */
[----:B------:R-:W-:-:S05]  /*7200*/  IMAD.MOV.U32 R160, RZ, RZ, R144 ;  /* 0x000000ffffa07224 */ /* 0x000fca00078e0090 */
[C---:B------:R-:W-:Y:S01]  /*7210*/  HMMA.16816.F32.BF16 R196, R4.reuse, R34, R184 ;  /* 0x0000002204c4723c */ /* 0x040fe200000418b8 */
[----:B------:R-:W1:Y:S07]  /*7220*/  LDSM.16.MT88.4 R32, [R205+0x17000] ;  /* 0x01700000cd20783b */ /* 0x000e6e0000004200 */
[C---:B------:R-:W-:Y:S08]  /*7230*/  HMMA.16816.F32.BF16 R232, R4.reuse, R28, R172 ;  /* 0x0000001c04e8723c */ /* 0x040ff000000418ac */
[C---:B------:R-:W-:Y:S01]  /*7240*/  HMMA.16816.F32.BF16 R192, R4.reuse, R30, R168 ;  /* 0x0000001e04c0723c */ /* 0x040fe200000418a8 */
[----:B------:R-:W3:Y:S06]  /*7250*/  LDSM.16.MT88.4 R28, [R206+0x17000] ;  /* 0x01700000ce1c783b */ /* 0x000eec0000004200 */
[----:B------:R-:W-:Y:S01]  /*7260*/  MOV R170, R249 ;  /* 0x000000f900aa7202 */ /* 0x000fe20000000f00 */
[----:B------:R-:W-:Y:S01]  /*7270*/  HMMA.16816.F32.BF16 R240, R4, R38, R180 ;  /* 0x0000002604f0723c */ /* 0x000fe200000418b4 */
[----:B------:R-:W-:Y:S01]  /*7280*/  MOV R171, R163 ;  /* 0x000000a300ab7202 */ /* 0x000fe20000000f00 */
[----:B------:R-:W-:Y:S01]  /*7290*/  IMAD.MOV.U32 R249, RZ, RZ, R161 ;  /* 0x000000fffff97224 */ /* 0x000fe200078e00a1 */
[----:B------:R-:W-:-:S02]  /*72a0*/  MOV R163, R147 ;  /* 0x0000009300a37202 */ /* 0x000fc40000000f00 */
[----:B------:R-:W-:Y:S02]  /*72b0*/  MOV R161, R145 ;  /* 0x0000009100a17202 */ /* 0x000fe40000000f00 */
[----:B------:R-:W-:Y:S01]  /*72c0*/  MOV R39, R153 ;  /* 0x0000009900277202 */ /* 0x000fe20000000f00 */
[C---:B----4-:R-:W-:Y:S01]  /*72d0*/  HMMA.16816.F32.BF16 R84, R4.reuse, R12, R84 ;  /* 0x0000000c0454723c */ /* 0x050fe20000041854 */
[----:B------:R-:W-:Y:S01]  /*72e0*/  MOV R153, R135 ;  /* 0x0000008700997202 */ /* 0x000fe20000000f00 */
[----:B------:R-:W-:Y:S01]  /*72f0*/  IMAD.MOV.U32 R38, RZ, RZ, R152 ;  /* 0x000000ffff267224 */ /* 0x000fe200078e0098 */
[----:B------:R4:W-:Y:S01]  /*7300*/  MUFU.EX2 R135, R0 ;  /* 0x0000000000877308 */ /* 0x0009e20000000800 */
[----:B------:R-:W-:Y:S01]  /*7310*/  IMAD.MOV.U32 R152, RZ, RZ, R128 ;  /* 0x000000ffff987224 */ /* 0x000fe200078e0080 */
[----:B------:R-:W-:Y:S01]  /*7320*/  MOV R89, R153 ;  /* 0x0000009900597202 */ /* 0x000fe20000000f00 */
[----:B------:R-:W-:Y:S01]  /*7330*/  IMAD.MOV.U32 R128, RZ, RZ, R9 ;  /* 0x000000ffff807224 */ /* 0x000fe200078e0009 */
[----:B------:R-:W-:Y:S01]  /*7340*/  MOV R91, R163 ;  /* 0x000000a3005b7202 */ /* 0x000fe20000000f00 */
[----:B------:R-:W-:Y:S01]  /*7350*/  HMMA.16816.F32.BF16 R184, R4, R14, R68 ;  /* 0x0000000e04b8723c */ /* 0x000fe20000041844 */
[----:B------:R-:W3:Y:S01]  /*7360*/  LDSM.16.MT88.4 R12, [R207+0x17000] ;  /* 0x01700000cf0c783b */ /* 0x000ee20000004200 */
[----:B------:R-:W-:-:S03]  /*7370*/  IMAD.MOV.U32 R90, RZ, RZ, R152 ;  /* 0x000000ffff5a7224 */ /* 0x000fc600078e0098 */
[----:B------:R-:W-:Y:S02]  /*7380*/  LDSM.16.MT88.4 R144, [R205+0x11800] ;  /* 0x01180000cd90783b */ /* 0x000fe40000004200 */
[----:B------:R-:W-:Y:S01]  /*7390*/  IMAD.MOV.U32 R68, RZ, RZ, R36 ;  /* 0x000000ffff447224 */ /* 0x000fe200078e0024 */
[C---:B------:R-:W-:Y:S01]  /*73a0*/  HMMA.16816.F32.BF16 R180, R4.reuse, R20, R48 ;  /* 0x0000001404b4723c */ /* 0x040fe20000041830 */
[----:B------:R-:W3:Y:S01]  /*73b0*/  LDSM.16.MT88.4 R48, [R206+0x13800] ;  /* 0x01380000ce30783b */ /* 0x000ee20000004200 */
[----:B------:R-:W-:Y:S01]  /*73c0*/  MOV R69, R39 ;  /* 0x0000002700457202 */ /* 0x000fe20000000f00 */
[----:B----4-:R-:W-:Y:S01]  /*73d0*/  FFMA.FTZ R0, R134, c[0x0][0x23c], -R2 ;  /* 0x00008f0086007a23 */ /* 0x010fe20000010802 */
[----:B------:R-:W-:Y:S01]  /*73e0*/  MOV R71, R171 ;  /* 0x000000ab00477202 */ /* 0x000fe20000000f00 */
[----:B------:R-:W-:Y:S02]  /*73f0*/  IMAD.MOV.U32 R70, RZ, RZ, R38 ;  /* 0x000000ffff467224 */ /* 0x000fe400078e0026 */
[----:B------:R4:W-:Y:S01]  /*7400*/  MUFU.EX2 R134, R0 ;  /* 0x0000000000867308 */ /* 0x0009e20000000800 */
[C---:B------:R-:W-:Y:S07]  /*7410*/  HMMA.16816.F32.BF16 R176, R4.reuse, R22, R76 ;  /* 0x0000001604b0723c */ /* 0x040fee000004184c */
[----:B------:R-:W-:Y:S01]  /*7420*/  IMAD.MOV.U32 R76, RZ, RZ, R162 ;  /* 0x000000ffff4c7224 */ /* 0x000fe200078e00a2 */
[----:B--2---:R-:W-:Y:S01]  /*7430*/  HMMA.16816.F32.BF16 R20, R4, R24, R56 ;  /* 0x000000180414723c */ /* 0x004fe20000041838 */
[----:B------:R-:W2:Y:S01]  /*7440*/  LDSM.16.MT88.4 R56, [R208+0x13800] ;  /* 0x01380000d038783b */ /* 0x000ea20000004200 */
[----:B------:R-:W-:Y:S01]  /*7450*/  MOV R77, R161 ;  /* 0x000000a1004d7202 */ /* 0x000fe20000000f00 */
[----:B------:R-:W-:Y:S01]  /*7460*/  IMAD.MOV.U32 R78, RZ, RZ, R160 ;  /* 0x000000ffff4e7224 */ /* 0x000fe200078e00a0 */
[----:B------:R-:W-:Y:S01]  /*7470*/  MOV R79, R37 ;  /* 0x00000025004f7202 */ /* 0x000fe20000000f00 */
[----:B------:R-:W-:Y:S01]  /*7480*/  LDSM.16.MT88.4 R160, [R208+0x11800] ;  /* 0x01180000d0a0783b */ /* 0x000fe20000004200 */
[----:B----4-:R-:W-:-:S02]  /*7490*/  FFMA.FTZ R0, R133, c[0x0][0x23c], -R2 ;  /* 0x00008f0085007a23 */ /* 0x010fc40000010802 */
[C---:B-1----:R-:W-:Y:S01]  /*74a0*/  HMMA.16816.F32.BF16 R172, R4.reuse, R32, R64 ;  /* 0x0000002004ac723c */ /* 0x042fe20000041840 */
[----:B------:R-:W1:Y:S01]  /*74b0*/  LDSM.16.MT88.4 R64, [R207+0x13800] ;  /* 0x01380000cf40783b */ /* 0x000e620000004200 */
[----:B------:R4:W4:Y:S06]  /*74c0*/  MUFU.EX2 R133, R0 ;  /* 0x0000000000857308 */ /* 0x00092c0000000800 */
[C---:B------:R-:W-:Y:S07]  /*74d0*/  HMMA.16816.F32.BF16 R24, R4.reuse, R26, R80 ;  /* 0x0000001a0418723c */ /* 0x040fee0000041850 */
[----:B------:R-:W-:Y:S01]  /*74e0*/  MOV R83, R18 ;  /* 0x0000001200537202 */ /* 0x000fe20000000f00 */
[----:B---3--:R-:W-:Y:S01]  /*74f0*/  HMMA.16816.F32.BF16 R8, R4, R28, R60 ;  /* 0x0000001c0408723c */ /* 0x008fe2000004183c */
[----:B----4-:R-:W-:-:S02]  /*7500*/  FFMA.FTZ R0, R19, c[0x0][0x23c], -R2 ;  /* 0x00008f0013007a23 */ /* 0x010fc40000010802 */
[----:B------:R-:W-:Y:S02]  /*7510*/  FFMA.FTZ R2, R170, c[0x0][0x23c], -R2 ;  /* 0x00008f00aa027a23 */ /* 0x000fe40000010802 */
[----:B------:R3:W-:Y:S02]  /*7520*/  MUFU.EX2 R19, R0 ;  /* 0x0000000000137308 */ /* 0x0007e40000000800 */
[----:B------:R-:W-:Y:S01]  /*7530*/  MOV R62, R128 ;  /* 0x00000080003e7202 */ /* 0x000fe20000000f00 */
[----:B------:R-:W-:Y:S01]  /*7540*/  IMAD.MOV.U32 R60, RZ, RZ, R130 ;  /* 0x000000ffff3c7224 */ /* 0x000fe200078e0082 */
[----:B------:R-:W-:Y:S01]  /*7550*/  MOV R61, R129 ;  /* 0x00000081003d7202 */ /* 0x000fe20000000f00 */
[----:B------:R-:W-:Y:S01]  /*7560*/  IMAD.MOV.U32 R63, RZ, RZ, R155 ;  /* 0x000000ffff3f7224 */ /* 0x000fe200078e009b */
[----:B------:R-:W-:Y:S01]  /*7570*/  F2FP.BF16.PACK_AB R128, R245, R246 ;  /* 0x000000f6f580723e */ /* 0x000fe200000010ff */
[C---:B------:R-:W-:Y:S01]  /*7580*/  HMMA.16816.F32.BF16 R28, R4.reuse, R30, R44 ;  /* 0x0000001e041c723c */ /* 0x040fe2000004182c */
[----:B------:R-:W-:Y:S01]  /*7590*/  F2FP.BF16.PACK_AB R129, R133, R134 ;  /* 0x000000868581723e */ /* 0x000fe200000010ff */
[----:B------:R-:W4:Y:S01]  /*75a0*/  MUFU.EX2 R18, R2 ;  /* 0x0000000200127308 */ /* 0x000f220000000800 */
[----:B------:R-:W-:Y:S01]  /*75b0*/  F2FP.BF16.PACK_AB R130, R135, R244 ;  /* 0x000000f48782723e */ /* 0x000fe200000010ff */
[----:B------:R-:W1:Y:S04]  /*75c0*/  LDSM.16.MT88.4 R152, [R206+0x11800] ;  /* 0x01180000ce98783b */ /* 0x000e680000004200 */
[----:B------:R-:W-:Y:S01]  /*75d0*/  HMMA.16816.F32.BF16 R136, R4, R12, R52 ;  /* 0x0000000c0488723c */ /* 0x000fe20000041834 */
[----:B------:R-:W1:Y:S01]  /*75e0*/  LDSM.16.MT88.4 R168, [R207+0x11800] ;  /* 0x01180000cfa8783b */ /* 0x000e620000004200 */
[----:B---3--:R-:W-:-:S06]  /*75f0*/  MOV R0, R131 ;  /* 0x0000008300007202 */ /* 0x008fcc0000000f00 */
[----:B------:R-:W-:Y:S01]  /*7600*/  HMMA.16816.F32.BF16 R12, R4, R14, R40 ;  /* 0x0000000e040c723c */ /* 0x000fe20000041828 */
[----:B------:R-:W3:Y:S01]  /*7610*/  LDSM.16.MT88.4 R40, [R205+0x13800] ;  /* 0x01380000cd28783b */ /* 0x000ee20000004200 */
[----:B----4-:R-:W-:Y:S02]  /*7620*/  F2FP.BF16.PACK_AB R131, R18, R19 ;  /* 0x000000131283723e */ /* 0x010fe400000010ff */
[----:B------:R-:W-:-:S04]  /*7630*/  MOV R2, R89 ;  /* 0x0000005900027202 */ /* 0x000fc80000000f00 */
[----:B------:R-:W-:Y:S01]  /*7640*/  HMMA.16816.F32.BF16 R32, R4, R34, R72 ;  /* 0x000000220420723c */ /* 0x000fe20000041848 */
[----:B------:R-:W4:Y:S04]  /*7650*/  LDSM.16.MT88.4 R72, [R205+0x15800] ;  /* 0x01580000cd48783b */ /* 0x000f280000004200 */
[----:B------:R-:W-:Y:S03]  /*7660*/  LDSM.16.MT88.4 R4, [R207+0x17800] ;  /* 0x01780000cf04783b */ /* 0x000fe60000004200 */
[C---:B------:R-:W-:Y:S07]  /*7670*/  HMMA.16816.F32.BF16 R44, R128.reuse, R48, R116 ;  /* 0x00000030802c723c */ /* 0x040fee0000041874 */
[----:B------:R-:W-:Y:S01]  /*7680*/  MOV R119, R62 ;  /* 0x0000003e00777202 */ /* 0x000fe20000000f00 */
[----:B--2---:R-:W-:Y:S01]  /*7690*/  HMMA.16816.F32.BF16 R52, R128, R56, R124 ;  /* 0x000000388034723c */ /* 0x004fe2000004187c */
[----:B------:R-:W-:Y:S01]  /*76a0*/  MOV R118, R63 ;  /* 0x0000003f00767202 */ /* 0x000fe20000000f00 */
[----:B------:R-:W-:Y:S01]  /*76b0*/  IMAD.MOV.U32 R116, RZ, RZ, R91 ;  /* 0x000000ffff747224 */ /* 0x000fe200078e005b */
[----:B------:R-:W-:-:S04]  /*76c0*/  MOV R117, R90 ;  /* 0x0000005a00757202 */ /* 0x000fc80000000f00 */
[----:B------:R-:W-:Y:S01]  /*76d0*/  MOV R125, R60 ;  /* 0x0000003c007d7202 */ /* 0x000fe20000000f00 */
[----:B------:R-:W-:Y:S01]  /*76e0*/  IMAD.MOV.U32 R124, RZ, RZ, R61 ;  /* 0x000000ffff7c7224 */ /* 0x000fe200078e003d */
[----:B------:R-:W-:Y:S01]  /*76f0*/  MOV R126, R0 ;  /* 0x00000000007e7202 */ /* 0x000fe20000000f00 */
[C---:B-1----:R-:W-:Y:S01]  /*7700*/  HMMA.16816.F32.BF16 R60, R128.reuse, R64, R236 ;  /* 0x00000040803c723c */ /* 0x042fe200000418ec */
[----:B------:R-:W-:Y:S02]  /*7710*/  IMAD.MOV.U32 R0, RZ, RZ, R88 ;  /* 0x000000ffff007224 */ /* 0x000fe400078e0058 */
[----:B------:R-:W-:Y:S01]  /*7720*/  IMAD.MOV.U32 R127, RZ, RZ, R83 ;  /* 0x000000ffff7f7224 */ /* 0x000fe200078e0053 */
[----:B------:R-:W-:Y:S03]  /*7730*/  LDSM.16.MT88.4 R88, [R208+0x15800] ;  /* 0x01580000d058783b */ /* 0x000fe60000004200 */
[----:B------:R-:W-:Y:S01]  /*7740*/  MOV R236, R68 ;  /* 0x0000004400ec7202 */ /* 0x000fe20000000f00 */
[----:B------:R-:W-:Y:S01]  /*7750*/  IMAD.MOV.U32 R237, RZ, RZ, R69 ;  /* 0x000000ffffed7224 */ /* 0x000fe200078e0045 */
[----:B------:R-:W-:Y:S01]  /*7760*/  MOV R238, R70 ;  /* 0x0000004600ee7202 */ /* 0x000fe20000000f00 */
[----:B------:R-:W-:Y:S01]  /*7770*/  HMMA.16816.F32.BF16 R56, R128, R58, R196 ;  /* 0x0000003a8038723c */ /* 0x000fe200000418c4 */
[----:B------:R-:W-:Y:S01]  /*7780*/  MOV R239, R71 ;  /* 0x0000004700ef7202 */ /* 0x000fe20000000f00 */
[----:B------:R-:W-:Y:S01]  /*7790*/  FADD.FTZ R2, R2, R236 ;  /* 0x000000ec02027221 */ /* 0x000fe20000010000 */
[----:B------:R-:W1:Y:S01]  /*77a0*/  LDSM.16.MT88.4 R80, [R206+0x15800] ;  /* 0x01580000ce50783b */ /* 0x000e620000004200 */
[----:B------:R-:W-:-:S02]  /*77b0*/  FADD.FTZ R0, R0, R237 ;  /* 0x000000ed00007221 */ /* 0x000fc40000010000 */
[----:B------:R-:W-:Y:S01]  /*77c0*/  FADD.FTZ R2, R238, R2 ;  /* 0x00000002ee027221 */ /* 0x000fe20000010000 */
[----:B------:R-:W-:Y:S01]  /*77d0*/  MOV R196, R76 ;  /* 0x0000004c00c47202 */ /* 0x000fe20000000f00 */
[----:B------:R-:W-:Y:S01]  /*77e0*/  FADD.FTZ R0, R239, R0 ;  /* 0x00000000ef007221 */ /* 0x000fe20000010000 */
[----:B------:R-:W-:Y:S01]  /*77f0*/  MOV R197, R77 ;  /* 0x0000004d00c57202 */ /* 0x000fe20000000f00 */
[----:B------:R-:W-:Y:S01]  /*7800*/  FADD.FTZ R2, R116, R2 ;  /* 0x0000000274027221 */ /* 0x000fe20000010000 */
[----:B------:R-:W-:Y:S01]  /*7810*/  MOV R199, R79 ;  /* 0x0000004f00c77202 */ /* 0x000fe20000000f00 */
[----:B------:R-:W-:Y:S01]  /*7820*/  FADD.FTZ R0, R117, R0 ;  /* 0x0000000075007221 */ /* 0x000fe20000010000 */
[----:B------:R-:W-:Y:S01]  /*7830*/  HMMA.16816.F32.BF16 R148, R128, R152, R148 ;  /* 0x000000988094723c */ /* 0x000fe20000041894 */
[----:B------:R-:W-:Y:S02]  /*7840*/  FADD.FTZ R2, R118, R2 ;  /* 0x0000000276027221 */ /* 0x000fe40000010000 */
[----:B------:R-:W-:-:S02]  /*7850*/  FADD.FTZ R0, R119, R0 ;  /* 0x0000000077007221 */ /* 0x000fc40000010000 */
[----:B------:R-:W-:Y:S02]  /*7860*/  IMAD.MOV.U32 R198, RZ, RZ, R78 ;  /* 0x000000ffffc67224 */ /* 0x000fe400078e004e */
[----:B------:R-:W-:Y:S01]  /*7870*/  FADD.FTZ R2, R196, R2 ;  /* 0x00000002c4027221 */ /* 0x000fe20000010000 */
[C---:B------:R-:W-:Y:S01]  /*7880*/  HMMA.16816.F32.BF16 R164, R128.reuse, R168, R164 ;  /* 0x000000a880a4723c */ /* 0x040fe200000418a4 */
[----:B------:R-:W-:Y:S02]  /*7890*/  FADD.FTZ R0, R197, R0 ;  /* 0x00000000c5007221 */ /* 0x000fe40000010000 */
[----:B------:R-:W-:Y:S02]  /*78a0*/  FADD.FTZ R2, R198, R2 ;  /* 0x00000002c6027221 */ /* 0x000fe40000010000 */
[----:B------:R-:W-:Y:S02]  /*78b0*/  FADD.FTZ R0, R199, R0 ;  /* 0x00000000c7007221 */ /* 0x000fe40000010000 */
[----:B------:R-:W-:Y:S01]  /*78c0*/  FADD.FTZ R2, R124, R2 ;  /* 0x000000027c027221 */ /* 0x000fe20000010000 */
[----:B---3--:R-:W-:Y:S01]  /*78d0*/  HMMA.16816.F32.BF16 R36, R128, R40, R108 ;  /* 0x000000288024723c */ /* 0x008fe2000004186c */
[----:B------:R-:W-:-:S02]  /*78e0*/  FADD.FTZ R0, R125, R0 ;  /* 0x000000007d007221 */ /* 0x000fc40000010000 */
[----:B------:R-:W-:Y:S02]  /*78f0*/  FADD.FTZ R2, R126, R2 ;  /* 0x000000027e027221 */ /* 0x000fe40000010000 */
[----:B------:R-:W-:Y:S02]  /*7900*/  FADD.FTZ R0, R127, R0 ;  /* 0x000000007f007221 */ /* 0x000fe40000010000 */
[----:B------:R-:W-:Y:S01]  /*7910*/  FADD.FTZ R2, R247, R2 ;  /* 0x00000002f7027221 */ /* 0x000fe20000010000 */
[----:B------:R-:W-:Y:S01]  /*7920*/  HMMA.16816.F32.BF16 R152, R128, R154, R96 ;  /* 0x0000009a8098723c */ /* 0x000fe20000041860 */
[----:B------:R-:W-:Y:S01]  /*7930*/  FADD.FTZ R0, R248, R0 ;  /* 0x00000000f8007221 */ /* 0x000fe20000010000 */
[----:B------:R-:W2:Y:S01]  /*7940*/  LDSM.16.MT88.4 R96, [R207+0x15800] ;  /* 0x01580000cf60783b */ /* 0x000ea20000004200 */
[----:B------:R-:W-:Y:S02]  /*7950*/  FADD.FTZ R2, R249, R2 ;  /* 0x00000002f9027221 */ /* 0x000fe40000010000 */
[----:B------:R-:W-:-:S02]  /*7960*/  FADD.FTZ R0, R250, R0 ;  /* 0x00000000fa007221 */ /* 0x000fc40000010000 */
[----:B------:R-:W-:Y:S01]  /*7970*/  FADD.FTZ R2, R251, R2 ;  /* 0x00000002fb027221 */ /* 0x000fe20000010000 */
[C---:B------:R-:W-:Y:S01]  /*7980*/  HMMA.16816.F32.BF16 R168, R128.reuse, R170, R104 ;  /* 0x000000aa80a8723c */ /* 0x040fe20000041868 */
[----:B------:R-:W3:Y:S01]  /*7990*/  LDSM.16.MT88.4 R104, [R205+0x17800] ;  /* 0x01780000cd68783b */ /* 0x000ee20000004200 */
[----:B------:R-:W-:Y:S02]  /*79a0*/  FADD.FTZ R0, R252, R0 ;  /* 0x00000000fc007221 */ /* 0x000fe40000010000 */
[----:B------:R-:W-:Y:S02]  /*79b0*/  FADD.FTZ R2, R246, R2 ;  /* 0x00000002f6027221 */ /* 0x000fe40000010000 */
[----:B------:R-:W-:Y:S02]  /*79c0*/  FADD.FTZ R0, R134, R0 ;  /* 0x0000000086007221 */ /* 0x000fe40000010000 */
[----:B------:R-:W-:Y:S01]  /*79d0*/  HMMA.16816.F32.BF16 R40, R128, R42, R112 ;  /* 0x0000002a8028723c */ /* 0x000fe20000041870 */
[----:B------:R-:W1:Y:S01]  /*79e0*/  LDSM.16.MT88.4 R112, [R206+0x17800] ;  /* 0x01780000ce70783b */ /* 0x000e620000004200 */
[----:B------:R-:W-:-:S02]  /*79f0*/  FADD.FTZ R2, R245, R2 ;  /* 0x00000002f5027221 */ /* 0x000fc40000010000 */
[----:B------:R-:W-:Y:S02]  /*7a00*/  FADD.FTZ R0, R133, R0 ;  /* 0x0000000085007221 */ /* 0x000fe40000010000 */
[----:B------:R-:W-:Y:S02]  /*7a10*/  FADD.FTZ R2, R244, R2 ;  /* 0x00000002f4027221 */ /* 0x000fe40000010000 */
[----:B------:R-:W-:Y:S01]  /*7a20*/  HMMA.16816.F32.BF16 R48, R128, R50, R120 ;  /* 0x000000328030723c */ /* 0x000fe20000041878 */
[----:B------:R-:W1:Y:S01]  /*7a30*/  LDSM.16.MT88.4 R120, [R208+0x17800] ;  /* 0x01780000d078783b */ /* 0x000e620000004200 */
[----:B------:R-:W-:Y:S02]  /*7a40*/  FADD.FTZ R0, R19, R0 ;  /* 0x0000000013007221 */ /* 0x000fe40000010000 */
[----:B------:R-:W-:Y:S02]  /*7a50*/  FADD.FTZ R248, R135, R2 ;  /* 0x0000000287f87221 */ /* 0x000fe40000010000 */
[----:B------:R-:W-:-:S02]  /*7a60*/  FADD.FTZ R249, R18, R0 ;  /* 0x0000000012f97221 */ /* 0x000fc40000010000 */
[C---:B------:R-:W-:Y:S01]  /*7a70*/  HMMA.16816.F32.BF16 R140, R128.reuse, R144, R140 ;  /* 0x00000090808c723c */ /* 0x040fe2000004188c */
[----:B------:R1:W-:Y:S04]  /*7a80*/  STL [R1+0x8], R248 ;  /* 0x000008f801007387 */ /* 0x0003e80000100800 */
[----:B------:R1:W-:Y:S03]  /*7a90*/  STL [R1+0xc], R249 ;  /* 0x00000cf901007387 */ /* 0x0003e60000100800 */
[C---:B------:R-:W-:Y:S08]  /*7aa0*/  HMMA.16816.F32.BF16 R156, R128.reuse, R160, R156 ;  /* 0x000000a0809c723c */ /* 0x040ff0000004189c */
[C---:B------:R-:W-:Y:S08]  /*7ab0*/  HMMA.16816.F32.BF16 R144, R128.reuse, R146, R92 ;  /* 0x000000928090723c */ /* 0x040ff0000004185c */
[C---:B------:R-:W-:Y:S08]  /*7ac0*/  HMMA.16816.F32.BF16 R160, R128.reuse, R162, R100 ;  /* 0x000000a280a0723c */ /* 0x040ff00000041864 */
[C---:B----4-:R-:W-:Y:S08]  /*7ad0*/  HMMA.16816.F32.BF16 R68, R128.reuse, R72, R232 ;  /* 0x000000488044723c */ /* 0x050ff000000418e8 */
[C---:B-1----:R-:W-:Y:S08]  /*7ae0*/  HMMA.16816.F32.BF16 R76, R128.reuse, R80, R200 ;  /* 0x00000050804c723c */ /* 0x042ff000000418c8 */
[C---:B------:R-:W-:Y:S08]  /*7af0*/  HMMA.16816.F32.BF16 R84, R128.reuse, R88, R84 ;  /* 0x000000588054723c */ /* 0x040ff00000041854 */
        /* <DEDUP_REMOVED lines=17> */
[----:B------:R-:W4:Y:S04]  /*7c10*/  LDL R247, [R1+0x30] ;  /* 0x0000300001f77983 */ /* 0x000f280000100800 */
[----:B------:R-:W4:Y:S04]  /*7c20*/  LDL.64 R198, [R1+0x40] ;  /* 0x0000400001c67983 */ /* 0x000f280000100a00 */
        /* <DEDUP_REMOVED lines=9> */
[----:B---3--:R-:W-:Y:S02]  /*7cc0*/  ISETP.GE.AND P4, PT, R250, c[0x0][0x220], PT ;  /* 0x00008800fa007a0c */ /* 0x008fe40003f86270 */
[----:B----4-:R-:W-:Y:S01]  /*7cd0*/  ISETP.GE.AND P5, PT, R247, c[0x0][0x220], PT ;  /* 0x00008800f7007a0c */ /* 0x010fe20003fa6270 */
[----:B------:R-:W-:Y:S01]  /*7ce0*/  IMAD.WIDE.U32 R4, R4, UR5, R198 ;  /* 0x0000000504047c25 */ /* 0x000fe2000f8e00c6 */
[----:B------:R-:W-:-:S04]  /*7cf0*/  ISETP.GE.AND P3, PT, R251, c[0x0][0x220], PT ;  /* 0x00008800fb007a0c */ /* 0x000fc80003f66270 */
[----:B------:R-:W-:-:S03]  /*7d00*/  IADD3 R0, R5, UR6, RZ ;  /* 0x0000000605007c10 */ /* 0x000fc6000fffe0ff */
[C---:B------:R-:W-:Y:S02]  /*7d10*/  @!P6 LEA R136, P2, R4.reuse, c[0x0][0x170], 0x1 ;  /* 0x00005c000488ea11 */ /* 0x040fe400078408ff */
[C---:B------:R-:W-:Y:S02]  /*7d20*/  @!P4 LEA R32, P0, R4.reuse, c[0x0][0x170], 0x1 ;  /* 0x00005c000420ca11 */ /* 0x040fe400078008ff */
[C-C-:B------:R-:W-:Y:S02]  /*7d30*/  @!P6 LEA.HI.X R137, R4.reuse, c[0x0][0x174], R0.reuse, 0x1, P2 ;  /* 0x00005d000489ea11 */ /* 0x140fe400010f0c00 */
[C---:B------:R-:W-:Y:S02]  /*7d40*/  @!P5 LEA R34, P1, R4.reuse, c[0x0][0x170], 0x1 ;  /* 0x00005c000422da11 */ /* 0x040fe400078208ff */
[C---:B------:R-:W-:Y:S02]  /*7d50*/  IADD3 R2, P2, R4.reuse, UR24, RZ ;  /* 0x0000001804027c10 */ /* 0x040fe4000ff5e0ff */
[----:B------:R-:W-:-:S02]  /*7d60*/  @!P4 LEA.HI.X R33, R4, c[0x0][0x174], R0, 0x1, P0 ;  /* 0x00005d000421ca11 */ /* 0x000fc400000f0c00 */
        /* <DEDUP_REMOVED lines=123> */
[----:B------:R-:W-:Y:S04]  /*8520*/  LDSM.16.M88.4 R240, [R210+0x8800] ;  /* 0x00880000d2f0783b */ /* 0x000fe80000000200 */
[----:B------:R-:W-:Y:S04]  /*8530*/  LDSM.16.M88.4 R244, [R210+0xd000] ;  /* 0x00d00000d2f4783b */ /* 0x000fe80000000200 */
        /* <DEDUP_REMOVED lines=11> */
[----:B------:R-:W1:Y:S07]  /*85f0*/  LDSM.16.M88.4 R4, [R214] ;  /* 0x00000000d604783b */ /* 0x000e6e0000000200 */
[C---:B------:R-:W-:Y:S08]  /*8600*/  HMMA.16816.F32.BF16 R200, R8.reuse, R184, R136 ;  /* 0x000000b808c8723c */ /* 0x040ff00000041888 */
[C---:B------:R-:W-:Y:S08]  /*8610*/  HMMA.16816.F32.BF16 R196, R8.reuse, R186, R176 ;  /* 0x000000ba08c4723c */ /* 0x040ff000000418b0 */
[C---:B--2---:R-:W-:Y:S01]  /*8620*/  HMMA.16816.F32.BF16 R184, R8.reuse, R180, R32 ;  /* 0x000000b408b8723c */ /* 0x044fe20000041820 */
[----:B------:R-:W2:Y:S07]  /*8630*/  LDSM.16.M88.4 R32, [R210+0x9000] ;  /* 0x00900000d220783b */ /* 0x000eae0000000200 */
[C---:B---3--:R-:W-:Y:S01]  /*8640*/  HMMA.16816.F32.BF16 R172, R8.reuse, R192, R24 ;  /* 0x000000c008ac723c */ /* 0x048fe20000041818 */
[----:B------:R-:W3:Y:S07]  /*8650*/  LDSM.16.M88.4 R24, [R210+0x9800] ;  /* 0x00980000d218783b */ /* 0x000eee0000000200 */
[C---:B------:R-:W-:Y:S01]  /*8660*/  HMMA.16816.F32.BF16 R176, R8.reuse, R182, R28 ;  /* 0x000000b608b0723c */ /* 0x040fe2000004181c */
[----:B------:R-:W-:Y:S07]  /*8670*/  LDSM.16.M88.4 R180, [R209] ;  /* 0x00000000d1b4783b */ /* 0x000fee0000000200 */
[C---:B------:R-:W-:Y:S08]  /*8680*/  HMMA.16816.F32.BF16 R136, R8.reuse, R194, R20 ;  /* 0x000000c20888723c */ /* 0x040ff00000041814 */
[C---:B------:R-:W-:Y:S08]  /*8690*/  HMMA.16816.F32.BF16 R28, R8.reuse, R236, R12 ;  /* 0x000000ec081c723c */ /* 0x040ff0000004180c */
[----:B------:R-:W-:Y:S01]  /*86a0*/  HMMA.16816.F32.BF16 R20, R8, R238, R188 ;  /* 0x000000ee0814723c */ /* 0x000fe200000418bc */
[----:B------:R-:W3:Y:S04]  /*86b0*/  LDSM.16.M88.4 R8, [R213] ;  /* 0x00000000d508783b */ /* 0x000ee80000000200 */
[----:B------:R-:W3:Y:S03]  /*86c0*/  LDSM.16.M88.4 R188, [R209+0x800] ;  /* 0x00080000d1bc783b */ /* 0x000ee60000000200 */
[C---:B-1----:R-:W-:Y:S01]  /*86d0*/  HMMA.16816.F32.BF16 R12, R4.reuse, R232, R200 ;  /* 0x000000e8040c723c */ /* 0x042fe200000418c8 */
[----:B------:R-:W-:Y:S04]  /*86e0*/  LDSM.16.M88.4 R200, [R204+0xb000] ;  /* 0x00b00000ccc8783b */ /* 0x000fe80000000200 */
[----:B------:R-:W-:Y:S03]  /*86f0*/  LDSM.16.M88.4 R236, [R210+0xb800] ;  /* 0x00b80000d2ec783b */ /* 0x000fe60000000200 */
[C---:B------:R-:W-:Y:S01]  /*8700*/  HMMA.16816.F32.BF16 R196, R4.reuse, R234, R196 ;  /* 0x000000ea04c4723c */ /* 0x040fe200000418c4 */
[----:B------:R-:W1:Y:S07]  /*8710*/  LDSM.16.M88.4 R232, [R209+0x1000] ;  /* 0x00100000d1e8783b */ /* 0x000e6e0000000200 */
[C---:B------:R-:W-:Y:S08]  /*8720*/  HMMA.16816.F32.BF16 R192, R4.reuse, R240, R184 ;  /* 0x000000f004c0723c */ /* 0x040ff000000418b8 */
[C---:B------:R-:W-:Y:S01]  /*8730*/  HMMA.16816.F32.BF16 R184, R4.reuse, R242, R176 ;  /* 0x000000f204b8723c */ /* 0x040fe200000418b0 */
[----:B------:R-:W-:Y:S07]  /*8740*/  LDSM.16.M88.4 R240, [R225] ;  /* 0x00000000e1f0783b */ /* 0x000fee0000000200 */
[C---:B--2---:R-:W-:Y:S08]  /*8750*/  HMMA.16816.F32.BF16 R176, R4.reuse, R32, R172 ;  /* 0x0000002004b0723c */ /* 0x044ff000000418ac */
[C---:B------:R-:W-:Y:S08]  /*8760*/  HMMA.16816.F32.BF16 R172, R4.reuse, R34, R136 ;  /* 0x0000002204ac723c */ /* 0x040ff00000041888 */
[C---:B---3--:R-:W-:Y:S01]  /*8770*/  HMMA.16816.F32.BF16 R136, R4.reuse, R24, R28 ;  /* 0x000000180488723c */ /* 0x048fe2000004181c */
[----:B------:R-:W2:Y:S07]  /*8780*/  LDSM.16.M88.4 R28, [R209+0x1800] ;  /* 0x00180000d11c783b */ /* 0x000eae0000000200 */
[----:B------:R-:W-:Y:S01]  /*8790*/  HMMA.16816.F32.BF16 R32, R4, R26, R20 ;  /* 0x0000001a0420723c */ /* 0x000fe20000041814 */
[----:B------:R-:W-:Y:S04]  /*87a0*/  LDSM.16.M88.4 R4, [R211+0x2000] ;  /* 0x00200000d304783b */ /* 0x000fe80000000200 */
[----:B------:R-:W3:Y:S03]  /*87b0*/  LDSM.16.M88.4 R24, [R204+0xa000] ;  /* 0x00a00000cc18783b */ /* 0x000ee60000000200 */
[C---:B------:R-:W-:Y:S08]  /*87c0*/  HMMA.16816.F32.BF16 R20, R8.reuse, R180, R12 ;  /* 0x000000b40814723c */ /* 0x040ff0000004180c */
[C---:B------:R-:W-:Y:S01]  /*87d0*/  HMMA.16816.F32.BF16 R12, R8.reuse, R182, R196 ;  /* 0x000000b6080c723c */ /* 0x040fe200000418c4 */
[----:B------:R-:W3:Y:S07]  /*87e0*/  LDSM.16.M88.4 R196, [R204+0xa800] ;  /* 0x00a80000ccc4783b */ /* 0x000eee0000000200 */
        /* <DEDUP_REMOVED lines=8> */
[----:B------:R-:W2:Y:S04]  /*8870*/  LDSM.16.M88.4 R32, [R227] ;  /* 0x00000000e320783b */ /* 0x000ea80000000200 */
[----:B------:R-:W1:Y:S01]  /*8880*/  LDSM.16.M88.4 R28, [R226] ;  /* 0x00000000e21c783b */ /* 0x000e620000000200 */
[C---:B---3--:R-:W-:Y:S08]  /*8890*/  HMMA.16816.F32.BF16 R136, R4.reuse, R24, R20 ;  /* 0x000000180488723c */ /* 0x048ff00000041814 */
[C---:B------:R-:W-:Y:S08]  /*88a0*/  HMMA.16816.F32.BF16 R24, R4.reuse, R26, R12 ;  /* 0x0000001a0418723c */ /* 0x040ff0000004180c */
[C---:B------:R-:W-:Y:S08]  /*88b0*/  HMMA.16816.F32.BF16 R20, R4.reuse, R196, R192 ;  /* 0x000000c40414723c */ /* 0x040ff000000418c0 */
[C---:B------:R-:W-:Y:S08]  /*88c0*/  HMMA.16816.F32.BF16 R12, R4.reuse, R198, R188 ;  /* 0x000000c6040c723c */ /* 0x040ff000000418bc */
[C---:B------:R-:W-:Y:S08]  /*88d0*/  HMMA.16816.F32.BF16 R196, R4.reuse, R200, R184 ;  /* 0x000000c804c4723c */ /* 0x040ff000000418b8 */
[C---:B------:R-:W-:Y:S01]  /*88e0*/  HMMA.16816.F32.BF16 R192, R4.reuse, R202, R180 ;  /* 0x000000ca04c0723c */ /* 0x040fe200000418b4 */
[----:B------:R-:W3:Y:S07]  /*88f0*/  LDSM.16.M88.4 R200, [R224] ;  /* 0x00000000e0c8783b */ /* 0x000eee0000000200 */
        /* <DEDUP_REMOVED lines=9> */
[----:B------:R-:W2:Y:S07]  /*8990*/  LDSM.16.M88.4 R28, [R210+0xb000] ;  /* 0x00b00000d21c783b */ /* 0x000eae0000000200 */
[C---:B------:R-:W-:Y:S01]  /*89a0*/  HMMA.16816.F32.BF16 R20, R8.reuse, R240, R196 ;  /* 0x000000f00814723c */ /* 0x040fe200000418c4 */
[----:B------:R-:W-:Y:S07]  /*89b0*/  LDSM.16.M88.4 R196, [R209+0x2000] ;  /* 0x00200000d1c4783b */ /* 0x000fee0000000200 */
[C---:B------:R-:W-:Y:S01]  /*89c0*/  HMMA.16816.F32.BF16 R12, R8.reuse, R242, R192 ;  /* 0x000000f2080c723c */ /* 0x040fe200000418c0 */
[----:B------:R-:W-:Y:S07]  /*89d0*/  LDSM.16.M88.4 R240, [R209+0x5800] ;  /* 0x00580000d1f0783b */ /* 0x000fee0000000200 */
        /* <DEDUP_REMOVED lines=11> */
[C---:B------:R-:W-:Y:S08]  /*8a90*/  HMMA.16816.F32.BF16 R32, R4.reuse, R30, R12 ;  /* 0x0000001e0420723c */ /* 0x040ff0000004180c */
[C---:B------:R-:W-:Y:S01]  /*8aa0*/  HMMA.16816.F32.BF16 R28, R4.reuse, R236, R136 ;  /* 0x000000ec041c723c */ /* 0x040fe20000041888 */
[----:B------:R-:W2:Y:S07]  /*8ab0*/  LDSM.16.M88.4 R136, [R209+0x3000] ;  /* 0x00300000d188783b */ /* 0x000eae0000000200 */
[----:B------:R-:W-:Y:S01]  /*8ac0*/  HMMA.16816.F32.BF16 R20, R4, R238, R184 ;  /* 0x000000ee0414723c */ /* 0x000fe200000418b8 */
[----:B------:R-:W4:Y:S04]  /*8ad0*/  LDSM.16.M88.4 R4, [R211+0x4000] ;  /* 0x00400000d304783b */ /* 0x000f280000000200 */
[----:B------:R-:W-:Y:S03]  /*8ae0*/  LDSM.16.M88.4 R236, [R220] ;  /* 0x00000000dcec783b */ /* 0x000fe60000000200 */
[C---:B---3--:R-:W-:Y:S08]  /*8af0*/  HMMA.16816.F32.BF16 R12, R8.reuse, R196, R192 ;  /* 0x000000c4080c723c */ /* 0x048ff000000418c0 */
[C---:B------:R-:W-:Y:S01]  /*8b00*/  HMMA.16816.F32.BF16 R188, R8.reuse, R198, R188 ;  /* 0x000000c608bc723c */ /* 0x040fe200000418bc */
[----:B------:R-:W3:Y:S07]  /*8b10*/  LDSM.16.M88.4 R196, [R204+0xc800] ;  /* 0x00c80000ccc4783b */ /* 0x000eee0000000200 */
[C---:B-1----:R-:W-:Y:S08]  /*8b20*/  HMMA.16816.F32.BF16 R184, R8.reuse, R232, R180 ;  /* 0x000000e808b8723c */ /* 0x042ff000000418b4 */
[C---:B------:R-:W-:Y:S01]  /*8b30*/  HMMA.16816.F32.BF16 R180, R8.reuse, R234, R176 ;  /* 0x000000ea08b4723c */ /* 0x040fe200000418b0 */
[----:B------:R-:W1:Y:S07]  /*8b40*/  LDSM.16.M88.4 R232, [R204+0xd000] ;  /* 0x00d00000cce8783b */ /* 0x000e6e0000000200 */
[C---:B--2---:R-:W-:Y:S08]  /*8b50*/  HMMA.16816.F32.BF16 R176, R8.reuse, R136, R172 ;  /* 0x0000008808b0723c */ /* 0x044ff000000418ac */
[C---:B------:R-:W-:Y:S08]  /*8b60*/  HMMA.16816.F32.BF16 R172, R8.reuse, R138, R32 ;  /* 0x0000008a08ac723c */ /* 0x040ff00000041820 */
[C---:B------:R-:W-:Y:S01]  /*8b70*/  HMMA.16816.F32.BF16 R136, R8.reuse, R24, R28 ;  /* 0x000000180888723c */ /* 0x040fe2000004181c */
[----:B------:R-:W2:Y:S07]  /*8b80*/  LDSM.16.M88.4 R28, [R204+0xd800] ;  /* 0x00d80000cc1c783b */ /* 0x000eae0000000200 */
[----:B------:R-:W-:Y:S01]  /*8b90*/  HMMA.16816.F32.BF16 R32, R8, R26, R20 ;  /* 0x0000001a0820723c */ /* 0x000fe20000041814 */
[----:B------:R-:W-:Y:S04]  /*8ba0*/  LDSM.16.M88.4 R8, [R212+0x4000] ;  /* 0x00400000d408783b */ /* 0x000fe80000000200 */
[----:B------:R-:W2:Y:S03]  /*8bb0*/  LDSM.16.M88.4 R24, [R223] ;  /* 0x00000000df18783b */ /* 0x000ea60000000200 */
[C---:B----4-:R-:W-:Y:S08]  /*8bc0*/  HMMA.16816.F32.BF16 R20, R4.reuse, R200, R12 ;  /* 0x000000c80414723c */ /* 0x050ff0000004180c */
[C---:B------:R-:W-:Y:S01]  /*8bd0*/  HMMA.16816.F32.BF16 R12, R4.reuse, R202, R188 ;  /* 0x000000ca040c723c */ /* 0x040fe200000418bc */
[----:B------:R-:W4:Y:S07]  /*8be0*/  LDSM.16.M88.4 R200, [R222] ;  /* 0x00000000dec8783b */ /* 0x000f2e0000000200 */
[C---:B---3--:R-:W-:Y:S08]  /*8bf0*/  HMMA.16816.F32.BF16 R192, R4.reuse, R196, R184 ;  /* 0x000000c404c0723c */ /* 0x048ff000000418b8 */
[C---:B------:R-:W-:Y:S01]  /*8c00*/  HMMA.16816.F32.BF16 R188, R4.reuse, R198, R180 ;  /* 0x000000c604bc723c */ /* 0x040fe200000418b4 */
[----:B------:R-:W3:Y:S07]  /*8c10*/  LDSM.16.M88.4 R196, [R221] ;  /* 0x00000000ddc4783b */ /* 0x000eee0000000200 */
[C---:B-1----:R-:W-:Y:S08]  /*8c20*/  HMMA.16816.F32.BF16 R184, R4.reuse, R232, R176 ;  /* 0x000000e804b8723c */ /* 0x042ff000000418b0 */
[C---:B------:R-:W-:Y:S01]  /*8c30*/  HMMA.16816.F32.BF16 R180, R4.reuse, R234, R172 ;  /* 0x000000ea04b4723c */ /* 0x040fe200000418ac */
[----:B------:R-:W-:Y:S07]  /*8c40*/  LDSM.16.M88.4 R232, [R210+0xd800] ;  /* 0x00d80000d2e8783b */ /* 0x000fee0000000200 */
[C---:B--2---:R-:W-:Y:S08]  /*8c50*/  HMMA.16816.F32.BF16 R176, R4.reuse, R28, R136 ;  /* 0x0000001c04b0723c */ /* 0x044ff00000041888 */
[----:B------:R-:W-:Y:S01]  /*8c60*/  HMMA.16816.F32.BF16 R172, R4, R30, R32 ;  /* 0x0000001e04ac723c */ /* 0x000fe20000041820 */
[----:B------:R-:W-:Y:S04]  /*8c70*/  LDSM.16.M88.4 R4, [R214+0x4000] ;  /* 0x00400000d604783b */ /* 0x000fe80000000200 */
[----:B------:R-:W1:Y:S03]  /*8c80*/  LDSM.16.M88.4 R32, [R210+0xc000] ;  /* 0x00c00000d220783b */ /* 0x000e660000000200 */
[C---:B------:R-:W-:Y:S01]  /*8c90*/  HMMA.16816.F32.BF16 R136, R8.reuse, R24, R20 ;  /* 0x000000180888723c */ /* 0x040fe20000041814 */
[----:B------:R-:W2:Y:S07]  /*8ca0*/  LDSM.16.M88.4 R28, [R210+0xc800] ;  /* 0x00c80000d21c783b */ /* 0x000eae0000000200 */
[C---:B------:R-:W-:Y:S08]  /*8cb0*/  HMMA.16816.F32.BF16 R24, R8.reuse, R26, R12 ;  /* 0x0000001a0818723c */ /* 0x040ff0000004180c */
[C---:B----4-:R-:W-:Y:S08]  /*8cc0*/  HMMA.16816.F32.BF16 R12, R8.reuse, R202, R188 ;  /* 0x000000ca080c723c */ /* 0x050ff000000418bc */
[C---:B------:R-:W-:Y:S08]  /*8cd0*/  HMMA.16816.F32.BF16 R20, R8.reuse, R200, R192 ;  /* 0x000000c80814723c */ /* 0x040ff000000418c0 */
[C---:B---3--:R-:W-:Y:S08]  /*8ce0*/  HMMA.16816.F32.BF16 R200, R8.reuse, R196, R184 ;  /* 0x000000c408c8723c */ /* 0x048ff000000418b8 */
[C---:B------:R-:W-:Y:S08]  /*8cf0*/  HMMA.16816.F32.BF16 R196, R8.reuse, R198, R180 ;  /* 0x000000c608c4723c */ /* 0x040ff000000418b4 */
[C---:B------:R-:W-:Y:S08]  /*8d00*/  HMMA.16816.F32.BF16 R192, R8.reuse, R236, R176 ;  /* 0x000000ec08c0723c */ /* 0x040ff000000418b0 */
[----:B------:R-:W-:Y:S01]  /*8d10*/  HMMA.16816.F32.BF16 R188, R8, R238, R172 ;  /* 0x000000ee08bc723c */ /* 0x000fe200000418ac */
[----:B------:R-:W-:Y:S04]  /*8d20*/  LDSM.16.M88.4 R8, [R213+0x4000] ;  /* 0x00400000d508783b */ /* 0x000fe80000000200 */
[----:B------:R-:W3:Y:S03]  /*8d30*/  LDSM.16.M88.4 R236, [R209+0x4000] ;  /* 0x00400000d1ec783b */ /* 0x000ee60000000200 */
[C---:B-1----:R-:W-:Y:S01]  /*8d40*/  HMMA.16816.F32.BF16 R184, R4.reuse, R32, R136 ;  /* 0x0000002004b8723c */ /* 0x042fe20000041888 */
[----:B------:R-:W1:Y:S04]  /*8d50*/  LDSM.16.M88.4 R172, [R209+0x4800] ;  /* 0x00480000d1ac783b */ /* 0x000e680000000200 */
[----:B------:R-:W4:Y:S03]  /*8d60*/  LDSM.16.M88.4 R136, [R209+0x5000] ;  /* 0x00500000d188783b */ /* 0x000f260000000200 */
[C---:B------:R-:W-:Y:S08]  /*8d70*/  HMMA.16816.F32.BF16 R180, R4.reuse, R34, R24 ;  /* 0x0000002204b4723c */ /* 0x040ff00000041818 */
[C---:B--2---:R-:W-:Y:S08]  /*8d80*/  HMMA.16816.F32.BF16 R32, R4.reuse, R30, R12 ;  /* 0x0000001e0420723c */ /* 0x044ff0000004180c */
[C---:B------:R-:W-:Y:S08]  /*8d90*/  HMMA.16816.F32.BF16 R176, R4.reuse, R28, R20 ;  /* 0x0000001c04b0723c */ /* 0x040ff00000041814 */
[C---:B------:R-:W-:Y:S01]  /*8da0*/  HMMA.16816.F32.BF16 R28, R4.reuse, R244, R200 ;  /* 0x000000f4041c723c */ /* 0x040fe200000418c8 */
[----:B------:R-:W-:Y:S07]  /*8db0*/  LDSM.16.M88.4 R200, [R204+0xe000] ;  /* 0x00e00000ccc8783b */ /* 0x000fee0000000200 */
[C---:B------:R-:W-:Y:S08]  /*8dc0*/  HMMA.16816.F32.BF16 R24, R4.reuse, R246, R196 ;  /* 0x000000f60418723c */ /* 0x040ff000000418c4 */
[C---:B------:R-:W-:Y:S08]  /*8dd0*/  HMMA.16816.F32.BF16 R20, R4.reuse, R232, R192 ;  /* 0x000000e80414723c */ /* 0x040ff000000418c0 */
[----:B------:R-:W-:Y:S01]  /*8de0*/  HMMA.16816.F32.BF16 R12, R4, R234, R188 ;  /* 0x000000ea040c723c */ /* 0x000fe200000418bc */
[----:B------:R-:W-:Y:S04]  /*8df0*/  LDSM.16.M88.4 R4, [R211+0x6000] ;  /* 0x00600000d304783b */ /* 0x000fe80000000200 */
[----:B------:R-:W2:Y:S03]  /*8e00*/  LDSM.16.M88.4 R232, [R204+0xe800] ;  /* 0x00e80000cce8783b */ /* 0x000ea60000000200 */
[C---:B---3--:R-:W-:Y:S08]  /*8e10*/  HMMA.16816.F32.BF16 R196, R8.reuse, R236, R184 ;  /* 0x000000ec08c4723c */ /* 0x048ff000000418b8 */
[C---:B-1----:R-:W-:Y:S01]  /*8e20*/  HMMA.16816.F32.BF16 R184, R8.reuse, R174, R32 ;  /* 0x000000ae08b8723c */ /* 0x042fe20000041820 */
[----:B------:R-:W1:Y:S07]  /*8e30*/  LDSM.16.M88.4 R32, [R204+0xf000] ;  /* 0x00f00000cc20783b */ /* 0x000e6e0000000200 */
[C---:B------:R-:W-:Y:S08]  /*8e40*/  HMMA.16816.F32.BF16 R192, R8.reuse, R238, R180 ;  /* 0x000000ee08c0723c */ /* 0x040ff000000418b4 */
[C---:B----4-:R-:W-:Y:S01]  /*8e50*/  HMMA.16816.F32.BF16 R180, R8.reuse, R136, R28 ;  /* 0x0000008808b4723c */ /* 0x050fe2000004181c */
[----:B------:R-:W3:Y:S07]  /*8e60*/  LDSM.16.M88.4 R28, [R204+0xf800] ;  /* 0x00f80000cc1c783b */ /* 0x000eee0000000200 */
[C---:B------:R-:W-:Y:S08]  /*8e70*/  HMMA.16816.F32.BF16 R188, R8.reuse, R172, R176 ;  /* 0x000000ac08bc723c */ /* 0x040ff000000418b0 */
[C---:B------:R-:W-:Y:S01]  /*8e80*/  HMMA.16816.F32.BF16 R176, R8.reuse, R138, R24 ;  /* 0x0000008a08b0723c */ /* 0x040fe20000041818 */
[----:B------:R-:W-:Y:S07]  /*8e90*/  LDSM.16.M88.4 R136, [R219] ;  /* 0x00000000db88783b */ /* 0x000fee0000000200 */
[C---:B------:R-:W-:Y:S08]  /*8ea0*/  HMMA.16816.F32.BF16 R172, R8.reuse, R240, R20 ;  /* 0x000000f008ac723c */ /* 0x040ff00000041814 */
[----:B------:R-:W-:Y:S01]  /*8eb0*/  HMMA.16816.F32.BF16 R24, R8, R242, R12 ;  /* 0x000000f20818723c */ /* 0x000fe2000004180c */
[----:B------:R-:W4:Y:S04]  /*8ec0*/  LDSM.16.M88.4 R12, [R212+0x6000] ;  /* 0x00600000d40c783b */ /* 0x000f280000000200 */
[----:B------:R-:W-:Y:S03]  /*8ed0*/  LDSM.16.M88.4 R8, [R214+0x6000] ;  /* 0x00600000d608783b */ /* 0x000fe60000000200 */
[C---:B--2---:R-:W-:Y:S08]  /*8ee0*/  HMMA.16816.F32.BF16 R236, R4.reuse, R232, R188 ;  /* 0x000000e804ec723c */ /* 0x044ff000000418bc */
[C---:B------:R-:W-:Y:S08]  /*8ef0*/  HMMA.16816.F32.BF16 R188, R4.reuse, R234, R184 ;  /* 0x000000ea04bc723c */ /* 0x040ff000000418b8 */
[C---:B-1----:R-:W-:Y:S08]  /*8f00*/  HMMA.16816.F32.BF16 R184, R4.reuse, R32, R180 ;  /* 0x0000002004b8723c */ /* 0x042ff000000418b4 */
[C---:B------:R-:W-:Y:S01]  /*8f10*/  HMMA.16816.F32.BF16 R180, R4.reuse, R34, R176 ;  /* 0x0000002204b4723c */ /* 0x040fe200000418b0 */
[----:B------:R-:W1:Y:S07]  /*8f20*/  LDSM.16.M88.4 R32, [R218] ;  /* 0x00000000da20783b */ /* 0x000e6e0000000200 */
[C---:B------:R-:W-:Y:S08]  /*8f30*/  HMMA.16816.F32.BF16 R20, R4.reuse, R200, R196 ;  /* 0x000000c80414723c */ /* 0x040ff000000418c4 */
[C---:B------:R-:W-:Y:S01]  /*8f40*/  HMMA.16816.F32.BF16 R192, R4.reuse, R202, R192 ;  /* 0x000000ca04c0723c */ /* 0x040fe200000418c0 */
[----:B------:R-:W-:Y:S07]  /*8f50*/  LDSM.16.M88.4 R200, [R210+0xe000] ;  /* 0x00e00000d2c8783b */ /* 0x000fee0000000200 */
[C---:B---3--:R-:W-:Y:S01]  /*8f60*/  HMMA.16816.F32.BF16 R232, R4.reuse, R28, R172 ;  /* 0x0000001c04e8723c */ /* 0x048fe200000418ac */
[----:B------:R-:W-:Y:S07]  /*8f70*/  LDSM.16.M88.4 R172, [R209+0x6000] ;  /* 0x00600000d1ac783b */ /* 0x000fee0000000200 */
[----:B------:R-:W-:Y:S01]  /*8f80*/  HMMA.16816.F32.BF16 R176, R4, R30, R24 ;  /* 0x0000001e04b0723c */ /* 0x000fe20000041818 */
[----:B------:R-:W2:Y:S04]  /*8f90*/  LDSM.16.M88.4 R28, [R217] ;  /* 0x00000000d91c783b */ /* 0x000ea80000000200 */
[----:B------:R-:W-:Y:S03]  /*8fa0*/  LDSM.16.M88.4 R4, [R213+0x6000] ;  /* 0x00600000d504783b */ /* 0x000fe60000000200 */
[C---:B----4-:R-:W-:Y:S08]  /*8fb0*/  HMMA.16816.F32.BF16 R20, R12.reuse, R136, R20 ;  /* 0x000000880c14723c */ /* 0x050ff00000041814 */
[C---:B------:R-:W-:Y:S01]  /*8fc0*/  HMMA.16816.F32.BF16 R24, R12.reuse, R138, R192 ;  /* 0x0000008a0c18723c */ /* 0x040fe200000418c0 */
[----:B------:R-:W3:Y:S07]  /*8fd0*/  LDSM.16.M88.4 R136, [R216] ;  /* 0x00000000d888783b */ /* 0x000eee0000000200 */
[C---:B-1----:R-:W-:Y:S08]  /*8fe0*/  HMMA.16816.F32.BF16 R236, R12.reuse, R32, R236 ;  /* 0x000000200cec723c */ /* 0x042ff000000418ec */
[C---:B--2---:R-:W-:Y:S08]  /*8ff0*/  HMMA.16816.F32.BF16 R192, R12.reuse, R28, R184 ;  /* 0x0000001c0cc0723c */ /* 0x044ff000000418b8 */
[----:B------:R-:W-:Y:S01]  /*9000*/  HMMA.16816.F32.BF16 R196, R12, R30, R180 ;  /* 0x0000001e0cc4723c */ /* 0x000fe200000418b4 */
[----:B------:R-:W1:Y:S04]  /*9010*/  LDSM.16.M88.4 R28, [R210+0xe800] ;  /* 0x00e80000d21c783b */ /* 0x000e680000000200 */
[----:B------:R-:W2:Y:S03]  /*9020*/  LDSM.16.M88.4 R180, [R210+0xf000] ;  /* 0x00f00000d2b4783b */ /* 0x000ea60000000200 */
[C---:B------:R-:W-:Y:S08]  /*9030*/  HMMA.16816.F32.BF16 R20, R8.reuse, R200, R20 ;  /* 0x000000c80814723c */ /* 0x040ff00000041814 */
[----:B------:R-:W-:Y:S08]  /*9040*/  HMMA.16816.F32.BF16 R24, R8, R202, R24 ;  /* 0x000000ca0818723c */ /* 0x000ff00000041818 */
[C---:B---3--:R-:W-:Y:S01]  /*9050*/  HMMA.16816.F32.BF16 R200, R12.reuse, R138, R176 ;  /* 0x0000008a0cc8723c */ /* 0x048fe200000418b0 */
[----:B------:R-:W3:Y:S07]  /*9060*/  LDSM.16.M88.4 R176, [R209+0x6800] ;  /* 0x00680000d1b0783b */ /* 0x000eee0000000200 */
[----:B------:R-:W-:Y:S08]  /*9070*/  HMMA.16816.F32.BF16 R232, R12, R136, R232 ;  /* 0x000000880ce8723c */ /* 0x000ff000000418e8 */
[----:B-1----:R-:W-:Y:S08]  /*9080*/  HMMA.16816.F32.BF16 R136, R8, R28, R236 ;  /* 0x0000001c0888723c */ /* 0x002ff000000418ec */
[----:B------:R-:W-:Y:S08]  /*9090*/  HMMA.16816.F32.BF16 R188, R12, R34, R188 ;  /* 0x000000220cbc723c */ /* 0x000ff000000418bc */
[C---:B------:R-:W-:Y:S08]  /*90a0*/  HMMA.16816.F32.BF16 R240, R4.reuse, R172, R20 ;  /* 0x000000ac04f0723c */ /* 0x040ff00000041814 */
[----:B------:R-:W-:Y:S01]  /*90b0*/  HMMA.16816.F32.BF16 R184, R4, R174, R24 ;  /* 0x000000ae04b8723c */ /* 0x000fe20000041818 */
[----:B------:R-:W1:Y:S07]  /*90c0*/  LDSM.16.M88.4 R172, [R210+0xf800] ;  /* 0x00f80000d2ac783b */ /* 0x000e6e0000000200 */
[C---:B--2---:R-:W-:Y:S08]  /*90d0*/  HMMA.16816.F32.BF16 R192, R8.reuse, R180, R192 ;  /* 0x000000b408c0723c */ /* 0x044ff000000418c0 */
[----:B------:R-:W-:Y:S08]  /*90e0*/  HMMA.16816.F32.BF16 R196, R8, R182, R196 ;  /* 0x000000b608c4723c */ /* 0x000ff000000418c4 */
[----:B---3--:R-:W-:Y:S01]  /*90f0*/  HMMA.16816.F32.BF16 R180, R4, R176, R136 ;  /* 0x000000b004b4723c */ /* 0x008fe20000041888 */
[----:B------:R-:W2:Y:S07]  /*9100*/  LDSM.16.M88.4 R136, [R209+0x7000] ;  /* 0x00700000d188783b */ /* 0x000eae0000000200 */
[----:B------:R-:W-:Y:S01]  /*9110*/  HMMA.16816.F32.BF16 R188, R8, R30, R188 ;  /* 0x0000001e08bc723c */ /* 0x000fe200000418bc */
[----:B------:R-:W-:-:S07]  /*9120*/  IMAD.SHL.U32 R251, R251, 0x2, RZ ;  /* 0x00000002fbfb7824 */ /* 0x000fce00078e00ff */
[C---:B-1----:R-:W-:Y:S08]  /*9130*/  HMMA.16816.F32.BF16 R232, R8.reuse, R172, R232 ;  /* 0x000000ac08e8723c */ /* 0x042ff000000418e8 */
[----:B------:R-:W-:Y:S01]  /*9140*/  HMMA.16816.F32.BF16 R200, R8, R174, R200 ;  /* 0x000000ae08c8723c */ /* 0x000fe200000418c8 */
[----:B------:R-:W-:-:S07]  /*9150*/  LOP3.LUT R251, R251, 0x6, RZ, 0xc0, !PT ;  /* 0x00000006fbfb7812 */ /* 0x000fce00078ec0ff */
[----:B------:R-:W-:Y:S01]  /*9160*/  HMMA.16816.F32.BF16 R172, R4, R178, R188 ;  /* 0x000000b204ac723c */ /* 0x000fe200000418bc */
[----:B------:R-:W1:Y:S01]  /*9170*/  LDSM.16.M88.4 R176, [R209+0x7800] ;  /* 0x00780000d1b0783b */ /* 0x000e620000000200 */
[----:B------:R-:W-:Y:S01]  /*9180*/  IMAD R0, R0, 0x40, R251 ;  /* 0x0000004000007824 */ /* 0x000fe200078e02fb */
[----:B------:R-:W-:Y:S01]  /*9190*/  UISETP.GE.AND UP0, UPT, UR9, 0x3, UPT ;  /* 0x000000030900788c */ /* 0x000fe2000bf06270 */
[----:B------:R-:W-:Y:S01]  /*91a0*/  FMUL.FTZ R241, R241, c[0x0][0x2ec] ;  /* 0x0000bb00f1f17a20 */ /* 0x000fe20000410000 */
[----:B------:R-:W-:-:S04]  /*91b0*/  DEPBAR.LE SB0, 0x0 ;  /* 0x000080000000791a */ /* 0x000fc80000000000 */
[----:B--2---:R-:W-:Y:S01]  /*91c0*/  HMMA.16816.F32.BF16 R8, R4, R136, R192 ;  /* 0x000000880408723c */ /* 0x004fe200000418c0 */
[C---:B------:R-:W-:Y:S01]  /*91d0*/  IADD3 R20, R0.reuse, 0x1, RZ ;  /* 0x0000000100147810 */ /* 0x040fe20007ffe0ff */
[----:B------:R-:W-:Y:S01]  /*91e0*/  MUFU.TANH R241, R241 ;  /* 0x000000f100f17308 */ /* 0x000fe20000002400 */
[----:B------:R-:W-:Y:S01]  /*91f0*/  FMUL.FTZ R243, R243, c[0x0][0x2ec] ;  /* 0x0000bb00f3f37a20 */ /* 0x000fe20000410000 */
[----:B------:R-:W-:Y:S01]  /*9200*/  IADD3 R2, R0, 0x8, RZ ;  /* 0x0000000800027810 */ /* 0x000fe20007ffe0ff */
[----:B------:R-:W-:Y:S02]  /*9210*/  FMUL.FTZ R184, R184, c[0x0][0x2ec] ;  /* 0x0000bb00b8b87a20 */ /* 0x000fe40000410000 */
[----:B------:R-:W-:-:S03]  /*9220*/  FMUL.FTZ R186, R186, c[0x0][0x2ec] ;  /* 0x0000bb00baba7a20 */ /* 0x000fc60000410000 */
[----:B------:R-:W2:Y:S01]  /*9230*/  I2F R23, R20 ;  /* 0x0000001400177306 */ /* 0x000ea20000201400 */
[----:B------:R-:W-:Y:S01]  /*9240*/  FMUL.FTZ R185, R185, c[0x0][0x2ec] ;  /* 0x0000bb00b9b97a20 */ /* 0x000fe20000410000 */
[----:B------:R-:W-:Y:S01]  /*9250*/  HMMA.16816.F32.BF16 R136, R4, R138, R196 ;  /* 0x0000008a0488723c */ /* 0x000fe200000418c4 */
[----:B------:R-:W-:Y:S01]  /*9260*/  FMUL.FTZ R187, R187, c[0x0][0x2ec] ;  /* 0x0000bb00bbbb7a20 */ /* 0x000fe20000410000 */
[----:B------:R-:W-:Y:S01]  /*9270*/  IADD3 R15, R0, 0x9, RZ ;  /* 0x00000009000f7810 */ /* 0x000fe20007ffe0ff */
[----:B------:R-:W-:-:S03]  /*9280*/  FMUL.FTZ R180, R180, c[0x0][0x2ec] ;  /* 0x0000bb00b4b47a20 */ /* 0x000fc60000410000 */
[----:B------:R-:W-:Y:S01]  /*9290*/  I2F R24, R2 ;  /* 0x0000000200187306 */ /* 0x000fe20000201400 */
[----:B------:R-:W-:-:S07]  /*92a0*/  IADD3 R18, R0, 0x10, RZ ;  /* 0x0000001000127810 */ /* 0x000fce0007ffe0ff */
[----:B------:R-:W3:Y:S01]  /*92b0*/  MUFU.TANH R243, R243 ;  /* 0x000000f300f37308 */ /* 0x000ee20000002400 */
[----:B------:R-:W-:-:S07]  /*92c0*/  FMUL.FTZ R8, R8, c[0x0][0x2ec] ;  /* 0x0000bb0008087a20 */ /* 0x000fce0000410000 */
[----:B------:R-:W-:Y:S01]  /*92d0*/  MUFU.TANH R133, R184 ;  /* 0x000000b800857308 */ /* 0x000fe20000002400 */
[----:B------:R-:W-:-:S07]  /*92e0*/  FMUL.FTZ R182, R182, c[0x0][0x2ec] ;  /* 0x0000bb00b6b67a20 */ /* 0x000fce0000410000 */
[----:B------:R-:W4:Y:S01]  /*92f0*/  MUFU.TANH R186, R186 ;  /* 0x000000ba00ba7308 */ /* 0x000f220000002400 */
[----:B------:R-:W-:Y:S01]  /*9300*/  FMUL.FTZ R181, R181, c[0x0][0x2ec] ;  /* 0x0000bb00b5b57a20 */ /* 0x000fe20000410000 */
[----:B------:R-:W-:Y:S01]  /*9310*/  IADD3 R19, R0, 0x11, RZ ;  /* 0x0000001100137810 */ /* 0x000fe20007ffe0ff */
[----:B------:R-:W-:-:S05]  /*9320*/  FMUL.FTZ R183, R183, c[0x0][0x2ec] ;  /* 0x0000bb00b7b77a20 */ /* 0x000fca0000410000 */
[----:B------:R-:W-:Y:S01]  /*9330*/  MUFU.TANH R35, R185 ;  /* 0x000000b900237308 */ /* 0x000fe20000002400 */
[----:B------:R-:W-:Y:S01]  /*9340*/  FMUL.FTZ R9, R9, c[0x0][0x2ec] ;  /* 0x0000bb0009097a20 */ /* 0x000fe20000410000 */
[----:B------:R-:W-:-:S06]  /*9350*/  ISETP.GE.AND P1, PT, R20, R16, PT ;  /* 0x000000101400720c */ /* 0x000fcc0003f26270 */
[----:B------:R-:W-:Y:S08]  /*9360*/  I2F R29, R15 ;  /* 0x0000000f001d7306 */ /* 0x000ff00000201400 */
[----:B------:R-:W-:Y:S08]  /*9370*/  I2F R30, R18 ;  /* 0x00000012001e7306 */ /* 0x000ff00000201400 */
[----:B------:R-:W-:Y:S08]  /*9380*/  MUFU.TANH R187, R187 ;  /* 0x000000bb00bb7308 */ /* 0x000ff00000002400 */
[----:B------:R-:W1:Y:S01]  /*9390*/  MUFU.TANH R185, R180 ;  /* 0x000000b400b97308 */ /* 0x000e620000002400 */
[----:B------:R-:W-:Y:S01]  /*93a0*/  IADD3 R21, R0, 0x19, RZ ;  /* 0x0000001900157810 */ /* 0x000fe20007ffe0ff */
[----:B------:R-:W-:-:S06]  /*93b0*/  FMUL.FTZ R173, R173, c[0x0][0x2ec] ;  /* 0x0000bb00adad7a20 */ /* 0x000fcc0000410000 */
[----:B------:R2:W-:Y:S01]  /*93c0*/  MUFU.TANH R192, R8 ;  /* 0x0000000800c07308 */ /* 0x0005e20000002400 */
[----:B------:R-:W-:Y:S01]  /*93d0*/  IADD3 R22, R0, 0x18, RZ ;  /* 0x0000001800167810 */ /* 0x000fe20007ffe0ff */
[----:B------:R-:W-:-:S06]  /*93e0*/  FMUL.FTZ R172, R172, c[0x0][0x2ec] ;  /* 0x0000bb00acac7a20 */ /* 0x000fcc0000410000 */
[----:B------:R-:W1:Y:S01]  /*93f0*/  MUFU.TANH R184, R182 ;  /* 0x000000b600b87308 */ /* 0x000e620000002400 */
[----:B------:R-:W-:Y:S02]  /*9400*/  FMUL.FTZ R174, R174, c[0x0][0x2ec] ;  /* 0x0000bb00aeae7a20 */ /* 0x000fe40000410000 */
[----:B--2---:R-:W-:-:S05]  /*9410*/  FFMA.FTZ R8, R23, UR4, R241 ;  /* 0x0000000417087c23 */ /* 0x004fca00080100f1 */
[----:B------:R-:W-:Y:S01]  /*9420*/  MUFU.TANH R236, R181 ;  /* 0x000000b500ec7308 */ /* 0x000fe20000002400 */
[----:B------:R-:W-:Y:S02]  /*9430*/  ISETP.GE.AND P2, PT, R20, R17, PT ;  /* 0x000000111400720c */ /* 0x000fe40003f46270 */
[----:B------:R-:W-:Y:S01]  /*9440*/  FSEL R135, R8, -INF , !P1 ;  /* 0xff80000008877808 */ /* 0x000fe20004800000 */
[----:B---3--:R-:W-:-:S04]  /*9450*/  FFMA.FTZ R8, R23, UR4, R243 ;  /* 0x0000000417087c23 */ /* 0x008fc800080100f3 */
[----:B------:R1:W-:Y:S01]  /*9460*/  MUFU.TANH R237, R183 ;  /* 0x000000b700ed7308 */ /* 0x0003e20000002400 */
[C---:B------:R-:W-:Y:S02]  /*9470*/  ISETP.GE.AND P0, PT, R2.reuse, R16, PT ;  /* 0x000000100200720c */ /* 0x040fe40003f06270 */
[----:B------:R-:W-:Y:S01]  /*9480*/  ISETP.GE.AND P1, PT, R2, R17, PT ;  /* 0x000000110200720c */ /* 0x000fe20003f26270 */
[----:B----4-:R-:W-:-:S04]  /*9490*/  FFMA.FTZ R2, R24, UR4, R186 ;  /* 0x0000000418027c23 */ /* 0x010fc800080100ba */
[----:B------:R-:W2:Y:S01]  /*94a0*/  I2F R33, R19 ;  /* 0x0000001300217306 */ /* 0x000ea20000201400 */
[----:B------:R-:W-:Y:S01]  /*94b0*/  FMUL.FTZ R175, R175, c[0x0][0x2ec] ;  /* 0x0000bb00afaf7a20 */ /* 0x000fe20000410000 */
[----:B-1----:R-:W-:Y:S06]  /*94c0*/  HMMA.16816.F32.BF16 R180, R4, R176, R232 ;  /* 0x000000b004b4723c */ /* 0x002fec00000418e8 */
[----:B------:R1:W-:Y:S01]  /*94d0*/  MUFU.TANH R194, R9 ;  /* 0x0000000900c27308 */ /* 0x0003e20000002400 */
[----:B------:R-:W-:Y:S02]  /*94e0*/  IADD3 R14, R0, 0x20, RZ ;  /* 0x00000020000e7810 */ /* 0x000fe40007ffe0ff */
[----:B------:R-:W-:-:S05]  /*94f0*/  FSEL R134, R2, -INF , !P1 ;  /* 0xff80000002867808 */ /* 0x000fca0004800000 */
[----:B------:R-:W-:Y:S01]  /*9500*/  I2F R31, R21 ;  /* 0x00000015001f7306 */ /* 0x000fe20000201400 */
[----:B-1----:R-:W-:-:S07]  /*9510*/  FFMA.FTZ R9, R24, UR4, R133 ;  /* 0x0000000418097c23 */ /* 0x002fce0008010085 */
[----:B------:R-:W-:Y:S01]  /*9520*/  MUFU.TANH R195, R173 ;  /* 0x000000ad00c37308 */ /* 0x000fe20000002400 */
[----:B------:R-:W-:Y:S01]  /*9530*/  FFMA.FTZ R24, R30, UR4, R185 ;  /* 0x000000041e187c23 */ /* 0x000fe200080100b9 */
[----:B------:R-:W-:Y:S02]  /*9540*/  FSEL R133, R9, -INF , !P0 ;  /* 0xff80000009857808 */ /* 0x000fe40004000000 */
[----:B------:R-:W-:-:S04]  /*9550*/  ISETP.GE.AND P0, PT, R15, R17, PT ;  /* 0x000000110f00720c */ /* 0x000fc80003f06270 */
[----:B------:R-:W-:Y:S01]  /*9560*/  I2F R32, R22 ;  /* 0x0000001600207306 */ /* 0x000fe20000201400 */
[----:B------:R-:W-:Y:S01]  /*9570*/  ISETP.GE.AND P1, PT, R18, R16, PT ;  /* 0x000000101200720c */ /* 0x000fe20003f26270 */
[----:B------:R-:W-:-:S06]  /*9580*/  FMUL.FTZ R136, R136, c[0x0][0x2ec] ;  /* 0x0000bb0088887a20 */ /* 0x000fcc0000410000 */
[----:B------:R1:W-:Y:S01]  /*9590*/  MUFU.TANH R189, R172 ;  /* 0x000000ac00bd7308 */ /* 0x0003e20000002400 */
[----:B------:R-:W-:Y:S02]  /*95a0*/  FMUL.FTZ R137, R137, c[0x0][0x2ec] ;  /* 0x0000bb0089897a20 */ /* 0x000fe40000410000 */
[----:B------:R-:W-:-:S05]  /*95b0*/  FMUL.FTZ R138, R138, c[0x0][0x2ec] ;  /* 0x0000bb008a8a7a20 */ /* 0x000fca0000410000 */
[----:B------:R-:W3:Y:S01]  /*95c0*/  MUFU.TANH R190, R174 ;  /* 0x000000ae00be7308 */ /* 0x000ee20000002400 */
[----:B------:R-:W-:Y:S01]  /*95d0*/  FMUL.FTZ R139, R139, c[0x0][0x2ec] ;  /* 0x0000bb008b8b7a20 */ /* 0x000fe20000410000 */
[----:B------:R-:W-:Y:S02]  /*95e0*/  IADD3 R13, R0, 0x21, RZ ;  /* 0x00000021000d7810 */ /* 0x000fe40007ffe0ff */
[----:B-1----:R-:W-:-:S04]  /*95f0*/  FSEL R172, R8, -INF , !P2 ;  /* 0xff80000008ac7808 */ /* 0x002fc80005000000 */
[----:B------:R-:W1:Y:S01]  /*9600*/  MUFU.TANH R188, R175 ;  /* 0x000000af00bc7308 */ /* 0x000e620000002400 */
[-C--:B------:R-:W-:Y:S01]  /*9610*/  ISETP.GE.AND P2, PT, R15, R16.reuse, PT ;  /* 0x000000100f00720c */ /* 0x080fe20003f46270 */
[C---:B------:R-:W-:Y:S02]  /*9620*/  FFMA.FTZ R15, R29.reuse, UR4, R187 ;  /* 0x000000041d0f7c23 */ /* 0x040fe400080100bb */
[----:B------:R-:W-:Y:S02]  /*9630*/  FFMA.FTZ R8, R29, UR4, R35 ;  /* 0x000000041d087c23 */ /* 0x000fe40008010023 */
[----:B------:R-:W-:Y:S02]  /*9640*/  FMUL.FTZ R10, R10, c[0x0][0x2ec] ;  /* 0x0000bb000a0a7a20 */ /* 0x000fe40000410000 */
[----:B------:R-:W4:Y:S01]  /*9650*/  I2F R28, R14 ;  /* 0x0000000e001c7306 */ /* 0x000f220000201400 */
[----:B------:R-:W-:Y:S01]  /*9660*/  FFMA.FTZ R2, R30, UR4, R184 ;  /* 0x000000041e027c23 */ /* 0x000fe200080100b8 */
[----:B------:R-:W-:Y:S01]  /*9670*/  FSEL R29, R15, -INF , !P0 ;  /* 0xff8000000f1d7808 */ /* 0x000fe20004000000 */
[----:B------:R-:W-:Y:S01]  /*9680*/  FMUL.FTZ R11, R11, c[0x0][0x2ec] ;  /* 0x0000bb000b0b7a20 */ /* 0x000fe20000410000 */
[----:B------:R-:W-:Y:S01]  /*9690*/  FSEL R30, R24, -INF , !P1 ;  /* 0xff800000181e7808 */ /* 0x000fe20004800000 */
[----:B--2---:R-:W-:Y:S01]  /*96a0*/  FFMA.FTZ R15, R33, UR4, R236 ;  /* 0x00000004210f7c23 */ /* 0x004fe200080100ec */
[----:B------:R-:W-:-:S02]  /*96b0*/  ISETP.GE.AND P0, PT, R19, R16, PT ;  /* 0x000000101300720c */ /* 0x000fc40003f06270 */
[----:B------:R-:W-:Y:S01]  /*96c0*/  MUFU.TANH R193, R136 ;  /* 0x0000008800c17308 */ /* 0x000fe20000002400 */
[-C--:B------:R-:W-:Y:S01]  /*96d0*/  ISETP.GE.AND P1, PT, R19, R17.reuse, PT ;  /* 0x000000111300720c */ /* 0x080fe20003f26270 */
[----:B------:R-:W-:Y:S01]  /*96e0*/  FFMA.FTZ R19, R33, UR4, R237 ;  /* 0x0000000421137c23 */ /* 0x000fe200080100ed */
[----:B------:R-:W-:Y:S02]  /*96f0*/  FSEL R35, R8, -INF , !P2 ;  /* 0xff80000008237808 */ /* 0x000fe40005000000 */
[----:B------:R-:W-:-:S03]  /*9700*/  ISETP.GE.AND P2, PT, R18, R17, PT ;  /* 0x000000111200720c */ /* 0x000fc60003f46270 */
[----:B------:R-:W-:Y:S01]  /*9710*/  MUFU.TANH R174, R137 ;  /* 0x0000008900ae7308 */ /* 0x000fe20000002400 */
[----:B------:R-:W-:-:S07]  /*9720*/  IADD3 R12, R0, 0x28, RZ ;  /* 0x00000028000c7810 */ /* 0x000fce0007ffe0ff */
[----:B------:R-:W-:Y:S01]  /*9730*/  MUFU.TANH R173, R138 ;  /* 0x0000008a00ad7308 */ /* 0x000fe20000002400 */
[----:B------:R-:W-:-:S07]  /*9740*/  FSEL R177, R2, -INF , !P2 ;  /* 0xff80000002b17808 */ /* 0x000fce0005000000 */
[----:B------:R2:W-:Y:S01]  /*9750*/  MUFU.TANH R24, R139 ;  /* 0x0000008b00187308 */ /* 0x0005e20000002400 */
[----:B------:R-:W-:Y:S02]  /*9760*/  FSEL R176, R15, -INF , !P0 ;  /* 0xff8000000fb07808 */ /* 0x000fe40004000000 */
[----:B------:R-:W-:-:S05]  /*9770*/  FSEL R184, R19, -INF , !P1 ;  /* 0xff80000013b87808 */ /* 0x000fca0004800000 */
[----:B------:R1:W1:Y:S01]  /*9780*/  MUFU.TANH R175, R10 ;  /* 0x0000000a00af7308 */ /* 0x0002620000002400 */
[-C--:B------:R-:W-:Y:S01]  /*9790*/  ISETP.GE.AND P2, PT, R22, R16.reuse, PT ;  /* 0x000000101600720c */ /* 0x080fe20003f46270 */
[----:B---3--:R-:W-:Y:S01]  /*97a0*/  FFMA.FTZ R19, R32, UR4, R190 ;  /* 0x0000000420137c23 */ /* 0x008fe200080100be */
[----:B--2---:R-:W-:Y:S05]  /*97b0*/  HMMA.16816.F32.BF16 R136, R4, R178, R200 ;  /* 0x000000b20488723c */ /* 0x004fea00000418c8 */
[----:B------:R-:W2:Y:S01]  /*97c0*/  I2F R27, R13 ;  /* 0x0000000d001b7306 */ /* 0x000ea20000201400 */
[----:B------:R-:W-:Y:S01]  /*97d0*/  ISETP.GE.AND P0, PT, R22, R17, PT ;  /* 0x000000111600720c */ /* 0x000fe20003f06270 */
[----:B------:R-:W-:Y:S01]  /*97e0*/  FFMA.FTZ R22, R32, UR4, R189 ;  /* 0x0000000420167c23 */ /* 0x000fe200080100bd */
[----:B------:R-:W-:Y:S01]  /*97f0*/  ISETP.GE.AND P1, PT, R21, R16, PT ;  /* 0x000000101500720c */ /* 0x000fe20003f26270 */
[----:B------:R-:W-:-:S04]  /*9800*/  FFMA.FTZ R4, R31, UR4, R195 ;  /* 0x000000041f047c23 */ /* 0x000fc800080100c3 */
[----:B------:R3:W2:Y:S01]  /*9810*/  MUFU.TANH R191, R11 ;  /* 0x0000000b00bf7308 */ /* 0x0006a20000002400 */
[----:B------:R-:W-:Y:S01]  /*9820*/  FMUL.FTZ R180, R180, c[0x0][0x2ec] ;  /* 0x0000bb00b4b47a20 */ /* 0x000fe20000410000 */
[----:B-1----:R-:W-:Y:S01]  /*9830*/  IADD3 R10, R0, 0x30, RZ ;  /* 0x00000030000a7810 */ /* 0x002fe20007ffe0ff */
[----:B------:R-:W-:Y:S01]  /*9840*/  FFMA.FTZ R6, R31, UR4, R188 ;  /* 0x000000041f067c23 */ /* 0x000fe200080100bc */
[----:B------:R-:W-:Y:S01]  /*9850*/  FSEL R31, R4, -INF , !P1 ;  /* 0xff800000041f7808 */ /* 0x000fe20004800000 */
[----:B----4-:R-:W-:-:S03]  /*9860*/  FFMA.FTZ R4, R28, UR4, R192 ;  /* 0x000000041c047c23 */ /* 0x010fc600080100c0 */
[----:B------:R-:W1:Y:S01]  /*9870*/  I2F R26, R12 ;  /* 0x0000000c001a7306 */ /* 0x000e620000201400 */
[----:B------:R-:W-:Y:S02]  /*9880*/  FSEL R32, R19, -INF , !P0 ;  /* 0xff80000013207808 */ /* 0x000fe40004000000 */
[----:B---3--:R-:W-:-:S05]  /*9890*/  IADD3 R11, R0, 0x29, RZ ;  /* 0x00000029000b7810 */ /* 0x008fca0007ffe0ff */
[----:B------:R-:W3:Y:S01]  /*98a0*/  I2F R25, R11 ;  /* 0x0000000b00197306 */ /* 0x000ee20000201400 */
[----:B------:R-:W-:Y:S02]  /*98b0*/  FSEL R33, R22, -INF , !P2 ;  /* 0xff80000016217808 */ /* 0x000fe40005000000 */
[----:B------:R-:W-:Y:S01]  /*98c0*/  ISETP.GE.AND P0, PT, R14, R16, PT ;  /* 0x000000100e00720c */ /* 0x000fe20003f06270 */
[----:B------:R-:W-:Y:S01]  /*98d0*/  FMUL.FTZ R181, R181, c[0x0][0x2ec] ;  /* 0x0000bb00b5b57a20 */ /* 0x000fe20000410000 */
[----:B------:R-:W-:-:S03]  /*98e0*/  ISETP.GE.AND P2, PT, R21, R17, PT ;  /* 0x000000111500720c */ /* 0x000fc60003f46270 */
[----:B------:R-:W-:Y:S01]  /*98f0*/  I2F R23, R10 ;  /* 0x0000000a00177306 */ /* 0x000fe20000201400 */
[----:B------:R-:W-:Y:S01]  /*9900*/  IADD3 R9, R0, 0x31, RZ ;  /* 0x0000003100097810 */ /* 0x000fe20007ffe0ff */
[----:B------:R-:W-:Y:S01]  /*9910*/  FMUL.FTZ R182, R182, c[0x0][0x2ec] ;  /* 0x0000bb00b6b67a20 */ /* 0x000fe20000410000 */
[----:B------:R-:W-:Y:S01]  /*9920*/  FSEL R186, R4, -INF , !P0 ;  /* 0xff80000004ba7808 */ /* 0x000fe20004000000 */
[----:B------:R-:W-:Y:S01]  /*9930*/  FFMA.FTZ R5, R28, UR4, R175 ;  /* 0x000000041c057c23 */ /* 0x000fe200080100af */
[----:B------:R-:W-:-:S03]  /*9940*/  FSEL R178, R6, -INF , !P2 ;  /* 0xff80000006b27808 */ /* 0x000fc60005000000 */
[----:B------:R-:W4:Y:S01]  /*9950*/  MUFU.TANH R180, R180 ;  /* 0x000000b400b47308 */ /* 0x000f220000002400 */
[----:B--2---:R-:W-:Y:S01]  /*9960*/  FFMA.FTZ R4, R27, UR4, R194 ;  /* 0x000000041b047c23 */ /* 0x004fe200080100c2 */
[-C--:B------:R-:W-:Y:S01]  /*9970*/  ISETP.GE.AND P1, PT, R14, R17.reuse, PT ;  /* 0x000000110e00720c */ /* 0x080fe20003f26270 */
[----:B------:R-:W-:Y:S01]  /*9980*/  FMUL.FTZ R183, R183, c[0x0][0x2ec] ;  /* 0x0000bb00b7b77a20 */ /* 0x000fe20000410000 */
[-C--:B------:R-:W-:Y:S01]  /*9990*/  ISETP.GE.AND P2, PT, R13, R16.reuse, PT ;  /* 0x000000100d00720c */ /* 0x080fe20003f46270 */
[----:B------:R-:W-:Y:S01]  /*99a0*/  FFMA.FTZ R6, R27, UR4, R191 ;  /* 0x000000041b067c23 */ /* 0x000fe200080100bf */
[----:B------:R-:W-:Y:S02]  /*99b0*/  ISETP.GE.AND P0, PT, R13, R17, PT ;  /* 0x000000110d00720c */ /* 0x000fe40003f06270 */
[----:B------:R-:W-:Y:S01]  /*99c0*/  I2F R20, R9 ;  /* 0x0000000900147306 */ /* 0x000fe20000201400 */
[----:B------:R-:W-:Y:S02]  /*99d0*/  FSEL R189, R5, -INF , !P1 ;  /* 0xff80000005bd7808 */ /* 0x000fe40004800000 */
[----:B------:R-:W-:Y:S01]  /*99e0*/  FSEL R187, R4, -INF , !P2 ;  /* 0xff80000004bb7808 */ /* 0x000fe20005000000 */
[----:B-1----:R-:W-:Y:S01]  /*99f0*/  FFMA.FTZ R5, R26, UR4, R193 ;  /* 0x000000041a057c23 */ /* 0x002fe200080100c1 */
[----:B------:R-:W-:-:S03]  /*9a00*/  ISETP.GE.AND P1, PT, R12, R16, PT ;  /* 0x000000100c00720c */ /* 0x000fc60003f26270 */
[----:B------:R-:W1:Y:S01]  /*9a10*/  MUFU.TANH R181, R181 ;  /* 0x000000b500b57308 */ /* 0x000e620000002400 */
[----:B------:R-:W-:Y:S01]  /*9a20*/  ISETP.GE.AND P2, PT, R12, R17, PT ;  /* 0x000000110c00720c */ /* 0x000fe20003f46270 */
[----:B------:R-:W-:Y:S01]  /*9a30*/  FMUL.FTZ R12, R136, c[0x0][0x2ec] ;  /* 0x0000bb00880c7a20 */ /* 0x000fe20000410000 */
[----:B------:R-:W-:Y:S01]  /*9a40*/  FSEL R250, R6, -INF , !P0 ;  /* 0xff80000006fa7808 */ /* 0x000fe20004000000 */
[----:B---3--:R-:W-:Y:S01]  /*9a50*/  FFMA.FTZ R4, R25, UR4, R174 ;  /* 0x0000000419047c23 */ /* 0x008fe200080100ae */
[----:B------:R-:W-:Y:S01]  /*9a60*/  ISETP.GE.AND P0, PT, R11, R16, PT ;  /* 0x000000100b00720c */ /* 0x000fe20003f06270 */
[----:B------:R-:W-:Y:S02]  /*9a70*/  FFMA.FTZ R26, R26, UR4, R173 ;  /* 0x000000041a1a7c23 */ /* 0x000fe400080100ad */
[----:B------:R-:W2:Y:S01]  /*9a80*/  MUFU.TANH R182, R182 ;  /* 0x000000b600b67308 */ /* 0x000ea20000002400 */
[----:B------:R-:W-:Y:S01]  /*9a90*/  IADD3 R8, R0, 0x38, RZ ;  /* 0x0000003800087810 */ /* 0x000fe20007ffe0ff */
[----:B------:R-:W-:Y:S01]  /*9aa0*/  FMUL.FTZ R240, R240, c[0x0][0x2ec] ;  /* 0x0000bb00f0f07a20 */ /* 0x000fe20000410000 */
[----:B------:R-:W-:-:S05]  /*9ab0*/  FSEL R185, R4, -INF , !P0 ;  /* 0xff80000004b97808 */ /* 0x000fca0004000000 */
[----:B------:R-:W3:Y:S01]  /*9ac0*/  MUFU.TANH R183, R183 ;  /* 0x000000b700b77308 */ /* 0x000ee20000002400 */
[----:B------:R-:W-:Y:S01]  /*9ad0*/  FSEL R251, R26, -INF , !P2 ;  /* 0xff8000001afb7808 */ /* 0x000fe20005000000 */
[----:B----4-:R-:W-:Y:S01]  /*9ae0*/  FFMA.FTZ R4, R23, UR4, R180 ;  /* 0x0000000417047c23 */ /* 0x010fe200080100b4 */
[----:B------:R-:W-:Y:S01]  /*9af0*/  ISETP.GE.AND P2, PT, R10, R16, PT ;  /* 0x000000100a00720c */ /* 0x000fe20003f46270 */
[----:B------:R-:W-:Y:S02]  /*9b00*/  FMUL.FTZ R138, R138, c[0x0][0x2ec] ;  /* 0x0000bb008a8a7a20 */ /* 0x000fe40000410000 */
[----:B------:R-:W-:Y:S02]  /*9b10*/  FMUL.FTZ R7, R242, c[0x0][0x2ec] ;  /* 0x0000bb00f2077a20 */ /* 0x000fe40000410000 */
[----:B------:R-:W-:Y:S01]  /*9b20*/  I2F R18, R8 ;  /* 0x0000000800127306 */ /* 0x000fe20000201400 */
[----:B------:R-:W-:Y:S02]  /*9b30*/  ISETP.GE.AND P0, PT, R10, R17, PT ;  /* 0x000000110a00720c */ /* 0x000fe40003f06270 */
[----:B------:R-:W-:-:S05]  /*9b40*/  FSEL R247, R4, -INF , !P2 ;  /* 0xff80000004f77808 */ /* 0x000fca0005000000 */
[----:B------:R-:W4:Y:S01]  /*9b50*/  MUFU.TANH R12, R12 ;  /* 0x0000000c000c7308 */ /* 0x000f220000002400 */
[----:B-1----:R-:W-:Y:S01]  /*9b60*/  FFMA.FTZ R4, R20, UR4, R181 ;  /* 0x0000000414047c23 */ /* 0x002fe200080100b5 */
[----:B------:R-:W-:Y:S01]  /*9b70*/  ISETP.GE.AND P2, PT, R9, R16, PT ;  /* 0x000000100900720c */ /* 0x000fe20003f46270 */
[----:B------:R-:W-:Y:S01]  /*9b80*/  FFMA.FTZ R25, R25, UR4, R24 ;  /* 0x0000000419197c23 */ /* 0x000fe20008010018 */
[----:B------:R-:W-:-:S04]  /*9b90*/  FSEL R179, R5, -INF , !P1 ;  /* 0xff80000005b37808 */ /* 0x000fc80004800000 */
[----:B------:R1:W1:Y:S01]  /*9ba0*/  MUFU.TANH R10, R138 ;  /* 0x0000008a000a7308 */ /* 0x0002620000002400 */
[----:B--2---:R-:W-:Y:S01]  /*9bb0*/  FFMA.FTZ R23, R23, UR4, R182 ;  /* 0x0000000417177c23 */ /* 0x004fe200080100b6 */
[----:B------:R-:W-:Y:S01]  /*9bc0*/  ISETP.GE.AND P1, PT, R11, R17, PT ;  /* 0x000000110b00720c */ /* 0x000fe20003f26270 */
[----:B---3--:R-:W-:-:S05]  /*9bd0*/  FFMA.FTZ R20, R20, UR4, R183 ;  /* 0x0000000414147c23 */ /* 0x008fca00080100b7 */
[----:B------:R4:W-:Y:S08]  /*9be0*/  I2F R34, R0 ;  /* 0x0000000000227306 */ /* 0x0009f00000201400 */
[----:B------:R-:W2:Y:S01]  /*9bf0*/  MUFU.TANH R240, R240 ;  /* 0x000000f000f07308 */ /* 0x000ea20000002400 */
[----:B-1----:R-:W-:Y:S02]  /*9c00*/  FSEL R138, R4, -INF , !P2 ;  /* 0xff800000048a7808 */ /* 0x002fe40005000000 */
[----:B------:R-:W-:-:S05]  /*9c10*/  ISETP.GE.AND P2, PT, R9, R17, PT ;  /* 0x000000110900720c */ /* 0x000fca0003f46270 */
[----:B------:R-:W1:Y:S01]  /*9c20*/  MUFU.TANH R7, R7 ;  /* 0x0000000700077308 */ /* 0x000e620000002400 */
[----:B------:R-:W-:Y:S02]  /*9c30*/  FSEL R252, R25, -INF , !P1 ;  /* 0xff80000019fc7808 */ /* 0x000fe40004800000 */
[----:B------:R-:W-:Y:S01]  /*9c40*/  FSEL R173, R23, -INF , !P0 ;  /* 0xff80000017ad7808 */ /* 0x000fe20004000000 */
[----:B------:R-:W-:Y:S01]  /*9c50*/  FMUL.FTZ R6, R137, c[0x0][0x2ec] ;  /* 0x0000bb0089067a20 */ /* 0x000fe20000410000 */
[C---:B------:R-:W-:Y:S01]  /*9c60*/  IADD3 R2, R0.reuse, 0x39, RZ ;  /* 0x0000003900027810 */ /* 0x040fe20007ffe0ff */
[----:B------:R-:W-:Y:S01]  /*9c70*/  BAR.SYNC.DEFER_BLOCKING 0x0 ;  /* 0x0000000000007b1d */ /* 0x000fe20000010000 */
[CC--:B------:R-:W-:Y:S02]  /*9c80*/  ISETP.GE.AND P1, PT, R0.reuse, R16.reuse, PT ;  /* 0x000000100000720c */ /* 0x0c0fe40003f26270 */
[-C--:B------:R-:W-:Y:S01]  /*9c90*/  ISETP.GE.AND P0, PT, R0, R17.reuse, PT ;  /* 0x000000110000720c */ /* 0x080fe20003f06270 */
[----:B----4-:R-:W-:Y:S01]  /*9ca0*/  FFMA.FTZ R0, R18, UR4, R12 ;  /* 0x0000000412007c23 */ /* 0x010fe2000801000c */
[----:B------:R-:W-:Y:S01]  /*9cb0*/  FSEL R246, R20, -INF , !P2 ;  /* 0xff80000014f67808 */ /* 0x000fe20005000000 */
[----:B------:R-:W-:Y:S01]  /*9cc0*/  FMUL.FTZ R5, R139, c[0x0][0x2ec] ;  /* 0x0000bb008b057a20 */ /* 0x000fe20000410000 */
[----:B------:R-:W-:Y:S01]  /*9cd0*/  ISETP.GE.AND P2, PT, R8, R16, PT ;  /* 0x000000100800720c */ /* 0x000fe20003f46270 */
[----:B------:R-:W-:Y:S01]  /*9ce0*/  FFMA.FTZ R4, R18, UR4, R10 ;  /* 0x0000000412047c23 */ /* 0x000fe2000801000a */
[----:B------:R-:W-:Y:S01]  /*9cf0*/  I2F R15, R2 ;  /* 0x00000002000f7306 */ /* 0x000fe20000201400 */
[----:B--2---:R-:W-:Y:S01]  /*9d00*/  FFMA.FTZ R18, R34, UR4, R240 ;  /* 0x0000000422127c23 */ /* 0x004fe200080100f0 */
[----:B------:R-:W-:Y:S01]  /*9d10*/  FSEL R174, R0, -INF , !P2 ;  /* 0xff80000000ae7808 */ /* 0x000fe20005000000 */
[----:B-1----:R-:W-:Y:S01]  /*9d20*/  FFMA.FTZ R34, R34, UR4, R7 ;  /* 0x0000000422227c23 */ /* 0x002fe20008010007 */
[----:B------:R-:W-:-:S04]  /*9d30*/  ISETP.GE.AND P2, PT, R8, R17, PT ;  /* 0x000000110800720c */ /* 0x000fc80003f46270 */
[----:B------:R-:W1:Y:S01]  /*9d40*/  MUFU.TANH R6, R6 ;  /* 0x0000000600067308 */ /* 0x000e620000002400 */
[----:B------:R-:W-:Y:S02]  /*9d50*/  FSEL R244, R4, -INF , !P2 ;  /* 0xff80000004f47808 */ /* 0x000fe40005000000 */
[----:B------:R-:W-:-:S05]  /*9d60*/  ISETP.GE.AND P2, PT, R2, R16, PT ;  /* 0x000000100200720c */ /* 0x000fca0003f46270 */
[----:B------:R-:W2:Y:S01]  /*9d70*/  MUFU.TANH R5, R5 ;  /* 0x0000000500057308 */ /* 0x000ea20000002400 */
[----:B------:R-:W-:Y:S02]  /*9d80*/  FSEL R16, R34, -INF , !P0 ;  /* 0xff80000022107808 */ /* 0x000fe40004000000 */
[----:B------:R-:W-:Y:S02]  /*9d90*/  PLOP3.LUT P0, PT, PT, PT, UP0, 0x80, 0x0 ;  /* 0x000000000000781c */ /* 0x000fe40003f0f008 */
[----:B------:R-:W-:Y:S01]  /*9da0*/  FSEL R18, R18, -INF , !P1 ;  /* 0xff80000012127808 */ /* 0x000fe20004800000 */
[C---:B-1----:R-:W-:Y:S01]  /*9db0*/  FFMA.FTZ R0, R15.reuse, UR4, R6 ;  /* 0x000000040f007c23 */ /* 0x042fe20008010006 */
[----:B------:R-:W-:Y:S01]  /*9dc0*/  ISETP.GE.AND P1, PT, R2, R17, PT ;  /* 0x000000110200720c */ /* 0x000fe20003f26270 */
[----:B--2---:R-:W-:-:S03]  /*9dd0*/  FFMA.FTZ R15, R15, UR4, R5 ;  /* 0x000000040f0f7c23 */ /* 0x004fc60008010005 */
[----:B------:R-:W-:Y:S02]  /*9de0*/  FSEL R245, R0, -INF , !P2 ;  /* 0xff80000000f57808 */ /* 0x000fe40005000000 */
[----:B------:R-:W-:-:S03]  /*9df0*/  FSEL R175, R15, -INF , !P1 ;  /* 0xff8000000faf7808 */ /* 0x000fc60004800000 */
        /* <DEDUP_REMOVED lines=135> */
.L_x_668:
[----:B------:R-:W-:Y:S05]  /*a670*/  BSYNC B0 ;  /* 0x0000000000007941 */ /* 0x000fea0003800000 */
.L_x_667:
[----:B------:R-:W0:Y:S02]  /*a680*/  LDGDEPBAR ;  /* 0x00000000000079af */ /* 0x000e240000000000 */
.L_x_666:
[----:B------:R-:W-:Y:S01]  /*a690*/  FMNMX.FTZ R0, R132, R18, !PT ;  /* 0x0000001284007209 */ /* 0x000fe20007810000 */
[----:B-1----:R-:W-:Y:S01]  /*a6a0*/  LDSM.16.MT88.4 R12, [R205+0x10000] ;  /* 0x01000000cd0c783b */ /* 0x002fe20000004200 */
[----:B------:R-:W-:Y:S01]  /*a6b0*/  MOV R34, R251 ;  /* 0x000000fb00227202 */ /* 0x000fe20000000f00 */
[----:B------:R-:W-:Y:S01]  /*a6c0*/  IMAD.MOV.U32 R182, RZ, RZ, R248 ;  /* 0x000000ffffb67224 */ /* 0x000fe200078e00f8 */
[----:B------:R-:W-:Y:S01]  /*a6d0*/  FMNMX.FTZ R0, R135, R0, !PT ;  /* 0x0000000087007209 */ /* 0x000fe20007810000 */
[----:B------:R-:W-:Y:S01]  /*a6e0*/  LDSM.16.MT88.4 R24, [R206+0x10000] ;  /* 0x01000000ce18783b */ /* 0x000fe20000004200 */
[----:B------:R-:W-:Y:S01]  /*a6f0*/  MOV R181, R249 ;  /* 0x000000f900b57202 */ /* 0x000fe20000000f00 */
[----:B------:R-:W-:Y:S01]  /*a700*/  @UP0 UIADD3 UR9, UR9, -0x3, URZ ;  /* 0xfffffffd09090890 */ /* 0x000fe2000fffe03f */
        /* <DEDUP_REMOVED lines=25> */
[----:B------:R-:W-:-:S03]  /*a8a0*/  FMNMX.FTZ R4, R252, R4, !PT ;  /* 0x00000004fc047209 */ /* 0x000fc60007810000 */
[----:B------:R-:W1:Y:S01]  /*a8b0*/  SHFL.BFLY PT, R5, R0, 0x2, 0x1f ;  /* 0x0c401f0000057f89 */ /* 0x000e6200000e0000 */
[----:B------:R-:W-:-:S04]  /*a8c0*/  FMNMX.FTZ R4, R173, R4, !PT ;  /* 0x00000004ad047209 */ /* 0x000fc80007810000 */
[----:B------:R-:W-:-:S04]  /*a8d0*/  FMNMX.FTZ R4, R246, R4, !PT ;  /* 0x00000004f6047209 */ /* 0x000fc80007810000 */
[----:B------:R-:W-:-:S04]  /*a8e0*/  FMNMX.FTZ R4, R244, R4, !PT ;  /* 0x00000004f4047209 */ /* 0x000fc80007810000 */
[----:B------:R-:W-:-:S05]  /*a8f0*/  FMNMX.FTZ R4, R175, R4, !PT ;  /* 0x00000004af047209 */ /* 0x000fca0007810000 */
[----:B------:R-:W2:Y:S01]  /*a900*/  SHFL.BFLY PT, R2, R4, 0x2, 0x1f ;  /* 0x0c401f0004027f89 */ /* 0x000ea200000e0000 */
[----:B-1----:R-:W-:-:S05]  /*a910*/  FMNMX.FTZ R0, R0, R5, !PT ;  /* 0x0000000500007209 */ /* 0x002fca0007810000 */
[----:B------:R-:W1:Y:S01]  /*a920*/  SHFL.BFLY PT, R5, R0, 0x1, 0x1f ;  /* 0x0c201f0000057f89 */ /* 0x000e6200000e0000 */
[----:B--2---:R-:W-:-:S05]  /*a930*/  FMNMX.FTZ R4, R4, R2, !PT ;  /* 0x0000000204047209 */ /* 0x004fca0007810000 */
[----:B------:R-:W2:Y:S01]  /*a940*/  SHFL.BFLY PT, R6, R4, 0x1, 0x1f ;  /* 0x0c201f0004067f89 */ /* 0x000ea200000e0000 */
[----:B-1----:R-:W-:-:S04]  /*a950*/  FMNMX.FTZ R11, R0, R5, !PT ;  /* 0x00000005000b7209 */ /* 0x002fc80007810000 */
[C---:B------:R-:W-:Y:S01]  /*a960*/  FSETP.NEU.FTZ.AND P2, PT, R11.reuse, -INF , PT ;  /* 0xff8000000b00780b */ /* 0x040fe20003f5d000 */
[----:B------:R-:W-:-:S05]  /*a970*/  FMUL.FTZ R2, R11, c[0x0][0x23c] ;  /* 0x00008f000b027a20 */ /* 0x000fca0000410000 */
[----:B------:R-:W-:-:S05]  /*a980*/  FSEL R2, R2, RZ, P2 ;  /* 0x000000ff02027208 */ /* 0x000fca0001000000 */
[--C-:B------:R-:W-:Y:S02]  /*a990*/  FFMA.FTZ R0, R135, c[0x0][0x23c], -R2.reuse ;  /* 0x00008f0087007a23 */ /* 0x100fe40000010802 */
[--C-:B------:R-:W-:Y:S01]  /*a9a0*/  FFMA.FTZ R18, R18, c[0x0][0x23c], -R2.reuse ;  /* 0x00008f0012127a23 */ /* 0x100fe20000010802 */
[----:B--2---:R-:W-:Y:S01]  /*a9b0*/  FMNMX.FTZ R10, R4, R6, !PT ;  /* 0x00000006040a7209 */ /* 0x004fe20007810000 */
[----:B------:R1:W-:Y:S01]  /*a9c0*/  MUFU.EX2 R180, R0 ;  /* 0x0000000000b47308 */ /* 0x0003e20000000800 */
[----:B------:R-:W-:Y:S01]  /*a9d0*/  FFMA.FTZ R4, R133, c[0x0][0x23c], -R2 ;  /* 0x00008f0085047a23 */ /* 0x000fe20000010802 */
[----:B------:R-:W-:Y:S02]  /*a9e0*/  FSEL R6, R11, RZ, P2 ;  /* 0x000000ff0b067208 */ /* 0x000fe40001000000 */
[----:B------:R-:W-:-:S03]  /*a9f0*/  FSETP.NEU.FTZ.AND P1, PT, R10, -INF , PT ;  /* 0xff8000000a00780b */ /* 0x000fc60003f3d000 */
[----:B------:R-:W-:Y:S01]  /*aa00*/  FADD.FTZ R6, R132, -R6 ;  /* 0x8000000684067221 */ /* 0x000fe20000010000 */
[----:B------:R2:W-:Y:S01]  /*aa10*/  MUFU.EX2 R136, R4 ;  /* 0x0000000400887308 */ /* 0x0005e20000000800 */
[----:B------:R-:W-:Y:S02]  /*aa20*/  FSEL R5, R10, RZ, P1 ;  /* 0x000000ff0a057208 */ /* 0x000fe40000800000 */
[----:B------:R-:W-:-:S03]  /*aa30*/  FMUL.FTZ R6, R6, c[0x0][0x23c] ;  /* 0x00008f0006067a20 */ /* 0x000fc60000410000 */
[----:B------:R-:W-:Y:S02]  /*aa40*/  FADD.FTZ R3, R3, -R5 ;  /* 0x8000000503037221 */ /* 0x000fe40000010000 */
[----:B-1----:R-:W-:Y:S01]  /*aa50*/  FMUL.FTZ R0, R10, c[0x0][0x23c] ;  /* 0x00008f000a007a20 */ /* 0x002fe20000410000 */
[----:B------:R-:W-:Y:S01]  /*aa60*/  MUFU.EX2 R7, R18 ;  /* 0x0000001200077308 */ /* 0x000fe20000000800 */
[----:B------:R-:W-:-:S03]  /*aa70*/  FMUL.FTZ R3, R3, c[0x0][0x23c] ;  /* 0x00008f0003037a20 */ /* 0x000fc60000410000 */
[----:B------:R-:W-:Y:S01]  /*aa80*/  FSEL R0, R0, RZ, P1 ;  /* 0x000000ff00007208 */ /* 0x000fe20000800000 */
[----:B--2---:R-:W-:-:S03]  /*aa90*/  FFMA.FTZ R4, R35, c[0x0][0x23c], -R2 ;  /* 0x00008f0023047a23 */ /* 0x004fc60000010802 */
[----:B------:R-:W1:Y:S01]  /*aaa0*/  MUFU.EX2 R8, R6 ;  /* 0x0000000600087308 */ /* 0x000e620000000800 */
[----:B------:R-:W-:Y:S01]  /*aab0*/  FFMA.FTZ R16, R16, c[0x0][0x23c], -R0 ;  /* 0x00008f0010107a23 */ /* 0x000fe20000010800 */
[----:B------:R-:W-:-:S06]  /*aac0*/  MOV R35, R250 ;  /* 0x000000fa00237202 */ /* 0x000fcc0000000f00 */
[----:B------:R2:W3:Y:S08]  /*aad0*/  MUFU.EX2 R135, R4 ;  /* 0x0000000400877308 */ /* 0x0004f00000000800 */
[----:B------:R-:W-:Y:S01]  /*aae0*/  MUFU.EX2 R18, R16 ;  /* 0x0000001000127308 */ /* 0x000fe20000000800 */
[-C--:B-1----:R-:W-:Y:S02]  /*aaf0*/  FMUL.FTZ R140, R140, R8.reuse ;  /* 0x000000088c8c7220 */ /* 0x082fe40000410000 */
[----:B------:R-:W-:-:S02]  /*ab00*/  FMUL.FTZ R141, R141, R8 ;  /* 0x000000088d8d7220 */ /* 0x000fc40000410000 */
[-C--:B------:R-:W-:Y:S02]  /*ab10*/  FMUL.FTZ R144, R144, R8.reuse ;  /* 0x0000000890907220 */ /* 0x080fe40000410000 */
[-C--:B------:R-:W-:Y:S01]  /*ab20*/  FMUL.FTZ R145, R145, R8.reuse ;  /* 0x0000000891917220 */ /* 0x080fe20000410000 */
[----:B------:R-:W1:Y:S01]  /*ab30*/  MUFU.EX2 R3, R3 ;  /* 0x0000000300037308 */ /* 0x000e620000000800 */
[----:B--2---:R-:W-:Y:S01]  /*ab40*/  FFMA.FTZ R4, R172, c[0x0][0x23c], -R0 ;  /* 0x00008f00ac047a23 */ /* 0x004fe20000010800 */
[----:B------:R-:W-:Y:S01]  /*ab50*/  MOV R172, R7 ;  /* 0x0000000700ac7202 */ /* 0x000fe20000000f00 */
[----:B------:R-:W-:Y:S01]  /*ab60*/  FMUL.FTZ R164, R164, R8 ;  /* 0x00000008a4a47220 */ /* 0x000fe20000410000 */
[----:B---3--:R-:W-:Y:S01]  /*ab70*/  F2FP.BF16.PACK_AB R6, R135, R136 ;  /* 0x000000888706723e */ /* 0x008fe200000010ff */
[-C--:B------:R-:W-:Y:S02]  /*ab80*/  FMUL.FTZ R165, R165, R8.reuse ;  /* 0x00000008a5a57220 */ /* 0x080fe40000410000 */
[-C--:B------:R-:W-:Y:S01]  /*ab90*/  FMUL.FTZ R168, R168, R8.reuse ;  /* 0x00000008a8a87220 */ /* 0x080fe20000410000 */
[----:B------:R-:W2:Y:S01]  /*aba0*/  MUFU.EX2 R16, R4 ;  /* 0x0000000400107308 */ /* 0x000ea20000000800 */
[----:B------:R-:W-:-:S02]  /*abb0*/  FMUL.FTZ R169, R169, R8 ;  /* 0x00000008a9a97220 */ /* 0x000fc40000410000 */
[-C--:B------:R-:W-:Y:S02]  /*abc0*/  FMUL.FTZ R156, R156, R8.reuse ;  /* 0x000000089c9c7220 */ /* 0x080fe40000410000 */
[-C--:B------:R-:W-:Y:S02]  /*abd0*/  FMUL.FTZ R157, R157, R8.reuse ;  /* 0x000000089d9d7220 */ /* 0x080fe40000410000 */
[----:B------:R-:W-:Y:S02]  /*abe0*/  FMUL.FTZ R160, R160, R8 ;  /* 0x00000008a0a07220 */ /* 0x000fe40000410000 */
[-C--:B-1----:R-:W-:Y:S02]  /*abf0*/  FMUL.FTZ R142, R142, R3.reuse ;  /* 0x000000038e8e7220 */ /* 0x082fe40000410000 */
[-C--:B------:R-:W-:Y:S02]  /*ac00*/  FMUL.FTZ R143, R143, R3.reuse ;  /* 0x000000038f8f7220 */ /* 0x080fe40000410000 */
[----:B------:R-:W-:-:S02]  /*ac10*/  FMUL.FTZ R146, R146, R3 ;  /* 0x0000000392927220 */ /* 0x000fc40000410000 */
[-C--:B------:R-:W-:Y:S01]  /*ac20*/  FMUL.FTZ R147, R147, R3.reuse ;  /* 0x0000000393937220 */ /* 0x080fe20000410000 */
[----:B--2---:R-:W-:Y:S01]  /*ac30*/  F2FP.BF16.PACK_AB R5, R16, R18 ;  /* 0x000000121005723e */ /* 0x004fe200000010ff */
[----:B------:R-:W-:Y:S02]  /*ac40*/  FFMA.FTZ R4, R134, c[0x0][0x23c], -R0 ;  /* 0x00008f0086047a23 */ /* 0x000fe40000010800 */
[-C--:B------:R-:W-:Y:S02]  /*ac50*/  FMUL.FTZ R166, R166, R3.reuse ;  /* 0x00000003a6a67220 */ /* 0x080fe40000410000 */
[----:B------:R1:W-:Y:S01]  /*ac60*/  MUFU.EX2 R133, R4 ;  /* 0x0000000400857308 */ /* 0x0003e20000000800 */
[-C--:B------:R-:W-:Y:S02]  /*ac70*/  FMUL.FTZ R167, R167, R3.reuse ;  /* 0x00000003a7a77220 */ /* 0x080fe40000410000 */
[-C--:B------:R-:W-:Y:S02]  /*ac80*/  FMUL.FTZ R170, R170, R3.reuse ;  /* 0x00000003aaaa7220 */ /* 0x080fe40000410000 */
[----:B------:R-:W-:-:S02]  /*ac90*/  FMUL.FTZ R171, R171, R3 ;  /* 0x00000003abab7220 */ /* 0x000fc40000410000 */
[-C--:B------:R-:W-:Y:S02]  /*aca0*/  FMUL.FTZ R158, R158, R3.reuse ;  /* 0x000000039e9e7220 */ /* 0x080fe40000410000 */
[-C--:B------:R-:W-:Y:S02]  /*acb0*/  FMUL.FTZ R159, R159, R3.reuse ;  /* 0x000000039f9f7220 */ /* 0x080fe40000410000 */
[----:B------:R-:W-:Y:S02]  /*acc0*/  FMUL.FTZ R161, R161, R8 ;  /* 0x00000008a1a17220 */ /* 0x000fe40000410000 */
[-C--:B------:R-:W-:Y:S02]  /*acd0*/  FMUL.FTZ R162, R162, R3.reuse ;  /* 0x00000003a2a27220 */ /* 0x080fe40000410000 */
[----:B------:R-:W-:Y:S02]  /*ace0*/  FMUL.FTZ R163, R163, R3 ;  /* 0x00000003a3a37220 */ /* 0x000fe40000410000 */
[----:B-1----:R-:W-:-:S02]  /*acf0*/  FFMA.FTZ R4, R29, c[0x0][0x23c], -R0 ;  /* 0x00008f001d047a23 */ /* 0x002fc40000010800 */
[-C--:B------:R-:W-:Y:S02]  /*ad00*/  FMUL.FTZ R36, R36, R8.reuse ;  /* 0x0000000824247220 */ /* 0x080fe40000410000 */
[----:B------:R1:W2:Y:S01]  /*ad10*/  MUFU.EX2 R17, R4 ;  /* 0x0000000400117308 */ /* 0x0002a20000000800 */
[-C--:B------:R-:W-:Y:S02]  /*ad20*/  FMUL.FTZ R37, R37, R8.reuse ;  /* 0x0000000825257220 */ /* 0x080fe40000410000 */
[-C--:B------:R-:W-:Y:S02]  /*ad30*/  FMUL.FTZ R38, R38, R3.reuse ;  /* 0x0000000326267220 */ /* 0x080fe40000410000 */
[----:B------:R-:W-:Y:S02]  /*ad40*/  FMUL.FTZ R39, R39, R3 ;  /* 0x0000000327277220 */ /* 0x000fe40000410000 */
[-C--:B------:R-:W-:Y:S02]  /*ad50*/  FMUL.FTZ R40, R40, R8.reuse ;  /* 0x0000000828287220 */ /* 0x080fe40000410000 */
[----:B------:R-:W-:-:S02]  /*ad60*/  FMUL.FTZ R41, R41, R8 ;  /* 0x0000000829297220 */ /* 0x000fc40000410000 */
[-C--:B------:R-:W-:Y:S02]  /*ad70*/  FMUL.FTZ R42, R42, R3.reuse ;  /* 0x000000032a2a7220 */ /* 0x080fe40000410000 */
[----:B------:R-:W-:Y:S02]  /*ad80*/  FMUL.FTZ R43, R43, R3 ;  /* 0x000000032b2b7220 */ /* 0x000fe40000410000 */
[----:B------:R-:W-:Y:S01]  /*ad90*/  FMUL.FTZ R52, R52, R8 ;  /* 0x0000000834347220 */ /* 0x000fe20000410000 */
[----:B-1----:R-:W-:Y:S01]  /*ada0*/  F2FP.BF16.PACK_AB R4, R180, R172 ;  /* 0x000000acb404723e */ /* 0x002fe200000010ff */
[----:B------:R-:W-:Y:S01]  /*adb0*/  FMUL.FTZ R53, R53, R8 ;  /* 0x0000000835357220 */ /* 0x000fe20000410000 */
[----:B--2---:R-:W-:Y:S01]  /*adc0*/  F2FP.BF16.PACK_AB R7, R17, R133 ;  /* 0x000000851107723e */ /* 0x004fe200000010ff */
[-C--:B------:R-:W-:Y:S02]  /*add0*/  FMUL.FTZ R54, R54, R3.reuse ;  /* 0x0000000336367220 */ /* 0x080fe40000410000 */
[----:B------:R-:W-:-:S02]  /*ade0*/  FMUL.FTZ R55, R55, R3 ;  /* 0x0000000337377220 */ /* 0x000fc40000410000 */
[-C--:B------:R-:W-:Y:S02]  /*adf0*/  FMUL.FTZ R56, R56, R8.reuse ;  /* 0x0000000838387220 */ /* 0x080fe40000410000 */
[C---:B------:R-:W-:Y:S01]  /*ae00*/  HMMA.16816.F32.BF16 R20, R4.reuse, R12, R140 ;  /* 0x0000000c0414723c */ /* 0x040fe2000004188c */
[-C--:B------:R-:W-:Y:S02]  /*ae10*/  FMUL.FTZ R57, R57, R8.reuse ;  /* 0x0000000839397220 */ /* 0x080fe40000410000 */
[-C--:B------:R-:W-:Y:S02]  /*ae20*/  FMUL.FTZ R58, R58, R3.reuse ;  /* 0x000000033a3a7220 */ /* 0x080fe40000410000 */
[----:B------:R-:W-:Y:S02]  /*ae30*/  FMUL.FTZ R59, R59, R3 ;  /* 0x000000033b3b7220 */ /* 0x000fe40000410000 */
[----:B------:R-:W-:Y:S01]  /*ae40*/  IMAD.MOV.U32 R143, RZ, RZ, R18 ;  /* 0x000000ffff8f7224 */ /* 0x000fe200078e0012 */
[----:B------:R-:W-:Y:S01]  /*ae50*/  HMMA.16816.F32.BF16 R12, R4, R14, R144 ;  /* 0x0000000e040c723c */ /* 0x000fe20000041890 */
[-C--:B------:R-:W-:Y:S01]  /*ae60*/  FMUL.FTZ R48, R48, R8.reuse ;  /* 0x0000000830307220 */ /* 0x080fe20000410000 */
[----:B------:R-:W-:Y:S01]  /*ae70*/  MOV R142, R247 ;  /* 0x000000f7008e7202 */ /* 0x000fe20000000f00 */
[----:B------:R-:W-:Y:S01]  /*ae80*/  FMUL.FTZ R49, R49, R8 ;  /* 0x0000000831317220 */ /* 0x000fe20000410000 */
[----:B------:R-:W-:Y:S01]  /*ae90*/  MOV R141, R246 ;  /* 0x000000f6008d7202 */ /* 0x000fe20000000f00 */
[----:B------:R-:W-:-:S02]  /*aea0*/  FMUL.FTZ R50, R50, R3 ;  /* 0x0000000332327220 */ /* 0x000fc40000410000 */
[----:B------:R-:W-:Y:S01]  /*aeb0*/  IMAD.MOV.U32 R146, RZ, RZ, R17 ;  /* 0x000000ffff927224 */ /* 0x000fe200078e0011 */
[----:B------:R-:W-:Y:S01]  /*aec0*/  MOV R145, R16 ;  /* 0x0000001000917202 */ /* 0x000fe20000000f00 */
[----:B------:R-:W-:Y:S01]  /*aed0*/  FMUL.FTZ R51, R51, R3 ;  /* 0x0000000333337220 */ /* 0x000fe20000410000 */
[----:B------:R-:W1:Y:S01]  /*aee0*/  LDSM.16.MT88.4 R16, [R207+0x10000] ;  /* 0x01000000cf10783b */ /* 0x000e620000004200 */
[-C--:B------:R-:W-:Y:S01]  /*aef0*/  FMUL.FTZ R60, R60, R8.reuse ;  /* 0x000000083c3c7220 */ /* 0x080fe20000410000 */
[----:B------:R-:W-:Y:S01]  /*af00*/  MOV R147, R245 ;  /* 0x000000f500937202 */ /* 0x000fe20000000f00 */
[----:B------:R-:W-:Y:S01]  /*af10*/  FMUL.FTZ R61, R61, R8 ;  /* 0x000000083d3d7220 */ /* 0x000fe20000410000 */
[----:B------:R-:W-:Y:S01]  /*af20*/  MOV R144, R244 ;  /* 0x000000f400907202 */ /* 0x000fe20000000f00 */
[----:B------:R-:W-:Y:S01]  /*af30*/  FMUL.FTZ R62, R62, R3 ;  /* 0x000000033e3e7220 */ /* 0x000fe20000410000 */
[----:B------:R-:W-:Y:S01]  /*af40*/  MOV R29, R21 ;  /* 0x00000015001d7202 */ /* 0x000fe20000000f00 */
[----:B------:R-:W-:Y:S01]  /*af50*/  IMAD.MOV.U32 R132, RZ, RZ, R20 ;  /* 0x000000ffff847224 */ /* 0x000fe200078e0014 */
[----:B------:R-:W-:Y:S01]  /*af60*/  MOV R28, R22 ;  /* 0x00000016001c7202 */ /* 0x000fe20000000f00 */
[----:B------:R-:W-:Y:S01]  /*af70*/  FMUL.FTZ R63, R63, R3 ;  /* 0x000000033f3f7220 */ /* 0x000fe20000410000 */
[----:B------:R-:W-:Y:S01]  /*af80*/  MOV R9, R23 ;  /* 0x0000001700097202 */ /* 0x000fe20000000f00 */
[-C--:B------:R-:W-:Y:S01]  /*af90*/  FMUL.FTZ R64, R64, R8.reuse ;  /* 0x0000000840407220 */ /* 0x080fe20000410000 */
[----:B------:R-:W2:Y:S01]  /*afa0*/  LDSM.16.MT88.4 R20, [R208+0x10000] ;  /* 0x01000000d014783b */ /* 0x000ea20000004200 */
[----:B------:R-:W-:Y:S01]  /*afb0*/  FMUL.FTZ R65, R65, R8 ;  /* 0x0000000841417220 */ /* 0x000fe20000410000 */
[----:B------:R-:W-:Y:S01]  /*afc0*/  MOV R139, R13 ;  /* 0x0000000d008b7202 */ /* 0x000fe20000000f00 */
[----:B------:R-:W-:Y:S01]  /*afd0*/  IMAD.MOV.U32 R140, RZ, RZ, R12 ;  /* 0x000000ffff8c7224 */ /* 0x000fe200078e000c */
[----:B------:R-:W-:Y:S01]  /*afe0*/  MOV R137, R14 ;  /* 0x0000000e00897202 */ /* 0x000fe20000000f00 */
[----:B------:R-:W-:Y:S01]  /*aff0*/  FMUL.FTZ R66, R66, R3 ;  /* 0x0000000342427220 */ /* 0x000fe20000410000 */
[----:B------:R-:W-:Y:S01]  /*b000*/  MOV R134, R15 ;  /* 0x0000000f00867202 */ /* 0x000fe20000000f00 */
[----:B------:R-:W-:Y:S01]  /*b010*/  FMUL.FTZ R67, R67, R3 ;  /* 0x0000000343437220 */ /* 0x000fe20000410000 */
[----:B------:R-:W3:Y:S01]  /*b020*/  LDSM.16.MT88.4 R12, [R205+0x12000] ;  /* 0x01200000cd0c783b */ /* 0x000ee20000004200 */
        /* <DEDUP_REMOVED lines=8> */
[----:B------:R-:W-:-:S02]  /*b0b0*/  FMUL.FTZ R155, R155, R3 ;  /* 0x000000039b9b7220 */ /* 0x000fc40000410000 */
[-C--:B------:R-:W-:Y:S02]  /*b0c0*/  FMUL.FTZ R44, R44, R8.reuse ;  /* 0x000000082c2c7220 */ /* 0x080fe40000410000 */
[-C--:B------:R-:W-:Y:S02]  /*b0d0*/  FMUL.FTZ R45, R45, R8.reuse ;  /* 0x000000082d2d7220 */ /* 0x080fe40000410000 */
[-C--:B------:R-:W-:Y:S01]  /*b0e0*/  FMUL.FTZ R46, R46, R3.reuse ;  /* 0x000000032e2e7220 */ /* 0x080fe20000410000 */
[----:B-1----:R-:W-:Y:S01]  /*b0f0*/  HMMA.16816.F32.BF16 R232, R4, R16, R164 ;  /* 0x0000001004e8723c */ /* 0x002fe200000418a4 */
[----:B------:R-:W-:Y:S02]  /*b100*/  FMUL.FTZ R47, R47, R3 ;  /* 0x000000032f2f7220 */ /* 0x000fe40000410000 */
[-C--:B------:R-:W-:Y:S02]  /*b110*/  FMUL.FTZ R76, R76, R8.reuse ;  /* 0x000000084c4c7220 */ /* 0x080fe40000410000 */
[----:B------:R-:W-:-:S02]  /*b120*/  FMUL.FTZ R77, R77, R8 ;  /* 0x000000084d4d7220 */ /* 0x000fc40000410000 */
[-C--:B------:R-:W-:Y:S01]  /*b130*/  FMUL.FTZ R78, R78, R3.reuse ;  /* 0x000000034e4e7220 */ /* 0x080fe20000410000 */
[C---:B------:R-:W-:Y:S01]  /*b140*/  HMMA.16816.F32.BF16 R200, R4.reuse, R18, R168 ;  /* 0x0000001204c8723c */ /* 0x040fe200000418a8 */
[----:B------:R-:W1:Y:S01]  /*b150*/  LDSM.16.MT88.4 R16, [R208+0x12000] ;  /* 0x01200000d010783b */ /* 0x000e620000004200 */
[-C--:B------:R-:W-:Y:S02]  /*b160*/  FMUL.FTZ R79, R79, R3.reuse ;  /* 0x000000034f4f7220 */ /* 0x080fe40000410000 */
[-C--:B------:R-:W-:Y:S02]  /*b170*/  FMUL.FTZ R80, R80, R8.reuse ;  /* 0x0000000850507220 */ /* 0x080fe40000410000 */
[----:B------:R-:W-:Y:S02]  /*b180*/  FMUL.FTZ R81, R81, R8 ;  /* 0x0000000851517220 */ /* 0x000fe40000410000 */
        /* <DEDUP_REMOVED lines=14> */
[----:B------:R-:W-:Y:S01]  /*b270*/  MOV R38, R182 ;  /* 0x000000b600267202 */ /* 0x000fe20000000f00 */
[----:B------:R-:W-:Y:S01]  /*b280*/  HMMA.16816.F32.BF16 R192, R4, R14, R40 ;  /* 0x0000000e04c0723c */ /* 0x000fe20000041828 */
[----:B------:R-:W3:Y:S01]  /*b290*/  LDSM.16.MT88.4 R12, [R207+0x12000] ;  /* 0x01200000cf0c783b */ /* 0x000ee20000004200 */
[----:B------:R-:W-:Y:S01]  /*b2a0*/  MOV R37, R181 ;  /* 0x000000b500257202 */ /* 0x000fe20000000f00 */
[----:B------:R-:W-:Y:S01]  /*b2b0*/  IMAD.MOV.U32 R36, RZ, RZ, R180 ;  /* 0x000000ffff247224 */ /* 0x000fe200078e00b4 */
[----:B------:R-:W-:Y:S01]  /*b2c0*/  MOV R39, R189 ;  /* 0x000000bd00277202 */ /* 0x000fe20000000f00 */
[----:B------:R-:W-:-:S02]  /*b2d0*/  FMUL.FTZ R68, R68, R8 ;  /* 0x0000000844447220 */ /* 0x000fc40000410000 */
[----:B------:R-:W-:Y:S01]  /*b2e0*/  FMUL.FTZ R69, R69, R8 ;  /* 0x0000000845457220 */ /* 0x000fe20000410000 */
[C---:B------:R-:W-:Y:S01]  /*b2f0*/  HMMA.16816.F32.BF16 R244, R4.reuse, R26, R152 ;  /* 0x0000001a04f4723c */ /* 0x040fe20000041898 */
[----:B------:R-:W-:Y:S01]  /*b300*/  LDSM.16.MT88.4 R24, [R207+0x14000] ;  /* 0x01400000cf18783b */ /* 0x000fe20000004200 */
[----:B------:R-:W-:Y:S01]  /*b310*/  FMUL.FTZ R70, R70, R3 ;  /* 0x0000000346467220 */ /* 0x000fe20000410000 */
[----:B------:R-:W-:Y:S01]  /*b320*/  MOV R41, R141 ;  /* 0x0000008d00297202 */ /* 0x000fe20000000f00 */
[----:B------:R-:W-:Y:S01]  /*b330*/  FMUL.FTZ R71, R71, R3 ;  /* 0x0000000347477220 */ /* 0x000fe20000410000 */
[----:B------:R-:W-:Y:S01]  /*b340*/  MOV R40, R142 ;  /* 0x0000008e00287202 */ /* 0x000fe20000000f00 */
[----:B------:R-:W-:Y:S01]  /*b350*/  FMUL.FTZ R72, R72, R8 ;  /* 0x0000000848487220 */ /* 0x000fe20000410000 */
[----:B------:R-:W-:Y:S01]  /*b360*/  MOV R43, R146 ;  /* 0x00000092002b7202 */ /* 0x000fe20000000f00 */
[----:B-1----:R-:W-:Y:S01]  /*b370*/  HMMA.16816.F32.BF16 R160, R4, R16, R52 ;  /* 0x0000001004a0723c */ /* 0x002fe20000041834 */
[----:B------:R-:W-:-:S02]  /*b380*/  FMUL.FTZ R73, R73, R8 ;  /* 0x0000000849497220 */ /* 0x000fc40000410000 */
[-C--:B------:R-:W-:Y:S02]  /*b390*/  FMUL.FTZ R74, R74, R3.reuse ;  /* 0x000000034a4a7220 */ /* 0x080fe40000410000 */
[----:B------:R-:W-:Y:S02]  /*b3a0*/  FMUL.FTZ R75, R75, R3 ;  /* 0x000000034b4b7220 */ /* 0x000fe40000410000 */
[----:B------:R-:W-:Y:S01]  /*b3b0*/  MOV R53, R139 ;  /* 0x0000008b00357202 */ /* 0x000fe20000000f00 */
[----:B------:R-:W-:Y:S01]  /*b3c0*/  HMMA.16816.F32.BF16 R168, R4, R18, R56 ;  /* 0x0000001204a8723c */ /* 0x000fe20000041838 */
[----:B------:R-:W1:Y:S01]  /*b3d0*/  LDSM.16.MT88.4 R16, [R206+0x14000] ;  /* 0x01400000ce10783b */ /* 0x000e620000004200 */
[----:B------:R-:W-:Y:S01]  /*b3e0*/  MOV R54, R137 ;  /* 0x0000008900367202 */ /* 0x000fe20000000f00 */
[----:B------:R-:W-:Y:S01]  /*b3f0*/  FMUL.FTZ R100, R100, R8 ;  /* 0x0000000864647220 */ /* 0x000fe20000410000 */
[----:B------:R-:W-:Y:S01]  /*b400*/  MOV R52, R140 ;  /* 0x0000008c00347202 */ /* 0x000fe20000000f00 */
[----:B------:R-:W-:-:S02]  /*b410*/  FMUL.FTZ R101, R101, R8 ;  /* 0x0000000865657220 */ /* 0x000fc40000410000 */
[-C--:B------:R-:W-:Y:S01]  /*b420*/  FMUL.FTZ R102, R102, R3.reuse ;  /* 0x0000000366667220 */ /* 0x080fe20000410000 */
[C---:B--2---:R-:W-:Y:S01]  /*b430*/  HMMA.16816.F32.BF16 R180, R4.reuse, R22, R48 ;  /* 0x0000001604b4723c */ /* 0x044fe20000041830 */
[----:B------:R-:W-:Y:S01]  /*b440*/  FMUL.FTZ R103, R103, R3 ;  /* 0x0000000367677220 */ /* 0x000fe20000410000 */
[----:B------:R-:W-:Y:S01]  /*b450*/  MOV R59, R174 ;  /* 0x000000ae003b7202 */ /* 0x000fe20000000f00 */
[-C--:B------:R-:W-:Y:S01]  /*b460*/  FMUL.FTZ R104, R104, R8.reuse ;  /* 0x0000000868687220 */ /* 0x080fe20000410000 */
[----:B------:R-:W-:Y:S01]  /*b470*/  MOV R57, R175 ;  /* 0x000000af00397202 */ /* 0x000fe20000000f00 */
[----:B------:R-:W-:Y:S01]  /*b480*/  FMUL.FTZ R105, R105, R8 ;  /* 0x0000000869697220 */ /* 0x000fe20000410000 */
[----:B------:R-:W-:Y:S01]  /*b490*/  MOV R56, R133 ;  /* 0x0000008500387202 */ /* 0x000fe20000000f00 */
[-C--:B------:R-:W-:Y:S01]  /*b4a0*/  FMUL.FTZ R106, R106, R3.reuse ;  /* 0x000000036a6a7220 */ /* 0x080fe20000410000 */
[----:B------:R-:W-:Y:S01]  /*b4b0*/  MOV R49, R138 ;  /* 0x0000008a00317202 */ /* 0x000fe20000000f00 */
[----:B---3--:R-:W-:Y:S01]  /*b4c0*/  HMMA.16816.F32.BF16 R156, R4, R12, R60 ;  /* 0x0000000c049c723c */ /* 0x008fe2000004183c */
[----:B------:R-:W-:Y:S01]  /*b4d0*/  FMUL.FTZ R107, R107, R3 ;  /* 0x000000036b6b7220 */ /* 0x000fe20000410000 */
[----:B------:R-:W-:Y:S01]  /*b4e0*/  MOV R51, R144 ;  /* 0x0000009000337202 */ /* 0x000fe20000000f00 */
[-C--:B------:R-:W-:Y:S01]  /*b4f0*/  FMUL.FTZ R84, R84, R8.reuse ;  /* 0x0000000854547220 */ /* 0x080fe20000410000 */
[----:B------:R-:W-:Y:S01]  /*b500*/  MOV R50, R145 ;  /* 0x0000009100327202 */ /* 0x000fe20000000f00 */
[----:B------:R-:W-:-:S02]  /*b510*/  FMUL.FTZ R85, R85, R8 ;  /* 0x0000000855557220 */ /* 0x000fc40000410000 */
[----:B------:R-:W-:Y:S01]  /*b520*/  MOV R63, R136 ;  /* 0x00000088003f7202 */ /* 0x000fe20000000f00 */
[C---:B------:R-:W-:Y:S01]  /*b530*/  HMMA.16816.F32.BF16 R164, R4.reuse, R14, R64 ;  /* 0x0000000e04a4723c */ /* 0x040fe20000041840 */
[----:B------:R-:W2:Y:S01]  /*b540*/  LDSM.16.MT88.4 R12, [R208+0x14000] ;  /* 0x01400000d00c783b */ /* 0x000ea20000004200 */
[-C--:B------:R-:W-:Y:S02]  /*b550*/  FMUL.FTZ R86, R86, R3.reuse ;  /* 0x0000000356567220 */ /* 0x080fe40000410000 */
[----:B------:R-:W-:Y:S02]  /*b560*/  FMUL.FTZ R87, R87, R3 ;  /* 0x0000000357577220 */ /* 0x000fe40000410000 */
        /* <DEDUP_REMOVED lines=8> */
[----:B------:R-:W-:Y:S01]  /*b5f0*/  FFMA.FTZ R9, R30, c[0x0][0x23c], -R2 ;  /* 0x00008f001e097a23 */ /* 0x000fe20000010802 */
[----:B------:R-:W-:Y:S01]  /*b600*/  MOV R47, R143 ;  /* 0x0000008f002f7202 */ /* 0x000fe20000000f00 */
[----:B-1----:R-:W-:Y:S01]  /*b610*/  HMMA.16816.F32.BF16 R148, R4, R16, R76 ;  /* 0x000000100494723c */ /* 0x002fe2000004184c */
[----:B------:R-:W-:Y:S01]  /*b620*/  IMAD.MOV.U32 R46, RZ, RZ, R172 ;  /* 0x000000ffff2e7224 */ /* 0x000fe200078e00ac */
[----:B------:R-:W-:Y:S01]  /*b630*/  MOV R45, R135 ;  /* 0x00000087002d7202 */ /* 0x000fe20000000f00 */
[----:B------:R-:W-:-:S02]  /*b640*/  FMUL.FTZ R96, R96, R8 ;  /* 0x0000000860607220 */ /* 0x000fc40000410000 */
[-C--:B------:R-:W-:Y:S02]  /*b650*/  FMUL.FTZ R97, R97, R8.reuse ;  /* 0x0000000861617220 */ /* 0x080fe40000410000 */
[-C--:B------:R-:W-:Y:S01]  /*b660*/  FMUL.FTZ R98, R98, R3.reuse ;  /* 0x0000000362627220 */ /* 0x080fe20000410000 */
[----:B------:R-:W-:Y:S01]  /*b670*/  HMMA.16816.F32.BF16 R136, R4, R18, R80 ;  /* 0x000000120488723c */ /* 0x000fe20000041850 */
[----:B------:R-:W1:Y:S01]  /*b680*/  LDSM.16.MT88.4 R16, [R205+0x16000] ;  /* 0x01600000cd10783b */ /* 0x000e620000004200 */
[----:B------:R4:W-:Y:S01]  /*b690*/  MUFU.EX2 R81, R9 ;  /* 0x0000000900517308 */ /* 0x0009e20000000800 */
[----:B------:R-:W-:Y:S01]  /*b6a0*/  FMUL.FTZ R99, R99, R3 ;  /* 0x0000000363637220 */ /* 0x000fe20000410000 */
[----:B------:R-:W-:Y:S01]  /*b6b0*/  MOV R79, R39 ;  /* 0x00000027004f7202 */ /* 0x000fe20000000f00 */
[----:B------:R-:W-:Y:S01]  /*b6c0*/  FMUL.FTZ R108, R108, R8 ;  /* 0x000000086c6c7220 */ /* 0x000fe20000410000 */
[----:B------:R-:W-:Y:S01]  /*b6d0*/  MOV R78, R34 ;  /* 0x00000022004e7202 */ /* 0x000fe20000000f00 */
[----:B------:R-:W-:Y:S01]  /*b6e0*/  FMUL.FTZ R109, R109, R8 ;  /* 0x000000086d6d7220 */ /* 0x000fe20000410000 */
[----:B------:R-:W-:Y:S01]  /*b6f0*/  MOV R80, R40 ;  /* 0x0000002800507202 */ /* 0x000fe20000000f00 */
[----:B------:R-:W-:-:S02]  /*b700*/  FMUL.FTZ R110, R110, R3 ;  /* 0x000000036e6e7220 */ /* 0x000fc40000410000 */
[-C--:B------:R-:W-:Y:S02]  /*b710*/  FMUL.FTZ R111, R111, R3.reuse ;  /* 0x000000036f6f7220 */ /* 0x080fe40000410000 */
[-C--:B------:R-:W-:Y:S02]  /*b720*/  FMUL.FTZ R112, R112, R8.reuse ;  /* 0x0000000870707220 */ /* 0x080fe40000410000 */
[----:B------:R-:W-:Y:S01]  /*b730*/  FMUL.FTZ R113, R113, R8 ;  /* 0x0000000871717220 */ /* 0x000fe20000410000 */
[----:B--2---:R-:W-:Y:S01]  /*b740*/  HMMA.16816.F32.BF16 R172, R4, R14, R88 ;  /* 0x0000000e04ac723c */ /* 0x004fe20000041858 */
[----:B----4-:R-:W-:Y:S01]  /*b750*/  FFMA.FTZ R9, R176, c[0x0][0x23c], -R2 ;  /* 0x00008f00b0097a23 */ /* 0x010fe20000010802 */
[----:B------:R-:W-:Y:S01]  /*b760*/  MOV R176, R56 ;  /* 0x0000003800b07202 */ /* 0x000fe20000000f00 */
[-C--:B------:R-:W-:Y:S02]  /*b770*/  FMUL.FTZ R114, R114, R3.reuse ;  /* 0x0000000372727220 */ /* 0x080fe40000410000 */
[----:B------:R-:W-:-:S02]  /*b780*/  FMUL.FTZ R115, R115, R3 ;  /* 0x0000000373737220 */ /* 0x000fc40000410000 */
[-C--:B------:R-:W-:Y:S01]  /*b790*/  FMUL.FTZ R124, R124, R8.reuse ;  /* 0x000000087c7c7220 */ /* 0x080fe20000410000 */
[C---:B------:R-:W-:Y:S01]  /*b7a0*/  HMMA.16816.F32.BF16 R88, R4.reuse, R24, R92 ;  /* 0x000000180458723c */ /* 0x040fe2000004185c */
[-C--:B------:R-:W-:Y:S02]  /*b7b0*/  FMUL.FTZ R125, R125, R8.reuse ;  /* 0x000000087d7d7220 */ /* 0x080fe40000410000 */
[-C--:B------:R-:W-:Y:S02]  /*b7c0*/  FMUL.FTZ R126, R126, R3.reuse ;  /* 0x000000037e7e7220 */ /* 0x080fe40000410000 */
[----:B------:R-:W-:Y:S02]  /*b7d0*/  FMUL.FTZ R127, R127, R3 ;  /* 0x000000037f7f7220 */ /* 0x000fe40000410000 */
[-C--:B------:R-:W-:Y:S01]  /*b7e0*/  FMUL.FTZ R128, R128, R8.reuse ;  /* 0x0000000880807220 */ /* 0x080fe20000410000 */
[----:B---3--:R-:W-:Y:S01]  /*b7f0*/  HMMA.16816.F32.BF16 R152, R4, R20, R68 ;  /* 0x000000140498723c */ /* 0x008fe20000041844 */
[----:B------:R-:W-:-:S02]  /*b800*/  FMUL.FTZ R129, R129, R8 ;  /* 0x0000000881817220 */ /* 0x000fc40000410000 */
[-C--:B------:R-:W-:Y:S02]  /*b810*/  FMUL.FTZ R130, R130, R3.reuse ;  /* 0x0000000382827220 */ /* 0x080fe40000410000 */
[----:B------:R-:W-:Y:S02]  /*b820*/  FMUL.FTZ R131, R131, R3 ;  /* 0x0000000383837220 */ /* 0x000fe40000410000 */
[----:B------:R-:W-:Y:S01]  /*b830*/  IMAD.MOV.U32 R42, RZ, RZ, R147 ;  /* 0x000000ffff2a7224 */ /* 0x000fe200078e0093 */
[----:B------:R-:W-:Y:S01]  /*b840*/  HMMA.16816.F32.BF16 R140, R4, R22, R72 ;  /* 0x00000016048c723c */ /* 0x000fe20000041848 */
[----:B------:R-:W2:Y:S01]  /*b850*/  LDSM.16.MT88.4 R20, [R206+0x16000] ;  /* 0x01600000ce14783b */ /* 0x000ea20000004200 */
[----:B------:R-:W-:Y:S01]  /*b860*/  FMUL.FTZ R116, R116, R8 ;  /* 0x0000000874747220 */ /* 0x000fe20000410000 */
[----:B------:R-:W-:Y:S01]  /*b870*/  MOV R71, R38 ;  /* 0x0000002600477202 */ /* 0x000fe20000000f00 */
[----:B------:R-:W-:Y:S01]  /*b880*/  FMUL.FTZ R117, R117, R8 ;  /* 0x0000000875757220 */ /* 0x000fe20000410000 */
[----:B------:R-:W-:Y:S01]  /*b890*/  MOV R70, R37 ;  /* 0x0000002500467202 */ /* 0x000fe20000000f00 */
[----:B------:R-:W-:-:S02]  /*b8a0*/  FMUL.FTZ R118, R118, R3 ;  /* 0x0000000376767220 */ /* 0x000fc40000410000 */
        /* <DEDUP_REMOVED lines=8> */
[----:B------:R-:W-:Y:S02]  /*b930*/  IMAD.MOV.U32 R69, RZ, RZ, R36 ;  /* 0x000000ffff457224 */ /* 0x000fe400078e0024 */
[----:B------:R-:W-:Y:S01]  /*b940*/  IMAD.MOV.U32 R77, RZ, RZ, R35 ;  /* 0x000000ffff4d7224 */ /* 0x000fe200078e0023 */
[----:B------:R-:W-:Y:S01]  /*b950*/  LDSM.16.MT88.4 R36, [R207+0x12800] ;  /* 0x01280000cf24783b */ /* 0x000fe20000004200 */
[C---:B------:R-:W-:Y:S01]  /*b960*/  HMMA.16816.F32.BF16 R132, R4.reuse, R12, R84 ;  /* 0x0000000c0484723c */ /* 0x040fe20000041854 */
[----:B------:R3:W4:Y:S01]  /*b970*/  MUFU.EX2 R85, R9 ;  /* 0x0000000900557308 */ /* 0x0007220000000800 */
[----:B------:R-:W-:Y:S01]  /*b980*/  IMAD.MOV.U32 R103, RZ, RZ, R63 ;  /* 0x000000ffff677224 */ /* 0x000fe200078e003f */
[----:B------:R-:W5:Y:S04]  /*b990*/  LDSM.16.MT88.4 R12, [R208+0x16000] ;  /* 0x01600000d00c783b */ /* 0x000f680000004200 */
[----:B------:R-:W-:Y:S01]  /*b9a0*/  MOV R86, R46 ;  /* 0x0000002e00567202 */ /* 0x000fe20000000f00 */
[----:B------:R-:W-:Y:S01]  /*b9b0*/  HMMA.16816.F32.BF16 R144, R4, R26, R96 ;  /* 0x0000001a0490723c */ /* 0x000fe20000041860 */
[----:B------:R-:W4:Y:S01]  /*b9c0*/  LDSM.16.MT88.4 R24, [R205+0x10800] ;  /* 0x01080000cd18783b */ /* 0x000f220000004200 */
[----:B------:R-:W-:Y:S01]  /*b9d0*/  IMAD.MOV.U32 R87, RZ, RZ, R47 ;  /* 0x000000ffff577224 */ /* 0x000fe200078e002f */
[----:B------:R-:W-:Y:S01]  /*b9e0*/  MOV R84, R45 ;  /* 0x0000002d00547202 */ /* 0x000fe20000000f00 */
[----:B------:R-:W-:Y:S01]  /*b9f0*/  IMAD.MOV.U32 R46, RZ, RZ, R43 ;  /* 0x000000ffff2e7224 */ /* 0x000fe200078e002b */
[----:B------:R-:W-:-:S02]  /*ba00*/  MOV R47, R41 ;  /* 0x00000029002f7202 */ /* 0x000fc40000000f00 */
[----:B------:R-:W-:Y:S01]  /*ba10*/  MOV R45, R42 ;  /* 0x0000002a002d7202 */ /* 0x000fe20000000f00 */
[----:B------:R-:W-:Y:S01]  /*ba20*/  IMAD.MOV.U32 R98, RZ, RZ, R59 ;  /* 0x000000ffff627224 */ /* 0x000fe200078e003b */
[C---:B--2---:R-:W-:Y:S01]  /*ba30*/  HMMA.16816.F32.BF16 R108, R4.reuse, R20, R108 ;  /* 0x00000014046c723c */ /* 0x044fe2000004186c */
[--C-:B---3--:R-:W-:Y:S01]  /*ba40*/  FFMA.FTZ R9, R33, c[0x0][0x23c], -R2.reuse ;  /* 0x00008f0021097a23 */ /* 0x108fe20000010802 */
[----:B------:R-:W-:Y:S02]  /*ba50*/  MOV R96, R57 ;  /* 0x0000003900607202 */ /* 0x000fe40000000f00 */
[----:B------:R-:W-:Y:S01]  /*ba60*/  MOV R97, R58 ;  /* 0x0000003a00617202 */ /* 0x000fe20000000f00 */
[----:B------:R2:W-:Y:S01]  /*ba70*/  MUFU.EX2 R44, R9 ;  /* 0x00000009002c7308 */ /* 0x0005e20000000800 */
[----:B------:R-:W-:Y:S02]  /*ba80*/  MOV R99, R49 ;  /* 0x0000003100637202 */ /* 0x000fe40000000f00 */
[C---:B------:R-:W-:Y:S01]  /*ba90*/  HMMA.16816.F32.BF16 R112, R4.reuse, R22, R112 ;  /* 0x000000160470723c */ /* 0x040fe20000041870 */
[----:B------:R-:W3:Y:S07]  /*baa0*/  LDSM.16.MT88.4 R20, [R206+0x10800] ;  /* 0x01080000ce14783b */ /* 0x000eee0000004200 */
[----:B-1----:R-:W-:Y:S01]  /*bab0*/  HMMA.16816.F32.BF16 R124, R4, R16, R124 ;  /* 0x00000010047c723c */ /* 0x002fe2000004187c */
[----:B--2---:R-:W-:-:S02]  /*bac0*/  FFMA.FTZ R9, R31, c[0x0][0x23c], -R2 ;  /* 0x00008f001f097a23 */ /* 0x004fc40000010802 */
[----:B------:R-:W1:Y:S05]  /*bad0*/  LDSM.16.MT88.4 R28, [R208+0x10800] ;  /* 0x01080000d01c783b */ /* 0x000e6a0000004200 */
[C---:B------:R-:W-:Y:S01]  /*bae0*/  HMMA.16816.F32.BF16 R128, R4.reuse, R18, R128 ;  /* 0x000000120480723c */ /* 0x040fe20000041880 */
[----:B------:R2:W2:Y:S01]  /*baf0*/  MUFU.EX2 R68, R9 ;  /* 0x0000000900447308 */ /* 0x0004a20000000800 */
[----:B------:R-:W1:Y:S06]  /*bb00*/  LDSM.16.MT88.4 R16, [R207+0x10800] ;  /* 0x01080000cf10783b */ /* 0x000e6c0000004200 */
[C---:B-----5:R-:W-:Y:S08]  /*bb10*/  HMMA.16816.F32.BF16 R116, R4.reuse, R12, R116 ;  /* 0x0000000c0474723c */ /* 0x060ff00000041874 */
[----:B------:R-:W-:Y:S01]  /*bb20*/  HMMA.16816.F32.BF16 R120, R4, R14, R120 ;  /* 0x0000000e0478723c */ /* 0x000fe20000041878 */
[----:B--2---:R-:W-:Y:S01]  /*bb30*/  FFMA.FTZ R9, R177, c[0x0][0x23c], -R0 ;  /* 0x00008f00b1097a23 */ /* 0x004fe20000010800 */
[----:B------:R-:W2:Y:S01]  /*bb40*/  LDSM.16.MT88.4 R12, [R205+0x12800] ;  /* 0x01280000cd0c783b */ /* 0x000ea20000004200 */
[----:B------:R-:W-:-:S02]  /*bb50*/  MOV R177, R97 ;  /* 0x0000006100b17202 */ /* 0x000fc40000000f00 */
[----:B------:R5:W-:Y:S02]  /*bb60*/  MUFU.EX2 R82, R9 ;  /* 0x0000000900527308 */ /* 0x000be40000000800 */
[----:B----4-:R-:W-:Y:S02]  /*bb70*/  F2FP.BF16.PACK_AB R4, R85, R81 ;  /* 0x000000515504723e */ /* 0x010fe400000010ff */
[----:B------:R-:W-:Y:S01]  /*bb80*/  F2FP.BF16.PACK_AB R6, R68, R44 ;  /* 0x0000002c4406723e */ /* 0x000fe200000010ff */
[----:B-----5:R-:W-:Y:S01]  /*bb90*/  FFMA.FTZ R9, R184, c[0x0][0x23c], -R0 ;  /* 0x00008f00b8097a23 */ /* 0x020fe20000010800 */
[----:B------:R-:W-:-:S03]  /*bba0*/  MOV R184, R98 ;  /* 0x0000006200b87202 */ /* 0x000fc60000000f00 */
[----:B------:R4:W5:Y:S02]  /*bbb0*/  MUFU.EX2 R48, R9 ;  /* 0x0000000900307308 */ /* 0x0009640000000800 */
[--C-:B----4-:R-:W-:Y:S01]  /*bbc0*/  FFMA.FTZ R9, R32, c[0x0][0x23c], -R0.reuse ;  /* 0x00008f0020097a23 */ /* 0x110fe20000010800 */
[----:B-----5:R-:W-:Y:S01]  /*bbd0*/  F2FP.BF16.PACK_AB R5, R48, R82 ;  /* 0x000000523005723e */ /* 0x020fe200000010ff */
[----:B------:R-:W-:Y:S04]  /*bbe0*/  LDSM.16.MT88.4 R32, [R208+0x12800] ;  /* 0x01280000d020783b */ /* 0x000fe80000004200 */
[----:B------:R4:W-:Y:S02]  /*bbf0*/  MUFU.EX2 R83, R9 ;  /* 0x0000000900537308 */ /* 0x0009e40000000800 */
[----:B----4-:R-:W-:Y:S01]  /*bc00*/  FFMA.FTZ R9, R178, c[0x0][0x23c], -R0 ;  /* 0x00008f00b2097a23 */ /* 0x010fe20000010800 */
[----:B------:R-:W-:-:S05]  /*bc10*/  MOV R178, R99 ;  /* 0x0000006300b27202 */ /* 0x000fca0000000f00 */
[----:B------:R-:W4:Y:S02]  /*bc20*/  MUFU.EX2 R76, R9 ;  /* 0x00000009004c7308 */ /* 0x000f240000000800 */
[----:B----4-:R-:W-:Y:S01]  /*bc30*/  F2FP.BF16.PACK_AB R7, R76, R83 ;  /* 0x000000534c07723e */ /* 0x010fe200000010ff */
[----:B------:R-:W-:-:S06]  /*bc40*/  FFMA.FTZ R9, R186, c[0x0][0x23c], -R2 ;  /* 0x00008f00ba097a23 */ /* 0x000fcc0000010802 */
[C---:B------:R-:W-:Y:S08]  /*bc50*/  HMMA.16816.F32.BF16 R72, R4.reuse, R24, R64 ;  /* 0x000000180448723c */ /* 0x040ff00000041840 */
[C---:B------:R-:W-:Y:S01]  /*bc60*/  HMMA.16816.F32.BF16 R64, R4.reuse, R26, R52 ;  /* 0x0000001a0440723c */ /* 0x040fe20000041834 */
[----:B------:R-:W4:Y:S07]  /*bc70*/  LDSM.16.MT88.4 R24, [R206+0x12800] ;  /* 0x01280000ce18783b */ /* 0x000f2e0000004200 */
[C---:B---3--:R-:W-:Y:S07]  /*bc80*/  HMMA.16816.F32.BF16 R60, R4.reuse, R20, R248 ;  /* 0x00000014043c723c */ /* 0x048fee00000418f8 */
[----:B------:R-:W-:Y:S01]  /*bc90*/  MOV R250, R68 ;  /* 0x0000004400fa7202 */ /* 0x000fe20000000f00 */
[----:B------:R-:W-:Y:S01]  /*bca0*/  HMMA.16816.F32.BF16 R52, R4, R22, R244 ;  /* 0x000000160434723c */ /* 0x000fe200000418f4 */
[----:B------:R-:W-:Y:S01]  /*bcb0*/  IMAD.MOV.U32 R251, RZ, RZ, R71 ;  /* 0x000000fffffb7224 */ /* 0x000fe200078e0047 */
[----:B------:R-:W-:Y:S01]  /*bcc0*/  MOV R249, R82 ;  /* 0x0000005200f97202 */ /* 0x000fe20000000f00 */
[----:B------:R-:W-:Y:S01]  /*bcd0*/  LDSM.16.MT88.4 R20, [R206+0x14800] ;  /* 0x01480000ce14783b */ /* 0x000fe20000004200 */
[----:B------:R-:W-:-:S03]  /*bce0*/  MOV R248, R83 ;  /* 0x0000005300f87202 */ /* 0x000fc60000000f00 */
[----:B------:R-:W-:Y:S01]  /*bcf0*/  MOV R246, R44 ;  /* 0x0000002c00f67202 */ /* 0x000fe20000000f00 */
[----:B-1----:R-:W-:Y:S01]  /*bd00*/  HMMA.16816.F32.BF16 R40, R4, R28, R240 ;  /* 0x0000001c0428723c */ /* 0x002fe200000418f0 */
[----:B------:R-:W-:Y:S01]  /*bd10*/  MOV R245, R45 ;  /* 0x0000002d00f57202 */ /* 0x000fe20000000f00 */
[----:B------:R-:W-:Y:S01]  /*bd20*/  IMAD.MOV.U32 R247, RZ, RZ, R47 ;  /* 0x000000fffff77224 */ /* 0x000fe200078e002f */
[----:B------:R-:W-:-:S04]  /*bd30*/  MOV R244, R51 ;  /* 0x0000003300f47202 */ /* 0x000fc80000000f00 */
[----:B------:R-:W-:Y:S01]  /*bd40*/  MOV R243, R69 ;  /* 0x0000004500f37202 */ /* 0x000fe20000000f00 */
[C---:B------:R-:W-:Y:S01]  /*bd50*/  HMMA.16816.F32.BF16 R56, R4.reuse, R16, R232 ;  /* 0x000000100438723c */ /* 0x040fe200000418e8 */
[----:B------:R-:W-:Y:S02]  /*bd60*/  MOV R242, R70 ;  /* 0x0000004600f27202 */ /* 0x000fe40000000f00 */
[----:B------:R-:W-:Y:S02]  /*bd70*/  MOV R241, R50 ;  /* 0x0000003200f17202 */ /* 0x000fe40000000f00 */
[----:B------:R-:W-:Y:S02]  /*bd80*/  MOV R240, R48 ;  /* 0x0000003000f07202 */ /* 0x000fe40000000f00 */
[----:B------:R-:W-:Y:S01]  /*bd90*/  MOV R232, R46 ;  /* 0x0000002e00e87202 */ /* 0x000fe20000000f00 */
[----:B--2---:R-:W-:Y:S01]  /*bda0*/  HMMA.16816.F32.BF16 R68, R4, R12, R196 ;  /* 0x0000000c0444723c */ /* 0x004fe200000418c4 */
[----:B------:R-:W-:Y:S01]  /*bdb0*/  IMAD.MOV.U32 R233, RZ, RZ, R84 ;  /* 0x000000ffffe97224 */ /* 0x000fe200078e0054 */
[----:B------:R-:W-:-:S02]  /*bdc0*/  MOV R235, R103 ;  /* 0x0000006700eb7202 */ /* 0x000fc40000000f00 */
[----:B------:R-:W-:Y:S01]  /*bdd0*/  MOV R234, R176 ;  /* 0x000000b000ea7202 */ /* 0x000fe20000000f00 */
[----:B------:R-:W-:Y:S02]  /*bde0*/  IMAD.MOV.U32 R176, RZ, RZ, R96 ;  /* 0x000000ffffb07224 */ /* 0x000fe400078e0060 */
[----:B------:R-:W-:Y:S01]  /*bdf0*/  MOV R198, R77 ;  /* 0x0000004d00c67202 */ /* 0x000fe20000000f00 */
[C---:B------:R-:W-:Y:S01]  /*be00*/  HMMA.16816.F32.BF16 R44, R4.reuse, R18, R200 ;  /* 0x00000012042c723c */ /* 0x040fe200000418c8 */
[----:B------:R-:W-:Y:S01]  /*be10*/  MOV R199, R78 ;  /* 0x0000004e00c77202 */ /* 0x000fe20000000f00 */
[----:B------:R-:W1:Y:S01]  /*be20*/  LDSM.16.MT88.4 R16, [R208+0x14800] ;  /* 0x01480000d010783b */ /* 0x000e620000004200 */
[----:B------:R-:W-:Y:S01]  /*be30*/  MOV R197, R79 ;  /* 0x0000004f00c57202 */ /* 0x000fe20000000f00 */
[----:B------:R2:W3:Y:S03]  /*be40*/  MUFU.EX2 R200, R9 ;  /* 0x0000000900c87308 */ /* 0x0004e60000000800 */
[----:B------:R-:W-:Y:S01]  /*be50*/  IMAD.MOV.U32 R202, RZ, RZ, R76 ;  /* 0x000000ffffca7224 */ /* 0x000fe200078e004c */
[----:B------:R-:W-:Y:S01]  /*be60*/  HMMA.16816.F32.BF16 R48, R4, R30, R236 ;  /* 0x0000001e0430723c */ /* 0x000fe200000418ec */
[----:B------:R-:W-:Y:S01]  /*be70*/  LDSM.16.MT88.4 R28, [R205+0x14800] ;  /* 0x01480000cd1c783b */ /* 0x000fe20000004200 */
[----:B------:R-:W-:-:S05]  /*be80*/  MOV R203, R81 ;  /* 0x0000005100cb7202 */ /* 0x000fca0000000f00 */
[----:B------:R-:W-:Y:S01]  /*be90*/  MOV R236, R85 ;  /* 0x0000005500ec7202 */ /* 0x000fe20000000f00 */
[C---:B------:R-:W-:Y:S01]  /*bea0*/  HMMA.16816.F32.BF16 R76, R4.reuse, R14, R192 ;  /* 0x0000000e044c723c */ /* 0x040fe200000418c0 */
[----:B------:R-:W5:Y:S01]  /*beb0*/  LDSM.16.MT88.4 R12, [R207+0x14800] ;  /* 0x01480000cf0c783b */ /* 0x000f620000004200 */
[----:B------:R-:W-:Y:S01]  /*bec0*/  MOV R237, R86 ;  /* 0x0000005600ed7202 */ /* 0x000fe20000000f00 */
[----:B------:R-:W-:Y:S01]  /*bed0*/  IMAD.MOV.U32 R239, RZ, RZ, R80 ;  /* 0x000000ffffef7224 */ /* 0x000fe200078e0050 */
[----:B------:R-:W-:Y:S01]  /*bee0*/  MOV R238, R87 ;  /* 0x0000005700ee7202 */ /* 0x000fe20000000f00 */
[--C-:B--2---:R-:W-:Y:S02]  /*bef0*/  FFMA.FTZ R9, R187, c[0x0][0x23c], -R2.reuse ;  /* 0x00008f00bb097a23 */ /* 0x104fe40000010802 */
[----:B------:R-:W-:Y:S01]  /*bf00*/  MOV R194, R243 ;  /* 0x000000f300c27202 */ /* 0x000fe20000000f00 */
[C---:B----4-:R-:W-:Y:S01]  /*bf10*/  HMMA.16816.F32.BF16 R84, R4.reuse, R26, R180 ;  /* 0x0000001a0454723c */ /* 0x050fe200000418b4 */
[----:B------:R2:W-:Y:S07]  /*bf20*/  MUFU.EX2 R182, R9 ;  /* 0x0000000900b67308 */ /* 0x0005ee0000000800 */
[C---:B------:R-:W-:Y:S01]  /*bf30*/  HMMA.16816.F32.BF16 R80, R4.reuse, R24, R188 ;  /* 0x000000180450723c */ /* 0x040fe200000418bc */
[----:B------:R-:W-:Y:S07]  /*bf40*/  LDSM.16.MT88.4 R24, [R206+0x16800] ;  /* 0x01680000ce18783b */ /* 0x000fee0000004200 */
[----:B------:R-:W-:Y:S01]  /*bf50*/  HMMA.16816.F32.BF16 R160, R4, R32, R160 ;  /* 0x0000002004a0723c */ /* 0x000fe200000418a0 */
[----:B--2---:R-:W-:-:S04]  /*bf60*/  FFMA.FTZ R9, R179, c[0x0][0x23c], -R2 ;  /* 0x00008f00b3097a23 */ /* 0x004fc80000010802 */
[----:B------:R2:W-:Y:S03]  /*bf70*/  MUFU.EX2 R183, R9 ;  /* 0x0000000900b77308 */ /* 0x0005e60000000800 */
[C---:B------:R-:W-:Y:S01]  /*bf80*/  HMMA.16816.F32.BF16 R168, R4.reuse, R34, R168 ;  /* 0x0000002204a8723c */ /* 0x040fe200000418a8 */
[----:B------:R-:W-:Y:S07]  /*bf90*/  LDSM.16.MT88.4 R32, [R205+0x16800] ;  /* 0x01680000cd20783b */ /* 0x000fee0000004200 */
[----:B-1----:R-:W-:Y:S01]  /*bfa0*/  HMMA.16816.F32.BF16 R132, R4, R16, R132 ;  /* 0x000000100484723c */ /* 0x002fe20000041884 */
[----:B--2---:R-:W-:-:S07]  /*bfb0*/  FFMA.FTZ R9, R185, c[0x0][0x23c], -R2 ;  /* 0x00008f00b9097a23 */ /* 0x004fce0000010802 */
[C---:B-----5:R-:W-:Y:S01]  /*bfc0*/  HMMA.16816.F32.BF16 R88, R4.reuse, R12, R88 ;  /* 0x0000000c0458723c */ /* 0x060fe20000041858 */
[----:B------:R1:W-:Y:S07]  /*bfd0*/  MUFU.EX2 R201, R9 ;  /* 0x0000000900c97308 */ /* 0x0003ee0000000800 */
[C---:B------:R-:W-:Y:S01]  /*bfe0*/  HMMA.16816.F32.BF16 R100, R4.reuse, R14, R144 ;  /* 0x0000000e0464723c */ /* 0x040fe20000041890 */
[----:B------:R-:W2:Y:S07]  /*bff0*/  LDSM.16.MT88.4 R12, [R207+0x16800] ;  /* 0x01680000cf0c783b */ /* 0x000eae0000004200 */
[C---:B------:R-:W-:Y:S01]  /*c000*/  HMMA.16816.F32.BF16 R96, R4.reuse, R18, R172 ;  /* 0x000000120460723c */ /* 0x040fe200000418ac */
[--C-:B-1----:R-:W-:Y:S01]  /*c010*/  FFMA.FTZ R9, R197, c[0x0][0x23c], -R0.reuse ;  /* 0x00008f00c5097a23 */ /* 0x102fe20000010800 */
[----:B------:R-:W1:Y:S03]  /*c020*/  LDSM.16.MT88.4 R16, [R208+0x16800] ;  /* 0x01680000d010783b */ /* 0x000e660000004200 */
[----:B------:R4:W5:Y:S03]  /*c030*/  MUFU.EX2 R144, R9 ;  /* 0x0000000900907308 */ /* 0x0009660000000800 */
[C---:B------:R-:W-:Y:S08]  /*c040*/  HMMA.16816.F32.BF16 R152, R4.reuse, R28, R152 ;  /* 0x0000001c0498723c */ /* 0x040ff00000041898 */
[----:B------:R-:W-:Y:S01]  /*c050*/  HMMA.16816.F32.BF16 R140, R4, R30, R140 ;  /* 0x0000001e048c723c */ /* 0x000fe2000004188c */
[----:B------:R-:W1:Y:S01]  /*c060*/  LDSM.16.MT88.4 R28, [R205+0x11000] ;  /* 0x01100000cd1c783b */ /* 0x000e620000004200 */
[----:B----4-:R-:W-:-:S06]  /*c070*/  FFMA.FTZ R9, R198, c[0x0][0x23c], -R0 ;  /* 0x00008f00c6097a23 */ /* 0x010fcc0000010800 */
[C---:B------:R-:W-:Y:S01]  /*c080*/  HMMA.16816.F32.BF16 R156, R4.reuse, R36, R156 ;  /* 0x00000024049c723c */ /* 0x040fe2000004189c */
[----:B------:R4:W1:Y:S07]  /*c090*/  MUFU.EX2 R147, R9 ;  /* 0x0000000900937308 */ /* 0x00086e0000000800 */
[C---:B------:R-:W-:Y:S08]  /*c0a0*/  HMMA.16816.F32.BF16 R164, R4.reuse, R38, R164 ;  /* 0x0000002604a4723c */ /* 0x040ff000000418a4 */
[----:B--2---:R-:W-:Y:S01]  /*c0b0*/  HMMA.16816.F32.BF16 R36, R4, R14, R128 ;  /* 0x0000000e0424723c */ /* 0x004fe20000041880 */
[----:B----4-:R-:W-:-:S04]  /*c0c0*/  FFMA.FTZ R9, R199, c[0x0][0x23c], -R0 ;  /* 0x00008f00c7097a23 */ /* 0x010fc80000010800 */
[----:B------:R2:W-:Y:S02]  /*c0d0*/  MUFU.EX2 R146, R9 ;  /* 0x0000000900927308 */ /* 0x0005e40000000800 */
[----:B---3--:R-:W-:Y:S01]  /*c0e0*/  IMAD.MOV.U32 R128, RZ, RZ, R200 ;  /* 0x000000ffff807224 */ /* 0x008fe200078e00c8 */
[----:B-----5:R-:W-:Y:S01]  /*c0f0*/  MOV R129, R144 ;  /* 0x0000009000817202 */ /* 0x020fe20000000f00 */
[----:B------:R-:W-:Y:S01]  /*c100*/  HMMA.16816.F32.BF16 R148, R4, R20, R148 ;  /* 0x000000140494723c */ /* 0x000fe20000041894 */
[----:B------:R-:W-:-:S07]  /*c110*/  MOV R131, R236 ;  /* 0x000000ec00837202 */ /* 0x000fce0000000f00 */
[----:B------:R-:W-:Y:S01]  /*c120*/  HMMA.16816.F32.BF16 R136, R4, R22, R136 ;  /* 0x000000160488723c */ /* 0x000fe20000041888 */
[----:B------:R-:W-:Y:S01]  /*c130*/  LDSM.16.MT88.4 R20, [R207+0x11000] ;  /* 0x01100000cf14783b */ /* 0x000fe20000004200 */
[----:B--2---:R-:W-:Y:S02]  /*c140*/  FFMA.FTZ R9, R252, c[0x0][0x23c], -R0 ;  /* 0x00008f00fc097a23 */ /* 0x004fe40000010800 */
[----:B------:R-:W-:Y:S01]  /*c150*/  IMAD.MOV.U32 R252, RZ, RZ, R201 ;  /* 0x000000fffffc7224 */ /* 0x000fe200078e00c9 */
[----:B------:R-:W-:-:S03]  /*c160*/  MOV R201, R202 ;  /* 0x000000ca00c97202 */ /* 0x000fc60000000f00 */
[C---:B------:R-:W-:Y:S01]  /*c170*/  HMMA.16816.F32.BF16 R92, R4.reuse, R32, R92 ;  /* 0x00000020045c723c */ /* 0x040fe2000004185c */
[----:B------:R-:W-:Y:S02]  /*c180*/  MOV R202, R203 ;  /* 0x000000cb00ca7202 */ /* 0x000fe40000000f00 */
[----:B------:R-:W-:Y:S01]  /*c190*/  MOV R203, R232 ;  /* 0x000000e800cb7202 */ /* 0x000fe20000000f00 */
[----:B------:R-:W-:Y:S01]  /*c1a0*/  IMAD.MOV.U32 R232, RZ, RZ, R233 ;  /* 0x000000ffffe87224 */ /* 0x000fe200078e00e9 */
        /* <DEDUP_REMOVED lines=9> */
[----:B------:R2:W3:Y:S01]  /*c240*/  MUFU.EX2 R251, R9 ;  /* 0x0000000900fb7308 */ /* 0x0004e20000000800 */
[----:B------:R-:W-:Y:S01]  /*c250*/  HMMA.16816.F32.BF16 R108, R4, R24, R108 ;  /* 0x00000018046c723c */ /* 0x000fe2000004186c */
[----:B------:R-:W-:Y:S01]  /*c260*/  MOV R189, R233 ;  /* 0x000000e900bd7202 */ /* 0x000fe20000000f00 */
[----:B------:R-:W-:Y:S01]  /*c270*/  LDSM.16.MT88.4 R32, [R208+0x11000] ;  /* 0x01100000d020783b */ /* 0x000fe20000004200 */
[----:B------:R-:W-:-:S02]  /*c280*/  MOV R190, R234 ;  /* 0x000000ea00be7202 */ /* 0x000fc40000000f00 */
[----:B------:R-:W-:Y:S02]  /*c290*/  MOV R195, R235 ;  /* 0x000000eb00c37202 */ /* 0x000fe40000000f00 */
[----:B------:R-:W-:Y:S01]  /*c2a0*/  MOV R192, R241 ;  /* 0x000000f100c07202 */ /* 0x000fe20000000f00 */
[C---:B------:R-:W-:Y:S01]  /*c2b0*/  HMMA.16816.F32.BF16 R112, R4.reuse, R26, R112 ;  /* 0x0000001a0470723c */ /* 0x040fe20000041870 */
[----:B------:R-:W4:Y:S01]  /*c2c0*/  LDSM.16.MT88.4 R24, [R206+0x11000] ;  /* 0x01100000ce18783b */ /* 0x000f220000004200 */
[----:B------:R-:W-:Y:S01]  /*c2d0*/  MOV R193, R242 ;  /* 0x000000f200c17202 */ /* 0x000fe20000000f00 */
[----:B------:R-:W-:Y:S01]  /*c2e0*/  IMAD.MOV.U32 R130, RZ, RZ, R195 ;  /* 0x000000ffff827224 */ /* 0x000fe200078e00c3 */
[----:B------:R-:W-:Y:S02]  /*c2f0*/  MOV R181, R203 ;  /* 0x000000cb00b57202 */ /* 0x000fe40000000f00 */
[----:B------:R-:W-:Y:S01]  /*c300*/  MOV R144, R202 ;  /* 0x000000ca00907202 */ /* 0x000fe20000000f00 */
[----:B--2---:R-:W-:Y:S01]  /*c310*/  IMAD.MOV.U32 R9, RZ, RZ, R239 ;  /* 0x000000ffff097224 */ /* 0x004fe200078e00ef */
[----:B-1----:R-:W-:Y:S01]  /*c320*/  HMMA.16816.F32.BF16 R116, R4, R16, R116 ;  /* 0x000000100474723c */ /* 0x002fe20000041874 */
[----:B------:R-:W-:-:S02]  /*c330*/  MOV R145, R201 ;  /* 0x000000c900917202 */ /* 0x000fc40000000f00 */
[----:B------:R-:W-:-:S05]  /*c340*/  FFMA.FTZ R9, R9, c[0x0][0x23c], -R2 ;  /* 0x00008f0009097a23 */ /* 0x000fca0000010802 */
[C---:B------:R-:W-:Y:S01]  /*c350*/  HMMA.16816.F32.BF16 R120, R4.reuse, R18, R120 ;  /* 0x000000120478723c */ /* 0x040fe20000041878 */
[----:B------:R-:W1:Y:S07]  /*c360*/  LDSM.16.MT88.4 R16, [R205+0x13000] ;  /* 0x01300000cd10783b */ /* 0x000e6e0000004200 */
[----:B------:R-:W-:Y:S01]  /*c370*/  HMMA.16816.F32.BF16 R124, R4, R12, R124 ;  /* 0x0000000c047c723c */ /* 0x000fe2000004187c */
[----:B------:R-:W2:Y:S06]  /*c380*/  LDSM.16.MT88.4 R12, [R206+0x13000] ;  /* 0x01300000ce0c783b */ /* 0x000eac0000004200 */
[----:B------:R-:W-:-:S02]  /*c390*/  F2FP.BF16.PACK_AB R4, R182, R128 ;  /* 0x00000080b604723e */ /* 0x000fc400000010ff */
[----:B------:R-:W-:Y:S02]  /*c3a0*/  F2FP.BF16.PACK_AB R5, R147, R129 ;  /* 0x000000819305723e */ /* 0x000fe400000010ff */
[----:B------:R-:W-:Y:S02]  /*c3b0*/  F2FP.BF16.PACK_AB R6, R252, R183 ;  /* 0x000000b7fc06723e */ /* 0x000fe400000010ff */
[----:B---3--:R-:W-:-:S07]  /*c3c0*/  F2FP.BF16.PACK_AB R7, R251, R146 ;  /* 0x00000092fb07723e */ /* 0x008fce00000010ff */
[C---:B------:R-:W-:Y:S08]  /*c3d0*/  HMMA.16816.F32.BF16 R232, R4.reuse, R28, R72 ;  /* 0x0000001c04e8723c */ /* 0x040ff00000041848 */
[C---:B------:R-:W-:Y:S01]  /*c3e0*/  HMMA.16816.F32.BF16 R240, R4.reuse, R30, R64 ;  /* 0x0000001e04f0723c */ /* 0x040fe20000041840 */
[----:B------:R-:W3:Y:S07]  /*c3f0*/  LDSM.16.MT88.4 R28, [R208+0x13000] ;  /* 0x01300000d01c783b */ /* 0x000eee0000004200 */
[C---:B----4-:R-:W-:Y:S08]  /*c400*/  HMMA.16816.F32.BF16 R64, R4.reuse, R26, R52 ;  /* 0x0000001a0440723c */ /* 0x050ff00000041834 */
[C---:B-1----:R-:W-:Y:S08]  /*c410*/  HMMA.16816.F32.BF16 R52, R4.reuse, R16, R68 ;  /* 0x000000100434723c */ /* 0x042ff00000041844 */
[C---:B--2---:R-:W-:Y:S08]  /*c420*/  HMMA.16816.F32.BF16 R68, R4.reuse, R12, R80 ;  /* 0x0000000c0444723c */ /* 0x044ff00000041850 */
[C---:B------:R-:W-:Y:S07]  /*c430*/  HMMA.16816.F32.BF16 R72, R4.reuse, R20, R56 ;  /* 0x000000140448723c */ /* 0x040fee0000041838 */
[----:B------:R-:W-:Y:S01]  /*c440*/  MOV R56, R194 ;  /* 0x000000c200387202 */ /* 0x000fe20000000f00 */
[----:B------:R-:W-:Y:S01]  /*c450*/  HMMA.16816.F32.BF16 R196, R4, R32, R40 ;  /* 0x0000002004c4723c */ /* 0x000fe20000041828 */
[----:B------:R-:W-:Y:S01]  /*c460*/  MOV R57, R193 ;  /* 0x000000c100397202 */ /* 0x000fe20000000f00 */
[----:B------:R-:W-:Y:S01]  /*c470*/  IMAD.MOV.U32 R59, RZ, RZ, R191 ;  /* 0x000000ffff3b7224 */ /* 0x000fe200078e00bf */
[----:B------:R-:W-:-:S04]  /*c480*/  MOV R58, R192 ;  /* 0x000000c0003a7202 */ /* 0x000fc80000000f00 */
[----:B------:R-:W-:Y:S01]  /*c490*/  IMAD.MOV.U32 R43, RZ, RZ, R181 ;  /* 0x000000ffff2b7224 */ /* 0x000fe200078e00b5 */
[C---:B---3--:R-:W-:Y:S01]  /*c4a0*/  HMMA.16816.F32.BF16 R80, R4.reuse, R28, R160 ;  /* 0x0000001c0450723c */ /* 0x048fe200000418a0 */
[----:B------:R-:W-:Y:S02]  /*c4b0*/  MOV R42, R182 ;  /* 0x000000b6002a7202 */ /* 0x000fe40000000f00 */
[----:B------:R-:W-:Y:S02]  /*c4c0*/  MOV R40, R183 ;  /* 0x000000b700287202 */ /* 0x000fe40000000f00 */
[----:B------:R-:W-:Y:S02]  /*c4d0*/  MOV R41, R147 ;  /* 0x0000009300297202 */ /* 0x000fe40000000f00 */
[----:B------:R-:W-:Y:S01]  /*c4e0*/  MOV R160, R178 ;  /* 0x000000b200a07202 */ /* 0x000fe20000000f00 */
[----:B------:R-:W-:Y:S01]  /*c4f0*/  IMAD.MOV.U32 R163, RZ, RZ, R176 ;  /* 0x000000ffffa37224 */ /* 0x000fe200078e00b0 */
[----:B------:R-:W-:Y:S01]  /*c500*/  MOV R161, R184 ;  /* 0x000000b800a17202 */ /* 0x000fe20000000f00 */
[----:B------:R-:W-:Y:S01]  /*c510*/  HMMA.16816.F32.BF16 R180, R4, R34, R48 ;  /* 0x0000002204b4723c */ /* 0x000fe20000041830 */
[----:B------:R-:W-:Y:S01]  /*c520*/  MOV R162, R177 ;  /* 0x000000b100a27202 */ /* 0x000fe20000000f00 */
[----:B------:R-:W1:Y:S01]  /*c530*/  LDSM.16.MT88.4 R32, [R207+0x13000] ;  /* 0x01300000cf20783b */ /* 0x000e620000004200 */
[----:B------:R-:W-:-:S04]  /*c540*/  MOV R147, R238 ;  /* 0x000000ee00937202 */ /* 0x000fc80000000f00 */
[----:B------:R-:W-:Y:S01]  /*c550*/  MOV R48, R190 ;  /* 0x000000be00307202 */ /* 0x000fe20000000f00 */
[C---:B------:R-:W-:Y:S01]  /*c560*/  HMMA.16816.F32.BF16 R176, R4.reuse, R30, R168 ;  /* 0x0000001e04b0723c */ /* 0x040fe200000418a8 */
[----:B------:R-:W-:Y:S01]  /*c570*/  MOV R49, R189 ;  /* 0x000000bd00317202 */ /* 0x000fe20000000f00 */
[----:B------:R-:W-:Y:S01]  /*c580*/  IMAD.MOV.U32 R51, RZ, RZ, R146 ;  /* 0x000000ffff337224 */ /* 0x000fe200078e0092 */
[----:B------:R-:W-:Y:S01]  /*c590*/  MOV R50, R188 ;  /* 0x000000bc00327202 */ /* 0x000fe20000000f00 */
[----:B------:R-:W-:Y:S01]  /*c5a0*/  LDSM.16.MT88.4 R28, [R205+0x17000] ;  /* 0x01700000cd1c783b */ /* 0x000fe20000004200 */
[----:B------:R-:W-:Y:S02]  /*c5b0*/  MOV R146, R237 ;  /* 0x000000ed00927202 */ /* 0x000fe40000000f00 */
[----:B------:R-:W-:Y:S01]  /*c5c0*/  MOV R171, R160 ;  /* 0x000000a000ab7202 */ /* 0x000fe20000000f00 */
[----:B------:R-:W-:Y:S01]  /*c5d0*/  HMMA.16816.F32.BF16 R200, R4, R24, R60 ;  /* 0x0000001804c8723c */ /* 0x000fe2000004183c */
[----:B------:R-:W-:Y:S01]  /*c5e0*/  MOV R160, R161 ;  /* 0x000000a100a07202 */ /* 0x000fe20000000f00 */
[----:B------:R-:W2:Y:S01]  /*c5f0*/  LDSM.16.MT88.4 R24, [R205+0x15000] ;  /* 0x01500000cd18783b */ /* 0x000ea20000004200 */
[----:B------:R-:W-:Y:S01]  /*c600*/  MOV R161, R162 ;  /* 0x000000a200a17202 */ /* 0x000fe20000000f00 */
[----:B------:R-:W-:Y:S01]  /*c610*/  IMAD.MOV.U32 R162, RZ, RZ, R163 ;  /* 0x000000ffffa27224 */ /* 0x000fe200078e00a3 */
[----:B------:R-:W-:-:S02]  /*c620*/  MOV R163, R56 ;  /* 0x0000003800a37202 */ /* 0x000fc40000000f00 */
        /* <DEDUP_REMOVED lines=8> */
[----:B------:R-:W-:Y:S01]  /*c6b0*/  IMAD.MOV.U32 R50, RZ, RZ, R51 ;  /* 0x000000ffff327224 */ /* 0x000fe200078e0033 */
[----:B------:R-:W-:Y:S01]  /*c6c0*/  MOV R51, R40 ;  /* 0x0000002800337202 */ /* 0x000fe20000000f00 */
[----:B------:R-:W-:Y:S01]  /*c6d0*/  HMMA.16816.F32.BF16 R76, R4, R14, R84 ;  /* 0x0000000e044c723c */ /* 0x000fe20000041854 */
[----:B------:R-:W-:Y:S01]  /*c6e0*/  MOV R40, R41 ;  /* 0x0000002900287202 */ /* 0x000fe20000000f00 */
[----:B------:R-:W3:Y:S01]  /*c6f0*/  LDSM.16.MT88.4 R12, [R208+0x15000] ;  /* 0x01500000d00c783b */ /* 0x000ee20000004200 */
[----:B------:R-:W-:Y:S01]  /*c700*/  MOV R41, R42 ;  /* 0x0000002a00297202 */ /* 0x000fe20000000f00 */
[----:B------:R-:W-:Y:S01]  /*c710*/  IMAD.MOV.U32 R42, RZ, RZ, R43 ;  /* 0x000000ffff2a7224 */ /* 0x000fe200078e002b */
[----:B------:R-:W-:-:S02]  /*c720*/  MOV R43, R144 ;  /* 0x00000090002b7202 */ /* 0x000fc40000000f00 */
[----:B------:R-:W-:Y:S01]  /*c730*/  MOV R144, R145 ;  /* 0x0000009100907202 */ /* 0x000fe20000000f00 */
[C---:B-1----:R-:W-:Y:S01]  /*c740*/  HMMA.16816.F32.BF16 R192, R4.reuse, R32, R156 ;  /* 0x0000002004c0723c */ /* 0x042fe2000004189c */
[----:B------:R-:W-:Y:S02]  /*c750*/  MOV R145, R250 ;  /* 0x000000fa00917202 */ /* 0x000fe40000000f00 */
[----:B------:R1:W-:Y:S04]  /*c760*/  MUFU.EX2 R250, R9 ;  /* 0x0000000900fa7308 */ /* 0x0003e80000000800 */
[----:B------:R-:W-:Y:S01]  /*c770*/  MOV R158, R130 ;  /* 0x00000082009e7202 */ /* 0x000fe20000000f00 */
[C---:B------:R-:W-:Y:S01]  /*c780*/  HMMA.16816.F32.BF16 R44, R4.reuse, R22, R44 ;  /* 0x00000016042c723c */ /* 0x040fe2000004182c */
[----:B------:R-:W4:Y:S07]  /*c790*/  LDSM.16.MT88.4 R20, [R206+0x15000] ;  /* 0x01500000ce14783b */ /* 0x000f2e0000004200 */
[----:B------:R-:W-:Y:S01]  /*c7a0*/  HMMA.16816.F32.BF16 R236, R4, R34, R164 ;  /* 0x0000002204ec723c */ /* 0x000fe200000418a4 */
[----:B-1----:R-:W-:-:S02]  /*c7b0*/  FFMA.FTZ R9, R171, c[0x0][0x23c], -R2 ;  /* 0x00008f00ab097a23 */ /* 0x002fc40000010802 */
[----:B------:R-:W-:Y:S01]  /*c7c0*/  IMAD.MOV.U32 R171, RZ, RZ, R160 ;  /* 0x000000ffffab7224 */ /* 0x000fe200078e00a0 */
[----:B------:R-:W-:Y:S02]  /*c7d0*/  MOV R160, R161 ;  /* 0x000000a100a07202 */ /* 0x000fe40000000f00 */
[----:B------:R-:W-:Y:S02]  /*c7e0*/  MOV R161, R162 ;  /* 0x000000a200a17202 */ /* 0x000fe40000000f00 */
[----:B--2---:R-:W-:Y:S01]  /*c7f0*/  HMMA.16816.F32.BF16 R172, R4, R26, R140 ;  /* 0x0000001a04ac723c */ /* 0x004fe2000004188c */
[----:B------:R-:W-:Y:S01]  /*c800*/  MOV R162, R163 ;  /* 0x000000a300a27202 */ /* 0x000fe20000000f00 */
[----:B------:R-:W-:Y:S01]  /*c810*/  IMAD.MOV.U32 R163, RZ, RZ, R56 ;  /* 0x000000ffffa37224 */ /* 0x000fe200078e0038 */
[----:B------:R-:W-:Y:S02]  /*c820*/  MOV R56, R57 ;  /* 0x0000003900387202 */ /* 0x000fe40000000f00 */
[----:B------:R-:W-:-:S02]  /*c830*/  MOV R57, R58 ;  /* 0x0000003a00397202 */ /* 0x000fc40000000f00 */
[----:B------:R-:W-:Y:S01]  /*c840*/  MOV R58, R59 ;  /* 0x0000003b003a7202 */ /* 0x000fe20000000f00 */
[----:B------:R-:W-:Y:S01]  /*c850*/  IMAD.MOV.U32 R59, RZ, RZ, R48 ;  /* 0x000000ffff3b7224 */ /* 0x000fe200078e0030 */
[----:B------:R-:W-:Y:S01]  /*c860*/  MOV R48, R49 ;  /* 0x0000003100307202 */ /* 0x000fe20000000f00 */
[C---:B---3--:R-:W-:Y:S01]  /*c870*/  HMMA.16816.F32.BF16 R84, R4.reuse, R12, R132 ;  /* 0x0000000c0454723c */ /* 0x048fe20000041884 */
[----:B------:R-:W-:Y:S02]  /*c880*/  MOV R49, R50 ;  /* 0x0000003200317202 */ /* 0x000fe40000000f00 */
[----:B------:R-:W-:Y:S01]  /*c890*/  MOV R50, R51 ;  /* 0x0000003300327202 */ /* 0x000fe20000000f00 */
[----:B------:R-:W-:Y:S01]  /*c8a0*/  IMAD.MOV.U32 R51, RZ, RZ, R40 ;  /* 0x000000ffff337224 */ /* 0x000fe200078e0028 */
[----:B------:R-:W-:Y:S02]  /*c8b0*/  MOV R40, R41 ;  /* 0x0000002900287202 */ /* 0x000fe40000000f00 */
[----:B------:R-:W-:Y:S01]  /*c8c0*/  MOV R41, R42 ;  /* 0x0000002a00297202 */ /* 0x000fe20000000f00 */
[----:B------:R-:W-:Y:S01]  /*c8d0*/  HMMA.16816.F32.BF16 R132, R4, R14, R96 ;  /* 0x0000000e0484723c */ /* 0x000fe20000041860 */
[----:B------:R-:W-:Y:S01]  /*c8e0*/  MOV R42, R43 ;  /* 0x0000002b002a7202 */ /* 0x000fe20000000f00 */
[----:B------:R-:W-:Y:S01]  /*c8f0*/  IMAD.MOV.U32 R43, RZ, RZ, R129 ;  /* 0x000000ffff2b7224 */ /* 0x000fe200078e0081 */
[----:B------:R-:W-:Y:S01]  /*c900*/  MOV R129, R144 ;  /* 0x0000009000817202 */ /* 0x000fe20000000f00 */
[----:B------:R-:W1:Y:S01]  /*c910*/  LDSM.16.MT88.4 R12, [R207+0x17000] ;  /* 0x01700000cf0c783b */ /* 0x000e620000004200 */
[----:B------:R-:W-:-:S02]  /*c920*/  MOV R144, R145 ;  /* 0x0000009100907202 */ /* 0x000fc40000000f00 */
[----:B------:R-:W-:Y:S01]  /*c930*/  MOV R145, R249 ;  /* 0x000000f900917202 */ /* 0x000fe20000000f00 */
[C---:B----4-:R-:W-:Y:S01]  /*c940*/  HMMA.16816.F32.BF16 R184, R4.reuse, R20, R148 ;  /* 0x0000001404b8723c */ /* 0x050fe20000041894 */
[----:B------:R2:W3:Y:S07]  /*c950*/  MUFU.EX2 R249, R9 ;  /* 0x0000000900f97308 */ /* 0x0004ee0000000800 */
[C---:B------:R-:W-:Y:S08]  /*c960*/  HMMA.16816.F32.BF16 R32, R4.reuse, R16, R88 ;  /* 0x000000100420723c */ /* 0x040ff00000041858 */
[C---:B------:R-:W-:Y:S01]  /*c970*/  HMMA.16816.F32.BF16 R188, R4.reuse, R24, R152 ;  /* 0x0000001804bc723c */ /* 0x040fe20000041898 */
[----:B--2---:R-:W-:Y:S01]  /*c980*/  FFMA.FTZ R9, R171, c[0x0][0x23c], -R2 ;  /* 0x00008f00ab097a23 */ /* 0x004fe20000010802 */
[----:B------:R-:W-:Y:S01]  /*c990*/  LDSM.16.MT88.4 R152, [R206+0x11800] ;  /* 0x01180000ce98783b */ /* 0x000fe20000004200 */
[----:B------:R-:W-:Y:S01]  /*c9a0*/  IMAD.MOV.U32 R171, RZ, RZ, R160 ;  /* 0x000000ffffab7224 */ /* 0x000fe200078e00a0 */
[----:B------:R-:W-:Y:S01]  /*c9b0*/  MOV R160, R161 ;  /* 0x000000a100a07202 */ /* 0x000fe20000000f00 */
[----:B------:R-:W-:Y:S01]  /*c9c0*/  FFMA.FTZ R2, R245, c[0x0][0x23c], -R2 ;  /* 0x00008f00f5027a23 */ /* 0x000fe20000010802 */
[----:B------:R-:W-:Y:S01]  /*c9d0*/  MOV R161, R162 ;  /* 0x000000a200a17202 */ /* 0x000fe20000000f00 */
[----:B------:R-:W2:Y:S01]  /*c9e0*/  LDSM.16.MT88.4 R24, [R206+0x17000] ;  /* 0x01700000ce18783b */ /* 0x000ea20000004200 */
[----:B------:R-:W-:Y:S01]  /*c9f0*/  MOV R162, R163 ;  /* 0x000000a300a27202 */ /* 0x000fe20000000f00 */
[----:B------:R-:W-:Y:S01]  /*ca00*/  IMAD.MOV.U32 R163, RZ, RZ, R56 ;  /* 0x000000ffffa37224 */ /* 0x000fe200078e0038 */
[----:B------:R-:W-:Y:S01]  /*ca10*/  MOV R56, R57 ;  /* 0x0000003900387202 */ /* 0x000fe20000000f00 */
[----:B------:R-:W-:Y:S01]  /*ca20*/  HMMA.16816.F32.BF16 R16, R4, R18, R100 ;  /* 0x000000120410723c */ /* 0x000fe20000041864 */
[----:B------:R-:W-:Y:S01]  /*ca30*/  MOV R57, R58 ;  /* 0x0000003a00397202 */ /* 0x000fe20000000f00 */
[----:B------:R-:W-:Y:S01]  /*ca40*/  IMAD.MOV.U32 R169, RZ, RZ, R162 ;  /* 0x000000ffffa97224 */ /* 0x000fe200078e00a2 */
[----:B------:R-:W-:Y:S01]  /*ca50*/  MOV R58, R59 ;  /* 0x0000003b003a7202 */ /* 0x000fe20000000f00 */
[----:B------:R-:W-:Y:S01]  /*ca60*/  IMAD.MOV.U32 R59, RZ, RZ, R48 ;  /* 0x000000ffff3b7224 */ /* 0x000fe200078e0030 */
[----:B------:R-:W-:-:S02]  /*ca70*/  MOV R48, R49 ;  /* 0x0000003100307202 */ /* 0x000fc40000000f00 */
[----:B------:R-:W-:Y:S01]  /*ca80*/  MOV R49, R50 ;  /* 0x0000003200317202 */ /* 0x000fe20000000f00 */
[C---:B------:R-:W-:Y:S01]  /*ca90*/  HMMA.16816.F32.BF16 R100, R4.reuse, R28, R92 ;  /* 0x0000001c0464723c */ /* 0x040fe2000004185c */
[----:B------:R-:W-:Y:S01]  /*caa0*/  MOV R50, R51 ;  /* 0x0000003300327202 */ /* 0x000fe20000000f00 */
[----:B------:R-:W-:Y:S01]  /*cab0*/  IMAD.MOV.U32 R51, RZ, RZ, R40 ;  /* 0x000000ffff337224 */ /* 0x000fe200078e0028 */
[----:B------:R-:W-:Y:S02]  /*cac0*/  MOV R40, R41 ;  /* 0x0000002900287202 */ /* 0x000fe40000000f00 */
[----:B------:R-:W-:Y:S02]  /*cad0*/  MOV R41, R42 ;  /* 0x0000002a00297202 */ /* 0x000fe40000000f00 */
[----:B------:R-:W-:Y:S01]  /*cae0*/  MOV R42, R43 ;  /* 0x0000002b002a7202 */ /* 0x000fe20000000f00 */
[----:B------:R-:W-:Y:S01]  /*caf0*/  IMAD.MOV.U32 R43, RZ, RZ, R128 ;  /* 0x000000ffff2b7224 */ /* 0x000fe200078e0080 */
[----:B------:R-:W-:Y:S01]  /*cb00*/  MOV R128, R129 ;  /* 0x0000008100807202 */ /* 0x000fe20000000f00 */
[----:B-1----:R-:W-:Y:S01]  /*cb10*/  HMMA.16816.F32.BF16 R124, R4, R12, R124 ;  /* 0x0000000c047c723c */ /* 0x002fe2000004187c */
[----:B------:R-:W-:-:S02]  /*cb20*/  MOV R129, R144 ;  /* 0x0000009000817202 */ /* 0x000fc40000000f00 */
[----:B------:R-:W-:Y:S01]  /*cb30*/  MOV R144, R145 ;  /* 0x0000009100907202 */ /* 0x000fe20000000f00 */
[----:B------:R-:W-:Y:S01]  /*cb40*/  IMAD.MOV.U32 R145, RZ, RZ, R248 ;  /* 0x000000ffff917224 */ /* 0x000fe200078e00f8 */
[----:B------:R-:W-:Y:S01]  /*cb50*/  MOV R245, R247 ;  /* 0x000000f700f57202 */ /* 0x000fe20000000f00 */
[----:B------:R-:W-:Y:S01]  /*cb60*/  MUFU.EX2 R248, R9 ;  /* 0x0000000900f87308 */ /* 0x000fe20000000800 */
[----:B------:R-:W-:Y:S01]  /*cb70*/  MOV R159, R160 ;  /* 0x000000a0009f7202 */ /* 0x000fe20000000f00 */
[C---:B------:R-:W-:Y:S01]  /*cb80*/  HMMA.16816.F32.BF16 R12, R4.reuse, R14, R36 ;  /* 0x0000000e040c723c */ /* 0x040fe20000041824 */
[----:B------:R-:W-:Y:S01]  /*cb90*/  MOV R168, R161 ;  /* 0x000000a100a87202 */ /* 0x000fe20000000f00 */
[----:B------:R-:W-:Y:S01]  /*cba0*/  IMAD.MOV.U32 R161, RZ, RZ, R58 ;  /* 0x000000ffffa17224 */ /* 0x000fe200078e003a */
[----:B------:R-:W-:Y:S01]  /*cbb0*/  MOV R160, R57 ;  /* 0x0000003900a07202 */ /* 0x000fe20000000f00 */
[----:B------:R-:W-:Y:S01]  /*cbc0*/  IMAD.MOV.U32 R58, RZ, RZ, R50 ;  /* 0x000000ffff3a7224 */ /* 0x000fe200078e0032 */
[----:B------:R-:W-:Y:S01]  /*cbd0*/  MOV R162, R59 ;  /* 0x0000003b00a27202 */ /* 0x000fe20000000f00 */
[----:B------:R1:W4:Y:S01]  /*cbe0*/  MUFU.EX2 R247, R2 ;  /* 0x0000000200f77308 */ /* 0x0003220000000800 */
[----:B------:R-:W-:Y:S01]  /*cbf0*/  MOV R57, R49 ;  /* 0x0000003100397202 */ /* 0x000fe20000000f00 */
[----:B------:R-:W-:Y:S01]  /*cc00*/  IMAD.MOV.U32 R49, RZ, RZ, R42 ;  /* 0x000000ffff317224 */ /* 0x000fe200078e002a */
[----:B------:R-:W-:Y:S01]  /*cc10*/  MOV R59, R51 ;  /* 0x00000033003b7202 */ /* 0x000fe20000000f00 */
[----:B------:R-:W-:Y:S01]  /*cc20*/  HMMA.16816.F32.BF16 R136, R4, R22, R136 ;  /* 0x000000160488723c */ /* 0x000fe20000041888 */
[----:B------:R-:W-:Y:S01]  /*cc30*/  MOV R50, R43 ;  /* 0x0000002b00327202 */ /* 0x000fe20000000f00 */
[----:B------:R-:W5:Y:S01]  /*cc40*/  LDSM.16.MT88.4 R20, [R208+0x17000] ;  /* 0x01700000d014783b */ /* 0x000f620000004200 */
[----:B------:R-:W-:-:S02]  /*cc50*/  MOV R51, R128 ;  /* 0x0000008000337202 */ /* 0x000fc40000000f00 */
[----:B------:R-:W-:Y:S02]  /*cc60*/  MOV R42, R145 ;  /* 0x00000091002a7202 */ /* 0x000fe40000000f00 */
[----:B------:R-:W-:Y:S01]  /*cc70*/  MOV R43, R146 ;  /* 0x00000092002b7202 */ /* 0x000fe20000000f00 */
[----:B------:R-:W-:Y:S01]  /*cc80*/  IMAD.MOV.U32 R150, RZ, RZ, R51 ;  /* 0x000000ffff967224 */ /* 0x000fe200078e0033 */
[----:B------:R-:W-:Y:S01]  /*cc90*/  MOV R128, R147 ;  /* 0x0000009300807202 */ /* 0x000fe20000000f00 */
[----:B--2---:R-:W-:Y:S01]  /*cca0*/  HMMA.16816.F32.BF16 R108, R4, R24, R108 ;  /* 0x00000018046c723c */ /* 0x004fe2000004186c */
[----:B------:R-:W-:Y:S01]  /*ccb0*/  MOV R170, R163 ;  /* 0x000000a300aa7202 */ /* 0x000fe20000000f00 */
[----:B-1----:R-:W-:Y:S01]  /*ccc0*/  FFMA.FTZ R2, R171, c[0x0][0x23c], -R0 ;  /* 0x00008f00ab027a23 */ /* 0x002fe20000010800 */
[----:B------:R-:W-:Y:S01]  /*ccd0*/  MOV R171, R56 ;  /* 0x0000003800ab7202 */ /* 0x000fe20000000f00 */
[----:B------:R-:W-:Y:S01]  /*cce0*/  IMAD.MOV.U32 R89, RZ, RZ, R43 ;  /* 0x000000ffff597224 */ /* 0x000fe200078e002b */
[----:B------:R-:W-:-:S02]  /*ccf0*/  MOV R56, R48 ;  /* 0x0000003000387202 */ /* 0x000fc40000000f00 */
[----:B------:R-:W-:Y:S01]  /*cd00*/  MOV R48, R41 ;  /* 0x0000002900307202 */ /* 0x000fe20000000f00 */
[----:B------:R-:W-:Y:S01]  /*cd10*/  IMAD.MOV.U32 R41, RZ, RZ, R144 ;  /* 0x000000ffff297224 */ /* 0x000fe200078e0090 */
[----:B------:R-:W-:Y:S01]  /*cd20*/  MOV R163, R40 ;  /* 0x0000002800a37202 */ /* 0x000fe20000000f00 */
[----:B------:R-:W1:Y:S01]  /*cd30*/  LDSM.16.MT88.4 R144, [R205+0x11800] ;  /* 0x01180000cd90783b */ /* 0x000e620000004200 */
[----:B------:R-:W-:Y:S01]  /*cd40*/  MOV R40, R129 ;  /* 0x0000008100287202 */ /* 0x000fe20000000f00 */
[----:B------:R-:W-:Y:S01]  /*cd50*/  IMAD.MOV.U32 R129, RZ, RZ, R246 ;  /* 0x000000ffff817224 */ /* 0x000fe200078e00f6 */
[----:B------:R-:W-:Y:S01]  /*cd60*/  MOV R156, R128 ;  /* 0x00000080009c7202 */ /* 0x000fe20000000f00 */
[----:B------:R2:W-:Y:S01]  /*cd70*/  MUFU.EX2 R246, R2 ;  /* 0x0000000200f67308 */ /* 0x0005e20000000800 */
[----:B---3--:R-:W-:Y:S01]  /*cd80*/  F2FP.BF16.PACK_AB R128, R249, R250 ;  /* 0x000000faf980723e */ /* 0x008fe200000010ff */
[----:B------:R-:W-:Y:S01]  /*cd90*/  IMAD.MOV.U32 R96, RZ, RZ, R163 ;  /* 0x000000ffff607224 */ /* 0x000fe200078e00a3 */
[----:B------:R-:W-:Y:S01]  /*cda0*/  MOV R157, R129 ;  /* 0x00000081009d7202 */ /* 0x000fe20000000f00 */
[----:B------:R-:W-:Y:S01]  /*cdb0*/  IMAD.MOV.U32 R164, RZ, RZ, R171 ;  /* 0x000000ffffa47224 */ /* 0x000fe200078e00ab */
[----:B----4-:R-:W-:Y:S01]  /*cdc0*/  F2FP.BF16.PACK_AB R130, R247, R248 ;  /* 0x000000f8f782723e */ /* 0x010fe200000010ff */
[----:B------:R-:W-:Y:S01]  /*cdd0*/  HMMA.16816.F32.BF16 R28, R4, R30, R104 ;  /* 0x0000001e041c723c */ /* 0x000fe20000041868 */
[----:B------:R-:W-:Y:S01]  /*cde0*/  MOV R151, R40 ;  /* 0x0000002800977202 */ /* 0x000fe20000000f00 */
[----:B------:R-:W-:Y:S01]  /*cdf0*/  LDSM.16.MT88.4 R104, [R205+0x17800] ;  /* 0x01780000cd68783b */ /* 0x000fe20000004200 */
[----:B------:R-:W-:-:S02]  /*ce00*/  MOV R90, R41 ;  /* 0x00000029005a7202 */ /* 0x000fc40000000f00 */
[----:B------:R-:W-:Y:S02]  /*ce10*/  MOV R88, R42 ;  /* 0x0000002a00587202 */ /* 0x000fe40000000f00 */
[----:B------:R-:W3:Y:S01]  /*ce20*/  LDSM.16.MT88.4 R40, [R205+0x13800] ;  /* 0x01380000cd28783b */ /* 0x000ee20000004200 */
[----:B------:R-:W-:Y:S01]  /*ce30*/  MOV R99, R160 ;  /* 0x000000a000637202 */ /* 0x000fe20000000f00 */
[C---:B------:R-:W-:Y:S01]  /*ce40*/  HMMA.16816.F32.BF16 R24, R4.reuse, R26, R112 ;  /* 0x0000001a0418723c */ /* 0x040fe20000041870 */
[----:B--2---:R-:W-:Y:S01]  /*ce50*/  FFMA.FTZ R2, R245, c[0x0][0x23c], -R0 ;  /* 0x00008f00f5027a23 */ /* 0x004fe20000010800 */
[----:B------:R-:W-:Y:S01]  /*ce60*/  MOV R98, R161 ;  /* 0x000000a100627202 */ /* 0x000fe20000000f00 */
[----:B------:R-:W-:Y:S01]  /*ce70*/  LDSM.16.MT88.4 R112, [R206+0x17800] ;  /* 0x01780000ce70783b */ /* 0x000fe20000004200 */
[----:B------:R-:W-:Y:S01]  /*ce80*/  MOV R97, R162 ;  /* 0x000000a200617202 */ /* 0x000fe20000000f00 */
[----:B------:R2:W4:Y:S01]  /*ce90*/  MUFU.EX2 R245, R2 ;  /* 0x0000000200f57308 */ /* 0x0005220000000800 */
[----:B------:R-:W-:Y:S01]  /*cea0*/  MOV R148, R49 ;  /* 0x0000003100947202 */ /* 0x000fe20000000f00 */
[----:B------:R-:W1:Y:S01]  /*ceb0*/  LDSM.16.MT88.4 R160, [R208+0x11800] ;  /* 0x01180000d0a0783b */ /* 0x000e620000004200 */
[----:B------:R-:W-:Y:S01]  /*cec0*/  MOV R149, R50 ;  /* 0x0000003200957202 */ /* 0x000fe20000000f00 */
[----:B-----5:R-:W-:Y:S01]  /*ced0*/  HMMA.16816.F32.BF16 R116, R4, R20, R116 ;  /* 0x000000140474723c */ /* 0x020fe20000041874 */
[----:B------:R-:W-:-:S02]  /*cee0*/  MOV R166, R169 ;  /* 0x000000a900a67202 */ /* 0x000fc40000000f00 */
[----:B------:R-:W-:Y:S02]  /*cef0*/  MOV R94, R89 ;  /* 0x00000059005e7202 */ /* 0x000fe40000000f00 */
[----:B------:R-:W-:Y:S02]  /*cf00*/  MOV R165, R170 ;  /* 0x000000aa00a57202 */ /* 0x000fe40000000f00 */
[----:B------:R-:W-:Y:S01]  /*cf10*/  MOV R95, R156 ;  /* 0x0000009c005f7202 */ /* 0x000fe20000000f00 */
[----:B------:R-:W-:Y:S01]  /*cf20*/  HMMA.16816.F32.BF16 R20, R4, R22, R120 ;  /* 0x000000160414723c */ /* 0x000fe20000041878 */
[----:B------:R-:W-:Y:S01]  /*cf30*/  MOV R167, R168 ;  /* 0x000000a800a77202 */ /* 0x000fe20000000f00 */
[----:B------:R-:W-:Y:S01]  /*cf40*/  LDSM.16.MT88.4 R120, [R208+0x17800] ;  /* 0x01780000d078783b */ /* 0x000fe20000004200 */
[----:B------:R-:W-:Y:S01]  /*cf50*/  MOV R91, R48 ;  /* 0x00000030005b7202 */ /* 0x000fe20000000f00 */
[--C-:B--2---:R-:W-:Y:S01]  /*cf60*/  FFMA.FTZ R2, R244, c[0x0][0x23c], -R0.reuse ;  /* 0x00008f00f4027a23 */ /* 0x104fe20000010800 */
[----:B----4-:R-:W-:Y:S01]  /*cf70*/  F2FP.BF16.PACK_AB R129, R245, R246 ;  /* 0x000000f6f581723e */ /* 0x010fe200000010ff */
[----:B------:R-:W-:Y:S01]  /*cf80*/  FFMA.FTZ R0, R159, c[0x0][0x23c], -R0 ;  /* 0x00008f009f007a23 */ /* 0x000fe20000010800 */
[----:B------:R-:W-:Y:S01]  /*cf90*/  LDSM.16.MT88.4 R168, [R207+0x11800] ;  /* 0x01180000cfa8783b */ /* 0x000fe20000004200 */
[----:B------:R2:W-:Y:S01]  /*cfa0*/  MUFU.EX2 R244, R2 ;  /* 0x0000000200f47308 */ /* 0x0005e20000000800 */
[----:B------:R-:W-:-:S02]  /*cfb0*/  IMAD.MOV.U32 R159, RZ, RZ, R131 ;  /* 0x000000ffff9f7224 */ /* 0x000fc400078e0083 */
[----:B------:R-:W-:Y:S04]  /*cfc0*/  LDSM.16.MT88.4 R48, [R206+0x13800] ;  /* 0x01380000ce30783b */ /* 0x000fe80000004200 */
[----:B------:R-:W-:Y:S01]  /*cfd0*/  LDSM.16.MT88.4 R4, [R207+0x17800] ;  /* 0x01780000cf04783b */ /* 0x000fe20000004200 */
[----:B------:R-:W4:Y:S01]  /*cfe0*/  MUFU.EX2 R9, R0 ;  /* 0x0000000000097308 */ /* 0x000f220000000800 */
[----:B--2---:R-:W-:Y:S01]  /*cff0*/  IMAD.MOV.U32 R2, RZ, RZ, R164 ;  /* 0x000000ffff027224 */ /* 0x004fe200078e00a4 */
[----:B----4-:R-:W-:Y:S02]  /*d000*/  F2FP.BF16.PACK_AB R131, R9, R244 ;  /* 0x000000f40983723e */ /* 0x010fe400000010ff */
[----:B------:R-:W-:-:S05]  /*d010*/  MOV R0, R166 ;  /* 0x000000a600007202 */ /* 0x000fca0000000f00 */
[C---:B-1----:R-:W-:Y:S07]  /*d020*/  HMMA.16816.F32.BF16 R140, R128.reuse, R144, R232 ;  /* 0x00000090808c723c */ /* 0x042fee00000418e8 */
[----:B------:R-:W-:Y:S01]  /*d030*/  MOV R235, R56 ;  /* 0x0000003800eb7202 */ /* 0x000fe20000000f00 */
[----:B------:R-:W-:Y:S01]  /*d040*/  IMAD.MOV.U32 R232, RZ, RZ, R59 ;  /* 0x000000ffffe87224 */ /* 0x000fe200078e003b */
[----:B------:R-:W-:Y:S01]  /*d050*/  MOV R234, R57 ;  /* 0x0000003900ea7202 */ /* 0x000fe20000000f00 */
[----:B------:R-:W-:Y:S01]  /*d060*/  HMMA.16816.F32.BF16 R144, R128, R146, R240 ;  /* 0x000000928090723c */ /* 0x000fe200000418f0 */
[----:B------:R-:W-:-:S02]  /*d070*/  MOV R233, R58 ;  /* 0x0000003a00e97202 */ /* 0x000fc40000000f00 */
[----:B------:R-:W1:Y:S04]  /*d080*/  LDSM.16.MT88.4 R56, [R208+0x13800] ;  /* 0x01380000d038783b */ /* 0x000e680000004200 */
[----:B------:R-:W-:Y:S01]  /*d090*/  MOV R243, R148 ;  /* 0x0000009400f37202 */ /* 0x000fe20000000f00 */
[----:B------:R-:W-:Y:S01]  /*d0a0*/  IMAD.MOV.U32 R240, RZ, RZ, R151 ;  /* 0x000000fffff07224 */ /* 0x000fe200078e0097 */
[----:B------:R-:W-:Y:S01]  /*d0b0*/  MOV R242, R149 ;  /* 0x0000009500f27202 */ /* 0x000fe20000000f00 */
[----:B---3--:R-:W-:Y:S01]  /*d0c0*/  HMMA.16816.F32.BF16 R36, R128, R40, R52 ;  /* 0x000000288024723c */ /* 0x008fe20000041834 */
[----:B------:R-:W-:-:S07]  /*d0d0*/  MOV R241, R150 ;  /* 0x0000009600f17202 */ /* 0x000fce0000000f00 */
[C---:B------:R-:W-:Y:S07]  /*d0e0*/  HMMA.16816.F32.BF16 R148, R128.reuse, R152, R200 ;  /* 0x000000988094723c */ /* 0x040fee00000418c8 */
[----:B------:R-:W-:Y:S01]  /*d0f0*/  IMAD.MOV.U32 R202, RZ, RZ, R157 ;  /* 0x000000ffffca7224 */ /* 0x000fe200078e009d */
[----:B------:R-:W-:Y:S01]  /*d100*/  MOV R201, R158 ;  /* 0x0000009e00c97202 */ /* 0x000fe20000000f00 */
[----:B------:R-:W-:Y:S01]  /*d110*/  HMMA.16816.F32.BF16 R152, R128, R154, R64 ;  /* 0x0000009a8098723c */ /* 0x000fe20000041840 */
[----:B------:R-:W-:Y:S01]  /*d120*/  MOV R200, R159 ;  /* 0x0000009f00c87202 */ /* 0x000fe20000000f00 */
[----:B------:R-:W2:Y:S01]  /*d130*/  LDSM.16.MT88.4 R64, [R207+0x13800] ;  /* 0x01380000cf40783b */ /* 0x000ea20000004200 */
[----:B------:R-:W-:-:S05]  /*d140*/  MOV R203, R88 ;  /* 0x0000005800cb7202 */ /* 0x000fca0000000f00 */
[C---:B------:R-:W-:Y:S07]  /*d150*/  HMMA.16816.F32.BF16 R156, R128.reuse, R160, R196 ;  /* 0x000000a0809c723c */ /* 0x040fee00000418c4 */
[----:B------:R-:W-:Y:S01]  /*d160*/  MOV R196, R97 ;  /* 0x0000006100c47202 */ /* 0x000fe20000000f00 */
[C---:B-1----:R-:W-:Y:S01]  /*d170*/  HMMA.16816.F32.BF16 R52, R128.reuse, R56, R80 ;  /* 0x000000388034723c */ /* 0x042fe20000041850 */
[----:B------:R-:W-:Y:S01]  /*d180*/  MOV R197, R96 ;  /* 0x0000006000c57202 */ /* 0x000fe20000000f00 */
[----:B------:R-:W-:Y:S01]  /*d190*/  IMAD.MOV.U32 R198, RZ, RZ, R91 ;  /* 0x000000ffffc67224 */ /* 0x000fe200078e005b */
[----:B------:R-:W-:Y:S01]  /*d1a0*/  MOV R199, R90 ;  /* 0x0000005a00c77202 */ /* 0x000fe20000000f00 */
[----:B------:R-:W1:Y:S04]  /*d1b0*/  LDSM.16.MT88.4 R80, [R206+0x15800] ;  /* 0x01580000ce50783b */ /* 0x000e680000004200 */
[C---:B------:R-:W-:Y:S01]  /*d1c0*/  HMMA.16816.F32.BF16 R56, R128.reuse, R58, R176 ;  /* 0x0000003a8038723c */ /* 0x040fe200000418b0 */
[----:B------:R-:W-:Y:S06]  /*d1d0*/  LDSM.16.MT88.4 R88, [R208+0x15800] ;  /* 0x01580000d058783b */ /* 0x000fec0000004200 */
[----:B------:R-:W-:Y:S01]  /*d1e0*/  MOV R178, R94 ;  /* 0x0000005e00b27202 */ /* 0x000fe20000000f00 */
[----:B------:R-:W-:Y:S01]  /*d1f0*/  HMMA.16816.F32.BF16 R160, R128, R162, R180 ;  /* 0x000000a280a0723c */ /* 0x000fe200000418b4 */
[----:B------:R-:W-:-:S03]  /*d200*/  IMAD.MOV.U32 R179, RZ, RZ, R95 ;  /* 0x000000ffffb37224 */ /* 0x000fc600078e005f */
[----:B------:R-:W-:-:S03]  /*d210*/  FFMA.FTZ R0, R0, R8, R178 ;  /* 0x0000000800007223 */ /* 0x000fc600000100b2 */
[----:B------:R-:W-:Y:S01]  /*d220*/  MOV R180, R165 ;  /* 0x000000a500b47202 */ /* 0x000fe20000000f00 */
[C---:B------:R-:W-:Y:S01]  /*d230*/  HMMA.16816.F32.BF16 R40, R128.reuse, R42, R60 ;  /* 0x0000002a8028723c */ /* 0x040fe2000004183c */
[----:B------:R-:W-:Y:S02]  /*d240*/  MOV R181, R167 ;  /* 0x000000a700b57202 */ /* 0x000fe40000000f00 */
[----:B------:R-:W-:Y:S01]  /*d250*/  MOV R182, R99 ;  /* 0x0000006300b67202 */ /* 0x000fe20000000f00 */
[----:B------:R-:W-:Y:S01]  /*d260*/  FFMA.FTZ R3, R180, R3, R179 ;  /* 0x00000003b4037223 */ /* 0x000fe200000100b3 */
[----:B------:R-:W-:Y:S01]  /*d270*/  MOV R183, R98 ;  /* 0x0000006200b77202 */ /* 0x000fe20000000f00 */
[----:B------:R-:W-:Y:S01]  /*d280*/  FADD.FTZ R0, R181, R0 ;  /* 0x00000000b5007221 */ /* 0x000fe20000010000 */
[----:B------:R-:W-:Y:S01]  /*d290*/  LDSM.16.MT88.4 R96, [R207+0x15800] ;  /* 0x01580000cf60783b */ /* 0x000fe20000004200 */
[----:B------:R-:W-:Y:S01]  /*d2a0*/  FADD.FTZ R2, R2, R3 ;  /* 0x0000000302027221 */ /* 0x000fe20000010000 */
[----:B------:R-:W-:Y:S01]  /*d2b0*/  HMMA.16816.F32.BF16 R164, R128, R168, R72 ;  /* 0x000000a880a4723c */ /* 0x000fe20000041848 */
[----:B------:R-:W-:Y:S01]  /*d2c0*/  FADD.FTZ R0, R182, R0 ;  /* 0x00000000b6007221 */ /* 0x000fe20000010000 */
[----:B------:R-:W3:Y:S01]  /*d2d0*/  LDSM.16.MT88.4 R72, [R205+0x15800] ;  /* 0x01580000cd48783b */ /* 0x000ee20000004200 */
[----:B------:R-:W-:-:S02]  /*d2e0*/  FADD.FTZ R2, R183, R2 ;  /* 0x00000002b7027221 */ /* 0x000fc40000010000 */
[----:B------:R-:W-:Y:S02]  /*d2f0*/  FADD.FTZ R0, R196, R0 ;  /* 0x00000000c4007221 */ /* 0x000fe40000010000 */
[----:B------:R-:W-:Y:S01]  /*d300*/  FADD.FTZ R2, R197, R2 ;  /* 0x00000002c5027221 */ /* 0x000fe20000010000 */
        /* <DEDUP_REMOVED lines=11> */
[----:B------:R-:W-:Y:S01]  /*d3c0*/  FADD.FTZ R2, R242, R3 ;  /* 0x00000003f2027221 */ /* 0x000fe20000010000 */
[-C--:B------:R-:W-:Y:S01]  /*d3d0*/  MOV R3, R10.reuse ;  /* 0x0000000a00037202 */ /* 0x080fe20000000f00 */
[----:B------:R-:W-:Y:S01]  /*d3e0*/  FADD.FTZ R0, R243, R0 ;  /* 0x00000000f3007221 */ /* 0x000fe20000010000 */
[----:B------:R-:W-:Y:S01]  /*d3f0*/  @P0 MOV R3, R10 ;  /* 0x0000000a00030202 */ /* 0x000fe20000000f00 */
[----:B------:R-:W-:-:S02]  /*d400*/  FADD.FTZ R2, R232, R2 ;  /* 0x00000002e8027221 */ /* 0x000fc40000010000 */
[----:B------:R-:W-:Y:S01]  /*d410*/  FADD.FTZ R0, R233, R0 ;  /* 0x00000000e9007221 */ /* 0x000fe20000010000 */
[C---:B--2---:R-:W-:Y:S01]  /*d420*/  HMMA.16816.F32.BF16 R60, R128.reuse, R64, R192 ;  /* 0x00000040803c723c */ /* 0x044fe200000418c0 */
[----:B------:R-:W-:Y:S02]  /*d430*/  FADD.FTZ R2, R234, R2 ;  /* 0x00000002ea027221 */ /* 0x000fe40000010000 */
[----:B------:R-:W-:Y:S02]  /*d440*/  FADD.FTZ R0, R235, R0 ;  /* 0x00000000eb007221 */ /* 0x000fe40000010000 */
[----:B------:R-:W-:Y:S02]  /*d450*/  FADD.FTZ R2, R252, R2 ;  /* 0x00000002fc027221 */ /* 0x000fe40000010000 */
[----:B------:R-:W-:Y:S01]  /*d460*/  FADD.FTZ R0, R251, R0 ;  /* 0x00000000fb007221 */ /* 0x000fe20000010000 */
[----:B-1----:R-:W-:Y:S01]  /*d470*/  HMMA.16816.F32.BF16 R76, R128, R80, R184 ;  /* 0x00000050804c723c */ /* 0x002fe200000418b8 */
[----:B------:R-:W-:-:S02]  /*d480*/  FADD.FTZ R2, R250, R2 ;  /* 0x00000002fa027221 */ /* 0x000fc40000010000 */
[----:B------:R-:W-:Y:S02]  /*d490*/  FADD.FTZ R0, R246, R0 ;  /* 0x00000000f6007221 */ /* 0x000fe40000010000 */
[----:B------:R-:W-:Y:S02]  /*d4a0*/  FADD.FTZ R2, R249, R2 ;  /* 0x00000002f9027221 */ /* 0x000fe40000010000 */
[----:B------:R-:W-:Y:S01]  /*d4b0*/  FADD.FTZ R0, R245, R0 ;  /* 0x00000000f5007221 */ /* 0x000fe20000010000 */
[----:B---3--:R-:W-:Y:S01]  /*d4c0*/  HMMA.16816.F32.BF16 R68, R128, R72, R188 ;  /* 0x000000488044723c */ /* 0x008fe200000418bc */
[----:B------:R-:W-:Y:S02]  /*d4d0*/  FADD.FTZ R2, R248, R2 ;  /* 0x00000002f8027221 */ /* 0x000fe40000010000 */
[----:B------:R-:W-:Y:S02]  /*d4e0*/  FADD.FTZ R0, R244, R0 ;  /* 0x00000000f4007221 */ /* 0x000fe40000010000 */
[----:B------:R-:W-:-:S02]  /*d4f0*/  FADD.FTZ R2, R247, R2 ;  /* 0x00000002f7027221 */ /* 0x000fc40000010000 */
[----:B------:R-:W-:Y:S01]  /*d500*/  FADD.FTZ R0, R9, R0 ;  /* 0x0000000009007221 */ /* 0x000fe20000010000 */
[C---:B------:R-:W-:Y:S02]  /*d510*/  HMMA.16816.F32.BF16 R84, R128.reuse, R88, R84 ;  /* 0x000000588054723c */ /* 0x040fe40000041854 */
[----:B------:R1:W-:Y:S04]  /*d520*/  STL [R1+0x8], R2 ;  /* 0x0000080201007387 */ /* 0x0003e80000100800 */
[----:B------:R1:W-:Y:S02]  /*d530*/  STL [R1+0xc], R0 ;  /* 0x00000c0001007387 */ /* 0x0003e40000100800 */
[C---:B------:R-:W-:Y:S08]  /*d540*/  HMMA.16816.F32.BF16 R92, R128.reuse, R96, R32 ;  /* 0x00000060805c723c */ /* 0x040ff00000041820 */
[C---:B------:R-:W-:Y:S08]  /*d550*/  HMMA.16816.F32.BF16 R100, R128.reuse, R104, R100 ;  /* 0x000000688064723c */ /* 0x040ff00000041864 */
[C---:B------:R-:W-:Y:S08]  /*d560*/  HMMA.16816.F32.BF16 R108, R128.reuse, R112, R108 ;  /* 0x00000070806c723c */ /* 0x040ff0000004186c */
[C---:B------:R-:W-:Y:S08]  /*d570*/  HMMA.16816.F32.BF16 R116, R128.reuse, R120, R116 ;  /* 0x000000788074723c */ /* 0x040ff00000041874 */
[C---:B------:R-:W-:Y:S08]  /*d580*/  HMMA.16816.F32.BF16 R64, R128.reuse, R66, R236 ;  /* 0x000000428040723c */ /* 0x040ff000000418ec */
[C---:B------:R-:W-:Y:S08]  /*d590*/  HMMA.16816.F32.BF16 R72, R128.reuse, R74, R172 ;  /* 0x0000004a8048723c */ /* 0x040ff000000418ac */
[C---:B------:R-:W-:Y:S08]  /*d5a0*/  HMMA.16816.F32.BF16 R80, R128.reuse, R82, R136 ;  /* 0x000000528050723c */ /* 0x040ff00000041888 */
[C---:B------:R-:W-:Y:S07]  /*d5b0*/  HMMA.16816.F32.BF16 R88, R128.reuse, R90, R132 ;  /* 0x0000005a8058723c */ /* 0x040fee0000041884 */
[-C--:B------:R-:W-:Y:S01]  /*d5c0*/  MOV R132, R11.reuse ;  /* 0x0000000b00847202 */ /* 0x080fe20000000f00 */
[----:B------:R-:W-:Y:S01]  /*d5d0*/  HMMA.16816.F32.BF16 R96, R128, R98, R16 ;  /* 0x000000628060723c */ /* 0x000fe20000041810 */
[----:B------:R-:W-:-:S07]  /*d5e0*/  @P0 MOV R132, R11 ;  /* 0x0000000b00840202 */ /* 0x000fce0000000f00 */
[C---:B------:R-:W-:Y:S08]  /*d5f0*/  HMMA.16816.F32.BF16 R104, R128.reuse, R106, R28 ;  /* 0x0000006a8068723c */ /* 0x040ff0000004181c */
[C---:B------:R-:W-:Y:S08]  /*d600*/  HMMA.16816.F32.BF16 R112, R128.reuse, R114, R24 ;  /* 0x000000728070723c */ /* 0x040ff00000041818 */
[C---:B------:R-:W-:Y:S08]  /*d610*/  HMMA.16816.F32.BF16 R120, R128.reuse, R122, R20 ;  /* 0x0000007a8078723c */ /* 0x040ff00000041814 */
[C---:B------:R-:W-:Y:S08]  /*d620*/  HMMA.16816.F32.BF16 R124, R128.reuse, R4, R124 ;  /* 0x00000004807c723c */ /* 0x040ff0000004187c */
[----:B------:R-:W-:Y:S01]  /*d630*/  HMMA.16816.F32.BF16 R128, R128, R6, R12 ;  /* 0x000000068080723c */ /* 0x000fe2000004180c */
[----:B------:R-:W-:Y:S11]  /*d640*/  @P0 BRA `(.L_x_669) ;  /* 0x0000001000000947 */ /* 0x000ff60003800000 */
.L_x_665:
[----:B-1----:R-:W-:-:S12]  /*d650*/  UIADD3 UR9, UR30, -0x1, URZ ;  /* 0xffffffff1e097890 */ /* 0x002fd8000fffe03f */
.L_x_669:
[----:B-1----:R-:W-:-:S13]  /*d660*/  ISETP.LE.AND P0, PT, RZ, UR9, PT ;  /* 0x00000009ff007c0c */ /* 0x002fda000bf03270 */
[----:B------:R-:W-:Y:S05]  /*d670*/  @!P0 BRA `(.L_x_670) ;  /* 0x000049d000008947 */ /* 0x000fea0003800000 */
[----:B------:R-:W2:Y:S01]  /*d680*/  LDL.64 R18, [R1+0x18] ;  /* 0x0000180001127983 */ /* 0x000ea20000100a00 */
[----:B------:R-:W-:Y:S02]  /*d690*/  IMAD.U32 R6, RZ, RZ, UR8 ;  /* 0x00000008ff067e24 */ /* 0x000fe4000f8e00ff */
[----:B------:R-:W-:Y:S01]  /*d6a0*/  IMAD.U32 R8, RZ, RZ, UR11 ;  /* 0x0000000bff087e24 */ /* 0x000fe2000f8e00ff */
[----:B------:R-:W1:Y:S01]  /*d6b0*/  S2R R9, SR_TID.X ;  /* 0x0000000000097919 */ /* 0x000e620000002100 */
[----:B------:R-:W-:Y:S02]  /*d6c0*/  IMAD.U32 R2, RZ, RZ, UR8 ;  /* 0x00000008ff027e24 */ /* 0x000fe4000f8e00ff */
[----:B------:R-:W-:Y:S02]  /*d6d0*/  IMAD.MOV.U32 R133, RZ, RZ, R3 ;  /* 0x000000ffff857224 */ /* 0x000fe400078e0003 */
[----:B------:R-:W-:Y:S01]  /*d6e0*/  IMAD.MOV.U32 R134, RZ, RZ, R132 ;  /* 0x000000ffff867224 */ /* 0x000fe200078e0084 */
[----:B-1----:R-:W-:-:S04]  /*d6f0*/  SHF.R.S32.HI R244, RZ, 0x1f, R9 ;  /* 0x0000001ffff47819 */ /* 0x002fc80000011409 */
[----:B------:R-:W-:-:S04]  /*d700*/  LEA.HI R244, R244, R9, RZ, 0x3 ;  /* 0x00000009f4f47211 */ /* 0x000fc800078f18ff */
[----:B------:R-:W-:-:S04]  /*d710*/  SHF.R.S32.HI R244, RZ, 0x3, R244 ;  /* 0x00000003fff47819 */ /* 0x000fc800000114f4 */
[----:B------:R-:W-:Y:S02]  /*d720*/  SHF.R.S32.HI R245, RZ, 0x1f, R244 ;  /* 0x0000001ffff57819 */ /* 0x000fe400000114f4 */
[C---:B------:R-:W-:Y:S02]  /*d730*/  IADD3 R250, P3, R244.reuse, 0x10, RZ ;  /* 0x00000010f4fa7810 */ /* 0x040fe40007f7e0ff */
[----:B------:R-:W-:-:S03]  /*d740*/  IADD3 R248, P2, R244, 0x20, RZ ;  /* 0x00000020f4f87810 */ /* 0x000fc60007f5e0ff */
[--C-:B------:R-:W-:Y:S02]  /*d750*/  IMAD.X R251, RZ, RZ, R245.reuse, P3 ;  /* 0x000000fffffb7224 */ /* 0x100fe400018e06f5 */
[----:B------:R-:W-:Y:S02]  /*d760*/  IMAD.X R249, RZ, RZ, R245, P2 ;  /* 0x000000fffff97224 */ /* 0x000fe400010e06f5 */
[----:B--2---:R-:W-:Y:S02]  /*d770*/  IMAD.MOV.U32 R4, RZ, RZ, R18 ;  /* 0x000000ffff047224 */ /* 0x004fe400078e0012 */
[----:B------:R-:W-:-:S04]  /*d780*/  IMAD.MOV.U32 R5, RZ, RZ, R19 ;  /* 0x000000ffff057224 */ /* 0x000fc800078e0013 */
[----:B------:R-:W-:-:S04]  /*d790*/  IMAD.WIDE.U32 R6, R6, c[0x0][0x1b0], R4 ;  /* 0x00006c0006067a25 */ /* 0x000fc800078e0004 */
[----:B------:R-:W-:Y:S01]  /*d7a0*/  IMAD.WIDE.U32 R4, R2, c[0x0][0x1b8], R4 ;  /* 0x00006e0002047a25 */ /* 0x000fe200078e0004 */
[----:B------:R-:W-:-:S03]  /*d7b0*/  IADD3 R0, P0, R6, UR12, RZ ;  /* 0x0000000c06007c10 */ /* 0x000fc6000ff1e0ff */
[----:B------:R-:W-:Y:S01]  /*d7c0*/  IMAD.U32 R2, RZ, RZ, UR13 ;  /* 0x0000000dff027e24 */ /* 0x000fe2000f8e00ff */
[----:B------:R-:W-:Y:S01]  /*d7d0*/  IADD3.X R8, R8, UR22, R7, P0, !PT ;  /* 0x0000001608087c10 */ /* 0x000fe200087fe407 */
[----:B------:R-:W-:Y:S01]  /*d7e0*/  UMOV UR13, URZ ;  /* 0x0000003f000d7c82 */ /* 0x000fe20008000000 */
[----:B------:R-:W-:Y:S02]  /*d7f0*/  LEA R6, P1, R0, c[0x0][0x168], 0x1 ;  /* 0x00005a0000067a11 */ /* 0x000fe400078208ff */
[----:B------:R-:W-:Y:S02]  /*d800*/  IADD3 R243, P0, R4, UR14, RZ ;  /* 0x0000000e04f37c10 */ /* 0x000fe4000ff1e0ff */
[----:B------:R-:W-:Y:S01]  /*d810*/  LEA.HI.X R0, R0, c[0x0][0x16c], R8, 0x1, P1 ;  /* 0x00005b0000007a11 */ /* 0x000fe200008f0c08 */
[----:B------:R1:W-:Y:S01]  /*d820*/  STL [R1+0x4], R6 ;  /* 0x0000040601007387 */ /* 0x0003e20000100800 */
[----:B------:R-:W-:Y:S02]  /*d830*/  IADD3.X R2, R2, UR23, R5, P0, !PT ;  /* 0x0000001702027c10 */ /* 0x000fe400087fe405 */
[----:B------:R-:W-:Y:S01]  /*d840*/  LEA R252, P0, R243, c[0x0][0x170], 0x1 ;  /* 0x00005c00f3fc7a11 */ /* 0x000fe200078008ff */
[----:B------:R1:W-:Y:S01]  /*d850*/  STL [R1], R0 ;  /* 0x0000000001007387 */ /* 0x0003e20000100800 */
[----:B------:R-:W-:-:S02]  /*d860*/  IADD3 R246, P1, R244, 0x30, RZ ;  /* 0x00000030f4f67810 */ /* 0x000fc40007f3e0ff */
[----:B------:R-:W-:Y:S01]  /*d870*/  LEA.HI.X R243, R243, c[0x0][0x174], R2, 0x1, P0 ;  /* 0x00005d00f3f37a11 */ /* 0x000fe200000f0c02 */
[----:B-----5:R-:W2:Y:S01]  /*d880*/  LDL R16, [R1+0x30] ;  /* 0x0000300001107983 */ /* 0x020ea20000100800 */
[----:B------:R-:W-:Y:S01]  /*d890*/  ISETP.GE.AND P6, PT, R18, c[0x0][0x220], PT ;  /* 0x0000880012007a0c */ /* 0x000fe20003fc6270 */
[----:B------:R-:W-:Y:S02]  /*d8a0*/  IMAD.X R247, RZ, RZ, R245, P1 ;  /* 0x000000fffff77224 */ /* 0x000fe400008e06f5 */
[----:B------:R-:W3:Y:S04]  /*d8b0*/  LDL R15, [R1+0x24] ;  /* 0x00002400010f7983 */ /* 0x000ee80000100800 */
[----:B------:R-:W4:Y:S04]  /*d8c0*/  LDL R14, [R1+0x34] ;  /* 0x00003400010e7983 */ /* 0x000f280000100800 */
[----:B------:R-:W2:Y:S04]  /*d8d0*/  LDL.LU.64 R12, [R1+0x40] ;  /* 0x00004000010c7983 */ /* 0x000ea80000300a00 */
[----:B------:R-:W3:Y:S01]  /*d8e0*/  LDL.LU.64 R10, [R1+0x48] ;  /* 0x00004800010a7983 */ /* 0x000ee20000300a00 */
[----:B--2---:R-:W-:-:S02]  /*d8f0*/  IMAD.MOV.U32 R3, RZ, RZ, R13 ;  /* 0x000000ffff037224 */ /* 0x004fc400078e000d */
[----:B---3--:R-:W-:-:S05]  /*d900*/  IMAD.MOV.U32 R2, RZ, RZ, R10 ;  /* 0x000000ffff027224 */ /* 0x008fca00078e000a */
[----:B------:R1:W-:Y:S01]  /*d910*/  STL.64 [R1+0x10], R2 ;  /* 0x0000100201007387 */ /* 0x0003e20000100a00 */
[----:B------:R-:W-:Y:S02]  /*d920*/  ISETP.GE.AND P5, PT, R16, c[0x0][0x220], PT ;  /* 0x0000880010007a0c */ /* 0x000fe40003fa6270 */
[----:B------:R-:W-:Y:S02]  /*d930*/  ISETP.GE.AND P4, PT, R15, c[0x0][0x220], PT ;  /* 0x000088000f007a0c */ /* 0x000fe40003f86270 */
[----:B----4-:R-:W-:Y:S01]  /*d940*/  ISETP.GE.AND P3, PT, R14, c[0x0][0x220], PT ;  /* 0x000088000e007a0c */ /* 0x010fe20003f66270 */
[----:B------:R-:W-:Y:S05]  /*d950*/  BRA `(.L_x_671) ;  /* 0x000006d000007947 */ /* 0x000fea0003800000 */
.L_x_673:
        /* <DEDUP_REMOVED lines=109> */
.L_x_671:
[----:B-1----:R-:W2:Y:S01]  /*e030*/  LDL.64 R6, [R1+0x10] ;  /* 0x0000100001067983 */ /* 0x002ea20000100a00 */
[----:B------:R-:W-:Y:S01]  /*e040*/  UIADD3 UR8, -UR13, UR9, URZ ;  /* 0x000000090d087290 */ /* 0x000fe2000fffe13f */
[----:B------:R-:W-:Y:S04]  /*e050*/  DEPBAR.LE SB0, 0x0 ;  /* 0x000080000000791a */ /* 0x000fe80000000000 */
[----:B------:R-:W-:Y:S01]  /*e060*/  BAR.SYNC.DEFER_BLOCKING 0x0 ;  /* 0x0000000000007b1d */ /* 0x000fe20000010000 */
[----:B------:R-:W-:Y:S01]  /*e070*/  MOV R4, UR8 ;  /* 0x0000000800047c02 */ /* 0x000fe20008000f00 */
[----:B------:R-:W-:Y:S01]  /*e080*/  USHF.R.S32.HI UR7, URZ, 0x1f, UR8 ;  /* 0x0000001f3f077899 */ /* 0x000fe20008011408 */
[----:B------:R-:W-:Y:S01]  /*e090*/  MOV R2, UR8 ;  /* 0x0000000800027c02 */ /* 0x000fe20008000f00 */
[----:B------:R-:W-:Y:S01]  /*e0a0*/  UIMAD UR6, UR31, UR8, URZ ;  /* 0x000000081f0672a4 */ /* 0x000fe2000f8e023f */
[----:B------:R-:W-:Y:S01]  /*e0b0*/  IMAD.U32 R3, RZ, RZ, UR8 ;  /* 0x00000008ff037e24 */ /* 0x000fe2000f8e00ff */
[----:B------:R-:W-:Y:S01]  /*e0c0*/  UIADD3 UR11, UR9, -0x1, URZ ;  /* 0xffffffff090b7890 */ /* 0x000fe2000fffe03f */
[----:B------:R-:W-:Y:S01]  /*e0d0*/  LEA R2, P0, R2, R244, 0x6 ;  /* 0x000000f402027211 */ /* 0x000fe200078030ff */
[----:B------:R-:W-:Y:S02]  /*e0e0*/  UIMAD UR6, UR7, UR5, UR6 ;  /* 0x00000005070672a4 */ /* 0x000fe4000f8e0206 */
[----:B------:R-:W-:Y:S01]  /*e0f0*/  UIADD3 UR11, UR11, -UR13, URZ ;  /* 0x8000000d0b0b7290 */ /* 0x000fe2000fffe03f */
[----:B------:R-:W-:Y:S01]  /*e100*/  LEA.HI.X.SX32 R3, R3, R245, 0x6, P0 ;  /* 0x000000f503037211 */ /* 0x000fe200000f36ff */
[----:B------:R-:W-:Y:S05]  /*e110*/  @P6 STS.128 [R231+0x10000], RZ ;  /* 0x010000ffe7006388 */ /* 0x000fea0000000c00 */
[----:B------:R-:W3:Y:S05]  /*e120*/  LDL R233, [R1+0x4] ;  /* 0x0000040001e97983 */ /* 0x000eea0000100800 */
[----:B------:R-:W4:Y:S01]  /*e130*/  LDL R232, [R1] ;  /* 0x0000000001e87983 */ /* 0x000f220000100800 */
        /* <DEDUP_REMOVED lines=16> */
[C---:B------:R-:W-:Y:S01]  /*e240*/  @!P6 IADD3 R4, P0, R0.reuse, UR24, RZ ;  /* 0x000000180004ec10 */ /* 0x040fe2000ff1e0ff */
[----:B------:R-:W-:Y:S01]  /*e250*/  @P5 STS.128 [R231+0x12000], RZ ;  /* 0x012000ffe7005388 */ /* 0x000fe20000000c00 */
[----:B------:R-:W-:Y:S01]  /*e260*/  @!P6 LEA R12, P1, R0, c[0x0][0x170], 0x1 ;  /* 0x00005c00000cea11 */ /* 0x000fe200078208ff */
[----:B------:R-:W-:Y:S01]  /*e270*/  IMAD R5, R2, c[0x0][0x1a4], R5 ;  /* 0x0000690002057a24 */ /* 0x000fe200078e0205 */
[----:B------:R-:W-:Y:S02]  /*e280*/  LEA R8, P2, R6, R252, 0x1 ;  /* 0x000000fc06087211 */ /* 0x000fe400078408ff */
[----:B------:R-:W-:Y:S02]  /*e290*/  @!P6 IADD3.X R2, R3, UR10, RZ, P0, !PT ;  /* 0x0000000a0302ec10 */ /* 0x000fe400087fe4ff */
[----:B------:R-:W-:Y:S02]  /*e2a0*/  IADD3 R5, R7, R5, RZ ;  /* 0x0000000507057210 */ /* 0x000fe40007ffe0ff */
[----:B------:R-:W-:Y:S02]  /*e2b0*/  @!P6 LEA R10, P0, R4, c[0x0][0x170], 0x1 ;  /* 0x00005c00040aea11 */ /* 0x000fe400078008ff */
[----:B------:R-:W-:Y:S01]  /*e2c0*/  LEA.HI.X R9, R6, R243, R5, 0x1, P2 ;  /* 0x000000f306097211 */ /* 0x000fe200010f0c05 */
[----:B------:R-:W-:Y:S01]  /*e2d0*/  IMAD.U32 R6, RZ, RZ, UR8 ;  /* 0x00000008ff067e24 */ /* 0x000fe2000f8e00ff */
[----:B------:R-:W-:Y:S01]  /*e2e0*/  @!P6 LEA.HI.X R11, R4, c[0x0][0x174], R2, 0x1, P0 ;  /* 0x00005d00040bea11 */ /* 0x000fe200000f0c02 */
[----:B------:R-:W-:Y:S01]  /*e2f0*/  IMAD.U32 R5, RZ, RZ, UR8 ;  /* 0x00000008ff057e24 */ /* 0x000fe2000f8e00ff */
[----:B------:R-:W-:Y:S01]  /*e300*/  MOV R4, UR8 ;  /* 0x0000000800047c02 */ /* 0x000fe20008000f00 */
[----:B------:R-:W-:Y:S01]  /*e310*/  @!PT LDS RZ, [RZ] ;  /* 0x00000000fffff984 */ /* 0x000fe20000000800 */
[----:B------:R-:W-:Y:S01]  /*e320*/  @!PT LDS RZ, [RZ] ;  /* 0x00000000fffff984 */ /* 0x000fe20000000800 */
[----:B------:R-:W-:Y:S01]  /*e330*/  @!PT LDS RZ, [RZ] ;  /* 0x00000000fffff984 */ /* 0x000fe20000000800 */
[----:B------:R2:W-:Y:S01]  /*e340*/  @!P5 LDGSTS.E.BYPASS.LTC128B.128 [R231+0x12000], [R8.64+0x80] ;  /* 0x1200008008e7dfae */ /* 0x0005e2000b901d54 */
[----:B------:R-:W-:Y:S02]  /*e350*/  LEA R6, P2, R6, R250, 0x6 ;  /* 0x000000fa06067211 */ /* 0x000fe400078430ff */
[----:B------:R-:W-:Y:S02]  /*e360*/  MOV R2, UR8 ;  /* 0x0000000800027c02 */ /* 0x000fe40008000f00 */
[----:B------:R-:W-:Y:S01]  /*e370*/  @P4 STS.128 [R231+0x14000], RZ ;  /* 0x014000ffe7004388 */ /* 0x000fe20000000c00 */
[----:B------:R-:W-:Y:S01]  /*e380*/  LEA.HI.X.SX32 R7, R5, R251, 0x6, P2 ;  /* 0x000000fb05077211 */ /* 0x000fe200010f36ff */
[----:B------:R-:W-:Y:S01]  /*e390*/  IMAD.WIDE.U32 R22, R6, c[0x0][0x1a0], RZ ;  /* 0x0000680006167a25 */ /* 0x000fe200078e00ff */
[----:B------:R-:W-:Y:S02]  /*e3a0*/  @!P6 LEA.HI.X R13, R0, c[0x0][0x174], R3, 0x1, P1 ;  /* 0x00005d00000dea11 */ /* 0x000fe400008f0c03 */
[----:B------:R-:W-:Y:S01]  /*e3b0*/  @!PT LDS RZ, [RZ] ;  /* 0x00000000fffff984 */ /* 0x000fe20000000800 */
[----:B------:R-:W-:Y:S01]  /*e3c0*/  @!PT LDS RZ, [RZ] ;  /* 0x00000000fffff984 */ /* 0x000fe20000000800 */
[----:B------:R-:W-:Y:S01]  /*e3d0*/  @!PT LDS RZ, [RZ] ;  /* 0x00000000fffff984 */ /* 0x000fe20000000800 */
[----:B------:R2:W-:Y:S01]  /*e3e0*/  @!P4 LDGSTS.E.BYPASS.LTC128B.128 [R231+0x14000], [R8.64+0x100] ;  /* 0x1400010008e7cfae */ /* 0x0005e2000b901d54 */
[----:B------:R-:W-:Y:S02]  /*e3f0*/  LEA R4, P1, R4, R248, 0x6 ;  /* 0x000000f804047211 */ /* 0x000fe400078230ff */
[----:B------:R-:W-:Y:S02]  /*e400*/  LEA R2, P0, R2, R246, 0x6 ;  /* 0x000000f602027211 */ /* 0x000fe400078030ff */
[----:B------:R-:W-:Y:S01]  /*e410*/  @P3 STS.128 [R231+0x16000], RZ ;  /* 0x016000ffe7003388 */ /* 0x000fe20000000c00 */
[----:B------:R-:W-:Y:S01]  /*e420*/  MOV R3, UR8 ;  /* 0x0000000800037c02 */ /* 0x000fe20008000f00 */
[----:B------:R-:W-:Y:S01]  /*e430*/  IMAD.WIDE.U32 R20, R4, c[0x0][0x1a0], RZ ;  /* 0x0000680004147a25 */ /* 0x000fe200078e00ff */
[----:B------:R-:W-:Y:S02]  /*e440*/  MOV R0, UR8 ;  /* 0x0000000800007c02 */ /* 0x000fe40008000f00 */
[----:B------:R-:W-:Y:S01]  /*e450*/  @!PT LDS RZ, [RZ] ;  /* 0x00000000fffff984 */ /* 0x000fe20000000800 */
[----:B------:R-:W-:Y:S01]  /*e460*/  @!PT LDS RZ, [RZ] ;  /* 0x00000000fffff984 */ /* 0x000fe20000000800 */
[----:B------:R-:W-:Y:S01]  /*e470*/  @!PT LDS RZ, [RZ] ;  /* 0x00000000fffff984 */ /* 0x000fe20000000800 */
[----:B------:R2:W-:Y:S01]  /*e480*/  @!P3 LDGSTS.E.BYPASS.LTC128B.128 [R231+0x16000], [R8.64+0x180] ;  /* 0x1600018008e7bfae */ /* 0x0005e2000b901d54 */
[----:B------:R-:W-:Y:S01]  /*e490*/  LEA.HI.X.SX32 R5, R3, R249, 0x6, P1 ;  /* 0x000000f903057211 */ /* 0x000fe200008f36ff */
[----:B------:R-:W-:Y:S01]  /*e4a0*/  IMAD.WIDE.U32 R18, R2, c[0x0][0x1a0], RZ ;  /* 0x0000680002127a25 */ /* 0x000fe200078e00ff */
[----:B------:R-:W-:Y:S02]  /*e4b0*/  LEA.HI.X.SX32 R3, R0, R247, 0x6, P0 ;  /* 0x000000f700037211 */ /* 0x000fe400000f36ff */
[----:B------:R-:W-:Y:S01]  /*e4c0*/  @P6 STS.128 [R231+0x10800], RZ ;  /* 0x010800ffe7006388 */ /* 0x000fe20000000c00 */
[----:B------:R-:W-:Y:S02]  /*e4d0*/  IMAD R0, R7, c[0x0][0x1a0], RZ ;  /* 0x0000680007007a24 */ /* 0x000fe400078e02ff */
[----:B------:R-:W-:Y:S02]  /*e4e0*/  IMAD R5, R5, c[0x0][0x1a0], RZ ;  /* 0x0000680005057a24 */ /* 0x000fe400078e02ff */
[----:B------:R-:W-:Y:S01]  /*e4f0*/  IMAD R0, R6, c[0x0][0x1a4], R0 ;  /* 0x0000690006007a24 */ /* 0x000fe200078e0200 */
[----:B------:R-:W-:Y:S01]  /*e500*/  @!PT LDS RZ, [RZ] ;  /* 0x00000000fffff984 */ /* 0x000fe20000000800 */
[----:B------:R-:W-:Y:S01]  /*e510*/  @!PT LDS RZ, [RZ] ;  /* 0x00000000fffff984 */ /* 0x000fe20000000800 */
[----:B------:R-:W-:Y:S01]  /*e520*/  @!PT LDS RZ, [RZ] ;  /* 0x00000000fffff984 */ /* 0x000fe20000000800 */
[----:B------:R5:W-:Y:S01]  /*e530*/  @!P6 LDGSTS.E.BYPASS.LTC128B.128 [R231+0x10800], [R14.64] ;  /* 0x108000000ee7efae */ /* 0x000be2000b901d54 */
[-C--:B------:R-:W-:Y:S01]  /*e540*/  LEA R6, P2, R22, R252.reuse, 0x1 ;  /* 0x000000fc16067211 */ /* 0x080fe200078408ff */
[----:B------:R-:W-:Y:S01]  /*e550*/  IMAD R5, R4, c[0x0][0x1a4], R5 ;  /* 0x0000690004057a24 */ /* 0x000fe200078e0205 */
[-C--:B------:R-:W-:Y:S01]  /*e560*/  LEA R4, P1, R20, R252.reuse, 0x1 ;  /* 0x000000fc14047211 */ /* 0x080fe200078208ff */
[----:B------:R-:W-:Y:S01]  /*e570*/  IMAD.IADD R0, R23, 0x1, R0 ;  /* 0x0000000117007824 */ /* 0x000fe200078e0200 */
[----:B------:R-:W-:Y:S01]  /*e580*/  @P5 STS.128 [R231+0x12800], RZ ;  /* 0x012800ffe7005388 */ /* 0x000fe20000000c00 */
[----:B------:R-:W-:Y:S01]  /*e590*/  IMAD R3, R3, c[0x0][0x1a0], RZ ;  /* 0x0000680003037a24 */ /* 0x000fe200078e02ff */
[----:B------:R-:W-:Y:S02]  /*e5a0*/  IADD3 R5, R21, R5, RZ ;  /* 0x0000000515057210 */ /* 0x000fe40007ffe0ff */
[-C--:B------:R-:W-:Y:S01]  /*e5b0*/  LEA.HI.X R7, R22, R243.reuse, R0, 0x1, P2 ;  /* 0x000000f316077211 */ /* 0x080fe200010f0c00 */
[----:B------:R-:W-:Y:S01]  /*e5c0*/  IMAD R3, R2, c[0x0][0x1a4], R3 ;  /* 0x0000690002037a24 */ /* 0x000fe200078e0203 */
[----:B------:R-:W-:Y:S01]  /*e5d0*/  LEA.HI.X R5, R20, R243, R5, 0x1, P1 ;  /* 0x000000f314057211 */ /* 0x000fe200008f0c05 */
[----:B------:R-:W-:Y:S01]  /*e5e0*/  IMAD.U32 R0, RZ, RZ, UR11 ;  /* 0x0000000bff007e24 */ /* 0x000fe2000f8e00ff */
[C---:B------:R-:W-:Y:S01]  /*e5f0*/  LEA R2, P0, R18.reuse, R252, 0x1 ;  /* 0x000000fc12027211 */ /* 0x040fe200078008ff */
[----:B------:R-:W-:Y:S01]  /*e600*/  @!PT LDS RZ, [RZ] ;  /* 0x00000000fffff984 */ /* 0x000fe20000000800 */
[----:B------:R-:W-:Y:S01]  /*e610*/  @!PT LDS RZ, [RZ] ;  /* 0x00000000fffff984 */ /* 0x000fe20000000800 */
[----:B------:R-:W-:Y:S01]  /*e620*/  @!PT LDS RZ, [RZ] ;  /* 0x00000000fffff984 */ /* 0x000fe20000000800 */
[----:B------:R1:W-:Y:S01]  /*e630*/  @!P5 LDGSTS.E.BYPASS.LTC128B.128 [R231+0x12800], [R6.64+0x80] ;  /* 0x1280008006e7dfae */ /* 0x0003e2000b901d54 */
[----:B------:R-:W-:Y:S04]  /*e640*/  IADD3 R3, R19, R3, RZ ;  /* 0x0000000313037210 */ /* 0x000fe80007ffe0ff */
[----:B------:R-:W-:Y:S01]  /*e650*/  @P4 STS.128 [R231+0x14800], RZ ;  /* 0x014800ffe7004388 */ /* 0x000fe20000000c00 */
[----:B------:R-:W-:Y:S04]  /*e660*/  LEA.HI.X R3, R18, R243, R3, 0x1, P0 ;  /* 0x000000f312037211 */ /* 0x000fe800000f0c03 */
        /* <DEDUP_REMOVED lines=50> */
[----:B--2---:R-:W2:Y:S05]  /*e990*/  LDSM.16.M88.4 R8, [R204+0x8000] ;  /* 0x00800000cc08783b */ /* 0x004eaa0000000200 */
[----:B-1----:R-:W5:Y:S05]  /*e9a0*/  LDSM.16.M88.4 R16, [R204+0x8800] ;  /* 0x00880000cc10783b */ /* 0x002f6a0000000200 */
[----:B------:R-:W1:Y:S05]  /*e9b0*/  LDSM.16.M88.4 R24, [R204+0x9000] ;  /* 0x00900000cc18783b */ /* 0x000e6a0000000200 */
[----:B------:R-:W0:Y:S01]  /*e9c0*/  LDGDEPBAR ;  /* 0x00000000000079af */ /* 0x000e220000000000 */
[----:B---3--:R-:W-:Y:S01]  /*e9d0*/  MOV R2, UR11 ;  /* 0x0000000b00027c02 */ /* 0x008fe20008000f00 */
[----:B------:R-:W-:Y:S03]  /*e9e0*/  IMAD.U32 R3, RZ, RZ, UR11 ;  /* 0x0000000bff037e24 */ /* 0x000fe6000f8e00ff */
[----:B------:R-:W3:Y:S01]  /*e9f0*/  LDSM.16.M88.4 R136, [R204+0x9800] ;  /* 0x00980000cc88783b */ /* 0x000ee20000000200 */
[----:B------:R-:W-:Y:S04]  /*ea00*/  LEA R2, P1, R2, R248, 0x6 ;  /* 0x000000f802027211 */ /* 0x000fe800078230ff */
[----:B------:R-:W-:Y:S01]  /*ea10*/  LDSM.16.M88.4 R172, [R212] ;  /* 0x00000000d4ac783b */ /* 0x000fe20000000200 */
[----:B------:R-:W-:Y:S04]  /*ea20*/  LEA.HI.X.SX32 R3, R3, R249, 0x6, P1 ;  /* 0x000000f903037211 */ /* 0x000fe800008f36ff */
[----:B------:R-:W1:Y:S01]  /*ea30*/  LDSM.16.M88.4 R176, [R215] ;  /* 0x00000000d7b0783b */ /* 0x000e620000000200 */
[----:B------:R-:W-:Y:S04]  /*ea40*/  IMAD R3, R3, c[0x0][0x198], RZ ;  /* 0x0000660003037a24 */ /* 0x000fe800078e02ff */
[----:B------:R-:W3:Y:S01]  /*ea50*/  LDSM.16.M88.4 R180, [R230] ;  /* 0x00000000e6b4783b */ /* 0x000ee20000000200 */
[----:B------:R-:W-:Y:S01]  /*ea60*/  IMAD R3, R2, c[0x0][0x19c], R3 ;  /* 0x0000670002037a24 */ /* 0x000fe200078e0203 */
[C---:B--2---:R-:W-:Y:S03]  /*ea70*/  HMMA.16816.F32.BF16 R4, R32.reuse, R8, RZ ;  /* 0x000000082004723c */ /* 0x044fe600000418ff */
[----:B------:R-:W2:Y:S05]  /*ea80*/  LDSM.16.M88.4 R184, [R229] ;  /* 0x00000000e5b8783b */ /* 0x000eaa0000000200 */
[----:B------:R-:W2:Y:S01]  /*ea90*/  LDSM.16.M88.4 R188, [R228] ;  /* 0x00000000e4bc783b */ /* 0x000ea20000000200 */
[C---:B------:R-:W-:Y:S04]  /*eaa0*/  HMMA.16816.F32.BF16 R8, R32.reuse, R10, RZ ;  /* 0x0000000a2008723c */ /* 0x040fe800000418ff */
[----:B------:R-:W-:Y:S04]  /*eab0*/  LDSM.16.M88.4 R192, [R210+0x8000] ;  /* 0x00800000d2c0783b */ /* 0x000fe80000000200 */
[C---:B-----5:R-:W-:Y:S01]  /*eac0*/  HMMA.16816.F32.BF16 R12, R32.reuse, R16, RZ ;  /* 0x00000010200c723c */ /* 0x060fe200000418ff */
[----:B------:R-:W-:Y:S05]  /*ead0*/  LDSM.16.M88.4 R196, [R210+0x8800] ;  /* 0x00880000d2c4783b */ /* 0x000fea0000000200 */
[----:B------:R-:W-:Y:S02]  /*eae0*/  LDSM.16.M88.4 R200, [R209] ;  /* 0x00000000d1c8783b */ /* 0x000fe40000000200 */
[C---:B------:R-:W-:Y:S08]  /*eaf0*/  HMMA.16816.F32.BF16 R16, R32.reuse, R18, RZ ;  /* 0x000000122010723c */ /* 0x040ff000000418ff */
[C---:B-1----:R-:W-:Y:S08]  /*eb00*/  HMMA.16816.F32.BF16 R20, R32.reuse, R24, RZ ;  /* 0x000000182014723c */ /* 0x042ff000000418ff */
[C---:B------:R-:W-:Y:S08]  /*eb10*/  HMMA.16816.F32.BF16 R24, R32.reuse, R26, RZ ;  /* 0x0000001a2018723c */ /* 0x040ff000000418ff */
[C---:B---3--:R-:W-:Y:S08]  /*eb20*/  HMMA.16816.F32.BF16 R28, R32.reuse, R136, RZ ;  /* 0x00000088201c723c */ /* 0x048ff000000418ff */
[----:B------:R-:W-:Y:S01]  /*eb30*/  HMMA.16816.F32.BF16 R32, R32, R138, RZ ;  /* 0x0000008a2020723c */ /* 0x000fe200000418ff */
[----:B------:R-:W1:Y:S07]  /*eb40*/  LDSM.16.M88.4 R136, [R214] ;  /* 0x00000000d688783b */ /* 0x000e6e0000000200 */
[C---:B------:R-:W-:Y:S08]  /*eb50*/  HMMA.16816.F32.BF16 R4, R172.reuse, R176, R4 ;  /* 0x000000b0ac04723c */ /* 0x040ff00000041804 */
[C---:B------:R-:W-:Y:S01]  /*eb60*/  HMMA.16816.F32.BF16 R8, R172.reuse, R178, R8 ;  /* 0x000000b2ac08723c */ /* 0x040fe20000041808 */
[----:B------:R-:W3:Y:S07]  /*eb70*/  LDSM.16.M88.4 R176, [R210+0x9000] ;  /* 0x00900000d2b0783b */ /* 0x000eee0000000200 */
[C---:B------:R-:W-:Y:S08]  /*eb80*/  HMMA.16816.F32.BF16 R12, R172.reuse, R180, R12 ;  /* 0x000000b4ac0c723c */ /* 0x040ff0000004180c */
[C---:B------:R-:W-:Y:S01]  /*eb90*/  HMMA.16816.F32.BF16 R16, R172.reuse, R182, R16 ;  /* 0x000000b6ac10723c */ /* 0x040fe20000041810 */
[----:B------:R-:W5:Y:S07]  /*eba0*/  LDSM.16.M88.4 R180, [R210+0x9800] ;  /* 0x00980000d2b4783b */ /* 0x000f6e0000000200 */
[C---:B--2---:R-:W-:Y:S08]  /*ebb0*/  HMMA.16816.F32.BF16 R20, R172.reuse, R184, R20 ;  /* 0x000000b8ac14723c */ /* 0x044ff00000041814 */
[C---:B------:R-:W-:Y:S01]  /*ebc0*/  HMMA.16816.F32.BF16 R24, R172.reuse, R186, R24 ;  /* 0x000000baac18723c */ /* 0x040fe20000041818 */
[----:B------:R-:W2:Y:S07]  /*ebd0*/  LDSM.16.M88.4 R184, [R213] ;  /* 0x00000000d5b8783b */ /* 0x000eae0000000200 */
[C---:B------:R-:W-:Y:S08]  /*ebe0*/  HMMA.16816.F32.BF16 R28, R172.reuse, R188, R28 ;  /* 0x000000bcac1c723c */ /* 0x040ff0000004181c */
[----:B------:R-:W-:Y:S01]  /*ebf0*/  HMMA.16816.F32.BF16 R32, R172, R190, R32 ;  /* 0x000000beac20723c */ /* 0x000fe20000041820 */
[----:B------:R-:W2:Y:S05]  /*ec00*/  LDSM.16.M88.4 R172, [R209+0x800] ;  /* 0x00080000d1ac783b */ /* 0x000eaa0000000200 */
[----:B------:R-:W-:Y:S02]  /*ec10*/  LDSM.16.M88.4 R188, [R209+0x1800] ;  /* 0x00180000d1bc783b */ /* 0x000fe40000000200 */
        /* <DEDUP_REMOVED lines=9> */
[C---:B-----5:R-:W-:Y:S08]  /*ecb0*/  HMMA.16816.F32.BF16 R28, R136.reuse, R180, R28 ;  /* 0x000000b4881c723c */ /* 0x060ff0000004181c */
[----:B------:R-:W-:Y:S01]  /*ecc0*/  HMMA.16816.F32.BF16 R32, R136, R182, R32 ;  /* 0x000000b68820723c */ /* 0x000fe20000041820 */
[----:B------:R-:W3:Y:S05]  /*ecd0*/  LDSM.16.M88.4 R136, [R204+0xa800] ;  /* 0x00a80000cc88783b */ /* 0x000eea0000000200 */
[----:B------:R-:W5:Y:S02]  /*ece0*/  LDSM.16.M88.4 R180, [R204+0xb000] ;  /* 0x00b00000ccb4783b */ /* 0x000f640000000200 */
[C---:B--2---:R-:W-:Y:S08]  /*ecf0*/  HMMA.16816.F32.BF16 R4, R184.reuse, R200, R4 ;  /* 0x000000c8b804723c */ /* 0x044ff00000041804 */
[C---:B------:R-:W-:Y:S01]  /*ed00*/  HMMA.16816.F32.BF16 R8, R184.reuse, R202, R8 ;  /* 0x000000cab808723c */ /* 0x040fe20000041808 */
[----:B------:R-:W2:Y:S07]  /*ed10*/  LDSM.16.M88.4 R200, [R204+0xb800] ;  /* 0x00b80000ccc8783b */ /* 0x000eae0000000200 */
[C---:B------:R-:W-:Y:S08]  /*ed20*/  HMMA.16816.F32.BF16 R12, R184.reuse, R172, R12 ;  /* 0x000000acb80c723c */ /* 0x040ff0000004180c */
[C---:B------:R-:W-:Y:S01]  /*ed30*/  HMMA.16816.F32.BF16 R16, R184.reuse, R174, R16 ;  /* 0x000000aeb810723c */ /* 0x040fe20000041810 */
[----:B------:R-:W-:Y:S07]  /*ed40*/  LDSM.16.M88.4 R172, [R212+0x2000] ;  /* 0x00200000d4ac783b */ /* 0x000fee0000000200 */
[C---:B-1----:R-:W-:Y:S08]  /*ed50*/  HMMA.16816.F32.BF16 R20, R184.reuse, R176, R20 ;  /* 0x000000b0b814723c */ /* 0x042ff00000041814 */
[C---:B------:R-:W-:Y:S01]  /*ed60*/  HMMA.16816.F32.BF16 R24, R184.reuse, R178, R24 ;  /* 0x000000b2b818723c */ /* 0x040fe20000041818 */
[----:B------:R-:W1:Y:S07]  /*ed70*/  LDSM.16.M88.4 R176, [R227] ;  /* 0x00000000e3b0783b */ /* 0x000e6e0000000200 */
[C---:B------:R-:W-:Y:S08]  /*ed80*/  HMMA.16816.F32.BF16 R28, R184.reuse, R188, R28 ;  /* 0x000000bcb81c723c */ /* 0x040ff0000004181c */
[----:B------:R-:W-:Y:S01]  /*ed90*/  HMMA.16816.F32.BF16 R32, R184, R190, R32 ;  /* 0x000000beb820723c */ /* 0x000fe20000041820 */
[----:B------:R-:W1:Y:S05]  /*eda0*/  LDSM.16.M88.4 R184, [R226] ;  /* 0x00000000e2b8783b */ /* 0x000e6a0000000200 */
[----:B------:R-:W1:Y:S02]  /*edb0*/  LDSM.16.M88.4 R188, [R225] ;  /* 0x00000000e1bc783b */ /* 0x000e640000000200 */
[C---:B------:R-:W-:Y:S08]  /*edc0*/  HMMA.16816.F32.BF16 R4, R192.reuse, R196, R4 ;  /* 0x000000c4c004723c */ /* 0x040ff00000041804 */
[C---:B------:R-:W-:Y:S01]  /*edd0*/  HMMA.16816.F32.BF16 R8, R192.reuse, R198, R8 ;  /* 0x000000c6c008723c */ /* 0x040fe20000041808 */
[----:B------:R-:W1:Y:S07]  /*ede0*/  LDSM.16.M88.4 R196, [R224] ;  /* 0x00000000e0c4783b */ /* 0x000e6e0000000200 */
[C---:B---3--:R-:W-:Y:S08]  /*edf0*/  HMMA.16816.F32.BF16 R12, R192.reuse, R136, R12 ;  /* 0x00000088c00c723c */ /* 0x048ff0000004180c */
[C---:B------:R-:W-:Y:S01]  /*ee00*/  HMMA.16816.F32.BF16 R16, R192.reuse, R138, R16 ;  /* 0x0000008ac010723c */ /* 0x040fe20000041810 */
[----:B------:R-:W-:Y:S07]  /*ee10*/  LDSM.16.M88.4 R136, [R214+0x2000] ;  /* 0x00200000d688783b */ /* 0x000fee0000000200 */
[C---:B-----5:R-:W-:Y:S08]  /*ee20*/  HMMA.16816.F32.BF16 R20, R192.reuse, R180, R20 ;  /* 0x000000b4c014723c */ /* 0x060ff00000041814 */
[C---:B------:R-:W-:Y:S01]  /*ee30*/  HMMA.16816.F32.BF16 R24, R192.reuse, R182, R24 ;  /* 0x000000b6c018723c */ /* 0x040fe20000041818 */
[----:B------:R-:W3:Y:S07]  /*ee40*/  LDSM.16.M88.4 R180, [R210+0xa000] ;  /* 0x00a00000d2b4783b */ /* 0x000eee0000000200 */
[C---:B--2---:R-:W-:Y:S08]  /*ee50*/  HMMA.16816.F32.BF16 R28, R192.reuse, R200, R28 ;  /* 0x000000c8c01c723c */ /* 0x044ff0000004181c */
[----:B------:R-:W-:Y:S01]  /*ee60*/  HMMA.16816.F32.BF16 R32, R192, R202, R32 ;  /* 0x000000cac020723c */ /* 0x000fe20000041820 */
[----:B------:R-:W2:Y:S05]  /*ee70*/  LDSM.16.M88.4 R192, [R210+0xa800] ;  /* 0x00a80000d2c0783b */ /* 0x000eaa0000000200 */
[----:B------:R-:W-:Y:S02]  /*ee80*/  LDSM.16.M88.4 R200, [R209+0x3800] ;  /* 0x00380000d1c8783b */ /* 0x000fe40000000200 */
[C---:B-1----:R-:W-:Y:S08]  /*ee90*/  HMMA.16816.F32.BF16 R4, R172.reuse, R176, R4 ;  /* 0x000000b0ac04723c */ /* 0x042ff00000041804 */
[C---:B------:R-:W-:Y:S01]  /*eea0*/  HMMA.16816.F32.BF16 R8, R172.reuse, R178, R8 ;  /* 0x000000b2ac08723c */ /* 0x040fe20000041808 */
[----:B------:R-:W1:Y:S07]  /*eeb0*/  LDSM.16.M88.4 R176, [R210+0xb000] ;  /* 0x00b00000d2b0783b */ /* 0x000e6e0000000200 */
[C---:B------:R-:W-:Y:S08]  /*eec0*/  HMMA.16816.F32.BF16 R12, R172.reuse, R184, R12 ;  /* 0x000000b8ac0c723c */ /* 0x040ff0000004180c */
[C---:B------:R-:W-:Y:S01]  /*eed0*/  HMMA.16816.F32.BF16 R16, R172.reuse, R186, R16 ;  /* 0x000000baac10723c */ /* 0x040fe20000041810 */
[----:B------:R-:W5:Y:S07]  /*eee0*/  LDSM.16.M88.4 R184, [R210+0xb800] ;  /* 0x00b80000d2b8783b */ /* 0x000f6e0000000200 */
[C---:B------:R-:W-:Y:S08]  /*eef0*/  HMMA.16816.F32.BF16 R20, R172.reuse, R188, R20 ;  /* 0x000000bcac14723c */ /* 0x040ff00000041814 */
[C---:B------:R-:W-:Y:S01]  /*ef00*/  HMMA.16816.F32.BF16 R24, R172.reuse, R190, R24 ;  /* 0x000000beac18723c */ /* 0x040fe20000041818 */
[----:B------:R-:W-:Y:S07]  /*ef10*/  LDSM.16.M88.4 R188, [R209+0x2000] ;  /* 0x00200000d1bc783b */ /* 0x000fee0000000200 */
[C---:B------:R-:W-:Y:S08]  /*ef20*/  HMMA.16816.F32.BF16 R28, R172.reuse, R196, R28 ;  /* 0x000000c4ac1c723c */ /* 0x040ff0000004181c */
[----:B------:R-:W-:Y:S01]  /*ef30*/  HMMA.16816.F32.BF16 R32, R172, R198, R32 ;  /* 0x000000c6ac20723c */ /* 0x000fe20000041820 */
[----:B------:R-:W4:Y:S05]  /*ef40*/  LDSM.16.M88.4 R172, [R213+0x2000] ;  /* 0x00200000d5ac783b */ /* 0x000f2a0000000200 */
[----:B------:R-:W-:Y:S02]  /*ef50*/  LDSM.16.M88.4 R196, [R209+0x3000] ;  /* 0x00300000d1c4783b */ /* 0x000fe40000000200 */
[C---:B---3--:R-:W-:Y:S08]  /*ef60*/  HMMA.16816.F32.BF16 R4, R136.reuse, R180, R4 ;  /* 0x000000b48804723c */ /* 0x048ff00000041804 */
[C---:B------:R-:W-:Y:S01]  /*ef70*/  HMMA.16816.F32.BF16 R8, R136.reuse, R182, R8 ;  /* 0x000000b68808723c */ /* 0x040fe20000041808 */
[----:B------:R-:W3:Y:S07]  /*ef80*/  LDSM.16.M88.4 R180, [R209+0x2800] ;  /* 0x00280000d1b4783b */ /* 0x000eee0000000200 */
[C---:B--2---:R-:W-:Y:S08]  /*ef90*/  HMMA.16816.F32.BF16 R12, R136.reuse, R192, R12 ;  /* 0x000000c0880c723c */ /* 0x044ff0000004180c */
[C---:B------:R-:W-:Y:S01]  /*efa0*/  HMMA.16816.F32.BF16 R16, R136.reuse, R194, R16 ;  /* 0x000000c28810723c */ /* 0x040fe20000041810 */
[----:B------:R-:W-:Y:S07]  /*efb0*/  LDSM.16.M88.4 R192, [R212+0x4000] ;  /* 0x00400000d4c0783b */ /* 0x000fee0000000200 */
[C---:B-1----:R-:W-:Y:S08]  /*efc0*/  HMMA.16816.F32.BF16 R20, R136.reuse, R176, R20 ;  /* 0x000000b08814723c */ /* 0x042ff00000041814 */
[C---:B------:R-:W-:Y:S01]  /*efd0*/  HMMA.16816.F32.BF16 R24, R136.reuse, R178, R24 ;  /* 0x000000b28818723c */ /* 0x040fe20000041818 */
[----:B------:R-:W-:Y:S07]  /*efe0*/  LDSM.16.M88.4 R176, [R204+0xc000] ;  /* 0x00c00000ccb0783b */ /* 0x000fee0000000200 */
[C---:B-----5:R-:W-:Y:S08]  /*eff0*/  HMMA.16816.F32.BF16 R28, R136.reuse, R184, R28 ;  /* 0x000000b8881c723c */ /* 0x060ff0000004181c */
[----:B------:R-:W-:Y:S01]  /*f000*/  HMMA.16816.F32.BF16 R32, R136, R186, R32 ;  /* 0x000000ba8820723c */ /* 0x000fe20000041820 */
[----:B------:R-:W1:Y:S05]  /*f010*/  LDSM.16.M88.4 R136, [R211+0x4000] ;  /* 0x00400000d388783b */ /* 0x000e6a0000000200 */
[----:B------:R-:W2:Y:S02]  /*f020*/  LDSM.16.M88.4 R184, [R204+0xc800] ;  /* 0x00c80000ccb8783b */ /* 0x000ea40000000200 */
[C---:B----4-:R-:W-:Y:S08]  /*f030*/  HMMA.16816.F32.BF16 R4, R172.reuse, R188, R4 ;  /* 0x000000bcac04723c */ /* 0x050ff00000041804 */
[C---:B------:R-:W-:Y:S01]  /*f040*/  HMMA.16816.F32.BF16 R8, R172.reuse, R190, R8 ;  /* 0x000000beac08723c */ /* 0x040fe20000041808 */
[----:B------:R-:W-:Y:S07]  /*f050*/  LDSM.16.M88.4 R188, [R204+0xd800] ;  /* 0x00d80000ccbc783b */ /* 0x000fee0000000200 */
[C---:B---3--:R-:W-:Y:S08]  /*f060*/  HMMA.16816.F32.BF16 R12, R172.reuse, R180, R12 ;  /* 0x000000b4ac0c723c */ /* 0x048ff0000004180c */
[C---:B------:R-:W-:Y:S01]  /*f070*/  HMMA.16816.F32.BF16 R16, R172.reuse, R182, R16 ;  /* 0x000000b6ac10723c */ /* 0x040fe20000041810 */
[----:B------:R-:W3:Y:S07]  /*f080*/  LDSM.16.M88.4 R180, [R204+0xd000] ;  /* 0x00d00000ccb4783b */ /* 0x000eee0000000200 */
[C---:B------:R-:W-:Y:S08]  /*f090*/  HMMA.16816.F32.BF16 R20, R172.reuse, R196, R20 ;  /* 0x000000c4ac14723c */ /* 0x040ff00000041814 */
[C---:B------:R-:W-:Y:S01]  /*f0a0*/  HMMA.16816.F32.BF16 R24, R172.reuse, R198, R24 ;  /* 0x000000c6ac18723c */ /* 0x040fe20000041818 */
[----:B------:R-:W4:Y:S07]  /*f0b0*/  LDSM.16.M88.4 R196, [R223] ;  /* 0x00000000dfc4783b */ /* 0x000f2e0000000200 */
[C---:B------:R-:W-:Y:S08]  /*f0c0*/  HMMA.16816.F32.BF16 R28, R172.reuse, R200, R28 ;  /* 0x000000c8ac1c723c */ /* 0x040ff0000004181c */
[----:B------:R-:W-:Y:S01]  /*f0d0*/  HMMA.16816.F32.BF16 R32, R172, R202, R32 ;  /* 0x000000caac20723c */ /* 0x000fe20000041820 */
[----:B------:R-:W5:Y:S05]  /*f0e0*/  LDSM.16.M88.4 R172, [R222] ;  /* 0x00000000deac783b */ /* 0x000f6a0000000200 */
[----:B------:R-:W-:Y:S02]  /*f0f0*/  LDSM.16.M88.4 R200, [R220] ;  /* 0x00000000dcc8783b */ /* 0x000fe40000000200 */
[C---:B-1----:R-:W-:Y:S08]  /*f100*/  HMMA.16816.F32.BF16 R4, R136.reuse, R176, R4 ;  /* 0x000000b08804723c */ /* 0x042ff00000041804 */
[C---:B------:R-:W-:Y:S01]  /*f110*/  HMMA.16816.F32.BF16 R8, R136.reuse, R178, R8 ;  /* 0x000000b28808723c */ /* 0x040fe20000041808 */
[----:B------:R-:W1:Y:S07]  /*f120*/  LDSM.16.M88.4 R176, [R221] ;  /* 0x00000000ddb0783b */ /* 0x000e6e0000000200 */
[C---:B--2---:R-:W-:Y:S08]  /*f130*/  HMMA.16816.F32.BF16 R12, R136.reuse, R184, R12 ;  /* 0x000000b8880c723c */ /* 0x044ff0000004180c */
[C---:B------:R-:W-:Y:S01]  /*f140*/  HMMA.16816.F32.BF16 R16, R136.reuse, R186, R16 ;  /* 0x000000ba8810723c */ /* 0x040fe20000041810 */
[----:B------:R-:W-:Y:S07]  /*f150*/  LDSM.16.M88.4 R184, [R210+0xc800] ;  /* 0x00c80000d2b8783b */ /* 0x000fee0000000200 */
[C---:B---3--:R-:W-:Y:S08]  /*f160*/  HMMA.16816.F32.BF16 R20, R136.reuse, R180, R20 ;  /* 0x000000b48814723c */ /* 0x048ff00000041814 */
[C---:B------:R-:W-:Y:S01]  /*f170*/  HMMA.16816.F32.BF16 R24, R136.reuse, R182, R24 ;  /* 0x000000b68818723c */ /* 0x040fe20000041818 */
[----:B------:R-:W-:Y:S07]  /*f180*/  LDSM.16.M88.4 R180, [R210+0xc000] ;  /* 0x00c00000d2b4783b */ /* 0x000fee0000000200 */
[C---:B------:R-:W-:Y:S08]  /*f190*/  HMMA.16816.F32.BF16 R28, R136.reuse, R188, R28 ;  /* 0x000000bc881c723c */ /* 0x040ff0000004181c */
[----:B------:R-:W-:Y:S01]  /*f1a0*/  HMMA.16816.F32.BF16 R32, R136, R190, R32 ;  /* 0x000000be8820723c */ /* 0x000fe20000041820 */
[----:B------:R-:W2:Y:S05]  /*f1b0*/  LDSM.16.M88.4 R136, [R214+0x4000] ;  /* 0x00400000d688783b */ /* 0x000eaa0000000200 */
[----:B------:R-:W3:Y:S02]  /*f1c0*/  LDSM.16.M88.4 R188, [R210+0xd000] ;  /* 0x00d00000d2bc783b */ /* 0x000ee40000000200 */
[C---:B----4-:R-:W-:Y:S08]  /*f1d0*/  HMMA.16816.F32.BF16 R4, R192.reuse, R196, R4 ;  /* 0x000000c4c004723c */ /* 0x050ff00000041804 */
[C---:B------:R-:W-:Y:S01]  /*f1e0*/  HMMA.16816.F32.BF16 R8, R192.reuse, R198, R8 ;  /* 0x000000c6c008723c */ /* 0x040fe20000041808 */
[----:B------:R-:W4:Y:S07]  /*f1f0*/  LDSM.16.M88.4 R196, [R210+0xd800] ;  /* 0x00d80000d2c4783b */ /* 0x000f2e0000000200 */
[C---:B-----5:R-:W-:Y:S08]  /*f200*/  HMMA.16816.F32.BF16 R12, R192.reuse, R172, R12 ;  /* 0x000000acc00c723c */ /* 0x060ff0000004180c */
[C---:B------:R-:W-:Y:S01]  /*f210*/  HMMA.16816.F32.BF16 R16, R192.reuse, R174, R16 ;  /* 0x000000aec010723c */ /* 0x040fe20000041810 */
[----:B------:R-:W-:Y:S07]  /*f220*/  LDSM.16.M88.4 R172, [R213+0x4000] ;  /* 0x00400000d5ac783b */ /* 0x000fee0000000200 */
[C---:B-1----:R-:W-:Y:S08]  /*f230*/  HMMA.16816.F32.BF16 R20, R192.reuse, R176, R20 ;  /* 0x000000b0c014723c */ /* 0x042ff00000041814 */
[C---:B------:R-:W-:Y:S01]  /*f240*/  HMMA.16816.F32.BF16 R24, R192.reuse, R178, R24 ;  /* 0x000000b2c018723c */ /* 0x040fe20000041818 */
[----:B------:R-:W1:Y:S07]  /*f250*/  LDSM.16.M88.4 R176, [R209+0x4000] ;  /* 0x00400000d1b0783b */ /* 0x000e6e0000000200 */
[C---:B------:R-:W-:Y:S08]  /*f260*/  HMMA.16816.F32.BF16 R28, R192.reuse, R200, R28 ;  /* 0x000000c8c01c723c */ /* 0x040ff0000004181c */
[----:B------:R-:W-:Y:S01]  /*f270*/  HMMA.16816.F32.BF16 R32, R192, R202, R32 ;  /* 0x000000cac020723c */ /* 0x000fe20000041820 */
[----:B------:R-:W5:Y:S05]  /*f280*/  LDSM.16.M88.4 R192, [R209+0x4800] ;  /* 0x00480000d1c0783b */ /* 0x000f6a0000000200 */
[----:B------:R-:W-:Y:S02]  /*f290*/  LDSM.16.M88.4 R200, [R204+0xe000] ;  /* 0x00e00000ccc8783b */ /* 0x000fe40000000200 */
[C---:B--2---:R-:W-:Y:S08]  /*f2a0*/  HMMA.16816.F32.BF16 R4, R136.reuse, R180, R4 ;  /* 0x000000b48804723c */ /* 0x044ff00000041804 */
[C---:B------:R-:W-:Y:S01]  /*f2b0*/  HMMA.16816.F32.BF16 R8, R136.reuse, R182, R8 ;  /* 0x000000b68808723c */ /* 0x040fe20000041808 */
[----:B------:R-:W2:Y:S07]  /*f2c0*/  LDSM.16.M88.4 R180, [R209+0x5000] ;  /* 0x00500000d1b4783b */ /* 0x000eae0000000200 */
[C---:B------:R-:W-:Y:S08]  /*f2d0*/  HMMA.16816.F32.BF16 R12, R136.reuse, R184, R12 ;  /* 0x000000b8880c723c */ /* 0x040ff0000004180c */
[C---:B------:R-:W-:Y:S01]  /*f2e0*/  HMMA.16816.F32.BF16 R16, R136.reuse, R186, R16 ;  /* 0x000000ba8810723c */ /* 0x040fe20000041810 */
[----:B------:R-:W2:Y:S07]  /*f2f0*/  LDSM.16.M88.4 R184, [R209+0x5800] ;  /* 0x00580000d1b8783b */ /* 0x000eae0000000200 */
[C---:B---3--:R-:W-:Y:S08]  /*f300*/  HMMA.16816.F32.BF16 R20, R136.reuse, R188, R20 ;  /* 0x000000bc8814723c */ /* 0x048ff00000041814 */
[C---:B------:R-:W-:Y:S01]  /*f310*/  HMMA.16816.F32.BF16 R24, R136.reuse, R190, R24 ;  /* 0x000000be8818723c */ /* 0x040fe20000041818 */
[----:B------:R-:W3:Y:S07]  /*f320*/  LDSM.16.M88.4 R188, [R211+0x6000] ;  /* 0x00600000d3bc783b */ /* 0x000eee0000000200 */
[C---:B----4-:R-:W-:Y:S08]  /*f330*/  HMMA.16816.F32.BF16 R28, R136.reuse, R196, R28 ;  /* 0x000000c4881c723c */ /* 0x050ff0000004181c */
[----:B------:R-:W-:Y:S01]  /*f340*/  HMMA.16816.F32.BF16 R32, R136, R198, R32 ;  /* 0x000000c68820723c */ /* 0x000fe20000041820 */
[----:B------:R-:W4:Y:S05]  /*f350*/  LDSM.16.M88.4 R136, [R204+0xe800] ;  /* 0x00e80000cc88783b */ /* 0x000f2a0000000200 */
[----:B------:R-:W-:Y:S02]  /*f360*/  LDSM.16.M88.4 R196, [R217] ;  /* 0x00000000d9c4783b */ /* 0x000fe40000000200 */
[C---:B-1----:R-:W-:Y:S08]  /*f370*/  HMMA.16816.F32.BF16 R4, R172.reuse, R176, R4 ;  /* 0x000000b0ac04723c */ /* 0x042ff00000041804 */
[C---:B------:R-:W-:Y:S01]  /*f380*/  HMMA.16816.F32.BF16 R8, R172.reuse, R178, R8 ;  /* 0x000000b2ac08723c */ /* 0x040fe20000041808 */
[----:B------:R-:W1:Y:S07]  /*f390*/  LDSM.16.M88.4 R176, [R204+0xf000] ;  /* 0x00f00000ccb0783b */ /* 0x000e6e0000000200 */
[C---:B-----5:R-:W-:Y:S08]  /*f3a0*/  HMMA.16816.F32.BF16 R12, R172.reuse, R192, R12 ;  /* 0x000000c0ac0c723c */ /* 0x060ff0000004180c */
[C---:B------:R-:W-:Y:S01]  /*f3b0*/  HMMA.16816.F32.BF16 R16, R172.reuse, R194, R16 ;  /* 0x000000c2ac10723c */ /* 0x040fe20000041810 */
[----:B------:R-:W5:Y:S07]  /*f3c0*/  LDSM.16.M88.4 R192, [R204+0xf800] ;  /* 0x00f80000ccc0783b */ /* 0x000f6e0000000200 */
[C---:B--2---:R-:W-:Y:S08]  /*f3d0*/  HMMA.16816.F32.BF16 R20, R172.reuse, R180, R20 ;  /* 0x000000b4ac14723c */ /* 0x044ff00000041814 */
[C---:B------:R-:W-:Y:S01]  /*f3e0*/  HMMA.16816.F32.BF16 R24, R172.reuse, R182, R24 ;  /* 0x000000b6ac18723c */ /* 0x040fe20000041818 */
[----:B------:R-:W-:Y:S07]  /*f3f0*/  LDSM.16.M88.4 R180, [R219] ;  /* 0x00000000dbb4783b */ /* 0x000fee0000000200 */
[C---:B------:R-:W-:Y:S08]  /*f400*/  HMMA.16816.F32.BF16 R28, R172.reuse, R184, R28 ;  /* 0x000000b8ac1c723c */ /* 0x040ff0000004181c */
[----:B------:R-:W-:Y:S01]  /*f410*/  HMMA.16816.F32.BF16 R32, R172, R186, R32 ;  /* 0x000000baac20723c */ /* 0x000fe20000041820 */
[----:B------:R-:W2:Y:S05]  /*f420*/  LDSM.16.M88.4 R172, [R212+0x6000] ;  /* 0x00600000d4ac783b */ /* 0x000eaa0000000200 */
[----:B------:R-:W2:Y:S02]  /*f430*/  LDSM.16.M88.4 R184, [R218] ;  /* 0x00000000dab8783b */ /* 0x000ea40000000200 */
[C---:B---3--:R-:W-:Y:S08]  /*f440*/  HMMA.16816.F32.BF16 R4, R188.reuse, R200, R4 ;  /* 0x000000c8bc04723c */ /* 0x048ff00000041804 */
[C---:B------:R-:W-:Y:S01]  /*f450*/  HMMA.16816.F32.BF16 R8, R188.reuse, R202, R8 ;  /* 0x000000cabc08723c */ /* 0x040fe20000041808 */
[----:B------:R-:W3:Y:S07]  /*f460*/  LDSM.16.M88.4 R200, [R216] ;  /* 0x00000000d8c8783b */ /* 0x000eee0000000200 */
[C---:B----4-:R-:W-:Y:S08]  /*f470*/  HMMA.16816.F32.BF16 R12, R188.reuse, R136, R12 ;  /* 0x00000088bc0c723c */ /* 0x050ff0000004180c */
[C---:B------:R-:W-:Y:S01]  /*f480*/  HMMA.16816.F32.BF16 R16, R188.reuse, R138, R16 ;  /* 0x0000008abc10723c */ /* 0x040fe20000041810 */
[----:B------:R-:W-:Y:S07]  /*f490*/  LDSM.16.M88.4 R136, [R214+0x6000] ;  /* 0x00600000d688783b */ /* 0x000fee0000000200 */
[C---:B-1----:R-:W-:Y:S08]  /*f4a0*/  HMMA.16816.F32.BF16 R20, R188.reuse, R176, R20 ;  /* 0x000000b0bc14723c */ /* 0x042ff00000041814 */
[C---:B------:R-:W-:Y:S01]  /*f4b0*/  HMMA.16816.F32.BF16 R24, R188.reuse, R178, R24 ;  /* 0x000000b2bc18723c */ /* 0x040fe20000041818 */
[----:B------:R-:W1:Y:S07]  /*f4c0*/  LDSM.16.M88.4 R176, [R210+0xe000] ;  /* 0x00e00000d2b0783b */ /* 0x000e6e0000000200 */
[C---:B-----5:R-:W-:Y:S08]  /*f4d0*/  HMMA.16816.F32.BF16 R28, R188.reuse, R192, R28 ;  /* 0x000000c0bc1c723c */ /* 0x060ff0000004181c */
[----:B------:R-:W-:Y:S01]  /*f4e0*/  HMMA.16816.F32.BF16 R32, R188, R194, R32 ;  /* 0x000000c2bc20723c */ /* 0x000fe20000041820 */
[----:B------:R-:W-:Y:S05]  /*f4f0*/  LDSM.16.M88.4 R188, [R210+0xf800] ;  /* 0x00f80000d2bc783b */ /* 0x000fea0000000200 */
[----:B------:R-:W-:Y:S02]  /*f500*/  LDSM.16.M88.4 R192, [R213+0x6000] ;  /* 0x00600000d5c0783b */ /* 0x000fe40000000200 */
[C---:B--2---:R-:W-:Y:S08]  /*f510*/  HMMA.16816.F32.BF16 R4, R172.reuse, R180, R4 ;  /* 0x000000b4ac04723c */ /* 0x044ff00000041804 */
        /* <DEDUP_REMOVED lines=9> */
[----:B------:R-:W-:Y:S08]  /*f5b0*/  HMMA.16816.F32.BF16 R32, R172, R202, R32 ;  /* 0x000000caac20723c */ /* 0x000ff00000041820 */
[C---:B-1----:R-:W-:Y:S08]  /*f5c0*/  HMMA.16816.F32.BF16 R4, R136.reuse, R176, R4 ;  /* 0x000000b08804723c */ /* 0x042ff00000041804 */
[C---:B------:R-:W-:Y:S08]  /*f5d0*/  HMMA.16816.F32.BF16 R8, R136.reuse, R178, R8 ;  /* 0x000000b28808723c */ /* 0x040ff00000041808 */
[C---:B--2---:R-:W-:Y:S08]  /*f5e0*/  HMMA.16816.F32.BF16 R12, R136.reuse, R180, R12 ;  /* 0x000000b4880c723c */ /* 0x044ff0000004180c */
[C---:B------:R-:W-:Y:S08]  /*f5f0*/  HMMA.16816.F32.BF16 R16, R136.reuse, R182, R16 ;  /* 0x000000b68810723c */ /* 0x040ff00000041810 */
[C---:B----4-:R-:W-:Y:S08]  /*f600*/  HMMA.16816.F32.BF16 R20, R136.reuse, R184, R20 ;  /* 0x000000b88814723c */ /* 0x050ff00000041814 */
[C---:B------:R-:W-:Y:S08]  /*f610*/  HMMA.16816.F32.BF16 R24, R136.reuse, R186, R24 ;  /* 0x000000ba8818723c */ /* 0x040ff00000041818 */
[C---:B------:R-:W-:Y:S08]  /*f620*/  HMMA.16816.F32.BF16 R28, R136.reuse, R188, R28 ;  /* 0x000000bc881c723c */ /* 0x040ff0000004181c */
[----:B------:R-:W-:Y:S01]  /*f630*/  HMMA.16816.F32.BF16 R32, R136, R190, R32 ;  /* 0x000000be8820723c */ /* 0x000fe20000041820 */
[----:B------:R-:W1:Y:S07]  /*f640*/  LDSM.16.M88.4 R136, [R209+0x6800] ;  /* 0x00680000d188783b */ /* 0x000e6e0000000200 */
[C---:B-----5:R-:W-:Y:S08]  /*f650*/  HMMA.16816.F32.BF16 R4, R192.reuse, R196, R4 ;  /* 0x000000c4c004723c */ /* 0x060ff00000041804 */
[C---:B------:R-:W-:Y:S11]  /*f660*/  HMMA.16816.F32.BF16 R8, R192.reuse, R198, R8 ;  /* 0x000000c6c008723c */ /* 0x040ff60000041808 */
[----:B------:R-:W-:Y:S05]  /*f670*/  @!UPT UIADD3 URZ, URZ, URZ, URZ ;  /* 0x0000003f3f3ff290 */ /* 0x000fea000fffe03f */
[----:B------:R-:W-:Y:S02]  /*f680*/  FMUL.FTZ R4, R4, c[0x0][0x2ec] ;  /* 0x0000bb0004047a20 */ /* 0x000fe40000410000 */
[----:B------:R-:W-:Y:S02]  /*f690*/  FMUL.FTZ R5, R5, c[0x0][0x2ec] ;  /* 0x0000bb0005057a20 */ /* 0x000fe40000410000 */
[----:B------:R-:W2:Y:S01]  /*f6a0*/  MUFU.TANH R188, R4 ;  /* 0x0000000400bc7308 */ /* 0x000ea20000002400 */
[----:B------:R-:W-:Y:S02]  /*f6b0*/  FMUL.FTZ R6, R6, c[0x0][0x2ec] ;  /* 0x0000bb0006067a20 */ /* 0x000fe40000410000 */
[----:B------:R-:W-:Y:S02]  /*f6c0*/  FMUL.FTZ R7, R7, c[0x0][0x2ec] ;  /* 0x0000bb0007077a20 */ /* 0x000fe40000410000 */
[----:B------:R-:W-:Y:S01]  /*f6d0*/  FMUL.FTZ R8, R8, c[0x0][0x2ec] ;  /* 0x0000bb0008087a20 */ /* 0x000fe20000410000 */
[C---:B-1----:R-:W-:Y:S03]  /*f6e0*/  HMMA.16816.F32.BF16 R12, R192.reuse, R136, R12 ;  /* 0x00000088c00c723c */ /* 0x042fe6000004180c */
[----:B------:R-:W-:Y:S01]  /*f6f0*/  FMUL.FTZ R9, R9, c[0x0][0x2ec] ;  /* 0x0000bb0009097a20 */ /* 0x000fe20000410000 */
[----:B------:R-:W1:Y:S01]  /*f700*/  MUFU.TANH R187, R5 ;  /* 0x0000000500bb7308 */ /* 0x000e620000002400 */
[----:B------:R-:W-:Y:S02]  /*f710*/  FMUL.FTZ R10, R10, c[0x0][0x2ec] ;  /* 0x0000bb000a0a7a20 */ /* 0x000fe40000410000 */
[----:B------:R-:W-:Y:S01]  /*f720*/  FMUL.FTZ R11, R11, c[0x0][0x2ec] ;  /* 0x0000bb000b0b7a20 */ /* 0x000fe20000410000 */
[C---:B------:R-:W-:Y:S06]  /*f730*/  HMMA.16816.F32.BF16 R16, R192.reuse, R138, R16 ;  /* 0x0000008ac010723c */ /* 0x040fec0000041810 */
[----:B------:R-:W3:Y:S10]  /*f740*/  MUFU.TANH R185, R6 ;  /* 0x0000000600b97308 */ /* 0x000ef40000002400 */
[----:B------:R4:W1:Y:S01]  /*f750*/  MUFU.TANH R184, R7 ;  /* 0x0000000700b87308 */ /* 0x0008620000002400 */
[----:B------:R-:W-:Y:S02]  /*f760*/  FMUL.FTZ R14, R14, c[0x0][0x2ec] ;  /* 0x0000bb000e0e7a20 */ /* 0x000fe40000410000 */
[----:B------:R-:W-:Y:S02]  /*f770*/  FMUL.FTZ R15, R15, c[0x0][0x2ec] ;  /* 0x0000bb000f0f7a20 */ /* 0x000fe40000410000 */
[----:B------:R-:W-:Y:S02]  /*f780*/  FMUL.FTZ R12, R12, c[0x0][0x2ec] ;  /* 0x0000bb000c0c7a20 */ /* 0x000fe40000410000 */
[----:B------:R-:W-:Y:S02]  /*f790*/  FMUL.FTZ R13, R13, c[0x0][0x2ec] ;  /* 0x0000bb000d0d7a20 */ /* 0x000fe40000410000 */
[----:B------:R-:W-:Y:S01]  /*f7a0*/  FMUL.FTZ R16, R16, c[0x0][0x2ec] ;  /* 0x0000bb0010107a20 */ /* 0x000fe20000410000 */
[----:B------:R-:W1:Y:S01]  /*f7b0*/  MUFU.TANH R186, R8 ;  /* 0x0000000800ba7308 */ /* 0x000e620000002400 */
[----:B------:R-:W-:Y:S02]  /*f7c0*/  FMUL.FTZ R17, R17, c[0x0][0x2ec] ;  /* 0x0000bb0011117a20 */ /* 0x000fe40000410000 */
[----:B------:R-:W-:Y:S02]  /*f7d0*/  FMUL.FTZ R18, R18, c[0x0][0x2ec] ;  /* 0x0000bb0012127a20 */ /* 0x000fe40000410000 */
[----:B------:R-:W-:Y:S05]  /*f7e0*/  FMUL.FTZ R19, R19, c[0x0][0x2ec] ;  /* 0x0000bb0013137a20 */ /* 0x000fea0000410000 */
[----:B------:R-:W1:Y:S01]  /*f7f0*/  MUFU.TANH R183, R9 ;  /* 0x0000000900b77308 */ /* 0x000e620000002400 */
[----:B----4-:R-:W4:Y:S09]  /*f800*/  LDSM.16.M88.4 R4, [R209+0x7000] ;  /* 0x00700000d104783b */ /* 0x010f320000000200 */
[----:B------:R-:W1:Y:S10]  /*f810*/  MUFU.TANH R182, R10 ;  /* 0x0000000a00b67308 */ /* 0x000e740000002400 */
[----:B------:R5:W1:Y:S10]  /*f820*/  MUFU.TANH R181, R11 ;  /* 0x0000000b00b57308 */ /* 0x000a740000002400 */
[----:B------:R-:W1:Y:S10]  /*f830*/  MUFU.TANH R179, R16 ;  /* 0x0000001000b37308 */ /* 0x000e740000002400 */
[----:B------:R-:W1:Y:S01]  /*f840*/  MUFU.TANH R175, R17 ;  /* 0x0000001100af7308 */ /* 0x000e620000002400 */
[----:B-----5:R-:W5:Y:S01]  /*f850*/  LDSM.16.M88.4 R8, [R209+0x7800] ;  /* 0x00780000d108783b */ /* 0x020f620000000200 */
[----:B------:R-:W-:Y:S08]  /*f860*/  DEPBAR.LE SB0, 0x0 ;  /* 0x000080000000791a */ /* 0x000ff00000000000 */
[----:B------:R-:W1:Y:S01]  /*f870*/  MUFU.TANH R174, R14 ;  /* 0x0000000e00ae7308 */ /* 0x000e620000002400 */
[----:B------:R-:W-:Y:S01]  /*f880*/  BAR.SYNC.DEFER_BLOCKING 0x0 ;  /* 0x0000000000007b1d */ /* 0x000fe20000010000 */
[C---:B----4-:R-:W-:Y:S07]  /*f890*/  HMMA.16816.F32.BF16 R20, R192.reuse, R4, R20 ;  /* 0x00000004c014723c */ /* 0x050fee0000041814 */
[----:B------:R-:W-:Y:S01]  /*f8a0*/  MOV R4, UR11 ;  /* 0x0000000b00047c02 */ /* 0x000fe20008000f00 */
[----:B------:R-:W4:Y:S01]  /*f8b0*/  MUFU.TANH R176, R15 ;  /* 0x0000000f00b07308 */ /* 0x000f220000002400 */
[C---:B------:R-:W-:Y:S03]  /*f8c0*/  HMMA.16816.F32.BF16 R24, R192.reuse, R6, R24 ;  /* 0x00000006c018723c */ /* 0x040fe60000041818 */
[----:B------:R-:W-:Y:S02]  /*f8d0*/  MOV R5, UR11 ;  /* 0x0000000b00057c02 */ /* 0x000fe40008000f00 */
[----:B------:R-:W-:Y:S02]  /*f8e0*/  LEA R4, P2, R4, R250, 0x6 ;  /* 0x000000fa04047211 */ /* 0x000fe400078430ff */
[----:B------:R-:W-:Y:S02]  /*f8f0*/  IMAD.U32 R6, RZ, RZ, UR11 ;  /* 0x0000000bff067e24 */ /* 0x000fe4000f8e00ff */
[----:B------:R-:W1:Y:S03]  /*f900*/  MUFU.TANH R178, R12 ;  /* 0x0000000c00b27308 */ /* 0x000e660000002400 */
[----:B------:R-:W-:Y:S02]  /*f910*/  LEA R6, P0, R6, R244, 0x6 ;  /* 0x000000f406067211 */ /* 0x000fe400078030ff */
[----:B------:R-:W-:Y:S01]  /*f920*/  LEA.HI.X.SX32 R5, R5, R251, 0x6, P2 ;  /* 0x000000fb05057211 */ /* 0x000fe200010f36ff */
[----:B------:R-:W-:Y:S01]  /*f930*/  FMUL.FTZ R22, R22, c[0x0][0x2ec] ;  /* 0x0000bb0016167a20 */ /* 0x000fe20000410000 */
[----:B------:R-:W-:Y:S01]  /*f940*/  LEA.HI.X.SX32 R7, R0, R245, 0x6, P0 ;  /* 0x000000f500077211 */ /* 0x000fe200000f36ff */
[----:B------:R-:W-:Y:S02]  /*f950*/  FMUL.FTZ R23, R23, c[0x0][0x2ec] ;  /* 0x0000bb0017177a20 */ /* 0x000fe40000410000 */
[----:B------:R-:W1:Y:S01]  /*f960*/  MUFU.TANH R137, R22 ;  /* 0x0000001600897308 */ /* 0x000e620000002400 */
[----:B------:R-:W-:Y:S02]  /*f970*/  IMAD R5, R5, c[0x0][0x198], RZ ;  /* 0x0000660005057a24 */ /* 0x000fe400078e02ff */
[----:B------:R-:W-:Y:S01]  /*f980*/  IMAD R0, R7, c[0x0][0x198], RZ ;  /* 0x0000660007007a24 */ /* 0x000fe200078e02ff */
[C---:B-----5:R-:W-:Y:S03]  /*f990*/  HMMA.16816.F32.BF16 R28, R192.reuse, R8, R28 ;  /* 0x00000008c01c723c */ /* 0x060fe6000004181c */
[----:B------:R-:W-:Y:S02]  /*f9a0*/  FMUL.FTZ R24, R24, c[0x0][0x2ec] ;  /* 0x0000bb0018187a20 */ /* 0x000fe40000410000 */
[----:B------:R-:W-:Y:S01]  /*f9b0*/  FMUL.FTZ R25, R25, c[0x0][0x2ec] ;  /* 0x0000bb0019197a20 */ /* 0x000fe20000410000 */
[----:B------:R5:W1:Y:S01]  /*f9c0*/  MUFU.TANH R138, R23 ;  /* 0x00000017008a7308 */ /* 0x000a620000002400 */
[----:B------:R-:W-:Y:S01]  /*f9d0*/  FMUL.FTZ R26, R26, c[0x0][0x2ec] ;  /* 0x0000bb001a1a7a20 */ /* 0x000fe20000410000 */
[----:B------:R-:W-:Y:S01]  /*f9e0*/  HMMA.16816.F32.BF16 R32, R192, R10, R32 ;  /* 0x0000000ac020723c */ /* 0x000fe20000041820 */
[----:B------:R-:W-:Y:S03]  /*f9f0*/  MOV R8, UR11 ;  /* 0x0000000b00087c02 */ /* 0x000fe60008000f00 */
[----:B------:R-:W-:Y:S02]  /*fa00*/  FMUL.FTZ R27, R27, c[0x0][0x2ec] ;  /* 0x0000bb001b1b7a20 */ /* 0x000fe40000410000 */
[----:B------:R-:W-:Y:S01]  /*fa10*/  FMUL.FTZ R20, R20, c[0x0][0x2ec] ;  /* 0x0000bb0014147a20 */ /* 0x000fe20000410000 */
[----:B------:R-:W-:Y:S01]  /*fa20*/  MOV R10, UR11 ;  /* 0x0000000b000a7c02 */ /* 0x000fe20008000f00 */
[----:B------:R1:W1:Y:S01]  /*fa30*/  MUFU.TANH R136, R24 ;  /* 0x0000001800887308 */ /* 0x0002620000002400 */
[----:B------:R-:W-:Y:S03]  /*fa40*/  FMUL.FTZ R21, R21, c[0x0][0x2ec] ;  /* 0x0000bb0015157a20 */ /* 0x000fe60000410000 */
[----:B------:R-:W-:Y:S01]  /*fa50*/  IMAD R7, R4, c[0x0][0x19c], R5 ;  /* 0x0000670004077a24 */ /* 0x000fe200078e0205 */
[----:B------:R-:W-:Y:S01]  /*fa60*/  LEA R10, P0, R10, R246, 0x6 ;  /* 0x000000f60a0a7211 */ /* 0x000fe200078030ff */
[----:B------:R-:W-:Y:S03]  /*fa70*/  IMAD.WIDE.U32 R4, R4, c[0x0][0x198], RZ ;  /* 0x0000660004047a25 */ /* 0x000fe600078e00ff */
[----:B------:R-:W-:Y:S01]  /*fa80*/  LEA.HI.X.SX32 R11, R8, R247, 0x6, P0 ;  /* 0x000000f7080b7211 */ /* 0x000fe200000f36ff */
[----:B------:R2:W2:Y:S01]  /*fa90*/  MUFU.TANH R132, R25 ;  /* 0x0000001900847308 */ /* 0x0004a20000002400 */
[----:B------:R-:W-:Y:S02]  /*faa0*/  FMUL.FTZ R28, R28, c[0x0][0x2ec] ;  /* 0x0000bb001c1c7a20 */ /* 0x000fe40000410000 */
[----:B------:R-:W-:Y:S02]  /*fab0*/  FMUL.FTZ R30, R30, c[0x0][0x2ec] ;  /* 0x0000bb001e1e7a20 */ /* 0x000fe40000410000 */
[----:B-----5:R-:W-:Y:S02]  /*fac0*/  FMUL.FTZ R23, R31, c[0x0][0x2ec] ;  /* 0x0000bb001f177a20 */ /* 0x020fe40000410000 */
[----:B------:R-:W-:Y:S02]  /*fad0*/  FMUL.FTZ R22, R33, c[0x0][0x2ec] ;  /* 0x0000bb0021167a20 */ /* 0x000fe40000410000 */
[----:B------:R-:W-:Y:S01]  /*fae0*/  FMUL.FTZ R34, R34, c[0x0][0x2ec] ;  /* 0x0000bb0022227a20 */ /* 0x000fe20000410000 */
[----:B------:R5:W3:Y:S01]  /*faf0*/  MUFU.TANH R180, R13 ;  /* 0x0000000d00b47308 */ /* 0x000ae20000002400 */
[----:B------:R-:W-:Y:S02]  /*fb00*/  FMUL.FTZ R35, R35, c[0x0][0x2ec] ;  /* 0x0000bb0023237a20 */ /* 0x000fe40000410000 */
[----:B------:R-:W-:Y:S02]  /*fb10*/  IMAD R9, R6, c[0x0][0x19c], R0 ;  /* 0x0000670006097a24 */ /* 0x000fe400078e0200 */
[----:B-1----:R-:W-:Y:S02]  /*fb20*/  FMUL.FTZ R24, R32, c[0x0][0x2ec] ;  /* 0x0000bb0020187a20 */ /* 0x002fe40000410000 */
[----:B------:R-:W-:Y:S02]  /*fb30*/  IMAD.IADD R7, R5, 0x1, R7 ;  /* 0x0000000105077824 */ /* 0x000fe400078e0207 */
[----:B------:R-:W-:Y:S01]  /*fb40*/  IMAD.WIDE.U32 R16, R6, c[0x0][0x198], RZ ;  /* 0x0000660006107a25 */ /* 0x000fe200078e00ff */
[----:B------:R1:W1:Y:S01]  /*fb50*/  MUFU.TANH R139, R18 ;  /* 0x00000012008b7308 */ /* 0x0002620000002400 */
[-C--:B------:R-:W-:Y:S02]  /*fb60*/  LEA R6, P0, R4, R233.reuse, 0x1 ;  /* 0x000000e904067211 */ /* 0x080fe400078008ff */
[----:B------:R-:W-:Y:S01]  /*fb70*/  IMAD.WIDE.U32 R14, R2, c[0x0][0x198], RZ ;  /* 0x00006600020e7a25 */ /* 0x000fe200078e00ff */
[----:B------:R-:W-:Y:S02]  /*fb80*/  LEA R8, P1, R16, R233, 0x1 ;  /* 0x000000e910087211 */ /* 0x000fe400078208ff */
[-C--:B------:R-:W-:Y:S01]  /*fb90*/  LEA.HI.X R7, R4, R232.reuse, R7, 0x1, P0 ;  /* 0x000000e804077211 */ /* 0x080fe200000f0c07 */
[----:B--2---:R-:W-:Y:S01]  /*fba0*/  FMUL.FTZ R25, R29, c[0x0][0x2ec] ;  /* 0x0000bb001d197a20 */ /* 0x004fe20000410000 */
[----:B------:R-:W-:Y:S01]  /*fbb0*/  ISETP.LT.AND P0, PT, RZ, UR8, PT ;  /* 0x00000008ff007c0c */ /* 0x000fe2000bf01270 */
[----:B------:R-:W-:Y:S01]  /*fbc0*/  IMAD R2, R11, c[0x0][0x198], RZ ;  /* 0x000066000b027a24 */ /* 0x000fe200078e02ff */
[----:B------:R2:W1:Y:S01]  /*fbd0*/  MUFU.TANH R173, R19 ;  /* 0x0000001300ad7308 */ /* 0x0004620000002400 */
[----:B------:R-:W-:Y:S02]  /*fbe0*/  IADD3 R9, R17, R9, RZ ;  /* 0x0000000911097210 */ /* 0x000fe40007ffe0ff */
[----:B------:R-:W-:Y:S01]  /*fbf0*/  LEA R4, P2, R14, R233, 0x1 ;  /* 0x000000e90e047211 */ /* 0x000fe200078408ff */
[----:B-----5:R-:W-:Y:S01]  /*fc00*/  IMAD.WIDE.U32 R12, R10, c[0x0][0x198], RZ ;  /* 0x000066000a0c7a25 */ /* 0x020fe200078e00ff */
[-C--:B------:R-:W-:Y:S02]  /*fc10*/  LEA.HI.X R9, R16, R232.reuse, R9, 0x1, P1 ;  /* 0x000000e810097211 */ /* 0x080fe400008f0c09 */
[----:B------:R-:W-:Y:S01]  /*fc20*/  IADD3 R3, R15, R3, RZ ;  /* 0x000000030f037210 */ /* 0x000fe20007ffe0ff */
[----:B------:R-:W-:Y:S01]  /*fc30*/  IMAD R10, R10, c[0x0][0x19c], R2 ;  /* 0x000067000a0a7a24 */ /* 0x000fe200078e0202 */
[----:B------:R-:W-:Y:S01]  /*fc40*/  LEA R2, P1, R12, R233, 0x1 ;  /* 0x000000e90c027211 */ /* 0x000fe200078208ff */
[----:B------:R2:W1:Y:S01]  /*fc50*/  MUFU.TANH R177, R20 ;  /* 0x0000001400b17308 */ /* 0x0004620000002400 */
[----:B------:R-:W-:Y:S02]  /*fc60*/  LEA.HI.X R5, R14, R232, R3, 0x1, P2 ;  /* 0x000000e80e057211 */ /* 0x000fe400010f0c03 */
[----:B------:R-:W-:Y:S04]  /*fc70*/  IADD3 R10, R13, R10, RZ ;  /* 0x0000000a0d0a7210 */ /* 0x000fe80007ffe0ff */
[----:B------:R-:W-:Y:S03]  /*fc80*/  LEA.HI.X R3, R12, R232, R10, 0x1, P1 ;  /* 0x000000e80c037211 */ /* 0x000fe600008f0c0a */
[----:B------:R2:W1:Y:S10]  /*fc90*/  MUFU.TANH R172, R21 ;  /* 0x0000001500ac7308 */ /* 0x0004740000002400 */
[----:B------:R-:W1:Y:S10]  /*fca0*/  MUFU.TANH R26, R26 ;  /* 0x0000001a001a7308 */ /* 0x000e740000002400 */
[----:B------:R-:W1:Y:S10]  /*fcb0*/  MUFU.TANH R27, R27 ;  /* 0x0000001b001b7308 */ /* 0x000e740000002400 */
[----:B------:R-:W1:Y:S10]  /*fcc0*/  MUFU.TANH R28, R28 ;  /* 0x0000001c001c7308 */ /* 0x000e740000002400 */
[----:B------:R-:W1:Y:S10]  /*fcd0*/  MUFU.TANH R25, R25 ;  /* 0x0000001900197308 */ /* 0x000e740000002400 */
[----:B------:R-:W1:Y:S10]  /*fce0*/  MUFU.TANH R30, R30 ;  /* 0x0000001e001e7308 */ /* 0x000e740000002400 */
[----:B------:R-:W1:Y:S10]  /*fcf0*/  MUFU.TANH R23, R23 ;  /* 0x0000001700177308 */ /* 0x000e740000002400 */
[----:B------:R-:W1:Y:S10]  /*fd00*/  MUFU.TANH R24, R24 ;  /* 0x0000001800187308 */ /* 0x000e740000002400 */
[----:B------:R-:W1:Y:S10]  /*fd10*/  MUFU.TANH R22, R22 ;  /* 0x0000001600167308 */ /* 0x000e740000002400 */
[----:B------:R2:W1:Y:S10]  /*fd20*/  MUFU.TANH R135, R34 ;  /* 0x0000002200877308 */ /* 0x0004740000002400 */
[----:B------:R2:W1:Y:S02]  /*fd30*/  MUFU.TANH R0, R35 ;  /* 0x0000002300007308 */ /* 0x0004640000002400 */
[----:B-1234-:R-:W-:-:S05]  /*fd40*/  @P0 BRA `(.L_x_673) ;  /* 0xffffdc1000000947 */ /* 0x01efca000383ffff */
.L_x_672:
[----:B-1----:R-:W1:Y:S01]  /*fd50*/  S2R R3, SR_TID.X ;  /* 0x0000000000037919 */ /* 0x002e620000002100 */
[----:B------:R-:W-:Y:S01]  /*fd60*/  MOV R2, UR8 ;  /* 0x0000000800027c02 */ /* 0x000fe20008000f00 */
        /* <DEDUP_REMOVED lines=18> */
[C---:B------:R-:W-:Y:S02]  /*fe90*/  IADD3 R20, R2.reuse, 0x30, RZ ;  /* 0x0000003002147810 */ /* 0x040fe40007ffe0ff */
[----:B------:R-:W-:Y:S01]  /*fea0*/  IADD3 R19, R2, 0x31, RZ ;  /* 0x0000003102137810 */ /* 0x000fe20007ffe0ff */
[C---:B-1----:R-:W-:Y:S02]  /*feb0*/  FFMA.FTZ R4, R5.reuse, UR4, R185 ;  /* 0x0000000405047c23 */ /* 0x042fe400080100b9 */
[----:B------:R-:W-:Y:S03]  /*fec0*/  FFMA.FTZ R5, R5, UR4, R188 ;  /* 0x0000000405057c23 */ /* 0x000fe600080100bc */
[----:B------:R-:W-:Y:S01]  /*fed0*/  FMNMX.FTZ R3, R4, R133, !PT ;  /* 0x0000008504037209 */ /* 0x000fe20007810000 */
[----:B------:R-:W1:Y:S01]  /*fee0*/  I2F R11, R11 ;  /* 0x0000000b000b7306 */ /* 0x000e620000201400 */
[C---:B--2---:R-:W-:Y:S02]  /*fef0*/  FFMA.FTZ R8, R10.reuse, UR4, R184 ;  /* 0x000000040a087c23 */ /* 0x044fe400080100b8 */
[----:B------:R-:W-:Y:S03]  /*ff00*/  FFMA.FTZ R10, R10, UR4, R187 ;  /* 0x000000040a0a7c23 */ /* 0x000fe600080100bb */
[----:B------:R-:W-:Y:S04]  /*ff10*/  FMNMX.FTZ R3, R8, R3, !PT ;  /* 0x0000000308037209 */ /* 0x000fe80007810000 */
[----:B------:R-:W2:Y:S01]  /*ff20*/  I2F R12, R12 ;  /* 0x0000000c000c7306 */ /* 0x000ea20000201400 */
[C---:B---3--:R-:W-:Y:S02]  /*ff30*/  FFMA.FTZ R7, R9.reuse, UR4, R182 ;  /* 0x0000000409077c23 */ /* 0x048fe400080100b6 */
[----:B------:R-:W-:Y:S03]  /*ff40*/  FFMA.FTZ R9, R9, UR4, R186 ;  /* 0x0000000409097c23 */ /* 0x000fe600080100ba */
[----:B------:R-:W-:Y:S04]  /*ff50*/  FMNMX.FTZ R3, R7, R3, !PT ;  /* 0x0000000307037209 */ /* 0x000fe80007810000 */
[----:B------:R-:W3:Y:S01]  /*ff60*/  I2F R13, R13 ;  /* 0x0000000d000d7306 */ /* 0x000ee20000201400 */
[C---:B-1----:R-:W-:Y:S02]  /*ff70*/  FFMA.FTZ R6, R11.reuse, UR4, R181 ;  /* 0x000000040b067c23 */ /* 0x042fe400080100b5 */
[----:B------:R-:W-:Y:S03]  /*ff80*/  FFMA.FTZ R11, R11, UR4, R183 ;  /* 0x000000040b0b7c23 */ /* 0x000fe600080100b7 */
[----:B------:R-:W-:Y:S04]  /*ff90*/  FMNMX.FTZ R3, R6, R3, !PT ;  /* 0x0000000306037209 */ /* 0x000fe80007810000 */
[----:B------:R-:W1:Y:S01]  /*ffa0*/  I2F R14, R14 ;  /* 0x0000000e000e7306 */ /* 0x000e620000201400 */
[C---:B--2---:R-:W-:Y:S02]  /*ffb0*/  FFMA.FTZ R174, R12.reuse, UR4, R174 ;  /* 0x000000040cae7c23 */ /* 0x044fe400080100ae */
[----:B------:R-:W-:Y:S01]  /*ffc0*/  FFMA.FTZ R178, R12, UR4, R178 ;  /* 0x000000040cb27c23 */ /* 0x000fe200080100b2 */
[----:B------:R-:W-:Y:S02]  /*ffd0*/  FMNMX.FTZ R12, R5, R134, !PT ;  /* 0x00000086050c7209 */ /* 0x000fe40007810000 */
[----:B------:R-:W-:Y:S04]  /*ffe0*/  FMNMX.FTZ R3, R174, R3, !PT ;  /* 0x00000003ae037209 */ /* 0x000fe80007810000 */
[----:B------:R-:W2:Y:S01]  /*fff0*/  I2F R15, R15 ;  /* 0x0000000f000f7306 */ /* 0x000ea20000201400 */
[----:B------:R-:W-:Y:S01]  /*10000*/  FMNMX.FTZ R12, R10, R12, !PT ;  /* 0x0000000c0a0c7209 */ /* 0x000fe20007810000 */
[----:B---3--:R-:W-:Y:S03]  /*10010*/  FFMA.FTZ R176, R13, UR4, R176 ;  /* 0x000000040db07c23 */ /* 0x008fe600080100b0 */
[----:B------:R-:W-:Y:S01]  /*10020*/  FMNMX.FTZ R12, R9, R12, !PT ;  /* 0x0000000c090c7209 */ /* 0x000fe20007810000 */
[----:B------:R-:W-:Y:S01]  /*10030*/  FFMA.FTZ R180, R13, UR4, R180 ;  /* 0x000000040db47c23 */ /* 0x000fe200080100b4 */
[----:B------:R-:W-:Y:S02]  /*10040*/  IADD3 R13, R2, 0x38, RZ ;  /* 0x00000038020d7810 */ /* 0x000fe40007ffe0ff */
[----:B------:R-:W-:Y:S01]  /*10050*/  FMNMX.FTZ R3, R176, R3, !PT ;  /* 0x00000003b0037209 */ /* 0x000fe20007810000 */
[----:B------:R-:W3:Y:S01]  /*10060*/  I2F R16, R16 ;  /* 0x0000001000107306 */ /* 0x000ee20000201400 */
[----:B------:R-:W-:Y:S01]  /*10070*/  FMNMX.FTZ R12, R11, R12, !PT ;  /* 0x0000000c0b0c7209 */ /* 0x000fe20007810000 */
[----:B-1----:R-:W-:Y:S03]  /*10080*/  FFMA.FTZ R139, R14, UR4, R139 ;  /* 0x000000040e8b7c23 */ /* 0x002fe6000801008b */
[----:B------:R-:W-:Y:S01]  /*10090*/  FMNMX.FTZ R12, R178, R12, !PT ;  /* 0x0000000cb20c7209 */ /* 0x000fe20007810000 */
[----:B------:R-:W-:Y:S01]  /*100a0*/  FFMA.FTZ R179, R14, UR4, R179 ;  /* 0x000000040eb37c23 */ /* 0x000fe200080100b3 */
[----:B------:R-:W-:Y:S02]  /*100b0*/  IADD3 R14, R2, 0x39, RZ ;  /* 0x00000039020e7810 */ /* 0x000fe40007ffe0ff */
[----:B------:R-:W-:Y:S01]  /*100c0*/  FMNMX.FTZ R3, R139, R3, !PT ;  /* 0x000000038b037209 */ /* 0x000fe20007810000 */
[----:B------:R-:W1:Y:S01]  /*100d0*/  I2F R17, R17 ;  /* 0x0000001100117306 */ /* 0x000e620000201400 */
[----:B------:R-:W-:Y:S01]  /*100e0*/  FMNMX.FTZ R12, R180, R12, !PT ;  /* 0x0000000cb40c7209 */ /* 0x000fe20007810000 */
[----:B--2---:R-:W-:Y:S03]  /*100f0*/  FFMA.FTZ R173, R15, UR4, R173 ;  /* 0x000000040fad7c23 */ /* 0x004fe600080100ad */
[----:B------:R-:W-:Y:S01]  /*10100*/  FMNMX.FTZ R12, R179, R12, !PT ;  /* 0x0000000cb30c7209 */ /* 0x000fe20007810000 */
[----:B------:R-:W-:Y:S01]  /*10110*/  FFMA.FTZ R175, R15, UR4, R175 ;  /* 0x000000040faf7c23 */ /* 0x000fe200080100af */
        /* <DEDUP_REMOVED lines=14> */
[----:B------:R-:W-:Y:S03]  /*10200*/  FFMA.FTZ R184, R18, UR4, R136 ;  /* 0x0000000412b87c23 */ /* 0x000fe60008010088 */
        /* <DEDUP_REMOVED lines=17> */
[----:B------:R-:W-:Y:S01]  /*10320*/  FMNMX.FTZ R132, R232, R132, !PT ;  /* 0x00000084e8847209 */ /* 0x000fe20007810000 */
[C---:B---3--:R-:W-:Y:S02]  /*10330*/  FFMA.FTZ R135, R13.reuse, UR4, R135 ;  /* 0x000000040d877c23 */ /* 0x048fe40008010087 */
[----:B------:R-:W-:Y:S05]  /*10340*/  FFMA.FTZ R233, R13, UR4, R24 ;  /* 0x000000040de97c23 */ /* 0x000fea0008010018 */
[----:B------:R-:W-:Y:S01]  /*10350*/  FMNMX.FTZ R132, R233, R132, !PT ;  /* 0x00000084e9847209 */ /* 0x000fe20007810000 */
[----:B-1----:R-:W-:Y:S01]  /*10360*/  FFMA.FTZ R136, R3, UR4, R0 ;  /* 0x0000000403887c23 */ /* 0x002fe20008010000 */
[----:B------:R-:W-:Y:S01]  /*10370*/  FMNMX.FTZ R0, R135, R2, !PT ;  /* 0x0000000287007209 */ /* 0x000fe20007810000 */
[----:B------:R-:W-:Y:S02]  /*10380*/  FFMA.FTZ R234, R3, UR4, R22 ;  /* 0x0000000403ea7c23 */ /* 0x000fe40008010016 */
[----:B------:R-:W-:Y:S01]  /*10390*/  LDSM.16.MT88.4 R20, [R206+0x10000] ;  /* 0x01000000ce14783b */ /* 0x000fe20000004200 */
[----:B------:R-:W-:Y:S02]  /*103a0*/  FMNMX.FTZ R0, R136, R0, !PT ;  /* 0x0000000088007209 */ /* 0x000fe40007810000 */
[----:B------:R-:W-:Y:S05]  /*103b0*/  FMNMX.FTZ R132, R234, R132, !PT ;  /* 0x00000084ea847209 */ /* 0x000fea0007810000 */
        /* <DEDUP_REMOVED lines=8> */
[C---:B------:R-:W-:Y:S02]  /*10440*/  FADD.FTZ R0, -R3.reuse, R133 ;  /* 0x0000008503007221 */ /* 0x040fe40000010100 */
[----:B------:R-:W-:Y:S01]  /*10450*/  FMUL.FTZ R133, R3, c[0x0][0x23c] ;  /* 0x00008f0003857a20 */ /* 0x000fe20000410000 */
[----:B--2---:R-:W-:Y:S01]  /*10460*/  FMNMX.FTZ R132, R132, R12, !PT ;  /* 0x0000000c84847209 */ /* 0x004fe20007810000 */
[----:B------:R-:W-:Y:S01]  /*10470*/  FMUL.FTZ R0, R0, c[0x0][0x23c] ;  /* 0x00008f0000007a20 */ /* 0x000fe20000410000 */
[----:B------:R-:W1:Y:S02]  /*10480*/  LDSM.16.MT88.4 R12, [R205+0x10000] ;  /* 0x01000000cd0c783b */ /* 0x000e640000004200 */
[----:B------:R-:W-:Y:S01]  /*10490*/  FSEL R133, R133, RZ, P1 ;  /* 0x000000ff85857208 */ /* 0x000fe20000800000 */
[----:B------:R2:W3:Y:S01]  /*104a0*/  MUFU.EX2 R2, R0 ;  /* 0x0000000000027308 */ /* 0x0004e20000000800 */
[----:B------:R-:W-:Y:S03]  /*104b0*/  FSETP.NEU.FTZ.AND P1, PT, R132, -INF , PT ;  /* 0xff8000008400780b */ /* 0x000fe60003f3d000 */
[--C-:B------:R-:W-:Y:S02]  /*104c0*/  FFMA.FTZ R4, R4, c[0x0][0x23c], -R133.reuse ;  /* 0x00008f0004047a23 */ /* 0x100fe40000010885 */
[--C-:B------:R-:W-:Y:S02]  /*104d0*/  FFMA.FTZ R8, R8, c[0x0][0x23c], -R133.reuse ;  /* 0x00008f0008087a23 */ /* 0x100fe40000010885 */
[--C-:B------:R-:W-:Y:S02]  /*104e0*/  FFMA.FTZ R7, R7, c[0x0][0x23c], -R133.reuse ;  /* 0x00008f0007077a23 */ /* 0x100fe40000010885 */
[--C-:B------:R-:W-:Y:S01]  /*104f0*/  FFMA.FTZ R6, R6, c[0x0][0x23c], -R133.reuse ;  /* 0x00008f0006067a23 */ /* 0x100fe20000010885 */
[----:B------:R-:W-:Y:S01]  /*10500*/  MUFU.EX2 R241, R8 ;  /* 0x0000000800f17308 */ /* 0x000fe20000000800 */
[--C-:B------:R-:W-:Y:S02]  /*10510*/  FFMA.FTZ R137, R174, c[0x0][0x23c], -R133.reuse ;  /* 0x00008f00ae897a23 */ /* 0x100fe40000010885 */
[--C-:B------:R-:W-:Y:S07]  /*10520*/  FFMA.FTZ R135, R135, c[0x0][0x23c], -R133.reuse ;  /* 0x00008f0087877a23 */ /* 0x100fee0000010885 */
[----:B------:R-:W-:Y:S01]  /*10530*/  MUFU.EX2 R242, R4 ;  /* 0x0000000400f27308 */ /* 0x000fe20000000800 */
[C---:B--2---:R-:W-:Y:S02]  /*10540*/  FADD.FTZ R0, -R132.reuse, R134 ;  /* 0x0000008684007221 */ /* 0x044fe40000010100 */
[----:B------:R-:W-:Y:S02]  /*10550*/  FMUL.FTZ R134, R132, c[0x0][0x23c] ;  /* 0x00008f0084867a20 */ /* 0x000fe40000410000 */
[----:B------:R-:W-:Y:S02]  /*10560*/  FMUL.FTZ R0, R0, c[0x0][0x23c] ;  /* 0x00008f0000007a20 */ /* 0x000fe40000410000 */
[----:B---3--:R-:W-:Y:S01]  /*10570*/  FMUL.FTZ R18, R2, R154 ;  /* 0x0000009a02127220 */ /* 0x008fe20000410000 */
[----:B------:R-:W-:Y:S02]  /*10580*/  FSEL R134, R134, RZ, P1 ;  /* 0x000000ff86867208 */ /* 0x000fe40000800000 */
[----:B------:R2:W-:Y:S01]  /*10590*/  MUFU.EX2 R240, R7 ;  /* 0x0000000700f07308 */ /* 0x0005e20000000800 */
[C---:B------:R-:W-:Y:S02]  /*105a0*/  FMUL.FTZ R19, R2.reuse, R155 ;  /* 0x0000009b02137220 */ /* 0x040fe40000410000 */
[----:B------:R-:W-:Y:S02]  /*105b0*/  FMUL.FTZ R26, R2, R162 ;  /* 0x000000a2021a7220 */ /* 0x000fe40000410000 */
[--C-:B------:R-:W-:Y:S02]  /*105c0*/  FFMA.FTZ R10, R10, c[0x0][0x23c], -R134.reuse ;  /* 0x00008f000a0a7a23 */ /* 0x100fe40000010886 */
[--C-:B------:R-:W-:Y:S02]  /*105d0*/  FFMA.FTZ R9, R9, c[0x0][0x23c], -R134.reuse ;  /* 0x00008f0009097a23 */ /* 0x100fe40000010886 */
[--C-:B------:R-:W-:Y:S01]  /*105e0*/  FFMA.FTZ R11, R11, c[0x0][0x23c], -R134.reuse ;  /* 0x00008f000b0b7a23 */ /* 0x100fe20000010886 */
[----:B------:R-:W3:Y:S01]  /*105f0*/  MUFU.EX2 R0, R0 ;  /* 0x0000000000007308 */ /* 0x000ee20000000800 */
[--C-:B------:R-:W-:Y:S02]  /*10600*/  FFMA.FTZ R5, R5, c[0x0][0x23c], -R134.reuse ;  /* 0x00008f0005057a23 */ /* 0x100fe40000010886 */
[C---:B------:R-:W-:Y:S02]  /*10610*/  FMUL.FTZ R27, R2.reuse, R163 ;  /* 0x000000a3021b7220 */ /* 0x040fe40000410000 */
[C---:B------:R-:W-:Y:S02]  /*10620*/  FMUL.FTZ R34, R2.reuse, R170 ;  /* 0x000000aa02227220 */ /* 0x040fe40000410000 */
[C---:B------:R-:W-:Y:S02]  /*10630*/  FMUL.FTZ R35, R2.reuse, R171 ;  /* 0x000000ab02237220 */ /* 0x040fe40000410000 */
[C---:B------:R-:W-:Y:S01]  /*10640*/  FMUL.FTZ R38, R2.reuse, R38 ;  /* 0x0000002602267220 */ /* 0x040fe20000410000 */
[----:B------:R4:W-:Y:S01]  /*10650*/  MUFU.EX2 R237, R10 ;  /* 0x0000000a00ed7308 */ /* 0x0009e20000000800 */
[C---:B------:R-:W-:Y:S02]  /*10660*/  FMUL.FTZ R39, R2.reuse, R39 ;  /* 0x0000002702277220 */ /* 0x040fe40000410000 */
[C---:B------:R-:W-:Y:S02]  /*10670*/  FMUL.FTZ R42, R2.reuse, R42 ;  /* 0x0000002a022a7220 */ /* 0x040fe40000410000 */
[C---:B--2---:R-:W-:Y:S02]  /*10680*/  FMUL.FTZ R7, R2.reuse, R143 ;  /* 0x0000008f02077220 */ /* 0x044fe40000410000 */
[C---:B------:R-:W-:Y:S02]  /*10690*/  FMUL.FTZ R43, R2.reuse, R43 ;  /* 0x0000002b022b7220 */ /* 0x040fe40000410000 */
[C---:B------:R-:W-:Y:S01]  /*106a0*/  FMUL.FTZ R46, R2.reuse, R46 ;  /* 0x0000002e022e7220 */ /* 0x040fe20000410000 */
[----:B------:R2:W-:Y:S01]  /*106b0*/  MUFU.EX2 R236, R9 ;  /* 0x0000000900ec7308 */ /* 0x0005e20000000800 */
[C---:B------:R-:W-:Y:S02]  /*106c0*/  FMUL.FTZ R47, R2.reuse, R47 ;  /* 0x0000002f022f7220 */ /* 0x040fe40000410000 */
[----:B------:R-:W-:Y:S02]  /*106d0*/  FMUL.FTZ R50, R2, R50 ;  /* 0x0000003202327220 */ /* 0x000fe40000410000 */
[C---:B---3--:R-:W-:Y:S02]  /*106e0*/  FMUL.FTZ R4, R0.reuse, R140 ;  /* 0x0000008c00047220 */ /* 0x048fe40000410000 */
[C---:B------:R-:W-:Y:S02]  /*106f0*/  FMUL.FTZ R8, R0.reuse, R144 ;  /* 0x0000009000087220 */ /* 0x040fe40000410000 */
[C---:B------:R-:W-:Y:S01]  /*10700*/  FMUL.FTZ R16, R0.reuse, R152 ;  /* 0x0000009800107220 */ /* 0x040fe20000410000 */
[----:B------:R3:W-:Y:S01]  /*10710*/  MUFU.EX2 R235, R11 ;  /* 0x0000000b00eb7308 */ /* 0x0007e20000000800 */
[----:B------:R-:W-:Y:S02]  /*10720*/  FMUL.FTZ R17, R0, R153 ;  /* 0x0000009900117220 */ /* 0x000fe40000410000 */
[----:B------:R-:W-:Y:S01]  /*10730*/  LDSM.16.MT88.4 R152, [R206+0x12000] ;  /* 0x01200000ce98783b */ /* 0x000fe20000004200 */
[----:B----4-:R-:W-:Y:S02]  /*10740*/  FMUL.FTZ R10, R2, R146 ;  /* 0x00000092020a7220 */ /* 0x010fe40000410000 */
[C---:B------:R-:W-:Y:S02]  /*10750*/  FMUL.FTZ R24, R0.reuse, R160 ;  /* 0x000000a000187220 */ /* 0x040fe40000410000 */
[C---:B------:R-:W-:Y:S02]  /*10760*/  FMUL.FTZ R25, R0.reuse, R161 ;  /* 0x000000a100197220 */ /* 0x040fe40000410000 */
[----:B------:R-:W4:Y:S01]  /*10770*/  MUFU.EX2 R239, R6 ;  /* 0x0000000600ef7308 */ /* 0x000f220000000800 */
[----:B------:R-:W-:Y:S01]  /*10780*/  LDSM.16.MT88.4 R160, [R205+0x12800] ;  /* 0x01280000cda0783b */ /* 0x000fe20000004200 */
[C---:B------:R-:W-:Y:S02]  /*10790*/  FMUL.FTZ R32, R0.reuse, R168 ;  /* 0x000000a800207220 */ /* 0x040fe40000410000 */
[C---:B--2---:R-:W-:Y:S02]  /*107a0*/  FMUL.FTZ R9, R0.reuse, R145 ;  /* 0x0000009100097220 */ /* 0x044fe40000410000 */
[C---:B------:R-:W-:Y:S02]  /*107b0*/  FMUL.FTZ R33, R0.reuse, R169 ;  /* 0x000000a900217220 */ /* 0x040fe40000410000 */
[C---:B------:R-:W-:Y:S01]  /*107c0*/  FMUL.FTZ R36, R0.reuse, R36 ;  /* 0x0000002400247220 */ /* 0x040fe20000410000 */
[----:B------:R-:W-:Y:S01]  /*107d0*/  LDSM.16.MT88.4 R168, [R206+0x14800] ;  /* 0x01480000cea8783b */ /* 0x000fe20000004200 */
[----:B------:R-:W2:Y:S01]  /*107e0*/  MUFU.EX2 R238, R5 ;  /* 0x0000000500ee7308 */ /* 0x000ea20000000800 */
[C---:B------:R-:W-:Y:S02]  /*107f0*/  FMUL.FTZ R37, R0.reuse, R37 ;  /* 0x0000002500257220 */ /* 0x040fe40000410000 */
[----:B------:R-:W-:Y:S02]  /*10800*/  FMUL.FTZ R40, R0, R40 ;  /* 0x0000002800287220 */ /* 0x000fe40000410000 */
[----:B---3--:R-:W-:Y:S02]  /*10810*/  FMUL.FTZ R11, R2, R147 ;  /* 0x00000093020b7220 */ /* 0x008fe40000410000 */
[----:B------:R-:W3:Y:S01]  /*10820*/  LDSM.16.MT88.4 R144, [R207+0x10000] ;  /* 0x01000000cf90783b */ /* 0x000ee20000004200 */
[C---:B------:R-:W-:Y:S02]  /*10830*/  FMUL.FTZ R41, R0.reuse, R41 ;  /* 0x0000002900297220 */ /* 0x040fe40000410000 */
[----:B------:R5:W-:Y:S01]  /*10840*/  MUFU.EX2 R200, R137 ;  /* 0x0000008900c87308 */ /* 0x000be20000000800 */
[C---:B------:R-:W-:Y:S02]  /*10850*/  FMUL.FTZ R44, R0.reuse, R44 ;  /* 0x0000002c002c7220 */ /* 0x040fe40000410000 */
[----:B------:R-:W-:Y:S01]  /*10860*/  FMUL.FTZ R45, R0, R45 ;  /* 0x0000002d002d7220 */ /* 0x000fe20000410000 */
[----:B----4-:R-:W-:Y:S01]  /*10870*/  F2FP.BF16.PACK_AB R143, R239, R240 ;  /* 0x000000f0ef8f723e */ /* 0x010fe200000010ff */
[C---:B------:R-:W-:Y:S01]  /*10880*/  FMUL.FTZ R6, R2.reuse, R142 ;  /* 0x0000008e02067220 */ /* 0x040fe20000410000 */
[----:B------:R-:W-:Y:S01]  /*10890*/  F2FP.BF16.PACK_AB R142, R235, R236 ;  /* 0x000000eceb8e723e */ /* 0x000fe200000010ff */
[----:B------:R-:W-:Y:S02]  /*108a0*/  FMUL.FTZ R51, R2, R51 ;  /* 0x0000003302337220 */ /* 0x000fe40000410000 */
[C---:B------:R-:W-:Y:S02]  /*108b0*/  FMUL.FTZ R48, R0.reuse, R48 ;  /* 0x0000003000307220 */ /* 0x040fe40000410000 */
[----:B------:R-:W-:Y:S02]  /*108c0*/  FMUL.FTZ R49, R0, R49 ;  /* 0x0000003100317220 */ /* 0x000fe40000410000 */
[----:B------:R-:W-:Y:S01]  /*108d0*/  FMUL.FTZ R54, R2, R54 ;  /* 0x0000003602367220 */ /* 0x000fe20000410000 */
[----:B--2---:R-:W-:Y:S01]  /*108e0*/  F2FP.BF16.PACK_AB R140, R237, R238 ;  /* 0x000000eeed8c723e */ /* 0x004fe200000010ff */
[----:B------:R-:W-:Y:S01]  /*108f0*/  FMUL.FTZ R5, R0, R141 ;  /* 0x0000008d00057220 */ /* 0x000fe20000410000 */
[----:B------:R-:W-:Y:S01]  /*10900*/  F2FP.BF16.PACK_AB R141, R241, R242 ;  /* 0x000000f2f18d723e */ /* 0x000fe200000010ff */
[----:B------:R-:W-:Y:S02]  /*10910*/  FMUL.FTZ R55, R2, R55 ;  /* 0x0000003702377220 */ /* 0x000fe40000410000 */
[C---:B------:R-:W-:Y:S02]  /*10920*/  FMUL.FTZ R52, R0.reuse, R52 ;  /* 0x0000003400347220 */ /* 0x040fe40000410000 */
[----:B------:R-:W-:Y:S02]  /*10930*/  FMUL.FTZ R53, R0, R53 ;  /* 0x0000003500357220 */ /* 0x000fe40000410000 */
[C---:B-1----:R-:W-:Y:S05]  /*10940*/  HMMA.16816.F32.BF16 R4, R140.reuse, R12, R4 ;  /* 0x0000000c8c04723c */ /* 0x042fea0000041804 */
[--C-:B-----5:R-:W-:Y:S02]  /*10950*/  FFMA.FTZ R137, R176, c[0x0][0x23c], -R133.reuse ;  /* 0x00008f00b0897a23 */ /* 0x120fe40000010885 */
[C---:B------:R-:W-:Y:S01]  /*10960*/  FMUL.FTZ R12, R0.reuse, R148 ;  /* 0x00000094000c7220 */ /* 0x040fe20000410000 */
[C---:B------:R-:W-:Y:S01]  /*10970*/  HMMA.16816.F32.BF16 R8, R140.reuse, R14, R8 ;  /* 0x0000000e8c08723c */ /* 0x040fe20000041808 */
[----:B------:R1:W2:Y:S03]  /*10980*/  MUFU.EX2 R199, R137 ;  /* 0x0000008900c77308 */ /* 0x0002a60000000800 */
[----:B------:R-:W-:Y:S02]  /*10990*/  FMUL.FTZ R13, R0, R149 ;  /* 0x00000095000d7220 */ /* 0x000fe40000410000 */
[C---:B------:R-:W-:Y:S02]  /*109a0*/  FMUL.FTZ R58, R2.reuse, R58 ;  /* 0x0000003a023a7220 */ /* 0x040fe40000410000 */
[C---:B------:R-:W-:Y:S04]  /*109b0*/  FMUL.FTZ R14, R2.reuse, R150 ;  /* 0x00000096020e7220 */ /* 0x040fe80000410000 */
[C---:B------:R-:W-:Y:S02]  /*109c0*/  FMUL.FTZ R15, R2.reuse, R151 ;  /* 0x00000097020f7220 */ /* 0x040fe40000410000 */
[----:B------:R-:W4:Y:S01]  /*109d0*/  LDSM.16.MT88.4 R148, [R205+0x12000] ;  /* 0x01200000cd94783b */ /* 0x000f220000004200 */
[----:B------:R-:W-:Y:S02]  /*109e0*/  FMUL.FTZ R59, R2, R59 ;  /* 0x0000003b023b7220 */ /* 0x000fe40000410000 */
[C---:B------:R-:W-:Y:S02]  /*109f0*/  FMUL.FTZ R56, R0.reuse, R56 ;  /* 0x0000003800387220 */ /* 0x040fe40000410000 */
[C---:B------:R-:W-:Y:S03]  /*10a00*/  HMMA.16816.F32.BF16 R12, R140.reuse, R20, R12 ;  /* 0x000000148c0c723c */ /* 0x040fe6000004180c */
[----:B------:R-:W-:Y:S02]  /*10a10*/  FMUL.FTZ R57, R0, R57 ;  /* 0x0000003900397220 */ /* 0x000fe40000410000 */
[----:B------:R-:W-:Y:S02]  /*10a20*/  FMUL.FTZ R62, R2, R62 ;  /* 0x0000003e023e7220 */ /* 0x000fe40000410000 */
[C---:B------:R-:W-:Y:S01]  /*10a30*/  FMUL.FTZ R20, R0.reuse, R156 ;  /* 0x0000009c00147220 */ /* 0x040fe20000410000 */
[C---:B------:R-:W-:Y:S04]  /*10a40*/  HMMA.16816.F32.BF16 R16, R140.reuse, R22, R16 ;  /* 0x000000168c10723c */ /* 0x040fe80000041810 */
[----:B------:R-:W-:Y:S02]  /*10a50*/  FMUL.FTZ R21, R0, R157 ;  /* 0x0000009d00157220 */ /* 0x000fe40000410000 */
[--C-:B-1----:R-:W-:Y:S02]  /*10a60*/  FFMA.FTZ R137, R139, c[0x0][0x23c], -R133.reuse ;  /* 0x00008f008b897a23 */ /* 0x102fe40000010885 */
[C---:B------:R-:W-:Y:S02]  /*10a70*/  FMUL.FTZ R22, R2.reuse, R158 ;  /* 0x0000009e02167220 */ /* 0x040fe40000410000 */
[----:B------:R1:W-:Y:S02]  /*10a80*/  MUFU.EX2 R198, R137 ;  /* 0x0000008900c67308 */ /* 0x0003e40000000800 */
[C---:B------:R-:W-:Y:S02]  /*10a90*/  FMUL.FTZ R23, R2.reuse, R159 ;  /* 0x0000009f02177220 */ /* 0x040fe40000410000 */
[----:B------:R-:W-:Y:S01]  /*10aa0*/  LDSM.16.MT88.4 R156, [R208+0x10800] ;  /* 0x01080000d09c783b */ /* 0x000fe20000004200 */
        /* <DEDUP_REMOVED lines=8> */
[C---:B------:R-:W-:Y:S02]  /*10b30*/  FMUL.FTZ R67, R2.reuse, R67 ;  /* 0x0000004302437220 */ /* 0x040fe40000410000 */
[C---:B------:R-:W-:Y:S04]  /*10b40*/  FMUL.FTZ R30, R2.reuse, R166 ;  /* 0x000000a6021e7220 */ /* 0x040fe80000410000 */
[----:B------:R-:W-:Y:S02]  /*10b50*/  FMUL.FTZ R31, R2, R167 ;  /* 0x000000a7021f7220 */ /* 0x000fe40000410000 */
[----:B------:R-:W-:Y:S01]  /*10b60*/  LDSM.16.MT88.4 R164, [R206+0x12800] ;  /* 0x01280000cea4783b */ /* 0x000fe20000004200 */
[--C-:B-1----:R-:W-:Y:S02]  /*10b70*/  FFMA.FTZ R137, R173, c[0x0][0x23c], -R133.reuse ;  /* 0x00008f00ad897a23 */ /* 0x102fe40000010885 */
[C---:B------:R-:W-:Y:S02]  /*10b80*/  FMUL.FTZ R64, R0.reuse, R64 ;  /* 0x0000004000407220 */ /* 0x040fe40000410000 */
[C---:B---3--:R-:W-:Y:S01]  /*10b90*/  HMMA.16816.F32.BF16 R28, R140.reuse, R144, R28 ;  /* 0x000000908c1c723c */ /* 0x048fe2000004181c */
[----:B------:R1:W3:Y:S02]  /*10ba0*/  MUFU.EX2 R197, R137 ;  /* 0x0000008900c57308 */ /* 0x0002e40000000800 */
[----:B------:R-:W-:Y:S02]  /*10bb0*/  FMUL.FTZ R65, R0, R65 ;  /* 0x0000004100417220 */ /* 0x000fe40000410000 */
[C---:B------:R-:W-:Y:S02]  /*10bc0*/  FMUL.FTZ R70, R2.reuse, R70 ;  /* 0x0000004602467220 */ /* 0x040fe40000410000 */
[----:B------:R-:W-:Y:S01]  /*10bd0*/  FMUL.FTZ R71, R2, R71 ;  /* 0x0000004702477220 */ /* 0x000fe20000410000 */
[C---:B------:R-:W-:Y:S01]  /*10be0*/  HMMA.16816.F32.BF16 R32, R140.reuse, R146, R32 ;  /* 0x000000928c20723c */ /* 0x040fe20000041820 */
[----:B------:R-:W5:Y:S03]  /*10bf0*/  LDSM.16.MT88.4 R144, [R208+0x12000] ;  /* 0x01200000d090783b */ /* 0x000f660000004200 */
[C---:B------:R-:W-:Y:S02]  /*10c00*/  FMUL.FTZ R68, R0.reuse, R68 ;  /* 0x0000004400447220 */ /* 0x040fe40000410000 */
[----:B------:R-:W-:Y:S02]  /*10c10*/  FMUL.FTZ R69, R0, R69 ;  /* 0x0000004500457220 */ /* 0x000fe40000410000 */
[C---:B----4-:R-:W-:Y:S04]  /*10c20*/  HMMA.16816.F32.BF16 R36, R140.reuse, R148, R36 ;  /* 0x000000948c24723c */ /* 0x050fe80000041824 */
[C---:B------:R-:W-:Y:S02]  /*10c30*/  FMUL.FTZ R74, R2.reuse, R74 ;  /* 0x0000004a024a7220 */ /* 0x040fe40000410000 */
[----:B------:R-:W-:Y:S02]  /*10c40*/  FMUL.FTZ R75, R2, R75 ;  /* 0x0000004b024b7220 */ /* 0x000fe40000410000 */
[C---:B------:R-:W-:Y:S01]  /*10c50*/  HMMA.16816.F32.BF16 R40, R140.reuse, R150, R40 ;  /* 0x000000968c28723c */ /* 0x040fe20000041828 */
[----:B------:R-:W4:Y:S03]  /*10c60*/  LDSM.16.MT88.4 R148, [R207+0x12000] ;  /* 0x01200000cf94783b */ /* 0x000f260000004200 */
[--C-:B-1----:R-:W-:Y:S02]  /*10c70*/  FFMA.FTZ R137, R178, c[0x0][0x23c], -R134.reuse ;  /* 0x00008f00b2897a23 */ /* 0x102fe40000010886 */
[C---:B------:R-:W-:Y:S02]  /*10c80*/  FMUL.FTZ R72, R0.reuse, R72 ;  /* 0x0000004800487220 */ /* 0x040fe40000410000 */
[C---:B------:R-:W-:Y:S01]  /*10c90*/  HMMA.16816.F32.BF16 R44, R140.reuse, R152, R44 ;  /* 0x000000988c2c723c */ /* 0x040fe2000004182c */
[----:B------:R1:W-:Y:S03]  /*10ca0*/  MUFU.EX2 R196, R137 ;  /* 0x0000008900c47308 */ /* 0x0003e60000000800 */
[----:B------:R-:W-:Y:S02]  /*10cb0*/  FMUL.FTZ R73, R0, R73 ;  /* 0x0000004900497220 */ /* 0x000fe40000410000 */
[C---:B------:R-:W-:Y:S02]  /*10cc0*/  FMUL.FTZ R78, R2.reuse, R78 ;  /* 0x0000004e024e7220 */ /* 0x040fe40000410000 */
[C---:B------:R-:W-:Y:S01]  /*10cd0*/  HMMA.16816.F32.BF16 R48, R140.reuse, R154, R48 ;  /* 0x0000009a8c30723c */ /* 0x040fe20000041830 */
[----:B------:R-:W1:Y:S03]  /*10ce0*/  LDSM.16.MT88.4 R152, [R205+0x14000] ;  /* 0x01400000cd98783b */ /* 0x000e660000004200 */
[----:B------:R-:W-:Y:S02]  /*10cf0*/  FMUL.FTZ R79, R2, R79 ;  /* 0x0000004f024f7220 */ /* 0x000fe40000410000 */
[C---:B------:R-:W-:Y:S02]  /*10d00*/  FMUL.FTZ R76, R0.reuse, R76 ;  /* 0x0000004c004c7220 */ /* 0x040fe40000410000 */
[----:B------:R-:W-:Y:S01]  /*10d10*/  FMUL.FTZ R77, R0, R77 ;  /* 0x0000004d004d7220 */ /* 0x000fe20000410000 */
[C---:B-----5:R-:W-:Y:S03]  /*10d20*/  HMMA.16816.F32.BF16 R52, R140.reuse, R144, R52 ;  /* 0x000000908c34723c */ /* 0x060fe60000041834 */
[C---:B------:R-:W-:Y:S02]  /*10d30*/  FMUL.FTZ R82, R2.reuse, R82 ;  /* 0x0000005202527220 */ /* 0x040fe40000410000 */
[----:B------:R-:W-:Y:S02]  /*10d40*/  FMUL.FTZ R83, R2, R83 ;  /* 0x0000005302537220 */ /* 0x000fe40000410000 */
[C---:B------:R-:W-:Y:S01]  /*10d50*/  FMUL.FTZ R80, R0.reuse, R80 ;  /* 0x0000005000507220 */ /* 0x040fe20000410000 */
[C---:B------:R-:W-:Y:S01]  /*10d60*/  HMMA.16816.F32.BF16 R56, R140.reuse, R146, R56 ;  /* 0x000000928c38723c */ /* 0x040fe20000041838 */
[----:B------:R-:W5:Y:S03]  /*10d70*/  LDSM.16.MT88.4 R144, [R206+0x14000] ;  /* 0x01400000ce90783b */ /* 0x000f660000004200 */
        /* <DEDUP_REMOVED lines=20> */
[--C-:B------:R-:W-:Y:S01]  /*10ec0*/  FFMA.FTZ R137, R180, c[0x0][0x23c], -R134.reuse ;  /* 0x00008f00b4897a23 */ /* 0x100fe20000010886 */
[C---:B------:R-:W-:Y:S01]  /*10ed0*/  HMMA.16816.F32.BF16 R80, R140.reuse, R146, R80 ;  /* 0x000000928c50723c */ /* 0x040fe20000041850 */
[----:B------:R-:W5:Y:S02]  /*10ee0*/  LDSM.16.MT88.4 R144, [R205+0x16000] ;  /* 0x01600000cd90783b */ /* 0x000f640000004200 */
[----:B------:R2:W2:Y:S01]  /*10ef0*/  MUFU.EX2 R195, R137 ;  /* 0x0000008900c37308 */ /* 0x0004a20000000800 */
        /* <DEDUP_REMOVED lines=9> */
[C---:B-1----:R-:W-:Y:S04]  /*10f90*/  HMMA.16816.F32.BF16 R92, R140.reuse, R152, R92 ;  /* 0x000000988c5c723c */ /* 0x042fe8000004185c */
[--C-:B--2---:R-:W-:Y:S02]  /*10fa0*/  FFMA.FTZ R137, R179, c[0x0][0x23c], -R134.reuse ;  /* 0x00008f00b3897a23 */ /* 0x104fe40000010886 */
[C---:B------:R-:W-:Y:S02]  /*10fb0*/  FMUL.FTZ R100, R0.reuse, R100 ;  /* 0x0000006400647220 */ /* 0x040fe40000410000 */
[C---:B------:R-:W-:Y:S01]  /*10fc0*/  HMMA.16816.F32.BF16 R96, R140.reuse, R154, R96 ;  /* 0x0000009a8c60723c */ /* 0x040fe20000041860 */
[----:B------:R-:W1:Y:S01]  /*10fd0*/  LDSM.16.MT88.4 R152, [R208+0x16000] ;  /* 0x01600000d098783b */ /* 0x000e620000004200 */
[----:B------:R2:W-:Y:S02]  /*10fe0*/  MUFU.EX2 R194, R137 ;  /* 0x0000008900c27308 */ /* 0x0005e40000000800 */
        /* <DEDUP_REMOVED lines=12> */
[--C-:B--2---:R-:W-:Y:S02]  /*110b0*/  FFMA.FTZ R137, R175, c[0x0][0x23c], -R134.reuse ;  /* 0x00008f00af897a23 */ /* 0x104fe40000010886 */
[C---:B------:R-:W-:Y:S02]  /*110c0*/  FMUL.FTZ R114, R2.reuse, R114 ;  /* 0x0000007202727220 */ /* 0x040fe40000410000 */
[----:B------:R2:W1:Y:S01]  /*110d0*/  MUFU.EX2 R193, R137 ;  /* 0x0000008900c17308 */ /* 0x0004620000000800 */
[C---:B----4-:R-:W-:Y:S03]  /*110e0*/  HMMA.16816.F32.BF16 R108, R140.reuse, R148, R108 ;  /* 0x000000948c6c723c */ /* 0x050fe6000004186c */
[----:B------:R-:W-:Y:S02]  /*110f0*/  FMUL.FTZ R115, R2, R115 ;  /* 0x0000007302737220 */ /* 0x000fe40000410000 */
[C---:B------:R-:W-:Y:S02]  /*11100*/  FMUL.FTZ R112, R0.reuse, R112 ;  /* 0x0000007000707220 */ /* 0x040fe40000410000 */
[----:B------:R-:W-:Y:S02]  /*11110*/  FMUL.FTZ R113, R0, R113 ;  /* 0x0000007100717220 */ /* 0x000fe40000410000 */
[C---:B------:R-:W-:Y:S03]  /*11120*/  FMUL.FTZ R118, R2.reuse, R118 ;  /* 0x0000007602767220 */ /* 0x040fe60000410000 */
[----:B------:R-:W-:Y:S02]  /*11130*/  FMUL.FTZ R119, R2, R119 ;  /* 0x0000007702777220 */ /* 0x000fe40000410000 */
[C---:B------:R-:W-:Y:S01]  /*11140*/  HMMA.16816.F32.BF16 R112, R140.reuse, R150, R112 ;  /* 0x000000968c70723c */ /* 0x040fe20000041870 */
[----:B------:R-:W4:Y:S02]  /*11150*/  LDSM.16.MT88.4 R148, [R205+0x10800] ;  /* 0x01080000cd94783b */ /* 0x000f240000004200 */
        /* <DEDUP_REMOVED lines=15> */
[C---:B-----5:R-:W-:Y:S03]  /*11250*/  HMMA.16816.F32.BF16 R124, R140.reuse, R144, R124 ;  /* 0x000000908c7c723c */ /* 0x060fe6000004187c */
[C---:B------:R-:W-:Y:S02]  /*11260*/  FMUL.FTZ R128, R0.reuse, R128 ;  /* 0x0000008000807220 */ /* 0x040fe40000410000 */
[----:B------:R-:W-:Y:S02]  /*11270*/  FMUL.FTZ R129, R0, R129 ;  /* 0x0000008100817220 */ /* 0x000fe40000410000 */
[--C-:B--2---:R-:W-:Y:S04]  /*11280*/  FFMA.FTZ R137, R181, c[0x0][0x23c], -R133.reuse ;  /* 0x00008f00b5897a23 */ /* 0x104fe80000010885 */
[----:B------:R2:W-:Y:S01]  /*11290*/  MUFU.EX2 R192, R137 ;  /* 0x0000008900c07308 */ /* 0x0005e20000000800 */
[----:B------:R-:W-:Y:S01]  /*112a0*/  HMMA.16816.F32.BF16 R128, R140, R146, R128 ;  /* 0x000000928c80723c */ /* 0x000fe20000041880 */
[----:B------:R-:W5:Y:S06]  /*112b0*/  LDSM.16.MT88.4 R144, [R207+0x10800] ;  /* 0x01080000cf90783b */ /* 0x000f6c0000004200 */
[----:B------:R-:W-:Y:S02]  /*112c0*/  F2FP.BF16.PACK_AB R141, R199, R200 ;  /* 0x000000c8c78d723e */ /* 0x000fe400000010ff */
[----:B---3--:R-:W-:Y:S03]  /*112d0*/  F2FP.BF16.PACK_AB R143, R197, R198 ;  /* 0x000000c6c58f723e */ /* 0x008fe600000010ff */
[----:B------:R-:W-:Y:S02]  /*112e0*/  F2FP.BF16.PACK_AB R140, R195, R196 ;  /* 0x000000c4c38c723e */ /* 0x000fe400000010ff */
[----:B------:R-:W-:Y:S07]  /*112f0*/  F2FP.BF16.PACK_AB R142, R193, R194 ;  /* 0x000000c2c18e723e */ /* 0x000fee00000010ff */
[C---:B----4-:R-:W-:Y:S03]  /*11300*/  HMMA.16816.F32.BF16 R4, R140.reuse, R148, R4 ;  /* 0x000000948c04723c */ /* 0x050fe60000041804 */
[--C-:B--2---:R-:W-:Y:S04]  /*11310*/  FFMA.FTZ R137, R138, c[0x0][0x23c], -R133.reuse ;  /* 0x00008f008a897a23 */ /* 0x104fe80000010885 */
[----:B------:R2:W3:Y:S01]  /*11320*/  MUFU.EX2 R191, R137 ;  /* 0x0000008900bf7308 */ /* 0x0004e20000000800 */
[C---:B------:R-:W-:Y:S01]  /*11330*/  HMMA.16816.F32.BF16 R8, R140.reuse, R150, R8 ;  /* 0x000000968c08723c */ /* 0x040fe20000041808 */
[----:B------:R-:W4:Y:S07]  /*11340*/  LDSM.16.MT88.4 R148, [R208+0x12800] ;  /* 0x01280000d094783b */ /* 0x000f2e0000004200 */
[C---:B-1----:R-:W-:Y:S08]  /*11350*/  HMMA.16816.F32.BF16 R12, R140.reuse, R152, R12 ;  /* 0x000000988c0c723c */ /* 0x042ff0000004180c */
[C---:B------:R-:W-:Y:S01]  /*11360*/  HMMA.16816.F32.BF16 R16, R140.reuse, R154, R16 ;  /* 0x0000009a8c10723c */ /* 0x040fe20000041810 */
[----:B------:R-:W1:Y:S03]  /*11370*/  LDSM.16.MT88.4 R152, [R207+0x12800] ;  /* 0x01280000cf98783b */ /* 0x000e660000004200 */
[--C-:B--2---:R-:W-:Y:S04]  /*11380*/  FFMA.FTZ R137, R182, c[0x0][0x23c], -R133.reuse ;  /* 0x00008f00b6897a23 */ /* 0x104fe80000010885 */
[C---:B------:R-:W-:Y:S01]  /*11390*/  HMMA.16816.F32.BF16 R20, R140.reuse, R156, R20 ;  /* 0x0000009c8c14723c */ /* 0x040fe20000041814 */
[----:B------:R-:W-:Y:S07]  /*113a0*/  MUFU.EX2 R182, R135 ;  /* 0x0000008700b67308 */ /* 0x000fee0000000800 */
[C---:B------:R-:W-:Y:S01]  /*113b0*/  HMMA.16816.F32.BF16 R24, R140.reuse, R158, R24 ;  /* 0x0000009e8c18723c */ /* 0x040fe20000041818 */
[----:B------:R-:W2:Y:S02]  /*113c0*/  LDSM.16.MT88.4 R156, [R205+0x14800] ;  /* 0x01480000cd9c783b */ /* 0x000ea40000004200 */
[----:B------:R1:W-:Y:S05]  /*113d0*/  MUFU.EX2 R190, R137 ;  /* 0x0000008900be7308 */ /* 0x0003ea0000000800 */
[C---:B-----5:R-:W-:Y:S08]  /*113e0*/  HMMA.16816.F32.BF16 R28, R140.reuse, R144, R28 ;  /* 0x000000908c1c723c */ /* 0x060ff0000004181c */
[C---:B------:R-:W-:Y:S01]  /*113f0*/  HMMA.16816.F32.BF16 R32, R140.reuse, R146, R32 ;  /* 0x000000928c20723c */ /* 0x040fe20000041820 */
[----:B------:R-:W5:Y:S07]  /*11400*/  LDSM.16.MT88.4 R144, [R208+0x14800] ;  /* 0x01480000d090783b */ /* 0x000f6e0000004200 */
[C---:B------:R-:W-:Y:S04]  /*11410*/  HMMA.16816.F32.BF16 R36, R140.reuse, R160, R36 ;  /* 0x000000a08c24723c */ /* 0x040fe80000041824 */
[--C-:B-1----:R-:W-:Y:S04]  /*11420*/  FFMA.FTZ R137, R183, c[0x0][0x23c], -R133.reuse ;  /* 0x00008f00b7897a23 */ /* 0x102fe80000010885 */
[C---:B------:R-:W-:Y:S01]  /*11430*/  HMMA.16816.F32.BF16 R40, R140.reuse, R162, R40 ;  /* 0x000000a28c28723c */ /* 0x040fe20000041828 */
[----:B------:R-:W-:Y:S01]  /*11440*/  LDSM.16.MT88.4 R160, [R206+0x11000] ;  /* 0x01100000cea0783b */ /* 0x000fe20000004200 */
[----:B------:R1:W1:Y:S06]  /*11450*/  MUFU.EX2 R189, R137 ;  /* 0x0000008900bd7308 */ /* 0x00026c0000000800 */
[C---:B------:R-:W-:Y:S08]  /*11460*/  HMMA.16816.F32.BF16 R44, R140.reuse, R164, R44 ;  /* 0x000000a48c2c723c */ /* 0x040ff0000004182c */
[C---:B------:R-:W-:Y:S01]  /*11470*/  HMMA.16816.F32.BF16 R48, R140.reuse, R166, R48 ;  /* 0x000000a68c30723c */ /* 0x040fe20000041830 */
[----:B------:R-:W-:Y:S07]  /*11480*/  LDSM.16.MT88.4 R164, [R208+0x13000] ;  /* 0x01300000d0a4783b */ /* 0x000fee0000004200 */
[C---:B----4-:R-:W-:Y:S04]  /*11490*/  HMMA.16816.F32.BF16 R52, R140.reuse, R148, R52 ;  /* 0x000000948c34723c */ /* 0x050fe80000041834 */
[--C-:B-1----:R-:W-:Y:S02]  /*114a0*/  FFMA.FTZ R137, R177, c[0x0][0x23c], -R134.reuse ;  /* 0x00008f00b1897a23 */ /* 0x102fe40000010886 */
[----:B------:R-:W-:Y:S02]  /*114b0*/  LDSM.16.MT88.4 R176, [R206+0x13800] ;  /* 0x01380000ceb0783b */ /* 0x000fe40000004200 */
[C---:B------:R-:W-:Y:S01]  /*114c0*/  HMMA.16816.F32.BF16 R56, R140.reuse, R150, R56 ;  /* 0x000000968c38723c */ /* 0x040fe20000041838 */
[----:B------:R1:W-:Y:S05]  /*114d0*/  MUFU.EX2 R188, R137 ;  /* 0x0000008900bc7308 */ /* 0x0003ea0000000800 */
[----:B------:R-:W4:Y:S02]  /*114e0*/  LDSM.16.MT88.4 R148, [R207+0x14800] ;  /* 0x01480000cf94783b */ /* 0x000f240000004200 */
[C---:B------:R-:W-:Y:S08]  /*114f0*/  HMMA.16816.F32.BF16 R60, R140.reuse, R152, R60 ;  /* 0x000000988c3c723c */ /* 0x040ff0000004183c */
[C---:B------:R-:W-:Y:S01]  /*11500*/  HMMA.16816.F32.BF16 R64, R140.reuse, R154, R64 ;  /* 0x0000009a8c40723c */ /* 0x040fe20000041840 */
[----:B------:R-:W3:Y:S07]  /*11510*/  LDSM.16.MT88.4 R152, [R205+0x16800] ;  /* 0x01680000cd98783b */ /* 0x000eee0000004200 */
[C---:B--2---:R-:W-:Y:S04]  /*11520*/  HMMA.16816.F32.BF16 R68, R140.reuse, R156, R68 ;  /* 0x0000009c8c44723c */ /* 0x044fe80000041844 */
[--C-:B-1----:R-:W-:Y:S02]  /*11530*/  FFMA.FTZ R137, R172, c[0x0][0x23c], -R134.reuse ;  /* 0x00008f00ac897a23 */ /* 0x102fe40000010886 */
[----:B------:R-:W-:Y:S02]  /*11540*/  LDSM.16.MT88.4 R172, [R205+0x13800] ;  /* 0x01380000cdac783b */ /* 0x000fe40000004200 */
[C---:B------:R-:W-:Y:S01]  /*11550*/  HMMA.16816.F32.BF16 R72, R140.reuse, R158, R72 ;  /* 0x0000009e8c48723c */ /* 0x040fe20000041848 */
[----:B------:R1:W2:Y:S05]  /*11560*/  MUFU.EX2 R187, R137 ;  /* 0x0000008900bb7308 */ /* 0x0002aa0000000800 */
[----:B------:R-:W2:Y:S02]  /*11570*/  LDSM.16.MT88.4 R156, [R206+0x16800] ;  /* 0x01680000ce9c783b */ /* 0x000ea40000004200 */
[C---:B------:R-:W-:Y:S08]  /*11580*/  HMMA.16816.F32.BF16 R76, R140.reuse, R168, R76 ;  /* 0x000000a88c4c723c */ /* 0x040ff0000004184c */
[C---:B------:R-:W-:Y:S01]  /*11590*/  HMMA.16816.F32.BF16 R80, R140.reuse, R170, R80 ;  /* 0x000000aa8c50723c */ /* 0x040fe20000041850 */
[----:B------:R-:W-:Y:S07]  /*115a0*/  LDSM.16.MT88.4 R168, [R207+0x11800] ;  /* 0x01180000cfa8783b */ /* 0x000fee0000004200 */
[C---:B-----5:R-:W-:Y:S04]  /*115b0*/  HMMA.16816.F32.BF16 R84, R140.reuse, R144, R84 ;  /* 0x000000908c54723c */ /* 0x060fe80000041854 */
[--C-:B-1----:R-:W-:Y:S04]  /*115c0*/  FFMA.FTZ R137, R184, c[0x0][0x23c], -R134.reuse ;  /* 0x00008f00b8897a23 */ /* 0x102fe80000010886 */
[C---:B------:R-:W-:Y:S01]  /*115d0*/  HMMA.16816.F32.BF16 R88, R140.reuse, R146, R88 ;  /* 0x000000928c58723c */ /* 0x040fe20000041858 */
[----:B------:R-:W1:Y:S01]  /*115e0*/  LDSM.16.MT88.4 R144, [R208+0x16800] ;  /* 0x01680000d090783b */ /* 0x000e620000004200 */
[----:B------:R5:W-:Y:S06]  /*115f0*/  MUFU.EX2 R186, R137 ;  /* 0x0000008900ba7308 */ /* 0x000bec0000000800 */
[C---:B----4-:R-:W-:Y:S08]  /*11600*/  HMMA.16816.F32.BF16 R92, R140.reuse, R148, R92 ;  /* 0x000000948c5c723c */ /* 0x050ff0000004185c */
[C---:B------:R-:W-:Y:S01]  /*11610*/  HMMA.16816.F32.BF16 R96, R140.reuse, R150, R96 ;  /* 0x000000968c60723c */ /* 0x040fe20000041860 */
[----:B------:R-:W4:Y:S07]  /*11620*/  LDSM.16.MT88.4 R148, [R207+0x16800] ;  /* 0x01680000cf94783b */ /* 0x000f2e0000004200 */
[C---:B---3--:R-:W-:Y:S04]  /*11630*/  HMMA.16816.F32.BF16 R100, R140.reuse, R152, R100 ;  /* 0x000000988c64723c */ /* 0x048fe80000041864 */
[--C-:B-----5:R-:W-:Y:S04]  /*11640*/  FFMA.FTZ R137, R185, c[0x0][0x23c], -R134.reuse ;  /* 0x00008f00b9897a23 */ /* 0x120fe80000010886 */
[C---:B------:R-:W-:Y:S01]  /*11650*/  HMMA.16816.F32.BF16 R104, R140.reuse, R154, R104 ;  /* 0x0000009a8c68723c */ /* 0x040fe20000041868 */
[----:B------:R-:W3:Y:S01]  /*11660*/  LDSM.16.MT88.4 R152, [R205+0x11000] ;  /* 0x01100000cd98783b */ /* 0x000ee20000004200 */
[----:B------:R5:W3:Y:S06]  /*11670*/  MUFU.EX2 R185, R137 ;  /* 0x0000008900b97308 */ /* 0x000aec0000000800 */
[C---:B--2---:R-:W-:Y:S08]  /*11680*/  HMMA.16816.F32.BF16 R108, R140.reuse, R156, R108 ;  /* 0x0000009c8c6c723c */ /* 0x044ff0000004186c */
[C---:B------:R-:W-:Y:S01]  /*11690*/  HMMA.16816.F32.BF16 R112, R140.reuse, R158, R112 ;  /* 0x0000009e8c70723c */ /* 0x040fe20000041870 */
[----:B------:R-:W2:Y:S07]  /*116a0*/  LDSM.16.MT88.4 R156, [R208+0x11000] ;  /* 0x01100000d09c783b */ /* 0x000eae0000004200 */
[C---:B-1----:R-:W-:Y:S04]  /*116b0*/  HMMA.16816.F32.BF16 R116, R140.reuse, R144, R116 ;  /* 0x000000908c74723c */ /* 0x042fe80000041874 */
[--C-:B-----5:R-:W-:Y:S02]  /*116c0*/  FFMA.FTZ R137, R201, c[0x0][0x23c], -R133.reuse ;  /* 0x00008f00c9897a23 */ /* 0x120fe40000010885 */
[----:B------:R-:W5:Y:S02]  /*116d0*/  LDL.LU R201, [R1+0x8] ;  /* 0x0000080001c97983 */ /* 0x000f640000300800 */
[C---:B------:R-:W-:Y:S01]  /*116e0*/  HMMA.16816.F32.BF16 R120, R140.reuse, R146, R120 ;  /* 0x000000928c78723c */ /* 0x040fe20000041878 */
[----:B------:R1:W-:Y:S01]  /*116f0*/  MUFU.EX2 R184, R137 ;  /* 0x0000008900b87308 */ /* 0x0003e20000000800 */
[----:B------:R-:W2:Y:S06]  /*11700*/  LDSM.16.MT88.4 R144, [R207+0x11000] ;  /* 0x01100000cf90783b */ /* 0x000eac0000004200 */
[C---:B----4-:R-:W-:Y:S08]  /*11710*/  HMMA.16816.F32.BF16 R124, R140.reuse, R148, R124 ;  /* 0x000000948c7c723c */ /* 0x050ff0000004187c */
[----:B------:R-:W-:Y:S01]  /*11720*/  HMMA.16816.F32.BF16 R128, R140, R150, R128 ;  /* 0x000000968c80723c */ /* 0x000fe20000041880 */
[----:B------:R-:W4:Y:S06]  /*11730*/  LDSM.16.MT88.4 R148, [R205+0x13000] ;  /* 0x01300000cd94783b */ /* 0x000f2c0000004200 */
[----:B------:R-:W-:Y:S02]  /*11740*/  F2FP.BF16.PACK_AB R141, R191, R192 ;  /* 0x000000c0bf8d723e */ /* 0x000fe400000010ff */
[----:B------:R-:W-:Y:S03]  /*11750*/  F2FP.BF16.PACK_AB R143, R189, R190 ;  /* 0x000000bebd8f723e */ /* 0x000fe600000010ff */
[----:B------:R-:W-:Y:S01]  /*11760*/  F2FP.BF16.PACK_AB R140, R187, R188 ;  /* 0x000000bcbb8c723e */ /* 0x000fe200000010ff */
[--C-:B-1----:R-:W-:Y:S01]  /*11770*/  FFMA.FTZ R137, R202, c[0x0][0x23c], -R133.reuse ;  /* 0x00008f00ca897a23 */ /* 0x102fe20000010885 */
[----:B---3--:R-:W-:Y:S01]  /*11780*/  F2FP.BF16.PACK_AB R142, R185, R186 ;  /* 0x000000bab98e723e */ /* 0x008fe200000010ff */
[----:B------:R-:W3:Y:S01]  /*11790*/  LDL.LU R202, [R1+0xc] ;  /* 0x00000c0001ca7983 */ /* 0x000ee20000300800 */
[----:B------:R-:W-:Y:S01]  /*117a0*/  FFMA.FTZ R133, R136, c[0x0][0x23c], -R133 ;  /* 0x00008f0088857a23 */ /* 0x000fe20000010885 */
[----:B------:R1:W1:Y:S04]  /*117b0*/  MUFU.EX2 R183, R137 ;  /* 0x0000008900b77308 */ /* 0x0002680000000800 */
[C---:B------:R-:W-:Y:S06]  /*117c0*/  HMMA.16816.F32.BF16 R4, R140.reuse, R152, R4 ;  /* 0x000000988c04723c */ /* 0x040fec0000041804 */
[----:B------:R2:W-:Y:S02]  /*117d0*/  MUFU.EX2 R181, R133 ;  /* 0x0000008500b57308 */ /* 0x0005e40000000800 */
[C---:B------:R-:W-:Y:S01]  /*117e0*/  HMMA.16816.F32.BF16 R8, R140.reuse, R154, R8 ;  /* 0x0000009a8c08723c */ /* 0x040fe20000041808 */
[----:B------:R-:W4:Y:S07]  /*117f0*/  LDSM.16.MT88.4 R152, [R206+0x13000] ;  /* 0x01300000ce98783b */ /* 0x000f2e0000004200 */
[C---:B------:R-:W-:Y:S01]  /*11800*/  HMMA.16816.F32.BF16 R12, R140.reuse, R160, R12 ;  /* 0x000000a08c0c723c */ /* 0x040fe2000004180c */
[----:B-1----:R-:W-:Y:S07]  /*11810*/  LDSM.16.MT88.4 R136, [R208+0x17000] ;  /* 0x01700000d088783b */ /* 0x002fee0000004200 */
[C---:B------:R-:W-:Y:S01]  /*11820*/  HMMA.16816.F32.BF16 R16, R140.reuse, R162, R16 ;  /* 0x000000a28c10723c */ /* 0x040fe20000041810 */
[----:B------:R-:W1:Y:S03]  /*11830*/  LDSM.16.MT88.4 R160, [R207+0x13000] ;  /* 0x01300000cfa0783b */ /* 0x000e660000004200 */
[--C-:B--2---:R-:W-:Y:S04]  /*11840*/  FFMA.FTZ R133, R203, c[0x0][0x23c], -R134.reuse ;  /* 0x00008f00cb857a23 */ /* 0x104fe80000010886 */
[C---:B------:R-:W-:Y:S01]  /*11850*/  HMMA.16816.F32.BF16 R20, R140.reuse, R156, R20 ;  /* 0x0000009c8c14723c */ /* 0x040fe20000041814 */
[----:B------:R2:W-:Y:S07]  /*11860*/  MUFU.EX2 R180, R133 ;  /* 0x0000008500b47308 */ /* 0x0005ee0000000800 */
[C---:B------:R-:W-:Y:S01]  /*11870*/  HMMA.16816.F32.BF16 R24, R140.reuse, R158, R24 ;  /* 0x0000009e8c18723c */ /* 0x040fe20000041818 */
[----:B------:R-:W1:Y:S07]  /*11880*/  LDSM.16.MT88.4 R156, [R205+0x15000] ;  /* 0x01500000cd9c783b */ /* 0x000e6e0000004200 */
[C---:B------:R-:W-:Y:S08]  /*11890*/  HMMA.16816.F32.BF16 R28, R140.reuse, R144, R28 ;  /* 0x000000908c1c723c */ /* 0x040ff0000004181c */
[C---:B------:R-:W-:Y:S01]  /*118a0*/  HMMA.16816.F32.BF16 R32, R140.reuse, R146, R32 ;  /* 0x000000928c20723c */ /* 0x040fe20000041820 */
[----:B------:R-:W1:Y:S03]  /*118b0*/  LDSM.16.MT88.4 R144, [R206+0x15000] ;  /* 0x01500000ce90783b */ /* 0x000e660000004200 */
[--C-:B--2---:R-:W-:Y:S04]  /*118c0*/  FFMA.FTZ R133, R232, c[0x0][0x23c], -R134.reuse ;  /* 0x00008f00e8857a23 */ /* 0x104fe80000010886 */
[C---:B----4-:R-:W-:Y:S01]  /*118d0*/  HMMA.16816.F32.BF16 R36, R140.reuse, R148, R36 ;  /* 0x000000948c24723c */ /* 0x050fe20000041824 */
[----:B------:R2:W4:Y:S07]  /*118e0*/  MUFU.EX2 R135, R133 ;  /* 0x0000008500877308 */ /* 0x00052e0000000800 */
[C---:B------:R-:W-:Y:S01]  /*118f0*/  HMMA.16816.F32.BF16 R40, R140.reuse, R150, R40 ;  /* 0x000000968c28723c */ /* 0x040fe20000041828 */
[----:B------:R-:W4:Y:S07]  /*11900*/  LDSM.16.MT88.4 R148, [R208+0x15000] ;  /* 0x01500000d094783b */ /* 0x000f2e0000004200 */
[C---:B------:R-:W-:Y:S08]  /*11910*/  HMMA.16816.F32.BF16 R44, R140.reuse, R152, R44 ;  /* 0x000000988c2c723c */ /* 0x040ff0000004182c */
[C---:B------:R-:W-:Y:S01]  /*11920*/  HMMA.16816.F32.BF16 R48, R140.reuse, R154, R48 ;  /* 0x0000009a8c30723c */ /* 0x040fe20000041830 */
[----:B------:R-:W4:Y:S03]  /*11930*/  LDSM.16.MT88.4 R152, [R207+0x15000] ;  /* 0x01500000cf98783b */ /* 0x000f260000004200 */
[--C-:B--2---:R-:W-:Y:S02]  /*11940*/  FFMA.FTZ R133, R233, c[0x0][0x23c], -R134.reuse ;  /* 0x00008f00e9857a23 */ /* 0x104fe40000010886 */
[----:B------:R-:W-:Y:S02]  /*11950*/  FFMA.FTZ R134, R234, c[0x0][0x23c], -R134 ;  /* 0x00008f00ea867a23 */ /* 0x000fe40000010886 */
[C---:B------:R-:W-:Y:S02]  /*11960*/  HMMA.16816.F32.BF16 R52, R140.reuse, R164, R52 ;  /* 0x000000a48c34723c */ /* 0x040fe40000041834 */
[----:B------:R-:W-:Y:S06]  /*11970*/  MUFU.EX2 R133, R133 ;  /* 0x0000008500857308 */ /* 0x000fec0000000800 */
[C---:B------:R-:W-:Y:S04]  /*11980*/  HMMA.16816.F32.BF16 R56, R140.reuse, R166, R56 ;  /* 0x000000a68c38723c */ /* 0x040fe80000041838 */
[----:B------:R-:W2:Y:S04]  /*11990*/  MUFU.EX2 R134, R134 ;  /* 0x0000008600867308 */ /* 0x000ea80000000800 */
[C---:B-1----:R-:W-:Y:S08]  /*119a0*/  HMMA.16816.F32.BF16 R60, R140.reuse, R160, R60 ;  /* 0x000000a08c3c723c */ /* 0x042ff0000004183c */
[C---:B------:R-:W-:Y:S01]  /*119b0*/  HMMA.16816.F32.BF16 R64, R140.reuse, R162, R64 ;  /* 0x000000a28c40723c */ /* 0x040fe20000041840 */
[----:B------:R-:W-:Y:S07]  /*119c0*/  LDSM.16.MT88.4 R160, [R208+0x11800] ;  /* 0x01180000d0a0783b */ /* 0x000fee0000004200 */
[C---:B------:R-:W-:Y:S08]  /*119d0*/  HMMA.16816.F32.BF16 R68, R140.reuse, R156, R68 ;  /* 0x0000009c8c44723c */ /* 0x040ff00000041844 */
        /* <DEDUP_REMOVED lines=15> */
[C---:B------:R-:W-:Y:S08]  /*11ad0*/  HMMA.16816.F32.BF16 R112, R140.reuse, R146, R112 ;  /* 0x000000928c70723c */ /* 0x040ff00000041870 */
[C---:B------:R-:W-:Y:S07]  /*11ae0*/  HMMA.16816.F32.BF16 R116, R140.reuse, R136, R116 ;  /* 0x000000888c74723c */ /* 0x040fee0000041874 */
[----:B------:R-:W-:Y:S01]  /*11af0*/  F2FP.BF16.PACK_AB R137, R183, R184 ;  /* 0x000000b8b789723e */ /* 0x000fe200000010ff */
[C---:B------:R-:W-:Y:S04]  /*11b00*/  HMMA.16816.F32.BF16 R120, R140.reuse, R138, R120 ;  /* 0x0000008a8c78723c */ /* 0x040fe80000041878 */
[----:B------:R-:W-:Y:S03]  /*11b10*/  F2FP.BF16.PACK_AB R136, R135, R180 ;  /* 0x000000b48788723e */ /* 0x000fe600000010ff */
[----:B------:R-:W-:Y:S01]  /*11b20*/  F2FP.BF16.PACK_AB R139, R181, R182 ;  /* 0x000000b6b58b723e */ /* 0x000fe200000010ff */
[C---:B----4-:R-:W-:Y:S04]  /*11b30*/  HMMA.16816.F32.BF16 R124, R140.reuse, R148, R124 ;  /* 0x000000948c7c723c */ /* 0x050fe8000004187c */
[----:B------:R-:W-:Y:S04]  /*11b40*/  F2FP.BF16.PACK_AB R138, R134, R133 ;  /* 0x00000085868a723e */ /* 0x000fe800000010ff */
[----:B------:R-:W-:Y:S08]  /*11b50*/  HMMA.16816.F32.BF16 R128, R140, R150, R128 ;  /* 0x000000968c80723c */ /* 0x000ff00000041880 */
[C---:B------:R-:W-:Y:S01]  /*11b60*/  HMMA.16816.F32.BF16 R140, R136.reuse, R152, R4 ;  /* 0x00000098888c723c */ /* 0x040fe20000041804 */
[----:B------:R-:W2:Y:S04]  /*11b70*/  LDSM.16.MT88.4 R4, [R208+0x13800] ;  /* 0x01380000d004783b */ /* 0x000ea80000004200 */
[----:B-----5:R-:W-:Y:S03]  /*11b80*/  FFMA.FTZ R0, R0, R201, R238 ;  /* 0x000000c900007223 */ /* 0x020fe600000100ee */
[C---:B------:R-:W-:Y:S01]  /*11b90*/  HMMA.16816.F32.BF16 R144, R136.reuse, R154, R8 ;  /* 0x0000009a8890723c */ /* 0x040fe20000041808 */
[----:B------:R-:W4:Y:S07]  /*11ba0*/  LDSM.16.MT88.4 R8, [R207+0x13800] ;  /* 0x01380000cf08783b */ /* 0x000f2e0000004200 */
[C---:B-1----:R-:W-:Y:S01]  /*11bb0*/  HMMA.16816.F32.BF16 R148, R136.reuse, R156, R12 ;  /* 0x0000009c8894723c */ /* 0x042fe2000004180c */
[----:B------:R-:W1:Y:S07]  /*11bc0*/  LDSM.16.MT88.4 R12, [R205+0x15800] ;  /* 0x01580000cd0c783b */ /* 0x000e6e0000004200 */
[C---:B------:R-:W-:Y:S01]  /*11bd0*/  HMMA.16816.F32.BF16 R152, R136.reuse, R158, R16 ;  /* 0x0000009e8898723c */ /* 0x040fe20000041810 */
[----:B------:R-:W5:Y:S07]  /*11be0*/  LDSM.16.MT88.4 R16, [R206+0x15800] ;  /* 0x01580000ce10783b */ /* 0x000f6e0000004200 */
[C---:B------:R-:W-:Y:S01]  /*11bf0*/  HMMA.16816.F32.BF16 R156, R136.reuse, R160, R20 ;  /* 0x000000a0889c723c */ /* 0x040fe20000041814 */
[----:B------:R-:W1:Y:S03]  /*11c00*/  LDSM.16.MT88.4 R20, [R208+0x15800] ;  /* 0x01580000d014783b */ /* 0x000e660000004200 */
[----:B---3--:R-:W-:Y:S04]  /*11c10*/  FFMA.FTZ R2, R2, R202, R242 ;  /* 0x000000ca02027223 */ /* 0x008fe800000100f2 */
[C---:B------:R-:W-:Y:S01]  /*11c20*/  HMMA.16816.F32.BF16 R160, R136.reuse, R162, R24 ;  /* 0x000000a288a0723c */ /* 0x040fe20000041818 */
[----:B------:R-:W3:Y:S03]  /*11c30*/  LDSM.16.MT88.4 R24, [R207+0x15800] ;  /* 0x01580000cf18783b */ /* 0x000ee60000004200 */
[----:B------:R-:W-:Y:S04]  /*11c40*/  FADD.FTZ R2, R241, R2 ;  /* 0x00000002f1027221 */ /* 0x000fe80000010000 */
[C---:B------:R-:W-:Y:S01]  /*11c50*/  HMMA.16816.F32.BF16 R164, R136.reuse, R168, R28 ;  /* 0x000000a888a4723c */ /* 0x040fe2000004181c */
[----:B------:R-:W1:Y:S07]  /*11c60*/  LDSM.16.MT88.4 R28, [R205+0x17800] ;  /* 0x01780000cd1c783b */ /* 0x000e6e0000004200 */
[C---:B------:R-:W-:Y:S08]  /*11c70*/  HMMA.16816.F32.BF16 R168, R136.reuse, R170, R32 ;  /* 0x000000aa88a8723c */ /* 0x040ff00000041820 */
[C---:B------:R-:W-:Y:S08]  /*11c80*/  HMMA.16816.F32.BF16 R36, R136.reuse, R172, R36 ;  /* 0x000000ac8824723c */ /* 0x040ff00000041824 */
        /* <DEDUP_REMOVED lines=12> */
[C---:B-----5:R-:W-:Y:S07]  /*11d50*/  HMMA.16816.F32.BF16 R76, R136.reuse, R16, R76 ;  /* 0x00000010884c723c */ /* 0x060fee000004184c */
        /* <DEDUP_REMOVED lines=10> */
[C---:B---3--:R-:W-:Y:S04]  /*11e00*/  HMMA.16816.F32.BF16 R92, R136.reuse, R24, R92 ;  /* 0x00000018885c723c */ /* 0x048fe8000004185c */
        /* <DEDUP_REMOVED lines=11> */
[C---:B--2---:R-:W-:Y:S04]  /*11ec0*/  HMMA.16816.F32.BF16 R108, R136.reuse, R4, R108 ;  /* 0x00000004886c723c */ /* 0x044fe8000004186c */
[----:B------:R-:W-:Y:S02]  /*11ed0*/  FADD.FTZ R0, R191, R0 ;  /* 0x00000000bf007221 */ /* 0x000fe40000010000 */
[----:B------:R-:W-:Y:S02]  /*11ee0*/  FADD.FTZ R2, R187, R2 ;  /* 0x00000002bb027221 */ /* 0x000fe40000010000 */
[C---:B------:R-:W-:Y:S04]  /*11ef0*/  HMMA.16816.F32.BF16 R112, R136.reuse, R6, R112 ;  /* 0x000000068870723c */ /* 0x040fe80000041870 */
[----:B------:R-:W-:Y:S02]  /*11f00*/  FADD.FTZ R0, R190, R0 ;  /* 0x00000000be007221 */ /* 0x000fe40000010000 */
[----:B------:R-:W-:Y:S02]  /*11f10*/  FADD.FTZ R2, R186, R2 ;  /* 0x00000002ba027221 */ /* 0x000fe40000010000 */
[C---:B----4-:R-:W-:Y:S04]  /*11f20*/  HMMA.16816.F32.BF16 R116, R136.reuse, R8, R116 ;  /* 0x000000088874723c */ /* 0x050fe80000041874 */
        /* <DEDUP_REMOVED lines=8> */
[----:B------:R-:W-:Y:S04]  /*11fb0*/  HMMA.16816.F32.BF16 R128, R136, R14, R128 ;  /* 0x0000000e8880723c */ /* 0x000fe80000041880 */
[----:B------:R-:W-:Y:S02]  /*11fc0*/  FADD.FTZ R0, R182, R0 ;  /* 0x00000000b6007221 */ /* 0x000fe40000010000 */
[----:B------:R-:W-:Y:S01]  /*11fd0*/  FADD.FTZ R2, R133, R2 ;  /* 0x0000000285027221 */ /* 0x000fe20000010000 */
[----:B------:R-:W-:Y:S01]  /*11fe0*/  MOV R133, R3 ;  /* 0x0000000300857202 */ /* 0x000fe20000000f00 */
[----:B------:R-:W-:Y:S04]  /*11ff0*/  FADD.FTZ R4, R181, R0 ;  /* 0x00000000b5047221 */ /* 0x000fe80000010000 */
[----:B------:R-:W-:Y:S01]  /*12000*/  FADD.FTZ R0, R134, R2 ;  /* 0x0000000286007221 */ /* 0x000fe20000010000 */
[----:B------:R1:W-:Y:S01]  /*12010*/  STL [R1+0xc], R4 ;  /* 0x00000c0401007387 */ /* 0x0003e20000100800 */
[----:B------:R-:W-:Y:S03]  /*12020*/  MOV R134, R132 ;  /* 0x0000008400867202 */ /* 0x000fe60000000f00 */
[----:B------:R1:W-:Y:S02]  /*12030*/  STL [R1+0x8], R0 ;  /* 0x0000080001007387 */ /* 0x0003e40000100800 */
[----:B-1----:R-:W-:-:S05]  /*12040*/  @P0 BRA `(.L_x_671) ;  /* 0xffffbfe000000947 */ /* 0x002fca000383ffff */
.L_x_670:
[----:B------:R-:W2:Y:S01]  /*12050*/  LDL.LU R5, [R1+0x8] ;  /* 0x0000080001057983 */ /* 0x000ea20000300800 */
[----:B------:R-:W1:Y:S01]  /*12060*/  S2UR UR6, SR_CTAID.Y ;  /* 0x00000000000679c3 */ /* 0x000e620000002600 */
[----:B------:R-:W-:-:S02]  /*12070*/  UISETP.NE.AND UP0, UPT, UR15, -0x1, UPT ;  /* 0xffffffff0f00788c */ /* 0x000fc4000bf05270 */
[----:B------:R-:W3:Y:S01]  /*12080*/  LDL.LU R4, [R1+0xc] ;  /* 0x00000c0001047983 */ /* 0x000ee20000300800 */
[----:B------:R-:W-:Y:S01]  /*12090*/  ULDC.64 UR4, c[0x0][0x1e8] ;  /* 0x00007a0000047ab9 */ /* 0x000fe20000000a00 */
[----:B------:R-:W-:Y:S01]  /*120a0*/  BSSY B0, `(.L_x_674) ;  /* 0x0000193000007945 */ /* 0x000fe20003800000 */
[----:B------:R-:W-:Y:S02]  /*120b0*/  ULDC UR8, c[0x0][0x214] ;  /* 0x0000850000087ab9 */ /* 0x000fe40000000800 */
[----:B------:R-:W4:Y:S01]  /*120c0*/  S2UR UR9, SR_CTAID.X ;  /* 0x00000000000979c3 */ /* 0x000f220000002500 */
[----:B------:R-:W-:Y:S02]  /*120d0*/  UMOV UR26, URZ ;  /* 0x0000003f001a7c82 */ /* 0x000fe40008000000 */
[----:B------:R-:W-:Y:S02]  /*120e0*/  UMOV UR27, URZ ;  /* 0x0000003f001b7c82 */ /* 0x000fe40008000000 */
[----:B------:R-:W-:-:S03]  /*120f0*/  @UP0 UIMAD.WIDE.U32 UR22, UR15, UR4, URZ ;  /* 0x000000040f1602a5 */ /* 0x000fc6000f8e003f */
[----:B------:R-:W4:Y:S01]  /*12100*/  S2UR UR10, SR_CTAID.Z ;  /* 0x00000000000a79c3 */ /* 0x000f220000002700 */
[----:B------:R-:W-:-:S03]  /*12110*/  @UP0 UIMAD UR7, UR15, UR5, UR23 ;  /* 0x000000050f0702a4 */ /* 0x000fc6000f8e0217 */
[----:B------:R-:W-:Y:S02]  /*12120*/  ULDC.64 UR4, c[0x0][0x1e0] ;  /* 0x0000780000047ab9 */ /* 0x000fe40000000a00 */
[----:B-1----:R-:W-:Y:S02]  /*12130*/  @!UP0 USHF.R.S32.HI UR12, URZ, 0x1f, UR6 ;  /* 0x0000001f3f0c8899 */ /* 0x002fe40008011406 */
[----:B------:R-:W-:Y:S02]  /*12140*/  @!UP0 UIMAD.WIDE.U32 UR24, UR6, UR4, URZ ;  /* 0x00000004061882a5 */ /* 0x000fe4000f8e003f */
[----:B------:R-:W-:-:S03]  /*12150*/  @!UP0 UIMAD UR12, UR12, UR4, URZ ;  /* 0x000000040c0c82a4 */ /* 0x000fc6000f8e023f */
[----:B------:R-:W-:Y:S02]  /*12160*/  ULDC.U8 UR4, c[0x0][0x329] ;  /* 0x0000ca4000047ab9 */ /* 0x000fe40000000000 */
[----:B------:R-:W-:Y:S02]  /*12170*/  UISETP.NE.AND UP1, UPT, UR4, URZ, UPT ;  /* 0x0000003f0400728c */ /* 0x000fe4000bf25270 */
[----:B------:R-:W-:Y:S02]  /*12180*/  @!UP0 UIMAD UR12, UR6, UR5, UR12 ;  /* 0x00000005060c82a4 */ /* 0x000fe4000f8e020c */
[----:B------:R-:W-:Y:S02]  /*12190*/  @!UP0 UMOV UR22, UR24 ;  /* 0x0000001800168c82 */ /* 0x000fe40008000000 */
[----:B------:R-:W-:Y:S02]  /*121a0*/  ULDC.U8 UR5, c[0x0][0x328] ;  /* 0x0000ca0000057ab9 */ /* 0x000fe40000000000 */
[----:B------:R-:W-:-:S02]  /*121b0*/  UISETP.NE.AND UP2, UPT, UR5, URZ, UPT ;  /* 0x0000003f0500728c */ /* 0x000fc4000bf45270 */
[----:B------:R-:W-:Y:S02]  /*121c0*/  @!UP0 UIADD3 UR7, UR25, UR12, URZ ;  /* 0x0000000c19078290 */ /* 0x000fe4000fffe03f */
[----:B------:R-:W-:Y:S02]  /*121d0*/  UISETP.NE.OR UP3, UPT, UR4, URZ, !UP2 ;  /* 0x0000003f0400728c */ /* 0x000fe4000d765670 */
[----:B------:R-:W-:Y:S02]  /*121e0*/  @UP1 ULDC UR11, c[0x0][0x210] ;  /* 0x00008400000b1ab9 */ /* 0x000fe40000000800 */
[----:B------:R-:W-:Y:S02]  /*121f0*/  ULDC UR5, c[0x0][0x234] ;  /* 0x00008d0000057ab9 */ /* 0x000fe40000000800 */
[----:B------:R-:W-:Y:S02]  /*12200*/  @UP1 UIMAD UR11, UR11, UR8, URZ ;  /* 0x000000080b0b12a4 */ /* 0x000fe4000f8e023f */
[----:B------:R-:W-:-:S02]  /*12210*/  @!UP1 USEL UR11, UR8, UR5, !UP2 ;  /* 0x00000005080b9287 */ /* 0x000fc4000d000000 */
[----:B------:R-:W-:Y:S02]  /*12220*/  ULDC UR4, c[0x0][0x1c0] ;  /* 0x0000700000047ab9 */ /* 0x000fe40000000800 */
[----:B------:R-:W-:Y:S02]  /*12230*/  @UP1 UMOV UR13, 0x1 ;  /* 0x00000001000d1882 */ /* 0x000fe40000000000 */
[----:B------:R-:W-:Y:S02]  /*12240*/  @!UP1 UIMAD UR13, UR11, UR4, URZ ;  /* 0x000000040b0d92a4 */ /* 0x000fe4000f8e023f */
[----:B------:R-:W-:Y:S02]  /*12250*/  @!UP3 UIMAD UR17, UR6, UR8, URZ ;  /* 0x000000080611b2a4 */ /* 0x000fe4000f8e023f */
[----:B------:R-:W-:Y:S02]  /*12260*/  @UP1 ULDC UR14, c[0x0][0x210] ;  /* 0x00008400000e1ab9 */ /* 0x000fe40000000800 */
[----:B------:R-:W-:-:S02]  /*12270*/  UIMAD UR4, UR6, UR13, URZ ;  /* 0x0000000d060472a4 */ /* 0x000fc4000f8e023f */
[----:B------:R-:W-:Y:S02]  /*12280*/  @!UP1 UMOV UR14, 0x1 ;  /* 0x00000001000e9882 */ /* 0x000fe40000000000 */
[----:B------:R-:W-:Y:S02]  /*12290*/  @!UP3 USEL UR17, UR17, UR15, !UP0 ;  /* 0x0000000f1111b287 */ /* 0x000fe4000c000000 */
[----:B----4-:R-:W-:Y:S02]  /*122a0*/  UIMAD UR5, UR9, UR14, URZ ;  /* 0x0000000e090572a4 */ /* 0x010fe4000f8e023f */
[----:B------:R-:W-:Y:S02]  /*122b0*/  USEL UR4, UR4, URZ, UP3 ;  /* 0x0000003f04047287 */ /* 0x000fe40009800000 */
[----:B------:R-:W-:Y:S02]  /*122c0*/  USHF.L.U32 UR5, UR5, 0x6, URZ ;  /* 0x0000000605057899 */ /* 0x000fe4000800063f */
[----:B------:R-:W-:-:S02]  /*122d0*/  UIMAD UR11, UR10, UR11, UR4 ;  /* 0x0000000b0a0b72a4 */ /* 0x000fc4000f8e0204 */
[----:B------:R-:W-:Y:S02]  /*122e0*/  @!UP3 UMOV UR26, UR17 ;  /* 0x00000011001abc82 */ /* 0x000fe40008000000 */
[----:B------:R-:W-:Y:S02]  /*122f0*/  USHF.R.S32.HI UR4, URZ, 0x1f, UR5 ;  /* 0x0000001f3f047899 */ /* 0x000fe40008011405 */
[----:B------:R-:W-:Y:S02]  /*12300*/  @!UP3 USHF.R.S32.HI UR27, URZ, 0x1f, UR17 ;  /* 0x0000001f3f1bb899 */ /* 0x000fe40008011411 */
[----:B------:R-:W-:Y:S02]  /*12310*/  USHF.R.S32.HI UR6, URZ, 0x1f, UR11 ;  /* 0x0000001f3f067899 */ /* 0x000fe4000801140b */
[----:B------:R-:W-:-:S04]  /*12320*/  UIADD3 UR5, UP2, UP1, UR5, UR26, UR11 ;  /* 0x0000001a05057290 */ /* 0x000fc8000f95e00b */
[----:B------:R-:W-:Y:S01]  /*12330*/  UIADD3.X UR4, UR4, UR27, UR6, UP2, UP1 ;  /* 0x0000001b04047290 */ /* 0x000fe200097e2406 */
[----:B--2---:R-:W1:Y:S04]  /*12340*/  SHFL.BFLY PT, R0, R5, 0x2, 0x1f ;  /* 0x0c401f0005007f89 */ /* 0x004e6800000e0000 */
[----:B---3--:R-:W2:Y:S01]  /*12350*/  SHFL.BFLY PT, R2, R4, 0x2, 0x1f ;  /* 0x0c401f0004027f89 */ /* 0x008ea200000e0000 */
[----:B-1----:R-:W-:Y:S02]  /*12360*/  FADD.FTZ R0, R0, R5 ;  /* 0x0000000500007221 */ /* 0x002fe40000010000 */
[----:B--2---:R-:W-:-:S03]  /*12370*/  FADD.FTZ R2, R2, R4 ;  /* 0x0000000402027221 */ /* 0x004fc60000010000 */
[----:B------:R-:W1:Y:S04]  /*12380*/  SHFL.BFLY PT, R5, R0, 0x1, 0x1f ;  /* 0x0c201f0000057f89 */ /* 0x000e6800000e0000 */
[----:B------:R-:W2:Y:S01]  /*12390*/  SHFL.BFLY PT, R4, R2, 0x1, 0x1f ;  /* 0x0c201f0002047f89 */ /* 0x000ea200000e0000 */
[----:B-1----:R-:W-:Y:S01]  /*123a0*/  FADD.FTZ R133, R0, R5 ;  /* 0x0000000500857221 */ /* 0x002fe20000010000 */
[----:B------:R-:W-:Y:S01]  /*123b0*/  MOV R0, 0x3f800000 ;  /* 0x3f80000000007802 */ /* 0x000fe20000000f00 */
[----:B--2---:R-:W-:-:S03]  /*123c0*/  FADD.FTZ R134, R2, R4 ;  /* 0x0000000402867221 */ /* 0x004fc60000010000 */
[----:B------:R-:W-:Y:S02]  /*123d0*/  FSETP.NE.FTZ.AND P4, PT, R133, RZ, PT ;  /* 0x000000ff8500720b */ /* 0x000fe40003f95000 */
[----:B------:R-:W-:Y:S02]  /*123e0*/  MOV R2, 0x3f800000 ;  /* 0x3f80000000027802 */ /* 0x000fe40000000f00 */
[----:B------:R-:W-:-:S09]  /*123f0*/  FSETP.NE.FTZ.AND P3, PT, R134, RZ, PT ;  /* 0x000000ff8600720b */ /* 0x000fd20003f75000 */
[----:B------:R-:W1:Y:S08]  /*12400*/  @P4 MUFU.RCP R0, R133 ;  /* 0x0000008500004308 */ /* 0x000e700000001000 */
[----:B------:R-:W2:Y:S01]  /*12410*/  @P3 MUFU.RCP R2, R134 ;  /* 0x0000008600023308 */ /* 0x000ea20000001000 */
[C---:B-1----:R-:W-:Y:S02]  /*12420*/  FMUL.FTZ R139, R0.reuse, R37 ;  /* 0x00000025008b7220 */ /* 0x042fe40000410000 */
[----:B------:R-:W-:-:S02]  /*12430*/  FMUL.FTZ R37, R0, R89 ;  /* 0x0000005900257220 */ /* 0x000fc40000410000 */
[----:B------:R-:W1:Y:S01]  /*12440*/  S2R R89, SR_TID.X ;  /* 0x0000000000597919 */ /* 0x000e620000002100 */
[C---:B------:R-:W-:Y:S02]  /*12450*/  FMUL.FTZ R176, R0.reuse, R140 ;  /* 0x0000008c00b07220 */ /* 0x040fe40000410000 */
[----:B------:R-:W-:Y:S02]  /*12460*/  FMUL.FTZ R6, R0, R141 ;  /* 0x0000008d00067220 */ /* 0x000fe40000410000 */
[C---:B--2---:R-:W-:Y:S02]  /*12470*/  FMUL.FTZ R14, R2.reuse, R38 ;  /* 0x00000026020e7220 */ /* 0x044fe40000410000 */
[----:B------:R-:W-:Y:S01]  /*12480*/  FMUL.FTZ R38, R2, R86 ;  /* 0x0000005602267220 */ /* 0x000fe20000410000 */
[----:B------:R-:W-:Y:S01]  /*12490*/  F2FP.BF16.PACK_AB R6, R6, R176 ;  /* 0x000000b00606723e */ /* 0x000fe200000010ff */
        /* <DEDUP_REMOVED lines=8> */
[C---:B------:R-:W-:Y:S02]  /*12520*/  FMUL.FTZ R172, R0.reuse, R156 ;  /* 0x0000009c00ac7220 */ /* 0x040fe40000410000 */
[C---:B------:R-:W-:Y:S01]  /*12530*/  FMUL.FTZ R138, R0.reuse, R41 ;  /* 0x00000029008a7220 */ /* 0x040fe20000410000 */
[----:B-1----:R-:W-:Y:S01]  /*12540*/  SHF.R.S32.HI R86, RZ, 0x1f, R89 ;  /* 0x0000001fff567819 */ /* 0x002fe20000011459 */
[C---:B------:R-:W-:Y:S01]  /*12550*/  FMUL.FTZ R137, R0.reuse, R45 ;  /* 0x0000002d00897220 */ /* 0x040fe20000410000 */
[----:B------:R-:W-:Y:S01]  /*12560*/  F2FP.BF16.PACK_AB R11, R11, R173 ;  /* 0x000000ad0b0b723e */ /* 0x000fe200000010ff */
[----:B------:R-:W-:Y:S01]  /*12570*/  FMUL.FTZ R136, R0, R49 ;  /* 0x0000003100887220 */ /* 0x000fe20000410000 */
[----:B------:R-:W-:Y:S01]  /*12580*/  LEA.HI R21, R86, R89, RZ, 0x2 ;  /* 0x0000005956157211 */ /* 0x000fe200078f10ff */
        /* <DEDUP_REMOVED lines=15> */
[----:B------:R-:W-:Y:S01]  /*12680*/  FMUL.FTZ R53, R0, R57 ;  /* 0x0000003900357220 */ /* 0x000fe20000410000 */
[----:B------:R-:W-:Y:S01]  /*12690*/  F2FP.BF16.PACK_AB R57, R136, R149 ;  /* 0x000000958839723e */ /* 0x000fe200000010ff */
[C---:B------:R-:W-:Y:S02]  /*126a0*/  FMUL.FTZ R144, R0.reuse, R60 ;  /* 0x0000003c00907220 */ /* 0x040fe40000410000 */
[----:B------:R-:W-:Y:S01]  /*126b0*/  FMUL.FTZ R25, R0, R61 ;  /* 0x0000003d00197220 */ /* 0x000fe20000410000 */
        /* <DEDUP_REMOVED lines=45> */
[----:B------:R-:W-:Y:S01]  /*12990*/  FMUL.FTZ R129, R0, R129 ;  /* 0x0000008100817220 */ /* 0x000fe20000410000 */
[--C-:B------:R-:W-:Y:S01]  /*129a0*/  SHF.R.S32.HI R0, RZ, 0x1f, R21.reuse ;  /* 0x0000001fff007819 */ /* 0x100fe20000011415 */
[C---:B------:R-:W-:Y:S01]  /*129b0*/  FMUL.FTZ R19, R2.reuse, R55 ;  /* 0x0000003702137220 */ /* 0x040fe20000410000 */
[----:B------:R-:W-:Y:S01]  /*129c0*/  SHF.R.S32.HI R55, RZ, 0x2, R21 ;  /* 0x00000002ff377819 */ /* 0x000fe20000011415 */
[----:B------:R-:W-:-:S02]  /*129d0*/  FMUL.FTZ R60, R2, R42 ;  /* 0x0000002a023c7220 */ /* 0x000fc40000410000 */
[----:B------:R-:W-:Y:S01]  /*129e0*/  FMUL.FTZ R47, R2, R47 ;  /* 0x0000002f022f7220 */ /* 0x000fe20000410000 */
[----:B------:R-:W-:Y:S01]  /*129f0*/  LEA.HI R0, R0, R55, RZ, 0x3 ;  /* 0x0000003700007211 */ /* 0x000fe200078f18ff */
[C---:B------:R-:W-:Y:S02]  /*12a00*/  FMUL.FTZ R4, R2.reuse, R46 ;  /* 0x0000002e02047220 */ /* 0x040fe40000410000 */
[----:B------:R-:W-:Y:S01]  /*12a10*/  FMUL.FTZ R56, R2, R50 ;  /* 0x0000003202387220 */ /* 0x000fe20000410000 */
[----:B------:R-:W-:Y:S01]  /*12a20*/  LOP3.LUT R0, R0, 0xfffffff8, RZ, 0xc0, !PT ;  /* 0xfffffff800007812 */ /* 0x000fe200078ec0ff */
[C---:B------:R-:W-:Y:S02]  /*12a30*/  FMUL.FTZ R143, R2.reuse, R143 ;  /* 0x0000008f028f7220 */ /* 0x040fe40000410000 */
[C---:B------:R-:W-:Y:S02]  /*12a40*/  FMUL.FTZ R5, R2.reuse, R142 ;  /* 0x0000008e02057220 */ /* 0x040fe40000410000 */
        /* <DEDUP_REMOVED lines=10> */
[C---:B-----5:R-:W-:Y:S01]  /*12af0*/  FMUL.FTZ R17, R2.reuse, R158 ;  /* 0x0000009e02117220 */ /* 0x060fe20000410000 */
        /* <DEDUP_REMOVED lines=30> */
[----:B------:R-:W-:Y:S01]  /*12ce0*/  LEA.HI R70, R86, R89, RZ, 0x5 ;  /* 0x0000005956467211 */ /* 0x000fe200078f28ff */
[C---:B------:R-:W-:Y:S01]  /*12cf0*/  FMUL.FTZ R75, R2.reuse, R75 ;  /* 0x0000004b024b7220 */ /* 0x040fe20000410000 */
[----:B------:R-:W-:Y:S01]  /*12d00*/  F2FP.BF16.PACK_AB R56, R51, R56 ;  /* 0x000000383338723e */ /* 0x000fe200000010ff */
[C---:B------:R-:W-:Y:S01]  /*12d10*/  FMUL.FTZ R44, R2.reuse, R74 ;  /* 0x0000004a022c7220 */ /* 0x040fe20000410000 */
[----:B------:R-:W-:Y:S01]  /*12d20*/  SHF.R.S32.HI R16, RZ, 0x5, R70 ;  /* 0x00000005ff107819 */ /* 0x000fe20000011446 */
        /* <DEDUP_REMOVED lines=51> */
[----:B------:R-:W-:Y:S01]  /*13060*/  FMUL.FTZ R130, R2, R130 ;  /* 0x0000008202827220 */ /* 0x000fe20000410000 */
[----:B------:R-:W-:Y:S02]  /*13070*/  IADD3 R2, R55, -R0, RZ ;  /* 0x8000000037027210 */ /* 0x000fe40007ffe0ff */
[----:B------:R-:W-:Y:S02]  /*13080*/  LOP3.LUT R0, R21, 0x3ffffffc, RZ, 0xc0, !PT ;  /* 0x3ffffffc15007812 */ /* 0x000fe400078ec0ff */
[----:B------:R-:W-:Y:S02]  /*13090*/  SHF.L.U32 R4, R2, 0x6, RZ ;  /* 0x0000000602047819 */ /* 0x000fe400000006ff */
[----:B------:R-:W-:Y:S02]  /*130a0*/  IADD3 R14, -R0, R89, RZ ;  /* 0x00000059000e7210 */ /* 0x000fe40007ffe1ff */
[----:B------:R-:W-:Y:S02]  /*130b0*/  LOP3.LUT R0, R4, 0x1c0, RZ, 0xc0, !PT ;  /* 0x000001c004007812 */ /* 0x000fe400078ec0ff */
[----:B------:R-:W-:-:S02]  /*130c0*/  LOP3.LUT R4, R2, 0x1, RZ, 0xc0, !PT ;  /* 0x0000000102047812 */ /* 0x000fc400078ec0ff */
[----:B------:R-:W-:Y:S02]  /*130d0*/  LEA R14, R16, R14, 0x9 ;  /* 0x0000000e100e7211 */ /* 0x000fe400078e48ff */
[----:B------:R-:W-:Y:S02]  /*130e0*/  LEA.HI R0, R0, R0, RZ, 0x1d ;  /* 0x0000000000007211 */ /* 0x000fe400078fe8ff */
[----:B------:R-:W-:Y:S02]  /*130f0*/  ISETP.NE.U32.AND P0, PT, R4, 0x1, PT ;  /* 0x000000010400780c */ /* 0x000fe40003f05070 */
[----:B------:R-:W-:Y:S02]  /*13100*/  LEA R0, R14, R0, 0x1 ;  /* 0x000000000e007211 */ /* 0x000fe400078e08ff */
[----:B------:R-:W-:Y:S02]  /*13110*/  R2P PR, R2, 0x6 ;  /* 0x0000000602007804 */ /* 0x000fe40000000000 */
[----:B------:R-:W-:-:S02]  /*13120*/  SHF.L.U32 R0, R0, 0x1, RZ ;  /* 0x0000000100007819 */ /* 0x000fc400000006ff */
[----:B------:R-:W-:Y:S02]  /*13130*/  MOV R4, 0x20 ;  /* 0x0000002000047802 */ /* 0x000fe40000000f00 */
[----:B------:R-:W-:Y:S01]  /*13140*/  IADD3 R2, R0, -0x10, RZ ;  /* 0xfffffff000027810 */ /* 0x000fe20007ffe0ff */
[----:B------:R1:W-:Y:S01]  /*13150*/  STS [R0], R6 ;  /* 0x0000000600007388 */ /* 0x0003e20000000800 */
[----:B------:R-:W-:Y:S02]  /*13160*/  SEL R4, R4, 0xffffffe0, !P1 ;  /* 0xffffffe004047807 */ /* 0x000fe40004800000 */
[----:B------:R-:W-:Y:S01]  /*13170*/  @P0 IADD3 R2, R0, 0x10, RZ ;  /* 0x0000001000020810 */ /* 0x000fe20007ffe0ff */
[----:B------:R2:W-:Y:S01]  /*13180*/  STS [R0+0x400], R5 ;  /* 0x0004000500007388 */ /* 0x0005e20000000800 */
[----:B------:R-:W-:Y:S02]  /*13190*/  F2FP.BF16.PACK_AB R55, R135, R148 ;  /* 0x000000948737723e */ /* 0x000fe400000010ff */
[----:B------:R-:W-:Y:S01]  /*131a0*/  F2FP.BF16.PACK_AB R21, R121, R120 ;  /* 0x000000787915723e */ /* 0x000fe200000010ff */
[----:B------:R3:W-:Y:S01]  /*131b0*/  STS [R2], R7 ;  /* 0x0000000702007388 */ /* 0x0007e20000000800 */
[----:B------:R-:W-:-:S02]  /*131c0*/  F2FP.BF16.PACK_AB R18, R127, R126 ;  /* 0x0000007e7f12723e */ /* 0x000fc400000010ff */
[----:B------:R-:W-:Y:S01]  /*131d0*/  F2FP.BF16.PACK_AB R14, R131, R130 ;  /* 0x00000082830e723e */ /* 0x000fe200000010ff */
[----:B------:R4:W-:Y:S01]  /*131e0*/  STS [R2+0x400], R9 ;  /* 0x0004000902007388 */ /* 0x0009e20000000800 */
[----:B-1----:R-:W-:Y:S02]  /*131f0*/  MOV R6, 0x40 ;  /* 0x0000004000067802 */ /* 0x002fe40000000f00 */
[----:B--2---:R-:W-:Y:S02]  /*13200*/  IADD3 R5, R0, R4, RZ ;  /* 0x0000000400057210 */ /* 0x004fe40007ffe0ff */
[----:B------:R-:W-:Y:S02]  /*13210*/  SEL R6, R6, 0xffffffc0, !P2 ;  /* 0xffffffc006067807 */ /* 0x000fe40005000000 */
[----:B------:R-:W-:Y:S01]  /*13220*/  IADD3 R4, R4, R2, RZ ;  /* 0x0000000204047210 */ /* 0x000fe20007ffe0ff */
[----:B------:R1:W-:Y:S01]  /*13230*/  STS [R5], R8 ;  /* 0x0000000805007388 */ /* 0x0003e20000000800 */
[----:B---3--:R-:W-:-:S02]  /*13240*/  IADD3 R7, R5, R6, RZ ;  /* 0x0000000605077210 */ /* 0x008fc40007ffe0ff */
[----:B----4-:R-:W-:Y:S01]  /*13250*/  IADD3 R9, R6, R2, RZ ;  /* 0x0000000206097210 */ /* 0x010fe20007ffe0ff */
[----:B------:R-:W-:Y:S04]  /*13260*/  STS [R5+0x400], R12 ;  /* 0x0004000c05007388 */ /* 0x000fe80000000800 */
[----:B------:R-:W-:Y:S04]  /*13270*/  STS [R4], R11 ;  /* 0x0000000b04007388 */ /* 0x000fe80000000800 */
[----:B------:R-:W-:Y:S01]  /*13280*/  STS [R4+0x400], R10 ;  /* 0x0004000a04007388 */ /* 0x000fe20000000800 */
[----:B-1----:R-:W-:-:S02]  /*13290*/  IADD3 R8, R0, R6, RZ ;  /* 0x0000000600087210 */ /* 0x002fc40007ffe0ff */
[----:B------:R-:W-:-:S03]  /*132a0*/  IADD3 R6, R4, R6, RZ ;  /* 0x0000000604067210 */ /* 0x000fc60007ffe0ff */
        /* <DEDUP_REMOVED lines=52> */
[----:B------:R-:W-:-:S03]  /*135f0*/  LOP3.LUT P0, RZ, R0, 0x3, RZ, 0xc0, !PT ;  /* 0x0000000300ff7812 */ /* 0x000fc6000780c0ff */
[----:B------:R-:W-:Y:S04]  /*13600*/  STS [R9+0x6000], R21 ;  /* 0x0060001509007388 */ /* 0x000fe80000000800 */
[----:B------:R-:W-:Y:S01]  /*13610*/  STS [R9+0x6400], R20 ;  /* 0x0064001409007388 */ /* 0x000fe20000000800 */
[----:B--2---:R-:W2:Y:S03]  /*13620*/  @P4 MUFU.LG2 R5, R133 ;  /* 0x0000008500054308 */ /* 0x004ea60000000c00 */
[----:B------:R-:W-:Y:S04]  /*13630*/  STS [R7+0x6000], R19 ;  /* 0x0060001307007388 */ /* 0x000fe80000000800 */
[----:B------:R4:W-:Y:S01]  /*13640*/  STS [R7+0x6400], R18 ;  /* 0x0064001207007388 */ /* 0x0009e20000000800 */
[----:B---3--:R-:W3:Y:S03]  /*13650*/  @P3 MUFU.LG2 R4, R134 ;  /* 0x0000008600043308 */ /* 0x008ee60000000c00 */
[----:B------:R-:W-:Y:S04]  /*13660*/  STS [R6+0x6000], R15 ;  /* 0x0060000f06007388 */ /* 0x000fe80000000800 */
[----:B------:R4:W-:Y:S01]  /*13670*/  STS [R6+0x6400], R14 ;  /* 0x0064000e06007388 */ /* 0x0009e20000000800 */
[----:B--2---:R-:W-:Y:S01]  /*13680*/  @P4 FMUL.FTZ R5, R5, 0.69314718246459960938 ;  /* 0x3f31721805054820 */ /* 0x004fe20000410000 */
[----:B-1----:R-:W-:-:S02]  /*13690*/  MOV R8, 0x7f800000 ;  /* 0x7f80000000087802 */ /* 0x002fc40000000f00 */
[----:B------:R-:W-:Y:S01]  /*136a0*/  BAR.SYNC.DEFER_BLOCKING 0x0 ;  /* 0x0000000000007b1d */ /* 0x000fe20000010000 */
[----:B---3--:R-:W-:-:S05]  /*136b0*/  @P3 FMUL.FTZ R4, R4, 0.69314718246459960938 ;  /* 0x3f31721804043820 */ /* 0x008fca0000410000 */
[----:B------:R-:W1:Y:S01]  /*136c0*/  S2R R10, SR_TID.X ;  /* 0x00000000000a7919 */ /* 0x000e620000002100 */
[----:B------:R-:W-:Y:S01]  /*136d0*/  @P3 FFMA.FTZ R8, R3, c[0x0][0x238], R4 ;  /* 0x00008e0003083a23 */ /* 0x000fe20000010004 */
[----:B----4-:R-:W-:Y:S01]  /*136e0*/  MOV R7, 0x7f800000 ;  /* 0x7f80000000077802 */ /* 0x010fe20000000f00 */
[----:B------:R-:W-:Y:S01]  /*136f0*/  @P4 FFMA.FTZ R7, R132, c[0x0][0x238], R5 ;  /* 0x00008e0084074a23 */ /* 0x000fe20000010005 */
        /* <DEDUP_REMOVED lines=8> */
[----:B------:R-:W-:Y:S02]  /*13780*/  SHF.R.S32.HI R2, RZ, 0x1f, R16 ;  /* 0x0000001fff027819 */ /* 0x000fe40000011410 */
[----:B------:R-:W-:Y:S01]  /*13790*/  IADD3 R0, -R0, R10, RZ ;  /* 0x0000000a00007210 */ /* 0x000fe20007ffe1ff */
[----:B------:R2:W1:Y:S01]  /*137a0*/  LDS.128 R44, [R231+0x2800] ;  /* 0x00280000e72c7984 */ /* 0x0004620000000c00 */
[----:B------:R-:W-:Y:S02]  /*137b0*/  LEA.HI R2, R2, R16, RZ, 0x2 ;  /* 0x0000001002027211 */ /* 0x000fe400078f10ff */
[----:B------:R-:W-:Y:S01]  /*137c0*/  SHF.R.S32.HI R6, RZ, 0x1f, R0 ;  /* 0x0000001fff067819 */ /* 0x000fe20000011400 */
[----:B------:R2:W1:Y:S01]  /*137d0*/  LDS.128 R60, [R231+0x3000] ;  /* 0x00300000e73c7984 */ /* 0x0004620000000c00 */
[----:B------:R-:W-:Y:S02]  /*137e0*/  LOP3.LUT R2, R2, 0xffffffc, RZ, 0xc0, !PT ;  /* 0x0ffffffc02027812 */ /* 0x000fe400078ec0ff */
[----:B------:R-:W-:Y:S01]  /*137f0*/  LEA.HI R0, R6, R0, RZ, 0x2 ;  /* 0x0000000006007211 */ /* 0x000fe200078f10ff */
[----:B------:R2:W1:Y:S01]  /*13800*/  LDS.128 R76, [R231+0x3800] ;  /* 0x00380000e74c7984 */ /* 0x0004620000000c00 */
[----:B------:R-:W-:-:S02]  /*13810*/  IADD3 R2, R16, -R2, RZ ;  /* 0x8000000210027210 */ /* 0x000fc40007ffe0ff */
        /* <DEDUP_REMOVED lines=27> */
.L_x_675:
[----:B---34-:R-:W-:Y:S05]  /*139d0*/  BSYNC B0 ;  /* 0x0000000000007941 */ /* 0x018fea0003800000 */
.L_x_674:
[----:B------:R-:W3:Y:S04]  /*139e0*/  LDL.64 R18, [R1+0x18] ;  /* 0x0000180001127983 */ /* 0x000ee80000100a00 */
[----:B------:R4:W5:Y:S04]  /*139f0*/  LDL R16, [R1+0x30] ;  /* 0x0000300001107983 */ /* 0x0009680000100800 */
[----:B------:R4:W5:Y:S04]  /*13a00*/  LDL R15, [R1+0x24] ;  /* 0x00002400010f7983 */ /* 0x0009680000100800 */
[----:B------:R4:W5:Y:S01]  /*13a10*/  LDL R14, [R1+0x34] ;  /* 0x00003400010e7983 */ /* 0x0009620000100800 */
[----:B------:R-:W-:Y:S01]  /*13a20*/  LEA.HI R13, R86, R89, RZ, 0x3 ;  /* 0x00000059560d7211 */ /* 0x000fe200078f18ff */
[----:B------:R-:W-:Y:S01]  /*13a30*/  UIMAD UR9, UR9, -0x40, UR19 ;  /* 0xffffffc0090978a4 */ /* 0x000fe2000f8e0213 */
[----:B------:R-:W-:Y:S01]  /*13a40*/  LEA.HI R2, R9, R10, RZ, 0x3 ;  /* 0x0000000a09027211 */ /* 0x000fe200078f18ff */
[----:B------:R-:W2:Y:S01]  /*13a50*/  S2R R11, SR_CTAID.Z ;  /* 0x00000000000b7919 */ /* 0x000ea20000002700 */
[----:B------:R-:W-:Y:S01]  /*13a60*/  SHF.R.S32.HI R3, RZ, 0x3, R13 ;  /* 0x00000003ff037819 */ /* 0x000fe2000001140d */
[----:B------:R-:W-:Y:S01]  /*13a70*/  USHF.R.S32.HI UR6, URZ, 0x1f, UR10 ;  /* 0x0000001f3f067899 */ /* 0x000fe2000801140a */
[----:B------:R-:W-:Y:S01]  /*13a80*/  SHF.R.S32.HI R2, RZ, 0x3, R2 ;  /* 0x00000003ff027819 */ /* 0x000fe20000011402 */
[----:B------:R-:W-:Y:S01]  /*13a90*/  ULDC.64 UR4, c[0x0][0x1f0] ;  /* 0x00007c0000047ab9 */ /* 0x000fe20000000a00 */
[----:B------:R-:W-:Y:S01]  /*13aa0*/  BSSY B0, `(.L_x_676) ;  /* 0x000001c000007945 */ /* 0x000fe20003800000 */
[----:B------:R-:W-:-:S04]  /*13ab0*/  UIMAD UR4, UR6, UR4, URZ ;  /* 0x00000004060472a4 */ /* 0x000fc8000f8e023f */
[----:B------:R-:W-:Y:S01]  /*13ac0*/  UIMAD UR4, UR10, UR5, UR4 ;  /* 0x000000050a0472a4 */ /* 0x000fe2000f8e0204 */
[----:B---3--:R-:W-:Y:S02]  /*13ad0*/  SHF.R.S32.HI R0, RZ, 0x1f, R18 ;  /* 0x0000001fff007819 */ /* 0x008fe40000011412 */
[----:B------:R-:W-:-:S04]  /*13ae0*/  IADD3 R4, P0, R18, UR22, RZ ;  /* 0x0000001612047c10 */ /* 0x000fc8000ff1e0ff */
[----:B------:R-:W-:Y:S01]  /*13af0*/  IADD3.X R5, R0, UR7, RZ, P0, !PT ;  /* 0x0000000700057c10 */ /* 0x000fe200087fe4ff */
[----:B------:R-:W-:Y:S01]  /*13b00*/  IMAD.U32 R0, RZ, RZ, UR16 ;  /* 0x00000010ff007e24 */ /* 0x000fe2000f8e00ff */
[----:B------:R-:W-:Y:S02]  /*13b10*/  ISETP.GE.AND P0, PT, R3, UR9, PT ;  /* 0x0000000903007c0c */ /* 0x000fe4000bf06270 */
[----:B------:R-:W-:Y:S01]  /*13b20*/  SHF.R.S32.HI R3, RZ, 0x1f, R2 ;  /* 0x0000001fff037819 */ /* 0x000fe20000011402 */
[----:B--2---:R-:W-:-:S04]  /*13b30*/  IMAD.WIDE.U32 R10, R11, c[0x0][0x1f0], R4 ;  /* 0x00007c000b0a7a25 */ /* 0x004fc800078e0004 */
[----:B------:R-:W-:Y:S01]  /*13b40*/  IMAD.WIDE R4, R0, 0x40, R2 ;  /* 0x0000004000047825 */ /* 0x000fe200078e0202 */
[----:B------:R-:W-:-:S05]  /*13b50*/  IADD3 R9, R11, UR4, RZ ;  /* 0x000000040b097c10 */ /* 0x000fca000fffe0ff */
        /* <DEDUP_REMOVED lines=16> */
.L_x_677:
[----:B----4-:R-:W-:Y:S05]  /*13c60*/  BSYNC B0 ;  /* 0x0000000000007941 */ /* 0x010fea0003800000 */
.L_x_676:
        /* <DEDUP_REMOVED lines=22> */
.L_x_679:
[----:B------:R-:W-:Y:S05]  /*13dd0*/  BSYNC B0 ;  /* 0x0000000000007941 */ /* 0x000fea0003800000 */
.L_x_678:
        /* <DEDUP_REMOVED lines=18> */
[----:B-1----:R1:W-:Y:S04]  /*13f00*/  @!P3 STG.E.128 [R2.64], R64 ;  /* 0x000000400200b986 */ /* 0x0023e8000c101d14 */
[----:B------:R1:W-:Y:S04]  /*13f10*/  @!P2 STG.E.128 [R2.64+0x80], R60 ;  /* 0x0000803c0200a986 */ /* 0x0003e8000c101d14 */
[----:B------:R1:W-:Y:S04]  /*13f20*/  @!P1 STG.E.128 [R2.64+0x100], R56 ;  /* 0x0001003802009986 */ /* 0x0003e8000c101d14 */
[----:B------:R1:W-:Y:S02]  /*13f30*/  @!P0 STG.E.128 [R2.64+0x180], R52 ;  /* 0x0001803402008986 */ /* 0x0003e4000c101d14 */
.L_x_681:
[----:B------:R-:W-:Y:S05]  /*13f40*/  BSYNC B0 ;  /* 0x0000000000007941 */ /* 0x000fea0003800000 */
.L_x_680:
[----:B------:R-:W-:-:S04]  /*13f50*/  LEA.HI.SX32 R0, R13, 0x30, 0x1d ;  /* 0x000000300d007811 */ /* 0x000fc800078feaff */
[----:B------:R-:W-:-:S13]  /*13f60*/  ISETP.GE.AND P0, PT, R0, UR9, PT ;  /* 0x0000000900007c0c */ /* 0x000fda000bf06270 */
[----:B------:R-:W-:Y:S05]  /*13f70*/  @P0 EXIT ;  /* 0x000000000000094d */ /* 0x000fea0003800000 */
[----:B------:R-:W-:Y:S01]  /*13f80*/  IADD3 R6, P0, R4, 0x30, RZ ;  /* 0x0000003004067810 */ /* 0x000fe20007f1e0ff */
[----:B-12---:R-:W-:Y:S01]  /*13f90*/  IMAD.MOV.U32 R2, RZ, RZ, R10 ;  /* 0x000000ffff027224 */ /* 0x006fe200078e000a */
        /* <DEDUP_REMOVED lines=18> */
.L_x_635:
        /* <DEDUP_REMOVED lines=80> */
.L_x_683:
[----:B------:R-:W-:Y:S05]  /*145c0*/  BSYNC B0 ;  /* 0x0000000000007941 */ /* 0x000fea0003800000 */
.L_x_682:
        /* <DEDUP_REMOVED lines=22> */
.L_x_685:
[----:B------:R-:W-:Y:S05]  /*14730*/  BSYNC B0 ;  /* 0x0000000000007941 */ /* 0x000fea0003800000 */
.L_x_684:
        /* <DEDUP_REMOVED lines=22> */
.L_x_687:
[----:B------:R-:W-:Y:S05]  /*148a0*/  BSYNC B0 ;  /* 0x0000000000007941 */ /* 0x000fea0003800000 */
.L_x_686:
        /* <DEDUP_REMOVED lines=21> */
.L_x_689:
[----:B------:R-:W-:Y:S05]  /*14a00*/  BSYNC B0 ;  /* 0x0000000000007941 */ /* 0x000fea0003800000 */
.L_x_688:
        /* <DEDUP_REMOVED lines=35> */
.L_x_690:
        /* <DEDUP_REMOVED lines=12> */
.L_x_1084:


//--------------------- .text._ZN5flash16flash_fwd_kernelI23Flash_fwd_kernel_traitsILi256ELi128ELi64ELi8ELb0ELb0EN7cutlass10bfloat16_tE19Flash_kernel_traitsILi256ELi128ELi64ELi8ES3_EELb1ELb1ELb0ELb0ELb0ELb0ELb0ELb0EEEvNS_16Flash_fwd_paramsE --------------------------
	.section	.text._ZN5flash16flash_fwd_kernelI23Flash_fwd_kernel_traitsILi256ELi128ELi64ELi8ELb0ELb0EN7cutlass10bfloat16_tE19Flash_kernel_traitsILi256ELi128ELi64ELi8ES3_EELb1ELb1ELb0ELb0ELb0ELb0ELb0ELb0EEEvNS_16Flash_fwd_paramsE,"ax",@progbits
	.sectioninfo	@"SHI_REGISTERS=255"
	.align	128
        .global         _ZN5flash16flash_fwd_kernelI23Flash_fwd_kernel_traitsILi256ELi128ELi64ELi8ELb0ELb0EN7cutlass10bfloat16_tE19Flash_kernel_traitsILi256ELi128ELi64ELi8ES3_EELb1ELb1ELb0ELb0ELb0ELb0ELb0ELb0EEEvNS_16Flash_fwd_paramsE
        .type           _ZN5flash16flash_fwd_kernelI23Flash_fwd_kernel_traitsILi256ELi128ELi64ELi8ELb0ELb0EN7cutlass10bfloat16_tE19Flash_kernel_traitsILi256ELi128ELi64ELi8ES3_EELb1ELb1ELb0ELb0ELb0ELb0ELb0ELb0EEEvNS_16Flash_fwd_paramsE,@function
        .size           _ZN5flash16flash_fwd_kernelI23Flash_fwd_kernel_traitsILi256ELi128ELi64ELi8ELb0ELb0EN7cutlass10bfloat16_tE19Flash_kernel_traitsILi256ELi128ELi64ELi8ES3_EELb1ELb1ELb0ELb0ELb0ELb0ELb0ELb0EEEvNS_16Flash_fwd_paramsE,(.L_x_1085 - _ZN5flash16flash_fwd_kernelI23Flash_fwd_kernel_traitsILi256ELi128ELi64ELi8ELb0ELb0EN7cutlass10bfloat16_tE19Flash_kernel_traitsILi256ELi128ELi64ELi8ES3_EELb1ELb1ELb0ELb0ELb0ELb0ELb0ELb0EEEvNS_16Flash_fwd_paramsE)
        .other          _ZN5flash16flash_fwd_kernelI23Flash_fwd_kernel_traitsILi256ELi128ELi64ELi8ELb0ELb0EN7cutlass10bfloat16_tE19Flash_kernel_traitsILi256ELi128ELi64ELi8ES3_EELb1ELb1ELb0ELb0ELb0ELb0ELb0ELb0EEEvNS_16Flash_fwd_paramsE,@"STO_CUDA_ENTRY STV_DEFAULT"
_ZN5flash16flash_fwd_kernelI23Flash_fwd_kernel_traitsILi256ELi128ELi64ELi8ELb0ELb0EN7cutlass10bfloat16_tE19Flash_kernel_traitsILi256ELi128ELi64ELi8ES3_EELb1ELb1ELb0ELb0ELb0ELb0ELb0ELb0EEEvNS_16Flash_fwd_paramsE:
.text._ZN5flash16flash_fwd_kernelI23Flash_fwd_kernel_traitsILi256ELi128ELi64ELi8ELb0ELb0EN7cutlass10bfloat16_tE19Flash_kernel_traitsILi256ELi128ELi64ELi8ES3_EELb1ELb1ELb0ELb0ELb0ELb0ELb0ELb0EEEvNS_16Flash_fwd_paramsE:
        /* <DEDUP_REMOVED lines=24> */
[----:B------:R-:W-:-:S02]  /*0180*/  UMOV UR8, 0x4 ;  /* 0x0000000400087882 */ /* 0x000fc40000000000 */
[----:B------:R-:W-:Y:S01]  /*0190*/  ULDC.64 UR4, c[0x0][0x248] ;  /* 0x0000920000047ab9 */ /* 0x000fe20000000a00 */
[----:B------:R-:W-:Y:S01]  /*01a0*/  PLOP3.LUT P0, PT, PT, PT, UP2, 0x80, 0x0 ;  /* 0x000000000000781c */ /* 0x000fe20003f0f028 */
[----:B------:R-:W-:Y:S02]  /*01b0*/  UISETP.EQ.U32.AND UP0, UPT, URZ, UR4, UPT ;  /* 0x000000043f00728c */ /* 0x000fe4000bf02070 */
[----:B------:R-:W-:Y:S02]  /*01c0*/  ULDC.64 UR12, c[0x0][0x240] ;  /* 0x00009000000c7ab9 */ /* 0x000fe40000000a00 */
[----:B-----5:R-:W-:Y:S02]  /*01d0*/  UIMAD.WIDE UR12, UR7, UR8, UR12 ;  /* 0x00000008070c72a5 */ /* 0x020fe4000f8e020c */
[----:B-1----:R-:W-:-:S06]  /*01e0*/  ULOP3.LUT UR6, UR10, UR26, UR7, 0xfe, !UPT ;  /* 0x0000001a0a067292 */ /* 0x002fcc000f8efe07 */
[----:B--2---:R-:W-:Y:S01]  /*01f0*/  LOP3.LUT P3, RZ, R23, UR6, RZ, 0xfc, !PT ;  /* 0x0000000617ff7c12 */ /* 0x004fe2000f86fcff */
[----:B------:R-:W-:Y:S02]  /*0200*/  ULDC.U8 UR6, c[0x0][0x312] ;  /* 0x0000c48000067ab9 */ /* 0x000fe40000000000 */
[----:B------:R-:W-:-:S04]  /*0210*/  UISETP.NE.AND UP3, UPT, UR6, URZ, UPT ;  /* 0x0000003f0600728c */ /* 0x000fc8000bf65270 */
[----:B------:R-:W-:-:S06]  /*0220*/  UISETP.EQ.OR.EX UP0, UPT, URZ, UR5, !UP3, UP0 ;  /* 0x000000053f00728c */ /* 0x000fcc000df02700 */
[----:B------:R-:W-:Y:S02]  /*0230*/  @!P3 IMAD.MOV.U32 R10, RZ, RZ, c[0x0][0x308] ;  /* 0x0000c200ff0ab624 */ /* 0x000fe400078e00ff */
[----:B------:R-:W-:Y:S01]  /*0240*/  @!P3 IMAD.MOV.U32 R11, RZ, RZ, c[0x0][0x30c] ;  /* 0x0000c300ff0bb624 */ /* 0x000fe200078e00ff */
[----:B------:R-:W-:Y:S02]  /*0250*/  ULDC.64 UR4, c[0x0][0x248] ;  /* 0x0000920000047ab9 */ /* 0x000fe40000000a00 */
[----:B------:R-:W-:Y:S01]  /*0260*/  UIMAD.WIDE UR4, UR7, UR8, UR4 ;  /* 0x00000008070472a5 */ /* 0x000fe2000f8e0204 */
[----:B----4-:R-:W1:Y:S08]  /*0270*/  @P2 R2UR UR36, R4 ;  /* 0x00000000042423c2 */ /* 0x010e7000000e0000 */
[----:B------:R-:W2:Y:S01]  /*0280*/  @P2 R2UR UR37, R5 ;  /* 0x00000000052523c2 */ /* 0x000ea200000e0000 */
[----:B-1----:R-:W-:Y:S01]  /*0290*/  IMAD.U32 R4, RZ, RZ, UR36 ;  /* 0x00000024ff047e24 */ /* 0x002fe2000f8e00ff */
[----:B---3--:R-:W-:Y:S01]  /*02a0*/  @P2 IADD3 R7, P1, R2, c[0x0][0x300], RZ ;  /* 0x0000c00002072a10 */ /* 0x008fe20007f3e0ff */
[----:B------:R-:W-:Y:S01]  /*02b0*/  IMAD.U32 R2, RZ, RZ, UR12 ;  /* 0x0000000cff027e24 */ /* 0x000fe2000f8e00ff */
[----:B--2---:R-:W-:-:S03]  /*02c0*/  MOV R5, UR37 ;  /* 0x0000002500057c02 */ /* 0x004fc60008000f00 */
[----:B------:R-:W-:Y:S02]  /*02d0*/  @P2 IMAD.X R8, RZ, RZ, R3, P1 ;  /* 0x000000ffff082224 */ /* 0x000fe400008e0603 */
[----:B------:R1:W-:Y:S01]  /*02e0*/  @!P3 STG.E.64 [R10.64], R4 ;  /* 0x000000040a00b986 */ /* 0x0003e2000c101b1c */
[----:B------:R-:W-:Y:S01]  /*02f0*/  IMAD.U32 R3, RZ, RZ, UR13 ;  /* 0x0000000dff037e24 */ /* 0x000fe2000f8e00ff */
[----:B------:R-:W-:Y:S01]  /*0300*/  PLOP3.LUT P2, PT, PT, PT, UP0, 0x80, 0x0 ;  /* 0x000000000000781c */ /* 0x000fe20003f4f008 */
        /* <DEDUP_REMOVED lines=14> */
[----:B------:R-:W-:Y:S02]  /*03f0*/  UMOV UR25, 0xffffffff ;  /* 0xffffffff00197882 */ /* 0x000fe40000000000 */
[----:B------:R-:W-:Y:S02]  /*0400*/  UMOV UR15, 0xffffffff ;  /* 0xffffffff000f7882 */ /* 0x000fe40000000000 */
[----:B------:R-:W-:Y:S02]  /*0410*/  ULDC UR4, c[0x0][0x1c0] ;  /* 0x0000700000047ab9 */ /* 0x000fe40000000800 */
[----:B------:R-:W-:-:S02]  /*0420*/  UIMAD UR4, UR7, UR4, UR10 ;  /* 0x00000004070472a4 */ /* 0x000fc4000f8e020a */
[----:B------:R-:W-:Y:S02]  /*0430*/  UMOV UR11, URZ ;  /* 0x0000003f000b7c82 */ /* 0x000fe40008000000 */
[----:B------:R-:W-:-:S04]  /*0440*/  USHF.L.U32 UR5, UR4, 0x5, URZ ;  /* 0x0000000504057899 */ /* 0x000fc8000800063f */
[----:B------:R-:W-:Y:S01]  /*0450*/  USHF.R.S32.HI UR4, URZ, 0x1f, UR5 ;  /* 0x0000001f3f047899 */ /* 0x000fe20008011405 */
[----:B---3--:R1:W3:Y:S08]  /*0460*/  @P0 R2UR UR25, R9 ;  /* 0x00000000091903c2 */ /* 0x0082f000000e0000 */
[----:B----4-:R-:W3:Y:S01]  /*0470*/  @P0 R2UR UR27, R6 ;  /* 0x00000000061b03c2 */ /* 0x010ee200000e0000 */
[----:B-1----:R-:W-:-:S04]  /*0480*/  SHF.R.S32.HI R9, RZ, 0x1f, R23 ;  /* 0x0000001fff097819 */ /* 0x002fc80000011417 */
[----:B------:R-:W-:-:S03]  /*0490*/  LEA.HI R21, R9, R23, RZ, 0x5 ;  /* 0x0000001709157211 */ /* 0x000fc600078f28ff */
[----:B--2---:R1:W2:Y:S01]  /*04a0*/  @P1 R2UR UR11, R4 ;  /* 0x00000000040b13c2 */ /* 0x0042a200000e0000 */
[----:B---3--:R-:W-:-:S07]  /*04b0*/  @UP2 UIADD3 UR27, UR27, -UR25, URZ ;  /* 0x800000191b1b2290 */ /* 0x008fce000fffe03f */
[----:B-----5:R3:W4:Y:S01]  /*04c0*/  @!P2 R2UR UR15, R0 ;  /* 0x00000000000fa3c2 */ /* 0x02072200000e0000 */
[----:B------:R-:W-:Y:S01]  /*04d0*/  ISETP.NE.U32.AND P2, PT, RZ, c[0x0][0x248], PT ;  /* 0x00009200ff007a0c */ /* 0x000fe20003f45070 */
[----:B------:R-:W-:-:S03]  /*04e0*/  @!UP2 ULDC UR27, c[0x0][0x214] ;  /* 0x00008500001baab9 */ /* 0x000fc60000000800 */
[----:B------:R-:W-:Y:S02]  /*04f0*/  ISETP.NE.AND.EX P2, PT, RZ, c[0x0][0x24c], PT, P2 ;  /* 0x00009300ff007a0c */ /* 0x000fe40003f45320 */
[----:B---3--:R-:W-:-:S05]  /*0500*/  LOP3.LUT R0, R21, 0xffffffe0, RZ, 0xc0, !PT ;  /* 0xffffffe015007812 */ /* 0x008fca00078ec0ff */
[----:B------:R-:W-:-:S05]  /*0510*/  IMAD.IADD R20, R23, 0x1, -R0 ;  /* 0x0000000117147824 */ /* 0x000fca00078e0a00 */
[--C-:B------:R-:W-:Y:S02]  /*0520*/  IADD3 R103, P1, P0, R7, UR5, R20.reuse ;  /* 0x0000000507677c10 */ /* 0x100fe4000f83e014 */
[----:B------:R-:W-:-:S03]  /*0530*/  SHF.R.S32.HI R0, RZ, 0x1f, R20 ;  /* 0x0000001fff007819 */ /* 0x000fc60000011414 */
[----:B------:R1:W-:Y:S01]  /*0540*/  STL [R1+0x48], R103 ;  /* 0x0000486701007387 */ /* 0x0003e20000100800 */
[----:B------:R-:W-:Y:S01]  /*0550*/  IADD3.X R101, R8, UR4, R0, P1, P0 ;  /* 0x0000000408657c10 */ /* 0x000fe20008fe0400 */
        /* <DEDUP_REMOVED lines=8> */
.L_x_691:
[----:B------:R-:W-:Y:S02]  /*05e0*/  ULDC UR6, c[0x0][0x218] ;  /* 0x0000860000067ab9 */ /* 0x000fe40000000800 */
.L_x_692:
        /* <DEDUP_REMOVED lines=42> */
[----:B------:R-:W-:-:S02]  /*0890*/  @UP1 UIMAD.WIDE.U32 UR18, UR25, UR12, URZ ;  /* 0x0000000c191212a5 */ /* 0x000fc4000f8e003f */
[----:B------:R-:W-:Y:S02]  /*08a0*/  @!UP1 USHF.R.S32.HI UR12, URZ, 0x1f, UR7 ;  /* 0x0000001f3f0c9899 */ /* 0x000fe40008011407 */
[----:B------:R-:W-:Y:S02]  /*08b0*/  @UP1 UIMAD UR6, UR25, UR13, UR19 ;  /* 0x0000000d190612a4 */ /* 0x000fe4000f8e0213 */
[----:B------:R-:W-:Y:S02]  /*08c0*/  @UP0 UIADD3 UR13, UR11, UR15, URZ ;  /* 0x0000000f0b0d0290 */ /* 0x000fe4000fffe03f */
[----:B------:R-:W-:Y:S02]  /*08d0*/  @!UP1 UIMAD UR12, UR12, UR4, URZ ;  /* 0x000000040c0c92a4 */ /* 0x000fe4000f8e023f */
[----:B------:R-:W-:Y:S02]  /*08e0*/  @!UP1 UIMAD.WIDE.U32 UR16, UR7, UR4, URZ ;  /* 0x00000004071092a5 */ /* 0x000fe4000f8e003f */
[----:B------:R-:W-:-:S02]  /*08f0*/  @UP0 UIMAD.WIDE.U32 UR32, UR13, UR30, URZ ;  /* 0x0000001e0d2002a5 */ /* 0x000fc4000f8e003f */
[----:B------:R-:W-:Y:S02]  /*0900*/  @!UP1 UIMAD UR5, UR7, UR5, UR12 ;  /* 0x00000005070592a4 */ /* 0x000fe4000f8e020c */
[----:B------:R-:W-:Y:S02]  /*0910*/  @UP1 UMOV UR14, UR18 ;  /* 0x00000012000e1c82 */ /* 0x000fe40008000000 */
[----:B------:R-:W-:Y:S02]  /*0920*/  @UP0 UIMAD UR31, UR13, UR31, UR33 ;  /* 0x0000001f0d1f02a4 */ /* 0x000fe4000f8e0221 */
[----:B------:R-:W-:Y:S02]  /*0930*/  @!UP1 UIADD3 UR6, UR17, UR5, URZ ;  /* 0x0000000511069290 */ /* 0x000fe4000fffe03f */
[----:B------:R-:W-:Y:S01]  /*0940*/  @!UP1 UMOV UR14, UR16 ;  /* 0x00000010000e9c82 */ /* 0x000fe20008000000 */
        /* <DEDUP_REMOVED lines=12> */
[----:B------:R-:W-:-:S03]  /*0a10*/  UIADD3 UR31, UR33, UR5, URZ ;  /* 0x00000005211f7290 */ /* 0x000fc6000fffe03f */
.L_x_694:
[----:B------:R-:W-:Y:S01]  /*0a20*/  IABS R0, c[0x0][0x1c8] ;  /* 0x0000720000007a13 */ /* 0x000fe20000000000 */
[----:B------:R-:W1:Y:S01]  /*0a30*/  S2R R2, SR_CTAID.Z ;  /* 0x0000000000027919 */ /* 0x000e620000002700 */
[----:B------:R-:W-:Y:S02]  /*0a40*/  UMOV UR16, URZ ;  /* 0x0000003f00107c82 */ /* 0x000fe40008000000 */
[----:B------:R-:W2:Y:S01]  /*0a50*/  R2UR UR5, R0 ;  /* 0x00000000000573c2 */ /* 0x000ea200000e0000 */
[----:B------:R-:W-:Y:S01]  /*0a60*/  @UP0 UIADD3 UR15, UR11, UR15, URZ ;  /* 0x0000000f0b0f0290 */ /* 0x000fe2000fffe03f */
        /* <DEDUP_REMOVED lines=9> */
[----:B------:R-:W-:-:S04]  /*0b00*/  UIMAD.WIDE.U32 UR12, UR17, UR12, UR16 ;  /* 0x0000000c110c72a5 */ /* 0x000fc8000f8e0010 */
[----:B-1----:R-:W-:-:S07]  /*0b10*/  UIMAD.WIDE.U32 UR12, UR13, UR4, URZ ;  /* 0x000000040d0c72a5 */ /* 0x002fce000f8e003f */
        /* <DEDUP_REMOVED lines=15> */
[----:B------:R-:W-:-:S03]  /*0c10*/  @UP0 UIMAD UR33, UR15, UR5, UR17 ;  /* 0x000000050f2102a4 */ /* 0x000fc6000f8e0211 */
[----:B------:R-:W-:Y:S02]  /*0c20*/  @UP0 UMOV UR34, UR16 ;  /* 0x0000001000220c82 */ /* 0x000fe40008000000 */
[----:B------:R-:W-:Y:S02]  /*0c30*/  @!UP2 ULOP3.LUT UR30, URZ, UR12, URZ, 0x33, !UPT ;  /* 0x0000000c3f1ea292 */ /* 0x000fe4000f8e333f */
[----:B------:R-:W-:Y:S02]  /*0c40*/  USHF.R.S32.HI UR12, URZ, 0x1f, UR10 ;  /* 0x0000001f3f0c7899 */ /* 0x000fe4000801140a */
[----:B------:R-:W-:Y:S01]  /*0c50*/  USHF.R.S32.HI UR13, URZ, 0x1f, UR30 ;  /* 0x0000001f3f0d7899 */ /* 0x000fe2000801141e */
[----:B------:R-:W-:Y:S05]  /*0c60*/  @P0 BRA `(.L_x_695) ;  /* 0x000000d000000947 */ /* 0x000fea0003800000 */
[----:B------:R-:W-:Y:S02]  /*0c70*/  USHF.R.S32.HI UR15, URZ, 0x1f, UR11 ;  /* 0x0000001f3f0f7899 */ /* 0x000fe4000801140b */
[----:B------:R-:W-:Y:S02]  /*0c80*/  ULDC.64 UR4, c[0x0][0x1a0] ;  /* 0x0000680000047ab9 */ /* 0x000fe40000000a00 */
[----:B------:R-:W-:-:S02]  /*0c90*/  UIMAD UR15, UR15, UR4, URZ ;  /* 0x000000040f0f72a4 */ /* 0x000fc4000f8e023f */
[----:B------:R-:W-:Y:S02]  /*0ca0*/  UIMAD.WIDE.U32 UR16, UR11, UR4, URZ ;  /* 0x000000040b1072a5 */ /* 0x000fe4000f8e003f */
[----:B------:R-:W-:Y:S02]  /*0cb0*/  UIMAD UR15, UR11, UR5, UR15 ;  /* 0x000000050b0f72a4 */ /* 0x000fe4000f8e020f */
[----:B------:R-:W-:Y:S02]  /*0cc0*/  USHF.R.S32.HI UR11, URZ, 0x1f, UR7 ;  /* 0x0000001f3f0b7899 */ /* 0x000fe40008011407 */
[----:B------:R-:W-:Y:S02]  /*0cd0*/  UIADD3 UR17, UR17, UR15, URZ ;  /* 0x0000000f11117290 */ /* 0x000fe4000fffe03f */
[----:B------:R-:W-:Y:S02]  /*0ce0*/  ULDC.64 UR4, c[0x0][0x188] ;  /* 0x0000620000047ab9 */ /* 0x000fe40000000a00 */
[----:B------:R-:W-:-:S02]  /*0cf0*/  UIMAD UR11, UR11, UR4, URZ ;  /* 0x000000040b0b72a4 */ /* 0x000fc4000f8e023f */
[----:B------:R-:W-:Y:S02]  /*0d00*/  UIMAD.WIDE.U32 UR16, UR7, UR4, UR16 ;  /* 0x00000004071072a5 */ /* 0x000fe4000f8e0010 */
[----:B------:R-:W-:-:S04]  /*0d10*/  UIMAD UR5, UR7, UR5, UR11 ;  /* 0x00000005070572a4 */ /* 0x000fc8000f8e020b */
[----:B------:R-:W-:Y:S02]  /*0d20*/  UIADD3 UR33, UR17, UR5, URZ ;  /* 0x0000000511217290 */ /* 0x000fe4000fffe03f */
[----:B------:R-:W-:Y:S02]  /*0d30*/  UMOV UR34, UR16 ;  /* 0x0000001000227c82 */ /* 0x000fe40008000000 */
.L_x_695:
[CC--:B------:R-:W-:Y:S01]  /*0d40*/  LEA.HI R0, R9.reuse, R23.reuse, RZ, 0x3 ;  /* 0x0000001709007211 */ /* 0x0c0fe200078f18ff */
[----:B------:R-:W1:Y:S01]  /*0d50*/  S2R R18, SR_CTAID.Z ;  /* 0x0000000000127919 */ /* 0x000e620000002700 */
[----:B------:R-:W-:Y:S01]  /*0d60*/  LEA.HI R5, R9, R23, RZ, 0x4 ;  /* 0x0000001709057211 */ /* 0x000fe200078f20ff */
[----:B------:R-:W-:Y:S01]  /*0d70*/  ULDC.64 UR4, c[0x0][0x1b8] ;  /* 0x00006e0000047ab9 */ /* 0x000fe20000000a00 */
[----:B------:R-:W-:Y:S01]  /*0d80*/  SHF.R.S32.HI R234, RZ, 0x3, R0 ;  /* 0x00000003ffea7819 */ /* 0x000fe20000011400 */
[----:B------:R-:W-:Y:S01]  /*0d90*/  UIMAD UR4, UR13, UR4, URZ ;  /* 0x000000040d0472a4 */ /* 0x000fe2000f8e023f */
[----:B------:R-:W-:Y:S01]  /*0da0*/  LOP3.LUT R0, R0, 0xfffffff8, RZ, 0xc0, !PT ;  /* 0xfffffff800007812 */ /* 0x000fe200078ec0ff */
[----:B------:R-:W-:Y:S01]  /*0db0*/  UIADD3 UR18, -UR9, UR27, URZ ;  /* 0x0000001b09127290 */ /* 0x000fe2000fffe13f */
[----:B------:R-:W-:Y:S01]  /*0dc0*/  SHF.R.S32.HI R4, RZ, 0x4, R5 ;  /* 0x00000004ff047819 */ /* 0x000fe20000011405 */
[----:B------:R-:W-:Y:S01]  /*0dd0*/  IMAD.SHL.U32 R3, R234, 0x40, RZ ;  /* 0x00000040ea037824 */ /* 0x000fe200078e00ff */
[----:B------:R-:W-:Y:S01]  /*0de0*/  LOP3.LUT R2, R5, 0xfffffff0, RZ, 0xc0, !PT ;  /* 0xfffffff005027812 */ /* 0x000fe200078ec0ff */
[----:B------:R-:W-:Y:S01]  /*0df0*/  IMAD.IADD R24, R23, 0x1, -R0 ;  /* 0x0000000117187824 */ /* 0x000fe200078e0a00 */
[----:B------:R-:W-:Y:S01]  /*0e00*/  LEA.HI R0, R5, R4, RZ, 0x1 ;  /* 0x0000000405007211 */ /* 0x000fe200078f08ff */
[----:B------:R-:W-:Y:S01]  /*0e10*/  BSSY B0, `(.L_x_696) ;  /* 0x0000072000007945 */ /* 0x000fe20003800000 */
[----:B------:R-:W-:Y:S01]  /*0e20*/  LOP3.LUT R5, R3, 0x1c0, RZ, 0xc0, !PT ;  /* 0x000001c003057812 */ /* 0x000fe200078ec0ff */
[----:B------:R-:W-:Y:S01]  /*0e30*/  IMAD.SHL.U32 R112, R24, 0x8, RZ ;  /* 0x0000000818707824 */ /* 0x000fe200078e00ff */
[----:B------:R-:W-:Y:S01]  /*0e40*/  LOP3.LUT R0, R0, 0xfffffffe, RZ, 0xc0, !PT ;  /* 0xfffffffe00007812 */ /* 0x000fe200078ec0ff */
[----:B------:R-:W-:Y:S01]  /*0e50*/  IMAD.IADD R6, R23, 0x1, -R2 ;  /* 0x0000000117067824 */ /* 0x000fe200078e0a02 */
[----:B------:R-:W-:-:S02]  /*0e60*/  SHF.R.U32.HI R2, RZ, 0x3, R5 ;  /* 0x00000003ff027819 */ /* 0x000fc40000011605 */
[----:B------:R-:W-:Y:S01]  /*0e70*/  LOP3.LUT R3, R5, 0x38, R112, 0xf8, !PT ;  /* 0x0000003805037812 */ /* 0x000fe200078ef870 */
[----:B------:R-:W-:Y:S01]  /*0e80*/  IMAD.IADD R22, R4, 0x1, -R0 ;  /* 0x0000000104167824 */ /* 0x000fe200078e0a00 */
[----:B------:R-:W-:Y:S02]  /*0e90*/  SHF.R.S32.HI R5, RZ, 0x1f, R6 ;  /* 0x0000001fff057819 */ /* 0x000fe40000011406 */
[----:B------:R-:W-:Y:S02]  /*0ea0*/  SHF.R.S32.HI R235, RZ, 0x1f, R234 ;  /* 0x0000001fffeb7819 */ /* 0x000fe400000114ea */
[----:B------:R-:W-:Y:S02]  /*0eb0*/  LEA.HI R11, R5, R6, RZ, 0x3 ;  /* 0x00000006050b7211 */ /* 0x000fe400078f18ff */
[----:B------:R-:W-:Y:S01]  /*0ec0*/  SHF.R.S32.HI R113, RZ, 0x1f, R112 ;  /* 0x0000001fff717819 */ /* 0x000fe20000011470 */
[----:B------:R-:W-:Y:S01]  /*0ed0*/  IMAD R7, R235, c[0x0][0x198], RZ ;  /* 0x00006600eb077a24 */ /* 0x000fe200078e02ff */
[----:B------:R-:W-:-:S02]  /*0ee0*/  LOP3.LUT R0, R11, 0xfffffff8, RZ, 0xc0, !PT ;  /* 0xfffffff80b007812 */ /* 0x000fc400078ec0ff */
[----:B------:R-:W-:Y:S01]  /*0ef0*/  LEA.HI R9, R9, R23, RZ, 0x6 ;  /* 0x0000001709097211 */ /* 0x000fe200078f30ff */
[----:B------:R-:W-:Y:S01]  /*0f00*/  IMAD.WIDE.U32 R4, R234, c[0x0][0x198], R112 ;  /* 0x00006600ea047a25 */ /* 0x000fe200078e0070 */
[----:B------:R-:W-:Y:S01]  /*0f10*/  LOP3.LUT R10, R3, R2, RZ, 0x3c, !PT ;  /* 0x00000002030a7212 */ /* 0x000fe200078e3cff */
[----:B------:R2:W-:Y:S01]  /*0f20*/  STL.64 [R1], R112 ;  /* 0x0000007001007387 */ /* 0x0005e20000100a00 */
[----:B------:R-:W-:Y:S01]  /*0f30*/  IADD3 R2, P0, R112, UR14, RZ ;  /* 0x0000000e70027c10 */ /* 0x000fe2000ff1e0ff */
[----:B------:R-:W-:Y:S01]  /*0f40*/  IMAD.IADD R0, R6, 0x1, -R0 ;  /* 0x0000000106007824 */ /* 0x000fe200078e0a00 */
[----:B------:R-:W-:Y:S01]  /*0f50*/  IADD3 R110, R112, 0x40, RZ ;  /* 0x00000040706e7810 */ /* 0x000fe20007ffe0ff */
[----:B------:R-:W-:Y:S01]  /*0f60*/  IMAD.SHL.U32 R9, R9, 0x8, RZ ;  /* 0x0000000809097824 */ /* 0x000fe200078e00ff */
[----:B------:R-:W-:Y:S01]  /*0f70*/  IADD3.X R3, R113, UR6, RZ, P0, !PT ;  /* 0x0000000671037c10 */ /* 0x000fe200087fe4ff */
[----:B------:R-:W-:Y:S01]  /*0f80*/  IMAD R6, R234, c[0x0][0x19c], R7 ;  /* 0x00006700ea067a24 */ /* 0x000fe200078e0207 */
[----:B------:R-:W-:Y:S01]  /*0f90*/  IADD3 R8, P0, R4, UR32, RZ ;  /* 0x0000002004087c10 */ /* 0x000fe2000ff1e0ff */
[----:B------:R-:W-:Y:S01]  /*0fa0*/  IMAD R4, R235, c[0x0][0x1a0], RZ ;  /* 0x00006800eb047a24 */ /* 0x000fe200078e02ff */
[----:B------:R-:W-:Y:S01]  /*0fb0*/  LOP3.LUT P2, RZ, R0, 0x4, RZ, 0xc0, !PT ;  /* 0x0000000400ff7812 */ /* 0x000fe2000784c0ff */
[----:B-1----:R-:W-:Y:S01]  /*0fc0*/  IMAD.WIDE.U32 R18, R18, c[0x0][0x1a8], R2 ;  /* 0x00006a0012127a25 */ /* 0x002fe200078e0002 */
[----:B------:R-:W-:Y:S01]  /*0fd0*/  LOP3.LUT P1, RZ, R0, 0x2, RZ, 0xc0, !PT ;  /* 0x0000000200ff7812 */ /* 0x000fe2000782c0ff */
[----:B------:R-:W-:Y:S01]  /*0fe0*/  ULDC.64 UR6, c[0x0][0x1b0] ;  /* 0x00006c0000067ab9 */ /* 0x000fe20000000a00 */
[----:B------:R-:W-:Y:S01]  /*0ff0*/  LOP3.LUT R10, R10, 0xfffffe00, R9, 0xf8, !PT ;  /* 0xfffffe000a0a7812 */ /* 0x000fe200078ef809 */
[----:B------:R-:W-:Y:S01]  /*1000*/  IMAD.SHL.U32 R0, R0, 0x40, RZ ;  /* 0x0000004000007824 */ /* 0x000fe200078e00ff */
[----:B------:R-:W-:Y:S01]  /*1010*/  IADD3.X R9, R5, UR31, R6, P0, !PT ;  /* 0x0000001f05097c10 */ /* 0x000fe200087fe406 */
[----:B------:R-:W-:Y:S01]  /*1020*/  IMAD.SHL.U32 R6, R22, 0x8, RZ ;  /* 0x0000000816067824 */ /* 0x000fe200078e00ff */
[----:B------:R-:W-:Y:S01]  /*1030*/  UIMAD UR6, UR13, UR6, URZ ;  /* 0x000000060d0672a4 */ /* 0x000fe2000f8e023f */
[----:B------:R-:W-:Y:S01]  /*1040*/  IMAD.WIDE.U32 R2, R234, c[0x0][0x1a0], R112 ;  /* 0x00006800ea027a25 */ /* 0x000fe200078e0070 */
[----:B------:R-:W-:-:S02]  /*1050*/  LOP3.LUT R0, R0, 0x1c0, RZ, 0xc0, !PT ;  /* 0x000001c000007812 */ /* 0x000fc400078ec0ff */
[----:B------:R-:W-:Y:S01]  /*1060*/  UIMAD UR7, UR30, UR7, UR6 ;  /* 0x000000071e0772a4 */ /* 0x000fe2000f8e0206 */
[----:B------:R-:W-:Y:S01]  /*1070*/  IMAD R4, R234, c[0x0][0x1a4], R4 ;  /* 0x00006900ea047a24 */ /* 0x000fe200078e0204 */
[----:B------:R-:W-:Y:S01]  /*1080*/  LOP3.LUT R6, R0, 0x8, R6, 0xf8, !PT ;  /* 0x0000000800067812 */ /* 0x000fe200078ef806 */
[----:B------:R-:W-:Y:S01]  /*1090*/  UIMAD UR6, UR30, UR5, UR4 ;  /* 0x000000051e0672a4 */ /* 0x000fe2000f8e0204 */
[----:B------:R-:W-:Y:S01]  /*10a0*/  IADD3 R2, P0, R2, UR34, RZ ;  /* 0x0000002202027c10 */ /* 0x000fe2000ff1e0ff */
[----:B------:R-:W-:Y:S01]  /*10b0*/  IMAD.SHL.U32 R5, R11, 0x40, RZ ;  /* 0x000000400b057824 */ /* 0x000fe200078e00ff */
[----:B------:R-:W-:Y:S01]  /*10c0*/  SHF.R.U32.HI R0, RZ, 0x3, R0 ;  /* 0x00000003ff007819 */ /* 0x000fe20000011600 */
[----:B------:R-:W-:Y:S01]  /*10d0*/  ULDC.64 UR4, c[0x0][0x1a8] ;  /* 0x00006a0000047ab9 */ /* 0x000fe20000000a00 */
[----:B------:R-:W-:Y:S01]  /*10e0*/  IADD3.X R3, R3, UR33, R4, P0, !PT ;  /* 0x0000002103037c10 */ /* 0x000fe200087fe404 */
[----:B------:R-:W-:Y:S01]  /*10f0*/  IMAD.U32 R4, RZ, RZ, UR30 ;  /* 0x0000001eff047e24 */ /* 0x000fe2000f8e00ff */
[----:B------:R-:W-:Y:S01]  /*1100*/  LOP3.LUT R6, R6, R0, RZ, 0x3c, !PT ;  /* 0x0000000006067212 */ /* 0x000fe200078e3cff */
[----:B------:R-:W-:Y:S01]  /*1110*/  IMAD.U32 R0, RZ, RZ, UR30 ;  /* 0x0000001eff007e24 */ /* 0x000fe2000f8e00ff */
[----:B------:R-:W-:Y:S01]  /*1120*/  IADD3 R107, R112, 0x80, RZ ;  /* 0x00000080706b7810 */ /* 0x000fe20007ffe0ff */
[----:B------:R-:W-:Y:S01]  /*1130*/  IMAD.WIDE.U32 R26, R4, c[0x0][0x1b8], R2 ;  /* 0x00006e00041a7a25 */ /* 0x000fe200078e0002 */
[----:B------:R-:W-:Y:S01]  /*1140*/  IADD3 R106, R112, 0xc0, RZ ;  /* 0x000000c0706a7810 */ /* 0x000fe20007ffe0ff */
[----:B------:R-:W-:Y:S01]  /*1150*/  UIMAD UR4, UR12, UR4, URZ ;  /* 0x000000040c0472a4 */ /* 0x000fe2000f8e023f */
[----:B------:R-:W-:Y:S01]  /*1160*/  ISETP.GE.AND P0, PT, R234, UR18, PT ;  /* 0x00000012ea007c0c */ /* 0x000fe2000bf06270 */
[----:B------:R-:W-:Y:S01]  /*1170*/  IMAD.WIDE.U32 R30, R0, c[0x0][0x1b0], R8 ;  /* 0x00006c00001e7a25 */ /* 0x000fe200078e0008 */
[----:B------:R-:W-:Y:S01]  /*1180*/  IADD3 R29, R27, UR6, RZ ;  /* 0x000000061b1d7c10 */ /* 0x000fe2000fffe0ff */
[----:B------:R-:W-:Y:S01]  /*1190*/  UIMAD UR4, UR10, UR5, UR4 ;  /* 0x000000050a0472a4 */ /* 0x000fe2000f8e0204 */
[----:B------:R-:W-:Y:S01]  /*11a0*/  LOP3.LUT R5, R6, 0xfffffe00, R5, 0xf8, !PT ;  /* 0xfffffe0006057812 */ /* 0x000fe200078ef805 */
[----:B------:R-:W-:Y:S01]  /*11b0*/  IMAD.MOV.U32 R4, RZ, RZ, 0x10 ;  /* 0x00000010ff047424 */ /* 0x000fe200078e00ff */
[----:B------:R2:W-:Y:S01]  /*11c0*/  STL.64 [R1+0x20], R30 ;  /* 0x0000201e01007387 */ /* 0x0005e20000100a00 */
[----:B------:R-:W-:Y:S01]  /*11d0*/  IADD3 R33, R31, UR7, RZ ;  /* 0x000000071f217c10 */ /* 0x000fe2000fffe0ff */
[----:B------:R-:W-:Y:S01]  /*11e0*/  IMAD.MOV.U32 R0, RZ, RZ, 0x20 ;  /* 0x00000020ff007424 */ /* 0x000fe200078e00ff */
[----:B------:R-:W-:Y:S01]  /*11f0*/  IADD3 R9, R19, UR4, RZ ;  /* 0x0000000413097c10 */ /* 0x000fe2000fffe0ff */
[----:B------:R2:W-:Y:S01]  /*1200*/  STL.64 [R1+0x40], R26 ;  /* 0x0000401a01007387 */ /* 0x0005e20000100a00 */
[----:B------:R-:W-:Y:S01]  /*1210*/  IMAD.U32 R6, RZ, RZ, UR26 ;  /* 0x0000001aff067e24 */ /* 0x000fe2000f8e00ff */
[----:B------:R-:W-:Y:S01]  /*1220*/  SHF.R.S32.HI R21, RZ, 0x5, R21 ;  /* 0x00000005ff157819 */ /* 0x000fe20000011415 */
[----:B------:R-:W-:Y:S01]  /*1230*/  IMAD.SHL.U32 R227, R10, 0x2, RZ ;  /* 0x000000020ae37824 */ /* 0x000fe200078e00ff */
[----:B------:R2:W-:Y:S01]  /*1240*/  STL [R1+0x28], R110 ;  /* 0x0000286e01007387 */ /* 0x0005e20000100800 */
[----:B------:R-:W-:Y:S01]  /*1250*/  IMAD.WIDE R6, R6, 0x80, R234 ;  /* 0x0000008006067825 */ /* 0x000fe200078e02ea */
[----:B------:R-:W-:-:S02]  /*1260*/  SEL R4, R4, 0xfffffff0, !P1 ;  /* 0xfffffff004047807 */ /* 0x000fc40004800000 */
        /* <DEDUP_REMOVED lines=44> */
.L_x_697:
[----:B------:R-:W-:Y:S05]  /*1530*/  BSYNC B0 ;  /* 0x0000000000007941 */ /* 0x000fea0003800000 */
.L_x_696:
        /* <DEDUP_REMOVED lines=45> */
.L_x_699:
[----:B------:R-:W-:Y:S05]  /*1810*/  BSYNC B0 ;  /* 0x0000000000007941 */ /* 0x000fea0003800000 */
.L_x_698:
        /* <DEDUP_REMOVED lines=45> */
.L_x_701:
[----:B------:R-:W-:Y:S05]  /*1af0*/  BSYNC B0 ;  /* 0x0000000000007941 */ /* 0x000fea0003800000 */
.L_x_700:
        /* <DEDUP_REMOVED lines=14> */
[----:B-1----:R-:W-:Y:S01]  /*1be0*/  IMAD.WIDE.U32 R10, R2, c[0x0][0x190], R8 ;  /* 0x00006400020a7a25 */ /* 0x002fe200078e0008 */
        /* <DEDUP_REMOVED lines=33> */
.L_x_703:
[----:B------:R-:W-:Y:S05]  /*1e00*/  BSYNC B0 ;  /* 0x0000000000007941 */ /* 0x000fea0003800000 */
.L_x_702:
        /* <DEDUP_REMOVED lines=11> */
[----:B-1----:R-:W-:Y:S01]  /*1ec0*/  IMAD.WIDE.U32 R2, R102, UR38, R108 ;  /* 0x0000002666027c25 */ /* 0x002fe2000f8e006c */
        /* <DEDUP_REMOVED lines=36> */
.L_x_705:
[----:B------:R-:W-:Y:S05]  /*2110*/  BSYNC B0 ;  /* 0x0000000000007941 */ /* 0x000fea0003800000 */
.L_x_704:
[----:B------:R-:W-:Y:S01]  /*2120*/  ISETP.GE.AND P0, PT, R17, UR11, PT ;  /* 0x0000000b11007c0c */ /* 0x000fe2000bf06270 */
[----:B------:R-:W-:Y:S01]  /*2130*/  UMOV UR23, 0x5 ;  /* 0x0000000500177882 */ /* 0x000fe20000000000 */
[----:B------:R-:W-:Y:S01]  /*2140*/  BSSY B0, `(.L_x_706) ;  /* 0x000002b000007945 */ /* 0x000fe20003800000 */
[----:B------:R-:W-:Y:S02]  /*2150*/  ULDC UR21, c[0x0][0x19c] ;  /* 0x0000670000157ab9 */ /* 0x000fe40000000800 */
[----:B------:R-:W-:Y:S02]  /*2160*/  ULDC.64 UR4, c[0x0][0x1a0] ;  /* 0x0000680000047ab9 */ /* 0x000fe40000000a00 */
[----:B------:R-:W-:Y:S02]  /*2170*/  USHF.L.U32 UR22, UR6, 0x5, URZ ;  /* 0x0000000506167899 */ /* 0x000fe4000800063f */
[----:B------:R-:W-:Y:S02]  /*2180*/  USHF.L.U64.HI UR21, UR6, UR23, UR21 ;  /* 0x0000001706157299 */ /* 0x000fe40008010215 */
[----:B------:R-:W-:-:S02]  /*2190*/  USHF.L.U64.HI UR19, UR4, UR19, UR5 ;  /* 0x0000001304137299 */ /* 0x000fc40008010205 */
[----:B------:R-:W-:Y:S01]  /*21a0*/  USHF.L.U32 UR20, UR4, 0x6, URZ ;  /* 0x0000000604147899 */ /* 0x000fe2000800063f */
[----:B------:R-:W-:Y:S06]  /*21b0*/  @P0 BRA `(.L_x_707) ;  /* 0x0000023000000947 */ /* 0x000fec0003800000 */
[----:B------:R-:W-:Y:S02]  /*21c0*/  ISETP.GE.AND P5, PT, R112, c[0x0][0x220], PT ;  /* 0x0000880070007a0c */ /* 0x000fe40003fa6270 */
[----:B------:R-:W-:Y:S02]  /*21d0*/  ISETP.GE.AND P4, PT, R110, c[0x0][0x220], PT ;  /* 0x000088006e007a0c */ /* 0x000fe40003f86270 */
        /* <DEDUP_REMOVED lines=33> */
.L_x_707:
[----:B------:R-:W-:Y:S05]  /*23f0*/  BSYNC B0 ;  /* 0x0000000000007941 */ /* 0x000fea0003800000 */
.L_x_706:
[----:B------:R-:W0:Y:S01]  /*2400*/  LDGDEPBAR ;  /* 0x00000000000079af */ /* 0x000e220000000000 */
[----:B------:R-:W-:Y:S01]  /*2410*/  ISETP.GE.AND P0, PT, R234, UR11, PT ;  /* 0x0000000bea007c0c */ /* 0x000fe2000bf06270 */
[----:B-1--4-:R-:W-:Y:S01]  /*2420*/  IMAD.U32 R7, RZ, RZ, UR26 ;  /* 0x0000001aff077e24 */ /* 0x012fe2000f8e00ff */
[----:B------:R-:W-:Y:S01]  /*2430*/  UIMAD UR5, UR19, UR38, URZ ;  /* 0x00000026130572a4 */ /* 0x000fe2000f8e023f */
[----:B------:R-:W-:Y:S01]  /*2440*/  IMAD.MOV.U32 R8, RZ, RZ, R28 ;  /* 0x000000ffff087224 */ /* 0x000fe200078e001c */
[----:B------:R-:W-:Y:S01]  /*2450*/  SHF.R.S32.HI R6, RZ, 0x1f, R20 ;  /* 0x0000001fff067819 */ /* 0x000fe20000011414 */
[----:B------:R-:W-:Y:S01]  /*2460*/  IMAD.MOV.U32 R9, RZ, RZ, R29 ;  /* 0x000000ffff097224 */ /* 0x000fe200078e001d */
[----:B------:R-:W-:Y:S01]  /*2470*/  LEA R104, R7, R21, 0x3 ;  /* 0x0000001507687211 */ /* 0x000fe200078e18ff */
[----:B------:R-:W-:Y:S01]  /*2480*/  IMAD.MOV.U32 R8, RZ, RZ, R26 ;  /* 0x000000ffff087224 */ /* 0x000fe200078e001a */
[----:B------:R-:W-:Y:S01]  /*2490*/  UIMAD UR5, UR12, UR20, UR5 ;  /* 0x000000140c0572a4 */ /* 0x000fe2000f8e0205 */
[----:B------:R-:W-:Y:S01]  /*24a0*/  IMAD.U32 R2, RZ, RZ, UR20 ;  /* 0x00000014ff027e24 */ /* 0x000fe2000f8e00ff */
[----:B------:R-:W-:Y:S01]  /*24b0*/  LEA.HI R6, R6, R20, RZ, 0x2 ;  /* 0x0000001406067211 */ /* 0x000fe200078f10ff */
[----:B------:R-:W-:Y:S01]  /*24c0*/  BSSY B0, `(.L_x_708) ;  /* 0x0000030000007945 */ /* 0x000fe20003800000 */
[----:B------:R1:W-:Y:S01]  /*24d0*/  STL.64 [R1+0x38], R8 ;  /* 0x0000380801007387 */ /* 0x0003e20000100a00 */
[----:B------:R-:W-:Y:S01]  /*24e0*/  IMAD.WIDE.U32 R2, R2, UR38, R8 ;  /* 0x0000002602027c25 */ /* 0x000fe2000f8e0008 */
[----:B------:R-:W-:-:S02]  /*24f0*/  SHF.L.U32 R23, R23, 0x1, RZ ;  /* 0x0000000117177819 */ /* 0x000fc400000006ff */
[----:B------:R1:W-:Y:S01]  /*2500*/  STL [R1+0x30], R104 ;  /* 0x0000306801007387 */ /* 0x0003e20000100800 */
[----:B------:R-:W-:Y:S02]  /*2510*/  SHF.R.S32.HI R7, RZ, 0x2, R6 ;  /* 0x00000002ff077819 */ /* 0x000fe40000011406 */
[----:B------:R-:W-:Y:S02]  /*2520*/  IADD3 R6, R3, UR5, RZ ;  /* 0x0000000503067c10 */ /* 0x000fe4000fffe0ff */
[----:B------:R-:W-:Y:S01]  /*2530*/  LOP3.LUT R105, R23, 0x6, RZ, 0xc0, !PT ;  /* 0x0000000617697812 */ /* 0x000fe200078ec0ff */
        /* <DEDUP_REMOVED lines=14> */
[C---:B-1----:R-:W-:Y:S02]  /*2620*/  @!P2 LEA R8, P1, R2.reuse, c[0x0][0x170], 0x1 ;  /* 0x00005c000208aa11 */ /* 0x042fe400078208ff */
        /* <DEDUP_REMOVED lines=25> */
.L_x_709:
[----:B------:R-:W-:Y:S05]  /*27c0*/  BSYNC B0 ;  /* 0x0000000000007941 */ /* 0x000fea0003800000 */
.L_x_708:
[----:B------:R-:W-:Y:S01]  /*27d0*/  ISETP.GE.AND P0, PT, R17, UR11, PT ;  /* 0x0000000b11007c0c */ /* 0x000fe2000bf06270 */
[----:B------:R-:W-:Y:S01]  /*27e0*/  ULDC UR5, c[0x0][0x1a4] ;  /* 0x0000690000057ab9 */ /* 0x000fe20000000800 */
[----:B-1--4-:R-:W-:Y:S01]  /*27f0*/  LEA R8, R21, UR9, 0x4 ;  /* 0x0000000915087c11 */ /* 0x012fe2000f8e20ff */
[----:B------:R-:W-:Y:S01]  /*2800*/  USHF.L.U32 UR24, UR4, 0x5, URZ ;  /* 0x0000000504187899 */ /* 0x000fe2000800063f */
        /* <DEDUP_REMOVED lines=46> */
.L_x_711:
[----:B------:R-:W-:Y:S05]  /*2af0*/  BSYNC B0 ;  /* 0x0000000000007941 */ /* 0x000fea0003800000 */
.L_x_710:
[C---:B------:R-:W-:Y:S01]  /*2b00*/  IMAD.SHL.U32 R2, R24.reuse, 0x40, RZ ;  /* 0x0000004018027824 */ /* 0x040fe200078e00ff */
[----:B------:R-:W-:Y:S01]  /*2b10*/  R2P PR, R24, 0x6 ;  /* 0x0000000618007804 */ /* 0x000fe20000000000 */
[----:B------:R-:W-:Y:S01]  /*2b20*/  IMAD.SHL.U32 R3, R234, 0x8, RZ ;  /* 0x00000008ea037824 */ /* 0x000fe200078e00ff */
[----:B------:R-:W0:Y:S01]  /*2b30*/  LDGDEPBAR ;  /* 0x00000000000079af */ /* 0x000e220000000000 */
[----:B------:R-:W-:Y:S01]  /*2b40*/  UISETP.GE.AND UP0, UPT, UR35, 0x2, UPT ;  /* 0x000000022300788c */ /* 0x000fe2000bf06270 */
[----:B------:R-:W-:-:S04]  /*2b50*/  LOP3.LUT R2, R2, 0x1c0, RZ, 0xc0, !PT ;  /* 0x000001c002027812 */ /* 0x000fc800078ec0ff */
[----:B------:R-:W-:Y:S02]  /*2b60*/  LOP3.LUT R3, R2, 0x8, R3, 0xf8, !PT ;  /* 0x0000000802037812 */ /* 0x000fe400078ef803 */
[----:B------:R-:W-:Y:S02]  /*2b70*/  SHF.R.U32.HI R2, RZ, 0x3, R2 ;  /* 0x00000003ff027819 */ /* 0x000fe40000011602 */
[----:B------:R-:W-:Y:S02]  /*2b80*/  PLOP3.LUT P0, PT, PT, PT, UP0, 0x80, 0x0 ;  /* 0x000000000000781c */ /* 0x000fe40003f0f008 */
[----:B------:R-:W-:Y:S01]  /*2b90*/  LOP3.LUT R2, R3, R2, RZ, 0x3c, !PT ;  /* 0x0000000203027212 */ /* 0x000fe200078e3cff */
[----:B------:R-:W-:-:S04]  /*2ba0*/  IMAD R3, R21, 0x400, R5 ;  /* 0x0000040015037824 */ /* 0x000fc800078e0205 */
[----:B------:R-:W-:Y:S02]  /*2bb0*/  IMAD R2, R22, 0x200, R2 ;  /* 0x0000020016027824 */ /* 0x000fe400078e0202 */
[----:B------:R-:W-:Y:S02]  /*2bc0*/  IMAD.SHL.U32 R207, R3, 0x2, RZ ;  /* 0x0000000203cf7824 */ /* 0x000fe400078e00ff */
[----:B------:R-:W-:Y:S02]  /*2bd0*/  IMAD.SHL.U32 R200, R2, 0x2, RZ ;  /* 0x0000000202c87824 */ /* 0x000fe400078e00ff */
[--C-:B------:R-:W-:Y:S01]  /*2be0*/  IMAD R208, R4, 0x2, R207.reuse ;  /* 0x0000000204d07824 */ /* 0x100fe200078e02cf */
[----:B----4-:R-:W-:Y:S01]  /*2bf0*/  LDSM.16.M88.4 R8, [R207] ;  /* 0x00000000cf08783b */ /* 0x010fe20000000200 */
[----:B------:R-:W-:Y:S01]  /*2c00*/  IMAD R210, R0, 0x2, R207 ;  /* 0x0000000200d27824 */ /* 0x000fe200078e02cf */
[----:B------:R-:W-:Y:S01]  /*2c10*/  IADD3 R2, R200, 0x10000, RZ ;  /* 0x00010000c8027810 */ /* 0x000fe20007ffe0ff */
[----:B------:R-:W-:Y:S01]  /*2c20*/  IMAD R209, R0, 0x2, R208 ;  /* 0x0000000200d17824 */ /* 0x000fe200078e02d0 */
[----:B------:R-:W4:Y:S01]  /*2c30*/  LDSM.16.M88.4 R20, [R200+0x10000] ;  /* 0x01000000c814783b */ /* 0x000f220000000200 */
[----:B------:R-:W-:-:S02]  /*2c40*/  IADD3 R211, R200, 0x10020, RZ ;  /* 0x00010020c8d37810 */ /* 0x000fc40007ffe0ff */
[----:B------:R-:W-:Y:S01]  /*2c50*/  @P1 IADD3 R211, R2, -0x20, RZ ;  /* 0xffffffe002d31810 */ /* 0x000fe20007ffe0ff */
[----:B--2---:R-:W2:Y:S01]  /*2c60*/  LDSM.16.M88.4 R28, [R200+0x10800] ;  /* 0x01080000c81c783b */ /* 0x004ea20000000200 */
[----:B------:R-:W-:Y:S02]  /*2c70*/  IMAD.MOV.U32 R2, RZ, RZ, 0x40 ;  /* 0x00000040ff027424 */ /* 0x000fe400078e00ff */
[C---:B------:R-:W-:Y:S01]  /*2c80*/  IADD3 R226, R211.reuse, 0x800, RZ ;  /* 0x00000800d3e27810 */ /* 0x040fe20007ffe0ff */
[----:B------:R-:W5:Y:S01]  /*2c90*/  LDSM.16.M88.4 R36, [R200+0x11000] ;  /* 0x01100000c824783b */ /* 0x000f620000000200 */
[C---:B------:R-:W-:Y:S02]  /*2ca0*/  IADD3 R225, R211.reuse, 0x1000, RZ ;  /* 0x00001000d3e17810 */ /* 0x040fe40007ffe0ff */
[----:B------:R-:W-:Y:S01]  /*2cb0*/  SEL R2, R2, 0xffffffc0, !P2 ;  /* 0xffffffc002027807 */ /* 0x000fe20005000000 */
[----:B------:R-:W1:Y:S01]  /*2cc0*/  LDSM.16.M88.4 R24, [R200+0x11800] ;  /* 0x01180000c818783b */ /* 0x000e620000000200 */
[----:B------:R-:W-:-:S02]  /*2cd0*/  IADD3 R224, R211, 0x1800, RZ ;  /* 0x00001800d3e07810 */ /* 0x000fc40007ffe0ff */
[C---:B------:R-:W-:Y:S01]  /*2ce0*/  IADD3 R223, R211.reuse, 0x2000, RZ ;  /* 0x00002000d3df7810 */ /* 0x040fe20007ffe0ff */
[----:B------:R-:W-:Y:S01]  /*2cf0*/  LDSM.16.M88.4 R12, [R208] ;  /* 0x00000000d00c783b */ /* 0x000fe20000000200 */
[----:B------:R-:W-:Y:S01]  /*2d00*/  IMAD.IADD R206, R200, 0x1, R2 ;  /* 0x00000001c8ce7824 */ /* 0x000fe200078e0202 */
[C---:B------:R-:W-:Y:S01]  /*2d10*/  IADD3 R222, R211.reuse, 0x2800, RZ ;  /* 0x00002800d3de7810 */ /* 0x040fe20007ffe0ff */
[----:B------:R-:W-:Y:S01]  /*2d20*/  IMAD.IADD R205, R2, 0x1, R211 ;  /* 0x0000000102cd7824 */ /* 0x000fe200078e02d3 */
[----:B------:R-:W3:Y:S01]  /*2d30*/  LDSM.16.M88.4 R40, [R211] ;  /* 0x00000000d328783b */ /* 0x000ee20000000200 */
[----:B------:R-:W-:Y:S02]  /*2d40*/  IADD3 R2, R100, 0x8, RZ ;  /* 0x0000000864027810 */ /* 0x000fe40007ffe0ff */
[C---:B------:R-:W-:Y:S01]  /*2d50*/  IADD3 R221, R211.reuse, 0x3000, RZ ;  /* 0x00003000d3dd7810 */ /* 0x040fe20007ffe0ff */
        /* <DEDUP_REMOVED lines=12> */
[----:B----4-:R-:W-:Y:S01]  /*2e20*/  HMMA.16816.F32.BF16 R16, R8, R20, RZ ;  /* 0x000000140810723c */ /* 0x010fe200000418ff */
[----:B------:R-:W-:Y:S01]  /*2e30*/  LDSM.16.M88.4 R80, [R206+0x10800] ;  /* 0x01080000ce50783b */ /* 0x000fe20000000200 */
[----:B------:R-:W-:-:S03]  /*2e40*/  IADD3 R212, R211, 0x7800, RZ ;  /* 0x00007800d3d47810 */ /* 0x000fc60007ffe0ff */
[----:B------:R-:W-:Y:S03]  /*2e50*/  LDSM.16.M88.4 R84, [R206+0x11000] ;  /* 0x01100000ce54783b */ /* 0x000fe60000000200 */
[C---:B------:R-:W-:Y:S01]  /*2e60*/  HMMA.16816.F32.BF16 R20, R8.reuse, R22, RZ ;  /* 0x000000160814723c */ /* 0x040fe200000418ff */
[----:B------:R-:W-:Y:S04]  /*2e70*/  LDSM.16.M88.4 R88, [R206+0x11800] ;  /* 0x01180000ce58783b */ /* 0x000fe80000000200 */
[----:B------:R-:W-:Y:S03]  /*2e80*/  LDSM.16.M88.4 R92, [R205+0x1800] ;  /* 0x00180000cd5c783b */ /* 0x000fe60000000200 */
[C---:B--2---:R-:W-:Y:S01]  /*2e90*/  HMMA.16816.F32.BF16 R32, R8.reuse, R28, RZ ;  /* 0x0000001c0820723c */ /* 0x044fe200000418ff */
[----:B------:R-:W-:Y:S07]  /*2ea0*/  LDSM.16.M88.4 R96, [R211+0x7800] ;  /* 0x00780000d360783b */ /* 0x000fee0000000200 */
[C---:B------:R-:W-:Y:S08]  /*2eb0*/  HMMA.16816.F32.BF16 R28, R8.reuse, R30, RZ ;  /* 0x0000001e081c723c */ /* 0x040ff000000418ff */
[C---:B-----5:R-:W-:Y:S08]  /*2ec0*/  HMMA.16816.F32.BF16 R48, R8.reuse, R36, RZ ;  /* 0x000000240830723c */ /* 0x060ff000000418ff */
[C---:B------:R-:W-:Y:S08]  /*2ed0*/  HMMA.16816.F32.BF16 R36, R8.reuse, R38, RZ ;  /* 0x000000260824723c */ /* 0x040ff000000418ff */
[C---:B-1----:R-:W-:Y:S08]  /*2ee0*/  HMMA.16816.F32.BF16 R60, R8.reuse, R24, RZ ;  /* 0x00000018083c723c */ /* 0x042ff000000418ff */
[----:B------:R-:W-:Y:S01]  /*2ef0*/  HMMA.16816.F32.BF16 R56, R8, R26, RZ ;  /* 0x0000001a0838723c */ /* 0x000fe200000418ff */
[----:B------:R-:W1:Y:S07]  /*2f00*/  LDSM.16.M88.4 R8, [R210] ;  /* 0x00000000d208783b */ /* 0x000e6e0000000200 */
[C---:B---3--:R-:W-:Y:S08]  /*2f10*/  HMMA.16816.F32.BF16 R76, R12.reuse, R40, R16 ;  /* 0x000000280c4c723c */ /* 0x048ff00000041810 */
[C---:B------:R-:W-:Y:S08]  /*2f20*/  HMMA.16816.F32.BF16 R68, R12.reuse, R42, R20 ;  /* 0x0000002a0c44723c */ /* 0x040ff00000041814 */
[C---:B------:R-:W-:Y:S08]  /*2f30*/  HMMA.16816.F32.BF16 R24, R12.reuse, R44, R32 ;  /* 0x0000002c0c18723c */ /* 0x040ff00000041820 */
[C---:B------:R-:W-:Y:S01]  /*2f40*/  HMMA.16816.F32.BF16 R20, R12.reuse, R46, R28 ;  /* 0x0000002e0c14723c */ /* 0x040fe2000004181c */
[----:B------:R-:W-:Y:S07]  /*2f50*/  LDSM.16.M88.4 R44, [R205] ;  /* 0x00000000cd2c783b */ /* 0x000fee0000000200 */
[C---:B------:R-:W-:Y:S08]  /*2f60*/  HMMA.16816.F32.BF16 R28, R12.reuse, R52, R48 ;  /* 0x000000340c1c723c */ /* 0x040ff00000041830 */
[C---:B------:R-:W-:Y:S01]  /*2f70*/  HMMA.16816.F32.BF16 R32, R12.reuse, R54, R36 ;  /* 0x000000360c20723c */ /* 0x040fe20000041824 */
[----:B------:R-:W-:Y:S07]  /*2f80*/  LDSM.16.M88.4 R52, [R200+0x12000] ;  /* 0x01200000c834783b */ /* 0x000fee0000000200 */
[C---:B------:R-:W-:Y:S01]  /*2f90*/  HMMA.16816.F32.BF16 R36, R12.reuse, R72, R60 ;  /* 0x000000480c24723c */ /* 0x040fe2000004183c */
[----:B------:R-:W-:Y:S07]  /*2fa0*/  LDSM.16.M88.4 R60, [R205+0x800] ;  /* 0x00080000cd3c783b */ /* 0x000fee0000000200 */
[----:B------:R-:W-:Y:S01]  /*2fb0*/  HMMA.16816.F32.BF16 R16, R12, R74, R56 ;  /* 0x0000004a0c10723c */ /* 0x000fe20000041838 */
[----:B------:R-:W2:Y:S04]  /*2fc0*/  LDSM.16.M88.4 R12, [R209] ;  /* 0x00000000d10c783b */ /* 0x000ea80000000200 */
[----:B------:R-:W3:Y:S03]  /*2fd0*/  LDSM.16.M88.4 R72, [R205+0x1000] ;  /* 0x00100000cd48783b */ /* 0x000ee60000000200 */
[C---:B-1----:R-:W-:Y:S01]  /*2fe0*/  HMMA.16816.F32.BF16 R40, R8.reuse, R64, R76 ;  /* 0x000000400828723c */ /* 0x042fe2000004184c */
[----:B------:R-:W-:Y:S04]  /*2ff0*/  LDSM.16.M88.4 R56, [R200+0x12800] ;  /* 0x01280000c838783b */ /* 0x000fe80000000200 */
[----:B------:R-:W-:Y:S03]  /*3000*/  LDSM.16.M88.4 R76, [R200+0x13800] ;  /* 0x01380000c84c783b */ /* 0x000fe60000000200 */
[C---:B------:R-:W-:Y:S08]  /*3010*/  HMMA.16816.F32.BF16 R24, R8.reuse, R80, R24 ;  /* 0x000000500818723c */ /* 0x040ff00000041818 */
[C---:B------:R-:W-:Y:S01]  /*3020*/  HMMA.16816.F32.BF16 R20, R8.reuse, R82, R20 ;  /* 0x000000520814723c */ /* 0x040fe20000041814 */
[----:B------:R-:W-:Y:S07]  /*3030*/  LDSM.16.M88.4 R80, [R205+0x3800] ;  /* 0x00380000cd50783b */ /* 0x000fee0000000200 */
        /* <DEDUP_REMOVED lines=12> */
[C---:B------:R-:W-:Y:S01]  /*3100*/  HMMA.16816.F32.BF16 R20, R12.reuse, R62, R20 ;  /* 0x0000003e0c14723c */ /* 0x040fe20000041814 */
[----:B------:R-:W-:Y:S07]  /*3110*/  LDSM.16.M88.4 R60, [R211+0x3000] ;  /* 0x00300000d33c783b */ /* 0x000fee0000000200 */
[C---:B---3--:R-:W-:Y:S08]  /*3120*/  HMMA.16816.F32.BF16 R28, R12.reuse, R72, R28 ;  /* 0x000000480c1c723c */ /* 0x048ff0000004181c */
[C---:B------:R-:W-:Y:S01]  /*3130*/  HMMA.16816.F32.BF16 R32, R12.reuse, R74, R32 ;  /* 0x0000004a0c20723c */ /* 0x040fe20000041820 */
[----:B------:R-:W-:Y:S07]  /*3140*/  LDSM.16.M88.4 R72, [R211+0x3800] ;  /* 0x00380000d348783b */ /* 0x000fee0000000200 */
[C---:B------:R-:W-:Y:S01]  /*3150*/  HMMA.16816.F32.BF16 R44, R12.reuse, R46, R48 ;  /* 0x0000002e0c2c723c */ /* 0x040fe20000041830 */
[----:B------:R-:W-:Y:S07]  /*3160*/  LDSM.16.M88.4 R48, [R211+0x2800] ;  /* 0x00280000d330783b */ /* 0x000fee0000000200 */
[C---:B------:R-:W-:Y:S08]  /*3170*/  HMMA.16816.F32.BF16 R36, R12.reuse, R92, R36 ;  /* 0x0000005c0c24723c */ /* 0x040ff00000041824 */
[----:B------:R-:W-:Y:S01]  /*3180*/  HMMA.16816.F32.BF16 R16, R12, R94, R16 ;  /* 0x0000005e0c10723c */ /* 0x000fe20000041810 */
[----:B------:R-:W2:Y:S04]  /*3190*/  LDSM.16.M88.4 R12, [R208+0x4000] ;  /* 0x00400000d00c783b */ /* 0x000ea80000000200 */
[----:B------:R-:W-:Y:S03]  /*31a0*/  LDSM.16.M88.4 R92, [R200+0x17800] ;  /* 0x01780000c85c783b */ /* 0x000fe60000000200 */
[C---:B-1----:R-:W-:Y:S08]  /*31b0*/  HMMA.16816.F32.BF16 R40, R8.reuse, R52, R40 ;  /* 0x000000340828723c */ /* 0x042ff00000041828 */
        /* <DEDUP_REMOVED lines=11> */
[----:B------:R-:W3:Y:S03]  /*3270*/  LDSM.16.M88.4 R76, [R206+0x13800] ;  /* 0x01380000ce4c783b */ /* 0x000ee60000000200 */
[C---:B--2---:R-:W-:Y:S08]  /*3280*/  HMMA.16816.F32.BF16 R40, R12.reuse, R24, R40 ;  /* 0x000000180c28723c */ /* 0x044ff00000041828 */
[C---:B------:R-:W-:Y:S08]  /*3290*/  HMMA.16816.F32.BF16 R64, R12.reuse, R48, R64 ;  /* 0x000000300c40723c */ /* 0x040ff00000041840 */
[C---:B------:R-:W-:Y:S01]  /*32a0*/  HMMA.16816.F32.BF16 R20, R12.reuse, R50, R20 ;  /* 0x000000320c14723c */ /* 0x040fe20000041814 */
[----:B------:R-:W-:Y:S07]  /*32b0*/  LDSM.16.M88.4 R48, [R205+0x2000] ;  /* 0x00200000cd30783b */ /* 0x000fee0000000200 */
[C---:B------:R-:W-:Y:S08]  /*32c0*/  HMMA.16816.F32.BF16 R28, R12.reuse, R60, R28 ;  /* 0x0000003c0c1c723c */ /* 0x040ff0000004181c */
[C---:B------:R-:W-:Y:S01]  /*32d0*/  HMMA.16816.F32.BF16 R32, R12.reuse, R62, R32 ;  /* 0x0000003e0c20723c */ /* 0x040fe20000041820 */
[----:B------:R-:W-:Y:S07]  /*32e0*/  LDSM.16.M88.4 R60, [R205+0x2800] ;  /* 0x00280000cd3c783b */ /* 0x000fee0000000200 */
[C---:B------:R-:W-:Y:S08]  /*32f0*/  HMMA.16816.F32.BF16 R44, R12.reuse, R26, R44 ;  /* 0x0000001a0c2c723c */ /* 0x040ff0000004182c */
[C---:B------:R-:W-:Y:S08]  /*3300*/  HMMA.16816.F32.BF16 R36, R12.reuse, R72, R36 ;  /* 0x000000480c24723c */ /* 0x040ff00000041824 */
[----:B------:R-:W-:Y:S01]  /*3310*/  HMMA.16816.F32.BF16 R16, R12, R74, R16 ;  /* 0x0000004a0c10723c */ /* 0x000fe20000041810 */
[----:B------:R-:W2:Y:S04]  /*3320*/  LDSM.16.M88.4 R12, [R209+0x4000] ;  /* 0x00400000d10c783b */ /* 0x000ea80000000200 */
[----:B------:R-:W4:Y:S03]  /*3330*/  LDSM.16.M88.4 R72, [R205+0x3000] ;  /* 0x00300000cd48783b */ /* 0x000f260000000200 */
        /* <DEDUP_REMOVED lines=9> */
[C---:B---3--:R-:W-:Y:S08]  /*33d0*/  HMMA.16816.F32.BF16 R36, R8.reuse, R76, R36 ;  /* 0x0000004c0824723c */ /* 0x048ff00000041824 */
[----:B------:R-:W-:Y:S01]  /*33e0*/  HMMA.16816.F32.BF16 R16, R8, R78, R16 ;  /* 0x0000004e0810723c */ /* 0x000fe20000041810 */
[----:B------:R-:W1:Y:S04]  /*33f0*/  LDSM.16.M88.4 R8, [R207+0x8000] ;  /* 0x00800000cf08783b */ /* 0x000e680000000200 */
[----:B------:R-:W3:Y:S03]  /*3400*/  LDSM.16.M88.4 R76, [R200+0x15800] ;  /* 0x01580000c84c783b */ /* 0x000ee60000000200 */
[C---:B--2---:R-:W-:Y:S08]  /*3410*/  HMMA.16816.F32.BF16 R40, R12.reuse, R48, R40 ;  /* 0x000000300c28723c */ /* 0x044ff00000041828 */
[C---:B------:R-:W-:Y:S08]  /*3420*/  HMMA.16816.F32.BF16 R64, R12.reuse, R60, R64 ;  /* 0x0000003c0c40723c */ /* 0x040ff00000041840 */
[C---:B------:R-:W-:Y:S01]  /*3430*/  HMMA.16816.F32.BF16 R28, R12.reuse, R62, R24 ;  /* 0x0000003e0c1c723c */ /* 0x040fe20000041818 */
[----:B------:R-:W-:Y:S07]  /*3440*/  LDSM.16.M88.4 R60, [R211+0x4800] ;  /* 0x00480000d33c783b */ /* 0x000fee0000000200 */
[C---:B----4-:R-:W-:Y:S08]  /*3450*/  HMMA.16816.F32.BF16 R24, R12.reuse, R72, R20 ;  /* 0x000000480c18723c */ /* 0x050ff00000041814 */
        /* <DEDUP_REMOVED lines=20> */
[----:B------:R-:W-:Y:S03]  /*35a0*/  LDSM.16.M88.4 R76, [R205+0x5000] ;  /* 0x00500000cd4c783b */ /* 0x000fe60000000200 */
[C---:B--2---:R-:W-:Y:S08]  /*35b0*/  HMMA.16816.F32.BF16 R40, R12.reuse, R48, R40 ;  /* 0x000000300c28723c */ /* 0x044ff00000041828 */
        /* <DEDUP_REMOVED lines=10> */
[----:B------:R-:W2:Y:S04]  /*3660*/  LDSM.16.M88.4 R12, [R209+0x8000] ;  /* 0x00800000d10c783b */ /* 0x000ea80000000200 */
[----:B------:R-:W3:Y:S03]  /*3670*/  LDSM.16.M88.4 R84, [R205+0x5800] ;  /* 0x00580000cd54783b */ /* 0x000ee60000000200 */
[C---:B-1----:R-:W-:Y:S08]  /*3680*/  HMMA.16816.F32.BF16 R24, R8.reuse, R52, R40 ;  /* 0x000000340818723c */ /* 0x042ff00000041828 */
[C---:B------:R-:W-:Y:S08]  /*3690*/  HMMA.16816.F32.BF16 R64, R8.reuse, R56, R64 ;  /* 0x000000380840723c */ /* 0x040ff00000041840 */
[C---:B------:R-:W-:Y:S08]  /*36a0*/  HMMA.16816.F32.BF16 R40, R8.reuse, R58, R36 ;  /* 0x0000003a0828723c */ /* 0x040ff00000041824 */
[C---:B------:R-:W-:Y:S08]  /*36b0*/  HMMA.16816.F32.BF16 R36, R8.reuse, R68, R32 ;  /* 0x000000440824723c */ /* 0x040ff00000041820 */
[C---:B------:R-:W-:Y:S01]  /*36c0*/  HMMA.16816.F32.BF16 R32, R8.reuse, R70, R28 ;  /* 0x000000460820723c */ /* 0x040fe2000004181c */
[----:B------:R-:W-:Y:S07]  /*36d0*/  LDSM.16.M88.4 R68, [R211+0x6000] ;  /* 0x00600000d344783b */ /* 0x000fee0000000200 */
[C---:B------:R-:W-:Y:S08]  /*36e0*/  HMMA.16816.F32.BF16 R44, R8.reuse, R54, R44 ;  /* 0x00000036082c723c */ /* 0x040ff0000004182c */
[C---:B------:R-:W-:Y:S08]  /*36f0*/  HMMA.16816.F32.BF16 R28, R8.reuse, R80, R20 ;  /* 0x00000050081c723c */ /* 0x040ff00000041814 */
[----:B------:R-:W-:Y:S01]  /*3700*/  HMMA.16816.F32.BF16 R16, R8, R82, R16 ;  /* 0x000000520810723c */ /* 0x000fe20000041810 */
[----:B------:R-:W-:Y:S04]  /*3710*/  LDSM.16.M88.4 R8, [R207+0xc000] ;  /* 0x00c00000cf08783b */ /* 0x000fe80000000200 */
[----:B------:R-:W1:Y:S03]  /*3720*/  LDSM.16.M88.4 R80, [R200+0x16800] ;  /* 0x01680000c850783b */ /* 0x000e660000000200 */
[C---:B--2---:R-:W-:Y:S08]  /*3730*/  HMMA.16816.F32.BF16 R64, R12.reuse, R60, R64 ;  /* 0x0000003c0c40723c */ /* 0x044ff00000041840 */
[C---:B------:R-:W-:Y:S08]  /*3740*/  HMMA.16816.F32.BF16 R60, R12.reuse, R62, R40 ;  /* 0x0000003e0c3c723c */ /* 0x040ff00000041828 */
[C---:B------:R-:W-:Y:S08]  /*3750*/  HMMA.16816.F32.BF16 R24, R12.reuse, R48, R24 ;  /* 0x000000300c18723c */ /* 0x040ff00000041818 */
[C---:B------:R-:W-:Y:S08]  /*3760*/  HMMA.16816.F32.BF16 R56, R12.reuse, R76, R36 ;  /* 0x0000004c0c38723c */ /* 0x040ff00000041824 */
[C---:B------:R-:W-:Y:S01]  /*3770*/  HMMA.16816.F32.BF16 R52, R12.reuse, R78, R32 ;  /* 0x0000004e0c34723c */ /* 0x040fe20000041820 */
[----:B------:R-:W-:Y:S07]  /*3780*/  LDSM.16.M88.4 R76, [R211+0x6800] ;  /* 0x00680000d34c783b */ /* 0x000fee0000000200 */
[C---:B------:R-:W-:Y:S08]  /*3790*/  HMMA.16816.F32.BF16 R20, R12.reuse, R50, R44 ;  /* 0x000000320c14723c */ /* 0x040ff0000004182c */
[C---:B---3--:R-:W-:Y:S08]  /*37a0*/  HMMA.16816.F32.BF16 R48, R12.reuse, R84, R28 ;  /* 0x000000540c30723c */ /* 0x048ff0000004181c */
[----:B------:R-:W-:Y:S01]  /*37b0*/  HMMA.16816.F32.BF16 R12, R12, R86, R16 ;  /* 0x000000560c0c723c */ /* 0x000fe20000041810 */
[----:B------:R-:W2:Y:S04]  /*37c0*/  LDSM.16.M88.4 R16, [R208+0xc000] ;  /* 0x00c00000d010783b */ /* 0x000ea80000000200 */
[----:B------:R-:W3:Y:S03]  /*37d0*/  LDSM.16.M88.4 R84, [R211+0x7000] ;  /* 0x00700000d354783b */ /* 0x000ee60000000200 */
[C---:B-1----:R-:W-:Y:S01]  /*37e0*/  HMMA.16816.F32.BF16 R36, R8.reuse, R80, R64 ;  /* 0x000000500824723c */ /* 0x042fe20000041840 */
[----:B------:R-:W-:Y:S07]  /*37f0*/  LDSM.16.M88.4 R64, [R206+0x16000] ;  /* 0x01600000ce40783b */ /* 0x000fee0000000200 */
[C---:B------:R-:W-:Y:S01]  /*3800*/  HMMA.16816.F32.BF16 R32, R8.reuse, R82, R60 ;  /* 0x000000520820723c */ /* 0x040fe2000004183c */
[----:B------:R-:W-:Y:S04]  /*3810*/  LDSM.16.M88.4 R80, [R206+0x17000] ;  /* 0x01700000ce50783b */ /* 0x000fe80000000200 */
[----:B------:R-:W-:Y:S03]  /*3820*/  LDSM.16.M88.4 R60, [R205+0x6000] ;  /* 0x00600000cd3c783b */ /* 0x000fe60000000200 */
[C---:B------:R-:W-:Y:S08]  /*3830*/  HMMA.16816.F32.BF16 R44, R8.reuse, R72, R24 ;  /* 0x00000048082c723c */ /* 0x040ff00000041818 */
[C---:B------:R-:W-:Y:S01]  /*3840*/  HMMA.16816.F32.BF16 R28, R8.reuse, R88, R56 ;  /* 0x00000058081c723c */ /* 0x040fe20000041838 */
[----:B------:R-:W-:Y:S07]  /*3850*/  LDSM.16.M88.4 R56, [R205+0x6800] ;  /* 0x00680000cd38783b */ /* 0x000fee0000000200 */
[C---:B------:R-:W-:Y:S01]  /*3860*/  HMMA.16816.F32.BF16 R24, R8.reuse, R90, R52 ;  /* 0x0000005a0818723c */ /* 0x040fe20000041834 */
[----:B------:R-:W-:Y:S04]  /*3870*/  LDSM.16.M88.4 R88, [R206+0x17800] ;  /* 0x01780000ce58783b */ /* 0x000fe80000000200 */
[----:B------:R-:W-:Y:S03]  /*3880*/  LDSM.16.M88.4 R52, [R205+0x7000] ;  /* 0x00700000cd34783b */ /* 0x000fe60000000200 */
[C---:B------:R-:W-:Y:S01]  /*3890*/  HMMA.16816.F32.BF16 R40, R8.reuse, R74, R20 ;  /* 0x0000004a0828723c */ /* 0x040fe20000041814 */
[----:B------:R-:W-:Y:S07]  /*38a0*/  LDSM.16.M88.4 R72, [R206+0x16800] ;  /* 0x01680000ce48783b */ /* 0x000fee0000000200 */
[C---:B------:R-:W-:Y:S01]  /*38b0*/  HMMA.16816.F32.BF16 R20, R8.reuse, R92, R48 ;  /* 0x0000005c0814723c */ /* 0x040fe20000041830 */
[----:B------:R-:W-:Y:S07]  /*38c0*/  LDSM.16.M88.4 R48, [R205+0x7800] ;  /* 0x00780000cd30783b */ /* 0x000fee0000000200 */
[----:B------:R-:W-:Y:S01]  /*38d0*/  HMMA.16816.F32.BF16 R8, R8, R94, R12 ;  /* 0x0000005e0808723c */ /* 0x000fe2000004180c */
[----:B------:R-:W1:Y:S07]  /*38e0*/  LDSM.16.M88.4 R12, [R210+0xc000] ;  /* 0x00c00000d20c783b */ /* 0x000e6e0000000200 */
[C---:B--2---:R-:W-:Y:S08]  /*38f0*/  HMMA.16816.F32.BF16 R36, R16.reuse, R76, R36 ;  /* 0x0000004c1024723c */ /* 0x044ff00000041824 */
[C---:B------:R-:W-:Y:S08]  /*3900*/  HMMA.16816.F32.BF16 R32, R16.reuse, R78, R32 ;  /* 0x0000004e1020723c */ /* 0x040ff00000041820 */
[C---:B---3--:R-:W-:Y:S08]  /*3910*/  HMMA.16816.F32.BF16 R28, R16.reuse, R84, R28 ;  /* 0x00000054101c723c */ /* 0x048ff0000004181c */
[C---:B------:R-:W-:Y:S08]  /*3920*/  HMMA.16816.F32.BF16 R24, R16.reuse, R86, R24 ;  /* 0x000000561018723c */ /* 0x040ff00000041818 */
[C---:B------:R-:W-:Y:S08]  /*3930*/  HMMA.16816.F32.BF16 R44, R16.reuse, R68, R44 ;  /* 0x00000044102c723c */ /* 0x040ff0000004182c */
[C---:B------:R-:W-:Y:S08]  /*3940*/  HMMA.16816.F32.BF16 R40, R16.reuse, R70, R40 ;  /* 0x000000461028723c */ /* 0x040ff00000041828 */
[C---:B------:R-:W-:Y:S08]  /*3950*/  HMMA.16816.F32.BF16 R20, R16.reuse, R96, R20 ;  /* 0x000000601014723c */ /* 0x040ff00000041814 */
[----:B------:R-:W-:Y:S01]  /*3960*/  HMMA.16816.F32.BF16 R16, R16, R98, R8 ;  /* 0x000000621010723c */ /* 0x000fe20000041808 */
[----:B------:R-:W2:Y:S01]  /*3970*/  LDSM.16.M88.4 R8, [R209+0xc000] ;  /* 0x00c00000d108783b */ /* 0x000ea20000000200 */
[----:B------:R-:W-:-:S06]  /*3980*/  DEPBAR.LE SB0, 0x0 ;  /* 0x000080000000791a */ /* 0x000fcc0000000000 */
[C---:B-1----:R-:W-:Y:S08]  /*3990*/  HMMA.16816.F32.BF16 R36, R12.reuse, R72, R36 ;  /* 0x000000480c24723c */ /* 0x042ff00000041824 */
[C---:B------:R-:W-:Y:S08]  /*39a0*/  HMMA.16816.F32.BF16 R32, R12.reuse, R74, R32 ;  /* 0x0000004a0c20723c */ /* 0x040ff00000041820 */
[C---:B------:R-:W-:Y:S08]  /*39b0*/  HMMA.16816.F32.BF16 R28, R12.reuse, R80, R28 ;  /* 0x000000500c1c723c */ /* 0x040ff0000004181c */
[C---:B------:R-:W-:Y:S08]  /*39c0*/  HMMA.16816.F32.BF16 R24, R12.reuse, R82, R24 ;  /* 0x000000520c18723c */ /* 0x040ff00000041818 */
[C---:B------:R-:W-:Y:S08]  /*39d0*/  HMMA.16816.F32.BF16 R44, R12.reuse, R64, R44 ;  /* 0x000000400c2c723c */ /* 0x040ff0000004182c */
[C---:B------:R-:W-:Y:S08]  /*39e0*/  HMMA.16816.F32.BF16 R40, R12.reuse, R66, R40 ;  /* 0x000000420c28723c */ /* 0x040ff00000041828 */
[C---:B------:R-:W-:Y:S08]  /*39f0*/  HMMA.16816.F32.BF16 R20, R12.reuse, R88, R20 ;  /* 0x000000580c14723c */ /* 0x040ff00000041814 */
[----:B------:R-:W-:Y:S08]  /*3a00*/  HMMA.16816.F32.BF16 R12, R12, R90, R16 ;  /* 0x0000005a0c0c723c */ /* 0x000ff00000041810 */
[C---:B--2---:R-:W-:Y:S08]  /*3a10*/  HMMA.16816.F32.BF16 R36, R8.reuse, R56, R36 ;  /* 0x000000380824723c */ /* 0x044ff00000041824 */
[C---:B------:R-:W-:Y:S08]  /*3a20*/  HMMA.16816.F32.BF16 R56, R8.reuse, R58, R32 ;  /* 0x0000003a0838723c */ /* 0x040ff00000041820 */
[C---:B------:R-:W-:Y:S08]  /*3a30*/  HMMA.16816.F32.BF16 R32, R8.reuse, R52, R28 ;  /* 0x000000340820723c */ /* 0x040ff0000004181c */
[C---:B------:R-:W-:Y:S01]  /*3a40*/  HMMA.16816.F32.BF16 R52, R8.reuse, R54, R24 ;  /* 0x000000360834723c */ /* 0x040fe20000041818 */
[----:B------:R-:W1:Y:S07]  /*3a50*/  LDC.U8 R25, c[0x0][0x2d8] ;  /* 0x0000b600ff197b82 */ /* 0x000e6e0000000000 */
[C---:B------:R-:W-:Y:S08]  /*3a60*/  HMMA.16816.F32.BF16 R28, R8.reuse, R48, R20 ;  /* 0x00000030081c723c */ /* 0x040ff00000041814 */
[C---:B------:R-:W-:Y:S08]  /*3a70*/  HMMA.16816.F32.BF16 R44, R8.reuse, R60, R44 ;  /* 0x0000003c082c723c */ /* 0x040ff0000004182c */
[C---:B------:R-:W-:Y:S08]  /*3a80*/  HMMA.16816.F32.BF16 R40, R8.reuse, R62, R40 ;  /* 0x0000003e0828723c */ /* 0x040ff00000041828 */
[----:B------:R-:W-:Y:S07]  /*3a90*/  HMMA.16816.F32.BF16 R48, R8, R50, R12 ;  /* 0x000000320830723c */ /* 0x000fee000004180c */
[----:B------:R-:W-:-:S02]  /*3aa0*/  IMNMX R13, R100, UR8, PT ;  /* 0x00000008640d7c17 */ /* 0x000fc4000b800200 */
[----:B------:R-:W-:Y:S01]  /*3ab0*/  IMNMX R14, R2, UR8, PT ;  /* 0x00000008020e7c17 */ /* 0x000fe2000b800200 */
        /* <DEDUP_REMOVED lines=40> */
[----:B------:R-:W-:-:S03]  /*3d40*/  @!P4 LEA R6, P1, R3, c[0x0][0x168], 0x1 ;  /* 0x00005a000306ca11 */ /* 0x000fc600078208ff */
        /* <DEDUP_REMOVED lines=31> */
.L_x_714:
[----:B------:R-:W-:Y:S05]  /*3f40*/  BSYNC B0 ;  /* 0x0000000000007941 */ /* 0x000fea0003800000 */
.L_x_713:
[----:B------:R-:W0:Y:S02]  /*3f50*/  LDGDEPBAR ;  /* 0x00000000000079af */ /* 0x000e240000000000 */
.L_x_712:
[----:B-1----:R-:W-:Y:S01]  /*3f60*/  IMAD.U32 R2, RZ, RZ, UR38 ;  /* 0x00000026ff027e24 */ /* 0x002fe2000f8e00ff */
[----:B------:R-:W-:Y:S01]  /*3f70*/  STL [R1+0x5c], R208 ;  /* 0x00005cd001007387 */ /* 0x000fe20000100800 */
[----:B------:R-:W-:Y:S01]  /*3f80*/  IMAD.WIDE.U32 R230, R104, -0x326172a9, RZ ;  /* 0xcd9e8d5768e67825 */ /* 0x000fe200078e00ff */
[----:B------:R-:W-:Y:S01]  /*3f90*/  USHF.L.U32 UR4, UR38, 0x1, URZ ;  /* 0x0000000126047899 */ /* 0x000fe2000800063f */
[----:B------:R-:W-:Y:S01]  /*3fa0*/  PRMT R252, R25, 0x7054, R25 ;  /* 0x0000705419fc7816 */ /* 0x000fe20000000019 */
[----:B------:R-:W-:Y:S01]  /*3fb0*/  STL [R1+0x58], R207 ;  /* 0x000058cf01007387 */ /* 0x000fe20000100800 */
[----:B------:R-:W-:Y:S01]  /*3fc0*/  IMAD R2, R2, 0x40, R105 ;  /* 0x0000004002027824 */ /* 0x000fe200078e0269 */
[----:B------:R-:W-:Y:S01]  /*3fd0*/  UIADD3 UR14, UR37, -0x4498517b, URZ ;  /* 0xbb67ae85250e7890 */ /* 0x000fe2000fffe03f */
[----:B------:R-:W-:Y:S01]  /*3fe0*/  IMAD.WIDE.U32 R168, R103, -0x2daee0ad, RZ ;  /* 0xd2511f5367a87825 */ /* 0x000fe200078e00ff */
[----:B------:R-:W-:Y:S01]  /*3ff0*/  STL [R1+0x54], R206 ;  /* 0x000054ce01007387 */ /* 0x000fe20000100800 */
[----:B------:R-:W-:Y:S01]  /*4000*/  UIADD3 UR15, UR36, -0x61c88647, URZ ;  /* 0x9e3779b9240f7890 */ /* 0x000fe2000fffe03f */
[C---:B------:R-:W-:Y:S01]  /*4010*/  IADD3 R3, R2.reuse, 0x1, RZ ;  /* 0x0000000102037810 */ /* 0x040fe20007ffe0ff */
[----:B------:R-:W-:Y:S01]  /*4020*/  UIADD3 UR13, UR36, 0x3c6ef372, URZ ;  /* 0x3c6ef372240d7890 */ /* 0x000fe2000fffe03f */
[C---:B------:R-:W-:Y:S01]  /*4030*/  IADD3 R6, R2.reuse, 0x8, RZ ;  /* 0x0000000802067810 */ /* 0x040fe20007ffe0ff */
[----:B------:R-:W-:Y:S01]  /*4040*/  STL [R1+0x50], R205 ;  /* 0x000050cd01007387 */ /* 0x000fe20000100800 */
[CC--:B------:R-:W-:Y:S01]  /*4050*/  ISETP.GE.AND P1, PT, R3.reuse, R13.reuse, PT ;  /* 0x0000000d0300720c */ /* 0x0c0fe20003f26270 */
[----:B------:R-:W-:Y:S01]  /*4060*/  UIADD3 UR12, UR37, 0x76cf5d0a, URZ ;  /* 0x76cf5d0a250c7890 */ /* 0x000fe2000fffe03f */
[-C--:B------:R-:W-:Y:S01]  /*4070*/  ISETP.GE.AND P5, PT, R3, R14.reuse, PT ;  /* 0x0000000e0300720c */ /* 0x080fe20003fa6270 */
[----:B------:R-:W-:Y:S01]  /*4080*/  STL [R1+0x4c], R200 ;  /* 0x00004cc801007387 */ /* 0x000fe20000100800 */
[----:B------:R-:W-:Y:S01]  /*4090*/  IADD3 R3, R2, 0x9, RZ ;  /* 0x0000000902037810 */ /* 0x000fe20007ffe0ff */
[----:B------:R-:W-:Y:S01]  /*40a0*/  UIADD3 UR10, UR37, 0x32370b8f, URZ ;  /* 0x32370b8f250a7890 */ /* 0x000fe2000fffe03f */
[-C--:B------:R-:W-:Y:S01]  /*40b0*/  ISETP.GE.AND P2, PT, R6, R14.reuse, PT ;  /* 0x0000000e0600720c */ /* 0x080fe20003f46270 */
[----:B------:R-:W-:Y:S01]  /*40c0*/  UIADD3 UR9, UR36, 0x78dde6e4, URZ ;  /* 0x78dde6e424097890 */ /* 0x000fe2000fffe03f */
[CC--:B------:R-:W-:Y:S01]  /*40d0*/  ISETP.GE.AND P6, PT, R3.reuse, R14.reuse, PT ;  /* 0x0000000e0300720c */ /* 0x0c0fe20003fc6270 */
[----:B------:R-:W-:Y:S01]  /*40e0*/  UIADD3 UR11, UR36, -0x255992d5, URZ ;  /* 0xdaa66d2b240b7890 */ /* 0x000fe2000fffe03f */
[-C--:B------:R-:W-:Y:S01]  /*40f0*/  ISETP.GE.AND P4, PT, R3, R13.reuse, PT ;  /* 0x0000000d0300720c */ /* 0x080fe20003f86270 */
[----:B------:R-:W-:Y:S01]  /*4100*/  UIADD3 UR6, UR37, -0x56f99767, URZ ;  /* 0xa906689925067890 */ /* 0x000fe2000fffe03f */
[C---:B------:R-:W-:Y:S01]  /*4110*/  IADD3 R3, R2.reuse, 0x11, RZ ;  /* 0x0000001102037810 */ /* 0x040fe20007ffe0ff */
[----:B------:R-:W-:Y:S01]  /*4120*/  UIADD3 UR8, UR37, -0x126145ec, URZ ;  /* 0xed9eba1425087890 */ /* 0x000fe2000fffe03f */
[----:B------:R-:W-:Y:S01]  /*4130*/  FSEL R20, R43, -INF , !P6 ;  /* 0xff8000002b147808 */ /* 0x000fe20007000000 */
[----:B------:R-:W-:Y:S01]  /*4140*/  IMAD.SHL.U32 R201, R5, 0x2, RZ ;  /* 0x0000000205c97824 */ /* 0x000fe200078e00ff */
[-C--:B------:R-:W-:Y:S01]  /*4150*/  ISETP.GE.AND P6, PT, R2, R13.reuse, PT ;  /* 0x0000000d0200720c */ /* 0x080fe20003fc6270 */
[----:B------:R-:W-:Y:S01]  /*4160*/  UIADD3 UR16, UR36, -0x4ab325aa, URZ ;  /* 0xb54cda5624107890 */ /* 0x000fe2000fffe03f */
[----:B------:R-:W-:Y:S01]  /*4170*/  FSEL R19, R42, -INF , !P2 ;  /* 0xff8000002a137808 */ /* 0x000fe20005000000 */
[----:B------:R-:W-:Y:S01]  /*4180*/  IMAD R204, R0, 0x2, R201 ;  /* 0x0000000200cc7824 */ /* 0x000fe200078e02c9 */
[----:B------:R-:W-:Y:S01]  /*4190*/  FSEL R18, R41, -INF , !P4 ;  /* 0xff80000029127808 */ /* 0x000fe20006000000 */
[----:B------:R-:W-:Y:S01]  /*41a0*/  UIADD3 UR7, UR36, 0x1715609d, URZ ;  /* 0x1715609d24077890 */ /* 0x000fe2000fffe03f */
[C---:B------:R-:W-:Y:S01]  /*41b0*/  ISETP.GE.AND P2, PT, R3.reuse, R13, PT ;  /* 0x0000000d0300720c */ /* 0x040fe20003f46270 */
[----:B------:R-:W-:Y:S01]  /*41c0*/  UIADD3 UR17, UR37, 0x646e171e, URZ ;  /* 0x646e171e25117890 */ /* 0x000fe2000fffe03f */
[----:B------:R-:W-:-:S02]  /*41d0*/  ISETP.GE.AND P4, PT, R3, R14, PT ;  /* 0x0000000e0300720c */ /* 0x000fc40003f86270 */
[----:B------:R-:W-:Y:S02]  /*41e0*/  IADD3 R3, R2, 0x19, RZ ;  /* 0x0000001902037810 */ /* 0x000fe40007ffe0ff */
[-C--:B------:R-:W-:Y:S02]  /*41f0*/  ISETP.GE.AND P3, PT, R6, R13.reuse, PT ;  /* 0x0000000d0600720c */ /* 0x080fe40003f66270 */
[----:B------:R-:W-:Y:S02]  /*4200*/  FSEL R15, R45, -INF , !P1 ;  /* 0xff8000002d0f7808 */ /* 0x000fe40004800000 */
[----:B------:R-:W-:Y:S02]  /*4210*/  FSEL R11, R44, -INF , !P6 ;  /* 0xff8000002c0b7808 */ /* 0x000fe40007000000 */
[----:B------:R-:W-:Y:S02]  /*4220*/  FSEL R77, R37, -INF , !P2 ;  /* 0xff800000254d7808 */ /* 0x000fe40005000000 */
[----:B------:R-:W-:-:S02]  /*4230*/  ISETP.GE.AND P6, PT, R3, R13, PT ;  /* 0x0000000d0300720c */ /* 0x000fc40003fc6270 */
[----:B------:R-:W-:Y:S02]  /*4240*/  ISETP.GE.AND P2, PT, R3, R14, PT ;  /* 0x0000000e0300720c */ /* 0x000fe40003f46270 */
[----:B------:R-:W-:Y:S02]  /*4250*/  IADD3 R6, R2, 0x10, RZ ;  /* 0x0000001002067810 */ /* 0x000fe40007ffe0ff */
[----:B------:R-:W-:Y:S02]  /*4260*/  FSEL R16, R40, -INF , !P3 ;  /* 0xff80000028107808 */ /* 0x000fe40005800000 */
[----:B------:R-:W-:Y:S02]  /*4270*/  FMNMX.FTZ R3, R11, R15, !PT ;  /* 0x0000000f0b037209 */ /* 0x000fe40007810000 */
[----:B------:R-:W-:Y:S02]  /*4280*/  ISETP.GE.AND P1, PT, R6, R13, PT ;  /* 0x0000000d0600720c */ /* 0x000fe40003f26270 */
[----:B------:R-:W-:-:S02]  /*4290*/  FMNMX.FTZ R3, R16, R3, !PT ;  /* 0x0000000310037209 */ /* 0x000fc40007810000 */
[----:B------:R-:W-:Y:S02]  /*42a0*/  ISETP.GE.AND P3, PT, R6, R14, PT ;  /* 0x0000000e0600720c */ /* 0x000fe40003f66270 */
[----:B------:R-:W-:Y:S02]  /*42b0*/  IADD3 R6, R2, 0x18, RZ ;  /* 0x0000001802067810 */ /* 0x000fe40007ffe0ff */
[----:B------:R-:W-:Y:S02]  /*42c0*/  FSEL R76, R36, -INF , !P1 ;  /* 0xff800000244c7808 */ /* 0x000fe40004800000 */
[----:B------:R-:W-:Y:S02]  /*42d0*/  FMNMX.FTZ R3, R18, R3, !PT ;  /* 0x0000000312037209 */ /* 0x000fe40007810000 */
[----:B------:R-:W-:Y:S02]  /*42e0*/  ISETP.GE.AND P1, PT, R6, R13, PT ;  /* 0x0000000d0600720c */ /* 0x000fe40003f26270 */
[----:B------:R-:W-:-:S02]  /*42f0*/  FMNMX.FTZ R3, R76, R3, !PT ;  /* 0x000000034c037209 */ /* 0x000fc40007810000 */
[----:B------:R-:W-:Y:S02]  /*4300*/  FSEL R78, R38, -INF , !P3 ;  /* 0xff800000264e7808 */ /* 0x000fe40005800000 */
[----:B------:R-:W-:Y:S02]  /*4310*/  ISETP.GE.AND P3, PT, R6, R14, PT ;  /* 0x0000000e0600720c */ /* 0x000fe40003f66270 */
[----:B------:R-:W-:Y:S02]  /*4320*/  IADD3 R6, R2, 0x20, RZ ;  /* 0x0000002002067810 */ /* 0x000fe40007ffe0ff */
[----:B------:R-:W-:Y:S02]  /*4330*/  FSEL R63, R56, -INF , !P1 ;  /* 0xff800000383f7808 */ /* 0x000fe40004800000 */
[----:B------:R-:W-:Y:S02]  /*4340*/  FMNMX.FTZ R3, R77, R3, !PT ;  /* 0x000000034d037209 */ /* 0x000fe40007810000 */
[----:B------:R-:W-:-:S02]  /*4350*/  FSEL R24, R47, -INF , !P5 ;  /* 0xff8000002f187808 */ /* 0x000fc40006800000 */
[----:B------:R-:W-:Y:S02]  /*4360*/  FSEL R79, R39, -INF , !P4 ;  /* 0xff800000274f7808 */ /* 0x000fe40006000000 */
[----:B------:R-:W-:Y:S01]  /*4370*/  ISETP.GE.AND P5, PT, R6, R13, PT ;  /* 0x0000000d0600720c */ /* 0x000fe20003fa6270 */
[----:B------:R-:W-:Y:S01]  /*4380*/  LDSM.16.MT88.4 R36, [R201+0x18000] ;  /* 0x01800000c924783b */ /* 0x000fe20000004200 */
[----:B------:R-:W-:Y:S02]  /*4390*/  FSEL R62, R57, -INF , !P6 ;  /* 0xff800000393e7808 */ /* 0x000fe40007000000 */
[----:B------:R-:W-:Y:S02]  /*43a0*/  FMNMX.FTZ R3, R63, R3, !PT ;  /* 0x000000033f037209 */ /* 0x000fe40007810000 */
[-C--:B------:R-:W-:Y:S02]  /*43b0*/  ISETP.GE.AND P4, PT, R2, R14.reuse, PT ;  /* 0x0000000e0200720c */ /* 0x080fe40003f86270 */
[----:B------:R-:W-:-:S02]  /*43c0*/  ISETP.GE.AND P1, PT, R6, R14, PT ;  /* 0x0000000e0600720c */ /* 0x000fc40003f26270 */
[C---:B------:R-:W-:Y:S02]  /*43d0*/  IADD3 R6, R2.reuse, 0x21, RZ ;  /* 0x0000002102067810 */ /* 0x040fe40007ffe0ff */
[C---:B------:R-:W-:Y:S02]  /*43e0*/  IADD3 R7, R2.reuse, 0x28, RZ ;  /* 0x0000002802077810 */ /* 0x040fe40007ffe0ff */
[C---:B------:R-:W-:Y:S02]  /*43f0*/  IADD3 R8, R2.reuse, 0x29, RZ ;  /* 0x0000002902087810 */ /* 0x040fe40007ffe0ff */
[C---:B------:R-:W-:Y:S02]  /*4400*/  IADD3 R12, R2.reuse, 0x30, RZ ;  /* 0x00000030020c7810 */ /* 0x040fe40007ffe0ff */
[C---:B------:R-:W-:Y:S02]  /*4410*/  IADD3 R10, R2.reuse, 0x31, RZ ;  /* 0x00000031020a7810 */ /* 0x040fe40007ffe0ff */
[----:B------:R-:W-:-:S02]  /*4420*/  IADD3 R17, R2, 0x38, RZ ;  /* 0x0000003802117810 */ /* 0x000fc40007ffe0ff */
[----:B------:R-:W-:Y:S02]  /*4430*/  IADD3 R9, R2, 0x39, RZ ;  /* 0x0000003902097810 */ /* 0x000fe40007ffe0ff */
[----:B------:R-:W-:Y:S02]  /*4440*/  FSEL R149, R32, -INF , !P5 ;  /* 0xff80000020957808 */ /* 0x000fe40006800000 */
[----:B------:R-:W-:Y:S02]  /*4450*/  FMNMX.FTZ R2, R62, R3, !PT ;  /* 0x000000033e027209 */ /* 0x000fe40007810000 */
[----:B------:R-:W-:Y:S02]  /*4460*/  FSEL R21, R46, -INF , !P4 ;  /* 0xff8000002e157808 */ /* 0x000fe40006000000 */
[----:B------:R-:W-:Y:S02]  /*4470*/  ISETP.GE.AND P6, PT, R6, R13, PT ;  /* 0x0000000d0600720c */ /* 0x000fe40003fc6270 */
[----:B------:R-:W-:-:S02]  /*4480*/  FMNMX.FTZ R3, R149, R2, !PT ;  /* 0x0000000295037209 */ /* 0x000fc40007810000 */
[----:B------:R-:W-:Y:S02]  /*4490*/  FMNMX.FTZ R2, R21, R24, !PT ;  /* 0x0000001815027209 */ /* 0x000fe40007810000 */
[-C--:B------:R-:W-:Y:S02]  /*44a0*/  ISETP.GE.AND P4, PT, R7, R13.reuse, PT ;  /* 0x0000000d0700720c */ /* 0x080fe40003f86270 */
[----:B------:R-:W-:Y:S02]  /*44b0*/  FSEL R171, R33, -INF , !P6 ;  /* 0xff80000021ab7808 */ /* 0x000fe40007000000 */
[----:B------:R-:W-:Y:S02]  /*44c0*/  FMNMX.FTZ R2, R19, R2, !PT ;  /* 0x0000000213027209 */ /* 0x000fe40007810000 */
[----:B------:R-:W-:Y:S02]  /*44d0*/  ISETP.GE.AND P5, PT, R8, R13, PT ;  /* 0x0000000d0800720c */ /* 0x000fe40003fa6270 */
[----:B------:R-:W-:-:S02]  /*44e0*/  FSEL R189, R52, -INF , !P4 ;  /* 0xff80000034bd7808 */ /* 0x000fc40006000000 */
[----:B------:R-:W-:Y:S02]  /*44f0*/  FMNMX.FTZ R3, R171, R3, !PT ;  /* 0x00000003ab037209 */ /* 0x000fe40007810000 */
[----:B------:R-:W-:Y:S02]  /*4500*/  FMNMX.FTZ R2, R20, R2, !PT ;  /* 0x0000000214027209 */ /* 0x000fe40007810000 */
[----:B------:R-:W-:Y:S02]  /*4510*/  ISETP.GE.AND P4, PT, R12, R13, PT ;  /* 0x0000000d0c00720c */ /* 0x000fe40003f86270 */
[----:B------:R-:W-:Y:S02]  /*4520*/  FSEL R191, R53, -INF , !P5 ;  /* 0xff80000035bf7808 */ /* 0x000fe40006800000 */
[----:B------:R-:W-:Y:S02]  /*4530*/  FMNMX.FTZ R3, R189, R3, !PT ;  /* 0x00000003bd037209 */ /* 0x000fe40007810000 */
[----:B------:R-:W-:-:S02]  /*4540*/  FMNMX.FTZ R2, R78, R2, !PT ;  /* 0x000000024e027209 */ /* 0x000fc40007810000 */
[----:B------:R-:W-:Y:S02]  /*4550*/  ISETP.GE.AND P6, PT, R10, R13, PT ;  /* 0x0000000d0a00720c */ /* 0x000fe40003fc6270 */
[----:B------:R-:W-:Y:S02]  /*4560*/  FSEL R237, R28, -INF , !P4 ;  /* 0xff8000001ced7808 */ /* 0x000fe40006000000 */
[----:B------:R-:W-:Y:S02]  /*4570*/  FMNMX.FTZ R3, R191, R3, !PT ;  /* 0x00000003bf037209 */ /* 0x000fe40007810000 */
[----:B------:R-:W-:Y:S02]  /*4580*/  FSEL R60, R58, -INF , !P3 ;  /* 0xff8000003a3c7808 */ /* 0x000fe40005800000 */
[----:B------:R-:W-:Y:S02]  /*4590*/  FMNMX.FTZ R2, R79, R2, !PT ;  /* 0x000000024f027209 */ /* 0x000fe40007810000 */
[----:B------:R-:W-:-:S02]  /*45a0*/  ISETP.GE.AND P5, PT, R17, R13, PT ;  /* 0x0000000d1100720c */ /* 0x000fc40003fa6270 */
[----:B------:R-:W-:Y:S02]  /*45b0*/  FSEL R249, R29, -INF , !P6 ;  /* 0xff8000001df97808 */ /* 0x000fe40007000000 */
[----:B------:R-:W-:Y:S02]  /*45c0*/  FMNMX.FTZ R3, R237, R3, !PT ;  /* 0x00000003ed037209 */ /* 0x000fe40007810000 */
[----:B------:R-:W-:Y:S02]  /*45d0*/  FSEL R61, R59, -INF , !P2 ;  /* 0xff8000003b3d7808 */ /* 0x000fe40005000000 */
[----:B------:R-:W-:Y:S01]  /*45e0*/  FMNMX.FTZ R2, R60, R2, !PT ;  /* 0x000000023c027209 */ /* 0x000fe20007810000 */
[----:B------:R-:W-:Y:S01]  /*45f0*/  LDSM.16.MT88.4 R56, [R204+0x18000] ;  /* 0x01800000cc38783b */ /* 0x000fe20000004200 */
[----:B------:R-:W-:Y:S02]  /*4600*/  ISETP.GE.AND P4, PT, R9, R13, PT ;  /* 0x0000000d0900720c */ /* 0x000fe40003f86270 */
[----:B------:R-:W-:-:S02]  /*4610*/  FSEL R248, R48, -INF , !P5 ;  /* 0xff80000030f87808 */ /* 0x000fc40006800000 */
[----:B------:R-:W-:Y:S02]  /*4620*/  FMNMX.FTZ R148, R249, R3, !PT ;  /* 0x00000003f9947209 */ /* 0x000fe40007810000 */
[----:B------:R-:W-:Y:S02]  /*4630*/  ISETP.GE.AND P2, PT, R6, R14, PT ;  /* 0x0000000e0600720c */ /* 0x000fe40003f46270 */
[----:B------:R-:W-:Y:S02]  /*4640*/  FSEL R170, R34, -INF , !P1 ;  /* 0xff80000022aa7808 */ /* 0x000fe40004800000 */
[----:B------:R-:W-:Y:S02]  /*4650*/  FMNMX.FTZ R2, R61, R2, !PT ;  /* 0x000000023d027209 */ /* 0x000fe40007810000 */
[----:B------:R-:W-:Y:S02]  /*4660*/  FSEL R250, R49, -INF , !P4 ;  /* 0xff80000031fa7808 */ /* 0x000fe40006000000 */
[----:B------:R-:W-:-:S02]  /*4670*/  FMNMX.FTZ R148, R248, R148, !PT ;  /* 0x00000094f8947209 */ /* 0x000fc40007810000 */
[----:B------:R-:W-:Y:S02]  /*4680*/  ISETP.GE.AND P1, PT, R7, R14, PT ;  /* 0x0000000e0700720c */ /* 0x000fe40003f26270 */
[----:B------:R-:W-:Y:S02]  /*4690*/  FSEL R228, R35, -INF , !P2 ;  /* 0xff80000023e47808 */ /* 0x000fe40005000000 */
[----:B------:R-:W-:Y:S01]  /*46a0*/  FMNMX.FTZ R2, R170, R2, !PT ;  /* 0x00000002aa027209 */ /* 0x000fe20007810000 */
[----:B------:R-:W-:Y:S01]  /*46b0*/  LDSM.16.MT88.4 R32, [R201+0x1a000] ;  /* 0x01a00000c920783b */ /* 0x000fe20000004200 */
[----:B------:R-:W-:Y:S02]  /*46c0*/  FMNMX.FTZ R148, R250, R148, !PT ;  /* 0x00000094fa947209 */ /* 0x000fe40007810000 */
[----:B------:R-:W-:Y:S02]  /*46d0*/  ISETP.GE.AND P2, PT, R8, R14, PT ;  /* 0x0000000e0800720c */ /* 0x000fe40003f46270 */
[----:B------:R-:W-:Y:S01]  /*46e0*/  FSEL R188, R54, -INF , !P1 ;  /* 0xff80000036bc7808 */ /* 0x000fe20004800000 */
[----:B------:R-:W1:Y:S01]  /*46f0*/  SHFL.BFLY PT, R3, R148, 0x2, 0x1f ;  /* 0x0c401f0094037f89 */ /* 0x000e6200000e0000 */
[----:B------:R-:W-:-:S02]  /*4700*/  FMNMX.FTZ R2, R228, R2, !PT ;  /* 0x00000002e4027209 */ /* 0x000fc40007810000 */
[----:B------:R-:W-:Y:S02]  /*4710*/  ISETP.GE.AND P1, PT, R12, R14, PT ;  /* 0x0000000e0c00720c */ /* 0x000fe40003f26270 */
[----:B------:R-:W-:Y:S02]  /*4720*/  FSEL R190, R55, -INF , !P2 ;  /* 0xff80000037be7808 */ /* 0x000fe40005000000 */
[----:B------:R-:W-:Y:S01]  /*4730*/  FMNMX.FTZ R2, R188, R2, !PT ;  /* 0x00000002bc027209 */ /* 0x000fe20007810000 */
[----:B------:R-:W-:Y:S01]  /*4740*/  LDSM.16.MT88.4 R52, [R201+0x1e000] ;  /* 0x01e00000c934783b */ /* 0x000fe20000004200 */
        /* <DEDUP_REMOVED lines=13> */
[----:B------:R-:W-:Y:S01]  /*4820*/  LOP3.LUT R3, R101, UR36, RZ, 0x3c, !PT ;  /* 0x0000002465037c12 */ /* 0x000fe2000f8e3cff */
[----:B------:R-:W1:Y:S01]  /*4830*/  SHFL.BFLY PT, R9, R148, 0x1, 0x1f ;  /* 0x0c201f0094097f89 */ /* 0x000e6200000e0000 */
[----:B------:R-:W-:-:S02]  /*4840*/  LEA R202, R4, R201, 0x1 ;  /* 0x000000c904ca7211 */ /* 0x000fc400078e08ff */
[----:B------:R-:W-:Y:S01]  /*4850*/  LOP3.LUT R6, R231, R3, RZ, 0x3c, !PT ;  /* 0x00000003e7067212 */ /* 0x000fe200078e3cff */
[----:B------:R-:W2:Y:S02]  /*4860*/  SHFL.BFLY PT, R10, R2, 0x2, 0x1f ;  /* 0x0c401f00020a7f89 */ /* 0x000ea400000e0000 */
[----:B------:R-:W-:Y:S02]  /*4870*/  IMAD R203, R0, 0x2, R202 ;  /* 0x0000000200cb7824 */ /* 0x000fe400078e02ca */
[----:B------:R3:W-:Y:S01]  /*4880*/  STL [R1+0x34], R3 ;  /* 0x0000340301007387 */ /* 0x0007e20000100800 */
[----:B------:R-:W-:-:S03]  /*4890*/  IMAD.WIDE.U32 R46, R6, -0x2daee0ad, RZ ;  /* 0xd2511f53062e7825 */ /* 0x000fc600078e00ff */
[----:B------:R-:W-:Y:S02]  /*48a0*/  LDSM.16.MT88.4 R28, [R202+0x1a000] ;  /* 0x01a00000ca1c783b */ /* 0x000fe40000004200 */
[----:B------:R-:W-:Y:S02]  /*48b0*/  LOP3.LUT R8, R47, UR14, R168, 0x96, !PT ;  /* 0x0000000e2f087c12 */ /* 0x000fe4000f8e96a8 */
[----:B------:R-:W-:Y:S03]  /*48c0*/  LDSM.16.MT88.4 R48, [R202+0x18000] ;  /* 0x01800000ca30783b */ /* 0x000fe60000004200 */
[----:B------:R-:W-:Y:S01]  /*48d0*/  IMAD.WIDE.U32 R238, R8, -0x326172a9, RZ ;  /* 0xcd9e8d5708ee7825 */ /* 0x000fe200078e00ff */
[----:B------:R-:W-:Y:S01]  /*48e0*/  LDSM.16.MT88.4 R40, [R203+0x18000] ;  /* 0x01800000cb28783b */ /* 0x000fe20000004200 */
[----:B-1----:R-:W-:-:S03]  /*48f0*/  FMNMX.FTZ R148, R148, R9, !PT ;  /* 0x0000000994947209 */ /* 0x002fc60007810000 */
        /* <DEDUP_REMOVED lines=8> */
[----:B------:R-:W-:-:S05]  /*4980*/  LOP3.LUT R3, R169, UR37, R3, 0x96, !PT ;  /* 0x00000025a9037c12 */ /* 0x000fca000f8e9603 */
[----:B------:R-:W-:-:S05]  /*4990*/  IMAD.WIDE.U32 R6, R3, -0x326172a9, RZ ;  /* 0xcd9e8d5703067825 */ /* 0x000fca00078e00ff */
[----:B------:R-:W-:Y:S01]  /*49a0*/  LOP3.LUT R3, R7, UR15, R230, 0x96, !PT ;  /* 0x0000000f07037c12 */ /* 0x000fe2000f8e96e6 */
[----:B------:R-:W-:Y:S01]  /*49b0*/  FFMA.FTZ R7, R11, c[0x0][0x23c], -R12 ;  /* 0x00008f000b077a23 */ /* 0x000fe2000001080c */
[----:B------:R-:W-:-:S03]  /*49c0*/  LOP3.LUT R6, R239, UR13, R6, 0x96, !PT ;  /* 0x0000000def067c12 */ /* 0x000fc6000f8e9606 */
[----:B------:R-:W-:Y:S01]  /*49d0*/  IMAD.WIDE.U32 R2, R3, -0x2daee0ad, RZ ;  /* 0xd2511f5303027825 */ /* 0x000fe200078e00ff */
[----:B------:R2:W-:Y:S03]  /*49e0*/  MUFU.EX2 R185, R7 ;  /* 0x0000000700b97308 */ /* 0x0005e60000000800 */
[----:B------:R-:W-:Y:S01]  /*49f0*/  IMAD.WIDE.U32 R22, R6, -0x2daee0ad, RZ ;  /* 0xd2511f5306167825 */ /* 0x000fe200078e00ff */
[----:B------:R-:W-:-:S04]  /*4a00*/  LOP3.LUT R3, R3, UR12, R46, 0x96, !PT ;  /* 0x0000000c03037c12 */ /* 0x000fc8000f8e962e */
[----:B------:R-:W-:Y:S01]  /*4a10*/  LOP3.LUT R6, R23, UR10, R2, 0x96, !PT ;  /* 0x0000000a17067c12 */ /* 0x000fe2000f8e9602 */
[----:B------:R-:W-:-:S04]  /*4a20*/  IMAD.WIDE.U32 R2, R3, -0x326172a9, RZ ;  /* 0xcd9e8d5703027825 */ /* 0x000fc800078e00ff */
[----:B------:R-:W-:Y:S01]  /*4a30*/  IMAD.WIDE.U32 R160, R6, -0x326172a9, RZ ;  /* 0xcd9e8d5706a07825 */ /* 0x000fe200078e00ff */
[----:B------:R-:W-:Y:S02]  /*4a40*/  LOP3.LUT R6, R3, UR11, R238, 0x96, !PT ;  /* 0x0000000b03067c12 */ /* 0x000fe4000f8e96ee */
[----:B-1----:R-:W-:Y:S01]  /*4a50*/  FMNMX.FTZ R3, R8, R9, !PT ;  /* 0x0000000908037209 */ /* 0x002fe20007810000 */
[----:B--2---:R-:W-:Y:S01]  /*4a60*/  FFMA.FTZ R7, R15, c[0x0][0x23c], -R12 ;  /* 0x00008f000f077a23 */ /* 0x004fe2000001080c */
[----:B------:R-:W-:Y:S01]  /*4a70*/  LOP3.LUT R2, R161, UR9, R2, 0x96, !PT ;  /* 0x00000009a1027c12 */ /* 0x000fe2000f8e9602 */
[----:B------:R-:W-:Y:S01]  /*4a80*/  FFMA.FTZ R8, R18, c[0x0][0x23c], -R12 ;  /* 0x00008f0012087a23 */ /* 0x000fe2000001080c */
[----:B------:R-:W-:Y:S01]  /*4a90*/  FSETP.NEU.FTZ.AND P1, PT, R3, -INF , PT ;  /* 0xff8000000300780b */ /* 0x000fe20003f3d000 */
[----:B------:R1:W-:Y:S02]  /*4aa0*/  MUFU.EX2 R195, R7 ;  /* 0x0000000700c37308 */ /* 0x0003e40000000800 */
[----:B------:R-:W-:-:S04]  /*4ab0*/  IMAD.WIDE.U32 R150, R2, -0x2daee0ad, RZ ;  /* 0xd2511f5302967825 */ /* 0x000fc800078e00ff */
[----:B------:R-:W-:Y:S02]  /*4ac0*/  FFMA.FTZ R2, R16, c[0x0][0x23c], -R12 ;  /* 0x00008f0010027a23 */ /* 0x000fe4000001080c */
[----:B------:R-:W-:Y:S08]  /*4ad0*/  MUFU.EX2 R232, R8 ;  /* 0x0000000800e87308 */ /* 0x000ff00000000800 */
[----:B------:R2:W-:Y:S01]  /*4ae0*/  MUFU.EX2 R197, R2 ;  /* 0x0000000200c57308 */ /* 0x0005e20000000800 */
[----:B-1----:R-:W-:-:S05]  /*4af0*/  IMAD.WIDE.U32 R6, R6, -0x2daee0ad, RZ ;  /* 0xd2511f5306067825 */ /* 0x002fca00078e00ff */
[----:B------:R-:W-:Y:S02]  /*4b00*/  LOP3.LUT R6, R151, UR6, R6, 0x96, !PT ;  /* 0x0000000697067c12 */ /* 0x000fe4000f8e9606 */
[----:B------:R-:W-:-:S03]  /*4b10*/  LOP3.LUT R9, R7, UR8, R22, 0x96, !PT ;  /* 0x0000000807097c12 */ /* 0x000fc6000f8e9616 */
[----:B------:R-:W-:-:S04]  /*4b20*/  IMAD.WIDE.U32 R6, R6, -0x326172a9, RZ ;  /* 0xcd9e8d5706067825 */ /* 0x000fc800078e00ff */
[----:B------:R-:W-:Y:S01]  /*4b30*/  IMAD.WIDE.U32 R44, R9, -0x326172a9, RZ ;  /* 0xcd9e8d57092c7825 */ /* 0x000fe200078e00ff */
[C---:B------:R-:W-:Y:S02]  /*4b40*/  LOP3.LUT R9, R6.reuse, 0xffff, RZ, 0xc0, !PT ;  /* 0x0000ffff06097812 */ /* 0x040fe400078ec0ff */
[----:B------:R-:W-:Y:S01]  /*4b50*/  LOP3.LUT R11, R6, 0xff, RZ, 0xc0, !PT ;  /* 0x000000ff060b7812 */ /* 0x000fe200078ec0ff */
[----:B--2---:R-:W-:Y:S01]  /*4b60*/  FMUL.FTZ R2, R3, c[0x0][0x23c] ;  /* 0x00008f0003027a20 */ /* 0x004fe20000410000 */
[----:B------:R-:W-:Y:S02]  /*4b70*/  SHF.R.U32.HI R10, RZ, 0x18, R6 ;  /* 0x00000018ff0a7819 */ /* 0x000fe40000011606 */
[----:B------:R-:W-:Y:S02]  /*4b80*/  LOP3.LUT R5, R7, UR16, R44, 0x96, !PT ;  /* 0x0000001007057c12 */ /* 0x000fe4000f8e962c */
[----:B------:R-:W-:Y:S02]  /*4b90*/  FSEL R2, R2, RZ, P1 ;  /* 0x000000ff02027208 */ /* 0x000fe40000800000 */
[----:B------:R-:W-:-:S02]  /*4ba0*/  SHF.R.U32.HI R9, RZ, 0x8, R9 ;  /* 0x00000008ff097819 */ /* 0x000fc40000011609 */
[----:B------:R-:W-:Y:S01]  /*4bb0*/  LOP3.LUT R0, R5, 0xffff, RZ, 0xc0, !PT ;  /* 0x0000ffff05007812 */ /* 0x000fe200078ec0ff */
[----:B------:R-:W-:Y:S01]  /*4bc0*/  FFMA.FTZ R8, R19, c[0x0][0x23c], -R2 ;  /* 0x00008f0013087a23 */ /* 0x000fe20000010802 */
[----:B------:R-:W-:Y:S01]  /*4bd0*/  SHF.R.U32.HI R4, RZ, 0x10, R5 ;  /* 0x00000010ff047819 */ /* 0x000fe20000011605 */
[----:B------:R-:W-:Y:S01]  /*4be0*/  LDSM.16.MT88.4 R16, [R201+0x1c000] ;  /* 0x01c00000c910783b */ /* 0x000fe20000004200 */
[----:B------:R-:W-:Y:S01]  /*4bf0*/  PRMT R7, R11, 0x5410, R9 ;  /* 0x000054100b077816 */ /* 0x000fe20000000009 */
[----:B------:R1:W-:Y:S01]  /*4c00*/  MUFU.EX2 R196, R8 ;  /* 0x0000000800c47308 */ /* 0x0003e20000000800 */
[----:B------:R-:W-:Y:S02]  /*4c10*/  LOP3.LUT R11, R5, 0xff, RZ, 0xc0, !PT ;  /* 0x000000ff050b7812 */ /* 0x000fe400078ec0ff */
[----:B------:R-:W-:Y:S02]  /*4c20*/  SHF.R.U32.HI R9, RZ, 0x18, R5 ;  /* 0x00000018ff097819 */ /* 0x000fe40000011605 */
[----:B------:R-:W-:-:S04]  /*4c30*/  LOP3.LUT R5, R4, 0xff, RZ, 0xc0, !PT ;  /* 0x000000ff04057812 */ /* 0x000fc800078ec0ff */
[----:B------:R-:W-:-:S05]  /*4c40*/  PRMT R5, R5, 0x5410, R9 ;  /* 0x0000541005057816 */ /* 0x000fca0000000009 */
[----:B------:R-:W-:Y:S01]  /*4c50*/  HSET2.LE.AND R5, R5, R252, PT ;  /* 0x000000fc05057233 */ /* 0x000fe20003803000 */
[----:B-1----:R-:W-:Y:S01]  /*4c60*/  SHF.R.U32.HI R8, RZ, 0x10, R6 ;  /* 0x00000010ff087819 */ /* 0x002fe20000011606 */
[----:B------:R-:W-:-:S03]  /*4c70*/  FFMA.FTZ R6, R20, c[0x0][0x23c], -R2 ;  /* 0x00008f0014067a23 */ /* 0x000fc60000010802 */
[----:B------:R-:W-:Y:S01]  /*4c80*/  LOP3.LUT R8, R8, 0xff, RZ, 0xc0, !PT ;  /* 0x000000ff08087812 */ /* 0x000fe200078ec0ff */
[----:B------:R1:W2:Y:S03]  /*4c90*/  MUFU.EX2 R162, R6 ;  /* 0x0000000600a27308 */ /* 0x0002a60000000800 */
[----:B------:R-:W-:Y:S02]  /*4ca0*/  PRMT R10, R8, 0x5410, R10 ;  /* 0x00005410080a7816 */ /* 0x000fe4000000000a */
[----:B------:R-:W-:Y:S01]  /*4cb0*/  SHF.R.U32.HI R8, RZ, 0x8, R0 ;  /* 0x00000008ff087819 */ /* 0x000fe20000011600 */
[--C-:B------:R-:W-:Y:S02]  /*4cc0*/  HSET2.LE.AND R0, R7, R252.reuse, PT ;  /* 0x000000fc07007233 */ /* 0x100fe40003803000 */
[----:B------:R-:W-:Y:S01]  /*4cd0*/  HSET2.LE.AND R7, R10, R252, PT ;  /* 0x000000fc0a077233 */ /* 0x000fe20003803000 */
[----:B------:R-:W-:Y:S01]  /*4ce0*/  PRMT R8, R11, 0x5410, R8 ;  /* 0x000054100b087816 */ /* 0x000fe20000000008 */
[----:B-1----:R-:W-:Y:S01]  /*4cf0*/  FFMA.FTZ R6, R21, c[0x0][0x23c], -R2 ;  /* 0x00008f0015067a23 */ /* 0x002fe20000010802 */
[----:B--2---:R-:W-:Y:S01]  /*4d00*/  F2FP.BF16.PACK_AB R4, R162, R196 ;  /* 0x000000c4a204723e */ /* 0x004fe200000010ff */
[----:B------:R-:W-:Y:S02]  /*4d10*/  LDSM.16.MT88.4 R20, [R203+0x1a000] ;  /* 0x01a00000cb14783b */ /* 0x000fe40000004200 */
[----:B------:R1:W-:Y:S01]  /*4d20*/  MUFU.EX2 R184, R6 ;  /* 0x0000000600b87308 */ /* 0x0003e20000000800 */
[----:B------:R-:W-:-:S02]  /*4d30*/  LOP3.LUT R7, R7, R4, RZ, 0xc0, !PT ;  /* 0x0000000407077212 */ /* 0x000fc400078ec0ff */
[----:B------:R-:W-:Y:S01]  /*4d40*/  F2FP.BF16.PACK_AB R4, R195, R185 ;  /* 0x000000b9c304723e */ /* 0x000fe200000010ff */
[----:B-1----:R-:W-:Y:S02]  /*4d50*/  FFMA.FTZ R6, R24, c[0x0][0x23c], -R2 ;  /* 0x00008f0018067a23 */ /* 0x002fe40000010802 */
[----:B------:R-:W1:Y:S02]  /*4d60*/  LDSM.16.MT88.4 R24, [R204+0x1a000] ;  /* 0x01a00000cc18783b */ /* 0x000e640000004200 */
[----:B------:R2:W3:Y:S02]  /*4d70*/  MUFU.EX2 R236, R6 ;  /* 0x0000000600ec7308 */ /* 0x0004e40000000800 */
[----:B--2---:R-:W-:-:S04]  /*4d80*/  F2FP.BF16.PACK_AB R6, R232, R197 ;  /* 0x000000c5e806723e */ /* 0x004fc800000010ff */
[----:B------:R-:W-:Y:S01]  /*4d90*/  LOP3.LUT R6, R0, R6, RZ, 0xc0, !PT ;  /* 0x0000000600067212 */ /* 0x000fe200078ec0ff */
[----:B------:R-:W-:Y:S01]  /*4da0*/  HSET2.LE.AND R0, R8, R252, PT ;  /* 0x000000fc08007233 */ /* 0x000fe20003803000 */
[----:B---3--:R-:W-:-:S04]  /*4db0*/  F2FP.BF16.PACK_AB R8, R236, R184 ;  /* 0x000000b8ec08723e */ /* 0x008fc800000010ff */
[----:B------:R-:W-:Y:S02]  /*4dc0*/  LOP3.LUT R5, R5, R8, RZ, 0xc0, !PT ;  /* 0x0000000805057212 */ /* 0x000fe400078ec0ff */
[----:B------:R-:W2:Y:S01]  /*4dd0*/  LDSM.16.MT88.4 R8, [R202+0x1c000] ;  /* 0x01c00000ca08783b */ /* 0x000ea20000004200 */
[----:B------:R-:W-:Y:S01]  /*4de0*/  LOP3.LUT R4, R0, R4, RZ, 0xc0, !PT ;  /* 0x0000000400047212 */ /* 0x000fe200078ec0ff */
[----:B------:R-:W-:Y:S02]  /*4df0*/  FFMA.FTZ R0, R76, c[0x0][0x23c], -R12 ;  /* 0x00008f004c007a23 */ /* 0x000fe4000001080c */
[----:B------:R-:W-:Y:S02]  /*4e00*/  IMAD.MOV.U32 R76, RZ, RZ, R162 ;  /* 0x000000ffff4c7224 */ /* 0x000fe400078e00a2 */
[----:B------:R3:W-:Y:S02]  /*4e10*/  MUFU.EX2 R194, R0 ;  /* 0x0000000000c27308 */ /* 0x0007e40000000800 */
[C---:B------:R-:W-:Y:S08]  /*4e20*/  HMMA.16816.F32.BF16 R136, R4.reuse, R28, RZ ;  /* 0x0000001c0488723c */ /* 0x040ff000000418ff */
[----:B------:R-:W-:Y:S01]  /*4e30*/  HMMA.16816.F32.BF16 R124, R4, R30, RZ ;  /* 0x0000001e047c723c */ /* 0x000fe200000418ff */
[----:B------:R-:W4:Y:S01]  /*4e40*/  LDSM.16.MT88.4 R28, [R202+0x1e000] ;  /* 0x01e00000ca1c783b */ /* 0x000f220000004200 */
[----:B---3--:R-:W-:-:S06]  /*4e50*/  LOP3.LUT R0, R45, UR7, R160, 0x96, !PT ;  /* 0x000000072d007c12 */ /* 0x008fcc000f8e96a0 */
[C---:B------:R-:W-:Y:S08]  /*4e60*/  HMMA.16816.F32.BF16 R120, R4.reuse, R48, RZ ;  /* 0x000000300478723c */ /* 0x040ff000000418ff */
[C---:B------:R-:W-:Y:S01]  /*4e70*/  HMMA.16816.F32.BF16 R112, R4.reuse, R50, RZ ;  /* 0x000000320470723c */ /* 0x040fe200000418ff */
[----:B------:R-:W3:Y:S07]  /*4e80*/  LDSM.16.MT88.4 R48, [R203+0x1c000] ;  /* 0x01c00000cb30783b */ /* 0x000eee0000004200 */
[C---:B------:R-:W-:Y:S08]  /*4e90*/  HMMA.16816.F32.BF16 R140, R4.reuse, R36, RZ ;  /* 0x00000024048c723c */ /* 0x040ff000000418ff */
[C---:B------:R-:W-:Y:S01]  /*4ea0*/  HMMA.16816.F32.BF16 R132, R4.reuse, R38, RZ ;  /* 0x000000260484723c */ /* 0x040fe200000418ff */
[----:B------:R-:W2:Y:S07]  /*4eb0*/  LDSM.16.MT88.4 R36, [R204+0x1c000] ;  /* 0x01c00000cc24783b */ /* 0x000eae0000004200 */
[C---:B-1----:R-:W-:Y:S08]  /*4ec0*/  HMMA.16816.F32.BF16 R116, R4.reuse, R24, RZ ;  /* 0x000000180474723c */ /* 0x042ff000000418ff */
[C---:B------:R-:W-:Y:S01]  /*4ed0*/  HMMA.16816.F32.BF16 R108, R4.reuse, R26, RZ ;  /* 0x0000001a046c723c */ /* 0x040fe200000418ff */
[----:B------:R-:W-:Y:S07]  /*4ee0*/  LDSM.16.MT88.4 R24, [R203+0x1e000] ;  /* 0x01e00000cb18783b */ /* 0x000fee0000004200 */
[C---:B------:R-:W-:Y:S08]  /*4ef0*/  HMMA.16816.F32.BF16 R100, R4.reuse, R20, RZ ;  /* 0x000000140464723c */ /* 0x040ff000000418ff */
[C---:B------:R-:W-:Y:S01]  /*4f00*/  HMMA.16816.F32.BF16 R88, R4.reuse, R22, RZ ;  /* 0x000000160458723c */ /* 0x040fe200000418ff */
[----:B------:R-:W1:Y:S07]  /*4f10*/  LDSM.16.MT88.4 R20, [R204+0x1e000] ;  /* 0x01e00000cc14783b */ /* 0x000e6e0000004200 */
[C---:B------:R-:W-:Y:S08]  /*4f20*/  HMMA.16816.F32.BF16 R104, R4.reuse, R56, RZ ;  /* 0x000000380468723c */ /* 0x040ff000000418ff */
[C---:B------:R-:W-:Y:S08]  /*4f30*/  HMMA.16816.F32.BF16 R92, R4.reuse, R58, RZ ;  /* 0x0000003a045c723c */ /* 0x040ff000000418ff */
[C---:B--2---:R-:W-:Y:S07]  /*4f40*/  HMMA.16816.F32.BF16 R56, R4.reuse, R8, RZ ;  /* 0x000000080438723c */ /* 0x044fee00000418ff */
[--C-:B------:R-:W-:Y:S01]  /*4f50*/  FFMA.FTZ R8, R77, c[0x0][0x23c], -R12.reuse ;  /* 0x00008f004d087a23 */ /* 0x100fe2000001080c */
[C---:B------:R-:W-:Y:S03]  /*4f60*/  HMMA.16816.F32.BF16 R80, R4.reuse, R10, RZ ;  /* 0x0000000a0450723c */ /* 0x040fe600000418ff */
[----:B------:R2:W-:Y:S04]  /*4f70*/  MUFU.EX2 R192, R8 ;  /* 0x0000000800c07308 */ /* 0x0005e80000000800 */
[--C-:B------:R-:W-:Y:S01]  /*4f80*/  FFMA.FTZ R10, R63, c[0x0][0x23c], -R12.reuse ;  /* 0x00008f003f0a7a23 */ /* 0x100fe2000001080c */
[----:B------:R-:W-:Y:S01]  /*4f90*/  HMMA.16816.F32.BF16 R64, R4, R16, RZ ;  /* 0x000000100440723c */ /* 0x000fe200000418ff */
[----:B------:R-:W-:-:S02]  /*4fa0*/  FFMA.FTZ R11, R62, c[0x0][0x23c], -R12 ;  /* 0x00008f003e0b7a23 */ /* 0x000fc4000001080c */
[----:B------:R1:W-:Y:S05]  /*4fb0*/  MUFU.EX2 R186, R10 ;  /* 0x0000000a00ba7308 */ /* 0x0003ea0000000800 */
[----:B------:R-:W-:Y:S01]  /*4fc0*/  HMMA.16816.F32.BF16 R84, R4, R18, RZ ;  /* 0x000000120454723c */ /* 0x000fe200000418ff */
[----:B--2---:R-:W-:Y:S02]  /*4fd0*/  IMAD.WIDE.U32 R8, R0, -0x2daee0ad, RZ ;  /* 0xd2511f5300087825 */ /* 0x004fe400078e00ff */
[----:B------:R2:W2:Y:S03]  /*4fe0*/  MUFU.EX2 R251, R11 ;  /* 0x0000000b00fb7308 */ /* 0x0004a60000000800 */
[----:B------:R-:W-:-:S02]  /*4ff0*/  LOP3.LUT R0, R8, 0xffff, RZ, 0xc0, !PT ;  /* 0x0000ffff08007812 */ /* 0x000fc400078ec0ff */
[C---:B----4-:R-:W-:Y:S01]  /*5000*/  HMMA.16816.F32.BF16 R160, R4.reuse, R28, RZ ;  /* 0x0000001c04a0723c */ /* 0x050fe200000418ff */
[----:B------:R-:W-:Y:S02]  /*5010*/  LOP3.LUT R16, R8, 0xff, RZ, 0xc0, !PT ;  /* 0x000000ff08107812 */ /* 0x000fe400078ec0ff */
[--C-:B-1----:R-:W-:Y:S02]  /*5020*/  SHF.R.U32.HI R10, RZ, 0x10, R8.reuse ;  /* 0x00000010ff0a7819 */ /* 0x102fe40000011608 */
[----:B------:R-:W-:Y:S02]  /*5030*/  SHF.R.U32.HI R15, RZ, 0x18, R8 ;  /* 0x00000018ff0f7819 */ /* 0x000fe40000011608 */
[----:B------:R-:W-:Y:S01]  /*5040*/  LOP3.LUT R8, R10, 0xff, RZ, 0xc0, !PT ;  /* 0x000000ff0a087812 */ /* 0x000fe200078ec0ff */
[----:B------:R-:W-:Y:S01]  /*5050*/  FFMA.FTZ R10, R78, c[0x0][0x23c], -R2 ;  /* 0x00008f004e0a7a23 */ /* 0x000fe20000010802 */
[----:B------:R-:W-:Y:S01]  /*5060*/  HMMA.16816.F32.BF16 R164, R4, R30, RZ ;  /* 0x0000001e04a4723c */ /* 0x000fe200000418ff */
[----:B------:R-:W1:Y:S01]  /*5070*/  LDSM.16.MT88.4 R28, [R201+0x18800] ;  /* 0x01880000c91c783b */ /* 0x000e620000004200 */
[----:B--2---:R-:W-:Y:S01]  /*5080*/  SHF.R.U32.HI R11, RZ, 0x8, R0 ;  /* 0x00000008ff0b7819 */ /* 0x004fe20000011600 */
[----:B------:R2:W-:Y:S01]  /*5090*/  MUFU.EX2 R229, R10 ;  /* 0x0000000a00e57308 */ /* 0x0005e20000000800 */
[----:B------:R-:W-:-:S02]  /*50a0*/  LOP3.LUT R0, R9, UR17, R150, 0x96, !PT ;  /* 0x0000001109007c12 */ /* 0x000fc4000f8e9696 */
[----:B------:R-:W-:Y:S02]  /*50b0*/  PRMT R18, R8, 0x5410, R15 ;  /* 0x0000541008127816 */ /* 0x000fe4000000000f */
[----:B------:R-:W-:Y:S01]  /*50c0*/  LOP3.LUT R8, R0, 0xffff, RZ, 0xc0, !PT ;  /* 0x0000ffff00087812 */ /* 0x000fe200078ec0ff */
[C---:B------:R-:W-:Y:S01]  /*50d0*/  HMMA.16816.F32.BF16 R72, R4.reuse, R40, RZ ;  /* 0x000000280448723c */ /* 0x040fe200000418ff */
[----:B------:R-:W-:Y:S02]  /*50e0*/  SHF.R.U32.HI R9, RZ, 0x10, R0 ;  /* 0x00000010ff097819 */ /* 0x000fe40000011600 */
[----:B------:R-:W-:Y:S02]  /*50f0*/  PRMT R17, R16, 0x5410, R11 ;  /* 0x0000541010117816 */ /* 0x000fe4000000000b */
[----:B------:R-:W-:Y:S02]  /*5100*/  SHF.R.U32.HI R11, RZ, 0x8, R8 ;  /* 0x00000008ff0b7819 */ /* 0x000fe40000011608 */
[----:B------:R-:W-:Y:S01]  /*5110*/  LOP3.LUT R8, R9, 0xff, RZ, 0xc0, !PT ;  /* 0x000000ff09087812 */ /* 0x000fe200078ec0ff */
[--C-:B------:R-:W-:Y:S01]  /*5120*/  FFMA.FTZ R9, R61, c[0x0][0x23c], -R2.reuse ;  /* 0x00008f003d097a23 */ /* 0x100fe20000010802 */
[----:B---3--:R-:W-:Y:S01]  /*5130*/  HMMA.16816.F32.BF16 R152, R4, R48, RZ ;  /* 0x000000300498723c */ /* 0x008fe200000418ff */
[----:B--2---:R-:W-:Y:S01]  /*5140*/  FFMA.FTZ R10, R60, c[0x0][0x23c], -R2 ;  /* 0x00008f003c0a7a23 */ /* 0x004fe20000010802 */
[----:B------:R-:W-:Y:S01]  /*5150*/  LOP3.LUT R16, R0, 0xff, RZ, 0xc0, !PT ;  /* 0x000000ff00107812 */ /* 0x000fe200078ec0ff */
[----:B------:R2:W-:Y:S01]  /*5160*/  MUFU.EX2 R77, R9 ;  /* 0x00000009004d7308 */ /* 0x0005e20000000800 */
[----:B------:R-:W-:Y:S01]  /*5170*/  SHF.R.U32.HI R15, RZ, 0x18, R0 ;  /* 0x00000018ff0f7819 */ /* 0x000fe20000011600 */
[----:B------:R-:W-:-:S03]  /*5180*/  HSET2.LE.AND R0, R17, R252, PT ;  /* 0x000000fc11007233 */ /* 0x000fc60003803000 */
[C---:B------:R-:W-:Y:S03]  /*5190*/  HMMA.16816.F32.BF16 R156, R4.reuse, R52, RZ ;  /* 0x00000034049c723c */ /* 0x040fe600000418ff */
[----:B------:R3:W4:Y:S05]  /*51a0*/  MUFU.EX2 R233, R10 ;  /* 0x0000000a00e97308 */ /* 0x00072a0000000800 */
[----:B------:R-:W-:Y:S01]  /*51b0*/  HMMA.16816.F32.BF16 R40, R4, R42, RZ ;  /* 0x0000002a0428723c */ /* 0x000fe200000418ff */
[----:B--2---:R-:W-:Y:S02]  /*51c0*/  PRMT R9, R8, 0x5410, R15 ;  /* 0x0000541008097816 */ /* 0x004fe4000000000f */
[----:B------:R-:W-:-:S05]  /*51d0*/  MOV R15, R196 ;  /* 0x000000c4000f7202 */ /* 0x000fca0000000f00 */
[----:B------:R-:W-:Y:S01]  /*51e0*/  HMMA.16816.F32.BF16 R68, R4, R32, RZ ;  /* 0x000000200444723c */ /* 0x000fe200000418ff */
[----:B---3--:R-:W-:-:S04]  /*51f0*/  F2FP.BF16.PACK_AB R10, R251, R186 ;  /* 0x000000bafb0a723e */ /* 0x008fc800000010ff */
[----:B------:R-:W-:-:S03]  /*5200*/  LOP3.LUT R10, R0, R10, RZ, 0xc0, !PT ;  /* 0x0000000a000a7212 */ /* 0x000fc600078ec0ff */
[C---:B------:R-:W-:Y:S01]  /*5210*/  HMMA.16816.F32.BF16 R128, R4.reuse, R34, RZ ;  /* 0x000000220480723c */ /* 0x040fe200000418ff */
[----:B------:R-:W-:Y:S01]  /*5220*/  HSET2.LE.AND R0, R18, R252, PT ;  /* 0x000000fc12007233 */ /* 0x000fe20003803000 */
[----:B------:R-:W-:Y:S02]  /*5230*/  PRMT R32, R16, 0x5410, R11 ;  /* 0x0000541010207816 */ /* 0x000fe4000000000b */
[----:B------:R-:W2:Y:S04]  /*5240*/  LDSM.16.MT88.4 R16, [R203+0x18800] ;  /* 0x01880000cb10783b */ /* 0x000ea80000004200 */
[C---:B------:R-:W-:Y:S08]  /*5250*/  HMMA.16816.F32.BF16 R96, R4.reuse, R36, RZ ;  /* 0x000000240460723c */ /* 0x040ff000000418ff */
[C---:B------:R-:W-:Y:S01]  /*5260*/  HMMA.16816.F32.BF16 R144, R4.reuse, R38, RZ ;  /* 0x000000260490723c */ /* 0x040fe200000418ff */
[----:B------:R-:W-:Y:S07]  /*5270*/  LDSM.16.MT88.4 R36, [R201+0x1a800] ;  /* 0x01a80000c924783b */ /* 0x000fee0000004200 */
[C---:B------:R-:W-:Y:S08]  /*5280*/  HMMA.16816.F32.BF16 R48, R4.reuse, R50, RZ ;  /* 0x000000320430723c */ /* 0x040ff000000418ff */
[C---:B------:R-:W-:Y:S08]  /*5290*/  HMMA.16816.F32.BF16 R52, R4.reuse, R54, RZ ;  /* 0x000000360434723c */ /* 0x040ff000000418ff */
[C---:B------:R-:W-:Y:S08]  /*52a0*/  HMMA.16816.F32.BF16 R176, R4.reuse, R20, RZ ;  /* 0x0000001404b0723c */ /* 0x040ff000000418ff */
[C---:B------:R-:W-:Y:S01]  /*52b0*/  HMMA.16816.F32.BF16 R172, R4.reuse, R22, RZ ;  /* 0x0000001604ac723c */ /* 0x040fe200000418ff */
[----:B------:R-:W3:Y:S07]  /*52c0*/  LDSM.16.MT88.4 R20, [R204+0x18800] ;  /* 0x01880000cc14783b */ /* 0x000eee0000004200 */
[C---:B------:R-:W-:Y:S08]  /*52d0*/  HMMA.16816.F32.BF16 R180, R4.reuse, R24, RZ ;  /* 0x0000001804b4723c */ /* 0x040ff000000418ff */
[----:B------:R-:W-:Y:S01]  /*52e0*/  HMMA.16816.F32.BF16 R60, R4, R26, RZ ;  /* 0x0000001a043c723c */ /* 0x000fe200000418ff */
[----:B------:R-:W1:Y:S06]  /*52f0*/  LDSM.16.MT88.4 R24, [R202+0x18800] ;  /* 0x01880000ca18783b */ /* 0x000e6c0000004200 */
[----:B------:R-:W-:Y:S01]  /*5300*/  FFMA.FTZ R4, R79, c[0x0][0x23c], -R2 ;  /* 0x00008f004f047a23 */ /* 0x000fe20000010802 */
[----:B------:R-:W-:Y:S01]  /*5310*/  MOV R6, R198 ;  /* 0x000000c600067202 */ /* 0x000fe20000000f00 */
[----:B------:R-:W-:-:S02]  /*5320*/  IMAD.MOV.U32 R7, RZ, RZ, R199 ;  /* 0x000000ffff077224 */ /* 0x000fc400078e00c7 */
[----:B------:R4:W2:Y:S02]  /*5330*/  MUFU.EX2 R5, R4 ;  /* 0x0000000400057308 */ /* 0x0008a40000000800 */
[----:B----4-:R-:W-:-:S04]  /*5340*/  F2FP.BF16.PACK_AB R4, R77, R233 ;  /* 0x000000e94d04723e */ /* 0x010fc800000010ff */
[----:B------:R-:W-:Y:S01]  /*5350*/  LOP3.LUT R11, R0, R4, RZ, 0xc0, !PT ;  /* 0x00000004000b7212 */ /* 0x000fe200078ec0ff */
[----:B------:R-:W-:Y:S01]  /*5360*/  HSET2.LE.AND R0, R32, R252, PT ;  /* 0x000000fc20007233 */ /* 0x000fe20003803000 */
[----:B------:R-:W-:-:S04]  /*5370*/  F2FP.BF16.PACK_AB R4, R192, R194 ;  /* 0x000000c2c004723e */ /* 0x000fc800000010ff */
[----:B------:R-:W-:Y:S01]  /*5380*/  LOP3.LUT R8, R0, R4, RZ, 0xc0, !PT ;  /* 0x0000000400087212 */ /* 0x000fe200078ec0ff */
[----:B------:R-:W-:Y:S01]  /*5390*/  HSET2.LE.AND R0, R9, R252, PT ;  /* 0x000000fc09007233 */ /* 0x000fe20003803000 */
[----:B--2---:R-:W-:-:S04]  /*53a0*/  F2FP.BF16.PACK_AB R4, R5, R229 ;  /* 0x000000e50504723e */ /* 0x004fc800000010ff */
[----:B------:R-:W-:Y:S01]  /*53b0*/  LOP3.LUT R9, R0, R4, RZ, 0xc0, !PT ;  /* 0x0000000400097212 */ /* 0x000fe200078ec0ff */
[----:B------:R-:W-:-:S06]  /*53c0*/  IMAD.MOV.U32 R4, RZ, RZ, R197 ;  /* 0x000000ffff047224 */ /* 0x000fcc00078e00c5 */
[C---:B-1----:R-:W-:Y:S08]  /*53d0*/  HMMA.16816.F32.BF16 R140, R8.reuse, R28, R140 ;  /* 0x0000001c088c723c */ /* 0x042ff0000004188c */
[C---:B------:R-:W-:Y:S08]  /*53e0*/  HMMA.16816.F32.BF16 R28, R8.reuse, R30, R132 ;  /* 0x0000001e081c723c */ /* 0x040ff00000041884 */
[C---:B------:R-:W-:Y:S08]  /*53f0*/  HMMA.16816.F32.BF16 R240, R8.reuse, R16, R72 ;  /* 0x0000001008f0723c */ /* 0x040ff00000041848 */
[----:B---3--:R-:W-:Y:S01]  /*5400*/  HMMA.16816.F32.BF16 R244, R8, R20, R104 ;  /* 0x0000001408f4723c */ /* 0x008fe20000041868 */
[----:B------:R-:W-:Y:S01]  /*5410*/  IMAD.MOV.U32 R33, RZ, RZ, R142 ;  /* 0x000000ffff217224 */ /* 0x000fe200078e008e */
[----:B------:R-:W-:Y:S01]  /*5420*/  MOV R32, R143 ;  /* 0x0000008f00207202 */ /* 0x000fe20000000f00 */
[----:B------:R-:W-:Y:S01]  /*5430*/  IMAD.MOV.U32 R143, RZ, RZ, R5 ;  /* 0x000000ffff8f7224 */ /* 0x000fe200078e0005 */
[----:B------:R-:W-:Y:S01]  /*5440*/  MOV R142, R7 ;  /* 0x00000007008e7202 */ /* 0x000fe20000000f00 */
[----:B------:R-:W-:-:S02]  /*5450*/  IMAD.MOV.U32 R35, RZ, RZ, R140 ;  /* 0x000000ffff237224 */ /* 0x000fc400078e008c */
[----:B------:R-:W-:Y:S01]  /*5460*/  IMAD.MOV.U32 R106, RZ, RZ, R251 ;  /* 0x000000ffff6a7224 */ /* 0x000fe200078e00fb */
[C---:B------:R-:W-:Y:S01]  /*5470*/  HMMA.16816.F32.BF16 R196, R8.reuse, R36, R68 ;  /* 0x0000002408c4723c */ /* 0x040fe20000041844 */
[----:B------:R-:W-:Y:S01]  /*5480*/  IMAD.MOV.U32 R151, RZ, RZ, R28 ;  /* 0x000000ffff977224 */ /* 0x000fe200078e001c */
[----:B------:R-:W-:Y:S01]  /*5490*/  MOV R107, R250 ;  /* 0x000000fa006b7202 */ /* 0x000fe20000000f00 */
[----:B------:R-:W-:Y:S02]  /*54a0*/  IMAD.MOV.U32 R150, RZ, RZ, R29 ;  /* 0x000000ffff967224 */ /* 0x000fe400078e001d */
[----:B------:R-:W-:Y:S02]  /*54b0*/  IMAD.MOV.U32 R45, RZ, RZ, R30 ;  /* 0x000000ffff2d7224 */ /* 0x000fe400078e001e */
[----:B------:R-:W-:Y:S01]  /*54c0*/  IMAD.MOV.U32 R44, RZ, RZ, R31 ;  /* 0x000000ffff2c7224 */ /* 0x000fe200078e001f */
[----:B------:R-:W-:Y:S01]  /*54d0*/  HMMA.16816.F32.BF16 R128, R8, R38, R128 ;  /* 0x000000260880723c */ /* 0x000fe20000041880 */
[----:B------:R-:W-:Y:S01]  /*54e0*/  IMAD.MOV.U32 R37, RZ, RZ, R4 ;  /* 0x000000ffff257224 */ /* 0x000fe200078e0004 */
[----:B------:R-:W-:Y:S01]  /*54f0*/  MOV R68, R107 ;  /* 0x0000006b00447202 */ /* 0x000fe20000000f00 */
[----:B------:R-:W-:-:S02]  /*5500*/  IMAD.MOV.U32 R36, RZ, RZ, R6 ;  /* 0x000000ffff247224 */ /* 0x000fc400078e0006 */
[----:B------:R-:W-:Y:S01]  /*5510*/  LDSM.16.MT88.4 R4, [R203+0x1a800] ;  /* 0x01a80000cb04783b */ /* 0x000fe20000004200 */
[----:B------:R-:W-:Y:S02]  /*5520*/  IMAD.MOV.U32 R34, RZ, RZ, R141 ;  /* 0x000000ffff227224 */ /* 0x000fe400078e008d */
[C---:B------:R-:W-:Y:S01]  /*5530*/  HMMA.16816.F32.BF16 R28, R8.reuse, R24, R120 ;  /* 0x00000018081c723c */ /* 0x040fe20000041878 */
[----:B------:R-:W-:Y:S02]  /*5540*/  IMAD.MOV.U32 R39, RZ, RZ, R249 ;  /* 0x000000ffff277224 */ /* 0x000fe400078e00f9 */
[----:B------:R-:W-:Y:S02]  /*5550*/  IMAD.MOV.U32 R38, RZ, RZ, R248 ;  /* 0x000000ffff267224 */ /* 0x000fe400078e00f8 */
[----:B------:R-:W-:Y:S02]  /*5560*/  IMAD.MOV.U32 R141, RZ, RZ, R77 ;  /* 0x000000ffff8d7224 */ /* 0x000fe400078e004d */
[----:B------:R-:W-:Y:S01]  /*5570*/  IMAD.MOV.U32 R140, RZ, RZ, R76 ;  /* 0x000000ffff8c7224 */ /* 0x000fe200078e004c */
[----:B------:R-:W-:Y:S01]  /*5580*/  HMMA.16816.F32.BF16 R120, R8, R18, R40 ;  /* 0x000000120878723c */ /* 0x000fe20000041828 */
[----:B------:R-:W1:Y:S01]  /*5590*/  LDSM.16.MT88.4 R16, [R204+0x1a800] ;  /* 0x01a80000cc10783b */ /* 0x000e620000004200 */
[----:B------:R-:W-:Y:S01]  /*55a0*/  MOV R76, R238 ;  /* 0x000000ee004c7202 */ /* 0x000fe20000000f00 */
[----:B------:R-:W-:-:S02]  /*55b0*/  IMAD.MOV.U32 R77, RZ, RZ, R239 ;  /* 0x000000ffff4d7224 */ /* 0x000fc400078e00ef */
[----:B------:R-:W-:Y:S02]  /*55c0*/  IMAD.MOV.U32 R69, RZ, RZ, R140 ;  /* 0x000000ffff457224 */ /* 0x000fe400078e008c */
[----:B------:R-:W-:Y:S01]  /*55d0*/  IMAD.MOV.U32 R70, RZ, RZ, R141 ;  /* 0x000000ffff467224 */ /* 0x000fe200078e008d */
[----:B------:R-:W-:Y:S01]  /*55e0*/  HMMA.16816.F32.BF16 R24, R8, R26, R112 ;  /* 0x0000001a0818723c */ /* 0x000fe20000041870 */
[----:B------:R-:W-:Y:S02]  /*55f0*/  IMAD.MOV.U32 R71, RZ, RZ, R142 ;  /* 0x000000ffff477224 */ /* 0x000fe400078e008e */
[----:B------:R-:W-:-:S05]  /*5600*/  IMAD.MOV.U32 R168, RZ, RZ, R70 ;  /* 0x000000ffffa87224 */ /* 0x000fca00078e0046 */
[----:B------:R-:W-:Y:S01]  /*5610*/  HMMA.16816.F32.BF16 R112, R8, R22, R92 ;  /* 0x000000160870723c */ /* 0x000fe2000004185c */
[----:B------:R-:W2:Y:S01]  /*5620*/  LDSM.16.MT88.4 R20, [R202+0x1a800] ;  /* 0x01a80000ca14783b */ /* 0x000ea20000004200 */
[----:B------:R-:W-:Y:S01]  /*5630*/  MOV R207, R28 ;  /* 0x0000001c00cf7202 */ /* 0x000fe20000000f00 */
[----:B------:R-:W-:Y:S02]  /*5640*/  IMAD.MOV.U32 R206, RZ, RZ, R29 ;  /* 0x000000ffffce7224 */ /* 0x000fe400078e001d */
[----:B------:R-:W-:Y:S02]  /*5650*/  IMAD.MOV.U32 R205, RZ, RZ, R30 ;  /* 0x000000ffffcd7224 */ /* 0x000fe400078e001e */
[----:B------:R-:W-:Y:S02]  /*5660*/  IMAD.MOV.U32 R200, RZ, RZ, R31 ;  /* 0x000000ffffc87224 */ /* 0x000fe400078e001f */
[----:B------:R-:W-:Y:S07]  /*5670*/  LDSM.16.MT88.4 R28, [R202+0x1c800] ;  /* 0x01c80000ca1c783b */ /* 0x000fee0000004200 */
[----:B------:R-:W-:Y:S01]  /*5680*/  IMAD.MOV.U32 R79, RZ, RZ, R26 ;  /* 0x000000ffff4f7224 */ /* 0x000fe200078e001a */
[----:B------:R-:W-:Y:S01]  /*5690*/  MOV R208, R27 ;  /* 0x0000001b00d07202 */ /* 0x000fe20000000f00 */
[----:B------:R-:W-:-:S02]  /*56a0*/  IMAD.MOV.U32 R78, RZ, RZ, R24 ;  /* 0x000000ffff4e7224 */ /* 0x000fc400078e0018 */
[----:B------:R-:W-:Y:S02]  /*56b0*/  IMAD.MOV.U32 R0, RZ, RZ, R25 ;  /* 0x000000ffff007224 */ /* 0x000fe400078e0019 */
[----:B------:R-:W3:Y:S01]  /*56c0*/  LDSM.16.MT88.4 R24, [R201+0x1c800] ;  /* 0x01c80000c918783b */ /* 0x000ee20000004200 */
[C---:B-1----:R-:W-:Y:S07]  /*56d0*/  HMMA.16816.F32.BF16 R40, R8.reuse, R16, R116 ;  /* 0x000000100828723c */ /* 0x042fee0000041874 */
[----:B------:R-:W-:Y:S01]  /*56e0*/  IMAD.MOV.U32 R117, RZ, RZ, R187 ;  /* 0x000000ffff757224 */ /* 0x000fe200078e00bb */
[----:B------:R-:W-:Y:S01]  /*56f0*/  HMMA.16816.F32.BF16 R248, R8, R18, R108 ;  /* 0x0000001208f8723c */ /* 0x000fe2000004186c */
[----:B------:R-:W-:Y:S01]  /*5700*/  MOV R116, R186 ;  /* 0x000000ba00747202 */ /* 0x000fe20000000f00 */
[----:B------:R-:W-:-:S02]  /*5710*/  IMAD.MOV.U32 R119, RZ, RZ, R193 ;  /* 0x000000ffff777224 */ /* 0x000fc400078e00c1 */
[----:B------:R-:W-:-:S03]  /*5720*/  IMAD.MOV.U32 R118, RZ, RZ, R192 ;  /* 0x000000ffff767224 */ /* 0x000fc600078e00c0 */
[----:B------:R-:W-:Y:S01]  /*5730*/  IMAD.MOV.U32 R111, RZ, RZ, R185 ;  /* 0x000000ffff6f7224 */ /* 0x000fe200078e00b9 */
[----:B--2---:R-:W-:Y:S01]  /*5740*/  HMMA.16816.F32.BF16 R132, R8, R20, R136 ;  /* 0x000000140884723c */ /* 0x004fe20000041888 */
[----:B------:R-:W-:-:S07]  /*5750*/  IMAD.MOV.U32 R110, RZ, RZ, R184 ;  /* 0x000000ffff6e7224 */ /* 0x000fce00078e00b8 */
[----:B------:R-:W-:Y:S01]  /*5760*/  IMAD.MOV.U32 R17, RZ, RZ, R43 ;  /* 0x000000ffff117224 */ /* 0x000fe200078e002b */
[----:B------:R-:W-:Y:S01]  /*5770*/  MOV R16, R42 ;  /* 0x0000002a00107202 */ /* 0x000fe20000000f00 */
[C---:B------:R-:W-:Y:S01]  /*5780*/  HMMA.16816.F32.BF16 R136, R8.reuse, R22, R124 ;  /* 0x000000160888723c */ /* 0x040fe2000004187c */
[----:B------:R-:W-:Y:S01]  /*5790*/  IMAD.MOV.U32 R21, RZ, RZ, R40 ;  /* 0x000000ffff157224 */ /* 0x000fe200078e0028 */
[----:B------:R-:W-:Y:S01]  /*57a0*/  MOV R40, R143 ;  /* 0x0000008f00287202 */ /* 0x000fe20000000f00 */
[----:B------:R-:W-:Y:S02]  /*57b0*/  IMAD.MOV.U32 R20, RZ, RZ, R41 ;  /* 0x000000ffff147224 */ /* 0x000fe400078e0029 */
[----:B------:R-:W-:Y:S02]  /*57c0*/  IMAD.MOV.U32 R108, RZ, RZ, R21 ;  /* 0x000000ffff6c7224 */ /* 0x000fe400078e0015 */
[----:B------:R-:W-:Y:S01]  /*57d0*/  IMAD.MOV.U32 R127, RZ, RZ, R237 ;  /* 0x000000ffff7f7224 */ /* 0x000fe200078e00ed */
[----:B------:R-:W-:Y:S01]  /*57e0*/  MOV R124, R194 ;  /* 0x000000c2007c7202 */ /* 0x000fe20000000f00 */
[----:B------:R-:W-:Y:S01]  /*57f0*/  IMAD.MOV.U32 R126, RZ, RZ, R236 ;  /* 0x000000ffff7e7224 */ /* 0x000fe200078e00ec */
[----:B------:R-:W-:Y:S01]  /*5800*/  MOV R109, R20 ;  /* 0x00000014006d7202 */ /* 0x000fe20000000f00 */
[----:B---3--:R-:W-:Y:S01]  /*5810*/  HMMA.16816.F32.BF16 R184, R8, R24, R64 ;  /* 0x0000001808b8723c */ /* 0x008fe20000041840 */
[----:B------:R-:W-:Y:S01]  /*5820*/  IMAD.MOV.U32 R125, RZ, RZ, R195 ;  /* 0x000000ffff7d7224 */ /* 0x000fe200078e00c3 */
[----:B------:R-:W1:Y:S01]  /*5830*/  LDSM.16.MT88.4 R20, [R201+0x1e800] ;  /* 0x01e80000c914783b */ /* 0x000e620000004200 */
[----:B------:R-:W-:-:S02]  /*5840*/  IMAD.MOV.U32 R42, RZ, RZ, R0 ;  /* 0x000000ffff2a7224 */ /* 0x000fc400078e0000 */
[----:B------:R-:W-:Y:S02]  /*5850*/  IMAD.U32 R0, RZ, RZ, UR4 ;  /* 0x00000004ff007e24 */ /* 0x000fe4000f8e00ff */
[----:B------:R-:W-:Y:S01]  /*5860*/  IMAD.MOV.U32 R66, RZ, RZ, R17 ;  /* 0x000000ffff427224 */ /* 0x000fe200078e0011 */
[C---:B------:R-:W-:Y:S01]  /*5870*/  HMMA.16816.F32.BF16 R236, R8.reuse, R4, R100 ;  /* 0x0000000408ec723c */ /* 0x040fe20000041864 */
[----:B------:R-:W-:Y:S01]  /*5880*/  IMAD.MOV.U32 R65, RZ, RZ, R16 ;  /* 0x000000ffff417224 */ /* 0x000fe200078e0010 */
[----:B------:R-:W-:Y:S01]  /*5890*/  LOP3.LUT R0, R169, UR37, R0, 0x96, !PT ;  /* 0x00000025a9007c12 */ /* 0x000fe2000f8e9600 */
[----:B------:R-:W2:Y:S01]  /*58a0*/  LDSM.16.MT88.4 R16, [R204+0x1c800] ;  /* 0x01c80000cc10783b */ /* 0x000ea20000004200 */
[----:B------:R-:W-:Y:S01]  /*58b0*/  IMAD.MOV.U32 R67, RZ, RZ, R106 ;  /* 0x000000ffff437224 */ /* 0x000fe200078e006a */
[----:B------:R-:W-:Y:S01]  /*58c0*/  MOV R169, R69 ;  /* 0x0000004500a97202 */ /* 0x000fe20000000f00 */
[----:B------:R-:W-:Y:S02]  /*58d0*/  IMAD.MOV.U32 R43, RZ, RZ, R79 ;  /* 0x000000ffff2b7224 */ /* 0x000fe400078e004f */
[----:B------:R-:W-:Y:S01]  /*58e0*/  HMMA.16816.F32.BF16 R192, R8, R6, R88 ;  /* 0x0000000608c0723c */ /* 0x000fe20000041858 */
[----:B------:R-:W3:Y:S01]  /*58f0*/  LDSM.16.MT88.4 R4, [R203+0x1c800] ;  /* 0x01c80000cb04783b */ /* 0x000ee20000004200 */
[----:B------:R-:W-:-:S02]  /*5900*/  IMAD.MOV.U32 R41, RZ, RZ, R78 ;  /* 0x000000ffff297224 */ /* 0x000fc400078e004e */
[----:B------:R-:W-:Y:S01]  /*5910*/  IMAD.MOV.U32 R64, RZ, RZ, R65 ;  /* 0x000000ffff407224 */ /* 0x000fe200078e0041 */
[----:B------:R-:W-:Y:S01]  /*5920*/  MOV R65, R66 ;  /* 0x0000004200417202 */ /* 0x000fe20000000f00 */
[----:B------:R-:W-:Y:S01]  /*5930*/  IMAD.MOV.U32 R66, RZ, RZ, R108 ;  /* 0x000000ffff427224 */ /* 0x000fe200078e006c */
[----:B------:R-:W-:Y:S01]  /*5940*/  MOV R108, R119 ;  /* 0x00000077006c7202 */ /* 0x000fe20000000f00 */
[----:B------:R-:W-:Y:S01]  /*5950*/  HMMA.16816.F32.BF16 R140, R8, R26, R84 ;  /* 0x0000001a088c723c */ /* 0x000fe20000041854 */
[----:B------:R-:W4:Y:S01]  /*5960*/  LDSM.16.MT88.4 R24, [R204+0x1e800] ;  /* 0x01e80000cc18783b */ /* 0x000f220000004200 */
[----:B------:R-:W-:Y:S02]  /*5970*/  IMAD.MOV.U32 R119, RZ, RZ, R15 ;  /* 0x000000ffff777224 */ /* 0x000fe400078e000f */
[----:B------:R-:W-:Y:S02]  /*5980*/  IMAD.MOV.U32 R69, RZ, RZ, R42 ;  /* 0x000000ffff457224 */ /* 0x000fe400078e002a */
[----:B------:R-:W-:-:S02]  /*5990*/  IMAD.MOV.U32 R70, RZ, RZ, R43 ;  /* 0x000000ffff467224 */ /* 0x000fc400078e002b */
[C---:B------:R-:W-:Y:S07]  /*59a0*/  HMMA.16816.F32.BF16 R104, R8.reuse, R28, R56 ;  /* 0x0000001c0868723c */ /* 0x040fee0000041838 */
[----:B------:R-:W-:Y:S01]  /*59b0*/  IMAD.MOV.U32 R29, RZ, RZ, R77 ;  /* 0x000000ffff1d7224 */ /* 0x000fe200078e004d */
[----:B------:R-:W-:Y:S01]  /*59c0*/  MOV R28, R76 ;  /* 0x0000004c001c7202 */ /* 0x000fe20000000f00 */
[C---:B------:R-:W-:Y:S07]  /*59d0*/  HMMA.16816.F32.BF16 R100, R8.reuse, R30, R80 ;  /* 0x0000001e0864723c */ /* 0x040fee0000041850 */
[----:B------:R-:W-:Y:S01]  /*59e0*/  MOV R31, R111 ;  /* 0x0000006f001f7202 */ /* 0x000fe20000000f00 */
[----:B-1----:R-:W-:Y:S01]  /*59f0*/  HMMA.16816.F32.BF16 R88, R8, R20, R156 ;  /* 0x000000140858723c */ /* 0x002fe2000004189c */
[----:B------:R-:W-:Y:S01]  /*5a00*/  IMAD.MOV.U32 R30, RZ, RZ, R116 ;  /* 0x000000ffff1e7224 */ /* 0x000fe200078e0074 */
[----:B------:R-:W-:Y:S01]  /*5a10*/  MOV R116, R127 ;  /* 0x0000007f00747202 */ /* 0x000fe20000000f00 */
[----:B------:R-:W-:-:S02]  /*5a20*/  IMAD.MOV.U32 R111, RZ, RZ, R126 ;  /* 0x000000ffff6f7224 */ /* 0x000fc400078e007e */
[----:B------:R-:W-:Y:S02]  /*5a30*/  IMAD.MOV.U32 R127, RZ, RZ, R38 ;  /* 0x000000ffff7f7224 */ /* 0x000fe400078e0026 */
[----:B------:R-:W-:Y:S01]  /*5a40*/  IMAD.MOV.U32 R126, RZ, RZ, R39 ;  /* 0x000000ffff7e7224 */ /* 0x000fe200078e0027 */
[C---:B--2---:R-:W-:Y:S01]  /*5a50*/  HMMA.16816.F32.BF16 R96, R8.reuse, R16, R96 ;  /* 0x000000100860723c */ /* 0x044fe20000041860 */
[----:B------:R-:W-:Y:S01]  /*5a60*/  IMAD.MOV.U32 R157, RZ, RZ, R68 ;  /* 0x000000ffff9d7224 */ /* 0x000fe200078e0044 */
[----:B------:R-:W-:Y:S01]  /*5a70*/  MOV R68, R41 ;  /* 0x0000002900447202 */ /* 0x000fe20000000f00 */
[----:B------:R-:W-:Y:S02]  /*5a80*/  IMAD.MOV.U32 R159, RZ, RZ, R40 ;  /* 0x000000ffff9f7224 */ /* 0x000fe400078e0028 */
[----:B------:R-:W-:Y:S02]  /*5a90*/  IMAD.MOV.U32 R231, RZ, RZ, R30 ;  /* 0x000000ffffe77224 */ /* 0x000fe400078e001e */
[----:B------:R-:W-:Y:S01]  /*5aa0*/  IMAD.MOV.U32 R156, RZ, RZ, R67 ;  /* 0x000000ffff9c7224 */ /* 0x000fe200078e0043 */
[----:B------:R-:W-:Y:S01]  /*5ab0*/  HMMA.16816.F32.BF16 R84, R8, R18, R144 ;  /* 0x000000120854723c */ /* 0x000fe20000041890 */
[----:B------:R-:W1:Y:S01]  /*5ac0*/  LDSM.16.MT88.4 R16, [R202+0x1e800] ;  /* 0x01e80000ca10783b */ /* 0x000e620000004200 */
[----:B------:R-:W-:-:S02]  /*5ad0*/  IMAD.MOV.U32 R158, RZ, RZ, R71 ;  /* 0x000000ffff9e7224 */ /* 0x000fc400078e0047 */
[----:B------:R-:W-:-:S04]  /*5ae0*/  IMAD.MOV.U32 R71, RZ, RZ, R208 ;  /* 0x000000ffff477224 */ /* 0x000fc800078e00d0 */
[----:B---3--:R-:W-:Y:S01]  /*5af0*/  HMMA.16816.F32.BF16 R92, R8, R4, R152 ;  /* 0x00000004085c723c */ /* 0x008fe20000041898 */
[----:B------:R-:W-:Y:S01]  /*5b00*/  IMAD.MOV.U32 R144, RZ, RZ, R117 ;  /* 0x000000ffff907224 */ /* 0x000fe200078e0075 */
[----:B------:R2:W5:Y:S01]  /*5b10*/  LDL.LU R208, [R1+0x5c] ;  /* 0x00005c0001d07983 */ /* 0x0005620000300800 */
[----:B------:R-:W-:-:S04]  /*5b20*/  IMAD.MOV.U32 R117, RZ, RZ, R232 ;  /* 0x000000ffff757224 */ /* 0x000fc800078e00e8 */
[----:B------:R-:W-:Y:S01]  /*5b30*/  IMAD.WIDE.U32 R4, R0, -0x326172a9, RZ ;  /* 0xcd9e8d5700047825 */ /* 0x000fe200078e00ff */
[C---:B------:R-:W-:Y:S03]  /*5b40*/  HMMA.16816.F32.BF16 R80, R8.reuse, R6, R48 ;  /* 0x000000060850723c */ /* 0x040fe60000041830 */
[----:B------:R-:W-:Y:S01]  /*5b50*/  IMAD.MOV.U32 R155, RZ, RZ, R118 ;  /* 0x000000ffff9b7224 */ /* 0x000fe200078e0076 */
[----:B------:R-:W-:Y:S01]  /*5b60*/  LOP3.LUT R5, R5, UR15, R230, 0x96, !PT ;  /* 0x0000000f05057c12 */ /* 0x000fe2000f8e96e6 */
[----:B------:R-:W-:Y:S01]  /*5b70*/  IMAD.MOV.U32 R118, RZ, RZ, R233 ;  /* 0x000000ffff767224 */ /* 0x000fe200078e00e9 */
[----:B------:R-:W-:Y:S01]  /*5b80*/  LOP3.LUT R0, R29, UR13, R4, 0x96, !PT ;  /* 0x0000000d1d007c12 */ /* 0x000fe2000f8e9604 */
[----:B------:R-:W-:Y:S01]  /*5b90*/  IMAD.MOV.U32 R29, RZ, RZ, R109 ;  /* 0x000000ffff1d7224 */ /* 0x000fe200078e006d */
[C---:B------:R-:W-:Y:S01]  /*5ba0*/  HMMA.16816.F32.BF16 R76, R8.reuse, R22, R52 ;  /* 0x00000016084c723c */ /* 0x040fe20000041834 */
[----:B------:R-:W-:Y:S01]  /*5bb0*/  IMAD.WIDE.U32 R4, R5, -0x2daee0ad, RZ ;  /* 0xd2511f5305047825 */ /* 0x000fe200078e00ff */
[----:B------:R-:W3:Y:S03]  /*5bc0*/  LDSM.16.MT88.4 R20, [R203+0x1e800] ;  /* 0x01e80000cb14783b */ /* 0x000ee60000004200 */
[----:B------:R-:W-:Y:S01]  /*5bd0*/  IMAD.MOV.U32 R109, RZ, RZ, R124 ;  /* 0x000000ffff6d7224 */ /* 0x000fe200078e007c */
[----:B------:R-:W-:Y:S01]  /*5be0*/  LOP3.LUT R5, R5, UR12, R46, 0x96, !PT ;  /* 0x0000000c05057c12 */ /* 0x000fe2000f8e962e */
[----:B------:R-:W-:Y:S01]  /*5bf0*/  IMAD.MOV.U32 R230, RZ, RZ, R144 ;  /* 0x000000ffffe67224 */ /* 0x000fe200078e0090 */
[----:B------:R-:W-:Y:S01]  /*5c00*/  MOV R124, R37 ;  /* 0x00000025007c7202 */ /* 0x000fe20000000f00 */
[C---:B----4-:R-:W-:Y:S08]  /*5c10*/  HMMA.16816.F32.BF16 R52, R8.reuse, R24, R176 ;  /* 0x000000180834723c */ /* 0x050ff000000418b0 */
[C---:B-1----:R-:W-:Y:S07]  /*5c20*/  HMMA.16816.F32.BF16 R72, R8.reuse, R16, R160 ;  /* 0x000000100848723c */ /* 0x042fee00000418a0 */
[----:B------:R-:W-:Y:S01]  /*5c30*/  IMAD.WIDE.U32 R16, R0, -0x2daee0ad, RZ ;  /* 0xd2511f5300107825 */ /* 0x000fe200078e00ff */
[----:B------:R-:W-:Y:S01]  /*5c40*/  HMMA.16816.F32.BF16 R56, R8, R18, R164 ;  /* 0x000000120838723c */ /* 0x000fe200000418a4 */
[----:B------:R-:W-:-:S02]  /*5c50*/  MOV R176, R151 ;  /* 0x0000009700b07202 */ /* 0x000fc40000000f00 */
[----:B------:R-:W-:Y:S01]  /*5c60*/  IMAD.MOV.U32 R177, RZ, RZ, R150 ;  /* 0x000000ffffb17224 */ /* 0x000fe200078e0096 */
[----:B------:R-:W-:Y:S01]  /*5c70*/  LOP3.LUT R0, R17, UR10, R4, 0x96, !PT ;  /* 0x0000000a11007c12 */ /* 0x000fe2000f8e9604 */
[----:B------:R-:W-:Y:S01]  /*5c80*/  IMAD.WIDE.U32 R4, R5, -0x326172a9, RZ ;  /* 0xcd9e8d5705047825 */ /* 0x000fe200078e00ff */
[----:B------:R-:W-:Y:S02]  /*5c90*/  MOV R162, R31 ;  /* 0x0000001f00a27202 */ /* 0x000fe40000000f00 */
[----:B------:R-:W-:Y:S01]  /*5ca0*/  HMMA.16816.F32.BF16 R48, R8, R26, R172 ;  /* 0x0000001a0830723c */ /* 0x000fe200000418ac */
[----:B------:R-:W-:Y:S01]  /*5cb0*/  IMAD.WIDE.U32 R146, R0, -0x326172a9, RZ ;  /* 0xcd9e8d5700927825 */ /* 0x000fe200078e00ff */
[----:B------:R-:W-:Y:S01]  /*5cc0*/  LOP3.LUT R0, R5, UR11, R28, 0x96, !PT ;  /* 0x0000000b05007c12 */ /* 0x000fe2000f8e961c */
[----:B------:R-:W-:Y:S01]  /*5cd0*/  LDSM.16.MT88.4 R24, [R202+0x19000] ;  /* 0x01900000ca18783b */ /* 0x000fe20000004200 */
[----:B------:R-:W-:Y:S01]  /*5ce0*/  MOV R160, R65 ;  /* 0x0000004100a07202 */ /* 0x000fe20000000f00 */
[----:B------:R-:W-:Y:S01]  /*5cf0*/  FFMA.FTZ R5, R149, c[0x0][0x23c], -R12 ;  /* 0x00008f0095057a23 */ /* 0x000fe2000001080c */
[----:B------:R-:W-:Y:S01]  /*5d00*/  LOP3.LUT R6, R147, UR9, R4, 0x96, !PT ;  /* 0x0000000993067c12 */ /* 0x000fe2000f8e9604 */
[----:B------:R-:W-:-:S02]  /*5d10*/  IMAD.MOV.U32 R28, RZ, RZ, R110 ;  /* 0x000000ffff1c7224 */ /* 0x000fc400078e006e */
[----:B------:R1:W-:Y:S01]  /*5d20*/  MUFU.EX2 R145, R5 ;  /* 0x0000000500917308 */ /* 0x0003e20000000800 */
[----:B------:R-:W-:Y:S02]  /*5d30*/  IMAD.MOV.U32 R110, RZ, RZ, R125 ;  /* 0x000000ffff6e7224 */ /* 0x000fe400078e007d */
[----:B------:R-:W-:-:S04]  /*5d40*/  IMAD.WIDE.U32 R38, R6, -0x2daee0ad, RZ ;  /* 0xd2511f5306267825 */ /* 0x000fc800078e00ff */
[----:B------:R-:W-:Y:S01]  /*5d50*/  IMAD.MOV.U32 R125, RZ, RZ, R36 ;  /* 0x000000ffff7d7224 */ /* 0x000fe200078e0024 */
[C---:B---3--:R-:W-:Y:S01]  /*5d60*/  HMMA.16816.F32.BF16 R40, R8.reuse, R22, R60 ;  /* 0x000000160828723c */ /* 0x048fe2000004183c */
[----:B------:R-:W-:Y:S02]  /*5d70*/  IMAD.MOV.U32 R178, RZ, RZ, R45 ;  /* 0x000000ffffb27224 */ /* 0x000fe400078e002d */
[----:B------:R-:W-:Y:S02]  /*5d80*/  IMAD.MOV.U32 R179, RZ, RZ, R44 ;  /* 0x000000ffffb37224 */ /* 0x000fe400078e002c */
[----:B------:R-:W-:Y:S02]  /*5d90*/  IMAD.MOV.U32 R161, RZ, RZ, R28 ;  /* 0x000000ffffa17224 */ /* 0x000fe400078e001c */
[----:B------:R-:W-:Y:S02]  /*5da0*/  IMAD.MOV.U32 R166, RZ, RZ, R29 ;  /* 0x000000ffffa67224 */ /* 0x000fe400078e001d */
[----:B-1----:R-:W-:Y:S01]  /*5db0*/  IMAD.WIDE.U32 R4, R0, -0x2daee0ad, RZ ;  /* 0xd2511f5300047825 */ /* 0x002fe200078e00ff */
[----:B------:R-:W-:Y:S01]  /*5dc0*/  HMMA.16816.F32.BF16 R44, R8, R20, R180 ;  /* 0x00000014082c723c */ /* 0x000fe200000418b4 */
[----:B------:R-:W-:Y:S02]  /*5dd0*/  LDSM.16.MT88.4 R8, [R201+0x1b000] ;  /* 0x01b00000c908783b */ /* 0x000fe40000004200 */
[----:B------:R-:W-:Y:S01]  /*5de0*/  FFMA.FTZ R0, R171, c[0x0][0x23c], -R12 ;  /* 0x00008f00ab007a23 */ /* 0x000fe2000001080c */
[----:B------:R-:W-:Y:S01]  /*5df0*/  LOP3.LUT R6, R5, UR8, R16, 0x96, !PT ;  /* 0x0000000805067c12 */ /* 0x000fe2000f8e9610 */
[----:B------:R-:W-:Y:S01]  /*5e00*/  LDSM.16.MT88.4 R28, [R201+0x19000] ;  /* 0x01900000c91c783b */ /* 0x000fe20000004200 */
[----:B------:R-:W-:Y:S01]  /*5e10*/  IMAD.MOV.U32 R165, RZ, RZ, R66 ;  /* 0x000000ffffa57224 */ /* 0x000fe200078e0042 */
[----:B------:R1:W3:Y:S01]  /*5e20*/  MUFU.EX2 R19, R0 ;  /* 0x0000000000137308 */ /* 0x0002e20000000800 */
[----:B------:R-:W-:Y:S01]  /*5e30*/  IMAD.MOV.U32 R167, RZ, RZ, R64 ;  /* 0x000000ffffa77224 */ /* 0x000fe200078e0040 */
[----:B------:R-:W-:Y:S01]  /*5e40*/  LDSM.16.MT88.4 R20, [R204+0x19000] ;  /* 0x01900000cc14783b */ /* 0x000fe20000004200 */
[----:B------:R-:W-:-:S04]  /*5e50*/  IMAD.WIDE.U32 R36, R6, -0x326172a9, RZ ;  /* 0xcd9e8d5706247825 */ /* 0x000fc800078e00ff */
[----:B------:R-:W-:Y:S01]  /*5e60*/  IMAD.MOV.U32 R67, RZ, RZ, R200 ;  /* 0x000000ffff437224 */ /* 0x000fe200078e00c8 */
[----:B------:R-:W-:Y:S01]  /*5e70*/  MOV R152, R35 ;  /* 0x0000002300987202 */ /* 0x000fe20000000f00 */
[----:B------:R-:W-:Y:S01]  /*5e80*/  IMAD.MOV.U32 R163, RZ, RZ, R155 ;  /* 0x000000ffffa37224 */ /* 0x000fe200078e009b */
[----:B-1----:R-:W-:Y:S01]  /*5e90*/  LOP3.LUT R0, R39, UR6, R4, 0x96, !PT ;  /* 0x0000000627007c12 */ /* 0x002fe2000f8e9604 */
[----:B------:R-:W-:-:S04]  /*5ea0*/  FFMA.FTZ R4, R189, c[0x0][0x23c], -R12 ;  /* 0x00008f00bd047a23 */ /* 0x000fc8000001080c */
[----:B------:R1:W-:Y:S02]  /*5eb0*/  MUFU.EX2 R233, R4 ;  /* 0x0000000400e97308 */ /* 0x0003e40000000800 */
[----:B-1----:R-:W-:-:S04]  /*5ec0*/  IMAD.WIDE.U32 R4, R0, -0x326172a9, RZ ;  /* 0xcd9e8d5700047825 */ /* 0x002fc800078e00ff */
[----:B------:R-:W-:Y:S01]  /*5ed0*/  FFMA.FTZ R0, R191, c[0x0][0x23c], -R12 ;  /* 0x00008f00bf007a23 */ /* 0x000fe2000001080c */
[----:B------:R-:W-:Y:S02]  /*5ee0*/  SHF.R.U32.HI R6, RZ, 0x10, R4 ;  /* 0x00000010ff067819 */ /* 0x000fe40000011604 */
[C---:B------:R-:W-:Y:S01]  /*5ef0*/  LOP3.LUT R7, R4.reuse, 0xffff, RZ, 0xc0, !PT ;  /* 0x0000ffff04077812 */ /* 0x040fe200078ec0ff */
[----:B------:R1:W4:Y:S01]  /*5f00*/  MUFU.EX2 R232, R0 ;  /* 0x0000000000e87308 */ /* 0x0003220000000800 */
[----:B------:R-:W-:Y:S02]  /*5f10*/  LOP3.LUT R15, R4, 0xff, RZ, 0xc0, !PT ;  /* 0x000000ff040f7812 */ /* 0x000fe400078ec0ff */
[----:B------:R-:W-:Y:S01]  /*5f20*/  LOP3.LUT R18, R6, 0xff, RZ, 0xc0, !PT ;  /* 0x000000ff06127812 */ /* 0x000fe200078ec0ff */
[----:B------:R-:W-:Y:S01]  /*5f30*/  FFMA.FTZ R6, R170, c[0x0][0x23c], -R2 ;  /* 0x00008f00aa067a23 */ /* 0x000fe20000010802 */
[----:B------:R-:W-:Y:S02]  /*5f40*/  SHF.R.U32.HI R4, RZ, 0x18, R4 ;  /* 0x00000018ff047819 */ /* 0x000fe40000011604 */
[----:B------:R-:W-:Y:S01]  /*5f50*/  SHF.R.U32.HI R7, RZ, 0x8, R7 ;  /* 0x00000008ff077819 */ /* 0x000fe20000011607 */
[----:B------:R2:W-:Y:S01]  /*5f60*/  MUFU.EX2 R144, R6 ;  /* 0x0000000600907308 */ /* 0x0005e20000000800 */
[----:B------:R-:W-:-:S02]  /*5f70*/  PRMT R18, R18, 0x5410, R4 ;  /* 0x0000541012127816 */ /* 0x000fc40000000004 */
[----:B------:R-:W-:Y:S02]  /*5f80*/  PRMT R15, R15, 0x5410, R7 ;  /* 0x000054100f0f7816 */ /* 0x000fe40000000007 */
[----:B---3--:R-:W-:Y:S02]  /*5f90*/  MOV R170, R19 ;  /* 0x0000001300aa7202 */ /* 0x008fe40000000f00 */
[----:B-1----:R-:W-:-:S04]  /*5fa0*/  LOP3.LUT R0, R5, UR16, R36, 0x96, !PT ;  /* 0x0000001005007c12 */ /* 0x002fc8000f8e9624 */
[----:B------:R-:W-:Y:S02]  /*5fb0*/  LOP3.LUT R4, R0, 0xffff, RZ, 0xc0, !PT ;  /* 0x0000ffff00047812 */ /* 0x000fe400078ec0ff */
[----:B------:R-:W-:Y:S01]  /*5fc0*/  SHF.R.U32.HI R5, RZ, 0x10, R0 ;  /* 0x00000010ff057819 */ /* 0x000fe20000011600 */
[----:B--2---:R-:W-:Y:S01]  /*5fd0*/  FFMA.FTZ R6, R188, c[0x0][0x23c], -R2 ;  /* 0x00008f00bc067a23 */ /* 0x004fe20000010802 */
[----:B------:R-:W-:Y:S02]  /*5fe0*/  LOP3.LUT R17, R0, 0xff, RZ, 0xc0, !PT ;  /* 0x000000ff00117812 */ /* 0x000fe400078ec0ff */
[----:B------:R-:W-:Y:S01]  /*5ff0*/  SHF.R.U32.HI R16, RZ, 0x18, R0 ;  /* 0x00000018ff107819 */ /* 0x000fe20000011600 */
[----:B------:R4:W-:Y:S01]  /*6000*/  MUFU.EX2 R151, R6 ;  /* 0x0000000600977308 */ /* 0x0009e20000000800 */
[----:B------:R-:W-:Y:S01]  /*6010*/  SHF.R.U32.HI R7, RZ, 0x8, R4 ;  /* 0x00000008ff077819 */ /* 0x000fe20000011604 */
[----:B------:R-:W-:Y:S01]  /*6020*/  HSET2.LE.AND R0, R15, R252, PT ;  /* 0x000000fc0f007233 */ /* 0x000fe20003803000 */
[----:B------:R-:W-:Y:S01]  /*6030*/  LOP3.LUT R4, R5, 0xff, RZ, 0xc0, !PT ;  /* 0x000000ff05047812 */ /* 0x000fe200078ec0ff */
[----:B------:R-:W-:Y:S01]  /*6040*/  FFMA.FTZ R5, R190, c[0x0][0x23c], -R2 ;  /* 0x00008f00be057a23 */ /* 0x000fe20000010802 */
[----:B------:R-:W-:-:S03]  /*6050*/  PRMT R15, R17, 0x5410, R7 ;  /* 0x00005410110f7816 */ /* 0x000fc60000000007 */
[----:B------:R1:W2:Y:S01]  /*6060*/  MUFU.EX2 R150, R5 ;  /* 0x0000000500967308 */ /* 0x0002a20000000800 */
[----:B----4-:R-:W-:-:S04]  /*6070*/  F2FP.BF16.PACK_AB R6, R232, R233 ;  /* 0x000000e9e806723e */ /* 0x010fc800000010ff */
[----:B------:R-:W-:Y:S01]  /*6080*/  LOP3.LUT R6, R0, R6, RZ, 0xc0, !PT ;  /* 0x0000000600067212 */ /* 0x000fe200078ec0ff */
[----:B------:R-:W-:Y:S01]  /*6090*/  HSET2.LE.AND R0, R18, R252, PT ;  /* 0x000000fc12007233 */ /* 0x000fe20003803000 */
[----:B-1----:R-:W-:Y:S02]  /*60a0*/  PRMT R5, R4, 0x5410, R16 ;  /* 0x0000541004057816 */ /* 0x002fe40000000010 */
[----:B------:R-:W1:Y:S01]  /*60b0*/  LDSM.16.MT88.4 R16, [R203+0x19000] ;  /* 0x01900000cb10783b */ /* 0x000e620000004200 */
[----:B------:R-:W-:-:S04]  /*60c0*/  FFMA.FTZ R4, R228, c[0x0][0x23c], -R2 ;  /* 0x00008f00e4047a23 */ /* 0x000fc80000010802 */
[----:B------:R3:W4:Y:S01]  /*60d0*/  MUFU.EX2 R149, R4 ;  /* 0x0000000400957308 */ /* 0x0007220000000800 */
[----:B--2---:R-:W-:-:S04]  /*60e0*/  F2FP.BF16.PACK_AB R7, R150, R151 ;  /* 0x000000979607723e */ /* 0x004fc800000010ff */
[----:B------:R-:W-:Y:S01]  /*60f0*/  LOP3.LUT R7, R0, R7, RZ, 0xc0, !PT ;  /* 0x0000000700077212 */ /* 0x000fe200078ec0ff */
[----:B------:R-:W-:Y:S01]  /*6100*/  HSET2.LE.AND R0, R15, R252, PT ;  /* 0x000000fc0f007233 */ /* 0x000fe20003803000 */
[----:B---3--:R-:W-:-:S04]  /*6110*/  F2FP.BF16.PACK_AB R4, R170, R145 ;  /* 0x00000091aa04723e */ /* 0x008fc800000010ff */
[----:B------:R-:W-:Y:S01]  /*6120*/  LOP3.LUT R4, R0, R4, RZ, 0xc0, !PT ;  /* 0x0000000400047212 */ /* 0x000fe200078ec0ff */
[----:B------:R-:W-:Y:S01]  /*6130*/  HSET2.LE.AND R0, R5, R252, PT ;  /* 0x000000fc05007233 */ /* 0x000fe20003803000 */
[----:B----4-:R-:W-:Y:S01]  /*6140*/  F2FP.BF16.PACK_AB R5, R149, R144 ;  /* 0x000000909505723e */ /* 0x010fe200000010ff */
[----:B------:R-:W-:Y:S01]  /*6150*/  IMAD.MOV.U32 R65, RZ, RZ, R206 ;  /* 0x000000ffff417224 */ /* 0x000fe200078e00ce */
[----:B------:R-:W-:Y:S02]  /*6160*/  MOV R64, R207 ;  /* 0x000000cf00407202 */ /* 0x000fe40000000f00 */
[----:B------:R-:W-:Y:S01]  /*6170*/  LOP3.LUT R5, R0, R5, RZ, 0xc0, !PT ;  /* 0x0000000500057212 */ /* 0x000fe200078ec0ff */
[----:B------:R-:W-:Y:S01]  /*6180*/  IMAD.MOV.U32 R66, RZ, RZ, R205 ;  /* 0x000000ffff427224 */ /* 0x000fe200078e00cd */
[----:B------:R2:W5:Y:S01]  /*6190*/  LDL.LU R207, [R1+0x58] ;  /* 0x0000580001cf7983 */ /* 0x0005620000300800 */
[----:B------:R-:W-:Y:S01]  /*61a0*/  MOV R180, R165 ;  /* 0x000000a500b47202 */ /* 0x000fe20000000f00 */
[----:B------:R-:W-:Y:S01]  /*61b0*/  IMAD.MOV.U32 R181, RZ, RZ, R166 ;  /* 0x000000ffffb57224 */ /* 0x000fe200078e00a6 */
[----:B------:R-:W-:Y:S01]  /*61c0*/  MOV R175, R161 ;  /* 0x000000a100af7202 */ /* 0x000fe20000000f00 */
[----:B------:R2:W5:Y:S01]  /*61d0*/  LDL.LU R206, [R1+0x54] ;  /* 0x0000540001ce7983 */ /* 0x0005620000300800 */
[----:B------:R-:W-:Y:S01]  /*61e0*/  IMAD.MOV.U32 R182, RZ, RZ, R167 ;  /* 0x000000ffffb67224 */ /* 0x000fe200078e00a7 */
[----:B------:R-:W-:Y:S01]  /*61f0*/  MOV R165, R118 ;  /* 0x0000007600a57202 */ /* 0x000fe20000000f00 */
[----:B------:R-:W-:Y:S01]  /*6200*/  IMAD.MOV.U32 R183, RZ, RZ, R160 ;  /* 0x000000ffffb77224 */ /* 0x000fe200078e00a0 */
[----:B------:R2:W5:Y:S01]  /*6210*/  LDL.LU R205, [R1+0x50] ;  /* 0x0000500001cd7983 */ /* 0x0005620000300800 */
[----:B------:R-:W-:Y:S01]  /*6220*/  IMAD.MOV.U32 R189, RZ, RZ, R162 ;  /* 0x000000ffffbd7224 */ /* 0x000fe200078e00a2 */
[----:B------:R-:W-:Y:S01]  /*6230*/  MOV R161, R126 ;  /* 0x0000007e00a17202 */ /* 0x000fe20000000f00 */
[----:B------:R-:W-:Y:S01]  /*6240*/  IMAD.MOV.U32 R171, RZ, RZ, R116 ;  /* 0x000000ffffab7224 */ /* 0x000fe200078e0074 */
[----:B-1----:R-:W-:Y:S01]  /*6250*/  HMMA.16816.F32.BF16 R120, R4, R18, R120 ;  /* 0x000000120478723c */ /* 0x002fe20000041878 */
[----:B------:R-:W-:Y:S01]  /*6260*/  IMAD.MOV.U32 R164, RZ, RZ, R117 ;  /* 0x000000ffffa47224 */ /* 0x000fe200078e0075 */
[----:B------:R2:W5:Y:S01]  /*6270*/  LDL.LU R200, [R1+0x4c] ;  /* 0x00004c0001c87983 */ /* 0x0005620000300800 */
[----:B------:R-:W-:-:S02]  /*6280*/  IMAD.MOV.U32 R166, RZ, RZ, R119 ;  /* 0x000000ffffa67224 */ /* 0x000fc400078e0077 */
[----:B------:R-:W-:Y:S02]  /*6290*/  IMAD.MOV.U32 R167, RZ, RZ, R124 ;  /* 0x000000ffffa77224 */ /* 0x000fe400078e007c */
[----:B------:R-:W-:Y:S01]  /*62a0*/  IMAD.MOV.U32 R160, RZ, RZ, R125 ;  /* 0x000000ffffa07224 */ /* 0x000fe200078e007d */
[C---:B------:R-:W-:Y:S01]  /*62b0*/  HMMA.16816.F32.BF16 R116, R4.reuse, R16, R240 ;  /* 0x000000100474723c */ /* 0x040fe200000418f0 */
[----:B------:R-:W-:Y:S01]  /*62c0*/  IMAD.MOV.U32 R162, RZ, RZ, R127 ;  /* 0x000000ffffa27224 */ /* 0x000fe200078e007f */
[----:B------:R-:W1:Y:S06]  /*62d0*/  LDSM.16.MT88.4 R16, [R203+0x1b000] ;  /* 0x01b00000cb10783b */ /* 0x000e6c0000004200 */
[C---:B------:R-:W-:Y:S08]  /*62e0*/  HMMA.16816.F32.BF16 R124, R4.reuse, R8, R196 ;  /* 0x00000008047c723c */ /* 0x040ff000000418c4 */
[C---:B------:R-:W-:Y:S01]  /*62f0*/  HMMA.16816.F32.BF16 R128, R4.reuse, R10, R128 ;  /* 0x0000000a0480723c */ /* 0x040fe20000041880 */
[----:B------:R-:W3:Y:S07]  /*6300*/  LDSM.16.MT88.4 R8, [R201+0x1d000] ;  /* 0x01d00000c908783b */ /* 0x000eee0000004200 */
[C---:B------:R-:W-:Y:S08]  /*6310*/  HMMA.16816.F32.BF16 R64, R4.reuse, R24, R64 ;  /* 0x000000180440723c */ /* 0x040ff00000041840 */
[C---:B------:R-:W-:Y:S01]  /*6320*/  HMMA.16816.F32.BF16 R68, R4.reuse, R26, R68 ;  /* 0x0000001a0444723c */ /* 0x040fe20000041844 */
[----:B------:R-:W4:Y:S07]  /*6330*/  LDSM.16.MT88.4 R24, [R202+0x1d000] ;  /* 0x01d00000ca18783b */ /* 0x000f2e0000004200 */
[C---:B------:R-:W-:Y:S07]  /*6340*/  HMMA.16816.F32.BF16 R60, R4.reuse, R30, R176 ;  /* 0x0000001e043c723c */ /* 0x040fee00000418b0 */
[----:B------:R-:W-:Y:S01]  /*6350*/  IMAD.MOV.U32 R176, RZ, RZ, R108 ;  /* 0x000000ffffb07224 */ /* 0x000fe200078e006c */
[----:B------:R-:W-:Y:S01]  /*6360*/  MOV R178, R110 ;  /* 0x0000006e00b27202 */ /* 0x000fe20000000f00 */
[----:B------:R-:W-:Y:S01]  /*6370*/  IMAD.MOV.U32 R177, RZ, RZ, R109 ;  /* 0x000000ffffb17224 */ /* 0x000fe200078e006d */
[----:B------:R-:W-:Y:S01]  /*6380*/  HMMA.16816.F32.BF16 R112, R4, R22, R112 ;  /* 0x000000160470723c */ /* 0x000fe20000041870 */
[----:B------:R-:W-:-:S07]  /*6390*/  IMAD.MOV.U32 R179, RZ, RZ, R111 ;  /* 0x000000ffffb37224 */ /* 0x000fce00078e006f */
[C---:B------:R-:W-:Y:S01]  /*63a0*/  HMMA.16816.F32.BF16 R108, R4.reuse, R20, R244 ;  /* 0x00000014046c723c */ /* 0x040fe200000418f4 */
[----:B------:R-:W2:Y:S07]  /*63b0*/  LDSM.16.MT88.4 R20, [R204+0x1b000] ;  /* 0x01b00000cc14783b */ /* 0x000eae0000004200 */
[C---:B-1----:R-:W-:Y:S08]  /*63c0*/  HMMA.16816.F32.BF16 R240, R4.reuse, R16, R236 ;  /* 0x0000001004f0723c */ /* 0x042ff000000418ec */
[C---:B---3--:R-:W-:Y:S08]  /*63d0*/  HMMA.16816.F32.BF16 R236, R4.reuse, R8, R184 ;  /* 0x0000000804ec723c */ /* 0x048ff000000418b8 */
[C---:B------:R-:W-:Y:S08]  /*63e0*/  HMMA.16816.F32.BF16 R140, R4.reuse, R10, R140 ;  /* 0x0000000a048c723c */ /* 0x040ff0000004188c */
[----:B----4-:R-:W-:Y:S01]  /*63f0*/  HMMA.16816.F32.BF16 R8, R4, R24, R104 ;  /* 0x000000180408723c */ /* 0x010fe20000041868 */
[----:B------:R-:W-:-:S02]  /*6400*/  IMAD.MOV.U32 R153, RZ, RZ, R34 ;  /* 0x000000ffff997224 */ /* 0x000fc400078e0022 */
[----:B------:R-:W-:Y:S02]  /*6410*/  IMAD.MOV.U32 R154, RZ, RZ, R33 ;  /* 0x000000ffff9a7224 */ /* 0x000fe400078e0021 */
[----:B------:R-:W-:Y:S02]  /*6420*/  IMAD.MOV.U32 R155, RZ, RZ, R32 ;  /* 0x000000ffff9b7224 */ /* 0x000fe400078e0020 */
[----:B------:R-:W1:Y:S01]  /*6430*/  LDSM.16.MT88.4 R32, [R202+0x1b000] ;  /* 0x01b00000ca20783b */ /* 0x000e620000004200 */
[----:B------:R-:W-:Y:S01]  /*6440*/  IMAD.MOV.U32 R174, RZ, RZ, R189 ;  /* 0x000000ffffae7224 */ /* 0x000fe200078e00bd */
[----:B------:R-:W-:Y:S01]  /*6450*/  MOV R172, R177 ;  /* 0x000000b100ac7202 */ /* 0x000fe20000000f00 */
[----:B------:R-:W-:Y:S01]  /*6460*/  IMAD.MOV.U32 R191, RZ, RZ, R176 ;  /* 0x000000ffffbf7224 */ /* 0x000fe200078e00b0 */
[----:B------:R-:W-:Y:S01]  /*6470*/  MOV R177, R164 ;  /* 0x000000a400b17202 */ /* 0x000fe20000000f00 */
[----:B------:R-:W-:Y:S02]  /*6480*/  IMAD.MOV.U32 R189, RZ, RZ, R178 ;  /* 0x000000ffffbd7224 */ /* 0x000fe400078e00b2 */
[----:B------:R-:W-:Y:S01]  /*6490*/  IMAD.MOV.U32 R173, RZ, RZ, R179 ;  /* 0x000000ffffad7224 */ /* 0x000fe200078e00b3 */
[----:B------:R-:W-:Y:S01]  /*64a0*/  MOV R164, R160 ;  /* 0x000000a000a47202 */ /* 0x000fe20000000f00 */
[----:B------:R-:W-:-:S02]  /*64b0*/  IMAD.MOV.U32 R176, RZ, RZ, R171 ;  /* 0x000000ffffb07224 */ /* 0x000fc400078e00ab */
[----:B------:R-:W-:Y:S02]  /*64c0*/  IMAD.MOV.U32 R178, RZ, RZ, R165 ;  /* 0x000000ffffb27224 */ /* 0x000fe400078e00a5 */
[----:B------:R-:W-:-:S04]  /*64d0*/  IMAD.MOV.U32 R179, RZ, RZ, R166 ;  /* 0x000000ffffb37224 */ /* 0x000fc800078e00a6 */
[----:B------:R-:W-:Y:S01]  /*64e0*/  IMAD.MOV.U32 R107, RZ, RZ, R8 ;  /* 0x000000ffff6b7224 */ /* 0x000fe200078e0008 */
[----:B------:R-:W-:Y:S01]  /*64f0*/  MOV R104, R11 ;  /* 0x0000000b00687202 */ /* 0x000fe20000000f00 */
[----:B------:R-:W-:Y:S02]  /*6500*/  IMAD.MOV.U32 R106, RZ, RZ, R9 ;  /* 0x000000ffff6a7224 */ /* 0x000fe400078e0009 */
[----:B------:R-:W-:Y:S02]  /*6510*/  IMAD.MOV.U32 R105, RZ, RZ, R10 ;  /* 0x000000ffff697224 */ /* 0x000fe400078e000a */
[----:B------:R-:W3:Y:S01]  /*6520*/  LDSM.16.MT88.4 R8, [R203+0x1d000] ;  /* 0x01d00000cb08783b */ /* 0x000ee20000004200 */
[----:B------:R-:W-:Y:S01]  /*6530*/  IMAD.MOV.U32 R171, RZ, RZ, R167 ;  /* 0x000000ffffab7224 */ /* 0x000fe200078e00a7 */
[----:B------:R-:W-:Y:S01]  /*6540*/  MOV R160, R157 ;  /* 0x0000009d00a07202 */ /* 0x000fe20000000f00 */
[----:B------:R-:W-:Y:S02]  /*6550*/  IMAD.MOV.U32 R165, RZ, RZ, R161 ;  /* 0x000000ffffa57224 */ /* 0x000fe400078e00a1 */
[----:B------:R-:W-:-:S02]  /*6560*/  IMAD.MOV.U32 R166, RZ, RZ, R162 ;  /* 0x000000ffffa67224 */ /* 0x000fc400078e00a2 */
[----:B------:R-:W-:Y:S02]  /*6570*/  IMAD.MOV.U32 R167, RZ, RZ, R156 ;  /* 0x000000ffffa77224 */ /* 0x000fe400078e009c */
[----:B------:R-:W-:Y:S02]  /*6580*/  IMAD.MOV.U32 R161, RZ, RZ, R158 ;  /* 0x000000ffffa17224 */ /* 0x000fe400078e009e */
[----:B------:R-:W-:Y:S02]  /*6590*/  IMAD.MOV.U32 R162, RZ, RZ, R159 ;  /* 0x000000ffffa27224 */ /* 0x000fe400078e009f */
[C---:B--2---:R-:W-:Y:S08]  /*65a0*/  HMMA.16816.F32.BF16 R156, R4.reuse, R22, R248 ;  /* 0x00000016049c723c */ /* 0x044ff000000418f8 */
[C---:B------:R-:W-:Y:S01]  /*65b0*/  HMMA.16816.F32.BF16 R196, R4.reuse, R18, R192 ;  /* 0x0000001204c4723c */ /* 0x040fe200000418c0 */
[----:B------:R-:W2:Y:S07]  /*65c0*/  LDSM.16.MT88.4 R16, [R201+0x1f000] ;  /* 0x01f00000c910783b */ /* 0x000eae0000004200 */
[C---:B------:R-:W-:Y:S01]  /*65d0*/  HMMA.16816.F32.BF16 R152, R4.reuse, R28, R152 ;  /* 0x0000001c0498723c */ /* 0x040fe20000041898 */
[----:B------:R-:W4:Y:S07]  /*65e0*/  LDSM.16.MT88.4 R28, [R204+0x1d000] ;  /* 0x01d00000cc1c783b */ /* 0x000f2e0000004200 */
[C---:B-1----:R-:W-:Y:S08]  /*65f0*/  HMMA.16816.F32.BF16 R132, R4.reuse, R32, R132 ;  /* 0x000000200484723c */ /* 0x042ff00000041884 */
[C---:B------:R-:W-:Y:S08]  /*6600*/  HMMA.16816.F32.BF16 R32, R4.reuse, R34, R136 ;  /* 0x000000220420723c */ /* 0x040ff00000041888 */
[C---:B------:R-:W-:Y:S07]  /*6610*/  HMMA.16816.F32.BF16 R136, R4.reuse, R20, R180 ;  /* 0x000000140488723c */ /* 0x040fee00000418b4 */
[----:B------:R-:W-:Y:S01]  /*6620*/  IMAD.MOV.U32 R20, RZ, RZ, R158 ;  /* 0x000000ffff147224 */ /* 0x000fe200078e009e */
[----:B------:R-:W-:Y:S03]  /*6630*/  HMMA.16816.F32.BF16 R248, R4, R26, R100 ;  /* 0x0000001a04f8723c */ /* 0x000fe60000041864 */
[----:B------:R-:W-:-:S02]  /*6640*/  IMAD.MOV.U32 R187, RZ, RZ, R20 ;  /* 0x000000ffffbb7224 */ /* 0x000fc400078e0014 */
[----:B------:R-:W1:Y:S02]  /*6650*/  LDSM.16.MT88.4 R20, [R202+0x1f000] ;  /* 0x01f00000ca14783b */ /* 0x000e640000004200 */
        /* <DEDUP_REMOVED lines=18> */
[----:B------:R-:W-:-:S02]  /*6780*/  MOV R186, R0 ;  /* 0x0000000000ba7202 */ /* 0x000fc40000000f00 */
[----:B------:R-:W-:-:S05]  /*6790*/  MOV R0, R176 ;  /* 0x000000b000007202 */ /* 0x000fca0000000f00 */
[----:B------:R-:W-:Y:S01]  /*67a0*/  HMMA.16816.F32.BF16 R160, R4, R18, R76 ;  /* 0x0000001204a0723c */ /* 0x000fe2000004184c */
[----:B------:R-:W2:Y:S01]  /*67b0*/  LDSM.16.MT88.4 R16, [R203+0x1f000] ;  /* 0x01f00000cb10783b */ /* 0x000ea20000004200 */
[----:B------:R-:W-:Y:S01]  /*67c0*/  FFMA.FTZ R0, R0, c[0x0][0x23c], -R12 ;  /* 0x00008f0000007a23 */ /* 0x000fe2000001080c */
[----:B------:R-:W-:Y:S01]  /*67d0*/  MOV R158, R142 ;  /* 0x0000008e009e7202 */ /* 0x000fe20000000f00 */
[----:B------:R-:W-:Y:S02]  /*67e0*/  IMAD.MOV.U32 R190, RZ, RZ, R159 ;  /* 0x000000ffffbe7224 */ /* 0x000fe400078e009f */
[----:B------:R-:W-:Y:S01]  /*67f0*/  IMAD.MOV.U32 R15, RZ, RZ, R156 ;  /* 0x000000ffff0f7224 */ /* 0x000fe200078e009c */
[----:B------:R1:W-:Y:S01]  /*6800*/  MUFU.EX2 R24, R0 ;  /* 0x0000000000187308 */ /* 0x0003e20000000800 */
[----:B------:R-:W-:Y:S02]  /*6810*/  IMAD.MOV.U32 R159, RZ, RZ, R141 ;  /* 0x000000ffff9f7224 */ /* 0x000fe400078e008d */
[----:B------:R-:W-:-:S02]  /*6820*/  IMAD.MOV.U32 R157, RZ, RZ, R143 ;  /* 0x000000ffff9d7224 */ /* 0x000fc400078e008f */
[----:B------:R-:W-:Y:S02]  /*6830*/  IMAD.MOV.U32 R156, RZ, RZ, R140 ;  /* 0x000000ffff9c7224 */ /* 0x000fe400078e008c */
[----:B------:R-:W-:Y:S01]  /*6840*/  IMAD.MOV.U32 R185, RZ, RZ, R170 ;  /* 0x000000ffffb97224 */ /* 0x000fe200078e00aa */
[----:B----4-:R-:W-:Y:S01]  /*6850*/  HMMA.16816.F32.BF16 R140, R4, R28, R96 ;  /* 0x0000001c048c723c */ /* 0x010fe20000041860 */
[----:B------:R-:W-:Y:S02]  /*6860*/  IMAD.MOV.U32 R170, RZ, RZ, R178 ;  /* 0x000000ffffaa7224 */ /* 0x000fe400078e00b2 */
[----:B------:R-:W-:Y:S02]  /*6870*/  IMAD.MOV.U32 R184, RZ, RZ, R191 ;  /* 0x000000ffffb87224 */ /* 0x000fe400078e00bf */
[----:B------:R-:W-:Y:S02]  /*6880*/  IMAD.MOV.U32 R191, RZ, RZ, R179 ;  /* 0x000000ffffbf7224 */ /* 0x000fe400078e00b3 */
[----:B------:R-:W-:-:S02]  /*6890*/  IMAD.MOV.U32 R98, RZ, RZ, R100 ;  /* 0x000000ffff627224 */ /* 0x000fc400078e0064 */
[----:B-1----:R-:W-:Y:S02]  /*68a0*/  FFMA.FTZ R0, R26, c[0x0][0x23c], -R12 ;  /* 0x00008f001a007a23 */ /* 0x002fe4000001080c */
[----:B------:R-:W-:Y:S01]  /*68b0*/  IMAD.MOV.U32 R26, RZ, RZ, R102 ;  /* 0x000000ffff1a7224 */ /* 0x000fe200078e0066 */
[----:B------:R-:W-:Y:S01]  /*68c0*/  MOV R102, R107 ;  /* 0x0000006b00667202 */ /* 0x000fe20000000f00 */
        /* <DEDUP_REMOVED lines=8> */
[----:B------:R-:W-:Y:S02]  /*6950*/  IMAD.MOV.U32 R101, RZ, RZ, R184 ;  /* 0x000000ffff657224 */ /* 0x000fe400078e00b8 */
[----:B------:R-:W-:Y:S02]  /*6960*/  IMAD.MOV.U32 R25, RZ, RZ, R185 ;  /* 0x000000ffff197224 */ /* 0x000fe400078e00b9 */
        /* <DEDUP_REMOVED lines=10> */
[----:B------:R-:W-:Y:S01]  /*6a10*/  HMMA.16816.F32.BF16 R188, R4, R22, R56 ;  /* 0x0000001604bc723c */ /* 0x000fe20000041838 */
[----:B------:R-:W-:Y:S01]  /*6a20*/  IMAD.MOV.U32 R29, RZ, RZ, R99 ;  /* 0x000000ffff1d7224 */ /* 0x000fe200078e0063 */
[----:B------:R1:W4:Y:S01]  /*6a30*/  MUFU.EX2 R22, R0 ;  /* 0x0000000000167308 */ /* 0x0003220000000800 */
[----:B------:R-:W-:Y:S01]  /*6a40*/  IMAD.MOV.U32 R100, RZ, RZ, R102 ;  /* 0x000000ffff647224 */ /* 0x000fe200078e0066 */
[----:B------:R-:W-:Y:S01]  /*6a50*/  MOV R102, R105 ;  /* 0x0000006900667202 */ /* 0x000fe20000000f00 */
[----:B------:R-:W-:-:S03]  /*6a60*/  IMAD.MOV.U32 R99, RZ, RZ, R101 ;  /* 0x000000ffff637224 */ /* 0x000fc600078e0065 */
[C---:B------:R-:W-:Y:S01]  /*6a70*/  HMMA.16816.F32.BF16 R244, R4.reuse, R30, R84 ;  /* 0x0000001e04f4723c */ /* 0x040fe20000041854 */
[----:B------:R-:W-:Y:S02]  /*6a80*/  IMAD.MOV.U32 R101, RZ, RZ, R103 ;  /* 0x000000ffff657224 */ /* 0x000fe400078e0067 */
[----:B------:R-:W-:Y:S02]  /*6a90*/  IMAD.MOV.U32 R80, RZ, RZ, R158 ;  /* 0x000000ffff507224 */ /* 0x000fe400078e009e */
[----:B------:R-:W-:Y:S01]  /*6aa0*/  IMAD.MOV.U32 R81, RZ, RZ, R157 ;  /* 0x000000ffff517224 */ /* 0x000fe200078e009d */
[----:B------:R-:W-:Y:S01]  /*6ab0*/  MOV R90, R156 ;  /* 0x0000009c005a7202 */ /* 0x000fe20000000f00 */
[----:B------:R-:W-:Y:S02]  /*6ac0*/  IMAD.MOV.U32 R105, RZ, RZ, R106 ;  /* 0x000000ffff697224 */ /* 0x000fe400078e006a */
[----:B------:R-:W-:Y:S01]  /*6ad0*/  IMAD.MOV.U32 R96, RZ, RZ, R26 ;  /* 0x000000ffff607224 */ /* 0x000fe200078e001a */
[----:B------:R-:W-:Y:S01]  /*6ae0*/  HMMA.16816.F32.BF16 R176, R4, R20, R72 ;  /* 0x0000001404b0723c */ /* 0x000fe20000041848 */
[----:B-1----:R-:W-:Y:S01]  /*6af0*/  FFMA.FTZ R0, R97, c[0x0][0x23c], -R12 ;  /* 0x00008f0061007a23 */ /* 0x002fe2000001080c */
[----:B------:R-:W-:Y:S01]  /*6b00*/  MOV R85, R29 ;  /* 0x0000001d00557202 */ /* 0x000fe20000000f00 */
[----:B------:R-:W-:Y:S01]  /*6b10*/  IMAD.MOV.U32 R97, RZ, RZ, R27 ;  /* 0x000000ffff617224 */ /* 0x000fe200078e001b */
[----:B------:R-:W-:Y:S01]  /*6b20*/  LDSM.16.MT88.4 R72, [R202+0x1b800] ;  /* 0x01b80000ca48783b */ /* 0x000fe20000004200 */
[----:B------:R-:W-:-:S02]  /*6b30*/  IMAD.MOV.U32 R103, RZ, RZ, R104 ;  /* 0x000000ffff677224 */ /* 0x000fc400078e0068 */
[----:B------:R-:W-:Y:S01]  /*6b40*/  IMAD.MOV.U32 R106, RZ, RZ, R107 ;  /* 0x000000ffff6a7224 */ /* 0x000fe200078e006b */
[----:B------:R-:W-:Y:S01]  /*6b50*/  MOV R107, R184 ;  /* 0x000000b8006b7202 */ /* 0x000fe20000000f00 */
[----:B------:R-:W-:Y:S01]  /*6b60*/  IMAD.MOV.U32 R104, RZ, RZ, R185 ;  /* 0x000000ffff687224 */ /* 0x000fe200078e00b9 */
[----:B------:R-:W-:Y:S01]  /*6b70*/  LDSM.16.MT88.4 R56, [R203+0x19800] ;  /* 0x01980000cb38783b */ /* 0x000fe20000004200 */
[----:B------:R-:W-:Y:S02]  /*6b80*/  IMAD.MOV.U32 R26, RZ, RZ, R186 ;  /* 0x000000ffff1a7224 */ /* 0x000fe400078e00ba */
[----:B------:R-:W-:Y:S02]  /*6b90*/  IMAD.MOV.U32 R27, RZ, RZ, R187 ;  /* 0x000000ffff1b7224 */ /* 0x000fe400078e00bb */
[----:B---3--:R-:W-:Y:S01]  /*6ba0*/  HMMA.16816.F32.BF16 R184, R4, R8, R52 ;  /* 0x0000000804b8723c */ /* 0x008fe20000041834 */
[----:B------:R-:W-:Y:S01]  /*6bb0*/  IMAD.MOV.U32 R86, RZ, RZ, R96 ;  /* 0x000000ffff567224 */ /* 0x000fe200078e0060 */
[----:B------:R1:W-:Y:S01]  /*6bc0*/  MUFU.EX2 R23, R0 ;  /* 0x0000000000177308 */ /* 0x0003e20000000800 */
[----:B------:R-:W-:Y:S01]  /*6bd0*/  IMAD.MOV.U32 R87, RZ, RZ, R97 ;  /* 0x000000ffff577224 */ /* 0x000fe200078e0061 */
[----:B------:R-:W-:Y:S01]  /*6be0*/  MOV R96, R170 ;  /* 0x000000aa00607202 */ /* 0x000fe20000000f00 */
[----:B------:R-:W-:-:S02]  /*6bf0*/  IMAD.MOV.U32 R29, RZ, RZ, R98 ;  /* 0x000000ffff1d7224 */ /* 0x000fc400078e0062 */
[----:B------:R-:W-:Y:S01]  /*6c00*/  FFMA.FTZ R8, R28, c[0x0][0x23c], -R12 ;  /* 0x00008f001c087a23 */ /* 0x000fe2000001080c */
[----:B------:R-:W-:Y:S01]  /*6c10*/  MOV R28, R99 ;  /* 0x00000063001c7202 */ /* 0x000fe20000000f00 */
[----:B------:R-:W-:Y:S01]  /*6c20*/  IMAD.MOV.U32 R99, RZ, RZ, R26 ;  /* 0x000000ffff637224 */ /* 0x000fe200078e001a */
[----:B------:R-:W-:Y:S01]  /*6c30*/  MOV R170, R175 ;  /* 0x000000af00aa7202 */ /* 0x000fe20000000f00 */
[----:B------:R-:W-:Y:S02]  /*6c40*/  IMAD.MOV.U32 R98, RZ, RZ, R27 ;  /* 0x000000ffff627224 */ /* 0x000fe400078e001b */
[----:B------:R-:W-:Y:S02]  /*6c50*/  IMAD.MOV.U32 R97, RZ, RZ, R15 ;  /* 0x000000ffff617224 */ /* 0x000fe400078e000f */
[----:B------:R-:W-:Y:S02]  /*6c60*/  IMAD.MOV.U32 R26, RZ, RZ, R172 ;  /* 0x000000ffff1a7224 */ /* 0x000fe400078e00ac */
[----:B------:R-:W-:Y:S01]  /*6c70*/  IMAD.MOV.U32 R27, RZ, RZ, R173 ;  /* 0x000000ffff1b7224 */ /* 0x000fe200078e00ad */
[----:B-1----:R-:W-:Y:S01]  /*6c80*/  LOP3.LUT R0, R37, UR7, R146, 0x96, !PT ;  /* 0x0000000725007c12 */ /* 0x002fe2000f8e9692 */
[----:B------:R-:W-:-:S02]  /*6c90*/  IMAD.MOV.U32 R15, RZ, RZ, R174 ;  /* 0x000000ffff0f7224 */ /* 0x000fc400078e00ae */
[----:B------:R-:W-:Y:S01]  /*6ca0*/  HMMA.16816.F32.BF16 R172, R4, R10, R48 ;  /* 0x0000000a04ac723c */ /* 0x000fe20000041830 */
[----:B------:R-:W-:Y:S01]  /*6cb0*/  IMAD.MOV.U32 R95, RZ, RZ, R86 ;  /* 0x000000ffff5f7224 */ /* 0x000fe200078e0056 */
[----:B------:R1:W-:Y:S05]  /*6cc0*/  MUFU.EX2 R21, R8 ;  /* 0x0000000800157308 */ /* 0x0003ea0000000800 */
[----:B------:R-:W-:Y:S01]  /*6cd0*/  FFMA.FTZ R10, R85, c[0x0][0x23c], -R2 ;  /* 0x00008f00550a7a23 */ /* 0x000fe20000010802 */
[----:B------:R-:W-:Y:S01]  /*6ce0*/  MOV R84, R26 ;  /* 0x0000001a00547202 */ /* 0x000fe20000000f00 */
[----:B------:R-:W-:Y:S01]  /*6cf0*/  IMAD.MOV.U32 R31, RZ, RZ, R28 ;  /* 0x000000ffff1f7224 */ /* 0x000fe200078e001c */
[----:B------:R-:W-:Y:S01]  /*6d00*/  LDSM.16.MT88.4 R48, [R204+0x19800] ;  /* 0x01980000cc30783b */ /* 0x000fe20000004200 */
[----:B------:R3:W-:Y:S01]  /*6d10*/  MUFU.EX2 R20, R10 ;  /* 0x0000000a00147308 */ /* 0x0007e20000000800 */
[----:B------:R-:W-:Y:S01]  /*6d20*/  IMAD.MOV.U32 R30, RZ, RZ, R87 ;  /* 0x000000ffff1e7224 */ /* 0x000fe200078e0057 */
[----:B------:R-:W-:Y:S01]  /*6d30*/  MOV R26, R171 ;  /* 0x000000ab001a7202 */ /* 0x000fe20000000f00 */
[----:B------:R-:W-:-:S02]  /*6d40*/  IMAD.MOV.U32 R85, RZ, RZ, R27 ;  /* 0x000000ffff557224 */ /* 0x000fc400078e001b */
[----:B-1----:R-:W-:-:S04]  /*6d50*/  IMAD.WIDE.U32 R8, R0, -0x2daee0ad, RZ ;  /* 0xd2511f5300087825 */ /* 0x002fc800078e00ff */
[----:B------:R-:W-:Y:S01]  /*6d60*/  IMAD.MOV.U32 R28, RZ, RZ, R169 ;  /* 0x000000ffff1c7224 */ /* 0x000fe200078e00a9 */
[----:B------:R-:W-:Y:S01]  /*6d70*/  LOP3.LUT R0, R9, UR17, R38, 0x96, !PT ;  /* 0x0000001109007c12 */ /* 0x000fe2000f8e9626 */
[----:B------:R-:W-:Y:S02]  /*6d80*/  IMAD.MOV.U32 R87, RZ, RZ, R170 ;  /* 0x000000ffff577224 */ /* 0x000fe400078e00aa */
[----:B---3--:R-:W-:Y:S02]  /*6d90*/  FFMA.FTZ R10, R95, c[0x0][0x23c], -R2 ;  /* 0x00008f005f0a7a23 */ /* 0x008fe40000010802 */
[----:B------:R-:W-:Y:S01]  /*6da0*/  IMAD.MOV.U32 R27, RZ, RZ, R168 ;  /* 0x000000ffff1b7224 */ /* 0x000fe200078e00a8 */
[C---:B------:R-:W-:Y:S01]  /*6db0*/  LOP3.LUT R9, R8.reuse, 0xffff, RZ, 0xc0, !PT ;  /* 0x0000ffff08097812 */ /* 0x040fe200078ec0ff */
[----:B------:R-:W-:Y:S01]  /*6dc0*/  IMAD.MOV.U32 R86, RZ, RZ, R15 ;  /* 0x000000ffff567224 */ /* 0x000fe200078e000f */
[----:B--2---:R-:W-:Y:S01]  /*6dd0*/  HMMA.16816.F32.BF16 R168, R4, R16, R44 ;  /* 0x0000001004a8723c */ /* 0x004fe2000004182c */
[----:B------:R-:W-:Y:S01]  /*6de0*/  LOP3.LUT R15, R8, 0xff, RZ, 0xc0, !PT ;  /* 0x000000ff080f7812 */ /* 0x000fe200078ec0ff */
[----:B------:R1:W2:Y:S01]  /*6df0*/  MUFU.EX2 R17, R10 ;  /* 0x0000000a00117308 */ /* 0x0002a20000000800 */
[----:B------:R-:W-:Y:S01]  /*6e00*/  SHF.R.U32.HI R11, RZ, 0x10, R8 ;  /* 0x00000010ff0b7819 */ /* 0x000fe20000011608 */
[----:B------:R-:W-:Y:S01]  /*6e10*/  IMAD.MOV.U32 R94, RZ, RZ, R28 ;  /* 0x000000ffff5e7224 */ /* 0x000fe200078e001c */
[----:B------:R-:W-:Y:S01]  /*6e20*/  SHF.R.U32.HI R12, RZ, 0x18, R8 ;  /* 0x00000018ff0c7819 */ /* 0x000fe20000011608 */
[--C-:B------:R-:W-:Y:S01]  /*6e30*/  FFMA.FTZ R8, R30, c[0x0][0x23c], -R2.reuse ;  /* 0x00008f001e087a23 */ /* 0x100fe20000010802 */
[----:B------:R-:W-:Y:S01]  /*6e40*/  MOV R95, R29 ;  /* 0x0000001d005f7202 */ /* 0x000fe20000000f00 */
[----:B-1----:R-:W-:-:S02]  /*6e50*/  FFMA.FTZ R10, R31, c[0x0][0x23c], -R2 ;  /* 0x00008f001f0a7a23 */ /* 0x002fc40000010802 */
[----:B------:R-:W-:Y:S01]  /*6e60*/  HMMA.16816.F32.BF16 R28, R4, R18, R40 ;  /* 0x00000012041c723c */ /* 0x000fe20000041828 */
[----:B------:R-:W1:Y:S01]  /*6e70*/  LDSM.16.MT88.4 R40, [R202+0x19800] ;  /* 0x01980000ca28783b */ /* 0x000e620000004200 */
[----:B------:R-:W-:Y:S01]  /*6e80*/  LOP3.LUT R2, R0, 0xffff, RZ, 0xc0, !PT ;  /* 0x0000ffff00027812 */ /* 0x000fe200078ec0ff */
[----:B------:R3:W-:Y:S04]  /*6e90*/  MUFU.EX2 R16, R8 ;  /* 0x0000000800107308 */ /* 0x0007e80000000800 */
[--C-:B------:R-:W-:Y:S02]  /*6ea0*/  SHF.R.U32.HI R5, RZ, 0x10, R0.reuse ;  /* 0x00000010ff057819 */ /* 0x100fe40000011600 */
[----:B------:R-:W-:Y:S02]  /*6eb0*/  SHF.R.U32.HI R7, RZ, 0x18, R0 ;  /* 0x00000018ff077819 */ /* 0x000fe40000011600 */
[----:B------:R-:W1:Y:S01]  /*6ec0*/  MUFU.EX2 R10, R10 ;  /* 0x0000000a000a7308 */ /* 0x000e620000000800 */
[----:B------:R-:W-:-:S02]  /*6ed0*/  SHF.R.U32.HI R6, RZ, 0x8, R9 ;  /* 0x00000008ff067819 */ /* 0x000fc40000011609 */
[----:B---3--:R-:W-:Y:S02]  /*6ee0*/  LOP3.LUT R8, R0, 0xff, RZ, 0xc0, !PT ;  /* 0x000000ff00087812 */ /* 0x008fe400078ec0ff */
[----:B------:R-:W-:Y:S02]  /*6ef0*/  SHF.R.U32.HI R0, RZ, 0x8, R2 ;  /* 0x00000008ff007819 */ /* 0x000fe40000011602 */
[----:B------:R-:W-:Y:S02]  /*6f00*/  LOP3.LUT R2, R5, 0xff, RZ, 0xc0, !PT ;  /* 0x000000ff05027812 */ /* 0x000fe400078ec0ff */
[----:B------:R-:W-:Y:S02]  /*6f10*/  LOP3.LUT R4, R11, 0xff, RZ, 0xc0, !PT ;  /* 0x000000ff0b047812 */ /* 0x000fe400078ec0ff */
[----:B------:R-:W-:Y:S02]  /*6f20*/  PRMT R0, R8, 0x5410, R0 ;  /* 0x0000541008007816 */ /* 0x000fe40000000000 */
[----:B------:R-:W-:-:S02]  /*6f30*/  PRMT R2, R2, 0x5410, R7 ;  /* 0x0000541002027816 */ /* 0x000fc40000000007 */
[----:B------:R-:W-:Y:S01]  /*6f40*/  PRMT R9, R15, 0x5410, R6 ;  /* 0x000054100f097816 */ /* 0x000fe20000000006 */
[--C-:B------:R-:W-:Y:S01]  /*6f50*/  HSET2.LE.AND R0, R0, R252.reuse, PT ;  /* 0x000000fc00007233 */ /* 0x100fe20003803000 */
[----:B------:R-:W-:Y:S01]  /*6f60*/  PRMT R6, R4, 0x5410, R12 ;  /* 0x0000541004067816 */ /* 0x000fe2000000000c */
[--C-:B------:R-:W-:Y:S01]  /*6f70*/  HSET2.LE.AND R4, R2, R252.reuse, PT ;  /* 0x000000fc02047233 */ /* 0x100fe20003803000 */
[----:B----4-:R-:W-:Y:S02]  /*6f80*/  F2FP.BF16.PACK_AB R2, R22, R24 ;  /* 0x000000181602723e */ /* 0x010fe400000010ff */
[----:B--2---:R-:W-:Y:S01]  /*6f90*/  F2FP.BF16.PACK_AB R5, R17, R20 ;  /* 0x000000141105723e */ /* 0x004fe200000010ff */
[----:B------:R-:W-:Y:S01]  /*6fa0*/  IMAD.MOV.U32 R93, RZ, RZ, R84 ;  /* 0x000000ffff5d7224 */ /* 0x000fe200078e0054 */
[----:B------:R-:W-:Y:S01]  /*6fb0*/  MOV R92, R85 ;  /* 0x00000055005c7202 */ /* 0x000fe20000000f00 */
[----:B------:R-:W-:Y:S01]  /*6fc0*/  IMAD.MOV.U32 R84, RZ, RZ, R164 ;  /* 0x000000ffff547224 */ /* 0x000fe200078e00a4 */
[----:B------:R-:W-:Y:S01]  /*6fd0*/  LOP3.LUT R164, R0, R2, RZ, 0xc0, !PT ;  /* 0x0000000200a47212 */ /* 0x000fe200078ec0ff */
[----:B------:R-:W-:Y:S01]  /*6fe0*/  IMAD.MOV.U32 R85, RZ, RZ, R165 ;  /* 0x000000ffff557224 */ /* 0x000fe200078e00a5 */
[----:B------:R-:W-:Y:S01]  /*6ff0*/  LOP3.LUT R165, R4, R5, RZ, 0xc0, !PT ;  /* 0x0000000504a57212 */ /* 0x000fe200078ec0ff */
[--C-:B------:R-:W-:Y:S01]  /*7000*/  HSET2.LE.AND R0, R9, R252.reuse, PT ;  /* 0x000000fc09007233 */ /* 0x100fe20003803000 */
[----:B------:R-:W-:Y:S01]  /*7010*/  F2FP.BF16.PACK_AB R2, R21, R23 ;  /* 0x000000171502723e */ /* 0x000fe200000010ff */
[----:B------:R-:W-:Y:S01]  /*7020*/  HSET2.LE.AND R4, R6, R252, PT ;  /* 0x000000fc06047233 */ /* 0x000fe20003803000 */
[----:B-1----:R-:W-:Y:S01]  /*7030*/  F2FP.BF16.PACK_AB R5, R10, R16 ;  /* 0x000000100a05723e */ /* 0x002fe200000010ff */
[----:B------:R-:W-:-:S02]  /*7040*/  IMAD.MOV.U32 R83, RZ, RZ, R86 ;  /* 0x000000ffff537224 */ /* 0x000fc400078e0056 */
[----:B------:R-:W-:Y:S01]  /*7050*/  IMAD.MOV.U32 R82, RZ, RZ, R87 ;  /* 0x000000ffff527224 */ /* 0x000fe200078e0057 */
[----:B------:R-:W-:Y:S01]  /*7060*/  MOV R87, R167 ;  /* 0x000000a700577202 */ /* 0x000fe20000000f00 */
[----:B------:R-:W-:Y:S01]  /*7070*/  IMAD.MOV.U32 R86, RZ, RZ, R166 ;  /* 0x000000ffff567224 */ /* 0x000fe200078e00a6 */
[----:B------:R-:W-:Y:S02]  /*7080*/  LOP3.LUT R166, R0, R2, RZ, 0xc0, !PT ;  /* 0x0000000200a67212 */ /* 0x000fe400078ec0ff */
[----:B------:R-:W-:Y:S01]  /*7090*/  LOP3.LUT R167, R4, R5, RZ, 0xc0, !PT ;  /* 0x0000000504a77212 */ /* 0x000fe200078ec0ff */
[----:B------:R-:W-:Y:S02]  /*70a0*/  IMAD.MOV.U32 R91, RZ, RZ, R159 ;  /* 0x000000ffff5b7224 */ /* 0x000fe400078e009f */
[----:B------:R-:W1:Y:S01]  /*70b0*/  LDSM.16.MT88.4 R156, [R201+0x19800] ;  /* 0x01980000c99c783b */ /* 0x000e620000004200 */
[----:B------:R-:W-:Y:S01]  /*70c0*/  IMAD.MOV.U32 R6, RZ, RZ, R80 ;  /* 0x000000ffff067224 */ /* 0x000fe200078e0050 */
[----:B------:R-:W-:Y:S01]  /*70d0*/  MOV R7, R81 ;  /* 0x0000005100077202 */ /* 0x000fe20000000f00 */
[----:B------:R-:W-:Y:S01]  /*70e0*/  IMAD.MOV.U32 R15, RZ, RZ, R82 ;  /* 0x000000ffff0f7224 */ /* 0x000fe200078e0052 */
[C---:B------:R-:W-:Y:S01]  /*70f0*/  HMMA.16816.F32.BF16 R36, R164.reuse, R40, R64 ;  /* 0x00000028a424723c */ /* 0x040fe20000041840 */
[----:B------:R-:W-:Y:S01]  /*7100*/  IMAD.MOV.U32 R11, RZ, RZ, R83 ;  /* 0x000000ffff0b7224 */ /* 0x000fe200078e0053 */
[----:B------:R-:W2:Y:S01]  /*7110*/  LDSM.16.MT88.4 R64, [R201+0x1b800] ;  /* 0x01b80000c940783b */ /* 0x000ea20000004200 */
[----:B------:R-:W-:Y:S01]  /*7120*/  IMAD.MOV.U32 R18, RZ, RZ, R92 ;  /* 0x000000ffff127224 */ /* 0x000fe200078e005c */
[----:B------:R-:W-:Y:S01]  /*7130*/  MOV R19, R93 ;  /* 0x0000005d00137202 */ /* 0x000fe20000000f00 */
[----:B------:R-:W-:Y:S01]  /*7140*/  IMAD.MOV.U32 R146, RZ, RZ, R96 ;  /* 0x000000ffff927224 */ /* 0x000fe200078e0060 */
[----:B------:R-:W3:Y:S01]  /*7150*/  LDSM.16.MT88.4 R80, [R204+0x1b800] ;  /* 0x01b80000cc50783b */ /* 0x000ee20000004200 */
[----:B------:R-:W-:Y:S01]  /*7160*/  IMAD.MOV.U32 R147, RZ, RZ, R97 ;  /* 0x000000ffff937224 */ /* 0x000fe200078e0061 */
[----:B------:R-:W-:Y:S01]  /*7170*/  HMMA.16816.F32.BF16 R44, R164, R48, R108 ;  /* 0x00000030a42c723c */ /* 0x000fe2000004186c */
[----:B------:R-:W-:Y:S01]  /*7180*/  IMAD.MOV.U32 R92, RZ, RZ, R98 ;  /* 0x000000ffff5c7224 */ /* 0x000fe200078e0062 */
[----:B------:R-:W-:-:S02]  /*7190*/  MOV R93, R99 ;  /* 0x00000063005d7202 */ /* 0x000fc40000000f00 */
[----:B------:R-:W4:Y:S04]  /*71a0*/  LDSM.16.MT88.4 R96, [R201+0x1d800] ;  /* 0x01d80000c960783b */ /* 0x000f280000004200 */
[----:B------:R-:W-:Y:S01]  /*71b0*/  HMMA.16816.F32.BF16 R48, R164, R50, R112 ;  /* 0x00000032a430723c */ /* 0x000fe20000041870 */
[----:B------:R-:W1:Y:S01]  /*71c0*/  LDSM.16.MT88.4 R112, [R204+0x1d800] ;  /* 0x01d80000cc70783b */ /* 0x000e620000004200 */
[----:B------:R-:W-:Y:S02]  /*71d0*/  IMAD.MOV.U32 R0, RZ, RZ, R15 ;  /* 0x000000ffff007224 */ /* 0x000fe400078e000f */
[----:B------:R-:W-:-:S04]  /*71e0*/  IMAD.MOV.U32 R2, RZ, RZ, R11 ;  /* 0x000000ffff027224 */ /* 0x000fc800078e000b */
[----:B------:R-:W-:Y:S01]  /*71f0*/  HMMA.16816.F32.BF16 R40, R164, R42, R68 ;  /* 0x0000002aa428723c */ /* 0x000fe20000041844 */
[----:B------:R-:W-:-:S07]  /*7200*/  IMAD.MOV.U32 R9, RZ, RZ, R147 ;  /* 0x000000ffff097224 */ /* 0x000fce00078e0093 */
[C---:B------:R-:W-:Y:S08]  /*7210*/  HMMA.16816.F32.BF16 R68, R164.reuse, R72, R132 ;  /* 0x00000048a444723c */ /* 0x040ff00000041884 */
[----:B------:R-:W-:Y:S07]  /*7220*/  HMMA.16816.F32.BF16 R72, R164, R74, R32 ;  /* 0x0000004aa448723c */ /* 0x000fee0000041820 */
[----:B------:R-:W-:Y:S01]  /*7230*/  MOV R34, R19 ;  /* 0x0000001300227202 */ /* 0x000fe20000000f00 */
[----:B------:R-:W-:-:S02]  /*7240*/  IMAD.MOV.U32 R33, RZ, RZ, R18 ;  /* 0x000000ffff217224 */ /* 0x000fc400078e0012 */
[----:B------:R-:W-:Y:S02]  /*7250*/  IMAD.MOV.U32 R35, RZ, RZ, R146 ;  /* 0x000000ffff237224 */ /* 0x000fe400078e0092 */
[----:B------:R-:W-:Y:S02]  /*7260*/  FADD.FTZ R2, R2, R33 ;  /* 0x0000002102027221 */ /* 0x000fe40000010000 */
[----:B------:R-:W-:Y:S01]  /*7270*/  FADD.FTZ R0, R0, R34 ;  /* 0x0000002200007221 */ /* 0x000fe20000010000 */
[----:B------:R-:W-:Y:S01]  /*7280*/  MOV R111, R107 ;  /* 0x0000006b006f7202 */ /* 0x000fe20000000f00 */
[----:B------:R-:W-:Y:S01]  /*7290*/  IMAD.MOV.U32 R108, RZ, RZ, R104 ;  /* 0x000000ffff6c7224 */ /* 0x000fe200078e0068 */
[----:B------:R-:W-:Y:S01]  /*72a0*/  MOV R8, R93 ;  /* 0x0000005d00087202 */ /* 0x000fe20000000f00 */
[----:B------:R-:W-:Y:S02]  /*72b0*/  IMAD.MOV.U32 R109, RZ, RZ, R105 ;  /* 0x000000ffff6d7224 */ /* 0x000fe400078e0069 */
[----:B------:R-:W-:Y:S01]  /*72c0*/  IMAD.MOV.U32 R110, RZ, RZ, R106 ;  /* 0x000000ffff6e7224 */ /* 0x000fe200078e006a */
[----:B-1----:R-:W-:Y:S01]  /*72d0*/  HMMA.16816.F32.BF16 R152, R164, R156, R152 ;  /* 0x0000009ca498723c */ /* 0x002fe20000041898 */
[----:B------:R-:W-:Y:S01]  /*72e0*/  IMAD.MOV.U32 R4, RZ, RZ, R90 ;  /* 0x000000ffff047224 */ /* 0x000fe200078e005a */
[----:B------:R-:W-:Y:S01]  /*72f0*/  LDSM.16.MT88.4 R104, [R202+0x1d800] ;  /* 0x01d80000ca68783b */ /* 0x000fe20000004200 */
[----:B------:R-:W-:-:S02]  /*7300*/  IMAD.MOV.U32 R5, RZ, RZ, R91 ;  /* 0x000000ffff057224 */ /* 0x000fc400078e005b */
[----:B------:R-:W-:Y:S01]  /*7310*/  IMAD.MOV.U32 R12, RZ, RZ, R94 ;  /* 0x000000ffff0c7224 */ /* 0x000fe200078e005e */
[----:B------:R-:W-:Y:S01]  /*7320*/  LDSM.16.MT88.4 R88, [R203+0x1b800] ;  /* 0x01b80000cb58783b */ /* 0x000fe20000004200 */
[----:B------:R-:W-:Y:S02]  /*7330*/  FADD.FTZ R2, R35, R2 ;  /* 0x0000000223027221 */ /* 0x000fe40000010000 */
[----:B------:R-:W-:Y:S01]  /*7340*/  FADD.FTZ R0, R9, R0 ;  /* 0x0000000009007221 */ /* 0x000fe20000010000 */
[----:B------:R-:W-:Y:S01]  /*7350*/  HMMA.16816.F32.BF16 R156, R164, R158, R60 ;  /* 0x0000009ea49c723c */ /* 0x000fe2000004183c */
[----:B------:R-:W-:Y:S02]  /*7360*/  IMAD.MOV.U32 R15, RZ, RZ, R95 ;  /* 0x000000ffff0f7224 */ /* 0x000fe400078e005f */
[----:B------:R-:W-:Y:S02]  /*7370*/  IMAD.MOV.U32 R11, RZ, RZ, R84 ;  /* 0x000000ffff0b7224 */ /* 0x000fe400078e0054 */
[----:B------:R-:W-:-:S02]  /*7380*/  FADD.FTZ R2, R8, R2 ;  /* 0x0000000208027221 */ /* 0x000fc40000010000 */
[----:B------:R-:W-:Y:S01]  /*7390*/  FADD.FTZ R0, R12, R0 ;  /* 0x000000000c007221 */ /* 0x000fe20000010000 */
[----:B--2---:R-:W-:Y:S01]  /*73a0*/  HMMA.16816.F32.BF16 R60, R164, R64, R124 ;  /* 0x00000040a43c723c */ /* 0x004fe2000004187c */
[----:B------:R-:W-:Y:S02]  /*73b0*/  IMAD.MOV.U32 R147, RZ, RZ, R92 ;  /* 0x000000ffff937224 */ /* 0x000fe400078e005c */
[----:B------:R-:W-:-:S05]  /*73c0*/  IMAD.MOV.U32 R18, RZ, RZ, R86 ;  /* 0x000000ffff127224 */ /* 0x000fca00078e0056 */
[----:B------:R-:W-:Y:S01]  /*73d0*/  HMMA.16816.F32.BF16 R64, R164, R66, R128 ;  /* 0x00000042a440723c */ /* 0x000fe20000041880 */
[----:B------:R-:W1:Y:S01]  /*73e0*/  LDSM.16.MT88.4 R128, [R201+0x1f800] ;  /* 0x01f80000c980783b */ /* 0x000e620000004200 */
[----:B------:R-:W-:Y:S02]  /*73f0*/  IMAD.MOV.U32 R19, RZ, RZ, R87 ;  /* 0x000000ffff137224 */ /* 0x000fe400078e0057 */
[----:B------:R-:W-:-:S04]  /*7400*/  FADD.FTZ R2, R15, R2 ;  /* 0x000000020f027221 */ /* 0x000fc80000010000 */
[----:B---3--:R-:W-:Y:S01]  /*7410*/  HMMA.16816.F32.BF16 R76, R164, R80, R136 ;  /* 0x00000050a44c723c */ /* 0x008fe20000041888 */
[----:B------:R-:W-:Y:S01]  /*7420*/  LDSM.16.MT88.4 R136, [R202+0x1f800] ;  /* 0x01f80000ca88783b */ /* 0x000fe20000004200 */
[----:B------:R-:W-:-:S06]  /*7430*/  FADD.FTZ R0, R11, R0 ;  /* 0x000000000b007221 */ /* 0x000fcc0000010000 */
[----:B------:R-:W-:Y:S01]  /*7440*/  HMMA.16816.F32.BF16 R52, R164, R56, R116 ;  /* 0x00000038a434723c */ /* 0x000fe20000041874 */
[----:B------:R-:W-:-:S07]  /*7450*/  MOV R146, R85 ;  /* 0x0000005500927202 */ /* 0x000fce0000000f00 */
[----:B------:R-:W-:Y:S01]  /*7460*/  HMMA.16816.F32.BF16 R80, R164, R82, R108 ;  /* 0x00000052a450723c */ /* 0x000fe2000004186c */
[----:B------:R-:W-:-:S07]  /*7470*/  FADD.FTZ R2, R18, R2 ;  /* 0x0000000212027221 */ /* 0x000fce0000010000 */
[----:B------:R-:W-:Y:S01]  /*7480*/  HMMA.16816.F32.BF16 R56, R164, R58, R120 ;  /* 0x0000003aa438723c */ /* 0x000fe20000041878 */
[----:B------:R-:W2:Y:S01]  /*7490*/  LDSM.16.MT88.4 R120, [R203+0x1d800] ;  /* 0x01d80000cb78783b */ /* 0x000ea20000004200 */
[----:B------:R-:W-:-:S06]  /*74a0*/  FADD.FTZ R0, R19, R0 ;  /* 0x0000000013007221 */ /* 0x000fcc0000010000 */
[C---:B----4-:R-:W-:Y:S08]  /*74b0*/  HMMA.16816.F32.BF16 R92, R164.reuse, R96, R236 ;  /* 0x00000060a45c723c */ /* 0x050ff000000418ec */
[C---:B------:R-:W-:Y:S01]  /*74c0*/  HMMA.16816.F32.BF16 R108, R164.reuse, R112, R140 ;  /* 0x00000070a46c723c */ /* 0x040fe2000004188c */
[----:B------:R-:W3:Y:S07]  /*74d0*/  LDSM.16.MT88.4 R140, [R204+0x1f800] ;  /* 0x01f80000cc8c783b */ /* 0x000eee0000004200 */
[----:B------:R-:W-:Y:S01]  /*74e0*/  HMMA.16816.F32.BF16 R96, R164, R98, R4 ;  /* 0x00000062a460723c */ /* 0x000fe20000041804 */
        /* <DEDUP_REMOVED lines=15> */
[----:B-1----:R-:W-:Y:S01]  /*75e0*/  HMMA.16816.F32.BF16 R124, R164, R128, R180 ;  /* 0x00000080a47c723c */ /* 0x002fe200000418b4 */
[----:B------:R-:W-:Y:S02]  /*75f0*/  FADD.FTZ R2, R22, R2 ;  /* 0x0000000216027221 */ /* 0x000fe40000010000 */
[----:B------:R-:W-:Y:S02]  /*7600*/  FADD.FTZ R0, R17, R0 ;  /* 0x0000000011007221 */ /* 0x000fe40000010000 */
[----:B------:R-:W-:-:S03]  /*7610*/  FADD.FTZ R2, R23, R2 ;  /* 0x0000000217027221 */ /* 0x000fc60000010000 */
[----:B------:R-:W-:Y:S01]  /*7620*/  HMMA.16816.F32.BF16 R128, R164, R130, R160 ;  /* 0x00000082a480723c */ /* 0x000fe200000418a0 */
[----:B------:R-:W-:-:S07]  /*7630*/  FADD.FTZ R0, R16, R0 ;  /* 0x0000000010007221 */ /* 0x000fce0000010000 */
[C---:B------:R-:W-:Y:S08]  /*7640*/  HMMA.16816.F32.BF16 R84, R164.reuse, R88, R240 ;  /* 0x00000058a454723c */ /* 0x040ff000000418f0 */
[C---:B------:R-:W-:Y:S08]  /*7650*/  HMMA.16816.F32.BF16 R100, R164.reuse, R104, R100 ;  /* 0x00000068a464723c */ /* 0x040ff00000041864 */
[C---:B--2---:R-:W-:Y:S08]  /*7660*/  HMMA.16816.F32.BF16 R116, R164.reuse, R120, R228 ;  /* 0x00000078a474723c */ /* 0x044ff000000418e4 */
[C---:B------:R-:W-:Y:S08]  /*7670*/  HMMA.16816.F32.BF16 R132, R164.reuse, R136, R176 ;  /* 0x00000088a484723c */ /* 0x040ff000000418b0 */
[C---:B---3--:R-:W-:Y:S08]  /*7680*/  HMMA.16816.F32.BF16 R160, R164.reuse, R140, R184 ;  /* 0x0000008ca4a0723c */ /* 0x048ff000000418b8 */
[C---:B------:R-:W-:Y:S08]  /*7690*/  HMMA.16816.F32.BF16 R88, R164.reuse, R90, R196 ;  /* 0x0000005aa458723c */ /* 0x040ff000000418c4 */
[C---:B------:R-:W-:Y:S08]  /*76a0*/  HMMA.16816.F32.BF16 R104, R164.reuse, R106, R248 ;  /* 0x0000006aa468723c */ /* 0x040ff000000418f8 */
[----:B------:R-:W-:Y:S01]  /*76b0*/  HMMA.16816.F32.BF16 R112, R164, R114, R244 ;  /* 0x00000072a470723c */ /* 0x000fe200000418f4 */
[----:B------:R-:W-:-:S07]  /*76c0*/  FADD.FTZ R250, R21, R2 ;  /* 0x0000000215fa7221 */ /* 0x000fce0000010000 */
[----:B------:R-:W-:Y:S01]  /*76d0*/  HMMA.16816.F32.BF16 R120, R164, R122, R192 ;  /* 0x0000007aa478723c */ /* 0x000fe200000418c0 */
[----:B------:R-:W-:-:S07]  /*76e0*/  FADD.FTZ R247, R10, R0 ;  /* 0x000000000af77221 */ /* 0x000fce0000010000 */
[C---:B------:R-:W-:Y:S08]  /*76f0*/  HMMA.16816.F32.BF16 R136, R164.reuse, R138, R188 ;  /* 0x0000008aa488723c */ /* 0x040ff000000418bc */
[C---:B------:R-:W-:Y:S08]  /*7700*/  HMMA.16816.F32.BF16 R140, R164.reuse, R142, R172 ;  /* 0x0000008ea48c723c */ /* 0x040ff000000418ac */
[C---:B----4-:R-:W-:Y:S08]  /*7710*/  HMMA.16816.F32.BF16 R144, R164.reuse, R4, R168 ;  /* 0x00000004a490723c */ /* 0x050ff000000418a8 */
[----:B------:R-:W-:Y:S01]  /*7720*/  HMMA.16816.F32.BF16 R164, R164, R6, R28 ;  /* 0x00000006a4a4723c */ /* 0x000fe2000004181c */
[----:B------:R-:W-:Y:S11]  /*7730*/  @!P0 BRA `(.L_x_715) ;  /* 0x00009e1000008947 */ /* 0x000ff60003800000 */
[----:B------:R-:W2:Y:S01]  /*7740*/  LDL.64 R8, [R1] ;  /* 0x0000000001087983 */ /* 0x000ea20000100a00 */
[----:B------:R-:W-:-:S04]  /*7750*/  DEPBAR.LE SB0, 0x0 ;  /* 0x000080000000791a */ /* 0x000fc80000000000 */
[----:B------:R-:W3:Y:S04]  /*7760*/  LDL R15, [R1+0x28] ;  /* 0x00002800010f7983 */ /* 0x000ee80000100800 */
[----:B------:R-:W4:Y:S04]  /*7770*/  LDL R25, [R1+0x18] ;  /* 0x0000180001197983 */ /* 0x000f280000100800 */
[----:B------:R-:W4:Y:S04]  /*7780*/  LDL.64 R18, [R1+0x38] ;  /* 0x0000380001127983 */ /* 0x000f280000100a00 */
[----:B------:R-:W4:Y:S04]  /*7790*/  LDL.64 R26, [R1+0x40] ;  /* 0x00004000011a7983 */ /* 0x000f280000100a00 */
[----:B------:R-:W4:Y:S01]  /*77a0*/  LDL R11, [R1+0x2c] ;  /* 0x00002c00010b7983 */ /* 0x000f220000100800 */
[----:B------:R-:W-:-:S04]  /*77b0*/  UIADD3 UR38, UR35, -0x2, URZ ;  /* 0xfffffffe23267890 */ /* 0x000fc8000fffe03f */
[----:B------:R-:W-:Y:S02]  /*77c0*/  USHF.R.S32.HI UR5, URZ, 0x1f, UR38 ;  /* 0x0000001f3f057899 */ /* 0x000fe40008011426 */
[----:B------:R-:W-:-:S04]  /*77d0*/  UIMAD UR4, UR19, UR38, URZ ;  /* 0x00000026130472a4 */ /* 0x000fc8000f8e023f */
[----:B------:R-:W-:Y:S01]  /*77e0*/  UIMAD UR4, UR5, UR20, UR4 ;  /* 0x00000014050472a4 */ /* 0x000fe2000f8e0204 */
[----:B------:R-:W-:Y:S01]  /*77f0*/  BAR.SYNC.DEFER_BLOCKING 0x0 ;  /* 0x0000000000007b1d */ /* 0x000fe20000010000 */
[----:B--2---:R-:W-:Y:S02]  /*7800*/  ISETP.GE.AND P6, PT, R8, c[0x0][0x220], PT ;  /* 0x0000880008007a0c */ /* 0x004fe40003fc6270 */
[----:B---3--:R-:W-:Y:S02]  /*7810*/  ISETP.GE.AND P5, PT, R15, c[0x0][0x220], PT ;  /* 0x000088000f007a0c */ /* 0x008fe40003fa6270 */
[----:B----4-:R-:W-:Y:S01]  /*7820*/  ISETP.GE.AND P4, PT, R25, c[0x0][0x220], PT ;  /* 0x0000880019007a0c */ /* 0x010fe20003f86270 */
[----:B------:R-:W-:Y:S02]  /*7830*/  IMAD.U32 R25, RZ, RZ, UR20 ;  /* 0x00000014ff197e24 */ /* 0x000fe4000f8e00ff */
[----:B------:R-:W-:Y:S02]  /*7840*/  IMAD.MOV.U32 R5, RZ, RZ, R19 ;  /* 0x000000ffff057224 */ /* 0x000fe400078e0013 */
[----:B------:R-:W-:Y:S01]  /*7850*/  IMAD.MOV.U32 R4, RZ, RZ, R26 ;  /* 0x000000ffff047224 */ /* 0x000fe200078e001a */
[----:B------:R-:W-:-:S03]  /*7860*/  ISETP.GE.AND P3, PT, R11, c[0x0][0x220], PT ;  /* 0x000088000b007a0c */ /* 0x000fc60003f66270 */
[----:B------:R-:W-:-:S05]  /*7870*/  IMAD.WIDE.U32 R4, R25, UR38, R4 ;  /* 0x0000002619047c25 */ /* 0x000fca000f8e0004 */
[C---:B------:R-:W-:Y:S02]  /*7880*/  @!P6 LEA R22, P2, R4.reuse, c[0x0][0x170], 0x1 ;  /* 0x00005c000416ea11 */ /* 0x040fe400078408ff */
[----:B------:R-:W-:Y:S02]  /*7890*/  IADD3 R2, R5, UR4, RZ ;  /* 0x0000000405027c10 */ /* 0x000fe4000fffe0ff */
[C---:B------:R-:W-:Y:S02]  /*78a0*/  @!P5 LEA R18, P1, R4.reuse, c[0x0][0x170], 0x1 ;  /* 0x00005c000412da11 */ /* 0x040fe400078208ff */
[C---:B------:R-:W-:Y:S02]  /*78b0*/  @!P4 LEA R16, P0, R4.reuse, c[0x0][0x170], 0x1 ;  /* 0x00005c000410ca11 */ /* 0x040fe400078008ff */
[C---:B------:R-:W-:Y:S02]  /*78c0*/  @!P6 LEA.HI.X R23, R4.reuse, c[0x0][0x174], R2, 0x1, P2 ;  /* 0x00005d000417ea11 */ /* 0x040fe400010f0c02 */
[----:B------:R-:W-:-:S02]  /*78d0*/  IADD3 R0, P2, R4, UR24, RZ ;  /* 0x0000001804007c10 */ /* 0x000fc4000ff5e0ff */
[C-C-:B------:R-:W-:Y:S02]  /*78e0*/  @!P5 LEA.HI.X R19, R4.reuse, c[0x0][0x174], R2.reuse, 0x1, P1 ;  /* 0x00005d000413da11 */ /* 0x140fe400008f0c02 */
[C---:B------:R-:W-:Y:S01]  /*78f0*/  @!P3 LEA R10, P1, R4.reuse, c[0x0][0x170], 0x1 ;  /* 0x00005c00040aba11 */ /* 0x040fe200078208ff */
[----:B------:R-:W-:Y:S01]  /*7900*/  @P6 STS.128 [R227+0x18000], RZ ;  /* 0x018000ffe3006388 */ /* 0x000fe20000000c00 */
[--C-:B------:R-:W-:Y:S02]  /*7910*/  @!P4 LEA.HI.X R17, R4, c[0x0][0x174], R2.reuse, 0x1, P0 ;  /* 0x00005d000411ca11 */ /* 0x100fe400000f0c02 */
[----:B------:R-:W-:Y:S01]  /*7920*/  @!P6 LEA R20, P0, R0, c[0x0][0x170], 0x1 ;  /* 0x00005c000014ea11 */ /* 0x000fe200078008ff */
[----:B------:R-:W-:Y:S01]  /*7930*/  @!PT LDS RZ, [RZ] ;  /* 0x00000000fffff984 */ /* 0x000fe20000000800 */
[----:B------:R-:W-:Y:S01]  /*7940*/  @!PT LDS RZ, [RZ] ;  /* 0x00000000fffff984 */ /* 0x000fe20000000800 */
[----:B------:R-:W-:Y:S01]  /*7950*/  @!PT LDS RZ, [RZ] ;  /* 0x00000000fffff984 */ /* 0x000fe20000000800 */
[----:B------:R1:W-:Y:S01]  /*7960*/  @!P6 LDGSTS.E.BYPASS.LTC128B.128 [R227+0x18000], [R22.64] ;  /* 0x1800000016e3efae */ /* 0x0003e2000b901d5c */
[----:B------:R-:W-:Y:S02]  /*7970*/  IADD3.X R5, R2, UR23, RZ, P2, !PT ;  /* 0x0000001702057c10 */ /* 0x000fe400097fe4ff */
[----:B------:R-:W-:Y:S01]  /*7980*/  @!P3 LEA.HI.X R11, R4, c[0x0][0x174], R2, 0x1, P1 ;  /* 0x00005d00040bba11 */ /* 0x000fe200008f0c02 */
[----:B------:R-:W-:Y:S01]  /*7990*/  @P5 STS.128 [R227+0x1a000], RZ ;  /* 0x01a000ffe3005388 */ /* 0x000fe20000000c00 */
[----:B------:R-:W-:-:S02]  /*79a0*/  @!P5 LEA R8, P2, R0, c[0x0][0x170], 0x1 ;  /* 0x00005c000008da11 */ /* 0x000fc400078408ff */
[C---:B------:R-:W-:Y:S01]  /*79b0*/  @!P4 LEA R6, P1, R0.reuse, c[0x0][0x170], 0x1 ;  /* 0x00005c000006ca11 */ /* 0x040fe200078208ff */
[----:B------:R-:W-:Y:S01]  /*79c0*/  @!PT LDS RZ, [RZ] ;  /* 0x00000000fffff984 */ /* 0x000fe20000000800 */
[----:B------:R-:W-:Y:S01]  /*79d0*/  @!PT LDS RZ, [RZ] ;  /* 0x00000000fffff984 */ /* 0x000fe20000000800 */
[----:B------:R-:W-:Y:S01]  /*79e0*/  @!PT LDS RZ, [RZ] ;  /* 0x00000000fffff984 */ /* 0x000fe20000000800 */
[----:B------:R2:W-:Y:S01]  /*79f0*/  @!P5 LDGSTS.E.BYPASS.LTC128B.128 [R227+0x1a000], [R18.64+0x80] ;  /* 0x1a00008012e3dfae */ /* 0x0005e2000b901d5c */
[----:B------:R-:W-:-:S03]  /*7a00*/  @!P6 LEA.HI.X R21, R0, c[0x0][0x174], R5, 0x1, P0 ;  /* 0x00005d000015ea11 */ /* 0x000fc600000f0c05 */
[----:B------:R-:W-:Y:S01]  /*7a10*/  @P4 STS.128 [R227+0x1c000], RZ ;  /* 0x01c000ffe3004388 */ /* 0x000fe20000000c00 */
[C---:B------:R-:W-:Y:S02]  /*7a20*/  @!P3 LEA R4, P0, R0.reuse, c[0x0][0x170], 0x1 ;  /* 0x00005c000004ba11 */ /* 0x040fe400078008ff */
[C-C-:B------:R-:W-:Y:S01]  /*7a30*/  @!P5 LEA.HI.X R9, R0.reuse, c[0x0][0x174], R5.reuse, 0x1, P2 ;  /* 0x00005d000009da11 */ /* 0x140fe200010f0c05 */
        /* <DEDUP_REMOVED lines=31> */
[----:B--2--5:R-:W-:Y:S04]  /*7c30*/  LDSM.16.M88.4 R16, [R200+0x10800] ;  /* 0x01080000c810783b */ /* 0x024fe80000000200 */
[----:B-1----:R-:W-:Y:S04]  /*7c40*/  LDSM.16.M88.4 R20, [R200+0x10000] ;  /* 0x01000000c814783b */ /* 0x002fe80000000200 */
[----:B------:R-:W-:Y:S04]  /*7c50*/  LDSM.16.M88.4 R24, [R200+0x11000] ;  /* 0x01100000c818783b */ /* 0x000fe80000000200 */
[----:B------:R-:W-:Y:S04]  /*7c60*/  LDSM.16.M88.4 R184, [R200+0x11800] ;  /* 0x01180000c8b8783b */ /* 0x000fe80000000200 */
[----:B---3--:R-:W-:Y:S04]  /*7c70*/  LDSM.16.M88.4 R8, [R208] ;  /* 0x00000000d008783b */ /* 0x008fe80000000200 */
[----:B------:R-:W-:Y:S04]  /*7c80*/  LDSM.16.M88.4 R176, [R226] ;  /* 0x00000000e2b0783b */ /* 0x000fe80000000200 */
[----:B----4-:R-:W1:Y:S04]  /*7c90*/  LDSM.16.M88.4 R4, [R207] ;  /* 0x00000000cf04783b */ /* 0x010e680000000200 */
[----:B------:R-:W2:Y:S04]  /*7ca0*/  LDSM.16.M88.4 R180, [R211] ;  /* 0x00000000d3b4783b */ /* 0x000ea80000000200 */
[----:B------:R-:W3:Y:S04]  /*7cb0*/  LDSM.16.M88.4 R192, [R225] ;  /* 0x00000000e1c0783b */ /* 0x000ee80000000200 */
[----:B------:R-:W4:Y:S04]  /*7cc0*/  LDSM.16.M88.4 R236, [R224] ;  /* 0x00000000e0ec783b */ /* 0x000f280000000200 */
[----:B------:R-:W1:Y:S01]  /*7cd0*/  S2R R15, SR_TID.X ;  /* 0x00000000000f7919 */ /* 0x000e620000002100 */
        /* <DEDUP_REMOVED lines=10> */
[----:B------:R-:W-:Y:S04]  /*7d80*/  LDSM.16.M88.4 R4, [R210] ;  /* 0x00000000d204783b */ /* 0x000fe80000000200 */
[----:B------:R-:W-:Y:S03]  /*7d90*/  LDSM.16.M88.4 R184, [R206+0x10000] ;  /* 0x01000000ceb8783b */ /* 0x000fe60000000200 */
[C---:B------:R-:W-:Y:S01]  /*7da0*/  HMMA.16816.F32.BF16 R228, R8.reuse, R176, R168 ;  /* 0x000000b008e4723c */ /* 0x040fe200000418a8 */
[----:B------:R-:W1:Y:S07]  /*7db0*/  LDSM.16.M88.4 R168, [R206+0x10800] ;  /* 0x01080000cea8783b */ /* 0x000e6e0000000200 */
[C---:B--2---:R-:W-:Y:S08]  /*7dc0*/  HMMA.16816.F32.BF16 R196, R8.reuse, R180, R172 ;  /* 0x000000b408c4723c */ /* 0x044ff000000418ac */
[C---:B---3--:R-:W-:Y:S01]  /*7dd0*/  HMMA.16816.F32.BF16 R172, R8.reuse, R192, R20 ;  /* 0x000000c008ac723c */ /* 0x048fe20000041814 */
[----:B------:R-:W2:Y:S07]  /*7de0*/  LDSM.16.M88.4 R20, [R206+0x11800] ;  /* 0x01180000ce14783b */ /* 0x000eae0000000200 */
[C---:B------:R-:W-:Y:S08]  /*7df0*/  HMMA.16816.F32.BF16 R176, R8.reuse, R178, R28 ;  /* 0x000000b208b0723c */ /* 0x040ff0000004181c */
[C---:B----4-:R-:W-:Y:S01]  /*7e00*/  HMMA.16816.F32.BF16 R28, R8.reuse, R236, R24 ;  /* 0x000000ec081c723c */ /* 0x050fe20000041818 */
[----:B------:R-:W3:Y:S07]  /*7e10*/  LDSM.16.M88.4 R24, [R206+0x11000] ;  /* 0x01100000ce18783b */ /* 0x000eee0000000200 */
[C---:B------:R-:W-:Y:S08]  /*7e20*/  HMMA.16816.F32.BF16 R180, R8.reuse, R182, R32 ;  /* 0x000000b608b4723c */ /* 0x040ff00000041820 */
[C---:B------:R-:W-:Y:S08]  /*7e30*/  HMMA.16816.F32.BF16 R32, R8.reuse, R194, R16 ;  /* 0x000000c20820723c */ /* 0x040ff00000041810 */
[----:B------:R-:W-:Y:S01]  /*7e40*/  HMMA.16816.F32.BF16 R16, R8, R238, R188 ;  /* 0x000000ee0810723c */ /* 0x000fe200000418bc */
[----:B------:R-:W-:Y:S04]  /*7e50*/  LDSM.16.M88.4 R8, [R209] ;  /* 0x00000000d108783b */ /* 0x000fe80000000200 */
[----:B------:R-:W4:Y:S03]  /*7e60*/  LDSM.16.M88.4 R188, [R205] ;  /* 0x00000000cdbc783b */ /* 0x000f260000000200 */
[C---:B-1----:R-:W-:Y:S08]  /*7e70*/  HMMA.16816.F32.BF16 R236, R4.reuse, R168, R228 ;  /* 0x000000a804ec723c */ /* 0x042ff000000418e4 */
[C---:B------:R-:W-:Y:S01]  /*7e80*/  HMMA.16816.F32.BF16 R228, R4.reuse, R170, R176 ;  /* 0x000000aa04e4723c */ /* 0x040fe200000418b0 */
[----:B------:R-:W-:Y:S07]  /*7e90*/  LDSM.16.M88.4 R176, [R205+0x800] ;  /* 0x00080000cdb0783b */ /* 0x000fee0000000200 */
[C---:B--2---:R-:W-:Y:S01]  /*7ea0*/  HMMA.16816.F32.BF16 R168, R4.reuse, R20, R28 ;  /* 0x0000001404a8723c */ /* 0x044fe2000004181c */
[----:B------:R-:W1:Y:S07]  /*7eb0*/  LDSM.16.M88.4 R28, [R205+0x1000] ;  /* 0x00100000cd1c783b */ /* 0x000e6e0000000200 */
[C---:B------:R-:W-:Y:S08]  /*7ec0*/  HMMA.16816.F32.BF16 R196, R4.reuse, R184, R196 ;  /* 0x000000b804c4723c */ /* 0x040ff000000418c4 */
[C---:B------:R-:W-:Y:S08]  /*7ed0*/  HMMA.16816.F32.BF16 R192, R4.reuse, R186, R180 ;  /* 0x000000ba04c0723c */ /* 0x040ff000000418b4 */
[C---:B---3--:R-:W-:Y:S08]  /*7ee0*/  HMMA.16816.F32.BF16 R184, R4.reuse, R24, R172 ;  /* 0x0000001804b8723c */ /* 0x048ff000000418ac */
[C---:B------:R-:W-:Y:S01]  /*7ef0*/  HMMA.16816.F32.BF16 R180, R4.reuse, R26, R32 ;  /* 0x0000001a04b4723c */ /* 0x040fe20000041820 */
[----:B------:R-:W2:Y:S04]  /*7f00*/  LDSM.16.M88.4 R24, [R205+0x1800] ;  /* 0x00180000cd18783b */ /* 0x000ea80000000200 */
[----:B------:R-:W-:Y:S03]  /*7f10*/  LDSM.16.M88.4 R32, [R200+0x12000] ;  /* 0x01200000c820783b */ /* 0x000fe60000000200 */
[----:B------:R-:W-:Y:S01]  /*7f20*/  HMMA.16816.F32.BF16 R20, R4, R22, R16 ;  /* 0x000000160414723c */ /* 0x000fe20000041810 */
[----:B------:R-:W3:Y:S07]  /*7f30*/  LDSM.16.M88.4 R4, [R207+0x4000] ;  /* 0x00400000cf04783b */ /* 0x000eee0000000200 */
[C---:B----4-:R-:W-:Y:S08]  /*7f40*/  HMMA.16816.F32.BF16 R16, R8.reuse, R188, R196 ;  /* 0x000000bc0810723c */ /* 0x050ff000000418c4 */
[C---:B------:R-:W-:Y:S01]  /*7f50*/  HMMA.16816.F32.BF16 R172, R8.reuse, R190, R192 ;  /* 0x000000be08ac723c */ /* 0x040fe200000418c0 */
[----:B------:R-:W4:Y:S07]  /*7f60*/  LDSM.16.M88.4 R188, [R200+0x12800] ;  /* 0x01280000c8bc783b */ /* 0x000f2e0000000200 */
[C---:B-1----:R-:W-:Y:S08]  /*7f70*/  HMMA.16816.F32.BF16 R192, R8.reuse, R28, R184 ;  /* 0x0000001c08c0723c */ /* 0x042ff000000418b8 */
[C---:B------:R-:W-:Y:S01]  /*7f80*/  HMMA.16816.F32.BF16 R184, R8.reuse, R30, R180 ;  /* 0x0000001e08b8723c */ /* 0x040fe200000418b4 */
[----:B------:R-:W1:Y:S04]  /*7f90*/  LDSM.16.M88.4 R180, [R200+0x13000] ;  /* 0x01300000c8b4783b */ /* 0x000e680000000200 */
[----:B------:R-:W1:Y:S03]  /*7fa0*/  LDSM.16.M88.4 R28, [R200+0x13800] ;  /* 0x01380000c81c783b */ /* 0x000e660000000200 */
[C---:B------:R-:W-:Y:S08]  /*7fb0*/  HMMA.16816.F32.BF16 R236, R8.reuse, R176, R236 ;  /* 0x000000b008ec723c */ /* 0x040ff000000418ec */
[C---:B------:R-:W-:Y:S08]  /*7fc0*/  HMMA.16816.F32.BF16 R196, R8.reuse, R178, R228 ;  /* 0x000000b208c4723c */ /* 0x040ff000000418e4 */
[C---:B--2---:R-:W-:Y:S08]  /*7fd0*/  HMMA.16816.F32.BF16 R176, R8.reuse, R24, R168 ;  /* 0x0000001808b0723c */ /* 0x044ff000000418a8 */
[----:B------:R-:W-:Y:S01]  /*7fe0*/  HMMA.16816.F32.BF16 R168, R8, R26, R20 ;  /* 0x0000001a08a8723c */ /* 0x000fe20000041814 */
[----:B------:R-:W-:Y:S04]  /*7ff0*/  LDSM.16.M88.4 R8, [R208+0x4000] ;  /* 0x00400000d008783b */ /* 0x000fe80000000200 */
[----:B------:R-:W2:Y:S03]  /*8000*/  LDSM.16.M88.4 R24, [R223] ;  /* 0x00000000df18783b */ /* 0x000ea60000000200 */
[C---:B---3--:R-:W-:Y:S08]  /*8010*/  HMMA.16816.F32.BF16 R20, R4.reuse, R32, R16 ;  /* 0x000000200414723c */ /* 0x048ff00000041810 */
[C---:B------:R-:W-:Y:S08]  /*8020*/  HMMA.16816.F32.BF16 R16, R4.reuse, R34, R172 ;  /* 0x000000220410723c */ /* 0x040ff000000418ac */
[C---:B----4-:R-:W-:Y:S08]  /*8030*/  HMMA.16816.F32.BF16 R228, R4.reuse, R190, R196 ;  /* 0x000000be04e4723c */ /* 0x050ff000000418c4 */
[C---:B-1----:R-:W-:Y:S01]  /*8040*/  HMMA.16816.F32.BF16 R196, R4.reuse, R180, R192 ;  /* 0x000000b404c4723c */ /* 0x042fe200000418c0 */
[----:B------:R-:W1:Y:S07]  /*8050*/  LDSM.16.M88.4 R192, [R222] ;  /* 0x00000000dec0783b */ /* 0x000e6e0000000200 */
[C---:B------:R-:W-:Y:S08]  /*8060*/  HMMA.16816.F32.BF16 R236, R4.reuse, R188, R236 ;  /* 0x000000bc04ec723c */ /* 0x040ff000000418ec */
[C---:B------:R-:W-:Y:S08]  /*8070*/  HMMA.16816.F32.BF16 R188, R4.reuse, R182, R184 ;  /* 0x000000b604bc723c */ /* 0x040ff000000418b8 */
[C---:B------:R-:W-:Y:S01]  /*8080*/  HMMA.16816.F32.BF16 R180, R4.reuse, R28, R176 ;  /* 0x0000001c04b4723c */ /* 0x040fe200000418b0 */
[----:B------:R-:W-:Y:S07]  /*8090*/  LDSM.16.M88.4 R176, [R206+0x12800] ;  /* 0x01280000ceb0783b */ /* 0x000fee0000000200 */
[----:B------:R-:W-:Y:S01]  /*80a0*/  HMMA.16816.F32.BF16 R172, R4, R30, R168 ;  /* 0x0000001e04ac723c */ /* 0x000fe200000418a8 */
[----:B------:R-:W3:Y:S04]  /*80b0*/  LDSM.16.M88.4 R168, [R221] ;  /* 0x00000000dda8783b */ /* 0x000ee80000000200 */
[----:B------:R-:W4:Y:S03]  /*80c0*/  LDSM.16.M88.4 R28, [R220] ;  /* 0x00000000dc1c783b */ /* 0x000f260000000200 */
[C---:B--2---:R-:W-:Y:S01]  /*80d0*/  HMMA.16816.F32.BF16 R32, R8.reuse, R24, R20 ;  /* 0x000000180820723c */ /* 0x044fe20000041814 */
[----:B------:R-:W-:Y:S07]  /*80e0*/  LDSM.16.M88.4 R4, [R210+0x4000] ;  /* 0x00400000d204783b */ /* 0x000fee0000000200 */
[C---:B------:R-:W-:Y:S01]  /*80f0*/  HMMA.16816.F32.BF16 R20, R8.reuse, R26, R16 ;  /* 0x0000001a0814723c */ /* 0x040fe20000041810 */
[----:B------:R-:W2:Y:S07]  /*8100*/  LDSM.16.M88.4 R24, [R206+0x12000] ;  /* 0x01200000ce18783b */ /* 0x000eae0000000200 */
[C---:B-1----:R-:W-:Y:S01]  /*8110*/  HMMA.16816.F32.BF16 R16, R8.reuse, R192, R236 ;  /* 0x000000c00810723c */ /* 0x042fe200000418ec */
[----:B------:R-:W-:Y:S07]  /*8120*/  LDSM.16.M88.4 R236, [R205+0x3000] ;  /* 0x00300000cdec783b */ /* 0x000fee0000000200 */
[C---:B------:R-:W-:Y:S08]  /*8130*/  HMMA.16816.F32.BF16 R184, R8.reuse, R194, R228 ;  /* 0x000000c208b8723c */ /* 0x040ff000000418e4 */
[C---:B---3--:R-:W-:Y:S08]  /*8140*/  HMMA.16816.F32.BF16 R228, R8.reuse, R168, R196 ;  /* 0x000000a808e4723c */ /* 0x048ff000000418c4 */
[C---:B----4-:R-:W-:Y:S08]  /*8150*/  HMMA.16816.F32.BF16 R192, R8.reuse, R28, R180 ;  /* 0x0000001c08c0723c */ /* 0x050ff000000418b4 */
[----:B------:R-:W-:Y:S01]  /*8160*/  HMMA.16816.F32.BF16 R196, R8, R170, R188 ;  /* 0x000000aa08c4723c */ /* 0x000fe200000418bc */
[----:B------:R-:W1:Y:S07]  /*8170*/  LDSM.16.M88.4 R168, [R206+0x13000] ;  /* 0x01300000cea8783b */ /* 0x000e6e0000000200 */
[----:B--2---:R-:W-:Y:S01]  /*8180*/  HMMA.16816.F32.BF16 R180, R4, R24, R32 ;  /* 0x0000001804b4723c */ /* 0x004fe20000041820 */
[----:B------:R-:W2:Y:S07]  /*8190*/  LDSM.16.M88.4 R32, [R206+0x13800] ;  /* 0x01380000ce20783b */ /* 0x000eae0000000200 */
[----:B------:R-:W-:Y:S01]  /*81a0*/  HMMA.16816.F32.BF16 R188, R8, R30, R172 ;  /* 0x0000001e08bc723c */ /* 0x000fe200000418ac */
[----:B------:R-:W-:Y:S04]  /*81b0*/  LDSM.16.M88.4 R8, [R209+0x4000] ;  /* 0x00400000d108783b */ /* 0x000fe80000000200 */
[----:B------:R-:W3:Y:S03]  /*81c0*/  LDSM.16.M88.4 R28, [R205+0x2000] ;  /* 0x00200000cd1c783b */ /* 0x000ee60000000200 */
[C---:B------:R-:W-:Y:S01]  /*81d0*/  HMMA.16816.F32.BF16 R172, R4.reuse, R26, R20 ;  /* 0x0000001a04ac723c */ /* 0x040fe20000041814 */
[----:B------:R-:W4:Y:S07]  /*81e0*/  LDSM.16.M88.4 R24, [R205+0x2800] ;  /* 0x00280000cd18783b */ /* 0x000f2e0000000200 */
[C---:B------:R-:W-:Y:S08]  /*81f0*/  HMMA.16816.F32.BF16 R20, R4.reuse, R176, R16 ;  /* 0x000000b00414723c */ /* 0x040ff00000041810 */
[C---:B------:R-:W-:Y:S08]  /*8200*/  HMMA.16816.F32.BF16 R16, R4.reuse, R178, R184 ;  /* 0x000000b20410723c */ /* 0x040ff000000418b8 */
[C---:B-1----:R-:W-:Y:S08]  /*8210*/  HMMA.16816.F32.BF16 R184, R4.reuse, R168, R228 ;  /* 0x000000a804b8723c */ /* 0x042ff000000418e4 */
[C---:B--2---:R-:W-:Y:S08]  /*8220*/  HMMA.16816.F32.BF16 R192, R4.reuse, R32, R192 ;  /* 0x0000002004c0723c */ /* 0x044ff000000418c0 */
[C---:B------:R-:W-:Y:S01]  /*8230*/  HMMA.16816.F32.BF16 R176, R4.reuse, R34, R188 ;  /* 0x0000002204b0723c */ /* 0x040fe200000418bc */
[----:B------:R-:W1:Y:S04]  /*8240*/  LDSM.16.M88.4 R32, [R205+0x3800] ;  /* 0x00380000cd20783b */ /* 0x000e680000000200 */
[----:B------:R-:W-:Y:S03]  /*8250*/  LDSM.16.M88.4 R188, [R200+0x15000] ;  /* 0x01500000c8bc783b */ /* 0x000fe60000000200 */
[----:B------:R-:W-:Y:S01]  /*8260*/  HMMA.16816.F32.BF16 R196, R4, R170, R196 ;  /* 0x000000aa04c4723c */ /* 0x000fe200000418c4 */
[----:B------:R-:W-:Y:S07]  /*8270*/  LDSM.16.M88.4 R4, [R207+0x8000] ;  /* 0x00800000cf04783b */ /* 0x000fee0000000200 */
[C---:B---3--:R-:W-:Y:S08]  /*8280*/  HMMA.16816.F32.BF16 R180, R8.reuse, R28, R180 ;  /* 0x0000001c08b4723c */ /* 0x048ff000000418b4 */
[C---:B------:R-:W-:Y:S01]  /*8290*/  HMMA.16816.F32.BF16 R172, R8.reuse, R30, R172 ;  /* 0x0000001e08ac723c */ /* 0x040fe200000418ac */
[----:B------:R-:W2:Y:S07]  /*82a0*/  LDSM.16.M88.4 R28, [R200+0x14000] ;  /* 0x01400000c81c783b */ /* 0x000eae0000000200 */
[C---:B----4-:R-:W-:Y:S08]  /*82b0*/  HMMA.16816.F32.BF16 R168, R8.reuse, R24, R20 ;  /* 0x0000001808a8723c */ /* 0x050ff00000041814 */
[C---:B------:R-:W-:Y:S01]  /*82c0*/  HMMA.16816.F32.BF16 R20, R8.reuse, R26, R16 ;  /* 0x0000001a0814723c */ /* 0x040fe20000041810 */
[----:B------:R-:W3:Y:S07]  /*82d0*/  LDSM.16.M88.4 R24, [R200+0x14800] ;  /* 0x01480000c818783b */ /* 0x000eee0000000200 */
[C---:B------:R-:W-:Y:S08]  /*82e0*/  HMMA.16816.F32.BF16 R16, R8.reuse, R236, R184 ;  /* 0x000000ec0810723c */ /* 0x040ff000000418b8 */
[C---:B------:R-:W-:Y:S08]  /*82f0*/  HMMA.16816.F32.BF16 R196, R8.reuse, R238, R196 ;  /* 0x000000ee08c4723c */ /* 0x040ff000000418c4 */
[C---:B-1----:R-:W-:Y:S08]  /*8300*/  HMMA.16816.F32.BF16 R228, R8.reuse, R32, R192 ;  /* 0x0000002008e4723c */ /* 0x042ff000000418c0 */
[----:B------:R-:W-:Y:S01]  /*8310*/  HMMA.16816.F32.BF16 R192, R8, R34, R176 ;  /* 0x0000002208c0723c */ /* 0x000fe200000418b0 */
[----:B------:R-:W-:Y:S04]  /*8320*/  LDSM.16.M88.4 R8, [R208+0x8000] ;  /* 0x00800000d008783b */ /* 0x000fe80000000200 */
[----:B------:R-:W-:Y:S03]  /*8330*/  LDSM.16.M88.4 R32, [R219] ;  /* 0x00000000db20783b */ /* 0x000fe60000000200 */
[C---:B--2---:R-:W-:Y:S01]  /*8340*/  HMMA.16816.F32.BF16 R184, R4.reuse, R28, R180 ;  /* 0x0000001c04b8723c */ /* 0x044fe200000418b4 */
[----:B------:R-:W1:Y:S07]  /*8350*/  LDSM.16.M88.4 R180, [R200+0x15800] ;  /* 0x01580000c8b4783b */ /* 0x000e6e0000000200 */
        /* <DEDUP_REMOVED lines=8> */
[C---:B-1----:R-:W-:Y:S08]  /*83e0*/  HMMA.16816.F32.BF16 R228, R4.reuse, R180, R228 ;  /* 0x000000b404e4723c */ /* 0x042ff000000418e4 */
[----:B------:R-:W-:Y:S01]  /*83f0*/  HMMA.16816.F32.BF16 R192, R4, R182, R192 ;  /* 0x000000b604c0723c */ /* 0x000fe200000418c0 */
[----:B------:R-:W-:Y:S07]  /*8400*/  LDSM.16.M88.4 R4, [R210+0x8000] ;  /* 0x00800000d204783b */ /* 0x000fee0000000200 */
[C---:B------:R-:W-:Y:S08]  /*8410*/  HMMA.16816.F32.BF16 R184, R8.reuse, R32, R184 ;  /* 0x0000002008b8723c */ /* 0x040ff000000418b8 */
[C---:B------:R-:W-:Y:S08]  /*8420*/  HMMA.16816.F32.BF16 R176, R8.reuse, R34, R176 ;  /* 0x0000002208b0723c */ /* 0x040ff000000418b0 */
[C---:B--2---:R-:W-:Y:S01]  /*8430*/  HMMA.16816.F32.BF16 R32, R8.reuse, R24, R20 ;  /* 0x000000180820723c */ /* 0x044fe20000041814 */
[----:B------:R-:W1:Y:S07]  /*8440*/  LDSM.16.M88.4 R20, [R206+0x14000] ;  /* 0x01400000ce14783b */ /* 0x000e6e0000000200 */
        /* <DEDUP_REMOVED lines=11> */
[----:B------:R-:W1:Y:S04]  /*8500*/  LDSM.16.M88.4 R176, [R205+0x4000] ;  /* 0x00400000cdb0783b */ /* 0x000e680000000200 */
        /* <DEDUP_REMOVED lines=9> */
[----:B------:R-:W-:Y:S07]  /*85a0*/  LDSM.16.M88.4 R4, [R207+0xc000] ;  /* 0x00c00000cf04783b */ /* 0x000fee0000000200 */
[C---:B-1----:R-:W-:Y:S08]  /*85b0*/  HMMA.16816.F32.BF16 R236, R8.reuse, R176, R236 ;  /* 0x000000b008ec723c */ /* 0x042ff000000418ec */
[C---:B------:R-:W-:Y:S01]  /*85c0*/  HMMA.16816.F32.BF16 R196, R8.reuse, R178, R196 ;  /* 0x000000b208c4723c */ /* 0x040fe200000418c4 */
[----:B------:R-:W1:Y:S07]  /*85d0*/  LDSM.16.M88.4 R176, [R200+0x16000] ;  /* 0x01600000c8b0783b */ /* 0x000e6e0000000200 */
[C---:B--2---:R-:W-:Y:S08]  /*85e0*/  HMMA.16816.F32.BF16 R192, R8.reuse, R168, R184 ;  /* 0x000000a808c0723c */ /* 0x044ff000000418b8 */
[C---:B------:R-:W-:Y:S08]  /*85f0*/  HMMA.16816.F32.BF16 R188, R8.reuse, R170, R180 ;  /* 0x000000aa08bc723c */ /* 0x040ff000000418b4 */
[C---:B----4-:R-:W-:Y:S01]  /*8600*/  HMMA.16816.F32.BF16 R184, R8.reuse, R24, R172 ;  /* 0x0000001808b8723c */ /* 0x050fe200000418ac */
[----:B------:R-:W2:Y:S07]  /*8610*/  LDSM.16.M88.4 R172, [R200+0x16800] ;  /* 0x01680000c8ac783b */ /* 0x000eae0000000200 */
[C---:B------:R-:W-:Y:S01]  /*8620*/  HMMA.16816.F32.BF16 R168, R8.reuse, R20, R28 ;  /* 0x0000001408a8723c */ /* 0x040fe2000004181c */
[----:B------:R-:W3:Y:S07]  /*8630*/  LDSM.16.M88.4 R28, [R200+0x17000] ;  /* 0x01700000c81c783b */ /* 0x000eee0000000200 */
[C---:B------:R-:W-:Y:S01]  /*8640*/  HMMA.16816.F32.BF16 R180, R8.reuse, R26, R32 ;  /* 0x0000001a08b4723c */ /* 0x040fe20000041820 */
[----:B------:R-:W4:Y:S04]  /*8650*/  LDSM.16.M88.4 R24, [R200+0x17800] ;  /* 0x01780000c818783b */ /* 0x000f280000000200 */
[----:B------:R-:W-:Y:S03]  /*8660*/  LDSM.16.M88.4 R32, [R215] ;  /* 0x00000000d720783b */ /* 0x000fe60000000200 */
[----:B------:R-:W-:Y:S01]  /*8670*/  HMMA.16816.F32.BF16 R20, R8, R22, R16 ;  /* 0x000000160814723c */ /* 0x000fe20000041810 */
[----:B------:R-:W4:Y:S07]  /*8680*/  LDSM.16.M88.4 R8, [R208+0xc000] ;  /* 0x00c00000d008783b */ /* 0x000f2e0000000200 */
[C---:B-1----:R-:W-:Y:S08]  /*8690*/  HMMA.16816.F32.BF16 R16, R4.reuse, R176, R236 ;  /* 0x000000b00410723c */ /* 0x042ff000000418ec */
[C---:B------:R-:W-:Y:S08]  /*86a0*/  HMMA.16816.F32.BF16 R176, R4.reuse, R178, R196 ;  /* 0x000000b204b0723c */ /* 0x040ff000000418c4 */
[C---:B--2---:R-:W-:Y:S08]  /*86b0*/  HMMA.16816.F32.BF16 R236, R4.reuse, R172, R192 ;  /* 0x000000ac04ec723c */ /* 0x044ff000000418c0 */
[C---:B---3--:R-:W-:Y:S08]  /*86c0*/  HMMA.16816.F32.BF16 R196, R4.reuse, R28, R184 ;  /* 0x0000001c04c4723c */ /* 0x048ff000000418b8 */
[C---:B------:R-:W-:Y:S01]  /*86d0*/  HMMA.16816.F32.BF16 R192, R4.reuse, R30, R180 ;  /* 0x0000001e04c0723c */ /* 0x040fe200000418b4 */
[----:B------:R-:W1:Y:S07]  /*86e0*/  LDSM.16.M88.4 R28, [R214] ;  /* 0x00000000d61c783b */ /* 0x000e6e0000000200 */
[C---:B------:R-:W-:Y:S01]  /*86f0*/  HMMA.16816.F32.BF16 R228, R4.reuse, R174, R188 ;  /* 0x000000ae04e4723c */ /* 0x040fe200000418bc */
[----:B------:R-:W-:Y:S07]  /*8700*/  LDSM.16.M88.4 R188, [R206+0x16800] ;  /* 0x01680000cebc783b */ /* 0x000fee0000000200 */
[C---:B----4-:R-:W-:Y:S08]  /*8710*/  HMMA.16816.F32.BF16 R180, R4.reuse, R24, R168 ;  /* 0x0000001804b4723c */ /* 0x050ff000000418a8 */
[----:B------:R-:W-:Y:S01]  /*8720*/  HMMA.16816.F32.BF16 R172, R4, R26, R20 ;  /* 0x0000001a04ac723c */ /* 0x000fe20000041814 */
[----:B------:R-:W2:Y:S04]  /*8730*/  LDSM.16.M88.4 R24, [R213] ;  /* 0x00000000d518783b */ /* 0x000ea80000000200 */
[----:B------:R-:W3:Y:S03]  /*8740*/  LDSM.16.M88.4 R20, [R212] ;  /* 0x00000000d414783b */ /* 0x000ee60000000200 */
[C---:B------:R-:W-:Y:S01]  /*8750*/  HMMA.16816.F32.BF16 R16, R8.reuse, R32, R16 ;  /* 0x000000200810723c */ /* 0x040fe20000041810 */
[----:B------:R-:W-:Y:S07]  /*8760*/  LDSM.16.M88.4 R4, [R210+0xc000] ;  /* 0x00c00000d204783b */ /* 0x000fee0000000200 */
        /* <DEDUP_REMOVED lines=14> */
[----:B------:R-:W4:Y:S07]  /*8850*/  LDSM.16.M88.4 R32, [R206+0x17800] ;  /* 0x01780000ce20783b */ /* 0x000f2e0000000200 */
[C---:B------:R-:W-:Y:S01]  /*8860*/  HMMA.16816.F32.BF16 R168, R4.reuse, R188, R176 ;  /* 0x000000bc04a8723c */ /* 0x040fe200000418b0 */
[----:B------:R-:W4:Y:S07]  /*8870*/  LDSM.16.M88.4 R176, [R205+0x7000] ;  /* 0x00700000cdb0783b */ /* 0x000f2e0000000200 */
[----:B------:R-:W-:Y:S01]  /*8880*/  HMMA.16816.F32.BF16 R180, R4, R190, R184 ;  /* 0x000000be04b4723c */ /* 0x000fe200000418b8 */
[----:B------:R-:W-:-:S07]  /*8890*/  IMAD.SHL.U32 R15, R15, 0x2, RZ ;  /* 0x000000020f0f7824 */ /* 0x000fce00078e00ff */
[C---:B-1----:R-:W-:Y:S08]  /*88a0*/  HMMA.16816.F32.BF16 R196, R4.reuse, R28, R196 ;  /* 0x0000001c04c4723c */ /* 0x042ff000000418c4 */
[----:B------:R-:W-:Y:S08]  /*88b0*/  HMMA.16816.F32.BF16 R228, R4, R30, R192 ;  /* 0x0000001e04e4723c */ /* 0x000ff000000418c0 */
[----:B--2---:R-:W-:Y:S01]  /*88c0*/  HMMA.16816.F32.BF16 R28, R8, R26, R16 ;  /* 0x0000001a081c723c */ /* 0x004fe20000041810 */
[----:B------:R-:W-:-:S07]  /*88d0*/  LOP3.LUT R15, R15, 0x6, RZ, 0xc0, !PT ;  /* 0x000000060f0f7812 */ /* 0x000fce00078ec0ff */
[C---:B---3--:R-:W-:Y:S01]  /*88e0*/  HMMA.16816.F32.BF16 R16, R8.reuse, R172, R168 ;  /* 0x000000ac0810723c */ /* 0x048fe200000418a8 */
[----:B------:R-:W1:Y:S07]  /*88f0*/  LDSM.16.M88.4 R168, [R205+0x7800] ;  /* 0x00780000cda8783b */ /* 0x000e6e0000000200 */
[----:B------:R-:W-:Y:S01]  /*8900*/  HMMA.16816.F32.BF16 R192, R8, R24, R20 ;  /* 0x0000001808c0723c */ /* 0x000fe20000041814 */
[----:B------:R-:W-:Y:S01]  /*8910*/  IMAD R0, R0, 0x40, R15 ;  /* 0x0000004000007824 */ /* 0x000fe200078e020f */
[----:B------:R-:W-:Y:S01]  /*8920*/  UISETP.GE.AND UP0, UPT, UR35, 0x3, UPT ;  /* 0x000000032300788c */ /* 0x000fe2000bf06270 */
[----:B------:R-:W-:-:S05]  /*8930*/  DEPBAR.LE SB0, 0x0 ;  /* 0x000080000000791a */ /* 0x000fca0000000000 */
[----:B----4-:R-:W-:Y:S01]  /*8940*/  HMMA.16816.F32.BF16 R188, R4, R32, R240 ;  /* 0x0000002004bc723c */ /* 0x010fe200000418f0 */
[----:B------:R-:W-:-:S07]  /*8950*/  IADD3 R2, R0, 0x8, RZ ;  /* 0x0000000800027810 */ /* 0x000fce0007ffe0ff */
[----:B------:R-:W-:Y:S07]  /*8960*/  HMMA.16816.F32.BF16 R184, R4, R34, R236 ;  /* 0x0000002204b8723c */ /* 0x000fee00000418ec */
[----:B------:R-:W-:Y:S01]  /*8970*/  IADD3 R4, R0, 0x1, RZ ;  /* 0x0000000100047810 */ /* 0x000fe20007ffe0ff */
[----:B------:R-:W-:Y:S01]  /*8980*/  HMMA.16816.F32.BF16 R20, R8, R174, R180 ;  /* 0x000000ae0814723c */ /* 0x000fe200000418b4 */
[----:B------:R-:W-:Y:S02]  /*8990*/  BAR.SYNC.DEFER_BLOCKING 0x0 ;  /* 0x0000000000007b1d */ /* 0x000fe40000010000 */
[----:B------:R-:W-:-:S02]  /*89a0*/  ISETP.GE.AND P2, PT, R4, R13, PT ;  /* 0x0000000d0400720c */ /* 0x000fc40003f46270 */
[-C--:B------:R-:W-:Y:S02]  /*89b0*/  ISETP.GE.AND P1, PT, R4, R14.reuse, PT ;  /* 0x0000000e0400720c */ /* 0x080fe40003f26270 */
[----:B------:R-:W-:Y:S01]  /*89c0*/  IADD3 R4, R0, 0x9, RZ ;  /* 0x0000000900047810 */ /* 0x000fe20007ffe0ff */
[----:B------:R-:W-:Y:S01]  /*89d0*/  HMMA.16816.F32.BF16 R32, R8, R176, R196 ;  /* 0x000000b00820723c */ /* 0x000fe200000418c4 */
[----:B------:R-:W-:Y:S02]  /*89e0*/  FSEL R24, R193, -INF , !P2 ;  /* 0xff800000c1187808 */ /* 0x000fe40005000000 */
[----:B------:R-:W-:Y:S02]  /*89f0*/  FSEL R150, R195, -INF , !P1 ;  /* 0xff800000c3967808 */ /* 0x000fe40004800000 */
[C---:B------:R-:W-:Y:S02]  /*8a00*/  ISETP.GE.AND P0, PT, R2.reuse, R13, PT ;  /* 0x0000000d0200720c */ /* 0x040fe40003f06270 */
[----:B------:R-:W-:-:S02]  /*8a10*/  ISETP.GE.AND P2, PT, R2, R14, PT ;  /* 0x0000000e0200720c */ /* 0x000fc40003f46270 */
[----:B------:R-:W-:Y:S02]  /*8a20*/  ISETP.GE.AND P1, PT, R4, R13, PT ;  /* 0x0000000d0400720c */ /* 0x000fe40003f26270 */
[----:B------:R-:W-:Y:S02]  /*8a30*/  IADD3 R2, R0, 0x10, RZ ;  /* 0x0000001000027810 */ /* 0x000fe40007ffe0ff */
[----:B------:R-:W-:Y:S02]  /*8a40*/  FSEL R25, R28, -INF , !P0 ;  /* 0xff8000001c197808 */ /* 0x000fe40004000000 */
[----:B------:R-:W-:Y:S02]  /*8a50*/  FSEL R27, R30, -INF , !P2 ;  /* 0xff8000001e1b7808 */ /* 0x000fe40005000000 */
[----:B------:R-:W-:Y:S02]  /*8a60*/  FSEL R26, R29, -INF , !P1 ;  /* 0xff8000001d1a7808 */ /* 0x000fe40004800000 */
[----:B------:R-:W-:-:S02]  /*8a70*/  ISETP.GE.AND P0, PT, R4, R14, PT ;  /* 0x0000000e0400720c */ /* 0x000fc40003f06270 */
[C---:B------:R-:W-:Y:S02]  /*8a80*/  ISETP.GE.AND P2, PT, R2.reuse, R13, PT ;  /* 0x0000000d0200720c */ /* 0x040fe40003f46270 */
[----:B------:R-:W-:Y:S02]  /*8a90*/  ISETP.GE.AND P1, PT, R2, R14, PT ;  /* 0x0000000e0200720c */ /* 0x000fe40003f26270 */
[C---:B------:R-:W-:Y:S02]  /*8aa0*/  IADD3 R4, R0.reuse, 0x11, RZ ;  /* 0x0000001100047810 */ /* 0x040fe40007ffe0ff */
[----:B------:R-:W-:Y:S02]  /*8ab0*/  IADD3 R2, R0, 0x18, RZ ;  /* 0x0000001800027810 */ /* 0x000fe40007ffe0ff */
[----:B------:R-:W-:Y:S02]  /*8ac0*/  FSEL R149, R31, -INF , !P0 ;  /* 0xff8000001f957808 */ /* 0x000fe40004000000 */
[----:B------:R-:W-:Y:S01]  /*8ad0*/  FSEL R174, R16, -INF , !P2 ;  /* 0xff80000010ae7808 */ /* 0x000fe20005000000 */
[----:B------:R-:W-:Y:S01]  /*8ae0*/  HMMA.16816.F32.BF16 R28, R8, R178, R228 ;  /* 0x000000b2081c723c */ /* 0x000fe200000418e4 */
        /* <DEDUP_REMOVED lines=8> */
[C---:B-1----:R-:W-:Y:S01]  /*8b70*/  HMMA.16816.F32.BF16 R16, R8.reuse, R168, R188 ;  /* 0x000000a80810723c */ /* 0x042fe200000418bc */
[-C--:B------:R-:W-:Y:S02]  /*8b80*/  ISETP.GE.AND P0, PT, R2, R14.reuse, PT ;  /* 0x0000000e0200720c */ /* 0x080fe40003f06270 */
[C---:B------:R-:W-:Y:S02]  /*8b90*/  ISETP.GE.AND P2, PT, R4.reuse, R13, PT ;  /* 0x0000000d0400720c */ /* 0x040fe40003f46270 */
[----:B------:R-:W-:Y:S02]  /*8ba0*/  ISETP.GE.AND P1, PT, R4, R14, PT ;  /* 0x0000000e0400720c */ /* 0x000fe40003f26270 */
[C---:B------:R-:W-:Y:S02]  /*8bb0*/  IADD3 R2, R0.reuse, 0x20, RZ ;  /* 0x0000002000027810 */ /* 0x040fe40007ffe0ff */
[----:B------:R-:W-:Y:S01]  /*8bc0*/  IADD3 R4, R0, 0x21, RZ ;  /* 0x0000002100047810 */ /* 0x000fe20007ffe0ff */
[----:B------:R-:W-:Y:S01]  /*8bd0*/  HMMA.16816.F32.BF16 R8, R8, R170, R184 ;  /* 0x000000aa0808723c */ /* 0x000fe200000418b8 */
        /* <DEDUP_REMOVED lines=15> */
[----:B------:R-:W-:Y:S02]  /*8cd0*/  ISETP.GE.AND P0, PT, R2, R13, PT ;  /* 0x0000000d0200720c */ /* 0x000fe40003f06270 */
[----:B------:R-:W-:Y:S02]  /*8ce0*/  IADD3 R5, R0, 0x30, RZ ;  /* 0x0000003000057810 */ /* 0x000fe40007ffe0ff */
[----:B------:R-:W-:Y:S02]  /*8cf0*/  FSEL R232, R28, -INF , !P2 ;  /* 0xff8000001ce87808 */ /* 0x000fe40005000000 */
[----:B------:R-:W-:-:S02]  /*8d00*/  FSEL R245, R29, -INF , !P0 ;  /* 0xff8000001df57808 */ /* 0x000fc40004000000 */
[-C--:B------:R-:W-:Y:S02]  /*8d10*/  ISETP.GE.AND P2, PT, R2, R14.reuse, PT ;  /* 0x0000000e0200720c */ /* 0x080fe40003f46270 */
[----:B------:R-:W-:Y:S02]  /*8d20*/  ISETP.GE.AND P0, PT, R5, R14, PT ;  /* 0x0000000e0500720c */ /* 0x000fe40003f06270 */
[----:B------:R-:W-:Y:S02]  /*8d30*/  IADD3 R2, R0, 0x38, RZ ;  /* 0x0000003800027810 */ /* 0x000fe40007ffe0ff */
[----:B------:R-:W-:Y:S02]  /*8d40*/  FSEL R176, R18, -INF , !P0 ;  /* 0xff80000012b07808 */ /* 0x000fe40004000000 */
[----:B------:R-:W-:Y:S02]  /*8d50*/  ISETP.GE.AND P0, PT, R2, R13, PT ;  /* 0x0000000d0200720c */ /* 0x000fe40003f06270 */
[----:B------:R-:W-:-:S02]  /*8d60*/  FSEL R248, R30, -INF , !P1 ;  /* 0xff8000001ef87808 */ /* 0x000fc40004800000 */
[----:B------:R-:W-:Y:S02]  /*8d70*/  FSEL R236, R8, -INF , !P0 ;  /* 0xff80000008ec7808 */ /* 0x000fe40004000000 */
[C---:B------:R-:W-:Y:S02]  /*8d80*/  ISETP.GE.AND P0, PT, R0.reuse, R14, PT ;  /* 0x0000000e0000720c */ /* 0x040fe40003f06270 */
[----:B------:R-:W-:Y:S02]  /*8d90*/  ISETP.GE.AND P1, PT, R5, R13, PT ;  /* 0x0000000d0500720c */ /* 0x000fe40003f26270 */
[----:B------:R-:W-:Y:S02]  /*8da0*/  IADD3 R4, R0, 0x31, RZ ;  /* 0x0000003100047810 */ /* 0x000fe40007ffe0ff */
[----:B------:R-:W-:Y:S02]  /*8db0*/  FSEL R20, R194, -INF , !P0 ;  /* 0xff800000c2147808 */ /* 0x000fe40004000000 */
[----:B------:R-:W-:-:S02]  /*8dc0*/  FSEL R151, R31, -INF , !P2 ;  /* 0xff8000001f977808 */ /* 0x000fc40005000000 */
[----:B------:R-:W-:Y:S02]  /*8dd0*/  FSEL R183, R16, -INF , !P1 ;  /* 0xff80000010b77808 */ /* 0x000fe40004800000 */
[----:B------:R-:W-:Y:S02]  /*8de0*/  PLOP3.LUT P0, PT, PT, PT, UP0, 0x80, 0x0 ;  /* 0x000000000000781c */ /* 0x000fe40003f0f008 */
[C---:B------:R-:W-:Y:S02]  /*8df0*/  ISETP.GE.AND P2, PT, R4.reuse, R13, PT ;  /* 0x0000000d0400720c */ /* 0x040fe40003f46270 */
[----:B------:R-:W-:Y:S02]  /*8e00*/  ISETP.GE.AND P1, PT, R4, R14, PT ;  /* 0x0000000e0400720c */ /* 0x000fe40003f26270 */
[----:B------:R-:W-:Y:S02]  /*8e10*/  FSEL R239, R17, -INF , !P2 ;  /* 0xff80000011ef7808 */ /* 0x000fe40005000000 */
[----:B------:R-:W-:-:S02]  /*8e20*/  FSEL R237, R19, -INF , !P1 ;  /* 0xff80000013ed7808 */ /* 0x000fc40004800000 */
[----:B------:R-:W-:Y:S02]  /*8e30*/  ISETP.GE.AND P2, PT, R2, R14, PT ;  /* 0x0000000e0200720c */ /* 0x000fe40003f46270 */
[CC--:B------:R-:W-:Y:S02]  /*8e40*/  ISETP.GE.AND P1, PT, R0.reuse, R13.reuse, PT ;  /* 0x0000000d0000720c */ /* 0x0c0fe40003f26270 */
[----:B------:R-:W-:Y:S02]  /*8e50*/  IADD3 R2, R0, 0x39, RZ ;  /* 0x0000003900027810 */ /* 0x000fe40007ffe0ff */
[----:B------:R-:W-:Y:S02]  /*8e60*/  FSEL R238, R10, -INF , !P2 ;  /* 0xff8000000aee7808 */ /* 0x000fe40005000000 */
[----:B------:R-:W-:Y:S02]  /*8e70*/  FSEL R15, R192, -INF , !P1 ;  /* 0xff800000c00f7808 */ /* 0x000fe40004800000 */
[----:B------:R-:W-:-:S02]  /*8e80*/  ISETP.GE.AND P2, PT, R2, R13, PT ;  /* 0x0000000d0200720c */ /* 0x000fc40003f46270 */
[----:B------:R-:W-:Y:S02]  /*8e90*/  ISETP.GE.AND P1, PT, R2, R14, PT ;  /* 0x0000000e0200720c */ /* 0x000fe40003f26270 */
[----:B------:R-:W-:Y:S02]  /*8ea0*/  FSEL R240, R9, -INF , !P2 ;  /* 0xff80000009f07808 */ /* 0x000fe40005000000 */
[----:B------:R-:W-:Y:S01]  /*8eb0*/  FSEL R177, R11, -INF , !P1 ;  /* 0xff8000000bb17808 */ /* 0x000fe20004800000 */
[----:B------:R-:W-:Y:S05]  /*8ec0*/  @!P0 BRA `(.L_x_716) ;  /* 0x000004c000008947 */ /* 0x000fea0003800000 */
[----:B------:R-:W2:Y:S04]  /*8ed0*/  LDL.64 R6, [R1+0x20] ;  /* 0x0000200001067983 */ /* 0x000ea80000100a00 */
[----:B------:R-:W3:Y:S01]  /*8ee0*/  LDL.64 R242, [R1+0x10] ;  /* 0x0000100001f27983 */ /* 0x000ee20000100a00 */
[----:B------:R-:W-:Y:S01]  /*8ef0*/  UIADD3 UR40, UR35, -0x3, URZ ;  /* 0xfffffffd23287890 */ /* 0x000fe2000fffe03f */
[----:B------:R-:W-:Y:S01]  /*8f00*/  BSSY B0, `(.L_x_717) ;  /* 0x0000047000007945 */ /* 0x000fe20003800000 */
[----:B------:R-:W-:Y:S01]  /*8f10*/  ULDC.64 UR4, c[0x0][0x198] ;  /* 0x0000660000047ab9 */ /* 0x000fe20000000a00 */
[----:B------:R1:W-:Y:S01]  /*8f20*/  @P6 STS.128 [R227+0x10000], RZ ;  /* 0x010000ffe3006388 */ /* 0x0003e20000000c00 */
        /* <DEDUP_REMOVED lines=68> */
.L_x_718:
[----:B------:R-:W-:Y:S05]  /*9370*/  BSYNC B0 ;  /* 0x0000000000007941 */ /* 0x000fea0003800000 */
.L_x_717:
[----:B------:R-:W0:Y:S02]  /*9380*/  LDGDEPBAR ;  /* 0x00000000000079af */ /* 0x000e240000000000 */
.L_x_716:
[----:B------:R-:W2:Y:S04]  /*9390*/  LDL.LU.64 R168, [R1+0x8] ;  /* 0x0000080001a87983 */ /* 0x000ea80000300a00 */
[----:B-1----:R-:W3:Y:S04]  /*93a0*/  LDL R9, [R1+0x48] ;  /* 0x0000480001097983 */ /* 0x002ee80000100800 */
[----:B------:R-:W4:Y:S04]  /*93b0*/  LDL R5, [R1+0x30] ;  /* 0x0000300001057983 */ /* 0x000f280000100800 */
[----:B------:R-:W5:Y:S01]  /*93c0*/  LDL R6, [R1+0x34] ;  /* 0x0000340001067983 */ /* 0x000f620000100800 */
[----:B------:R-:W-:Y:S01]  /*93d0*/  FMNMX.FTZ R0, R148, R15, !PT ;  /* 0x0000000f94007209 */ /* 0x000fe20007810000 */
[----:B------:R-:W-:-:S03]  /*93e0*/  USHF.L.U32 UR4, UR38, 0x1, URZ ;  /* 0x0000000126047899 */ /* 0x000fc6000800063f */
        /* <DEDUP_REMOVED lines=34> */
[----:B------:R-:W-:Y:S01]  /*9610*/  MOV R4, UR4 ;  /* 0x0000000400047c02 */ /* 0x000fe20008000f00 */
[----:B------:R-:W-:Y:S02]  /*9620*/  UIADD3 UR4, UR4, 0x1, URZ ;  /* 0x0000000104047890 */ /* 0x000fe4000fffe03f */
[----:B------:R-:W1:Y:S02]  /*9630*/  SHFL.BFLY PT, R8, R0, 0x1, 0x1f ;  /* 0x0c201f0000087f89 */ /* 0x000e6400000e0000 */
        /* <DEDUP_REMOVED lines=10> */
[----:B------:R-:W-:-:S05]  /*96e0*/  FMUL.FTZ R15, R249, c[0x0][0x23c] ;  /* 0x00008f00f90f7a20 */ /* 0x000fca0000410000 */
[----:B------:R-:W-:-:S05]  /*96f0*/  FSEL R15, R15, RZ, P1 ;  /* 0x000000ff0f0f7208 */ /* 0x000fca0000800000 */
[----:B------:R-:W-:-:S04]  /*9700*/  FFMA.FTZ R20, R20, c[0x0][0x23c], -R15 ;  /* 0x00008f0014147a23 */ /* 0x000fc8000001080f */
[----:B------:R-:W-:Y:S01]  /*9710*/  MUFU.EX2 R170, R20 ;  /* 0x0000001400aa7308 */ /* 0x000fe20000000800 */
[----:B---3--:R-:W-:-:S04]  /*9720*/  IMAD.WIDE.U32 R30, R9, -0x2daee0ad, RZ ;  /* 0xd2511f53091e7825 */ /* 0x008fc800078e00ff */
[----:B----4-:R-:W-:Y:S01]  /*9730*/  IMAD.WIDE.U32 R178, R5, -0x326172a9, RZ ;  /* 0xcd9e8d5705b27825 */ /* 0x010fe200078e00ff */
[----:B------:R-:W-:-:S04]  /*9740*/  LOP3.LUT R4, R31, UR37, R4, 0x96, !PT ;  /* 0x000000251f047c12 */ /* 0x000fc8000f8e9604 */
[----:B-----5:R-:W-:Y:S01]  /*9750*/  LOP3.LUT R6, R179, R6, RZ, 0x3c, !PT ;  /* 0x00000006b3067212 */ /* 0x020fe200078e3cff */
[----:B------:R-:W-:-:S04]  /*9760*/  IMAD.WIDE.U32 R4, R4, -0x326172a9, RZ ;  /* 0xcd9e8d5704047825 */ /* 0x000fc800078e00ff */
[----:B------:R-:W-:Y:S01]  /*9770*/  IMAD R30, R6, -0x2daee0ad, RZ ;  /* 0xd2511f53061e7824 */ /* 0x000fe200078e02ff */
[----:B------:R-:W-:Y:S01]  /*9780*/  LOP3.LUT R5, R5, UR15, R178, 0x96, !PT ;  /* 0x0000000f05057c12 */ /* 0x000fe2000f8e96b2 */
[----:B------:R-:W-:Y:S01]  /*9790*/  FFMA.FTZ R6, R24, c[0x0][0x23c], -R12 ;  /* 0x00008f0018067a23 */ /* 0x000fe2000001080c */
[----:B--2---:R-:W-:-:S03]  /*97a0*/  LOP3.LUT R0, R169, UR13, R4, 0x96, !PT ;  /* 0x0000000da9007c12 */ /* 0x004fc6000f8e9604 */
[----:B------:R-:W-:Y:S01]  /*97b0*/  IMAD.WIDE.U32 R4, R5, -0x2daee0ad, RZ ;  /* 0xd2511f5305047825 */ /* 0x000fe200078e00ff */
[----:B------:R1:W-:Y:S03]  /*97c0*/  MUFU.EX2 R184, R6 ;  /* 0x0000000600b87308 */ /* 0x0003e60000000800 */
        /* <DEDUP_REMOVED lines=9> */
[----:B-1----:R-:W-:-:S03]  /*9860*/  LOP3.LUT R6, R5, UR8, R10, 0x96, !PT ;  /* 0x0000000805067c12 */ /* 0x002fc6000f8e960a */
[----:B------:R-:W-:Y:S01]  /*9870*/  FFMA.FTZ R0, R25, c[0x0][0x23c], -R12 ;  /* 0x00008f0019007a23 */ /* 0x000fe2000001080c */
[----:B------:R-:W-:Y:S01]  /*9880*/  LOP3.LUT R4, R33, UR6, R4, 0x96, !PT ;  /* 0x0000000621047c12 */ /* 0x000fe2000f8e9604 */
[----:B------:R-:W-:Y:S02]  /*9890*/  IMAD.WIDE.U32 R6, R6, -0x326172a9, RZ ;  /* 0xcd9e8d5706067825 */ /* 0x000fe400078e00ff */
[----:B------:R1:W-:Y:S02]  /*98a0*/  MUFU.EX2 R186, R0 ;  /* 0x0000000000ba7308 */ /* 0x0003e40000000800 */
[----:B------:R-:W-:Y:S01]  /*98b0*/  IMAD.WIDE.U32 R4, R4, -0x326172a9, RZ ;  /* 0xcd9e8d5704047825 */ /* 0x000fe200078e00ff */
[----:B------:R-:W-:-:S04]  /*98c0*/  LOP3.LUT R24, R7, UR7, R8, 0x96, !PT ;  /* 0x0000000707187c12 */ /* 0x000fc8000f8e9608 */
[----:B------:R-:W-:Y:S02]  /*98d0*/  SHF.R.U32.HI R8, RZ, 0x10, R4 ;  /* 0x00000010ff087819 */ /* 0x000fe40000011604 */
[C---:B------:R-:W-:Y:S02]  /*98e0*/  LOP3.LUT R7, R4.reuse, 0xffff, RZ, 0xc0, !PT ;  /* 0x0000ffff04077812 */ /* 0x040fe400078ec0ff */
[----:B------:R-:W-:Y:S02]  /*98f0*/  LOP3.LUT R9, R4, 0xff, RZ, 0xc0, !PT ;  /* 0x000000ff04097812 */ /* 0x000fe400078ec0ff */
[----:B------:R-:W-:Y:S02]  /*9900*/  LOP3.LUT R8, R8, 0xff, RZ, 0xc0, !PT ;  /* 0x000000ff08087812 */ /* 0x000fe400078ec0ff */
[----:B------:R-:W-:Y:S01]  /*9910*/  SHF.R.U32.HI R7, RZ, 0x8, R7 ;  /* 0x00000008ff077819 */ /* 0x000fe20000011607 */
[----:B-1----:R-:W-:-:S03]  /*9920*/  FFMA.FTZ R0, R26, c[0x0][0x23c], -R12 ;  /* 0x00008f001a007a23 */ /* 0x002fc6000001080c */
[----:B------:R-:W-:Y:S01]  /*9930*/  PRMT R7, R9, 0x5410, R7 ;  /* 0x0000541009077816 */ /* 0x000fe20000000007 */
[----:B------:R1:W-:Y:S02]  /*9940*/  MUFU.EX2 R182, R0 ;  /* 0x0000000000b67308 */ /* 0x0003e40000000800 */
[----:B-1----:R-:W-:Y:S02]  /*9950*/  LOP3.LUT R0, R5, UR16, R6, 0x96, !PT ;  /* 0x0000001005007c12 */ /* 0x002fe4000f8e9606 */
[----:B------:R-:W-:Y:S01]  /*9960*/  SHF.R.U32.HI R6, RZ, 0x18, R4 ;  /* 0x00000018ff067819 */ /* 0x000fe20000011604 */
[----:B------:R-:W-:Y:S01]  /*9970*/  FFMA.FTZ R4, R27, c[0x0][0x23c], -R15 ;  /* 0x00008f001b047a23 */ /* 0x000fe2000001080f */
[C---:B------:R-:W-:Y:S02]  /*9980*/  LOP3.LUT R2, R0.reuse, 0xffff, RZ, 0xc0, !PT ;  /* 0x0000ffff00027812 */ /* 0x040fe400078ec0ff */
[----:B------:R-:W-:Y:S01]  /*9990*/  LOP3.LUT R5, R0, 0xff, RZ, 0xc0, !PT ;  /* 0x000000ff00057812 */ /* 0x000fe200078ec0ff */
[----:B------:R1:W2:Y:S01]  /*99a0*/  MUFU.EX2 R16, R4 ;  /* 0x0000000400107308 */ /* 0x0002a20000000800 */
[----:B------:R-:W-:-:S02]  /*99b0*/  SHF.R.U32.HI R2, RZ, 0x8, R2 ;  /* 0x00000008ff027819 */ /* 0x000fc40000011602 */
[----:B------:R-:W-:Y:S01]  /*99c0*/  PRMT R8, R8, 0x5410, R6 ;  /* 0x0000541008087816 */ /* 0x000fe20000000006 */
[----:B------:R-:W-:Y:S01]  /*99d0*/  FFMA.FTZ R6, R149, c[0x0][0x23c], -R15 ;  /* 0x00008f0095067a23 */ /* 0x000fe2000001080f */
[----:B------:R-:W-:Y:S02]  /*99e0*/  PRMT R10, R5, 0x5410, R2 ;  /* 0x00005410050a7816 */ /* 0x000fe40000000002 */
[----:B------:R-:W-:Y:S01]  /*99f0*/  SHF.R.U32.HI R2, RZ, 0x18, R0 ;  /* 0x00000018ff027819 */ /* 0x000fe20000011600 */
[----:B------:R3:W-:Y:S01]  /*9a00*/  MUFU.EX2 R181, R6 ;  /* 0x0000000600b57308 */ /* 0x0007e20000000800 */
[----:B------:R-:W-:-:S05]  /*9a10*/  FSEL R5, R249, RZ, P1 ;  /* 0x000000fff9057208 */ /* 0x000fca0000800000 */
[----:B------:R-:W-:Y:S01]  /*9a20*/  FADD.FTZ R3, R3, -R5 ;  /* 0x8000000503037221 */ /* 0x000fe20000010000 */
[----:B-1----:R-:W-:Y:S01]  /*9a30*/  SHF.R.U32.HI R4, RZ, 0x10, R0 ;  /* 0x00000010ff047819 */ /* 0x002fe20000011600 */
[----:B--2---:R-:W-:Y:S02]  /*9a40*/  IMAD.MOV.U32 R149, RZ, RZ, R16 ;  /* 0x000000ffff957224 */ /* 0x004fe400078e0010 */
[----:B------:R-:W1:Y:S01]  /*9a50*/  LDSM.16.MT88.4 R16, [R201+0x18000] ;  /* 0x01800000c910783b */ /* 0x000e620000004200 */
[----:B------:R-:W-:Y:S01]  /*9a60*/  LOP3.LUT R0, R4, 0xff, RZ, 0xc0, !PT ;  /* 0x000000ff04007812 */ /* 0x000fe200078ec0ff */
[----:B------:R-:W-:Y:S01]  /*9a70*/  FMUL.FTZ R3, R3, c[0x0][0x23c] ;  /* 0x00008f0003037a20 */ /* 0x000fe20000410000 */
[----:B------:R-:W-:Y:S02]  /*9a80*/  FSEL R4, R251, RZ, P2 ;  /* 0x000000fffb047208 */ /* 0x000fe40001000000 */
[----:B------:R-:W-:Y:S01]  /*9a90*/  PRMT R9, R0, 0x5410, R2 ;  /* 0x0000541000097816 */ /* 0x000fe20000000002 */
[----:B---3--:R-:W-:Y:S01]  /*9aa0*/  FFMA.FTZ R6, R150, c[0x0][0x23c], -R15 ;  /* 0x00008f0096067a23 */ /* 0x008fe2000001080f */
[----:B------:R-:W-:Y:S01]  /*9ab0*/  HSET2.LE.AND R0, R7, R252, PT ;  /* 0x000000fc07007233 */ /* 0x000fe20003803000 */
[----:B------:R-:W-:Y:S01]  /*9ac0*/  FADD.FTZ R2, R148, -R4 ;  /* 0x8000000494027221 */ /* 0x000fe20000010000 */
[----:B------:R-:W2:Y:S01]  /*9ad0*/  MUFU.EX2 R28, R3 ;  /* 0x00000003001c7308 */ /* 0x000ea20000000800 */
[----:B------:R-:W-:-:S02]  /*9ae0*/  IMAD.MOV.U32 R150, RZ, RZ, R176 ;  /* 0x000000ffff967224 */ /* 0x000fc400078e00b0 */
[----:B------:R-:W-:Y:S01]  /*9af0*/  FMUL.FTZ R29, R2, c[0x0][0x23c] ;  /* 0x00008f00021d7a20 */ /* 0x000fe20000410000 */
[----:B------:R-:W-:Y:S01]  /*9b00*/  F2FP.BF16.PACK_AB R2, R182, R186 ;  /* 0x000000bab602723e */ /* 0x000fe200000010ff */
[----:B------:R-:W-:-:S03]  /*9b10*/  IMAD.MOV.U32 R148, RZ, RZ, R177 ;  /* 0x000000ffff947224 */ /* 0x000fc600078e00b1 */
[----:B------:R3:W-:Y:S08]  /*9b20*/  MUFU.EX2 R185, R6 ;  /* 0x0000000600b97308 */ /* 0x0007f00000000800 */
[----:B------:R-:W4:Y:S01]  /*9b30*/  MUFU.EX2 R29, R29 ;  /* 0x0000001d001d7308 */ /* 0x000f220000000800 */
[-C--:B--2---:R-:W-:Y:S02]  /*9b40*/  FMUL.FTZ R158, R158, R28.reuse ;  /* 0x0000001c9e9e7220 */ /* 0x084fe40000410000 */
[----:B------:R-:W-:-:S02]  /*9b50*/  FMUL.FTZ R159, R159, R28 ;  /* 0x0000001c9f9f7220 */ /* 0x000fc40000410000 */
[-C--:B------:R-:W-:Y:S02]  /*9b60*/  FMUL.FTZ R38, R38, R28.reuse ;  /* 0x0000001c26267220 */ /* 0x080fe40000410000 */
[----:B------:R-:W-:Y:S01]  /*9b70*/  FMUL.FTZ R39, R39, R28 ;  /* 0x0000001c27277220 */ /* 0x000fe20000410000 */
[----:B---3--:R-:W-:Y:S01]  /*9b80*/  LOP3.LUT R6, R0, R2, RZ, 0xc0, !PT ;  /* 0x0000000200067212 */ /* 0x008fe200078ec0ff */
[--C-:B------:R-:W-:Y:S01]  /*9b90*/  HSET2.LE.AND R0, R8, R252.reuse, PT ;  /* 0x000000fc08007233 */ /* 0x100fe20003803000 */
[----:B------:R-:W-:Y:S01]  /*9ba0*/  F2FP.BF16.PACK_AB R2, R181, R149 ;  /* 0x00000095b502723e */ /* 0x000fe200000010ff */
[-C--:B------:R-:W-:Y:S02]  /*9bb0*/  FMUL.FTZ R42, R42, R28.reuse ;  /* 0x0000001c2a2a7220 */ /* 0x080fe40000410000 */
[----:B------:R-:W-:Y:S01]  /*9bc0*/  FMUL.FTZ R43, R43, R28 ;  /* 0x0000001c2b2b7220 */ /* 0x000fe20000410000 */
[----:B------:R-:W-:Y:S01]  /*9bd0*/  LOP3.LUT R7, R0, R2, RZ, 0xc0, !PT ;  /* 0x0000000200077212 */ /* 0x000fe200078ec0ff */
[----:B------:R-:W-:Y:S01]  /*9be0*/  HSET2.LE.AND R0, R10, R252, PT ;  /* 0x000000fc0a007233 */ /* 0x000fe20003803000 */
[----:B------:R-:W-:Y:S01]  /*9bf0*/  F2FP.BF16.PACK_AB R2, R184, R171 ;  /* 0x000000abb802723e */ /* 0x000fe200000010ff */
[----:B----4-:R-:W-:-:S02]  /*9c00*/  FMUL.FTZ R156, R156, R29 ;  /* 0x0000001d9c9c7220 */ /* 0x010fc40000410000 */
[-C--:B------:R-:W-:Y:S01]  /*9c10*/  FMUL.FTZ R157, R157, R29.reuse ;  /* 0x0000001d9d9d7220 */ /* 0x080fe20000410000 */
[----:B------:R-:W-:Y:S01]  /*9c20*/  LOP3.LUT R4, R0, R2, RZ, 0xc0, !PT ;  /* 0x0000000200047212 */ /* 0x000fe200078ec0ff */
[----:B------:R-:W-:Y:S01]  /*9c30*/  HSET2.LE.AND R0, R9, R252, PT ;  /* 0x000000fc09007233 */ /* 0x000fe20003803000 */
[----:B------:R-:W-:Y:S01]  /*9c40*/  F2FP.BF16.PACK_AB R2, R185, R170 ;  /* 0x000000aab902723e */ /* 0x000fe200000010ff */
[----:B------:R-:W2:Y:S01]  /*9c50*/  LDSM.16.MT88.4 R8, [R202+0x18000] ;  /* 0x01800000ca08783b */ /* 0x000ea20000004200 */
[-C--:B------:R-:W-:Y:S02]  /*9c60*/  FMUL.FTZ R36, R36, R29.reuse ;  /* 0x0000001d24247220 */ /* 0x080fe40000410000 */
[----:B------:R-:W-:Y:S01]  /*9c70*/  LOP3.LUT R5, R0, R2, RZ, 0xc0, !PT ;  /* 0x0000000200057212 */ /* 0x000fe200078ec0ff */
[-C--:B------:R-:W-:Y:S02]  /*9c80*/  FMUL.FTZ R37, R37, R29.reuse ;  /* 0x0000001d25257220 */ /* 0x080fe40000410000 */
[----:B------:R-:W-:-:S02]  /*9c90*/  FMUL.FTZ R40, R40, R29 ;  /* 0x0000001d28287220 */ /* 0x000fc40000410000 */
[-C--:B------:R-:W-:Y:S02]  /*9ca0*/  FMUL.FTZ R41, R41, R29.reuse ;  /* 0x0000001d29297220 */ /* 0x080fe40000410000 */
[----:B-1----:R-:W-:Y:S01]  /*9cb0*/  HMMA.16816.F32.BF16 R188, R4, R18, R156 ;  /* 0x0000001204bc723c */ /* 0x002fe2000004189c */
[-C--:B------:R-:W-:Y:S02]  /*9cc0*/  FMUL.FTZ R152, R152, R29.reuse ;  /* 0x0000001d98987220 */ /* 0x080fe40000410000 */
[-C--:B------:R-:W-:Y:S02]  /*9cd0*/  FMUL.FTZ R153, R153, R29.reuse ;  /* 0x0000001d99997220 */ /* 0x080fe40000410000 */
[-C--:B------:R-:W-:Y:S02]  /*9ce0*/  FMUL.FTZ R154, R154, R28.reuse ;  /* 0x0000001c9a9a7220 */ /* 0x080fe40000410000 */
[----:B------:R-:W-:Y:S02]  /*9cf0*/  FMUL.FTZ R155, R155, R28 ;  /* 0x0000001c9b9b7220 */ /* 0x000fe40000410000 */
[----:B------:R-:W-:-:S02]  /*9d00*/  FMUL.FTZ R44, R44, R29 ;  /* 0x0000001d2c2c7220 */ /* 0x000fc40000410000 */
[-C--:B------:R-:W-:Y:S02]  /*9d10*/  FMUL.FTZ R45, R45, R29.reuse ;  /* 0x0000001d2d2d7220 */ /* 0x080fe40000410000 */
[-C--:B------:R-:W-:Y:S01]  /*9d20*/  FMUL.FTZ R46, R46, R28.reuse ;  /* 0x0000001c2e2e7220 */ /* 0x080fe20000410000 */
[----:B------:R-:W-:Y:S01]  /*9d30*/  HMMA.16816.F32.BF16 R152, R4, R16, R152 ;  /* 0x000000100498723c */ /* 0x000fe20000041898 */
[----:B------:R-:W1:Y:S01]  /*9d40*/  LDSM.16.MT88.4 R16, [R204+0x18000] ;  /* 0x01800000cc10783b */ /* 0x000e620000004200 */
[-C--:B------:R-:W-:Y:S02]  /*9d50*/  FMUL.FTZ R47, R47, R28.reuse ;  /* 0x0000001c2f2f7220 */ /* 0x080fe40000410000 */
[-C--:B------:R-:W-:Y:S02]  /*9d60*/  FMUL.FTZ R48, R48, R29.reuse ;  /* 0x0000001d30307220 */ /* 0x080fe40000410000 */
[----:B------:R-:W-:Y:S02]  /*9d70*/  FMUL.FTZ R49, R49, R29 ;  /* 0x0000001d31317220 */ /* 0x000fe40000410000 */
[----:B------:R-:W-:-:S02]  /*9d80*/  FMUL.FTZ R50, R50, R28 ;  /* 0x0000001c32327220 */ /* 0x000fc40000410000 */
[----:B------:R-:W-:Y:S01]  /*9d90*/  FMUL.FTZ R51, R51, R28 ;  /* 0x0000001c33337220 */ /* 0x000fe20000410000 */
[----:B------:R-:W-:Y:S01]  /*9da0*/  MOV R20, R188 ;  /* 0x000000bc00147202 */ /* 0x000fe20000000f00 */
[-C--:B------:R-:W-:Y:S01]  /*9db0*/  FMUL.FTZ R52, R52, R29.reuse ;  /* 0x0000001d34347220 */ /* 0x080fe20000410000 */
[----:B------:R-:W-:Y:S01]  /*9dc0*/  MOV R2, R190 ;  /* 0x000000be00027202 */ /* 0x000fe20000000f00 */
[-C--:B------:R-:W-:Y:S01]  /*9dd0*/  FMUL.FTZ R53, R53, R29.reuse ;  /* 0x0000001d35357220 */ /* 0x080fe20000410000 */
[----:B--2---:R-:W-:Y:S01]  /*9de0*/  HMMA.16816.F32.BF16 R156, R4, R8, R36 ;  /* 0x00000008049c723c */ /* 0x004fe20000041824 */
[-C--:B------:R-:W-:Y:S02]  /*9df0*/  FMUL.FTZ R54, R54, R28.reuse ;  /* 0x0000001c36367220 */ /* 0x080fe40000410000 */
[----:B------:R-:W-:Y:S02]  /*9e00*/  FMUL.FTZ R55, R55, R28 ;  /* 0x0000001c37377220 */ /* 0x000fe40000410000 */
[----:B------:R-:W-:-:S02]  /*9e10*/  FMUL.FTZ R56, R56, R29 ;  /* 0x0000001d38387220 */ /* 0x000fc40000410000 */
[----:B------:R-:W-:Y:S01]  /*9e20*/  FMUL.FTZ R57, R57, R29 ;  /* 0x0000001d39397220 */ /* 0x000fe20000410000 */
[----:B------:R-:W-:Y:S01]  /*9e30*/  HMMA.16816.F32.BF16 R8, R4, R10, R40 ;  /* 0x0000000a0408723c */ /* 0x000fe20000041828 */
[-C--:B------:R-:W-:Y:S01]  /*9e40*/  FMUL.FTZ R58, R58, R28.reuse ;  /* 0x0000001c3a3a7220 */ /* 0x080fe20000410000 */
[----:B------:R-:W-:Y:S01]  /*9e50*/  MOV R39, R149 ;  /* 0x0000009500277202 */ /* 0x000fe20000000f00 */
[----:B------:R-:W-:Y:S02]  /*9e60*/  FMUL.FTZ R59, R59, R28 ;  /* 0x0000001c3b3b7220 */ /* 0x000fe40000410000 */
[-C--:B------:R-:W-:Y:S02]  /*9e70*/  FMUL.FTZ R60, R60, R29.reuse ;  /* 0x0000001d3c3c7220 */ /* 0x080fe40000410000 */
[----:B------:R-:W-:Y:S01]  /*9e80*/  IMAD.MOV.U32 R42, RZ, RZ, R240 ;  /* 0x000000ffff2a7224 */ /* 0x000fe200078e00f0 */
[----:B------:R-:W-:Y:S01]  /*9e90*/  MOV R43, R186 ;  /* 0x000000ba002b7202 */ /* 0x000fe20000000f00 */
[----:B------:R-:W-:Y:S01]  /*9ea0*/  FMUL.FTZ R61, R61, R29 ;  /* 0x0000001d3d3d7220 */ /* 0x000fe20000410000 */
[----:B------:R-:W-:Y:S01]  /*9eb0*/  MOV R41, R185 ;  /* 0x000000b900297202 */ /* 0x000fe20000000f00 */
[----:B------:R-:W-:Y:S01]  /*9ec0*/  FMUL.FTZ R62, R62, R28 ;  /* 0x0000001c3e3e7220 */ /* 0x000fe20000410000 */
[----:B------:R-:W-:Y:S01]  /*9ed0*/  MOV R40, R184 ;  /* 0x000000b800287202 */ /* 0x000fe20000000f00 */
[----:B------:R-:W-:-:S02]  /*9ee0*/  FMUL.FTZ R63, R63, R28 ;  /* 0x0000001c3f3f7220 */ /* 0x000fc40000410000 */
[-C--:B------:R-:W-:Y:S01]  /*9ef0*/  FMUL.FTZ R68, R68, R29.reuse ;  /* 0x0000001d44447220 */ /* 0x080fe20000410000 */
[----:B------:R-:W-:Y:S01]  /*9f00*/  MOV R34, R156 ;  /* 0x0000009c00227202 */ /* 0x000fe20000000f00 */
[C---:B-1----:R-:W-:Y:S01]  /*9f10*/  HMMA.16816.F32.BF16 R240, R4.reuse, R16, R44 ;  /* 0x0000001004f0723c */ /* 0x042fe2000004182c */
[----:B------:R-:W-:Y:S01]  /*9f20*/  FMUL.FTZ R69, R69, R29 ;  /* 0x0000001d45457220 */ /* 0x000fe20000410000 */
[----:B------:R-:W-:Y:S01]  /*9f30*/  MOV R26, R158 ;  /* 0x0000009e001a7202 */ /* 0x000fe20000000f00 */
[-C--:B------:R-:W-:Y:S02]  /*9f40*/  FMUL.FTZ R70, R70, R28.reuse ;  /* 0x0000001c46467220 */ /* 0x080fe40000410000 */
[----:B------:R-:W-:Y:S02]  /*9f50*/  FMUL.FTZ R71, R71, R28 ;  /* 0x0000001c47477220 */ /* 0x000fe40000410000 */
[----:B------:R-:W-:Y:S01]  /*9f60*/  MOV R38, R8 ;  /* 0x0000000800267202 */ /* 0x000fe20000000f00 */
[----:B------:R-:W-:Y:S01]  /*9f70*/  IMAD.MOV.U32 R36, RZ, RZ, R10 ;  /* 0x000000ffff247224 */ /* 0x000fe200078e000a */
[----:B------:R-:W-:Y:S01]  /*9f80*/  MOV R37, R9 ;  /* 0x0000000900257202 */ /* 0x000fe20000000f00 */
[----:B------:R-:W-:Y:S01]  /*9f90*/  IMAD.MOV.U32 R47, RZ, RZ, R239 ;  /* 0x000000ffff2f7224 */ /* 0x000fe200078e00ef */
[----:B------:R-:W-:Y:S01]  /*9fa0*/  MOV R35, R11 ;  /* 0x0000000b00237202 */ /* 0x000fe20000000f00 */
[----:B------:R-:W-:Y:S01]  /*9fb0*/  IMAD.MOV.U32 R44, RZ, RZ, R236 ;  /* 0x000000ffff2c7224 */ /* 0x000fe200078e00ec */
[----:B------:R-:W1:Y:S01]  /*9fc0*/  LDSM.16.MT88.4 R8, [R203+0x18000] ;  /* 0x01800000cb08783b */ /* 0x000e620000004200 */
[----:B------:R-:W-:Y:S01]  /*9fd0*/  MOV R46, R238 ;  /* 0x000000ee002e7202 */ /* 0x000fe20000000f00 */
[----:B------:R-:W-:Y:S01]  /*9fe0*/  FMUL.FTZ R72, R72, R29 ;  /* 0x0000001d48487220 */ /* 0x000fe20000410000 */
[----:B------:R-:W-:Y:S01]  /*9ff0*/  MOV R45, R237 ;  /* 0x000000ed002d7202 */ /* 0x000fe20000000f00 */
[----:B------:R-:W-:Y:S01]  /*a000*/  FMUL.FTZ R73, R73, R29 ;  /* 0x0000001d49497220 */ /* 0x000fe20000410000 */
        /* <DEDUP_REMOVED lines=16> */
[----:B------:R-:W-:Y:S02]  /*a110*/  IMAD.MOV.U32 R27, RZ, RZ, R157 ;  /* 0x000000ffff1b7224 */ /* 0x000fe400078e009d */
[----:B------:R-:W-:Y:S02]  /*a120*/  IMAD.MOV.U32 R25, RZ, RZ, R159 ;  /* 0x000000ffff197224 */ /* 0x000fe400078e009f */
[-C--:B------:R-:W-:Y:S01]  /*a130*/  FMUL.FTZ R76, R76, R29.reuse ;  /* 0x0000001d4c4c7220 */ /* 0x080fe20000410000 */
[----:B-1----:R-:W-:Y:S01]  /*a140*/  HMMA.16816.F32.BF16 R228, R4, R8, R52 ;  /* 0x0000000804e4723c */ /* 0x002fe20000041834 */
[----:B------:R-:W-:Y:S02]  /*a150*/  FMUL.FTZ R77, R77, R29 ;  /* 0x0000001d4d4d7220 */ /* 0x000fe40000410000 */
[----:B------:R-:W-:-:S02]  /*a160*/  FMUL.FTZ R78, R78, R28 ;  /* 0x0000001c4e4e7220 */ /* 0x000fc40000410000 */
[----:B------:R-:W-:Y:S02]  /*a170*/  FMUL.FTZ R79, R79, R28 ;  /* 0x0000001c4f4f7220 */ /* 0x000fe40000410000 */
[----:B------:R-:W-:Y:S01]  /*a180*/  IMAD.MOV.U32 R53, RZ, RZ, R193 ;  /* 0x000000ffff357224 */ /* 0x000fe200078e00c1 */
[C---:B------:R-:W-:Y:S01]  /*a190*/  HMMA.16816.F32.BF16 R196, R4.reuse, R10, R56 ;  /* 0x0000000a04c4723c */ /* 0x040fe20000041838 */
[----:B------:R-:W1:Y:S01]  /*a1a0*/  LDSM.16.MT88.4 R8, [R202+0x1a000] ;  /* 0x01a00000ca08783b */ /* 0x000e620000004200 */
[----:B------:R-:W-:Y:S01]  /*a1b0*/  MOV R52, R171 ;  /* 0x000000ab00347202 */ /* 0x000fe20000000f00 */
[-C--:B------:R-:W-:Y:S01]  /*a1c0*/  FMUL.FTZ R80, R80, R29.reuse ;  /* 0x0000001d50507220 */ /* 0x080fe20000410000 */
[----:B------:R-:W-:Y:S01]  /*a1d0*/  MOV R54, R178 ;  /* 0x000000b200367202 */ /* 0x000fe20000000f00 */
[----:B------:R-:W-:Y:S01]  /*a1e0*/  FMUL.FTZ R81, R81, R29 ;  /* 0x0000001d51517220 */ /* 0x000fe20000410000 */
[----:B------:R-:W-:Y:S01]  /*a1f0*/  MOV R55, R179 ;  /* 0x000000b300377202 */ /* 0x000fe20000000f00 */
[-C--:B------:R-:W-:Y:S01]  /*a200*/  FMUL.FTZ R82, R82, R28.reuse ;  /* 0x0000001c52527220 */ /* 0x080fe20000410000 */
[----:B--2---:R-:W-:Y:S01]  /*a210*/  HMMA.16816.F32.BF16 R192, R4, R16, R60 ;  /* 0x0000001004c0723c */ /* 0x004fe2000004183c */
[----:B------:R-:W-:-:S02]  /*a220*/  FMUL.FTZ R83, R83, R28 ;  /* 0x0000001c53537220 */ /* 0x000fc40000410000 */
[----:B------:R-:W-:Y:S02]  /*a230*/  IMAD.MOV.U32 R3, RZ, RZ, R189 ;  /* 0x000000ffff037224 */ /* 0x000fe400078e00bd */
[----:B------:R-:W-:Y:S02]  /*a240*/  IMAD.MOV.U32 R0, RZ, RZ, R191 ;  /* 0x000000ffff007224 */ /* 0x000fe400078e00bf */
[----:B------:R-:W-:Y:S01]  /*a250*/  MOV R63, R170 ;  /* 0x000000aa003f7202 */ /* 0x000fe20000000f00 */
[----:B------:R-:W-:Y:S01]  /*a260*/  HMMA.16816.F32.BF16 R184, R4, R18, R64 ;  /* 0x0000001204b8723c */ /* 0x000fe20000041840 */
[----:B------:R-:W-:Y:S01]  /*a270*/  MOV R60, R168 ;  /* 0x000000a8003c7202 */ /* 0x000fe20000000f00 */
[----:B------:R-:W2:Y:S01]  /*a280*/  LDSM.16.MT88.4 R16, [R204+0x1a000] ;  /* 0x01a00000cc10783b */ /* 0x000ea20000004200 */
[----:B------:R-:W-:Y:S01]  /*a290*/  MOV R61, R169 ;  /* 0x000000a9003d7202 */ /* 0x000fe20000000f00 */
[-C--:B------:R-:W-:Y:S01]  /*a2a0*/  FMUL.FTZ R100, R100, R29.reuse ;  /* 0x0000001d64647220 */ /* 0x080fe20000410000 */
[----:B------:R-:W-:Y:S01]  /*a2b0*/  MOV R62, R26 ;  /* 0x0000001a003e7202 */ /* 0x000fe20000000f00 */
[----:B------:R-:W-:-:S02]  /*a2c0*/  FMUL.FTZ R101, R101, R29 ;  /* 0x0000001d65657220 */ /* 0x000fc40000410000 */
[-C--:B------:R-:W-:Y:S02]  /*a2d0*/  FMUL.FTZ R102, R102, R28.reuse ;  /* 0x0000001c66667220 */ /* 0x080fe40000410000 */
[-C--:B------:R-:W-:Y:S02]  /*a2e0*/  FMUL.FTZ R103, R103, R28.reuse ;  /* 0x0000001c67677220 */ /* 0x080fe40000410000 */
[-C--:B------:R-:W-:Y:S02]  /*a2f0*/  FMUL.FTZ R104, R104, R29.reuse ;  /* 0x0000001d68687220 */ /* 0x080fe40000410000 */
[----:B------:R-:W-:Y:S02]  /*a300*/  FMUL.FTZ R105, R105, R29 ;  /* 0x0000001d69697220 */ /* 0x000fe40000410000 */
[-C--:B------:R-:W-:Y:S02]  /*a310*/  FMUL.FTZ R106, R106, R28.reuse ;  /* 0x0000001c6a6a7220 */ /* 0x080fe40000410000 */
        /* <DEDUP_REMOVED lines=11> */
[----:B------:R-:W-:Y:S01]  /*a3d0*/  FMUL.FTZ R99, R99, R28 ;  /* 0x0000001c63637220 */ /* 0x000fe20000410000 */
        /* <DEDUP_REMOVED lines=8> */
[-C--:B------:R-:W-:Y:S02]  /*a460*/  FMUL.FTZ R120, R120, R29.reuse ;  /* 0x0000001d78787220 */ /* 0x080fe40000410000 */
[----:B------:R-:W-:Y:S02]  /*a470*/  FMUL.FTZ R121, R121, R29 ;  /* 0x0000001d79797220 */ /* 0x000fe40000410000 */
[-C--:B------:R-:W-:Y:S01]  /*a480*/  FMUL.FTZ R122, R122, R28.reuse ;  /* 0x0000001c7a7a7220 */ /* 0x080fe20000410000 */
[----:B------:R-:W-:Y:S01]  /*a490*/  HMMA.16816.F32.BF16 R188, R4, R18, R80 ;  /* 0x0000001204bc723c */ /* 0x000fe20000041850 */
[----:B------:R-:W2:Y:S01]  /*a4a0*/  LDSM.16.MT88.4 R16, [R201+0x1c000] ;  /* 0x01c00000c910783b */ /* 0x000ea20000004200 */
        /* <DEDUP_REMOVED lines=8> */
[----:B------:R-:W-:-:S02]  /*a530*/  FMUL.FTZ R111, R111, R28 ;  /* 0x0000001c6f6f7220 */ /* 0x000fc40000410000 */
[-C--:B------:R-:W-:Y:S02]  /*a540*/  FMUL.FTZ R112, R112, R29.reuse ;  /* 0x0000001d70707220 */ /* 0x080fe40000410000 */
[-C--:B------:R-:W-:Y:S02]  /*a550*/  FMUL.FTZ R113, R113, R29.reuse ;  /* 0x0000001d71717220 */ /* 0x080fe40000410000 */
[-C--:B------:R-:W-:Y:S02]  /*a560*/  FMUL.FTZ R114, R114, R28.reuse ;  /* 0x0000001c72727220 */ /* 0x080fe40000410000 */
[-C--:B------:R-:W-:Y:S02]  /*a570*/  FMUL.FTZ R115, R115, R28.reuse ;  /* 0x0000001c73737220 */ /* 0x080fe40000410000 */
[-C--:B------:R-:W-:Y:S02]  /*a580*/  FMUL.FTZ R132, R132, R29.reuse ;  /* 0x0000001d84847220 */ /* 0x080fe40000410000 */
[----:B------:R-:W-:Y:S01]  /*a590*/  FMUL.FTZ R133, R133, R29 ;  /* 0x0000001d85857220 */ /* 0x000fe20000410000 */
[----:B-1----:R-:W-:Y:S01]  /*a5a0*/  HMMA.16816.F32.BF16 R176, R4, R8, R84 ;  /* 0x0000000804b0723c */ /* 0x002fe20000041854 */
[----:B------:R-:W-:-:S02]  /*a5b0*/  FMUL.FTZ R134, R134, R28 ;  /* 0x0000001c86867220 */ /* 0x000fc40000410000 */
[----:B------:R-:W-:Y:S02]  /*a5c0*/  FMUL.FTZ R135, R135, R28 ;  /* 0x0000001c87877220 */ /* 0x000fe40000410000 */
[-C--:B------:R-:W-:Y:S02]  /*a5d0*/  FMUL.FTZ R136, R136, R29.reuse ;  /* 0x0000001d88887220 */ /* 0x080fe40000410000 */
[----:B------:R-:W-:Y:S01]  /*a5e0*/  MOV R87, R150 ;  /* 0x0000009600577202 */ /* 0x000fe20000000f00 */
[C---:B------:R-:W-:Y:S01]  /*a5f0*/  HMMA.16816.F32.BF16 R156, R4.reuse, R10, R88 ;  /* 0x0000000a049c723c */ /* 0x040fe20000041858 */
[----:B------:R-:W1:Y:S01]  /*a600*/  LDSM.16.MT88.4 R8, [R202+0x1c000] ;  /* 0x01c00000ca08783b */ /* 0x000e620000004200 */
[----:B------:R-:W-:Y:S02]  /*a610*/  IMAD.MOV.U32 R86, RZ, RZ, R151 ;  /* 0x000000ffff567224 */ /* 0x000fe400078e0097 */
[-C--:B------:R-:W-:Y:S02]  /*a620*/  FMUL.FTZ R137, R137, R29.reuse ;  /* 0x0000001d89897220 */ /* 0x080fe40000410000 */
[----:B------:R-:W-:Y:S01]  /*a630*/  FMUL.FTZ R138, R138, R28 ;  /* 0x0000001c8a8a7220 */ /* 0x000fe20000410000 */
[----:B------:R-:W-:Y:S01]  /*a640*/  MOV R91, R148 ;  /* 0x00000094005b7202 */ /* 0x000fe20000000f00 */
[----:B------:R-:W-:Y:S01]  /*a650*/  FMUL.FTZ R139, R139, R28 ;  /* 0x0000001c8b8b7220 */ /* 0x000fe20000410000 */
[----:B--2---:R-:W-:Y:S01]  /*a660*/  HMMA.16816.F32.BF16 R148, R4, R16, R92 ;  /* 0x000000100494723c */ /* 0x004fe2000004185c */
[-C--:B------:R-:W-:Y:S01]  /*a670*/  FMUL.FTZ R124, R124, R29.reuse ;  /* 0x0000001d7c7c7220 */ /* 0x080fe20000410000 */
[----:B------:R-:W-:Y:S01]  /*a680*/  MOV R88, R60 ;  /* 0x0000003c00587202 */ /* 0x000fe20000000f00 */
[----:B------:R-:W-:-:S02]  /*a690*/  FMUL.FTZ R125, R125, R29 ;  /* 0x0000001d7d7d7220 */ /* 0x000fc40000410000 */
[-C--:B------:R-:W-:Y:S02]  /*a6a0*/  FMUL.FTZ R126, R126, R28.reuse ;  /* 0x0000001c7e7e7220 */ /* 0x080fe40000410000 */
[----:B------:R-:W-:Y:S01]  /*a6b0*/  FMUL.FTZ R127, R127, R28 ;  /* 0x0000001c7f7f7220 */ /* 0x000fe20000410000 */
[----:B------:R-:W-:Y:S01]  /*a6c0*/  HMMA.16816.F32.BF16 R72, R4, R18, R96 ;  /* 0x000000120448723c */ /* 0x000fe20000041860 */
[----:B------:R-:W2:Y:S01]  /*a6d0*/  LDSM.16.MT88.4 R16, [R204+0x1c000] ;  /* 0x01c00000cc10783b */ /* 0x000ea20000004200 */
[----:B------:R-:W-:Y:S01]  /*a6e0*/  FMUL.FTZ R128, R128, R29 ;  /* 0x0000001d80807220 */ /* 0x000fe20000410000 */
[----:B------:R-:W-:Y:S01]  /*a6f0*/  MOV R94, R63 ;  /* 0x0000003f005e7202 */ /* 0x000fe20000000f00 */
[----:B------:R-:W-:Y:S01]  /*a700*/  FMUL.FTZ R129, R129, R29 ;  /* 0x0000001d81817220 */ /* 0x000fe20000410000 */
[----:B------:R-:W-:Y:S01]  /*a710*/  MOV R93, R52 ;  /* 0x00000034005d7202 */ /* 0x000fe20000000f00 */
[-C--:B------:R-:W-:Y:S01]  /*a720*/  FMUL.FTZ R130, R130, R28.reuse ;  /* 0x0000001c82827220 */ /* 0x080fe20000410000 */
[----:B------:R-:W-:Y:S01]  /*a730*/  MOV R99, R55 ;  /* 0x0000003700637202 */ /* 0x000fe20000000f00 */
[----:B------:R-:W-:Y:S01]  /*a740*/  FMUL.FTZ R131, R131, R28 ;  /* 0x0000001c83837220 */ /* 0x000fe20000410000 */
[----:B------:R-:W-:Y:S01]  /*a750*/  MOV R55, R0 ;  /* 0x0000000000377202 */ /* 0x000fe20000000f00 */
[----:B------:R-:W-:Y:S01]  /*a760*/  FFMA.FTZ R0, R174, c[0x0][0x23c], -R12 ;  /* 0x00008f00ae007a23 */ /* 0x000fe2000001080c */
[----:B------:R-:W-:Y:S01]  /*a770*/  MOV R98, R54 ;  /* 0x0000003600627202 */ /* 0x000fe20000000f00 */
[----:B------:R-:W-:Y:S01]  /*a780*/  FMUL.FTZ R144, R144, R29 ;  /* 0x0000001d90907220 */ /* 0x000fe20000410000 */
[----:B------:R-:W-:Y:S01]  /*a790*/  MOV R96, R43 ;  /* 0x0000002b00607202 */ /* 0x000fe20000000f00 */
[----:B------:R-:W-:Y:S01]  /*a7a0*/  FMUL.FTZ R145, R145, R29 ;  /* 0x0000001d91917220 */ /* 0x000fe20000410000 */
[----:B------:R-:W-:Y:S01]  /*a7b0*/  MOV R52, R20 ;  /* 0x0000001400347202 */ /* 0x000fe20000000f00 */
[----:B------:R-:W-:-:S02]  /*a7c0*/  FMUL.FTZ R146, R146, R28 ;  /* 0x0000001c92927220 */ /* 0x000fc40000410000 */
[-C--:B------:R-:W-:Y:S02]  /*a7d0*/  FMUL.FTZ R147, R147, R28.reuse ;  /* 0x0000001c93937220 */ /* 0x080fe40000410000 */
[----:B------:R-:W-:Y:S02]  /*a7e0*/  IMAD.MOV.U32 R54, RZ, RZ, R2 ;  /* 0x000000ffff367224 */ /* 0x000fe400078e0002 */
[----:B------:R-:W-:Y:S01]  /*a7f0*/  FFMA.FTZ R2, R172, c[0x0][0x23c], -R12 ;  /* 0x00008f00ac027a23 */ /* 0x000fe2000001080c */
[C---:B-1----:R-:W-:Y:S01]  /*a800*/  HMMA.16816.F32.BF16 R64, R4.reuse, R8, R100 ;  /* 0x000000080440723c */ /* 0x042fe20000041864 */
[----:B------:R-:W-:Y:S01]  /*a810*/  IMAD.MOV.U32 R92, RZ, RZ, R53 ;  /* 0x000000ffff5c7224 */ /* 0x000fe200078e0035 */
[----:B------:R-:W-:Y:S01]  /*a820*/  MOV R53, R3 ;  /* 0x0000000300357202 */ /* 0x000fe20000000f00 */
[----:B------:R-:W-:Y:S01]  /*a830*/  MUFU.EX2 R84, R2 ;  /* 0x0000000200547308 */ /* 0x000fe20000000800 */
[-C--:B------:R-:W-:Y:S02]  /*a840*/  FMUL.FTZ R160, R160, R29.reuse ;  /* 0x0000001da0a07220 */ /* 0x080fe40000410000 */
[----:B------:R-:W-:Y:S01]  /*a850*/  FMUL.FTZ R161, R161, R29 ;  /* 0x0000001da1a17220 */ /* 0x000fe20000410000 */
[----:B------:R-:W-:Y:S01]  /*a860*/  MOV R101, R181 ;  /* 0x000000b500657202 */ /* 0x000fe20000000f00 */
[C---:B------:R-:W-:Y:S01]  /*a870*/  HMMA.16816.F32.BF16 R104, R4.reuse, R10, R104 ;  /* 0x0000000a0468723c */ /* 0x040fe20000041868 */
[----:B------:R-:W1:Y:S01]  /*a880*/  LDSM.16.MT88.4 R8, [R203+0x1c000] ;  /* 0x01c00000cb08783b */ /* 0x000e620000004200 */
[----:B------:R-:W-:Y:S01]  /*a890*/  IMAD.MOV.U32 R102, RZ, RZ, R182 ;  /* 0x000000ffff667224 */ /* 0x000fe200078e00b6 */
[----:B------:R-:W-:Y:S01]  /*a8a0*/  MOV R103, R39 ;  /* 0x0000002700677202 */ /* 0x000fe20000000f00 */
[----:B------:R3:W-:Y:S01]  /*a8b0*/  MUFU.EX2 R182, R0 ;  /* 0x0000000000b67308 */ /* 0x0007e20000000800 */
[-C--:B------:R-:W-:Y:S01]  /*a8c0*/  FMUL.FTZ R162, R162, R28.reuse ;  /* 0x0000001ca2a27220 */ /* 0x080fe20000410000 */
[----:B------:R-:W-:Y:S01]  /*a8d0*/  MOV R174, R101 ;  /* 0x0000006500ae7202 */ /* 0x000fe20000000f00 */
[----:B------:R-:W-:Y:S01]  /*a8e0*/  FMUL.FTZ R163, R163, R28 ;  /* 0x0000001ca3a37220 */ /* 0x000fe20000410000 */
[----:B------:R-:W-:Y:S01]  /*a8f0*/  MOV R172, R103 ;  /* 0x0000006700ac7202 */ /* 0x000fe20000000f00 */
[----:B--2---:R-:W-:Y:S01]  /*a900*/  HMMA.16816.F32.BF16 R108, R4, R16, R108 ;  /* 0x00000010046c723c */ /* 0x004fe2000004186c */
[----:B------:R-:W-:-:S02]  /*a910*/  FMUL.FTZ R140, R140, R29 ;  /* 0x0000001d8c8c7220 */ /* 0x000fc40000410000 */
[-C--:B------:R-:W-:Y:S02]  /*a920*/  FMUL.FTZ R141, R141, R29.reuse ;  /* 0x0000001d8d8d7220 */ /* 0x080fe40000410000 */
[-C--:B------:R-:W-:Y:S02]  /*a930*/  FMUL.FTZ R142, R142, R28.reuse ;  /* 0x0000001c8e8e7220 */ /* 0x080fe40000410000 */
[----:B------:R-:W-:Y:S01]  /*a940*/  FMUL.FTZ R143, R143, R28 ;  /* 0x0000001c8f8f7220 */ /* 0x000fe20000410000 */
[----:B------:R-:W-:Y:S01]  /*a950*/  HMMA.16816.F32.BF16 R112, R4, R18, R112 ;  /* 0x000000120470723c */ /* 0x000fe20000041870 */
[----:B------:R-:W2:Y:S01]  /*a960*/  LDSM.16.MT88.4 R16, [R201+0x1e000] ;  /* 0x01e00000c910783b */ /* 0x000ea20000004200 */
[-C--:B------:R-:W-:Y:S02]  /*a970*/  FMUL.FTZ R164, R164, R29.reuse ;  /* 0x0000001da4a47220 */ /* 0x080fe40000410000 */
[----:B---3--:R-:W-:Y:S02]  /*a980*/  FFMA.FTZ R0, R173, c[0x0][0x23c], -R12 ;  /* 0x00008f00ad007a23 */ /* 0x008fe4000001080c */
[----:B------:R-:W-:-:S02]  /*a990*/  FMUL.FTZ R165, R165, R29 ;  /* 0x0000001da5a57220 */ /* 0x000fc40000410000 */
[----:B------:R3:W4:Y:S01]  /*a9a0*/  MUFU.EX2 R81, R0 ;  /* 0x0000000000517308 */ /* 0x0007220000000800 */
[-C--:B------:R-:W-:Y:S02]  /*a9b0*/  FMUL.FTZ R166, R166, R28.reuse ;  /* 0x0000001ca6a67220 */ /* 0x080fe40000410000 */
[----:B------:R-:W-:Y:S02]  /*a9c0*/  FMUL.FTZ R167, R167, R28 ;  /* 0x0000001ca7a77220 */ /* 0x000fe40000410000 */
[----:B------:R-:W-:-:S04]  /*a9d0*/  IMAD.WIDE.U32 R2, R24, -0x2daee0ad, RZ ;  /* 0xd2511f5318027825 */ /* 0x000fc800078e00ff */
[----:B------:R-:W-:Y:S02]  /*a9e0*/  IMAD.MOV.U32 R79, RZ, RZ, R44 ;  /* 0x000000ffff4f7224 */ /* 0x000fe400078e002c */
[----:B------:R-:W-:Y:S02]  /*a9f0*/  IMAD.MOV.U32 R76, RZ, RZ, R47 ;  /* 0x000000ffff4c7224 */ /* 0x000fe400078e002f */
[----:B------:R-:W-:Y:S02]  /*aa00*/  IMAD.MOV.U32 R97, RZ, RZ, R42 ;  /* 0x000000ffff617224 */ /* 0x000fe400078e002a */
[----:B------:R-:W-:Y:S01]  /*aa10*/  IMAD.MOV.U32 R89, RZ, RZ, R61 ;  /* 0x000000ffff597224 */ /* 0x000fe200078e003d */
[----:B-1----:R-:W-:Y:S01]  /*aa20*/  HMMA.16816.F32.BF16 R116, R4, R8, R116 ;  /* 0x000000080474723c */ /* 0x002fe20000041874 */
[----:B---3--:R-:W-:Y:S01]  /*aa30*/  FFMA.FTZ R0, R21, c[0x0][0x23c], -R12 ;  /* 0x00008f0015007a23 */ /* 0x008fe2000001080c */
[----:B------:R-:W-:Y:S01]  /*aa40*/  MOV R61, R27 ;  /* 0x0000001b003d7202 */ /* 0x000fe20000000f00 */
[----:B------:R-:W-:-:S02]  /*aa50*/  IMAD.MOV.U32 R69, RZ, RZ, R37 ;  /* 0x000000ffff457224 */ /* 0x000fc400078e0025 */
[----:B------:R1:W3:Y:S01]  /*aa60*/  MUFU.EX2 R90, R0 ;  /* 0x00000000005a7308 */ /* 0x0002e20000000800 */
[----:B------:R-:W-:Y:S01]  /*aa70*/  IMAD.MOV.U32 R63, RZ, RZ, R25 ;  /* 0x000000ffff3f7224 */ /* 0x000fe200078e0019 */
[----:B------:R-:W-:Y:S01]  /*aa80*/  LDSM.16.MT88.4 R36, [R201+0x18800] ;  /* 0x01880000c924783b */ /* 0x000fe20000004200 */
[----:B------:R-:W-:Y:S01]  /*aa90*/  HMMA.16816.F32.BF16 R120, R4, R10, R120 ;  /* 0x0000000a0478723c */ /* 0x000fe20000041878 */
[----:B------:R-:W-:Y:S02]  /*aaa0*/  IMAD.MOV.U32 R60, RZ, RZ, R34 ;  /* 0x000000ffff3c7224 */ /* 0x000fe400078e0022 */
[----:B------:R-:W5:Y:S01]  /*aab0*/  LDSM.16.MT88.4 R8, [R202+0x1e000] ;  /* 0x01e00000ca08783b */ /* 0x000f620000004200 */
[----:B------:R-:W-:-:S03]  /*aac0*/  IMAD.MOV.U32 R173, RZ, RZ, R102 ;  /* 0x000000ffffad7224 */ /* 0x000fc600078e0066 */
[----:B------:R-:W-:Y:S01]  /*aad0*/  LDSM.16.MT88.4 R24, [R202+0x18800] ;  /* 0x01880000ca18783b */ /* 0x000fe20000004200 */
[C---:B--2---:R-:W-:Y:S01]  /*aae0*/  HMMA.16816.F32.BF16 R124, R4.reuse, R16, R124 ;  /* 0x00000010047c723c */ /* 0x044fe2000004187c */
[----:B-1----:R-:W-:Y:S02]  /*aaf0*/  LOP3.LUT R0, R3, UR17, R32, 0x96, !PT ;  /* 0x0000001103007c12 */ /* 0x002fe4000f8e9620 */
[----:B------:R-:W-:Y:S01]  /*ab00*/  LOP3.LUT R3, R2, 0xffff, RZ, 0xc0, !PT ;  /* 0x0000ffff02037812 */ /* 0x000fe200078ec0ff */
[----:B------:R-:W-:Y:S04]  /*ab10*/  LDSM.16.MT88.4 R32, [R202+0x1a800] ;  /* 0x01a80000ca20783b */ /* 0x000fe80000004200 */
[C---:B------:R-:W-:Y:S01]  /*ab20*/  HMMA.16816.F32.BF16 R128, R4.reuse, R18, R128 ;  /* 0x000000120480723c */ /* 0x040fe20000041880 */
[----:B------:R-:W-:Y:S01]  /*ab30*/  SHF.R.U32.HI R3, RZ, 0x8, R3 ;  /* 0x00000008ff037819 */ /* 0x000fe20000011603 */
[----:B------:R-:W1:Y:S06]  /*ab40*/  LDSM.16.MT88.4 R16, [R204+0x1e000] ;  /* 0x01e00000cc10783b */ /* 0x000e6c0000004200 */
[C---:B-----5:R-:W-:Y:S08]  /*ab50*/  HMMA.16816.F32.BF16 R132, R4.reuse, R8, R132 ;  /* 0x000000080484723c */ /* 0x060ff00000041884 */
[C---:B------:R-:W-:Y:S01]  /*ab60*/  HMMA.16816.F32.BF16 R136, R4.reuse, R10, R136 ;  /* 0x0000000a0488723c */ /* 0x040fe20000041888 */
[----:B------:R-:W2:Y:S07]  /*ab70*/  LDSM.16.MT88.4 R8, [R203+0x1e000] ;  /* 0x01e00000cb08783b */ /* 0x000eae0000004200 */
[C---:B-1----:R-:W-:Y:S08]  /*ab80*/  HMMA.16816.F32.BF16 R160, R4.reuse, R16, R160 ;  /* 0x0000001004a0723c */ /* 0x042ff000000418a0 */
[C---:B------:R-:W-:Y:S01]  /*ab90*/  HMMA.16816.F32.BF16 R40, R4.reuse, R18, R140 ;  /* 0x000000120428723c */ /* 0x040fe2000004188c */
[----:B------:R-:W-:Y:S07]  /*aba0*/  LDSM.16.MT88.4 R16, [R203+0x18800] ;  /* 0x01880000cb10783b */ /* 0x000fee0000004200 */
[C---:B--2---:R-:W-:Y:S07]  /*abb0*/  HMMA.16816.F32.BF16 R144, R4.reuse, R8, R144 ;  /* 0x000000080490723c */ /* 0x044fee0000041890 */
[----:B------:R-:W-:Y:S01]  /*abc0*/  FFMA.FTZ R8, R180, c[0x0][0x23c], -R15 ;  /* 0x00008f00b4087a23 */ /* 0x000fe2000001080f */
[----:B------:R-:W-:Y:S01]  /*abd0*/  HMMA.16816.F32.BF16 R44, R4, R10, R164 ;  /* 0x0000000a042c723c */ /* 0x000fe200000418a4 */
[----:B------:R-:W-:-:S02]  /*abe0*/  MOV R180, R96 ;  /* 0x0000006000b47202 */ /* 0x000fc40000000f00 */
[----:B------:R1:W-:Y:S04]  /*abf0*/  MUFU.EX2 R181, R8 ;  /* 0x0000000800b57308 */ /* 0x0003e80000000800 */
[----:B------:R-:W-:Y:S01]  /*ac00*/  LOP3.LUT R6, R2, 0xff, RZ, 0xc0, !PT ;  /* 0x000000ff02067812 */ /* 0x000fe200078ec0ff */
[----:B------:R-:W-:Y:S01]  /*ac10*/  FFMA.FTZ R4, R22, c[0x0][0x23c], -R15 ;  /* 0x00008f0016047a23 */ /* 0x000fe2000001080f */
[----:B------:R-:W-:Y:S02]  /*ac20*/  SHF.R.U32.HI R7, RZ, 0x10, R2 ;  /* 0x00000010ff077819 */ /* 0x000fe40000011602 */
[----:B------:R-:W-:Y:S01]  /*ac30*/  PRMT R6, R6, 0x5410, R3 ;  /* 0x0000541006067816 */ /* 0x000fe20000000003 */
[----:B------:R2:W-:Y:S01]  /*ac40*/  MUFU.EX2 R85, R4 ;  /* 0x0000000400557308 */ /* 0x0005e20000000800 */
[----:B------:R-:W-:-:S04]  /*ac50*/  SHF.R.U32.HI R3, RZ, 0x10, R0 ;  /* 0x00000010ff037819 */ /* 0x000fc80000011600 */
[----:B------:R-:W-:Y:S01]  /*ac60*/  LOP3.LUT R3, R3, 0xff, RZ, 0xc0, !PT ;  /* 0x000000ff03037812 */ /* 0x000fe200078ec0ff */
[----:B-1----:R-:W-:Y:S02]  /*ac70*/  FFMA.FTZ R8, R175, c[0x0][0x23c], -R15 ;  /* 0x00008f00af087a23 */ /* 0x002fe4000001080f */
[----:B------:R-:W-:Y:S02]  /*ac80*/  IMAD.MOV.U32 R175, RZ, RZ, R97 ;  /* 0x000000ffffaf7224 */ /* 0x000fe400078e0061 */
[----:B------:R1:W-:Y:S01]  /*ac90*/  MUFU.EX2 R80, R8 ;  /* 0x0000000800507308 */ /* 0x0003e20000000800 */
[C---:B--2---:R-:W-:Y:S02]  /*aca0*/  LOP3.LUT R4, R0.reuse, 0xff, RZ, 0xc0, !PT ;  /* 0x000000ff00047812 */ /* 0x044fe400078ec0ff */
[----:B-1----:R-:W-:Y:S02]  /*acb0*/  SHF.R.U32.HI R8, RZ, 0x18, R2 ;  /* 0x00000018ff087819 */ /* 0x002fe40000011602 */
[----:B------:R-:W-:-:S04]  /*acc0*/  LOP3.LUT R2, R0, 0xffff, RZ, 0xc0, !PT ;  /* 0x0000ffff00027812 */ /* 0x000fc800078ec0ff */
[----:B------:R-:W-:Y:S01]  /*acd0*/  SHF.R.U32.HI R5, RZ, 0x8, R2 ;  /* 0x00000008ff057819 */ /* 0x000fe20000011602 */
[----:B------:R-:W-:Y:S02]  /*ace0*/  FFMA.FTZ R2, R23, c[0x0][0x23c], -R15 ;  /* 0x00008f0017027a23 */ /* 0x000fe4000001080f */
[----:B------:R-:W1:Y:S02]  /*acf0*/  LDSM.16.MT88.4 R20, [R204+0x18800] ;  /* 0x01880000cc14783b */ /* 0x000e640000004200 */
[----:B------:R2:W5:Y:S02]  /*ad00*/  MUFU.EX2 R95, R2 ;  /* 0x00000002005f7308 */ /* 0x0005640000000800 */
[----:B--2---:R-:W-:Y:S02]  /*ad10*/  PRMT R2, R4, 0x5410, R5 ;  /* 0x0000541004027816 */ /* 0x004fe40000000005 */
[----:B------:R-:W-:Y:S02]  /*ad20*/  SHF.R.U32.HI R4, RZ, 0x18, R0 ;  /* 0x00000018ff047819 */ /* 0x000fe40000011600 */
[----:B------:R-:W-:Y:S01]  /*ad30*/  LOP3.LUT R5, R7, 0xff, RZ, 0xc0, !PT ;  /* 0x000000ff07057812 */ /* 0x000fe200078ec0ff */
[----:B------:R-:W-:Y:S01]  /*ad40*/  HSET2.LE.AND R0, R2, R252, PT ;  /* 0x000000fc02007233 */ /* 0x000fe20003803000 */
[----:B----4-:R-:W-:-:S02]  /*ad50*/  F2FP.BF16.PACK_AB R2, R81, R182 ;  /* 0x000000b65102723e */ /* 0x010fc400000010ff */
[----:B------:R-:W-:Y:S01]  /*ad60*/  PRMT R4, R3, 0x5410, R4 ;  /* 0x0000541003047816 */ /* 0x000fe20000000004 */
[--C-:B------:R-:W-:Y:S01]  /*ad70*/  HSET2.LE.AND R3, R6, R252.reuse, PT ;  /* 0x000000fc06037233 */ /* 0x100fe20003803000 */
[----:B------:R-:W-:Y:S02]  /*ad80*/  PRMT R5, R5, 0x5410, R8 ;  /* 0x0000541005057816 */ /* 0x000fe40000000008 */
[----:B------:R-:W-:Y:S01]  /*ad90*/  LOP3.LUT R8, R0, R2, RZ, 0xc0, !PT ;  /* 0x0000000200087212 */ /* 0x000fe200078ec0ff */
[--C-:B------:R-:W-:Y:S01]  /*ada0*/  HSET2.LE.AND R0, R4, R252.reuse, PT ;  /* 0x000000fc04007233 */ /* 0x100fe20003803000 */
[----:B---3--:R-:W-:Y:S01]  /*adb0*/  F2FP.BF16.PACK_AB R4, R90, R84 ;  /* 0x000000545a04723e */ /* 0x008fe200000010ff */
[----:B------:R-:W-:Y:S01]  /*adc0*/  HSET2.LE.AND R5, R5, R252, PT ;  /* 0x000000fc05057233 */ /* 0x000fe20003803000 */
[----:B-----5:R-:W-:Y:S02]  /*add0*/  F2FP.BF16.PACK_AB R6, R95, R85 ;  /* 0x000000555f06723e */ /* 0x020fe400000010ff */
[----:B------:R-:W-:Y:S01]  /*ade0*/  LOP3.LUT R10, R3, R4, RZ, 0xc0, !PT ;  /* 0x00000004030a7212 */ /* 0x000fe200078ec0ff */
[----:B------:R-:W-:Y:S01]  /*adf0*/  IMAD.MOV.U32 R3, RZ, RZ, R82 ;  /* 0x000000ffff037224 */ /* 0x000fe200078e0052 */
[----:B------:R-:W-:-:S02]  /*ae00*/  LOP3.LUT R11, R5, R6, RZ, 0xc0, !PT ;  /* 0x00000006050b7212 */ /* 0x000fc400078ec0ff */
[----:B------:R-:W2:Y:S01]  /*ae10*/  LDSM.16.MT88.4 R4, [R201+0x1a800] ;  /* 0x01a80000c904783b */ /* 0x000ea20000004200 */
[----:B------:R-:W-:-:S04]  /*ae20*/  F2FP.BF16.PACK_AB R2, R80, R181 ;  /* 0x000000b55002723e */ /* 0x000fc800000010ff */
[----:B------:R-:W-:Y:S02]  /*ae30*/  LOP3.LUT R9, R0, R2, RZ, 0xc0, !PT ;  /* 0x0000000200097212 */ /* 0x000fe400078ec0ff */
[----:B------:R-:W-:Y:S02]  /*ae40*/  MOV R2, R81 ;  /* 0x0000005100027202 */ /* 0x000fe40000000f00 */
[----:B------:R-:W-:-:S03]  /*ae50*/  MOV R0, R80 ;  /* 0x0000005000007202 */ /* 0x000fc60000000f00 */
[C---:B------:R-:W-:Y:S07]  /*ae60*/  HMMA.16816.F32.BF16 R152, R8.reuse, R36, R152 ;  /* 0x000000240898723c */ /* 0x040fee0000041898 */
[----:B------:R-:W-:Y:S01]  /*ae70*/  MOV R37, R83 ;  /* 0x0000005300257202 */ /* 0x000fe20000000f00 */
[----:B------:R-:W-:Y:S01]  /*ae80*/  HMMA.16816.F32.BF16 R52, R8, R38, R52 ;  /* 0x000000260834723c */ /* 0x000fe20000041834 */
[----:B------:R-:W-:-:S06]  /*ae90*/  MOV R36, R76 ;  /* 0x0000004c00247202 */ /* 0x000fcc0000000f00 */
[----:B------:R-:W-:Y:S01]  /*aea0*/  IMAD.MOV.U32 R39, RZ, RZ, R77 ;  /* 0x000000ffff277224 */ /* 0x000fe200078e004d */
[----:B------:R-:W-:Y:S01]  /*aeb0*/  HMMA.16816.F32.BF16 R60, R8, R24, R60 ;  /* 0x00000018083c723c */ /* 0x000fe2000004183c */
[----:B------:R-:W-:-:S06]  /*aec0*/  MOV R38, R78 ;  /* 0x0000004e00267202 */ /* 0x000fcc0000000f00 */
[----:B------:R-:W-:Y:S01]  /*aed0*/  MOV R25, R79 ;  /* 0x0000004f00197202 */ /* 0x000fe20000000f00 */
[----:B-1----:R-:W-:Y:S01]  /*aee0*/  HMMA.16816.F32.BF16 R80, R8, R22, R236 ;  /* 0x000000160850723c */ /* 0x002fe200000418ec */
[----:B------:R-:W-:-:S06]  /*aef0*/  MOV R24, R87 ;  /* 0x0000005700187202 */ /* 0x000fcc0000000f00 */
[----:B------:R-:W-:Y:S01]  /*af00*/  IMAD.MOV.U32 R238, RZ, RZ, R98 ;  /* 0x000000ffffee7224 */ /* 0x000fe200078e0062 */
[----:B------:R-:W-:Y:S01]  /*af10*/  HMMA.16816.F32.BF16 R76, R8, R20, R240 ;  /* 0x00000014084c723c */ /* 0x000fe200000418f0 */
[----:B------:R-:W1:Y:S01]  /*af20*/  LDSM.16.MT88.4 R20, [R204+0x1a800] ;  /* 0x01a80000cc14783b */ /* 0x000e620000004200 */
[----:B------:R-:W-:Y:S01]  /*af30*/  MOV R239, R99 ;  /* 0x0000006300ef7202 */ /* 0x000fe20000000f00 */
[----:B------:R-:W-:Y:S01]  /*af40*/  IMAD.MOV.U32 R237, RZ, RZ, R86 ;  /* 0x000000ffffed7224 */ /* 0x000fe200078e0056 */
[----:B------:R-:W-:-:S03]  /*af50*/  MOV R236, R92 ;  /* 0x0000005c00ec7202 */ /* 0x000fc60000000f00 */
[----:B------:R-:W-:Y:S01]  /*af60*/  MOV R243, R95 ;  /* 0x0000005f00f37202 */ /* 0x000fe20000000f00 */
[----:B------:R-:W-:Y:S01]  /*af70*/  HMMA.16816.F32.BF16 R68, R8, R26, R68 ;  /* 0x0000001a0844723c */ /* 0x000fe20000041844 */
[----:B------:R-:W-:Y:S01]  /*af80*/  MOV R241, R85 ;  /* 0x0000005500f17202 */ /* 0x000fe20000000f00 */
[----:B------:R-:W-:Y:S01]  /*af90*/  IMAD.MOV.U32 R242, RZ, RZ, R90 ;  /* 0x000000fffff27224 */ /* 0x000fe200078e005a */
[----:B------:R-:W-:-:S04]  /*afa0*/  MOV R240, R84 ;  /* 0x0000005400f07202 */ /* 0x000fc80000000f00 */
[----:B------:R-:W-:Y:S01]  /*afb0*/  IMAD.MOV.U32 R27, RZ, RZ, R93 ;  /* 0x000000ffff1b7224 */ /* 0x000fe200078e005d */
[----:B------:R-:W-:Y:S01]  /*afc0*/  MOV R26, R94 ;  /* 0x0000005e001a7202 */ /* 0x000fe20000000f00 */
[C---:B--2---:R-:W-:Y:S08]  /*afd0*/  HMMA.16816.F32.BF16 R96, R8.reuse, R6, R184 ;  /* 0x000000060860723c */ /* 0x044ff000000418b8 */
[C---:B------:R-:W-:Y:S01]  /*afe0*/  HMMA.16816.F32.BF16 R92, R8.reuse, R4, R192 ;  /* 0x00000004085c723c */ /* 0x040fe200000418c0 */
[----:B------:R-:W2:Y:S07]  /*aff0*/  LDSM.16.MT88.4 R4, [R201+0x1c800] ;  /* 0x01c80000c904783b */ /* 0x000eae0000004200 */
[C---:B------:R-:W-:Y:S07]  /*b000*/  HMMA.16816.F32.BF16 R84, R8.reuse, R16, R228 ;  /* 0x000000100854723c */ /* 0x040fee00000418e4 */
[----:B------:R-:W-:Y:S01]  /*b010*/  MOV R228, R88 ;  /* 0x0000005800e47202 */ /* 0x000fe20000000f00 */
[----:B------:R-:W-:Y:S01]  /*b020*/  IMAD.MOV.U32 R229, RZ, RZ, R89 ;  /* 0x000000ffffe57224 */ /* 0x000fe200078e0059 */
[----:B------:R-:W-:Y:S01]  /*b030*/  MOV R231, R91 ;  /* 0x0000005b00e77202 */ /* 0x000fe20000000f00 */
[----:B-1----:R-:W-:Y:S01]  /*b040*/  HMMA.16816.F32.BF16 R56, R8, R20, R56 ;  /* 0x000000140838723c */ /* 0x002fe20000041838 */
[----:B------:R-:W-:-:S02]  /*b050*/  MOV R230, R237 ;  /* 0x000000ed00e67202 */ /* 0x000fc40000000f00 */
[----:B------:R-:W-:-:S05]  /*b060*/  MOV R237, R181 ;  /* 0x000000b500ed7202 */ /* 0x000fca0000000f00 */
[C---:B------:R-:W-:Y:S01]  /*b070*/  HMMA.16816.F32.BF16 R88, R8.reuse, R18, R196 ;  /* 0x000000120858723c */ /* 0x040fe200000418c4 */
[----:B------:R-:W1:Y:S06]  /*b080*/  LDSM.16.MT88.4 R16, [R203+0x1a800] ;  /* 0x01a80000cb10783b */ /* 0x000e6c0000004200 */
[----:B------:R-:W-:Y:S01]  /*b090*/  IMAD.MOV.U32 R197, RZ, RZ, R182 ;  /* 0x000000ffffc57224 */ /* 0x000fe200078e00b6 */
[----:B------:R-:W-:Y:S01]  /*b0a0*/  HMMA.16816.F32.BF16 R188, R8, R22, R188 ;  /* 0x0000001608bc723c */ /* 0x000fe200000418bc */
[----:B------:R-:W3:Y:S01]  /*b0b0*/  LDSM.16.MT88.4 R20, [R202+0x1c800] ;  /* 0x01c80000ca14783b */ /* 0x000ee20000004200 */
[----:B------:R-:W-:-:S02]  /*b0c0*/  MOV R198, R183 ;  /* 0x000000b700c67202 */ /* 0x000fc40000000f00 */
[----:B------:R-:W-:Y:S02]  /*b0d0*/  MOV R199, R24 ;  /* 0x0000001800c77202 */ /* 0x000fe40000000f00 */
[----:B------:R-:W-:Y:S01]  /*b0e0*/  MOV R24, R25 ;  /* 0x0000001900187202 */ /* 0x000fe20000000f00 */
[----:B------:R-:W-:Y:S01]  /*b0f0*/  IMAD.MOV.U32 R25, RZ, RZ, R38 ;  /* 0x000000ffff197224 */ /* 0x000fe200078e0026 */
[C---:B--2---:R-:W-:Y:S01]  /*b100*/  HMMA.16816.F32.BF16 R164, R8.reuse, R4, R148 ;  /* 0x0000000408a4723c */ /* 0x044fe20000041894 */
[----:B------:R-:W-:Y:S02]  /*b110*/  MOV R38, R39 ;  /* 0x0000002700267202 */ /* 0x000fe40000000f00 */
[----:B------:R-:W-:Y:S01]  /*b120*/  MOV R39, R36 ;  /* 0x0000002400277202 */ /* 0x000fe20000000f00 */
[----:B------:R-:W-:Y:S01]  /*b130*/  IMAD.MOV.U32 R36, RZ, RZ, R37 ;  /* 0x000000ffff247224 */ /* 0x000fe200078e0025 */
[----:B------:R-:W-:Y:S02]  /*b140*/  MOV R37, R3 ;  /* 0x0000000300257202 */ /* 0x000fe40000000f00 */
[----:B------:R-:W-:Y:S01]  /*b150*/  MOV R196, R174 ;  /* 0x000000ae00c47202 */ /* 0x000fe20000000f00 */
[C---:B------:R-:W-:Y:S01]  /*b160*/  HMMA.16816.F32.BF16 R140, R8.reuse, R6, R72 ;  /* 0x00000006088c723c */ /* 0x040fe20000041848 */
[----:B------:R-:W2:Y:S07]  /*b170*/  LDSM.16.MT88.4 R4, [R204+0x1c800] ;  /* 0x01c80000cc04783b */ /* 0x000eae0000004200 */
[C---:B------:R-:W-:Y:S07]  /*b180*/  HMMA.16816.F32.BF16 R100, R8.reuse, R32, R48 ;  /* 0x000000200864723c */ /* 0x040fee0000041830 */
[----:B------:R-:W-:Y:S01]  /*b190*/  IMAD.MOV.U32 R32, RZ, RZ, R172 ;  /* 0x000000ffff207224 */ /* 0x000fe200078e00ac */
[----:B------:R-:W-:Y:S01]  /*b1a0*/  HMMA.16816.F32.BF16 R48, R8, R34, R168 ;  /* 0x000000220830723c */ /* 0x000fe200000418a8 */
[----:B------:R-:W-:-:S06]  /*b1b0*/  MOV R33, R173 ;  /* 0x000000ad00217202 */ /* 0x000fcc0000000f00 */
[----:B------:R-:W-:Y:S01]  /*b1c0*/  MOV R35, R239 ;  /* 0x000000ef00237202 */ /* 0x000fe20000000f00 */
[C---:B-1----:R-:W-:Y:S01]  /*b1d0*/  HMMA.16816.F32.BF16 R176, R8.reuse, R16, R176 ;  /* 0x0000001008b0723c */ /* 0x042fe200000418b0 */
[----:B------:R-:W-:Y:S01]  /*b1e0*/  MOV R239, R0 ;  /* 0x0000000000ef7202 */ /* 0x000fe20000000f00 */
[----:B------:R-:W-:Y:S01]  /*b1f0*/  IMAD.U32 R0, RZ, RZ, UR4 ;  /* 0x00000004ff007e24 */ /* 0x000fe2000f8e00ff */
[----:B------:R-:W-:Y:S01]  /*b200*/  MOV R35, R33 ;  /* 0x0000002100237202 */ /* 0x000fe20000000f00 */
[----:B------:R-:W-:Y:S01]  /*b210*/  IMAD.MOV.U32 R34, RZ, RZ, R238 ;  /* 0x000000ffff227224 */ /* 0x000fe200078e00ee */
[----:B------:R-:W-:Y:S01]  /*b220*/  MOV R33, R197 ;  /* 0x000000c500217202 */ /* 0x000fe20000000f00 */
[----:B------:R-:W-:Y:S01]  /*b230*/  IMAD.MOV.U32 R238, RZ, RZ, R2 ;  /* 0x000000ffffee7224 */ /* 0x000fe200078e0002 */
[----:B------:R-:W-:Y:S01]  /*b240*/  LOP3.LUT R0, R31, UR37, R0, 0x96, !PT ;  /* 0x000000251f007c12 */ /* 0x000fe2000f8e9600 */
[----:B------:R-:W-:Y:S01]  /*b250*/  HMMA.16816.F32.BF16 R168, R8, R18, R156 ;  /* 0x0000001208a8723c */ /* 0x000fe2000004189c */
[----:B------:R-:W1:Y:S01]  /*b260*/  LDSM.16.MT88.4 R16, [R203+0x1c800] ;  /* 0x01c80000cb10783b */ /* 0x000e620000004200 */
[----:B------:R-:W-:-:S02]  /*b270*/  IMAD.MOV.U32 R197, RZ, RZ, R199 ;  /* 0x000000ffffc57224 */ /* 0x000fc400078e00c7 */
[----:B------:R-:W-:-:S04]  /*b280*/  IMAD.WIDE.U32 R2, R0, -0x326172a9, RZ ;  /* 0xcd9e8d5700027825 */ /* 0x000fc800078e00ff */
[C---:B---3--:R-:W-:Y:S01]  /*b290*/  HMMA.16816.F32.BF16 R184, R8.reuse, R22, R104 ;  /* 0x0000001608b8723c */ /* 0x048fe20000041868 */
[----:B------:R-:W-:Y:S02]  /*b2a0*/  LOP3.LUT R3, R3, UR15, R34, 0x96, !PT ;  /* 0x0000000f03037c12 */ /* 0x000fe4000f8e9622 */
[----:B------:R-:W-:Y:S01]  /*b2b0*/  MOV R34, R32 ;  /* 0x0000002000227202 */ /* 0x000fe20000000f00 */
[----:B------:R-:W-:Y:S01]  /*b2c0*/  IMAD.MOV.U32 R32, RZ, RZ, R196 ;  /* 0x000000ffff207224 */ /* 0x000fe200078e00c4 */
[----:B------:R-:W-:Y:S02]  /*b2d0*/  MOV R196, R198 ;  /* 0x000000c600c47202 */ /* 0x000fe40000000f00 */
[----:B------:R-:W-:Y:S01]  /*b2e0*/  MOV R106, R228 ;  /* 0x000000e4006a7202 */ /* 0x000fe20000000f00 */
[----:B--2---:R-:W-:Y:S01]  /*b2f0*/  HMMA.16816.F32.BF16 R192, R8, R4, R108 ;  /* 0x0000000408c0723c */ /* 0x004fe2000004186c */
[----:B------:R-:W-:Y:S01]  /*b300*/  MOV R228, R180 ;  /* 0x000000b400e47202 */ /* 0x000fe20000000f00 */
[----:B------:R-:W-:Y:S01]  /*b310*/  IMAD.MOV.U32 R107, RZ, RZ, R229 ;  /* 0x000000ffff6b7224 */ /* 0x000fe200078e00e5 */
[----:B------:R-:W-:-:S02]  /*b320*/  MOV R229, R175 ;  /* 0x000000af00e57202 */ /* 0x000fc40000000f00 */
[----:B------:R-:W-:Y:S02]  /*b330*/  MOV R105, R230 ;  /* 0x000000e600697202 */ /* 0x000fe40000000f00 */
[----:B------:R-:W-:Y:S01]  /*b340*/  LOP3.LUT R0, R107, UR13, R2, 0x96, !PT ;  /* 0x0000000d6b007c12 */ /* 0x000fe2000f8e9602 */
[C---:B------:R-:W-:Y:S01]  /*b350*/  HMMA.16816.F32.BF16 R180, R8.reuse, R6, R112 ;  /* 0x0000000608b4723c */ /* 0x040fe20000041870 */
[----:B------:R-:W2:Y:S01]  /*b360*/  LDSM.16.MT88.4 R4, [R202+0x1e800] ;  /* 0x01e80000ca04783b */ /* 0x000ea20000004200 */
[----:B------:R-:W-:Y:S01]  /*b370*/  IMAD.WIDE.U32 R2, R3, -0x2daee0ad, RZ ;  /* 0xd2511f5303027825 */ /* 0x000fe200078e00ff */
[----:B------:R-:W-:Y:S02]  /*b380*/  MOV R107, R35 ;  /* 0x00000023006b7202 */ /* 0x000fe40000000f00 */
[----:B------:R-:W-:Y:S01]  /*b390*/  MOV R35, R33 ;  /* 0x0000002100237202 */ /* 0x000fe20000000f00 */
[----:B------:R-:W-:Y:S01]  /*b3a0*/  IMAD.MOV.U32 R111, RZ, RZ, R236 ;  /* 0x000000ffff6f7224 */ /* 0x000fe200078e00ec */
[----:B------:R-:W-:Y:S01]  /*b3b0*/  LOP3.LUT R3, R3, UR12, R30, 0x96, !PT ;  /* 0x0000000c03037c12 */ /* 0x000fe2000f8e961e */
        /* <DEDUP_REMOVED lines=12> */
[----:B------:R-:W-:Y:S01]  /*b480*/  MOV R108, R39 ;  /* 0x00000027006c7202 */ /* 0x000fe20000000f00 */
[C---:B------:R-:W-:Y:S01]  /*b490*/  HMMA.16816.F32.BF16 R156, R8.reuse, R18, R120 ;  /* 0x00000012089c723c */ /* 0x040fe20000041878 */
[----:B------:R-:W1:Y:S01]  /*b4a0*/  LDSM.16.MT88.4 R16, [R204+0x1e800] ;  /* 0x01e80000cc10783b */ /* 0x000e620000004200 */
[----:B------:R-:W-:Y:S02]  /*b4b0*/  MOV R104, R37 ;  /* 0x0000002500687202 */ /* 0x000fe40000000f00 */
[----:B------:R-:W-:Y:S01]  /*b4c0*/  MOV R117, R35 ;  /* 0x0000002300757202 */ /* 0x000fe20000000f00 */
[----:B------:R-:W-:Y:S02]  /*b4d0*/  LDSM.16.MT88.4 R36, [R201+0x1b000] ;  /* 0x01b00000c924783b */ /* 0x000fe40000004200 */
[----:B------:R-:W-:Y:S01]  /*b4e0*/  MOV R120, R104 ;  /* 0x0000006800787202 */ /* 0x000fe20000000f00 */
[----:B------:R-:W-:Y:S01]  /*b4f0*/  IMAD.MOV.U32 R121, RZ, RZ, R105 ;  /* 0x000000ffff797224 */ /* 0x000fe200078e0069 */
[----:B------:R-:W-:Y:S01]  /*b500*/  MOV R123, R107 ;  /* 0x0000006b007b7202 */ /* 0x000fe20000000f00 */
[C---:B--2---:R-:W-:Y:S07]  /*b510*/  HMMA.16816.F32.BF16 R136, R8.reuse, R6, R136 ;  /* 0x000000060888723c */ /* 0x044fee0000041888 */
[----:B------:R-:W-:Y:S01]  /*b520*/  IMAD.WIDE.U32 R6, R0, -0x2daee0ad, RZ ;  /* 0xd2511f5300067825 */ /* 0x000fe200078e00ff */
[----:B------:R-:W-:Y:S04]  /*b530*/  HMMA.16816.F32.BF16 R132, R8, R4, R132 ;  /* 0x000000040884723c */ /* 0x000fe80000041884 */
[----:B------:R-:W-:Y:S01]  /*b540*/  LOP3.LUT R0, R7, UR10, R2, 0x96, !PT ;  /* 0x0000000a07007c12 */ /* 0x000fe2000f8e9602 */
[----:B------:R-:W-:-:S03]  /*b550*/  IMAD.WIDE.U32 R2, R3, -0x326172a9, RZ ;  /* 0xcd9e8d5703027825 */ /* 0x000fc600078e00ff */
[C---:B---3--:R-:W-:Y:S01]  /*b560*/  HMMA.16816.F32.BF16 R72, R8.reuse, R20, R124 ;  /* 0x000000140848723c */ /* 0x048fe2000004187c */
[----:B------:R-:W-:Y:S01]  /*b570*/  IMAD.WIDE.U32 R198, R0, -0x326172a9, RZ ;  /* 0xcd9e8d5700c67825 */ /* 0x000fe200078e00ff */
[----:B------:R-:W-:Y:S02]  /*b580*/  LOP3.LUT R3, R3, UR11, R106, 0x96, !PT ;  /* 0x0000000b03037c12 */ /* 0x000fe4000f8e966a */
[----:B------:R-:W-:Y:S01]  /*b590*/  MOV R106, R34 ;  /* 0x00000022006a7202 */ /* 0x000fe20000000f00 */
[----:B------:R-:W-:Y:S01]  /*b5a0*/  FFMA.FTZ R0, R233, c[0x0][0x23c], -R12 ;  /* 0x00008f00e9007a23 */ /* 0x000fe2000001080c */
[----:B------:R-:W-:Y:S01]  /*b5b0*/  LOP3.LUT R4, R199, UR9, R2, 0x96, !PT ;  /* 0x00000009c7047c12 */ /* 0x000fe2000f8e9602 */
[----:B------:R-:W-:Y:S01]  /*b5c0*/  IMAD.MOV.U32 R34, RZ, RZ, R32 ;  /* 0x000000ffff227224 */ /* 0x000fe200078e0020 */
[----:B------:R-:W-:Y:S01]  /*b5d0*/  MOV R32, R196 ;  /* 0x000000c400207202 */ /* 0x000fe20000000f00 */
[----:B------:R2:W-:Y:S01]  /*b5e0*/  MUFU.EX2 R236, R0 ;  /* 0x0000000000ec7308 */ /* 0x0005e20000000800 */
[----:B------:R-:W-:Y:S01]  /*b5f0*/  IMAD.WIDE.U32 R2, R3, -0x2daee0ad, RZ ;  /* 0xd2511f5303027825 */ /* 0x000fe200078e00ff */
[----:B------:R-:W-:Y:S01]  /*b600*/  HMMA.16816.F32.BF16 R64, R8, R22, R128 ;  /* 0x000000160840723c */ /* 0x000fe20000041880 */
[----:B------:R-:W3:Y:S01]  /*b610*/  LDSM.16.MT88.4 R20, [R203+0x1e800] ;  /* 0x01e80000cb14783b */ /* 0x000ee20000004200 */
[----:B------:R-:W-:Y:S01]  /*b620*/  MOV R122, R106 ;  /* 0x0000006a007a7202 */ /* 0x000fe20000000f00 */
[----:B------:R-:W-:Y:S01]  /*b630*/  IMAD.WIDE.U32 R196, R4, -0x2daee0ad, RZ ;  /* 0xd2511f5304c47825 */ /* 0x000fe200078e00ff */
[----:B------:R-:W-:-:S02]  /*b640*/  MOV R118, R32 ;  /* 0x0000002000767202 */ /* 0x000fc40000000f00 */
[----:B------:R-:W-:Y:S01]  /*b650*/  MOV R127, R109 ;  /* 0x0000006d007f7202 */ /* 0x000fe20000000f00 */
[----:B------:R-:W-:Y:S01]  /*b660*/  FFMA.FTZ R4, R232, c[0x0][0x23c], -R12 ;  /* 0x00008f00e8047a23 */ /* 0x000fe2000001080c */
[----:B------:R-:W-:Y:S01]  /*b670*/  LOP3.LUT R2, R197, UR6, R2, 0x96, !PT ;  /* 0x00000006c5027c12 */ /* 0x000fe2000f8e9602 */
[C---:B-1----:R-:W-:Y:S01]  /*b680*/  HMMA.16816.F32.BF16 R160, R8.reuse, R16, R160 ;  /* 0x0000001008a0723c */ /* 0x042fe200000418a0 */
[----:B------:R-:W-:Y:S01]  /*b690*/  IMAD.MOV.U32 R116, RZ, RZ, R34 ;  /* 0x000000ffff747224 */ /* 0x000fe200078e0022 */
[----:B------:R-:W-:Y:S01]  /*b6a0*/  MUFU.EX2 R231, R4 ;  /* 0x0000000400e77308 */ /* 0x000fe20000000800 */
[----:B------:R-:W-:Y:S02]  /*b6b0*/  IMAD.MOV.U32 R126, RZ, RZ, R108 ;  /* 0x000000ffff7e7224 */ /* 0x000fe400078e006c */
[----:B--2---:R-:W-:Y:S01]  /*b6c0*/  FFMA.FTZ R0, R244, c[0x0][0x23c], -R12 ;  /* 0x00008f00f4007a23 */ /* 0x004fe2000001080c */
[----:B------:R-:W-:Y:S01]  /*b6d0*/  MOV R244, R117 ;  /* 0x0000007500f47202 */ /* 0x000fe20000000f00 */
[----:B------:R-:W-:Y:S01]  /*b6e0*/  IMAD.MOV.U32 R232, RZ, RZ, R116 ;  /* 0x000000ffffe87224 */ /* 0x000fe200078e0074 */
[----:B------:R-:W-:Y:S02]  /*b6f0*/  HMMA.16816.F32.BF16 R40, R8, R18, R40 ;  /* 0x000000120828723c */ /* 0x000fe40000041828 */
[----:B------:R1:W2:Y:S02]  /*b700*/  MUFU.EX2 R233, R0 ;  /* 0x0000000000e97308 */ /* 0x0002a40000000800 */
[----:B-1----:R-:W-:Y:S01]  /*b710*/  LOP3.LUT R0, R3, UR8, R6, 0x96, !PT ;  /* 0x0000000803007c12 */ /* 0x002fe2000f8e9606 */
[----:B------:R-:W-:-:S04]  /*b720*/  IMAD.WIDE.U32 R2, R2, -0x326172a9, RZ ;  /* 0xcd9e8d5702027825 */ /* 0x000fc800078e00ff */
[----:B------:R-:W-:Y:S01]  /*b730*/  IMAD.WIDE.U32 R30, R0, -0x326172a9, RZ ;  /* 0xcd9e8d57001e7825 */ /* 0x000fe200078e00ff */
[C---:B------:R-:W-:Y:S01]  /*b740*/  LOP3.LUT R4, R2.reuse, 0xffff, RZ, 0xc0, !PT ;  /* 0x0000ffff02047812 */ /* 0x040fe200078ec0ff */
[C---:B---3--:R-:W-:Y:S01]  /*b750*/  HMMA.16816.F32.BF16 R144, R8.reuse, R20, R144 ;  /* 0x000000140890723c */ /* 0x048fe20000041890 */
[----:B------:R-:W-:Y:S01]  /*b760*/  SHF.R.U32.HI R6, RZ, 0x10, R2 ;  /* 0x00000010ff067819 */ /* 0x000fe20000011602 */
[----:B------:R-:W-:Y:S01]  /*b770*/  FFMA.FTZ R0, R245, c[0x0][0x23c], -R12 ;  /* 0x00008f00f5007a23 */ /* 0x000fe2000001080c */
[----:B------:R-:W-:Y:S02]  /*b780*/  LOP3.LUT R16, R2, 0xff, RZ, 0xc0, !PT ;  /* 0x000000ff02107812 */ /* 0x000fe400078ec0ff */
[----:B------:R-:W-:Y:S01]  /*b790*/  SHF.R.U32.HI R7, RZ, 0x18, R2 ;  /* 0x00000018ff077819 */ /* 0x000fe20000011602 */
[----:B------:R1:W-:Y:S01]  /*b7a0*/  MUFU.EX2 R230, R0 ;  /* 0x0000000000e67308 */ /* 0x0003e20000000800 */
[----:B------:R-:W-:Y:S01]  /*b7b0*/  SHF.R.U32.HI R5, RZ, 0x8, R4 ;  /* 0x00000008ff057819 */ /* 0x000fe20000011604 */
[----:B------:R-:W-:Y:S01]  /*b7c0*/  HMMA.16816.F32.BF16 R44, R8, R22, R44 ;  /* 0x00000016082c723c */ /* 0x000fe2000004182c */
[----:B------:R-:W-:Y:S01]  /*b7d0*/  LOP3.LUT R4, R6, 0xff, RZ, 0xc0, !PT ;  /* 0x000000ff06047812 */ /* 0x000fe200078ec0ff */
[----:B------:R-:W-:Y:S01]  /*b7e0*/  LDSM.16.MT88.4 R20, [R202+0x19000] ;  /* 0x01900000ca14783b */ /* 0x000fe20000004200 */
[----:B------:R-:W-:-:S02]  /*b7f0*/  PRMT R6, R16, 0x5410, R5 ;  /* 0x0000541010067816 */ /* 0x000fc40000000005 */
[----:B------:R-:W-:Y:S01]  /*b800*/  PRMT R7, R4, 0x5410, R7 ;  /* 0x0000541004077816 */ /* 0x000fe20000000007 */
[--C-:B------:R-:W-:Y:S01]  /*b810*/  FFMA.FTZ R4, R246, c[0x0][0x23c], -R15.reuse ;  /* 0x00008f00f6047a23 */ /* 0x100fe2000001080f */
[----:B------:R-:W-:Y:S01]  /*b820*/  LDSM.16.MT88.4 R16, [R204+0x19000] ;  /* 0x01900000cc10783b */ /* 0x000fe20000004200 */
[----:B------:R-:W-:Y:S02]  /*b830*/  MOV R246, R122 ;  /* 0x0000007a00f67202 */ /* 0x000fe40000000f00 */
[----:B------:R3:W-:Y:S01]  /*b840*/  MUFU.EX2 R228, R4 ;  /* 0x0000000400e47308 */ /* 0x0007e20000000800 */
[----:B------:R-:W-:Y:S01]  /*b850*/  LDSM.16.MT88.4 R8, [R203+0x19000] ;  /* 0x01900000cb08783b */ /* 0x000fe20000004200 */
[----:B------:R-:W-:Y:S02]  /*b860*/  MOV R245, R123 ;  /* 0x0000007b00f57202 */ /* 0x000fe40000000f00 */
[----:B-1----:R-:W-:Y:S01]  /*b870*/  LOP3.LUT R0, R3, UR16, R30, 0x96, !PT ;  /* 0x0000001003007c12 */ /* 0x002fe2000f8e961e */
[----:B------:R-:W-:-:S02]  /*b880*/  FFMA.FTZ R3, R111, c[0x0][0x23c], -R15 ;  /* 0x00008f006f037a23 */ /* 0x000fc4000001080f */
[----:B------:R-:W-:Y:S01]  /*b890*/  IMAD.MOV.U32 R111, RZ, RZ, R229 ;  /* 0x000000ffff6f7224 */ /* 0x000fe200078e00e5 */
[C---:B------:R-:W-:Y:S01]  /*b8a0*/  LOP3.LUT R2, R0.reuse, 0xffff, RZ, 0xc0, !PT ;  /* 0x0000ffff00027812 */ /* 0x040fe200078ec0ff */
[----:B------:R1:W4:Y:S01]  /*b8b0*/  MUFU.EX2 R229, R3 ;  /* 0x0000000300e57308 */ /* 0x0003220000000800 */
[----:B------:R-:W-:Y:S02]  /*b8c0*/  SHF.R.U32.HI R5, RZ, 0x10, R0 ;  /* 0x00000010ff057819 */ /* 0x000fe40000011600 */
[----:B------:R-:W-:Y:S02]  /*b8d0*/  SHF.R.U32.HI R2, RZ, 0x8, R2 ;  /* 0x00000008ff027819 */ /* 0x000fe40000011602 */
[----:B------:R-:W-:Y:S01]  /*b8e0*/  MOV R119, R111 ;  /* 0x0000006f00777202 */ /* 0x000fe20000000f00 */
[----:B------:R-:W-:Y:S01]  /*b8f0*/  IMAD.MOV.U32 R111, RZ, RZ, R25 ;  /* 0x000000ffff6f7224 */ /* 0x000fe200078e0019 */
[----:B---3--:R-:W-:Y:S02]  /*b900*/  SHF.R.U32.HI R4, RZ, 0x18, R0 ;  /* 0x00000018ff047819 */ /* 0x008fe40000011600 */
[----:B-1----:R-:W-:-:S04]  /*b910*/  LOP3.LUT R3, R0, 0xff, RZ, 0xc0, !PT ;  /* 0x000000ff00037812 */ /* 0x002fc800078ec0ff */
[----:B------:R-:W-:Y:S02]  /*b920*/  PRMT R2, R3, 0x5410, R2 ;  /* 0x0000541003027816 */ /* 0x000fe40000000002 */
[----:B------:R-:W-:Y:S01]  /*b930*/  LOP3.LUT R3, R5, 0xff, RZ, 0xc0, !PT ;  /* 0x000000ff05037812 */ /* 0x000fe200078ec0ff */
[----:B------:R-:W-:Y:S02]  /*b940*/  FFMA.FTZ R5, R248, c[0x0][0x23c], -R15 ;  /* 0x00008f00f8057a23 */ /* 0x000fe4000001080f */
[--C-:B------:R-:W-:Y:S01]  /*b950*/  HSET2.LE.AND R0, R2, R252.reuse, PT ;  /* 0x000000fc02007233 */ /* 0x100fe20003803000 */
[----:B--2---:R-:W-:Y:S01]  /*b960*/  F2FP.BF16.PACK_AB R2, R233, R236 ;  /* 0x000000ece902723e */ /* 0x004fe200000010ff */
[----:B------:R-:W-:Y:S01]  /*b970*/  MUFU.EX2 R199, R5 ;  /* 0x0000000500c77308 */ /* 0x000fe20000000800 */
[----:B------:R-:W-:Y:S01]  /*b980*/  PRMT R3, R3, 0x5410, R4 ;  /* 0x0000541003037816 */ /* 0x000fe20000000004 */
[----:B------:R-:W-:Y:S01]  /*b990*/  IMAD.MOV.U32 R248, RZ, RZ, R121 ;  /* 0x000000fffff87224 */ /* 0x000fe200078e0079 */
[----:B------:R-:W-:Y:S01]  /*b9a0*/  LOP3.LUT R4, R0, R2, RZ, 0xc0, !PT ;  /* 0x0000000200047212 */ /* 0x000fe200078ec0ff */
[----:B------:R-:W-:Y:S01]  /*b9b0*/  FFMA.FTZ R2, R110, c[0x0][0x23c], -R15 ;  /* 0x00008f006e027a23 */ /* 0x000fe2000001080f */
[----:B------:R-:W-:Y:S01]  /*b9c0*/  MOV R110, R24 ;  /* 0x00000018006e7202 */ /* 0x000fe20000000f00 */
[----:B------:R-:W-:Y:S01]  /*b9d0*/  HSET2.LE.AND R0, R3, R252, PT ;  /* 0x000000fc03007233 */ /* 0x000fe20003803000 */
[----:B------:R-:W1:Y:S01]  /*b9e0*/  LDSM.16.MT88.4 R24, [R201+0x19000] ;  /* 0x01900000c918783b */ /* 0x000e620000004200 */
[----:B------:R4:W2:Y:S01]  /*b9f0*/  MUFU.EX2 R197, R2 ;  /* 0x0000000200c57308 */ /* 0x0008a20000000800 */
[----:B------:R-:W-:-:S02]  /*ba00*/  MOV R3, R127 ;  /* 0x0000007f00037202 */ /* 0x000fc40000000f00 */
[----:B----4-:R-:W-:-:S04]  /*ba10*/  F2FP.BF16.PACK_AB R2, R228, R229 ;  /* 0x000000e5e402723e */ /* 0x010fc800000010ff */
[----:B------:R-:W-:Y:S01]  /*ba20*/  LOP3.LUT R5, R0, R2, RZ, 0xc0, !PT ;  /* 0x0000000200057212 */ /* 0x000fe200078ec0ff */
[----:B------:R-:W-:Y:S01]  /*ba30*/  HSET2.LE.AND R0, R6, R252, PT ;  /* 0x000000fc06007233 */ /* 0x000fe20003803000 */
[----:B------:R-:W-:-:S04]  /*ba40*/  F2FP.BF16.PACK_AB R2, R230, R231 ;  /* 0x000000e7e602723e */ /* 0x000fc800000010ff */
[----:B------:R-:W-:Y:S01]  /*ba50*/  LOP3.LUT R6, R0, R2, RZ, 0xc0, !PT ;  /* 0x0000000200067212 */ /* 0x000fe200078ec0ff */
[----:B------:R-:W-:Y:S01]  /*ba60*/  HSET2.LE.AND R0, R7, R252, PT ;  /* 0x000000fc07007233 */ /* 0x000fe20003803000 */
[----:B--2---:R-:W-:-:S04]  /*ba70*/  F2FP.BF16.PACK_AB R2, R197, R199 ;  /* 0x000000c7c502723e */ /* 0x004fc800000010ff */
[----:B------:R-:W-:Y:S02]  /*ba80*/  LOP3.LUT R7, R0, R2, RZ, 0xc0, !PT ;  /* 0x0000000200077212 */ /* 0x000fe400078ec0ff */
[----:B------:R-:W-:Y:S01]  /*ba90*/  MOV R2, R119 ;  /* 0x0000007700027202 */ /* 0x000fe20000000f00 */
[----:B------:R-:W-:Y:S01]  /*baa0*/  IMAD.MOV.U32 R119, RZ, RZ, R33 ;  /* 0x000000ffff777224 */ /* 0x000fe200078e0021 */
[----:B------:R-:W-:Y:S01]  /*bab0*/  MOV R0, R118 ;  /* 0x0000007600007202 */ /* 0x000fe20000000f00 */
[----:B------:R-:W-:Y:S02]  /*bac0*/  LDSM.16.MT88.4 R32, [R202+0x1d000] ;  /* 0x01d00000ca20783b */ /* 0x000fe40000004200 */
[----:B-1----:R-:W-:Y:S02]  /*bad0*/  HMMA.16816.F32.BF16 R152, R4, R24, R152 ;  /* 0x000000180498723c */ /* 0x002fe40000041898 */
[----:B------:R-:W-:-:S06]  /*bae0*/  FFMA.FTZ R0, R0, c[0x0][0x23c], -R12 ;  /* 0x00008f0000007a23 */ /* 0x000fcc000001080c */
        /* <DEDUP_REMOVED lines=11> */
[C---:B-1----:R-:W-:Y:S07]  /*bba0*/  HMMA.16816.F32.BF16 R104, R4.reuse, R26, R48 ;  /* 0x0000001a0468723c */ /* 0x042fee0000041830 */
[----:B------:R-:W-:Y:S01]  /*bbb0*/  MOV R48, R110 ;  /* 0x0000006e00307202 */ /* 0x000fe20000000f00 */
[----:B------:R-:W-:Y:S01]  /*bbc0*/  HMMA.16816.F32.BF16 R96, R4, R38, R96 ;  /* 0x000000260460723c */ /* 0x000fe20000041860 */
[----:B------:R-:W-:Y:S01]  /*bbd0*/  MOV R49, R111 ;  /* 0x0000006f00317202 */ /* 0x000fe20000000f00 */
[----:B------:R-:W-:Y:S01]  /*bbe0*/  IMAD.MOV.U32 R50, RZ, RZ, R119 ;  /* 0x000000ffff327224 */ /* 0x000fe200078e0077 */
[----:B------:R-:W-:-:S04]  /*bbf0*/  MOV R51, R112 ;  /* 0x0000007000337202 */ /* 0x000fc80000000f00 */
[----:B------:R-:W-:Y:S01]  /*bc00*/  MOV R39, R120 ;  /* 0x0000007800277202 */ /* 0x000fe20000000f00 */
[----:B--2---:R-:W-:Y:S01]  /*bc10*/  HMMA.16816.F32.BF16 R108, R4, R20, R56 ;  /* 0x00000014046c723c */ /* 0x004fe20000041838 */
[----:B------:R-:W-:-:S06]  /*bc20*/  MOV R38, R115 ;  /* 0x0000007300267202 */ /* 0x000fcc0000000f00 */
[----:B------:R-:W-:Y:S01]  /*bc30*/  IMAD.MOV.U32 R59, RZ, RZ, R126 ;  /* 0x000000ffff3b7224 */ /* 0x000fe200078e007e */
[C---:B---3--:R-:W-:Y:S08]  /*bc40*/  HMMA.16816.F32.BF16 R116, R4.reuse, R16, R176 ;  /* 0x000000100474723c */ /* 0x048ff000000418b0 */
[C---:B------:R-:W-:Y:S01]  /*bc50*/  HMMA.16816.F32.BF16 R120, R4.reuse, R18, R168 ;  /* 0x000000120478723c */ /* 0x040fe200000418a8 */
[----:B------:R-:W1:Y:S07]  /*bc60*/  LDSM.16.MT88.4 R16, [R204+0x1d000] ;  /* 0x01d00000cc10783b */ /* 0x000e6e0000004200 */
[C---:B----4-:R-:W-:Y:S08]  /*bc70*/  HMMA.16816.F32.BF16 R124, R4.reuse, R8, R164 ;  /* 0x00000008047c723c */ /* 0x050ff000000418a4 */
[C---:B------:R-:W-:Y:S01]  /*bc80*/  HMMA.16816.F32.BF16 R128, R4.reuse, R10, R140 ;  /* 0x0000000a0480723c */ /* 0x040fe2000004188c */
[----:B------:R-:W2:Y:S07]  /*bc90*/  LDSM.16.MT88.4 R8, [R203+0x1d000] ;  /* 0x01d00000cb08783b */ /* 0x000eae0000004200 */
[C---:B------:R-:W-:Y:S01]  /*bca0*/  HMMA.16816.F32.BF16 R100, R4.reuse, R24, R100 ;  /* 0x000000180464723c */ /* 0x040fe20000041864 */
[----:B------:R-:W3:Y:S07]  /*bcb0*/  LDSM.16.MT88.4 R24, [R202+0x1f000] ;  /* 0x01f00000ca18783b */ /* 0x000eee0000004200 */
[C---:B------:R-:W-:Y:S07]  /*bcc0*/  HMMA.16816.F32.BF16 R92, R4.reuse, R36, R92 ;  /* 0x00000024045c723c */ /* 0x040fee000004185c */
[----:B------:R-:W-:Y:S01]  /*bcd0*/  MOV R37, R113 ;  /* 0x0000007100257202 */ /* 0x000fe20000000f00 */
[----:B------:R-:W-:Y:S01]  /*bce0*/  IMAD.MOV.U32 R36, RZ, RZ, R114 ;  /* 0x000000ffff247224 */ /* 0x000fe200078e0072 */
[C---:B-1----:R-:W-:Y:S08]  /*bcf0*/  HMMA.16816.F32.BF16 R168, R4.reuse, R18, R180 ;  /* 0x0000001204a8723c */ /* 0x042ff000000418b4 */
[C---:B------:R-:W-:Y:S01]  /*bd00*/  HMMA.16816.F32.BF16 R112, R4.reuse, R22, R188 ;  /* 0x000000160470723c */ /* 0x040fe200000418bc */
[----:B------:R-:W-:Y:S01]  /*bd10*/  LDSM.16.MT88.4 R20, [R201+0x1f000] ;  /* 0x01f00000c914783b */ /* 0x000fe20000004200 */
[----:B------:R1:W-:Y:S06]  /*bd20*/  MUFU.EX2 R189, R0 ;  /* 0x0000000000bd7308 */ /* 0x0003ec0000000800 */
[C---:B--2---:R-:W-:Y:S08]  /*bd30*/  HMMA.16816.F32.BF16 R180, R4.reuse, R8, R172 ;  /* 0x0000000804b4723c */ /* 0x044ff000000418ac */
[----:B------:R-:W-:Y:S01]  /*bd40*/  HMMA.16816.F32.BF16 R176, R4, R10, R156 ;  /* 0x0000000a04b0723c */ /* 0x000fe2000004189c */
[----:B------:R-:W2:Y:S01]  /*bd50*/  LDSM.16.MT88.4 R8, [R204+0x1f000] ;  /* 0x01f00000cc08783b */ /* 0x000ea20000004200 */
[----:B-1----:R-:W-:-:S03]  /*bd60*/  FFMA.FTZ R0, R59, c[0x0][0x23c], -R12 ;  /* 0x00008f003b007a23 */ /* 0x002fc6000001080c */
[----:B------:R-:W-:Y:S01]  /*bd70*/  LDSM.16.MT88.4 R156, [R201+0x19800] ;  /* 0x01980000c99c783b */ /* 0x000fe20000004200 */
[----:B------:R1:W-:Y:S02]  /*bd80*/  MUFU.EX2 R190, R0 ;  /* 0x0000000000be7308 */ /* 0x0003e40000000800 */
[C---:B------:R-:W-:Y:S01]  /*bd90*/  HMMA.16816.F32.BF16 R140, R4.reuse, R32, R148 ;  /* 0x00000020048c723c */ /* 0x040fe20000041894 */
[----:B------:R-:W-:Y:S07]  /*bda0*/  LDSM.16.MT88.4 R56, [R203+0x19800] ;  /* 0x01980000cb38783b */ /* 0x000fee0000004200 */
[----:B------:R-:W-:Y:S01]  /*bdb0*/  HMMA.16816.F32.BF16 R148, R4, R16, R192 ;  /* 0x000000100494723c */ /* 0x000fe200000418c0 */
[----:B------:R-:W4:Y:S01]  /*bdc0*/  LDSM.16.MT88.4 R16, [R203+0x1f000] ;  /* 0x01f00000cb10783b */ /* 0x000f220000004200 */
[----:B-1----:R-:W-:-:S05]  /*bdd0*/  FFMA.FTZ R0, R48, c[0x0][0x23c], -R12 ;  /* 0x00008f0030007a23 */ /* 0x002fca000001080c */
[----:B------:R-:W-:Y:S01]  /*bde0*/  MOV R193, R36 ;  /* 0x0000002400c17202 */ /* 0x000fe20000000f00 */
[C---:B------:R-:W-:Y:S01]  /*bdf0*/  HMMA.16816.F32.BF16 R32, R4.reuse, R34, R184 ;  /* 0x000000220420723c */ /* 0x040fe200000418b8 */
[----:B------:R-:W-:Y:S01]  /*be00*/  IMAD.MOV.U32 R192, RZ, RZ, R37 ;  /* 0x000000ffffc07224 */ /* 0x000fe200078e0025 */
[----:B------:R1:W-:Y:S06]  /*be10*/  MUFU.EX2 R191, R0 ;  /* 0x0000000000bf7308 */ /* 0x0003ec0000000800 */
[C---:B---3--:R-:W-:Y:S08]  /*be20*/  HMMA.16816.F32.BF16 R132, R4.reuse, R24, R132 ;  /* 0x000000180484723c */ /* 0x048ff00000041884 */
[----:B------:R-:W-:Y:S01]  /*be30*/  HMMA.16816.F32.BF16 R184, R4, R26, R136 ;  /* 0x0000001a04b8723c */ /* 0x000fe20000041888 */
[----:B------:R-:W-:Y:S01]  /*be40*/  LDSM.16.MT88.4 R136, [R202+0x1f800] ;  /* 0x01f80000ca88783b */ /* 0x000fe20000004200 */
[----:B-1----:R-:W-:Y:S01]  /*be50*/  FFMA.FTZ R0, R2, c[0x0][0x23c], -R12 ;  /* 0x00008f0002007a23 */ /* 0x002fe2000001080c */
[----:B------:R-:W-:-:S03]  /*be60*/  LOP3.LUT R2, R31, UR7, R198, 0x96, !PT ;  /* 0x000000071f027c12 */ /* 0x000fc6000f8e96c6 */
[----:B------:R1:W-:Y:S02]  /*be70*/  MUFU.EX2 R188, R0 ;  /* 0x0000000000bc7308 */ /* 0x0003e40000000800 */
[C---:B--2---:R-:W-:Y:S01]  /*be80*/  HMMA.16816.F32.BF16 R24, R4.reuse, R10, R40 ;  /* 0x0000000a0418723c */ /* 0x044fe20000041828 */
[----:B------:R-:W2:Y:S07]  /*be90*/  LDSM.16.MT88.4 R40, [R202+0x19800] ;  /* 0x01980000ca28783b */ /* 0x000eae0000004200 */
[C---:B------:R-:W-:Y:S01]  /*bea0*/  HMMA.16816.F32.BF16 R172, R4.reuse, R20, R72 ;  /* 0x0000001404ac723c */ /* 0x040fe20000041848 */
[----:B------:R-:W-:Y:S01]  /*beb0*/  LDSM.16.MT88.4 R72, [R202+0x1b800] ;  /* 0x01b80000ca48783b */ /* 0x000fe20000004200 */
[----:B-1----:R-:W-:Y:S01]  /*bec0*/  FFMA.FTZ R0, R50, c[0x0][0x23c], -R15 ;  /* 0x00008f0032007a23 */ /* 0x002fe2000001080f */
[----:B------:R-:W-:Y:S01]  /*bed0*/  MOV R50, R51 ;  /* 0x0000003300327202 */ /* 0x000fe20000000f00 */
[----:B------:R-:W-:Y:S01]  /*bee0*/  IMAD.MOV.U32 R51, RZ, RZ, R38 ;  /* 0x000000ffff337224 */ /* 0x000fe200078e0026 */
[----:B------:R-:W-:Y:S01]  /*bef0*/  MOV R38, R39 ;  /* 0x0000002700267202 */ /* 0x000fe20000000f00 */
[----:B------:R1:W-:Y:S01]  /*bf00*/  MUFU.EX2 R31, R0 ;  /* 0x00000000001f7308 */ /* 0x0003e20000000800 */
[----:B------:R-:W-:Y:S01]  /*bf10*/  MOV R39, R3 ;  /* 0x0000000300277202 */ /* 0x000fe20000000f00 */
[----:B------:R-:W-:Y:S01]  /*bf20*/  IMAD.WIDE.U32 R2, R2, -0x2daee0ad, RZ ;  /* 0xd2511f5302027825 */ /* 0x000fe200078e00ff */
[----:B------:R-:W-:Y:S02]  /*bf30*/  HMMA.16816.F32.BF16 R160, R4, R8, R160 ;  /* 0x0000000804a0723c */ /* 0x000fe400000418a0 */
[----:B------:R-:W-:Y:S01]  /*bf40*/  MOV R194, R39 ;  /* 0x0000002700c27202 */ /* 0x000fe20000000f00 */
[----:B------:R-:W-:Y:S01]  /*bf50*/  IMAD.MOV.U32 R195, RZ, RZ, R38 ;  /* 0x000000ffffc37224 */ /* 0x000fe200078e0026 */
[----:B------:R-:W-:-:S02]  /*bf60*/  LOP3.LUT R12, R2, 0xff, RZ, 0xc0, !PT ;  /* 0x000000ff020c7812 */ /* 0x000fc400078ec0ff */
[--C-:B------:R-:W-:Y:S01]  /*bf70*/  SHF.R.U32.HI R11, RZ, 0x18, R2.reuse ;  /* 0x00000018ff0b7819 */ /* 0x100fe20000011602 */
[--C-:B------:R-:W-:Y:S01]  /*bf80*/  FFMA.FTZ R9, R49, c[0x0][0x23c], -R15.reuse ;  /* 0x00008f0031097a23 */ /* 0x100fe2000001080f */
[C---:B------:R-:W-:Y:S01]  /*bf90*/  HMMA.16816.F32.BF16 R20, R4.reuse, R22, R64 ;  /* 0x000000160414723c */ /* 0x040fe20000041840 */
[----:B------:R-:W-:Y:S01]  /*bfa0*/  LDSM.16.MT88.4 R64, [R201+0x1b800] ;  /* 0x01b80000c940783b */ /* 0x000fe20000004200 */
[----:B------:R-:W-:Y:S01]  /*bfb0*/  SHF.R.U32.HI R8, RZ, 0x10, R2 ;  /* 0x00000010ff087819 */ /* 0x000fe20000011602 */
[----:B------:R3:W5:Y:S01]  /*bfc0*/  MUFU.EX2 R30, R9 ;  /* 0x00000009001e7308 */ /* 0x0007620000000800 */
[----:B-1----:R-:W-:Y:S02]  /*bfd0*/  LOP3.LUT R0, R2, 0xffff, RZ, 0xc0, !PT ;  /* 0x0000ffff02007812 */ /* 0x002fe400078ec0ff */
[----:B------:R-:W-:Y:S02]  /*bfe0*/  LOP3.LUT R2, R3, UR17, R196, 0x96, !PT ;  /* 0x0000001103027c12 */ /* 0x000fe4000f8e96c4 */
[----:B----4-:R-:W-:Y:S01]  /*bff0*/  HMMA.16816.F32.BF16 R144, R4, R16, R144 ;  /* 0x000000100490723c */ /* 0x010fe20000041890 */
[----:B------:R-:W-:Y:S01]  /*c000*/  SHF.R.U32.HI R10, RZ, 0x8, R0 ;  /* 0x00000008ff0a7819 */ /* 0x000fe20000011600 */
[----:B------:R-:W-:Y:S01]  /*c010*/  FFMA.FTZ R0, R50, c[0x0][0x23c], -R15 ;  /* 0x00008f0032007a23 */ /* 0x000fe2000001080f */
[----:B------:R-:W-:-:S02]  /*c020*/  LOP3.LUT R8, R8, 0xff, RZ, 0xc0, !PT ;  /* 0x000000ff08087812 */ /* 0x000fc400078ec0ff */
[----:B------:R-:W-:Y:S01]  /*c030*/  PRMT R12, R12, 0x5410, R10 ;  /* 0x000054100c0c7816 */ /* 0x000fe2000000000a */
[----:B------:R-:W-:Y:S01]  /*c040*/  FFMA.FTZ R10, R51, c[0x0][0x23c], -R15 ;  /* 0x00008f00330a7a23 */ /* 0x000fe2000001080f */
[--C-:B------:R-:W-:Y:S01]  /*c050*/  SHF.R.U32.HI R3, RZ, 0x10, R2.reuse ;  /* 0x00000010ff037819 */ /* 0x100fe20000011602 */
[----:B------:R-:W1:Y:S01]  /*c060*/  LDSM.16.MT88.4 R48, [R204+0x19800] ;  /* 0x01980000cc30783b */ /* 0x000e620000004200 */
[----:B------:R4:W-:Y:S01]  /*c070*/  MUFU.EX2 R15, R0 ;  /* 0x00000000000f7308 */ /* 0x0009e20000000800 */
[----:B------:R-:W-:Y:S01]  /*c080*/  PRMT R11, R8, 0x5410, R11 ;  /* 0x00005410080b7816 */ /* 0x000fe2000000000b */
[----:B------:R-:W-:Y:S01]  /*c090*/  HMMA.16816.F32.BF16 R16, R4, R18, R44 ;  /* 0x000000120410723c */ /* 0x000fe2000004182c */
[----:B---3--:R-:W-:Y:S02]  /*c0a0*/  LOP3.LUT R9, R2, 0xff, RZ, 0xc0, !PT ;  /* 0x000000ff02097812 */ /* 0x008fe400078ec0ff */
[----:B------:R-:W-:-:S03]  /*c0b0*/  SHF.R.U32.HI R8, RZ, 0x18, R2 ;  /* 0x00000018ff087819 */ /* 0x000fc60000011602 */
[----:B------:R-:W3:Y:S01]  /*c0c0*/  MUFU.EX2 R10, R10 ;  /* 0x0000000a000a7308 */ /* 0x000ee20000000800 */
[--C-:B------:R-:W-:Y:S01]  /*c0d0*/  HSET2.LE.AND R5, R12, R252.reuse, PT ;  /* 0x000000fc0c057233 */ /* 0x100fe20003803000 */
[----:B-----5:R-:W-:Y:S01]  /*c0e0*/  F2FP.BF16.PACK_AB R4, R30, R31 ;  /* 0x0000001f1e04723e */ /* 0x020fe200000010ff */
[----:B------:R-:W-:Y:S01]  /*c0f0*/  HSET2.LE.AND R7, R11, R252, PT ;  /* 0x000000fc0b077233 */ /* 0x000fe20003803000 */
[----:B------:R-:W-:Y:S02]  /*c100*/  F2FP.BF16.PACK_AB R6, R188, R191 ;  /* 0x000000bfbc06723e */ /* 0x000fe400000010ff */
[----:B----4-:R-:W-:Y:S02]  /*c110*/  LOP3.LUT R0, R2, 0xffff, RZ, 0xc0, !PT ;  /* 0x0000ffff02007812 */ /* 0x010fe400078ec0ff */
[----:B------:R-:W-:Y:S02]  /*c120*/  LOP3.LUT R166, R5, R6, RZ, 0xc0, !PT ;  /* 0x0000000605a67212 */ /* 0x000fe400078ec0ff */
[----:B------:R-:W-:-:S02]  /*c130*/  SHF.R.U32.HI R2, RZ, 0x8, R0 ;  /* 0x00000008ff027819 */ /* 0x000fc40000011600 */
[----:B------:R-:W-:Y:S02]  /*c140*/  LOP3.LUT R0, R3, 0xff, RZ, 0xc0, !PT ;  /* 0x000000ff03007812 */ /* 0x000fe400078ec0ff */
[----:B------:R-:W-:Y:S02]  /*c150*/  PRMT R2, R9, 0x5410, R2 ;  /* 0x0000541009027816 */ /* 0x000fe40000000002 */
[----:B------:R-:W-:Y:S02]  /*c160*/  PRMT R3, R0, 0x5410, R8 ;  /* 0x0000541000037816 */ /* 0x000fe40000000008 */
[----:B---3--:R-:W-:Y:S01]  /*c170*/  F2FP.BF16.PACK_AB R8, R10, R15 ;  /* 0x0000000f0a08723e */ /* 0x008fe200000010ff */
[--C-:B------:R-:W-:Y:S01]  /*c180*/  HSET2.LE.AND R0, R2, R252.reuse, PT ;  /* 0x000000fc02007233 */ /* 0x100fe20003803000 */
[----:B------:R-:W-:Y:S01]  /*c190*/  F2FP.BF16.PACK_AB R2, R190, R189 ;  /* 0x000000bdbe02723e */ /* 0x000fe200000010ff */
[----:B------:R-:W-:Y:S01]  /*c1a0*/  HSET2.LE.AND R3, R3, R252, PT ;  /* 0x000000fc03037233 */ /* 0x000fe20003803000 */
[----:B------:R-:W-:-:S02]  /*c1b0*/  LOP3.LUT R167, R7, R8, RZ, 0xc0, !PT ;  /* 0x0000000807a77212 */ /* 0x000fc400078ec0ff */
[----:B------:R-:W-:Y:S01]  /*c1c0*/  LOP3.LUT R164, R0, R2, RZ, 0xc0, !PT ;  /* 0x0000000200a47212 */ /* 0x000fe200078ec0ff */
[----:B------:R-:W-:Y:S01]  /*c1d0*/  FFMA.FTZ R2, R250, R29, R192 ;  /* 0x0000001dfa027223 */ /* 0x000fe200000100c0 */
[----:B------:R-:W-:Y:S01]  /*c1e0*/  LOP3.LUT R165, R3, R4, RZ, 0xc0, !PT ;  /* 0x0000000403a57212 */ /* 0x000fe200078ec0ff */
[----:B------:R-:W-:Y:S01]  /*c1f0*/  FFMA.FTZ R0, R247, R28, R193 ;  /* 0x0000001cf7007223 */ /* 0x000fe200000100c1 */
[----:B------:R-:W-:Y:S01]  /*c200*/  LDSM.16.MT88.4 R4, [R203+0x1f800] ;  /* 0x01f80000cb04783b */ /* 0x000fe20000004200 */
[----:B------:R-:W-:Y:S01]  /*c210*/  FADD.FTZ R2, R194, R2 ;  /* 0x00000002c2027221 */ /* 0x000fe20000010000 */
[----:B------:R-:W-:Y:S01]  /*c220*/  MOV R3, R249 ;  /* 0x000000f900037202 */ /* 0x000fe20000000f00 */
[----:B------:R-:W-:Y:S02]  /*c230*/  FADD.FTZ R0, R195, R0 ;  /* 0x00000000c3007221 */ /* 0x000fe40000010000 */
        /* <DEDUP_REMOVED lines=10> */
[C---:B--2---:R-:W-:Y:S01]  /*c2e0*/  HMMA.16816.F32.BF16 R36, R164.reuse, R40, R60 ;  /* 0x00000028a424723c */ /* 0x044fe2000004183c */
        /* <DEDUP_REMOVED lines=9> */
[----:B-1----:R-:W-:Y:S01]  /*c380*/  HMMA.16816.F32.BF16 R44, R164, R48, R76 ;  /* 0x00000030a42c723c */ /* 0x002fe2000004184c */
        /* <DEDUP_REMOVED lines=14> */
[C---:B------:R-:W-:Y:S01]  /*c470*/  HMMA.16816.F32.BF16 R48, R164.reuse, R50, R80 ;  /* 0x00000032a430723c */ /* 0x040fe20000041850 */
[----:B------:R-:W1:Y:S07]  /*c480*/  LDSM.16.MT88.4 R80, [R204+0x1b800] ;  /* 0x01b80000cc50783b */ /* 0x000e6e0000004200 */
[C---:B------:R-:W-:Y:S01]  /*c490*/  HMMA.16816.F32.BF16 R56, R164.reuse, R58, R88 ;  /* 0x0000003aa438723c */ /* 0x040fe20000041858 */
[----:B------:R-:W2:Y:S07]  /*c4a0*/  LDSM.16.MT88.4 R88, [R203+0x1b800] ;  /* 0x01b80000cb58783b */ /* 0x000eae0000004200 */
[C---:B------:R-:W-:Y:S01]  /*c4b0*/  HMMA.16816.F32.BF16 R64, R164.reuse, R66, R96 ;  /* 0x00000042a440723c */ /* 0x040fe20000041860 */
[----:B------:R-:W3:Y:S07]  /*c4c0*/  LDSM.16.MT88.4 R96, [R201+0x1d800] ;  /* 0x01d80000c960783b */ /* 0x000eee0000004200 */
[C---:B------:R-:W-:Y:S08]  /*c4d0*/  HMMA.16816.F32.BF16 R68, R164.reuse, R72, R100 ;  /* 0x00000048a444723c */ /* 0x040ff00000041864 */
[C---:B------:R-:W-:Y:S01]  /*c4e0*/  HMMA.16816.F32.BF16 R72, R164.reuse, R74, R104 ;  /* 0x0000004aa448723c */ /* 0x040fe20000041868 */
[----:B------:R-:W4:Y:S07]  /*c4f0*/  LDSM.16.MT88.4 R104, [R202+0x1d800] ;  /* 0x01d80000ca68783b */ /* 0x000f2e0000004200 */
[C---:B------:R-:W-:Y:S08]  /*c500*/  HMMA.16816.F32.BF16 R132, R164.reuse, R136, R132 ;  /* 0x00000088a484723c */ /* 0x040ff00000041884 */
[C---:B-1----:R-:W-:Y:S08]  /*c510*/  HMMA.16816.F32.BF16 R76, R164.reuse, R80, R108 ;  /* 0x00000050a44c723c */ /* 0x042ff0000004186c */
[C---:B--2---:R-:W-:Y:S08]  /*c520*/  HMMA.16816.F32.BF16 R84, R164.reuse, R88, R116 ;  /* 0x00000058a454723c */ /* 0x044ff00000041874 */
[C---:B---3--:R-:W-:Y:S08]  /*c530*/  HMMA.16816.F32.BF16 R92, R164.reuse, R96, R124 ;  /* 0x00000060a45c723c */ /* 0x048ff0000004187c */
[C---:B------:R-:W-:Y:S01]  /*c540*/  HMMA.16816.F32.BF16 R80, R164.reuse, R82, R112 ;  /* 0x00000052a450723c */ /* 0x040fe20000041870 */
[----:B------:R-:W1:Y:S07]  /*c550*/  LDSM.16.MT88.4 R112, [R204+0x1d800] ;  /* 0x01d80000cc70783b */ /* 0x000e6e0000004200 */
[C---:B------:R-:W-:Y:S01]  /*c560*/  HMMA.16816.F32.BF16 R88, R164.reuse, R90, R120 ;  /* 0x0000005aa458723c */ /* 0x040fe20000041878 */
[----:B------:R-:W2:Y:S07]  /*c570*/  LDSM.16.MT88.4 R120, [R203+0x1d800] ;  /* 0x01d80000cb78783b */ /* 0x000eae0000004200 */
[C---:B------:R-:W-:Y:S01]  /*c580*/  HMMA.16816.F32.BF16 R96, R164.reuse, R98, R128 ;  /* 0x00000062a460723c */ /* 0x040fe20000041880 */
[----:B------:R-:W3:Y:S07]  /*c590*/  LDSM.16.MT88.4 R128, [R201+0x1f800] ;  /* 0x01f80000c980783b */ /* 0x000eee0000004200 */
[C---:B----4-:R-:W-:Y:S01]  /*c5a0*/  HMMA.16816.F32.BF16 R100, R164.reuse, R104, R140 ;  /* 0x00000068a464723c */ /* 0x050fe2000004188c */
[----:B------:R-:W4:Y:S07]  /*c5b0*/  LDSM.16.MT88.4 R140, [R204+0x1f800] ;  /* 0x01f80000cc8c783b */ /* 0x000f2e0000004200 */
[C---:B------:R-:W-:Y:S08]  /*c5c0*/  HMMA.16816.F32.BF16 R104, R164.reuse, R106, R32 ;  /* 0x0000006aa468723c */ /* 0x040ff00000041820 */
[C---:B------:R-:W-:Y:S08]  /*c5d0*/  HMMA.16816.F32.BF16 R136, R164.reuse, R138, R184 ;  /* 0x0000008aa488723c */ /* 0x040ff000000418b8 */
[C---:B-1----:R-:W-:Y:S07]  /*c5e0*/  HMMA.16816.F32.BF16 R108, R164.reuse, R112, R148 ;  /* 0x00000070a46c723c */ /* 0x042fee0000041894 */
[----:B------:R-:W-:Y:S01]  /*c5f0*/  MOV R148, R251 ;  /* 0x000000fb00947202 */ /* 0x000fe20000000f00 */
[C---:B--2---:R-:W-:Y:S08]  /*c600*/  HMMA.16816.F32.BF16 R116, R164.reuse, R120, R180 ;  /* 0x00000078a474723c */ /* 0x044ff000000418b4 */
[C---:B---3--:R-:W-:Y:S08]  /*c610*/  HMMA.16816.F32.BF16 R124, R164.reuse, R128, R172 ;  /* 0x00000080a47c723c */ /* 0x048ff000000418ac */
[C---:B----4-:R-:W-:Y:S08]  /*c620*/  HMMA.16816.F32.BF16 R160, R164.reuse, R140, R160 ;  /* 0x0000008ca4a0723c */ /* 0x050ff000000418a0 */
        /* <DEDUP_REMOVED lines=12> */
[----:B------:R-:W-:Y:S01]  /*c6f0*/  BAR.SYNC.DEFER_BLOCKING 0x0 ;  /* 0x0000000000007b1d */ /* 0x000fe20000010000 */
[----:B------:R-:W-:-:S05]  /*c700*/  UISETP.GE.AND UP0, UPT, UR35, 0x4, UPT ;  /* 0x000000042300788c */ /* 0x000fca000bf06270 */
[----:B------:R-:W-:Y:S01]  /*c710*/  ULDC.64 UR4, c[0x0][0x1a0] ;  /* 0x0000680000047ab9 */ /* 0x000fe20000000a00 */
[----:B------:R-:W1:Y:S01]  /*c720*/  S2R R244, SR_TID.X ;  /* 0x0000000000f47919 */ /* 0x000e620000002100 */
[----:B------:R-:W-:Y:S02]  /*c730*/  UIMAD UR39, UR39, UR4, URZ ;  /* 0x00000004272772a4 */ /* 0x000fe4000f8e023f */
[----:B------:R-:W-:Y:S02]  /*c740*/  UIMAD.WIDE.U32 UR40, UR38, UR4, URZ ;  /* 0x00000004262872a5 */ /* 0x000fe4000f8e003f */
[----:B------:R-:W-:-:S04]  /*c750*/  UIMAD UR5, UR38, UR5, UR39 ;  /* 0x00000005260572a4 */ /* 0x000fc8000f8e0227 */
[----:B------:R-:W-:Y:S01]  /*c760*/  UIADD3 UR5, UR41, UR5, URZ ;  /* 0x0000000529057290 */ /* 0x000fe2000fffe03f */
[----:B------:R-:W-:Y:S02]  /*c770*/  IMAD.U32 R2, RZ, RZ, UR40 ;  /* 0x00000028ff027e24 */ /* 0x000fe4000f8e00ff */
[----:B------:R-:W-:-:S03]  /*c780*/  IMAD.U32 R3, RZ, RZ, UR41 ;  /* 0x00000029ff037e24 */ /* 0x000fc6000f8e00ff */
[----:B------:R-:W-:Y:S01]  /*c790*/  IMAD.U32 R3, RZ, RZ, UR5 ;  /* 0x00000005ff037e24 */ /* 0x000fe2000f8e00ff */
[----:B------:R-:W-:Y:S01]  /*c7a0*/  @P6 STS.128 [R227+0x18000], RZ ;  /* 0x018000ffe3006388 */ /* 0x000fe20000000c00 */
[----:B-1----:R-:W-:-:S05]  /*c7b0*/  IMAD.SHL.U32 R244, R244, 0x2, RZ ;  /* 0x00000002f4f47824 */ /* 0x002fca00078e00ff */
[----:B------:R-:W-:Y:S02]  /*c7c0*/  LOP3.LUT R244, R244, 0x6, RZ, 0xc0, !PT ;  /* 0x00000006f4f47812 */ /* 0x000fe400078ec0ff */
[----:B--2---:R-:W-:-:S04]  /*c7d0*/  LEA R0, P0, R2, R240, 0x6 ;  /* 0x000000f002007211 */ /* 0x004fc800078030ff */
[----:B------:R-:W-:Y:S02]  /*c7e0*/  @!P6 LEA R24, P2, R0, c[0x0][0x170], 0x1 ;  /* 0x00005c000018ea11 */ /* 0x000fe400078408ff */
[----:B---3--:R-:W-:Y:S02]  /*c7f0*/  LEA.HI.X R3, R2, R243, R3, 0x6, P0 ;  /* 0x000000f302037211 */ /* 0x008fe400000f3403 */
[C---:B------:R-:W-:Y:S02]  /*c800*/  @!P5 LEA R20, P1, R0.reuse, c[0x0][0x170], 0x1 ;  /* 0x00005c000014da11 */ /* 0x040fe400078208ff */
[C---:B------:R-:W-:Y:S02]  /*c810*/  @!P4 LEA R18, P0, R0.reuse, c[0x0][0x170], 0x1 ;  /* 0x00005c000012ca11 */ /* 0x040fe400078008ff */
[C---:B------:R-:W-:Y:S02]  /*c820*/  @!P6 LEA.HI.X R25, R0.reuse, c[0x0][0x174], R3, 0x1, P2 ;  /* 0x00005d000019ea11 */ /* 0x040fe400010f0c03 */
        /* <DEDUP_REMOVED lines=15> */
[----:B------:R-:W-:Y:S01]  /*c920*/  @!P3 LEA.HI.X R17, R0, c[0x0][0x174], R3, 0x1, P1 ;  /* 0x00005d000011ba11 */ /* 0x000fe200008f0c03 */
[----:B------:R-:W-:Y:S01]  /*c930*/  IMAD.U32 R0, RZ, RZ, UR38 ;  /* 0x00000026ff007e24 */ /* 0x000fe2000f8e00ff */
[C---:B------:R-:W-:Y:S01]  /*c940*/  @!P5 LEA R10, P2, R2.reuse, c[0x0][0x170], 0x1 ;  /* 0x00005c00020ada11 */ /* 0x040fe200078408ff */
[----:B------:R-:W-:Y:S01]  /*c950*/  @P4 STS.128 [R227+0x1c000], RZ ;  /* 0x01c000ffe3004388 */ /* 0x000fe20000000c00 */
[----:B------:R-:W-:Y:S01]  /*c960*/  @!P4 LEA R8, P1, R2, c[0x0][0x170], 0x1 ;  /* 0x00005c000208ca11 */ /* 0x000fe200078208ff */
[----:B------:R-:W-:Y:S01]  /*c970*/  IMAD R0, R0, 0x40, R244 ;  /* 0x0000004000007824 */ /* 0x000fe200078e02f4 */
        /* <DEDUP_REMOVED lines=14> */
[C---:B------:R-:W-:Y:S02]  /*ca60*/  IADD3 R3, R0.reuse, 0x1, RZ ;  /* 0x0000000100037810 */ /* 0x040fe40007ffe0ff */
[----:B------:R-:W-:Y:S01]  /*ca70*/  IADD3 R2, R0, 0x8, RZ ;  /* 0x0000000800027810 */ /* 0x000fe20007ffe0ff */
[----:B------:R-:W-:Y:S01]  /*ca80*/  @P6 STS.128 [R227+0x19000], RZ ;  /* 0x019000ffe3006388 */ /* 0x000fe20000000c00 */
[----:B------:R-:W-:-:S02]  /*ca90*/  ISETP.GE.AND P0, PT, R3, R13, PT ;  /* 0x0000000d0300720c */ /* 0x000fc40003f06270 */
[----:B------:R-:W-:Y:S01]  /*caa0*/  ISETP.GE.AND P2, PT, R3, R14, PT ;  /* 0x0000000e0300720c */ /* 0x000fe20003f46270 */
[----:B------:R-:W-:Y:S01]  /*cab0*/  @!PT LDS RZ, [RZ] ;  /* 0x00000000fffff984 */ /* 0x000fe20000000800 */
[----:B------:R-:W-:Y:S01]  /*cac0*/  @!PT LDS RZ, [RZ] ;  /* 0x00000000fffff984 */ /* 0x000fe20000000800 */
[----:B------:R-:W-:Y:S01]  /*cad0*/  @!PT LDS RZ, [RZ] ;  /* 0x00000000fffff984 */ /* 0x000fe20000000800 */
[----:B------:R2:W-:Y:S01]  /*cae0*/  @!P6 LDGSTS.E.BYPASS.LTC128B.128 [R227+0x19000], [R22.64] ;  /* 0x1900000016e3efae */ /* 0x0005e2000b901d5c */
        /* <DEDUP_REMOVED lines=17> */
[----:B---3--:R-:W-:Y:S04]  /*cc00*/  LDSM.16.M88.4 R16, [R200+0x10000] ;  /* 0x01000000c810783b */ /* 0x008fe80000000200 */
[----:B------:R-:W-:Y:S04]  /*cc10*/  LDSM.16.M88.4 R28, [R200+0x10800] ;  /* 0x01080000c81c783b */ /* 0x000fe80000000200 */
[----:B--2---:R-:W-:Y:S04]  /*cc20*/  LDSM.16.M88.4 R20, [R200+0x11800] ;  /* 0x01180000c814783b */ /* 0x004fe80000000200 */
[----:B-1----:R-:W-:Y:S04]  /*cc30*/  LDSM.16.M88.4 R24, [R200+0x11000] ;  /* 0x01100000c818783b */ /* 0x002fe80000000200 */
[----:B----4-:R-:W-:Y:S04]  /*cc40*/  LDSM.16.M88.4 R8, [R208] ;  /* 0x00000000d008783b */ /* 0x010fe80000000200 */
[----:B------:R-:W-:Y:S04]  /*cc50*/  LDSM.16.M88.4 R168, [R211] ;  /* 0x00000000d3a8783b */ /* 0x000fe80000000200 */
[----:B-----5:R-:W1:Y:S04]  /*cc60*/  LDSM.16.M88.4 R4, [R207] ;  /* 0x00000000cf04783b */ /* 0x020e680000000200 */
[----:B------:R-:W2:Y:S04]  /*cc70*/  LDSM.16.M88.4 R188, [R226] ;  /* 0x00000000e2bc783b */ /* 0x000ea80000000200 */
[----:B------:R-:W3:Y:S04]  /*cc80*/  LDSM.16.M88.4 R240, [R224] ;  /* 0x00000000e0f0783b */ /* 0x000ee80000000200 */
[----:B------:R-:W4:Y:S04]  /*cc90*/  LDSM.16.M88.4 R192, [R225] ;  /* 0x00000000e1c0783b */ /* 0x000f280000000200 */
[----:B------:R-:W-:Y:S04]  /*cca0*/  LDSM.16.M88.4 R228, [R206+0x10800] ;  /* 0x01080000cee4783b */ /* 0x000fe80000000200 */
[----:B------:R-:W0:Y:S01]  /*ccb0*/  LDGDEPBAR ;  /* 0x00000000000079af */ /* 0x000e220000000000 */
[C---:B-1----:R-:W-:Y:S08]  /*ccc0*/  HMMA.16816.F32.BF16 R148, R4.reuse, R16, RZ ;  /* 0x000000100494723c */ /* 0x042ff000000418ff */
[C---:B------:R-:W-:Y:S08]  /*ccd0*/  HMMA.16816.F32.BF16 R16, R4.reuse, R18, RZ ;  /* 0x000000120410723c */ /* 0x040ff000000418ff */
[C---:B------:R-:W-:Y:S08]  /*cce0*/  HMMA.16816.F32.BF16 R32, R4.reuse, R28, RZ ;  /* 0x0000001c0420723c */ /* 0x040ff000000418ff */
[C---:B------:R-:W-:Y:S08]  /*ccf0*/  HMMA.16816.F32.BF16 R184, R4.reuse, R30, RZ ;  /* 0x0000001e04b8723c */ /* 0x040ff000000418ff */
[C---:B------:R-:W-:Y:S08]  /*cd00*/  HMMA.16816.F32.BF16 R28, R4.reuse, R22, RZ ;  /* 0x00000016041c723c */ /* 0x040ff000000418ff */
[C---:B------:R-:W-:Y:S08]  /*cd10*/  HMMA.16816.F32.BF16 R180, R4.reuse, R24, RZ ;  /* 0x0000001804b4723c */ /* 0x040ff000000418ff */
[C---:B------:R-:W-:Y:S01]  /*cd20*/  HMMA.16816.F32.BF16 R176, R4.reuse, R26, RZ ;  /* 0x0000001a04b0723c */ /* 0x040fe200000418ff */
[----:B------:R-:W-:Y:S07]  /*cd30*/  LDSM.16.M88.4 R24, [R206+0x10000] ;  /* 0x01000000ce18783b */ /* 0x000fee0000000200 */
[----:B------:R-:W-:Y:S01]  /*cd40*/  HMMA.16816.F32.BF16 R172, R4, R20, RZ ;  /* 0x0000001404ac723c */ /* 0x000fe200000418ff */
[----:B------:R-:W1:Y:S07]  /*cd50*/  LDSM.16.M88.4 R4, [R210] ;  /* 0x00000000d204783b */ /* 0x000e6e0000000200 */
[C---:B------:R-:W-:Y:S01]  /*cd60*/  HMMA.16816.F32.BF16 R196, R8.reuse, R168, R148 ;  /* 0x000000a808c4723c */ /* 0x040fe20000041894 */
[----:B------:R-:W5:Y:S07]  /*cd70*/  LDSM.16.M88.4 R148, [R206+0x11800] ;  /* 0x01180000ce94783b */ /* 0x000f6e0000000200 */
[C---:B------:R-:W-:Y:S01]  /*cd80*/  HMMA.16816.F32.BF16 R20, R8.reuse, R170, R16 ;  /* 0x000000aa0814723c */ /* 0x040fe20000041810 */
[----:B------:R-:W1:Y:S07]  /*cd90*/  LDSM.16.M88.4 R168, [R206+0x11000] ;  /* 0x01100000cea8783b */ /* 0x000e6e0000000200 */
[C---:B--2---:R-:W-:Y:S01]  /*cda0*/  HMMA.16816.F32.BF16 R16, R8.reuse, R188, R32 ;  /* 0x000000bc0810723c */ /* 0x044fe20000041820 */
[----:B------:R-:W-:Y:S07]  /*cdb0*/  LDSM.16.M88.4 R32, [R205] ;  /* 0x00000000cd20783b */ /* 0x000fee0000000200 */
[C---:B---3--:R-:W-:Y:S08]  /*cdc0*/  HMMA.16816.F32.BF16 R28, R8.reuse, R242, R28 ;  /* 0x000000f2081c723c */ /* 0x048ff0000004181c */
[C---:B------:R-:W-:Y:S08]  /*cdd0*/  HMMA.16816.F32.BF16 R236, R8.reuse, R190, R184 ;  /* 0x000000be08ec723c */ /* 0x040ff000000418b8 */
[C---:B----4-:R-:W-:Y:S08]  /*cde0*/  HMMA.16816.F32.BF16 R184, R8.reuse, R192, R180 ;  /* 0x000000c008b8723c */ /* 0x050ff000000418b4 */
[C---:B------:R-:W-:Y:S01]  /*cdf0*/  HMMA.16816.F32.BF16 R180, R8.reuse, R194, R176 ;  /* 0x000000c208b4723c */ /* 0x040fe200000418b0 */
[----:B------:R-:W-:Y:S07]  /*ce00*/  LDSM.16.M88.4 R192, [R205+0x800] ;  /* 0x00080000cdc0783b */ /* 0x000fee0000000200 */
[----:B------:R-:W-:Y:S01]  /*ce10*/  HMMA.16816.F32.BF16 R176, R8, R240, R172 ;  /* 0x000000f008b0723c */ /* 0x000fe200000418ac */
[----:B------:R-:W2:Y:S07]  /*ce20*/  LDSM.16.M88.4 R8, [R209] ;  /* 0x00000000d108783b */ /* 0x000eae0000000200 */
[C---:B-1----:R-:W-:Y:S08]  /*ce30*/  HMMA.16816.F32.BF16 R172, R4.reuse, R26, R20 ;  /* 0x0000001a04ac723c */ /* 0x042ff00000041814 */
[C---:B------:R-:W-:Y:S08]  /*ce40*/  HMMA.16816.F32.BF16 R20, R4.reuse, R228, R16 ;  /* 0x000000e40414723c */ /* 0x040ff00000041810 */
[C---:B-----5:R-:W-:Y:S01]  /*ce50*/  HMMA.16816.F32.BF16 R16, R4.reuse, R150, R28 ;  /* 0x000000960410723c */ /* 0x060fe2000004181c */
[----:B------:R-:W1:Y:S07]  /*ce60*/  LDSM.16.M88.4 R28, [R205+0x1000] ;  /* 0x00100000cd1c783b */ /* 0x000e6e0000000200 */
[C---:B------:R-:W-:Y:S01]  /*ce70*/  HMMA.16816.F32.BF16 R188, R4.reuse, R24, R196 ;  /* 0x0000001804bc723c */ /* 0x040fe200000418c4 */
[----:B------:R-:W3:Y:S04]  /*ce80*/  LDSM.16.M88.4 R24, [R205+0x1800] ;  /* 0x00180000cd18783b */ /* 0x000ee80000000200 */
[----:B------:R-:W-:Y:S03]  /*ce90*/  LDSM.16.M88.4 R196, [R205+0x2800] ;  /* 0x00280000cdc4783b */ /* 0x000fe60000000200 */
[C---:B------:R-:W-:Y:S08]  /*cea0*/  HMMA.16816.F32.BF16 R180, R4.reuse, R170, R180 ;  /* 0x000000aa04b4723c */ /* 0x040ff000000418b4 */
[C---:B------:R-:W-:Y:S01]  /*ceb0*/  HMMA.16816.F32.BF16 R176, R4.reuse, R148, R176 ;  /* 0x0000009404b0723c */ /* 0x040fe200000418b0 */
[----:B------:R-:W-:Y:S07]  /*cec0*/  LDSM.16.M88.4 R148, [R200+0x12000] ;  /* 0x01200000c894783b */ /* 0x000fee0000000200 */
[C---:B------:R-:W-:Y:S08]  /*ced0*/  HMMA.16816.F32.BF16 R236, R4.reuse, R230, R236 ;  /* 0x000000e604ec723c */ /* 0x040ff000000418ec */
[----:B------:R-:W-:Y:S01]  /*cee0*/  HMMA.16816.F32.BF16 R228, R4, R168, R184 ;  /* 0x000000a804e4723c */ /* 0x000fe200000418b8 */
[----:B------:R-:W-:Y:S07]  /*cef0*/  LDSM.16.M88.4 R4, [R207+0x4000] ;  /* 0x00400000cf04783b */ /* 0x000fee0000000200 */
[C---:B--2---:R-:W-:Y:S01]  /*cf00*/  HMMA.16816.F32.BF16 R168, R8.reuse, R34, R172 ;  /* 0x0000002208a8723c */ /* 0x044fe200000418ac */
[----:B------:R-:W2:Y:S07]  /*cf10*/  LDSM.16.M88.4 R172, [R200+0x12800] ;  /* 0x01280000c8ac783b */ /* 0x000eae0000000200 */
[C---:B------:R-:W-:Y:S08]  /*cf20*/  HMMA.16816.F32.BF16 R184, R8.reuse, R32, R188 ;  /* 0x0000002008b8723c */ /* 0x040ff000000418bc */
[C---:B------:R-:W-:Y:S01]  /*cf30*/  HMMA.16816.F32.BF16 R32, R8.reuse, R192, R20 ;  /* 0x000000c00820723c */ /* 0x040fe20000041814 */
[----:B------:R-:W-:Y:S07]  /*cf40*/  LDSM.16.M88.4 R20, [R200+0x13800] ;  /* 0x01380000c814783b */ /* 0x000fee0000000200 */
[C---:B-1----:R-:W-:Y:S08]  /*cf50*/  HMMA.16816.F32.BF16 R188, R8.reuse, R30, R180 ;  /* 0x0000001e08bc723c */ /* 0x042ff000000418b4 */
[C---:B---3--:R-:W-:Y:S08]  /*cf60*/  HMMA.16816.F32.BF16 R180, R8.reuse, R24, R176 ;  /* 0x0000001808b4723c */ /* 0x048ff000000418b0 */
[C---:B------:R-:W-:Y:S01]  /*cf70*/  HMMA.16816.F32.BF16 R16, R8.reuse, R26, R16 ;  /* 0x0000001a0810723c */ /* 0x040fe20000041810 */
[----:B------:R-:W1:Y:S07]  /*cf80*/  LDSM.16.M88.4 R24, [R200+0x13000] ;  /* 0x01300000c818783b */ /* 0x000e6e0000000200 */
[C---:B------:R-:W-:Y:S08]  /*cf90*/  HMMA.16816.F32.BF16 R228, R8.reuse, R28, R228 ;  /* 0x0000001c08e4723c */ /* 0x040ff000000418e4 */
[----:B------:R-:W-:Y:S01]  /*cfa0*/  HMMA.16816.F32.BF16 R236, R8, R194, R236 ;  /* 0x000000c208ec723c */ /* 0x000fe200000418ec */
[----:B------:R-:W-:Y:S04]  /*cfb0*/  LDSM.16.M88.4 R8, [R208+0x4000] ;  /* 0x00400000d008783b */ /* 0x000fe80000000200 */
[----:B------:R-:W-:Y:S03]  /*cfc0*/  LDSM.16.M88.4 R192, [R206+0x12800] ;  /* 0x01280000cec0783b */ /* 0x000fe60000000200 */
[C---:B--2---:R-:W-:Y:S01]  /*cfd0*/  HMMA.16816.F32.BF16 R28, R4.reuse, R172, R32 ;  /* 0x000000ac041c723c */ /* 0x044fe20000041820 */
[----:B------:R-:W2:Y:S07]  /*cfe0*/  LDSM.16.M88.4 R32, [R223] ;  /* 0x00000000df20783b */ /* 0x000eae0000000200 */
[C---:B------:R-:W-:Y:S08]  /*cff0*/  HMMA.16816.F32.BF16 R184, R4.reuse, R148, R184 ;  /* 0x0000009404b8723c */ /* 0x040ff000000418b8 */
[C---:B------:R-:W-:Y:S01]  /*d000*/  HMMA.16816.F32.BF16 R148, R4.reuse, R150, R168 ;  /* 0x000000960494723c */ /* 0x040fe200000418a8 */
[----:B------:R-:W-:Y:S07]  /*d010*/  LDSM.16.M88.4 R168, [R222] ;  /* 0x00000000dea8783b */ /* 0x000fee0000000200 */
[C---:B-1----:R-:W-:Y:S08]  /*d020*/  HMMA.16816.F32.BF16 R228, R4.reuse, R24, R228 ;  /* 0x0000001804e4723c */ /* 0x042ff000000418e4 */
[C---:B------:R-:W-:Y:S01]  /*d030*/  HMMA.16816.F32.BF16 R188, R4.reuse, R26, R188 ;  /* 0x0000001a04bc723c */ /* 0x040fe200000418bc */
[----:B------:R-:W1:Y:S07]  /*d040*/  LDSM.16.M88.4 R24, [R221] ;  /* 0x00000000dd18783b */ /* 0x000e6e0000000200 */
[C---:B------:R-:W-:Y:S08]  /*d050*/  HMMA.16816.F32.BF16 R180, R4.reuse, R20, R180 ;  /* 0x0000001404b4723c */ /* 0x040ff000000418b4 */
[C---:B------:R-:W-:Y:S01]  /*d060*/  HMMA.16816.F32.BF16 R16, R4.reuse, R22, R16 ;  /* 0x000000160410723c */ /* 0x040fe20000041810 */
[----:B------:R-:W3:Y:S07]  /*d070*/  LDSM.16.M88.4 R20, [R220] ;  /* 0x00000000dc14783b */ /* 0x000eee0000000200 */
[----:B------:R-:W-:Y:S01]  /*d080*/  HMMA.16816.F32.BF16 R236, R4, R174, R236 ;  /* 0x000000ae04ec723c */ /* 0x000fe200000418ec */
[----:B------:R-:W-:Y:S07]  /*d090*/  LDSM.16.M88.4 R4, [R210+0x4000] ;  /* 0x00400000d204783b */ /* 0x000fee0000000200 */
        /* <DEDUP_REMOVED lines=9> */
[C---:B------:R-:W-:Y:S08]  /*d130*/  HMMA.16816.F32.BF16 R28, R8.reuse, R168, R28 ;  /* 0x000000a8081c723c */ /* 0x040ff0000004181c */
[----:B------:R-:W-:Y:S01]  /*d140*/  HMMA.16816.F32.BF16 R236, R8, R170, R236 ;  /* 0x000000aa08ec723c */ /* 0x000fe200000418ec */
[----:B------:R-:W-:Y:S04]  /*d150*/  LDSM.16.M88.4 R8, [R209+0x4000] ;  /* 0x00400000d108783b */ /* 0x000fe80000000200 */
[----:B------:R-:W4:Y:S03]  /*d160*/  LDSM.16.M88.4 R168, [R205+0x2000] ;  /* 0x00200000cda8783b */ /* 0x000f260000000200 */
[C---:B--2---:R-:W-:Y:S08]  /*d170*/  HMMA.16816.F32.BF16 R184, R4.reuse, R32, R184 ;  /* 0x0000002004b8723c */ /* 0x044ff000000418b8 */
[C---:B------:R-:W-:Y:S01]  /*d180*/  HMMA.16816.F32.BF16 R176, R4.reuse, R34, R148 ;  /* 0x0000002204b0723c */ /* 0x040fe20000041894 */
[----:B------:R-:W2:Y:S04]  /*d190*/  LDSM.16.M88.4 R148, [R205+0x3000] ;  /* 0x00300000cd94783b */ /* 0x000ea80000000200 */
[----:B------:R-:W5:Y:S03]  /*d1a0*/  LDSM.16.M88.4 R32, [R205+0x3800] ;  /* 0x00380000cd20783b */ /* 0x000f660000000200 */
[C---:B------:R-:W-:Y:S08]  /*d1b0*/  HMMA.16816.F32.BF16 R172, R4.reuse, R192, R28 ;  /* 0x000000c004ac723c */ /* 0x040ff0000004181c */
[C---:B------:R-:W-:Y:S08]  /*d1c0*/  HMMA.16816.F32.BF16 R236, R4.reuse, R194, R236 ;  /* 0x000000c204ec723c */ /* 0x040ff000000418ec */
[C---:B-1----:R-:W-:Y:S08]  /*d1d0*/  HMMA.16816.F32.BF16 R192, R4.reuse, R24, R228 ;  /* 0x0000001804c0723c */ /* 0x042ff000000418e4 */
[C---:B------:R-:W-:Y:S01]  /*d1e0*/  HMMA.16816.F32.BF16 R188, R4.reuse, R26, R188 ;  /* 0x0000001a04bc723c */ /* 0x040fe200000418bc */
[----:B------:R-:W-:Y:S07]  /*d1f0*/  LDSM.16.M88.4 R24, [R200+0x14000] ;  /* 0x01400000c818783b */ /* 0x000fee0000000200 */
[C---:B---3--:R-:W-:Y:S08]  /*d200*/  HMMA.16816.F32.BF16 R180, R4.reuse, R20, R180 ;  /* 0x0000001404b4723c */ /* 0x048ff000000418b4 */
[----:B------:R-:W-:Y:S01]  /*d210*/  HMMA.16816.F32.BF16 R28, R4, R22, R16 ;  /* 0x00000016041c723c */ /* 0x000fe20000041810 */
[----:B------:R-:W1:Y:S07]  /*d220*/  LDSM.16.M88.4 R4, [R207+0x8000] ;  /* 0x00800000cf04783b */ /* 0x000e6e0000000200 */
[C---:B----4-:R-:W-:Y:S01]  /*d230*/  HMMA.16816.F32.BF16 R20, R8.reuse, R168, R184 ;  /* 0x000000a80814723c */ /* 0x050fe200000418b8 */
[----:B------:R-:W3:Y:S07]  /*d240*/  LDSM.16.M88.4 R184, [R200+0x14800] ;  /* 0x01480000c8b8783b */ /* 0x000eee0000000200 */
[C---:B------:R-:W-:Y:S01]  /*d250*/  HMMA.16816.F32.BF16 R16, R8.reuse, R170, R176 ;  /* 0x000000aa0810723c */ /* 0x040fe200000418b0 */
[----:B------:R-:W4:Y:S07]  /*d260*/  LDSM.16.M88.4 R176, [R200+0x15800] ;  /* 0x01580000c8b0783b */ /* 0x000f2e0000000200 */
[C---:B------:R-:W-:Y:S08]  /*d270*/  HMMA.16816.F32.BF16 R168, R8.reuse, R196, R172 ;  /* 0x000000c408a8723c */ /* 0x040ff000000418ac */
[C---:B------:R-:W-:Y:S08]  /*d280*/  HMMA.16816.F32.BF16 R228, R8.reuse, R198, R236 ;  /* 0x000000c608e4723c */ /* 0x040ff000000418ec */
[C---:B--2---:R-:W-:Y:S08]  /*d290*/  HMMA.16816.F32.BF16 R196, R8.reuse, R148, R192 ;  /* 0x0000009408c4723c */ /* 0x044ff000000418c0 */
[C---:B------:R-:W-:Y:S08]  /*d2a0*/  HMMA.16816.F32.BF16 R192, R8.reuse, R150, R188 ;  /* 0x0000009608c0723c */ /* 0x040ff000000418bc */
[C---:B-----5:R-:W-:Y:S01]  /*d2b0*/  HMMA.16816.F32.BF16 R188, R8.reuse, R32, R180 ;  /* 0x0000002008bc723c */ /* 0x060fe200000418b4 */
[----:B------:R-:W-:Y:S07]  /*d2c0*/  LDSM.16.M88.4 R180, [R200+0x15000] ;  /* 0x01500000c8b4783b */ /* 0x000fee0000000200 */
[----:B------:R-:W-:Y:S01]  /*d2d0*/  HMMA.16816.F32.BF16 R172, R8, R34, R28 ;  /* 0x0000002208ac723c */ /* 0x000fe2000004181c */
[----:B------:R-:W-:Y:S04]  /*d2e0*/  LDSM.16.M88.4 R8, [R208+0x8000] ;  /* 0x00800000d008783b */ /* 0x000fe80000000200 */
[----:B------:R-:W2:Y:S03]  /*d2f0*/  LDSM.16.M88.4 R32, [R219] ;  /* 0x00000000db20783b */ /* 0x000ea60000000200 */
[C---:B-1----:R-:W-:Y:S01]  /*d300*/  HMMA.16816.F32.BF16 R148, R4.reuse, R24, R20 ;  /* 0x000000180494723c */ /* 0x042fe20000041814 */
[----:B------:R-:W1:Y:S07]  /*d310*/  LDSM.16.M88.4 R28, [R218] ;  /* 0x00000000da1c783b */ /* 0x000e6e0000000200 */
[C---:B------:R-:W-:Y:S08]  /*d320*/  HMMA.16816.F32.BF16 R24, R4.reuse, R26, R16 ;  /* 0x0000001a0418723c */ /* 0x040ff00000041810 */
[C---:B---3--:R-:W-:Y:S08]  /*d330*/  HMMA.16816.F32.BF16 R20, R4.reuse, R184, R168 ;  /* 0x000000b80414723c */ /* 0x048ff000000418a8 */
[C---:B------:R-:W-:Y:S01]  /*d340*/  HMMA.16816.F32.BF16 R16, R4.reuse, R186, R228 ;  /* 0x000000ba0410723c */ /* 0x040fe200000418e4 */
[----:B------:R-:W3:Y:S04]  /*d350*/  LDSM.16.M88.4 R184, [R217] ;  /* 0x00000000d9b8783b */ /* 0x000ee80000000200 */
[----:B------:R-:W-:Y:S03]  /*d360*/  LDSM.16.M88.4 R228, [R205+0x5800] ;  /* 0x00580000cde4783b */ /* 0x000fe60000000200 */
[C---:B----4-:R-:W-:Y:S08]  /*d370*/  HMMA.16816.F32.BF16 R188, R4.reuse, R176, R188 ;  /* 0x000000b004bc723c */ /* 0x050ff000000418bc */
[----:B------:R-:W-:Y:S01]  /*d380*/  HMMA.16816.F32.BF16 R172, R4, R178, R172 ;  /* 0x000000b204ac723c */ /* 0x000fe200000418ac */
[----:B------:R-:W4:Y:S07]  /*d390*/  LDSM.16.M88.4 R176, [R216] ;  /* 0x00000000d8b0783b */ /* 0x000f2e0000000200 */
[----:B--2---:R-:W-:Y:S08]  /*d3a0*/  HMMA.16816.F32.BF16 R168, R8, R32, R148 ;  /* 0x0000002008a8723c */ /* 0x004ff00000041894 */
[C---:B------:R-:W-:Y:S08]  /*d3b0*/  HMMA.16816.F32.BF16 R196, R4.reuse, R180, R196 ;  /* 0x000000b404c4723c */ /* 0x040ff000000418c4 */
[----:B------:R-:W-:Y:S01]  /*d3c0*/  HMMA.16816.F32.BF16 R192, R4, R182, R192 ;  /* 0x000000b604c0723c */ /* 0x000fe200000418c0 */
[----:B------:R-:W-:Y:S04]  /*d3d0*/  LDSM.16.M88.4 R4, [R210+0x8000] ;  /* 0x00800000d204783b */ /* 0x000fe80000000200 */
[----:B------:R-:W-:Y:S03]  /*d3e0*/  LDSM.16.M88.4 R180, [R206+0x15000] ;  /* 0x01500000ceb4783b */ /* 0x000fe60000000200 */
[C---:B------:R-:W-:Y:S01]  /*d3f0*/  HMMA.16816.F32.BF16 R148, R8.reuse, R34, R24 ;  /* 0x000000220894723c */ /* 0x040fe20000041818 */
[----:B------:R-:W2:Y:S07]  /*d400*/  LDSM.16.M88.4 R24, [R206+0x14000] ;  /* 0x01400000ce18783b */ /* 0x000eae0000000200 */
[C---:B-1----:R-:W-:Y:S01]  /*d410*/  HMMA.16816.F32.BF16 R32, R8.reuse, R28, R20 ;  /* 0x0000001c0820723c */ /* 0x042fe20000041814 */
[----:B------:R-:W1:Y:S07]  /*d420*/  LDSM.16.M88.4 R20, [R206+0x14800] ;  /* 0x01480000ce14783b */ /* 0x000e6e0000000200 */
[C---:B------:R-:W-:Y:S08]  /*d430*/  HMMA.16816.F32.BF16 R16, R8.reuse, R30, R16 ;  /* 0x0000001e0810723c */ /* 0x040ff00000041810 */
[C---:B---3--:R-:W-:Y:S08]  /*d440*/  HMMA.16816.F32.BF16 R28, R8.reuse, R184, R196 ;  /* 0x000000b8081c723c */ /* 0x048ff000000418c4 */
[C---:B------:R-:W-:Y:S01]  /*d450*/  HMMA.16816.F32.BF16 R192, R8.reuse, R186, R192 ;  /* 0x000000ba08c0723c */ /* 0x040fe200000418c0 */
[----:B------:R-:W3:Y:S07]  /*d460*/  LDSM.16.M88.4 R184, [R206+0x15800] ;  /* 0x01580000ceb8783b */ /* 0x000eee0000000200 */
[C---:B----4-:R-:W-:Y:S08]  /*d470*/  HMMA.16816.F32.BF16 R188, R8.reuse, R176, R188 ;  /* 0x000000b008bc723c */ /* 0x050ff000000418bc */
[----:B------:R-:W-:Y:S01]  /*d480*/  HMMA.16816.F32.BF16 R176, R8, R178, R172 ;  /* 0x000000b208b0723c */ /* 0x000fe200000418ac */
[----:B------:R-:W-:Y:S07]  /*d490*/  LDSM.16.M88.4 R8, [R209+0x8000] ;  /* 0x00800000d108783b */ /* 0x000fee0000000200 */
[C---:B--2---:R-:W-:Y:S08]  /*d4a0*/  HMMA.16816.F32.BF16 R172, R4.reuse, R24, R168 ;  /* 0x0000001804ac723c */ /* 0x044ff000000418a8 */
[C---:B------:R-:W-:Y:S01]  /*d4b0*/  HMMA.16816.F32.BF16 R168, R4.reuse, R26, R148 ;  /* 0x0000001a04a8723c */ /* 0x040fe20000041894 */
[----:B------:R-:W2:Y:S07]  /*d4c0*/  LDSM.16.M88.4 R24, [R205+0x4000] ;  /* 0x00400000cd18783b */ /* 0x000eae0000000200 */
[C---:B-1----:R-:W-:Y:S01]  /*d4d0*/  HMMA.16816.F32.BF16 R148, R4.reuse, R20, R32 ;  /* 0x000000140494723c */ /* 0x042fe20000041820 */
[----:B------:R-:W-:Y:S07]  /*d4e0*/  LDSM.16.M88.4 R32, [R205+0x5000] ;  /* 0x00500000cd20783b */ /* 0x000fee0000000200 */
[C---:B------:R-:W-:Y:S01]  /*d4f0*/  HMMA.16816.F32.BF16 R16, R4.reuse, R22, R16 ;  /* 0x000000160410723c */ /* 0x040fe20000041810 */
[----:B------:R-:W1:Y:S07]  /*d500*/  LDSM.16.M88.4 R20, [R205+0x4800] ;  /* 0x00480000cd14783b */ /* 0x000e6e0000000200 */
[C---:B------:R-:W-:Y:S08]  /*d510*/  HMMA.16816.F32.BF16 R28, R4.reuse, R180, R28 ;  /* 0x000000b4041c723c */ /* 0x040ff0000004181c */
[C---:B------:R-:W-:Y:S08]  /*d520*/  HMMA.16816.F32.BF16 R180, R4.reuse, R182, R192 ;  /* 0x000000b604b4723c */ /* 0x040ff000000418c0 */
[C---:B---3--:R-:W-:Y:S08]  /*d530*/  HMMA.16816.F32.BF16 R188, R4.reuse, R184, R188 ;  /* 0x000000b804bc723c */ /* 0x048ff000000418bc */
[----:B------:R-:W-:Y:S01]  /*d540*/  HMMA.16816.F32.BF16 R184, R4, R186, R176 ;  /* 0x000000ba04b8723c */ /* 0x000fe200000418b0 */
[----:B------:R-:W-:Y:S04]  /*d550*/  LDSM.16.M88.4 R4, [R207+0xc000] ;  /* 0x00c00000cf04783b */ /* 0x000fe80000000200 */
[----:B------:R-:W3:Y:S03]  /*d560*/  LDSM.16.M88.4 R176, [R200+0x16000] ;  /* 0x01600000c8b0783b */ /* 0x000ee60000000200 */
[C---:B--2---:R-:W-:Y:S01]  /*d570*/  HMMA.16816.F32.BF16 R196, R8.reuse, R26, R168 ;  /* 0x0000001a08c4723c */ /* 0x044fe200000418a8 */
[----:B------:R-:W2:Y:S07]  /*d580*/  LDSM.16.M88.4 R168, [R200+0x16800] ;  /* 0x01680000c8a8783b */ /* 0x000eae0000000200 */
[C---:B------:R-:W-:Y:S01]  /*d590*/  HMMA.16816.F32.BF16 R236, R8.reuse, R24, R172 ;  /* 0x0000001808ec723c */ /* 0x040fe200000418ac */
[----:B------:R-:W4:Y:S07]  /*d5a0*/  LDSM.16.M88.4 R24, [R200+0x17000] ;  /* 0x01700000c818783b */ /* 0x000f2e0000000200 */
[C---:B-1----:R-:W-:Y:S08]  /*d5b0*/  HMMA.16816.F32.BF16 R192, R8.reuse, R20, R148 ;  /* 0x0000001408c0723c */ /* 0x042ff00000041894 */
[C---:B------:R-:W-:Y:S01]  /*d5c0*/  HMMA.16816.F32.BF16 R172, R8.reuse, R22, R16 ;  /* 0x0000001608ac723c */ /* 0x040fe20000041810 */
[----:B------:R-:W1:Y:S07]  /*d5d0*/  LDSM.16.M88.4 R20, [R200+0x17800] ;  /* 0x01780000c814783b */ /* 0x000e6e0000000200 */
[C---:B------:R-:W-:Y:S08]  /*d5e0*/  HMMA.16816.F32.BF16 R148, R8.reuse, R32, R28 ;  /* 0x000000200894723c */ /* 0x040ff0000004181c */
[C---:B------:R-:W-:Y:S08]  /*d5f0*/  HMMA.16816.F32.BF16 R32, R8.reuse, R34, R180 ;  /* 0x000000220820723c */ /* 0x040ff000000418b4 */
[----:B------:R-:W-:Y:S01]  /*d600*/  HMMA.16816.F32.BF16 R28, R8, R228, R188 ;  /* 0x000000e4081c723c */ /* 0x000fe200000418bc */
[----:B------:R-:W-:Y:S07]  /*d610*/  LDSM.16.M88.4 R188, [R215] ;  /* 0x00000000d7bc783b */ /* 0x000fee0000000200 */
[C---:B---3--:R-:W-:Y:S08]  /*d620*/  HMMA.16816.F32.BF16 R180, R4.reuse, R176, R236 ;  /* 0x000000b004b4723c */ /* 0x048ff000000418ec */
[C---:B------:R-:W-:Y:S08]  /*d630*/  HMMA.16816.F32.BF16 R196, R4.reuse, R178, R196 ;  /* 0x000000b204c4723c */ /* 0x040ff000000418c4 */
[C---:B--2---:R-:W-:Y:S08]  /*d640*/  HMMA.16816.F32.BF16 R192, R4.reuse, R168, R192 ;  /* 0x000000a804c0723c */ /* 0x044ff000000418c0 */
[----:B------:R-:W-:Y:S08]  /*d650*/  HMMA.16816.F32.BF16 R176, R4, R170, R172 ;  /* 0x000000aa04b0723c */ /* 0x000ff000000418ac */
[----:B------:R-:W-:Y:S01]  /*d660*/  HMMA.16816.F32.BF16 R16, R8, R230, R184 ;  /* 0x000000e60810723c */ /* 0x000fe200000418b8 */
[----:B------:R-:W2:Y:S04]  /*d670*/  LDSM.16.M88.4 R8, [R208+0xc000] ;  /* 0x00c00000d008783b */ /* 0x000ea80000000200 */
[----:B------:R-:W3:Y:S03]  /*d680*/  LDSM.16.M88.4 R184, [R214] ;  /* 0x00000000d6b8783b */ /* 0x000ee60000000200 */
[C---:B----4-:R-:W-:Y:S08]  /*d690*/  HMMA.16816.F32.BF16 R168, R4.reuse, R26, R32 ;  /* 0x0000001a04a8723c */ /* 0x050ff00000041820 */
[C---:B-1----:R-:W-:Y:S01]  /*d6a0*/  HMMA.16816.F32.BF16 R32, R4.reuse, R20, R28 ;  /* 0x000000140420723c */ /* 0x042fe2000004181c */
[----:B------:R-:W1:Y:S07]  /*d6b0*/  LDSM.16.M88.4 R28, [R213] ;  /* 0x00000000d51c783b */ /* 0x000e6e0000000200 */
[C---:B------:R-:W-:Y:S01]  /*d6c0*/  HMMA.16816.F32.BF16 R172, R4.reuse, R24, R148 ;  /* 0x0000001804ac723c */ /* 0x040fe20000041894 */
[----:B------:R-:W4:Y:S04]  /*d6d0*/  LDSM.16.M88.4 R24, [R212] ;  /* 0x00000000d418783b */ /* 0x000f280000000200 */
[----:B------:R-:W-:Y:S03]  /*d6e0*/  LDSM.16.M88.4 R148, [R206+0x16000] ;  /* 0x01600000ce94783b */ /* 0x000fe60000000200 */
[----:B------:R-:W-:Y:S01]  /*d6f0*/  HMMA.16816.F32.BF16 R20, R4, R22, R16 ;  /* 0x000000160414723c */ /* 0x000fe20000041810 */
[----:B------:R-:W5:Y:S07]  /*d700*/  LDSM.16.M88.4 R4, [R210+0xc000] ;  /* 0x00c00000d204783b */ /* 0x000f6e0000000200 */
[C---:B--2---:R-:W-:Y:S08]  /*d710*/  HMMA.16816.F32.BF16 R16, R8.reuse, R188, R180 ;  /* 0x000000bc0810723c */ /* 0x044ff000000418b4 */
[C---:B------:R-:W-:Y:S08]  /*d720*/  HMMA.16816.F32.BF16 R196, R8.reuse, R190, R196 ;  /* 0x000000be08c4723c */ /* 0x040ff000000418c4 */
[C---:B---3--:R-:W-:Y:S08]  /*d730*/  HMMA.16816.F32.BF16 R192, R8.reuse, R184, R192 ;  /* 0x000000b808c0723c */ /* 0x048ff000000418c0 */
[C---:B------:R-:W-:Y:S01]  /*d740*/  HMMA.16816.F32.BF16 R180, R8.reuse, R186, R176 ;  /* 0x000000ba08b4723c */ /* 0x040fe200000418b0 */
[----:B------:R-:W2:Y:S07]  /*d750*/  LDSM.16.M88.4 R184, [R206+0x16800] ;  /* 0x01680000ceb8783b */ /* 0x000eae0000000200 */
[C---:B-1----:R-:W-:Y:S08]  /*d760*/  HMMA.16816.F32.BF16 R188, R8.reuse, R28, R172 ;  /* 0x0000001c08bc723c */ /* 0x042ff000000418ac */
[C---:B----4-:R-:W-:Y:S01]  /*d770*/  HMMA.16816.F32.BF16 R172, R8.reuse, R24, R32 ;  /* 0x0000001808ac723c */ /* 0x050fe20000041820 */
[----:B------:R-:W1:Y:S07]  /*d780*/  LDSM.16.M88.4 R32, [R206+0x17800] ;  /* 0x01780000ce20783b */ /* 0x000e6e0000000200 */
[C---:B------:R-:W-:Y:S01]  /*d790*/  HMMA.16816.F32.BF16 R176, R8.reuse, R30, R168 ;  /* 0x0000001e08b0723c */ /* 0x040fe200000418a8 */
[----:B------:R-:W3:Y:S04]  /*d7a0*/  LDSM.16.M88.4 R28, [R206+0x17000] ;  /* 0x01700000ce1c783b */ /* 0x000ee80000000200 */
[----:B------:R-:W-:Y:S03]  /*d7b0*/  LDSM.16.M88.4 R168, [R205+0x6800] ;  /* 0x00680000cda8783b */ /* 0x000fe60000000200 */
[----:B------:R-:W-:Y:S01]  /*d7c0*/  HMMA.16816.F32.BF16 R228, R8, R26, R20 ;  /* 0x0000001a08e4723c */ /* 0x000fe20000041814 */
[----:B------:R-:W-:Y:S04]  /*d7d0*/  LDSM.16.M88.4 R8, [R209+0xc000] ;  /* 0x00c00000d108783b */ /* 0x000fe80000000200 */
[----:B------:R-:W4:Y:S03]  /*d7e0*/  LDSM.16.M88.4 R24, [R205+0x6000] ;  /* 0x00600000cd18783b */ /* 0x000f260000000200 */
[C---:B-----5:R-:W-:Y:S08]  /*d7f0*/  HMMA.16816.F32.BF16 R20, R4.reuse, R148, R16 ;  /* 0x000000940414723c */ /* 0x060ff00000041810 */
[C---:B------:R-:W-:Y:S08]  /*d800*/  HMMA.16816.F32.BF16 R16, R4.reuse, R150, R196 ;  /* 0x000000960410723c */ /* 0x040ff000000418c4 */
[C---:B--2---:R-:W-:Y:S08]  /*d810*/  HMMA.16816.F32.BF16 R148, R4.reuse, R184, R192 ;  /* 0x000000b80494723c */ /* 0x044ff000000418c0 */
[C---:B-1----:R-:W-:Y:S01]  /*d820*/  HMMA.16816.F32.BF16 R192, R4.reuse, R32, R172 ;  /* 0x0000002004c0723c */ /* 0x042fe200000418ac */
[----:B------:R-:W1:Y:S07]  /*d830*/  LDSM.16.M88.4 R172, [R205+0x7000] ;  /* 0x00700000cdac783b */ /* 0x000e6e0000000200 */
[C---:B------:R-:W-:Y:S08]  /*d840*/  HMMA.16816.F32.BF16 R184, R4.reuse, R186, R180 ;  /* 0x000000ba04b8723c */ /* 0x040ff000000418b4 */
[C---:B---3--:R-:W-:Y:S08]  /*d850*/  HMMA.16816.F32.BF16 R196, R4.reuse, R30, R176 ;  /* 0x0000001e04c4723c */ /* 0x048ff000000418b0 */
[----:B------:R-:W-:Y:S01]  /*d860*/  HMMA.16816.F32.BF16 R176, R4, R34, R228 ;  /* 0x0000002204b0723c */ /* 0x000fe200000418e4 */
[----:B------:R-:W2:Y:S01]  /*d870*/  LDSM.16.M88.4 R32, [R205+0x7800] ;  /* 0x00780000cd20783b */ /* 0x000ea20000000200 */
[----:B------:R-:W-:-:S06]  /*d880*/  DEPBAR.LE SB0, 0x0 ;  /* 0x000080000000791a */ /* 0x000fcc0000000000 */
[C---:B----4-:R-:W-:Y:S08]  /*d890*/  HMMA.16816.F32.BF16 R180, R8.reuse, R24, R20 ;  /* 0x0000001808b4723c */ /* 0x050ff00000041814 */
[----:B------:R-:W-:Y:S08]  /*d8a0*/  HMMA.16816.F32.BF16 R16, R8, R26, R16 ;  /* 0x0000001a0810723c */ /* 0x000ff00000041810 */
[----:B------:R-:W-:Y:S08]  /*d8b0*/  HMMA.16816.F32.BF16 R188, R4, R28, R188 ;  /* 0x0000001c04bc723c */ /* 0x000ff000000418bc */
[----:B------:R-:W-:Y:S01]  /*d8c0*/  HMMA.16816.F32.BF16 R4, R8, R168, R148 ;  /* 0x000000a80804723c */ /* 0x000fe20000041894 */
[----:B------:R-:W-:Y:S01]  /*d8d0*/  FSEL R28, R181, -INF , !P0 ;  /* 0xff800000b51c7808 */ /* 0x000fe20004000000 */
[----:B------:R-:W-:Y:S01]  /*d8e0*/  BAR.SYNC.DEFER_BLOCKING 0x0 ;  /* 0x0000000000007b1d */ /* 0x000fe20000010000 */
[----:B------:R-:W-:-:S02]  /*d8f0*/  ISETP.GE.AND P0, PT, R2, R14, PT ;  /* 0x0000000e0200720c */ /* 0x000fc40003f06270 */
[----:B------:R-:W-:Y:S02]  /*d900*/  FSEL R31, R183, -INF , !P2 ;  /* 0xff800000b71f7808 */ /* 0x000fe40005000000 */
[----:B------:R-:W-:Y:S01]  /*d910*/  IADD3 R2, R0, 0x10, RZ ;  /* 0x0000001000027810 */ /* 0x000fe20007ffe0ff */
[C---:B------:R-:W-:Y:S01]  /*d920*/  HMMA.16816.F32.BF16 R20, R8.reuse, R170, R184 ;  /* 0x000000aa0814723c */ /* 0x040fe200000418b8 */
[----:B------:R-:W-:Y:S02]  /*d930*/  FSEL R29, R16, -INF , !P1 ;  /* 0xff800000101d7808 */ /* 0x000fe40004800000 */
[CC--:B------:R-:W-:Y:S02]  /*d940*/  ISETP.GE.AND P2, PT, R3.reuse, R13.reuse, PT ;  /* 0x0000000d0300720c */ /* 0x0c0fe40003f46270 */
[----:B------:R-:W-:Y:S02]  /*d950*/  ISETP.GE.AND P1, PT, R3, R14, PT ;  /* 0x0000000e0300720c */ /* 0x000fe40003f26270 */
[----:B------:R-:W-:Y:S01]  /*d960*/  FSEL R149, R18, -INF , !P0 ;  /* 0xff80000012957808 */ /* 0x000fe20004000000 */
[----:B-1----:R-:W-:Y:S01]  /*d970*/  HMMA.16816.F32.BF16 R24, R8, R172, R188 ;  /* 0x000000ac0818723c */ /* 0x002fe200000418bc */
[----:B------:R-:W-:-:S02]  /*d980*/  ISETP.GE.AND P0, PT, R2, R13, PT ;  /* 0x0000000d0200720c */ /* 0x000fc40003f06270 */
[----:B------:R-:W-:Y:S02]  /*d990*/  FSEL R30, R17, -INF , !P2 ;  /* 0xff800000111e7808 */ /* 0x000fe40005000000 */
[----:B------:R-:W-:Y:S02]  /*d9a0*/  FSEL R150, R19, -INF , !P1 ;  /* 0xff80000013967808 */ /* 0x000fe40004800000 */
[----:B------:R-:W-:Y:S01]  /*d9b0*/  IADD3 R3, R0, 0x11, RZ ;  /* 0x0000001100037810 */ /* 0x000fe20007ffe0ff */
[----:B------:R-:W-:Y:S01]  /*d9c0*/  HMMA.16816.F32.BF16 R16, R8, R174, R196 ;  /* 0x000000ae0810723c */ /* 0x000fe200000418c4 */
        /* <DEDUP_REMOVED lines=9> */
[CC--:B------:R-:W-:Y:S01]  /*da60*/  ISETP.GE.AND P2, PT, R2.reuse, R13.reuse, PT ;  /* 0x0000000d0200720c */ /* 0x0c0fe20003f46270 */
[C---:B--2---:R-:W-:Y:S01]  /*da70*/  HMMA.16816.F32.BF16 R4, R8.reuse, R32, R192 ;  /* 0x000000200804723c */ /* 0x044fe200000418c0 */
        /* <DEDUP_REMOVED lines=13> */
[-C--:B------:R-:W-:Y:S02]  /*db50*/  ISETP.GE.AND P2, PT, R2, R13.reuse, PT ;  /* 0x0000000d0200720c */ /* 0x080fe40003f46270 */
[----:B------:R-:W-:Y:S02]  /*db60*/  FSEL R244, R24, -INF , !P1 ;  /* 0xff80000018f47808 */ /* 0x000fe40004800000 */
[----:B------:R-:W-:Y:S02]  /*db70*/  FSEL R198, R26, -INF , !P0 ;  /* 0xff8000001ac67808 */ /* 0x000fe40004000000 */
[----:B------:R-:W-:Y:S02]  /*db80*/  ISETP.GE.AND P1, PT, R2, R14, PT ;  /* 0x0000000e0200720c */ /* 0x000fe40003f26270 */
[----:B------:R-:W-:-:S02]  /*db90*/  ISETP.GE.AND P0, PT, R3, R13, PT ;  /* 0x0000000d0300720c */ /* 0x000fc40003f06270 */
[----:B------:R-:W-:Y:S02]  /*dba0*/  IADD3 R2, R0, 0x29, RZ ;  /* 0x0000002900027810 */ /* 0x000fe40007ffe0ff */
[----:B------:R-:W-:Y:S02]  /*dbb0*/  FSEL R245, R25, -INF , !P2 ;  /* 0xff80000019f57808 */ /* 0x000fe40005000000 */
[----:B------:R-:W-:Y:S02]  /*dbc0*/  ISETP.GE.AND P2, PT, R3, R14, PT ;  /* 0x0000000e0300720c */ /* 0x000fe40003f46270 */
[----:B------:R-:W-:Y:S02]  /*dbd0*/  FSEL R229, R27, -INF , !P1 ;  /* 0xff8000001be57808 */ /* 0x000fe40004800000 */
[----:B------:R-:W-:Y:S02]  /*dbe0*/  FSEL R248, R16, -INF , !P0 ;  /* 0xff80000010f87808 */ /* 0x000fe40004000000 */
[----:B------:R-:W-:-:S02]  /*dbf0*/  ISETP.GE.AND P1, PT, R2, R13, PT ;  /* 0x0000000d0200720c */ /* 0x000fc40003f26270 */
[----:B------:R-:W-:Y:S02]  /*dc00*/  ISETP.GE.AND P0, PT, R2, R14, PT ;  /* 0x0000000e0200720c */ /* 0x000fe40003f06270 */
[C---:B------:R-:W-:Y:S02]  /*dc10*/  IADD3 R3, R0.reuse, 0x30, RZ ;  /* 0x0000003000037810 */ /* 0x040fe40007ffe0ff */
[----:B------:R-:W-:Y:S02]  /*dc20*/  IADD3 R2, R0, 0x31, RZ ;  /* 0x0000003100027810 */ /* 0x000fe40007ffe0ff */
[----:B------:R-:W-:Y:S02]  /*dc30*/  FSEL R199, R18, -INF , !P2 ;  /* 0xff80000012c77808 */ /* 0x000fe40005000000 */
[----:B------:R-:W-:Y:S02]  /*dc40*/  ISETP.GE.AND P2, PT, R3, R13, PT ;  /* 0x0000000d0300720c */ /* 0x000fe40003f46270 */
[----:B------:R-:W-:-:S02]  /*dc50*/  FSEL R246, R17, -INF , !P1 ;  /* 0xff80000011f67808 */ /* 0x000fc40004800000 */
[----:B------:R-:W-:Y:S02]  /*dc60*/  FSEL R228, R19, -INF , !P0 ;  /* 0xff80000013e47808 */ /* 0x000fe40004000000 */
[-C--:B------:R-:W-:Y:S02]  /*dc70*/  ISETP.GE.AND P1, PT, R3, R14.reuse, PT ;  /* 0x0000000e0300720c */ /* 0x080fe40003f26270 */
[----:B------:R-:W-:Y:S02]  /*dc80*/  ISETP.GE.AND P0, PT, R2, R13, PT ;  /* 0x0000000d0200720c */ /* 0x000fe40003f06270 */
[----:B------:R-:W-:Y:S02]  /*dc90*/  FSEL R230, R4, -INF , !P2 ;  /* 0xff80000004e67808 */ /* 0x000fe40005000000 */
[----:B------:R-:W-:Y:S02]  /*dca0*/  ISETP.GE.AND P2, PT, R2, R14, PT ;  /* 0x0000000e0200720c */ /* 0x000fe40003f46270 */
[----:B------:R-:W-:-:S02]  /*dcb0*/  FSEL R187, R6, -INF , !P1 ;  /* 0xff80000006bb7808 */ /* 0x000fc40004800000 */
[----:B------:R-:W-:Y:S02]  /*dcc0*/  FSEL R191, R5, -INF , !P0 ;  /* 0xff80000005bf7808 */ /* 0x000fe40004000000 */
[C---:B------:R-:W-:Y:S02]  /*dcd0*/  ISETP.GE.AND P1, PT, R0.reuse, R13, PT ;  /* 0x0000000d0000720c */ /* 0x040fe40003f26270 */
[C---:B------:R-:W-:Y:S02]  /*dce0*/  ISETP.GE.AND P0, PT, R0.reuse, R14, PT ;  /* 0x0000000e0000720c */ /* 0x040fe40003f06270 */
[C---:B------:R-:W-:Y:S02]  /*dcf0*/  IADD3 R2, R0.reuse, 0x38, RZ ;  /* 0x0000003800027810 */ /* 0x040fe40007ffe0ff */
[----:B------:R-:W-:Y:S02]  /*dd00*/  IADD3 R0, R0, 0x39, RZ ;  /* 0x0000003900007810 */ /* 0x000fe40007ffe0ff */
[----:B------:R-:W-:-:S02]  /*dd10*/  FSEL R189, R7, -INF , !P2 ;  /* 0xff80000007bd7808 */ /* 0x000fc40005000000 */
[----:B------:R-:W-:Y:S02]  /*dd20*/  FSEL R15, R180, -INF , !P1 ;  /* 0xff800000b40f7808 */ /* 0x000fe40004800000 */
[-C--:B------:R-:W-:Y:S02]  /*dd30*/  ISETP.GE.AND P2, PT, R2, R13.reuse, PT ;  /* 0x0000000d0200720c */ /* 0x080fe40003f46270 */
[----:B------:R-:W-:Y:S02]  /*dd40*/  ISETP.GE.AND P1, PT, R0, R13, PT ;  /* 0x0000000d0000720c */ /* 0x000fe40003f26270 */
[----:B------:R-:W-:Y:S02]  /*dd50*/  FSEL R185, R8, -INF , !P2 ;  /* 0xff80000008b97808 */ /* 0x000fe40005000000 */
[----:B------:R-:W-:Y:S02]  /*dd60*/  FSEL R195, R9, -INF , !P1 ;  /* 0xff80000009c37808 */ /* 0x000fe40004800000 */
[----:B------:R-:W-:-:S02]  /*dd70*/  ISETP.GE.AND P2, PT, R2, R14, PT ;  /* 0x0000000e0200720c */ /* 0x000fc40003f46270 */
[----:B------:R-:W-:Y:S02]  /*dd80*/  ISETP.GE.AND P1, PT, R0, R14, PT ;  /* 0x0000000e0000720c */ /* 0x000fe40003f26270 */
[----:B------:R-:W-:Y:S02]  /*dd90*/  FSEL R14, R182, -INF , !P0 ;  /* 0xff800000b60e7808 */ /* 0x000fe40004000000 */
[----:B------:R-:W-:Y:S02]  /*dda0*/  PLOP3.LUT P0, PT, PT, PT, UP0, 0x80, 0x0 ;  /* 0x000000000000781c */ /* 0x000fe40003f0f008 */
[----:B------:R-:W-:Y:S02]  /*ddb0*/  FSEL R186, R10, -INF , !P2 ;  /* 0xff8000000aba7808 */ /* 0x000fe40005000000 */
[----:B------:R-:W-:-:S09]  /*ddc0*/  FSEL R190, R11, -INF , !P1 ;  /* 0xff8000000bbe7808 */ /* 0x000fd20004800000 */
        /* <DEDUP_REMOVED lines=75> */
.L_x_721:
[----:B------:R-:W-:Y:S05]  /*e280*/  BSYNC B0 ;  /* 0x0000000000007941 */ /* 0x000fea0003800000 */
.L_x_720:
[----:B------:R-:W0:Y:S02]  /*e290*/  LDGDEPBAR ;  /* 0x00000000000079af */ /* 0x000e240000000000 */
.L_x_719:
[----:B-1----:R-:W2:Y:S01]  /*e2a0*/  LDL R7, [R1+0x30] ;  /* 0x0000300001077983 */ /* 0x002ea20000100800 */
[----:B------:R-:W-:Y:S02]  /*e2b0*/  MOV R180, R230 ;  /* 0x000000e600b47202 */ /* 0x000fe40000000f00 */
[----:B------:R-:W-:Y:S01]  /*e2c0*/  MOV R35, R229 ;  /* 0x000000e500237202 */ /* 0x000fe20000000f00 */
[----:B------:R-:W3:Y:S04]  /*e2d0*/  LDL R3, [R1+0x34] ;  /* 0x0000340001037983 */ /* 0x000ee80000100800 */
[----:B------:R-:W4:Y:S01]  /*e2e0*/  LDL R4, [R1+0x48] ;  /* 0x0000480001047983 */ /* 0x000f220000100800 */
[----:B------:R-:W-:Y:S01]  /*e2f0*/  FMNMX.FTZ R0, R251, R15, !PT ;  /* 0x0000000ffb007209 */ /* 0x000fe20007810000 */
[----:B------:R-:W-:-:S02]  /*e300*/  USHF.L.U32 UR4, UR38, 0x1, URZ ;  /* 0x0000000126047899 */ /* 0x000fc4000800063f */
[----:B------:R-:W-:Y:S01]  /*e310*/  LDSM.16.MT88.4 R20, [R201+0x18000] ;  /* 0x01800000c914783b */ /* 0x000fe20000004200 */
[----:B------:R-:W-:-:S03]  /*e320*/  FMNMX.FTZ R0, R28, R0, !PT ;  /* 0x000000001c007209 */ /* 0x000fc60007810000 */
[----:B------:R-:W-:Y:S01]  /*e330*/  LDSM.16.MT88.4 R16, [R202+0x18000] ;  /* 0x01800000ca10783b */ /* 0x000fe20000004200 */
        /* <DEDUP_REMOVED lines=33> */
[----:B------:R-:W5:Y:S01]  /*e550*/  SHFL.BFLY PT, R6, R148, 0x1, 0x1f ;  /* 0x0c201f0094067f89 */ /* 0x000f6200000e0000 */
[----:B------:R-:W-:Y:S01]  /*e560*/  IMAD.U32 R2, RZ, RZ, UR4 ;  /* 0x00000004ff027e24 */ /* 0x000fe2000f8e00ff */
[----:B-1----:R-:W-:Y:S02]  /*e570*/  FMNMX.FTZ R0, R0, R5, !PT ;  /* 0x0000000500007209 */ /* 0x002fe40007810000 */
[----:B-----5:R-:W-:-:S03]  /*e580*/  FMNMX.FTZ R148, R148, R6, !PT ;  /* 0x0000000694947209 */ /* 0x020fc60007810000 */
[----:B------:R-:W1:Y:S01]  /*e590*/  SHFL.BFLY PT, R10, R0, 0x1, 0x1f ;  /* 0x0c201f00000a7f89 */ /* 0x000e6200000e0000 */
[----:B------:R-:W-:Y:S01]  /*e5a0*/  FSETP.NEU.FTZ.AND P2, PT, R148, -INF , PT ;  /* 0xff8000009400780b */ /* 0x000fe20003f5d000 */
        /* <DEDUP_REMOVED lines=14> */
[----:B------:R-:W-:Y:S02]  /*e690*/  FMUL.FTZ R2, R148, c[0x0][0x23c] ;  /* 0x00008f0094027a20 */ /* 0x000fe40000410000 */
[----:B------:R-:W-:-:S04]  /*e6a0*/  IMAD.WIDE.U32 R4, R5, -0x326172a9, RZ ;  /* 0xcd9e8d5705047825 */ /* 0x000fc800078e00ff */
[----:B------:R-:W-:Y:S01]  /*e6b0*/  IMAD.WIDE.U32 R8, R8, -0x326172a9, RZ ;  /* 0xcd9e8d5708087825 */ /* 0x000fe200078e00ff */
[----:B------:R-:W-:Y:S02]  /*e6c0*/  FSEL R2, R2, RZ, P2 ;  /* 0x000000ff02027208 */ /* 0x000fe40001000000 */
[----:B------:R-:W-:Y:S02]  /*e6d0*/  LOP3.LUT R5, R5, UR11, R168, 0x96, !PT ;  /* 0x0000000b05057c12 */ /* 0x000fe4000f8e96a8 */
[----:B------:R-:W-:Y:S01]  /*e6e0*/  LOP3.LUT R9, R9, UR9, R4, 0x96, !PT ;  /* 0x0000000909097c12 */ /* 0x000fe2000f8e9604 */
[----:B------:R-:W-:Y:S02]  /*e6f0*/  FFMA.FTZ R3, R28, c[0x0][0x23c], -R2 ;  /* 0x00008f001c037a23 */ /* 0x000fe40000010802 */
[----:B------:R-:W-:Y:S02]  /*e700*/  IMAD.WIDE.U32 R4, R5, -0x2daee0ad, RZ ;  /* 0xd2511f5305047825 */ /* 0x000fe400078e00ff */
[----:B------:R1:W-:Y:S02]  /*e710*/  MUFU.EX2 R177, R3 ;  /* 0x0000000300b17308 */ /* 0x0003e40000000800 */
[----:B------:R-:W-:Y:S01]  /*e720*/  IMAD.WIDE.U32 R24, R9, -0x2daee0ad, RZ ;  /* 0xd2511f5309187825 */ /* 0x000fe200078e00ff */
[----:B------:R-:W-:-:S03]  /*e730*/  LOP3.LUT R6, R5, UR8, R6, 0x96, !PT ;  /* 0x0000000805067c12 */ /* 0x000fc6000f8e9606 */
[----:B------:R-:W-:Y:S01]  /*e740*/  FFMA.FTZ R7, R29, c[0x0][0x23c], -R2 ;  /* 0x00008f001d077a23 */ /* 0x000fe20000010802 */
[----:B------:R-:W-:Y:S02]  /*e750*/  LOP3.LUT R4, R25, UR6, R4, 0x96, !PT ;  /* 0x0000000619047c12 */ /* 0x000fe4000f8e9604 */
[----:B-1----:R-:W-:Y:S01]  /*e760*/  FMNMX.FTZ R3, R0, R10, !PT ;  /* 0x0000000a00037209 */ /* 0x002fe20007810000 */
[----:B------:R-:W-:Y:S01]  /*e770*/  FFMA.FTZ R0, R30, c[0x0][0x23c], -R2 ;  /* 0x00008f001e007a23 */ /* 0x000fe20000010802 */
[----:B------:R1:W-:Y:S01]  /*e780*/  MUFU.EX2 R29, R7 ;  /* 0x00000007001d7308 */ /* 0x0003e20000000800 */
[----:B------:R-:W-:Y:S01]  /*e790*/  IMAD.WIDE.U32 R4, R4, -0x326172a9, RZ ;  /* 0xcd9e8d5704047825 */ /* 0x000fe200078e00ff */
[----:B------:R-:W-:-:S03]  /*e7a0*/  FSETP.NEU.FTZ.AND P1, PT, R3, -INF , PT ;  /* 0xff8000000300780b */ /* 0x000fc60003f3d000 */
[----:B------:R-:W-:-:S03]  /*e7b0*/  FMUL.FTZ R12, R3, c[0x0][0x23c] ;  /* 0x00008f00030c7a20 */ /* 0x000fc60000410000 */
[----:B------:R2:W3:Y:S02]  /*e7c0*/  MUFU.EX2 R11, R0 ;  /* 0x00000000000b7308 */ /* 0x0004e40000000800 */
[----:B------:R-:W-:Y:S01]  /*e7d0*/  FSEL R12, R12, RZ, P1 ;  /* 0x000000ff0c0c7208 */ /* 0x000fe20000800000 */
[----:B-1----:R-:W-:Y:S01]  /*e7e0*/  IMAD.WIDE.U32 R6, R6, -0x326172a9, RZ ;  /* 0xcd9e8d5706067825 */ /* 0x002fe200078e00ff */
[C---:B------:R-:W-:Y:S02]  /*e7f0*/  LOP3.LUT R10, R4.reuse, 0xff, RZ, 0xc0, !PT ;  /* 0x000000ff040a7812 */ /* 0x040fe400078ec0ff */
[----:B------:R-:W-:Y:S02]  /*e800*/  SHF.R.U32.HI R9, RZ, 0x18, R4 ;  /* 0x00000018ff097819 */ /* 0x000fe40000011604 */
[----:B--2---:R-:W-:Y:S02]  /*e810*/  LOP3.LUT R0, R5, UR16, R6, 0x96, !PT ;  /* 0x0000001005007c12 */ /* 0x004fe4000f8e9606 */
[----:B------:R-:W-:-:S02]  /*e820*/  LOP3.LUT R5, R4, 0xffff, RZ, 0xc0, !PT ;  /* 0x0000ffff04057812 */ /* 0x000fc400078ec0ff */
[----:B------:R-:W-:Y:S02]  /*e830*/  SHF.R.U32.HI R6, RZ, 0x10, R4 ;  /* 0x00000010ff067819 */ /* 0x000fe40000011604 */
[----:B------:R-:W-:Y:S01]  /*e840*/  LOP3.LUT R13, R7, UR7, R8, 0x96, !PT ;  /* 0x00000007070d7c12 */ /* 0x000fe2000f8e9608 */
[----:B------:R-:W-:Y:S01]  /*e850*/  FFMA.FTZ R7, R31, c[0x0][0x23c], -R12 ;  /* 0x00008f001f077a23 */ /* 0x000fe2000001080c */
[----:B------:R-:W-:Y:S01]  /*e860*/  SHF.R.U32.HI R8, RZ, 0x8, R5 ;  /* 0x00000008ff087819 */ /* 0x000fe20000011605 */
[----:B------:R-:W-:Y:S01]  /*e870*/  FFMA.FTZ R15, R15, c[0x0][0x23c], -R2 ;  /* 0x00008f000f0f7a23 */ /* 0x000fe20000010802 */
[----:B------:R-:W-:Y:S01]  /*e880*/  LOP3.LUT R4, R0, 0xffff, RZ, 0xc0, !PT ;  /* 0x0000ffff00047812 */ /* 0x000fe200078ec0ff */
[--C-:B------:R-:W-:Y:S01]  /*e890*/  FFMA.FTZ R14, R14, c[0x0][0x23c], -R12.reuse ;  /* 0x00008f000e0e7a23 */ /* 0x100fe2000001080c */
[----:B------:R-:W-:Y:S01]  /*e8a0*/  LOP3.LUT R6, R6, 0xff, RZ, 0xc0, !PT ;  /* 0x000000ff06067812 */ /* 0x000fe200078ec0ff */
[----:B------:R-:W-:Y:S01]  /*e8b0*/  FFMA.FTZ R5, R149, c[0x0][0x23c], -R12 ;  /* 0x00008f0095057a23 */ /* 0x000fe2000001080c */
[----:B---3--:R-:W-:Y:S01]  /*e8c0*/  MOV R31, R11 ;  /* 0x0000000b001f7202 */ /* 0x008fe20000000f00 */
[----:B------:R1:W-:Y:S01]  /*e8d0*/  MUFU.EX2 R188, R7 ;  /* 0x0000000700bc7308 */ /* 0x0003e20000000800 */
[----:B------:R-:W-:-:S02]  /*e8e0*/  PRMT R11, R10, 0x5410, R8 ;  /* 0x000054100a0b7816 */ /* 0x000fc40000000008 */
[----:B------:R-:W-:Y:S02]  /*e8f0*/  SHF.R.U32.HI R4, RZ, 0x8, R4 ;  /* 0x00000008ff047819 */ /* 0x000fe40000011604 */
[----:B------:R-:W-:Y:S01]  /*e900*/  PRMT R10, R6, 0x5410, R9 ;  /* 0x00005410060a7816 */ /* 0x000fe20000000009 */
[----:B------:R-:W-:Y:S02]  /*e910*/  FFMA.FTZ R6, R150, c[0x0][0x23c], -R12 ;  /* 0x00008f0096067a23 */ /* 0x000fe4000001080c */
[----:B------:R-:W-:Y:S01]  /*e920*/  MUFU.EX2 R176, R15 ;  /* 0x0000000f00b07308 */ /* 0x000fe20000000800 */
[----:B------:R-:W-:-:S07]  /*e930*/  FSEL R8, R148, RZ, P2 ;  /* 0x000000ff94087208 */ /* 0x000fce0001000000 */
[----:B------:R-:W2:Y:S01]  /*e940*/  MUFU.EX2 R178, R14 ;  /* 0x0000000e00b27308 */ /* 0x000ea20000000800 */
[----:B-1----:R-:W-:-:S04]  /*e950*/  LOP3.LUT R7, R0, 0xff, RZ, 0xc0, !PT ;  /* 0x000000ff00077812 */ /* 0x002fc800078ec0ff */
[----:B------:R-:W-:-:S03]  /*e960*/  PRMT R9, R7, 0x5410, R4 ;  /* 0x0000541007097816 */ /* 0x000fc60000000004 */
[----:B------:R1:W-:Y:S01]  /*e970*/  MUFU.EX2 R184, R5 ;  /* 0x0000000500b87308 */ /* 0x0003e20000000800 */
[----:B------:R-:W-:Y:S01]  /*e980*/  SHF.R.U32.HI R4, RZ, 0x18, R0 ;  /* 0x00000018ff047819 */ /* 0x000fe20000011600 */
[----:B------:R-:W-:-:S06]  /*e990*/  FADD.FTZ R7, R251, -R8 ;  /* 0x80000008fb077221 */ /* 0x000fcc0000010000 */
[----:B------:R2:W3:Y:S01]  /*e9a0*/  MUFU.EX2 R182, R6 ;  /* 0x0000000600b67308 */ /* 0x0004e20000000800 */
[----:B-1----:R-:W-:-:S04]  /*e9b0*/  SHF.R.U32.HI R5, RZ, 0x10, R0 ;  /* 0x00000010ff057819 */ /* 0x002fc80000011600 */
[----:B------:R-:W-:Y:S02]  /*e9c0*/  LOP3.LUT R0, R5, 0xff, RZ, 0xc0, !PT ;  /* 0x000000ff05007812 */ /* 0x000fe400078ec0ff */
[----:B------:R-:W-:Y:S02]  /*e9d0*/  FSEL R5, R3, RZ, P1 ;  /* 0x000000ff03057208 */ /* 0x000fe40000800000 */
[----:B------:R-:W-:Y:S01]  /*e9e0*/  PRMT R4, R0, 0x5410, R4 ;  /* 0x0000541000047816 */ /* 0x000fe20000000004 */
[----:B------:R-:W-:Y:S02]  /*e9f0*/  FMUL.FTZ R28, R7, c[0x0][0x23c] ;  /* 0x00008f00071c7a20 */ /* 0x000fe40000410000 */
[----:B------:R-:W-:Y:S01]  /*ea00*/  FADD.FTZ R7, R249, -R5 ;  /* 0x80000005f9077221 */ /* 0x000fe20000010000 */
[--C-:B------:R-:W-:Y:S01]  /*ea10*/  HSET2.LE.AND R0, R9, R252.reuse, PT ;  /* 0x000000fc09007233 */ /* 0x100fe20003803000 */
[----:B--2---:R-:W-:Y:S01]  /*ea20*/  F2FP.BF16.PACK_AB R6, R188, R178 ;  /* 0x000000b2bc06723e */ /* 0x004fe200000010ff */
[--C-:B------:R-:W-:Y:S01]  /*ea30*/  HSET2.LE.AND R5, R4, R252.reuse, PT ;  /* 0x000000fc04057233 */ /* 0x100fe20003803000 */
[----:B------:R-:W-:Y:S01]  /*ea40*/  F2FP.BF16.PACK_AB R4, R177, R176 ;  /* 0x000000b0b104723e */ /* 0x000fe200000010ff */
[----:B------:R-:W-:Y:S01]  /*ea50*/  FMUL.FTZ R7, R7, c[0x0][0x23c] ;  /* 0x00008f0007077a20 */ /* 0x000fe20000410000 */
[----:B------:R-:W1:Y:S02]  /*ea60*/  MUFU.EX2 R28, R28 ;  /* 0x0000001c001c7308 */ /* 0x000e640000000800 */
[----:B------:R-:W-:Y:S01]  /*ea70*/  LOP3.LUT R8, R0, R4, RZ, 0xc0, !PT ;  /* 0x0000000400087212 */ /* 0x000fe200078ec0ff */
[--C-:B------:R-:W-:Y:S01]  /*ea80*/  HSET2.LE.AND R0, R11, R252.reuse, PT ;  /* 0x000000fc0b007233 */ /* 0x100fe20003803000 */
[----:B------:R-:W-:Y:S01]  /*ea90*/  LOP3.LUT R9, R5, R6, RZ, 0xc0, !PT ;  /* 0x0000000605097212 */ /* 0x000fe200078ec0ff */
[----:B------:R-:W-:Y:S01]  /*eaa0*/  HSET2.LE.AND R5, R10, R252, PT ;  /* 0x000000fc0a057233 */ /* 0x000fe20003803000 */
[----:B------:R-:W-:-:S02]  /*eab0*/  F2FP.BF16.PACK_AB R4, R31, R29 ;  /* 0x0000001d1f04723e */ /* 0x000fc400000010ff */
[----:B------:R2:W4:Y:S01]  /*eac0*/  MUFU.EX2 R15, R7 ;  /* 0x00000007000f7308 */ /* 0x0005220000000800 */
[----:B---3--:R-:W-:Y:S02]  /*ead0*/  F2FP.BF16.PACK_AB R6, R182, R184 ;  /* 0x000000b8b606723e */ /* 0x008fe400000010ff */
[----:B------:R-:W-:Y:S02]  /*eae0*/  LOP3.LUT R10, R0, R4, RZ, 0xc0, !PT ;  /* 0x00000004000a7212 */ /* 0x000fe400078ec0ff */
[----:B------:R-:W-:Y:S02]  /*eaf0*/  LOP3.LUT R11, R5, R6, RZ, 0xc0, !PT ;  /* 0x00000006050b7212 */ /* 0x000fe400078ec0ff */
[----:B--2---:R-:W2:Y:S01]  /*eb00*/  LDSM.16.MT88.4 R4, [R204+0x18000] ;  /* 0x01800000cc04783b */ /* 0x004ea20000004200 */
[-C--:B-1----:R-:W-:Y:S02]  /*eb10*/  FMUL.FTZ R156, R156, R28.reuse ;  /* 0x0000001c9c9c7220 */ /* 0x082fe40000410000 */
[----:B------:R-:W-:-:S02]  /*eb20*/  FMUL.FTZ R157, R157, R28 ;  /* 0x0000001c9d9d7220 */ /* 0x000fc40000410000 */
[-C--:B----4-:R-:W-:Y:S02]  /*eb30*/  FMUL.FTZ R158, R158, R15.reuse ;  /* 0x0000000f9e9e7220 */ /* 0x090fe40000410000 */
[-C--:B------:R-:W-:Y:S02]  /*eb40*/  FMUL.FTZ R159, R159, R15.reuse ;  /* 0x0000000f9f9f7220 */ /* 0x080fe40000410000 */
[-C--:B------:R-:W-:Y:S02]  /*eb50*/  FMUL.FTZ R36, R36, R28.reuse ;  /* 0x0000001c24247220 */ /* 0x080fe40000410000 */
[----:B------:R-:W-:Y:S02]  /*eb60*/  FMUL.FTZ R37, R37, R28 ;  /* 0x0000001c25257220 */ /* 0x000fe40000410000 */
[-C--:B------:R-:W-:Y:S02]  /*eb70*/  FMUL.FTZ R38, R38, R15.reuse ;  /* 0x0000000f26267220 */ /* 0x080fe40000410000 */
[----:B------:R-:W-:-:S02]  /*eb80*/  FMUL.FTZ R39, R39, R15 ;  /* 0x0000000f27277220 */ /* 0x000fc40000410000 */
[-C--:B------:R-:W-:Y:S02]  /*eb90*/  FMUL.FTZ R40, R40, R28.reuse ;  /* 0x0000001c28287220 */ /* 0x080fe40000410000 */
[-C--:B------:R-:W-:Y:S02]  /*eba0*/  FMUL.FTZ R41, R41, R28.reuse ;  /* 0x0000001c29297220 */ /* 0x080fe40000410000 */
[-C--:B------:R-:W-:Y:S02]  /*ebb0*/  FMUL.FTZ R42, R42, R15.reuse ;  /* 0x0000000f2a2a7220 */ /* 0x080fe40000410000 */
[----:B------:R-:W-:Y:S01]  /*ebc0*/  FMUL.FTZ R43, R43, R15 ;  /* 0x0000000f2b2b7220 */ /* 0x000fe20000410000 */
[C---:B------:R-:W-:Y:S08]  /*ebd0*/  HMMA.16816.F32.BF16 R236, R8.reuse, R22, R156 ;  /* 0x0000001608ec723c */ /* 0x040ff0000004189c */
[C---:B------:R-:W-:Y:S08]  /*ebe0*/  HMMA.16816.F32.BF16 R156, R8.reuse, R16, R36 ;  /* 0x00000010089c723c */ /* 0x040ff00000041824 */
[----:B------:R-:W-:Y:S01]  /*ebf0*/  HMMA.16816.F32.BF16 R16, R8, R18, R40 ;  /* 0x000000120810723c */ /* 0x000fe20000041828 */
        /* <DEDUP_REMOVED lines=10> */
[----:B------:R-:W-:Y:S01]  /*eca0*/  IMAD.MOV.U32 R39, RZ, RZ, R16 ;  /* 0x000000ffff277224 */ /* 0x000fe200078e0010 */
[----:B------:R-:W-:Y:S01]  /*ecb0*/  MOV R38, R17 ;  /* 0x0000001100267202 */ /* 0x000fe20000000f00 */
[----:B------:R-:W-:Y:S01]  /*ecc0*/  IMAD.MOV.U32 R36, RZ, RZ, R19 ;  /* 0x000000ffff247224 */ /* 0x000fe200078e0013 */
[----:B------:R-:W-:-:S02]  /*ecd0*/  MOV R37, R18 ;  /* 0x0000001200257202 */ /* 0x000fc40000000f00 */
[----:B------:R-:W1:Y:S10]  /*ece0*/  LDSM.16.MT88.4 R16, [R203+0x18000] ;  /* 0x01800000cb10783b */ /* 0x000e740000004200 */
[----:B------:R-:W-:-:S08]  /*ecf0*/  MOV R47, R40 ;  /* 0x00000028002f7202 */ /* 0x000fd00000000f00 */
[----:B------:R-:W-:Y:S01]  /*ed00*/  MOV R40, R5 ;  /* 0x0000000500287202 */ /* 0x000fe20000000f00 */
[----:B------:R-:W-:Y:S01]  /*ed10*/  IMAD.MOV.U32 R30, RZ, RZ, R6 ;  /* 0x000000ffff1e7224 */ /* 0x000fe200078e0006 */
[----:B------:R-:W-:Y:S02]  /*ed20*/  MOV R14, R7 ;  /* 0x00000007000e7202 */ /* 0x000fe40000000f00 */
[----:B------:R-:W-:Y:S02]  /*ed30*/  MOV R0, R4 ;  /* 0x0000000400007202 */ /* 0x000fe40000000f00 */
[----:B------:R-:W2:Y:S01]  /*ed40*/  LDSM.16.MT88.4 R4, [R201+0x1a000] ;  /* 0x01a00000c904783b */ /* 0x000ea20000004200 */
[-C--:B------:R-:W-:Y:S02]  /*ed50*/  FMUL.FTZ R52, R52, R28.reuse ;  /* 0x0000001c34347220 */ /* 0x080fe40000410000 */
[----:B------:R-:W-:Y:S02]  /*ed60*/  FMUL.FTZ R53, R53, R28 ;  /* 0x0000001c35357220 */ /* 0x000fe40000410000 */
[----:B------:R-:W-:-:S02]  /*ed70*/  FMUL.FTZ R54, R54, R15 ;  /* 0x0000000f36367220 */ /* 0x000fc40000410000 */
[-C--:B------:R-:W-:Y:S02]  /*ed80*/  FMUL.FTZ R55, R55, R15.reuse ;  /* 0x0000000f37377220 */ /* 0x080fe40000410000 */
        /* <DEDUP_REMOVED lines=20> */
[----:B--2---:R-:W-:Y:S07]  /*eed0*/  HMMA.16816.F32.BF16 R228, R8, R4, R60 ;  /* 0x0000000408e4723c */ /* 0x004fee000004183c */
[----:B------:R-:W-:-:S02]  /*eee0*/  MOV R63, R198 ;  /* 0x000000c6003f7202 */ /* 0x000fc40000000f00 */
[----:B------:R-:W-:Y:S02]  /*eef0*/  MOV R62, R199 ;  /* 0x000000c7003e7202 */ /* 0x000fe40000000f00 */
[----:B------:R-:W-:Y:S01]  /*ef00*/  HMMA.16816.F32.BF16 R196, R8, R6, R64 ;  /* 0x0000000608c4723c */ /* 0x000fe20000041840 */
[----:B------:R-:W2:Y:S01]  /*ef10*/  LDSM.16.MT88.4 R4, [R204+0x1a000] ;  /* 0x01a00000cc04783b */ /* 0x000ea20000004200 */
        /* <DEDUP_REMOVED lines=8> */
[----:B-1----:R-:W-:Y:S01]  /*efa0*/  HMMA.16816.F32.BF16 R48, R8, R16, R68 ;  /* 0x000000100830723c */ /* 0x002fe20000041844 */
[----:B------:R-:W-:Y:S01]  /*efb0*/  MOV R60, R192 ;  /* 0x000000c0003c7202 */ /* 0x000fe20000000f00 */
[----:B------:R-:W-:-:S05]  /*efc0*/  IMAD.MOV.U32 R61, RZ, RZ, R193 ;  /* 0x000000ffff3d7224 */ /* 0x000fca00078e00c1 */
        /* <DEDUP_REMOVED lines=13> */
[----:B------:R-:W-:Y:S02]  /*f0a0*/  MOV R69, R176 ;  /* 0x000000b000457202 */ /* 0x000fe40000000f00 */
[----:B------:R-:W-:Y:S01]  /*f0b0*/  MOV R54, R30 ;  /* 0x0000001e00367202 */ /* 0x000fe20000000f00 */
[----:B--2---:R-:W-:Y:S01]  /*f0c0*/  HMMA.16816.F32.BF16 R176, R8, R4, R76 ;  /* 0x0000000408b0723c */ /* 0x004fe2000004184c */
[----:B------:R-:W-:Y:S01]  /*f0d0*/  MOV R55, R14 ;  /* 0x0000000e00377202 */ /* 0x000fe20000000f00 */
[----:B------:R-:W-:Y:S01]  /*f0e0*/  IMAD.MOV.U32 R14, RZ, RZ, R189 ;  /* 0x000000ffff0e7224 */ /* 0x000fe200078e00bd */
[----:B------:R-:W-:-:S04]  /*f0f0*/  MOV R30, R190 ;  /* 0x000000be001e7202 */ /* 0x000fc80000000f00 */
[----:B------:R-:W-:Y:S01]  /*f100*/  MOV R79, R191 ;  /* 0x000000bf004f7202 */ /* 0x000fe20000000f00 */
[----:B------:R-:W-:Y:S02]  /*f110*/  IMAD.MOV.U32 R78, RZ, RZ, R188 ;  /* 0x000000ffff4e7224 */ /* 0x000fe400078e00bc */
[----:B------:R-:W-:Y:S01]  /*f120*/  HMMA.16816.F32.BF16 R188, R8, R6, R80 ;  /* 0x0000000608bc723c */ /* 0x000fe20000041850 */
[----:B------:R-:W2:Y:S01]  /*f130*/  LDSM.16.MT88.4 R4, [R201+0x1c000] ;  /* 0x01c00000c904783b */ /* 0x000ea20000004200 */
[-C--:B------:R-:W-:Y:S02]  /*f140*/  FMUL.FTZ R152, R152, R28.reuse ;  /* 0x0000001c98987220 */ /* 0x080fe40000410000 */
[----:B------:R-:W-:Y:S02]  /*f150*/  FMUL.FTZ R153, R153, R28 ;  /* 0x0000001c99997220 */ /* 0x000fe40000410000 */
[-C--:B------:R-:W-:Y:S02]  /*f160*/  FMUL.FTZ R154, R154, R15.reuse ;  /* 0x0000000f9a9a7220 */ /* 0x080fe40000410000 */
        /* <DEDUP_REMOVED lines=9> */
[----:B------:R-:W-:Y:S01]  /*f200*/  HMMA.16816.F32.BF16 R152, R8, R20, R152 ;  /* 0x000000140898723c */ /* 0x000fe20000041898 */
[----:B------:R-:W-:Y:S01]  /*f210*/  MOV R23, R156 ;  /* 0x0000009c00177202 */ /* 0x000fe20000000f00 */
[----:B------:R-:W-:Y:S01]  /*f220*/  IMAD.MOV.U32 R77, RZ, RZ, R187 ;  /* 0x000000ffff4d7224 */ /* 0x000fe200078e00bb */
[----:B------:R-:W-:Y:S02]  /*f230*/  MOV R22, R157 ;  /* 0x0000009d00167202 */ /* 0x000fe40000000f00 */
[----:B------:R-:W-:Y:S02]  /*f240*/  MOV R150, R185 ;  /* 0x000000b900967202 */ /* 0x000fe40000000f00 */
[----:B------:R-:W-:Y:S01]  /*f250*/  IMAD.MOV.U32 R21, RZ, RZ, R158 ;  /* 0x000000ffff157224 */ /* 0x000fe200078e009e */
[----:B------:R-:W-:-:S02]  /*f260*/  MOV R20, R159 ;  /* 0x0000009f00147202 */ /* 0x000fc40000000f00 */
[----:B------:R-:W-:Y:S01]  /*f270*/  MOV R149, R186 ;  /* 0x000000ba00957202 */ /* 0x000fe20000000f00 */
[----:B-1----:R-:W-:Y:S01]  /*f280*/  HMMA.16816.F32.BF16 R156, R8, R18, R88 ;  /* 0x00000012089c723c */ /* 0x002fe20000041858 */
[----:B------:R-:W-:-:S07]  /*f290*/  MOV R76, R184 ;  /* 0x000000b8004c7202 */ /* 0x000fce0000000f00 */
[----:B------:R-:W-:Y:S01]  /*f2a0*/  HMMA.16816.F32.BF16 R184, R8, R16, R84 ;  /* 0x0000001008b8723c */ /* 0x000fe20000041854 */
[----:B------:R-:W1:Y:S01]  /*f2b0*/  LDSM.16.MT88.4 R16, [R202+0x1c000] ;  /* 0x01c00000ca10783b */ /* 0x000e620000004200 */
[-C--:B------:R-:W-:Y:S02]  /*f2c0*/  FMUL.FTZ R92, R92, R28.reuse ;  /* 0x0000001c5c5c7220 */ /* 0x080fe40000410000 */
[-C--:B------:R-:W-:Y:S02]  /*f2d0*/  FMUL.FTZ R93, R93, R28.reuse ;  /* 0x0000001c5d5d7220 */ /* 0x080fe40000410000 */
[-C--:B------:R-:W-:Y:S02]  /*f2e0*/  FMUL.FTZ R94, R94, R15.reuse ;  /* 0x0000000f5e5e7220 */ /* 0x080fe40000410000 */
[----:B------:R-:W-:Y:S02]  /*f2f0*/  FMUL.FTZ R95, R95, R15 ;  /* 0x0000000f5f5f7220 */ /* 0x000fe40000410000 */
[----:B------:R-:W-:-:S02]  /*f300*/  FMUL.FTZ R96, R96, R28 ;  /* 0x0000001c60607220 */ /* 0x000fc40000410000 */
[-C--:B------:R-:W-:Y:S02]  /*f310*/  FMUL.FTZ R97, R97, R28.reuse ;  /* 0x0000001c61617220 */ /* 0x080fe40000410000 */
[-C--:B------:R-:W-:Y:S02]  /*f320*/  FMUL.FTZ R98, R98, R15.reuse ;  /* 0x0000000f62627220 */ /* 0x080fe40000410000 */
        /* <DEDUP_REMOVED lines=62> */
[----:B------:R-:W-:Y:S02]  /*f710*/  FMUL.FTZ R163, R163, R15 ;  /* 0x0000000fa3a37220 */ /* 0x000fe40000410000 */
[----:B------:R-:W-:Y:S02]  /*f720*/  IMAD.MOV.U32 R52, RZ, RZ, R0 ;  /* 0x000000ffff347224 */ /* 0x000fe400078e0000 */
[----:B------:R-:W-:Y:S01]  /*f730*/  FFMA.FTZ R0, R181, c[0x0][0x23c], -R2 ;  /* 0x00008f00b5007a23 */ /* 0x000fe20000010802 */
[----:B------:R-:W-:Y:S02]  /*f740*/  MOV R91, R180 ;  /* 0x000000b4005b7202 */ /* 0x000fe40000000f00 */
[----:B--2---:R-:W-:Y:S01]  /*f750*/  HMMA.16816.F32.BF16 R160, R8, R4, R160 ;  /* 0x0000000408a0723c */ /* 0x004fe200000418a0 */
[----:B------:R2:W-:Y:S01]  /*f760*/  MUFU.EX2 R180, R0 ;  /* 0x0000000000b47308 */ /* 0x0005e20000000800 */
[----:B------:R-:W-:Y:S01]  /*f770*/  MOV R86, R31 ;  /* 0x0000001f00567202 */ /* 0x000fe20000000f00 */
[----:B------:R-:W-:-:S04]  /*f780*/  FMUL.FTZ R140, R140, R28 ;  /* 0x0000001c8c8c7220 */ /* 0x000fc80000410000 */
[--C-:B------:R-:W-:Y:S02]  /*f790*/  FFMA.FTZ R4, R151, c[0x0][0x23c], -R2.reuse ;  /* 0x00008f0097047a23 */ /* 0x100fe40000010802 */
[----:B------:R-:W-:Y:S02]  /*f7a0*/  FMUL.FTZ R141, R141, R28 ;  /* 0x0000001c8d8d7220 */ /* 0x000fe40000410000 */
[-C--:B------:R-:W-:Y:S01]  /*f7b0*/  FMUL.FTZ R142, R142, R15.reuse ;  /* 0x0000000f8e8e7220 */ /* 0x080fe20000410000 */
[----:B------:R3:W-:Y:S01]  /*f7c0*/  MUFU.EX2 R87, R4 ;  /* 0x0000000400577308 */ /* 0x0007e20000000800 */
[----:B------:R-:W-:Y:S02]  /*f7d0*/  FMUL.FTZ R143, R143, R15 ;  /* 0x0000000f8f8f7220 */ /* 0x000fe40000410000 */
[----:B--2---:R-:W-:-:S05]  /*f7e0*/  FFMA.FTZ R0, R173, c[0x0][0x23c], -R2 ;  /* 0x00008f00ad007a23 */ /* 0x004fca0000010802 */
[----:B------:R2:W4:Y:S01]  /*f7f0*/  MUFU.EX2 R31, R0 ;  /* 0x00000000001f7308 */ /* 0x0005220000000800 */
[-C--:B------:R-:W-:Y:S01]  /*f800*/  FMUL.FTZ R144, R144, R28.reuse ;  /* 0x0000001c90907220 */ /* 0x080fe20000410000 */
[----:B------:R-:W-:Y:S01]  /*f810*/  MOV R46, R41 ;  /* 0x00000029002e7202 */ /* 0x000fe20000000f00 */
[----:B------:R-:W-:Y:S02]  /*f820*/  FMUL.FTZ R145, R145, R28 ;  /* 0x0000001c91917220 */ /* 0x000fe40000410000 */
[----:B---3--:R-:W-:Y:S01]  /*f830*/  IMAD.WIDE.U32 R4, R13, -0x2daee0ad, RZ ;  /* 0xd2511f530d047825 */ /* 0x008fe200078e00ff */
[----:B------:R-:W-:-:S03]  /*f840*/  MOV R44, R43 ;  /* 0x0000002b002c7202 */ /* 0x000fc60000000f00 */
[-C--:B------:R-:W-:Y:S02]  /*f850*/  FMUL.FTZ R146, R146, R15.reuse ;  /* 0x0000000f92927220 */ /* 0x080fe40000410000 */
[----:B--2---:R-:W-:Y:S02]  /*f860*/  FFMA.FTZ R0, R172, c[0x0][0x23c], -R2 ;  /* 0x00008f00ac007a23 */ /* 0x004fe40000010802 */
[----:B------:R-:W-:Y:S02]  /*f870*/  FMUL.FTZ R147, R147, R15 ;  /* 0x0000000f93937220 */ /* 0x000fe40000410000 */
[----:B------:R2:W-:Y:S01]  /*f880*/  MUFU.EX2 R107, R0 ;  /* 0x00000000006b7308 */ /* 0x0005e20000000800 */
[----:B------:R-:W-:Y:S02]  /*f890*/  IMAD.MOV.U32 R45, RZ, RZ, R42 ;  /* 0x000000ffff2d7224 */ /* 0x000fe400078e002a */
[----:B------:R-:W-:Y:S02]  /*f8a0*/  IMAD.MOV.U32 R53, RZ, RZ, R40 ;  /* 0x000000ffff357224 */ /* 0x000fe400078e0028 */
[----:B------:R-:W-:Y:S01]  /*f8b0*/  HMMA.16816.F32.BF16 R40, R8, R6, R140 ;  /* 0x000000060828723c */ /* 0x000fe2000004188c */
[----:B------:R-:W-:Y:S01]  /*f8c0*/  IMAD.MOV.U32 R85, RZ, RZ, R14 ;  /* 0x000000ffff557224 */ /* 0x000fe200078e000e */
[----:B------:R-:W-:-:S05]  /*f8d0*/  SHF.R.U32.HI R14, RZ, 0x10, R4 ;  /* 0x00000010ff0e7819 */ /* 0x000fca0000011604 */
[----:B------:R-:W-:Y:S01]  /*f8e0*/  FFMA.FTZ R6, R183, c[0x0][0x23c], -R12 ;  /* 0x00008f00b7067a23 */ /* 0x000fe2000001080c */
[----:B--2---:R-:W-:Y:S02]  /*f8f0*/  LOP3.LUT R0, R5, UR17, R24, 0x96, !PT ;  /* 0x0000001105007c12 */ /* 0x004fe4000f8e9618 */
[C---:B------:R-:W-:Y:S01]  /*f900*/  LOP3.LUT R5, R4.reuse, 0xffff, RZ, 0xc0, !PT ;  /* 0x0000ffff04057812 */ /* 0x040fe200078ec0ff */
[----:B-1----:R-:W-:Y:S01]  /*f910*/  HMMA.16816.F32.BF16 R144, R8, R16, R144 ;  /* 0x000000100890723c */ /* 0x002fe20000041890 */
[----:B------:R-:W-:Y:S01]  /*f920*/  LOP3.LUT R7, R4, 0xff, RZ, 0xc0, !PT ;  /* 0x000000ff04077812 */ /* 0x000fe200078ec0ff */
[----:B------:R1:W-:Y:S01]  /*f930*/  MUFU.EX2 R88, R6 ;  /* 0x0000000600587308 */ /* 0x0003e20000000800 */
[----:B------:R-:W-:-:S04]  /*f940*/  SHF.R.U32.HI R5, RZ, 0x8, R5 ;  /* 0x00000008ff057819 */ /* 0x000fc80000011605 */
[----:B------:R-:W-:Y:S02]  /*f950*/  SHF.R.U32.HI R16, RZ, 0x18, R4 ;  /* 0x00000018ff107819 */ /* 0x000fe40000011604 */
[----:B------:R-:W-:Y:S02]  /*f960*/  LOP3.LUT R4, R0, 0xffff, RZ, 0xc0, !PT ;  /* 0x0000ffff00047812 */ /* 0x000fe400078ec0ff */
[----:B------:R-:W-:Y:S02]  /*f970*/  PRMT R17, R7, 0x5410, R5 ;  /* 0x0000541007117816 */ /* 0x000fe40000000005 */
[----:B------:R-:W-:Y:S02]  /*f980*/  MOV R84, R30 ;  /* 0x0000001e00547202 */ /* 0x000fe40000000f00 */
[----:B------:R-:W-:Y:S01]  /*f990*/  SHF.R.U32.HI R5, RZ, 0x10, R0 ;  /* 0x00000010ff057819 */ /* 0x000fe20000011600 */
[----:B-1----:R-:W-:Y:S01]  /*f9a0*/  FFMA.FTZ R6, R174, c[0x0][0x23c], -R12 ;  /* 0x00008f00ae067a23 */ /* 0x002fe2000001080c */
[----:B------:R-:W-:-:S03]  /*f9b0*/  SHF.R.U32.HI R13, RZ, 0x18, R0 ;  /* 0x00000018ff0d7819 */ /* 0x000fc60000011600 */
[----:B------:R1:W-:Y:S01]  /*f9c0*/  MUFU.EX2 R30, R6 ;  /* 0x00000006001e7308 */ /* 0x0003e20000000800 */
[----:B------:R-:W-:Y:S01]  /*f9d0*/  FFMA.FTZ R7, R175, c[0x0][0x23c], -R12 ;  /* 0x00008f00af077a23 */ /* 0x000fe2000001080c */
[----:B------:R-:W-:Y:S02]  /*f9e0*/  MOV R106, R91 ;  /* 0x0000005b006a7202 */ /* 0x000fe40000000f00 */
[----:B------:R-:W-:-:S04]  /*f9f0*/  MOV R91, R249 ;  /* 0x000000f9005b7202 */ /* 0x000fc80000000f00 */
[----:B------:R2:W-:Y:S01]  /*fa00*/  MUFU.EX2 R251, R7 ;  /* 0x0000000700fb7308 */ /* 0x0005e20000000800 */
[----:B-1----:R-:W-:Y:S02]  /*fa10*/  SHF.R.U32.HI R6, RZ, 0x8, R4 ;  /* 0x00000008ff067819 */ /* 0x002fe40000011604 */
[----:B------:R-:W-:Y:S02]  /*fa20*/  LOP3.LUT R4, R0, 0xff, RZ, 0xc0, !PT ;  /* 0x000000ff00047812 */ /* 0x000fe400078ec0ff */
[----:B------:R-:W-:Y:S01]  /*fa30*/  LOP3.LUT R0, R5, 0xff, RZ, 0xc0, !PT ;  /* 0x000000ff05007812 */ /* 0x000fe200078ec0ff */
[----:B------:R-:W-:-:S04]  /*fa40*/  FFMA.FTZ R5, R32, c[0x0][0x23c], -R12 ;  /* 0x00008f0020057a23 */ /* 0x000fc8000001080c */
[----:B------:R-:W1:Y:S01]  /*fa50*/  MUFU.EX2 R249, R5 ;  /* 0x0000000500f97308 */ /* 0x000e620000000800 */
[----:B------:R-:W-:Y:S02]  /*fa60*/  PRMT R4, R4, 0x5410, R6 ;  /* 0x0000541004047816 */ /* 0x000fe40000000006 */
[----:B------:R-:W-:Y:S01]  /*fa70*/  PRMT R0, R0, 0x5410, R13 ;  /* 0x0000541000007816 */ /* 0x000fe2000000000d */
[-C--:B------:R-:W-:Y:S01]  /*fa80*/  FMUL.FTZ R164, R164, R28.reuse ;  /* 0x0000001ca4a47220 */ /* 0x080fe20000410000 */
[----:B--2---:R-:W-:Y:S01]  /*fa90*/  LOP3.LUT R7, R14, 0xff, RZ, 0xc0, !PT ;  /* 0x000000ff0e077812 */ /* 0x004fe200078ec0ff */
[----:B------:R-:W-:Y:S02]  /*faa0*/  FMUL.FTZ R165, R165, R28 ;  /* 0x0000001ca5a57220 */ /* 0x000fe40000410000 */
[-C--:B------:R-:W-:Y:S02]  /*fab0*/  FMUL.FTZ R166, R166, R15.reuse ;  /* 0x0000000fa6a67220 */ /* 0x080fe40000410000 */
[----:B------:R-:W-:Y:S01]  /*fac0*/  FMUL.FTZ R167, R167, R15 ;  /* 0x0000000fa7a77220 */ /* 0x000fe20000410000 */
[--C-:B------:R-:W-:Y:S01]  /*fad0*/  HSET2.LE.AND R4, R4, R252.reuse, PT ;  /* 0x000000fc04047233 */ /* 0x100fe20003803000 */
[----:B------:R-:W-:Y:S01]  /*fae0*/  PRMT R7, R7, 0x5410, R16 ;  /* 0x0000541007077816 */ /* 0x000fe20000000010 */
[--C-:B------:R-:W-:Y:S01]  /*faf0*/  HSET2.LE.AND R6, R0, R252.reuse, PT ;  /* 0x000000fc00067233 */ /* 0x100fe20003803000 */
[----:B----4-:R-:W-:Y:S01]  /*fb00*/  F2FP.BF16.PACK_AB R0, R31, R180 ;  /* 0x000000b41f00723e */ /* 0x010fe200000010ff */
[----:B------:R-:W-:Y:S01]  /*fb10*/  IMAD.MOV.U32 R93, RZ, RZ, R71 ;  /* 0x000000ffff5d7224 */ /* 0x000fe200078e0047 */
[----:B------:R-:W-:Y:S01]  /*fb20*/  MOV R94, R70 ;  /* 0x00000046005e7202 */ /* 0x000fe20000000f00 */
[----:B------:R-:W-:Y:S01]  /*fb30*/  IMAD.MOV.U32 R71, RZ, RZ, R44 ;  /* 0x000000ffff477224 */ /* 0x000fe200078e002c */
[----:B------:R-:W-:Y:S01]  /*fb40*/  MOV R70, R45 ;  /* 0x0000002d00467202 */ /* 0x000fe20000000f00 */
[----:B------:R-:W-:Y:S01]  /*fb50*/  IMAD.MOV.U32 R90, RZ, RZ, R35 ;  /* 0x000000ffff5a7224 */ /* 0x000fe200078e0023 */
[----:B------:R-:W-:Y:S01]  /*fb60*/  MOV R44, R34 ;  /* 0x00000022002c7202 */ /* 0x000fe20000000f00 */
[----:B------:R-:W-:Y:S01]  /*fb70*/  HMMA.16816.F32.BF16 R164, R8, R18, R164 ;  /* 0x0000001208a4723c */ /* 0x000fe200000418a4 */
[----:B------:R-:W-:Y:S01]  /*fb80*/  MOV R45, R33 ;  /* 0x00000021002d7202 */ /* 0x000fe20000000f00 */
[--C-:B------:R-:W-:Y:S01]  /*fb90*/  HSET2.LE.AND R7, R7, R252.reuse, PT ;  /* 0x000000fc07077233 */ /* 0x100fe20003803000 */
[----:B------:R-:W-:Y:S01]  /*fba0*/  LOP3.LUT R4, R4, R0, RZ, 0xc0, !PT ;  /* 0x0000000004047212 */ /* 0x000fe200078ec0ff */
[----:B------:R-:W2:Y:S01]  /*fbb0*/  LDSM.16.MT88.4 R32, [R201+0x18800] ;  /* 0x01880000c920783b */ /* 0x000ea20000004200 */
[----:B------:R-:W-:-:S02]  /*fbc0*/  HSET2.LE.AND R0, R17, R252, PT ;  /* 0x000000fc11007233 */ /* 0x000fc40003803000 */
[----:B-1----:R-:W-:Y:S01]  /*fbd0*/  F2FP.BF16.PACK_AB R8, R249, R251 ;  /* 0x000000fbf908723e */ /* 0x002fe200000010ff */
[----:B------:R-:W1:Y:S03]  /*fbe0*/  LDSM.16.MT88.4 R16, [R203+0x18800] ;  /* 0x01880000cb10783b */ /* 0x000e660000004200 */
[----:B------:R-:W-:Y:S02]  /*fbf0*/  LOP3.LUT R7, R7, R8, RZ, 0xc0, !PT ;  /* 0x0000000807077212 */ /* 0x000fe400078ec0ff */
[----:B------:R-:W3:Y:S01]  /*fc00*/  LDSM.16.MT88.4 R8, [R201+0x1a800] ;  /* 0x01a80000c908783b */ /* 0x000ee20000004200 */
        /* <DEDUP_REMOVED lines=8> */
[----:B------:R-:W-:Y:S02]  /*fc90*/  MOV R79, R55 ;  /* 0x00000037004f7202 */ /* 0x000fe40000000f00 */
[----:B------:R-:W-:Y:S02]  /*fca0*/  MOV R52, R23 ;  /* 0x0000001700347202 */ /* 0x000fe40000000f00 */
[----:B------:R-:W-:Y:S02]  /*fcb0*/  MOV R54, R21 ;  /* 0x0000001500367202 */ /* 0x000fe40000000f00 */
[----:B------:R-:W-:Y:S02]  /*fcc0*/  MOV R55, R20 ;  /* 0x0000001400377202 */ /* 0x000fe40000000f00 */
[----:B------:R-:W4:Y:S01]  /*fcd0*/  LDSM.16.MT88.4 R20, [R204+0x18800] ;  /* 0x01880000cc14783b */ /* 0x000f220000004200 */
[----:B------:R-:W-:-:S05]  /*fce0*/  IMAD.MOV.U32 R13, RZ, RZ, R88 ;  /* 0x000000ffff0d7224 */ /* 0x000fca00078e0058 */
[----:B------:R-:W-:Y:S01]  /*fcf0*/  F2FP.BF16.PACK_AB R5, R30, R13 ;  /* 0x0000000d1e05723e */ /* 0x000fe200000010ff */
[----:B------:R-:W-:-:S03]  /*fd00*/  IMAD.MOV.U32 R100, RZ, RZ, R68 ;  /* 0x000000ffff647224 */ /* 0x000fc600078e0044 */
[----:B------:R-:W-:Y:S02]  /*fd10*/  LOP3.LUT R5, R6, R5, RZ, 0xc0, !PT ;  /* 0x0000000506057212 */ /* 0x000fe400078ec0ff */
[----:B------:R-:W-:Y:S01]  /*fd20*/  F2FP.BF16.PACK_AB R6, R107, R87 ;  /* 0x000000576b06723e */ /* 0x000fe200000010ff */
[----:B------:R-:W-:Y:S01]  /*fd30*/  IMAD.MOV.U32 R68, RZ, RZ, R47 ;  /* 0x000000ffff447224 */ /* 0x000fe200078e002f */
[----:B------:R-:W-:Y:S02]  /*fd40*/  MOV R95, R69 ;  /* 0x00000045005f7202 */ /* 0x000fe40000000f00 */
[----:B------:R-:W-:Y:S01]  /*fd50*/  MOV R69, R46 ;  /* 0x0000002e00457202 */ /* 0x000fe20000000f00 */
[----:B------:R-:W-:Y:S01]  /*fd60*/  IMAD.MOV.U32 R46, RZ, RZ, R27 ;  /* 0x000000ffff2e7224 */ /* 0x000fe200078e001b */
[----:B------:R-:W-:Y:S02]  /*fd70*/  MOV R47, R26 ;  /* 0x0000001a002f7202 */ /* 0x000fe40000000f00 */
[----:B------:R-:W-:Y:S01]  /*fd80*/  LOP3.LUT R6, R0, R6, RZ, 0xc0, !PT ;  /* 0x0000000600067212 */ /* 0x000fe200078ec0ff */
[----:B------:R-:W-:Y:S01]  /*fd90*/  IMAD.MOV.U32 R104, RZ, RZ, R85 ;  /* 0x000000ffff687224 */ /* 0x000fe200078e0055 */
[----:B------:R-:W-:Y:S01]  /*fda0*/  MOV R105, R84 ;  /* 0x0000005400697202 */ /* 0x000fe20000000f00 */
[----:B------:R-:W-:Y:S01]  /*fdb0*/  IMAD.MOV.U32 R85, RZ, RZ, R61 ;  /* 0x000000ffff557224 */ /* 0x000fe200078e003d */
[----:B------:R-:W-:-:S02]  /*fdc0*/  MOV R111, R86 ;  /* 0x00000056006f7202 */ /* 0x000fc40000000f00 */
[----:B------:R-:W-:Y:S01]  /*fdd0*/  MOV R92, R62 ;  /* 0x0000003e005c7202 */ /* 0x000fe20000000f00 */
[----:B------:R-:W-:Y:S01]  /*fde0*/  IMAD.MOV.U32 R88, RZ, RZ, R90 ;  /* 0x000000ffff587224 */ /* 0x000fe200078e005a */
[----:B------:R-:W-:Y:S02]  /*fdf0*/  MOV R84, R60 ;  /* 0x0000003c00547202 */ /* 0x000fe40000000f00 */
[----:B------:R-:W-:Y:S01]  /*fe00*/  MOV R89, R91 ;  /* 0x0000005b00597202 */ /* 0x000fe20000000f00 */
[----:B------:R-:W-:Y:S01]  /*fe10*/  IMAD.MOV.U32 R14, RZ, RZ, R102 ;  /* 0x000000ffff0e7224 */ /* 0x000fe200078e0066 */
[----:B------:R-:W-:Y:S01]  /*fe20*/  MOV R86, R63 ;  /* 0x0000003f00567202 */ /* 0x000fe20000000f00 */
[----:B--2---:R-:W-:Y:S01]  /*fe30*/  HMMA.16816.F32.BF16 R44, R4, R34, R44 ;  /* 0x00000022042c723c */ /* 0x004fe2000004182c */
[----:B------:R-:W-:Y:S01]  /*fe40*/  IMAD.MOV.U32 R90, RZ, RZ, R84 ;  /* 0x000000ffff5a7224 */ /* 0x000fe200078e0054 */
[----:B------:R-:W-:Y:S01]  /*fe50*/  MOV R91, R85 ;  /* 0x00000055005b7202 */ /* 0x000fe20000000f00 */
[----:B------:R-:W-:Y:S01]  /*fe60*/  IMAD.MOV.U32 R62, RZ, RZ, R37 ;  /* 0x000000ffff3e7224 */ /* 0x000fe200078e0025 */
[----:B------:R-:W-:Y:S01]  /*fe70*/  MOV R60, R39 ;  /* 0x00000027003c7202 */ /* 0x000fe20000000f00 */
[----:B------:R-:W-:Y:S01]  /*fe80*/  LDSM.16.MT88.4 R24, [R202+0x18800] ;  /* 0x01880000ca18783b */ /* 0x000fe20000004200 */
[----:B------:R-:W-:-:S02]  /*fe90*/  MOV R61, R38 ;  /* 0x00000026003d7202 */ /* 0x000fc40000000f00 */
[----:B------:R-:W-:Y:S01]  /*fea0*/  MOV R35, R86 ;  /* 0x0000005600237202 */ /* 0x000fe20000000f00 */
[C---:B------:R-:W-:Y:S01]  /*feb0*/  HMMA.16816.F32.BF16 R152, R4.reuse, R32, R152 ;  /* 0x000000200498723c */ /* 0x040fe20000041898 */
[----:B------:R-:W-:Y:S02]  /*fec0*/  MOV R34, R87 ;  /* 0x0000005700227202 */ /* 0x000fe40000000f00 */
[----:B------:R-:W-:Y:S02]  /*fed0*/  MOV R63, R36 ;  /* 0x00000024003f7202 */ /* 0x000fe40000000f00 */
[----:B------:R-:W2:Y:S02]  /*fee0*/  LDSM.16.MT88.4 R36, [R202+0x1a800] ;  /* 0x01a80000ca24783b */ /* 0x000ea40000004200 */
[----:B------:R-:W-:Y:S01]  /*fef0*/  MOV R33, R93 ;  /* 0x0000005d00217202 */ /* 0x000fe20000000f00 */
[----:B-1----:R-:W-:Y:S01]  /*ff00*/  HMMA.16816.F32.BF16 R84, R4, R16, R240 ;  /* 0x000000100454723c */ /* 0x002fe200000418f0 */
[----:B------:R-:W-:-:S02]  /*ff10*/  MOV R32, R94 ;  /* 0x0000005e00207202 */ /* 0x000fc40000000f00 */
[----:B------:R-:W-:-:S04]  /*ff20*/  MOV R151, R104 ;  /* 0x0000006800977202 */ /* 0x000fc80000000f00 */
[----:B------:R-:W-:Y:S02]  /*ff30*/  IMAD.MOV.U32 R242, RZ, RZ, R92 ;  /* 0x000000fffff27224 */ /* 0x000fe400078e005c */
[----:B------:R-:W-:Y:S01]  /*ff40*/  IMAD.MOV.U32 R241, RZ, RZ, R95 ;  /* 0x000000fffff17224 */ /* 0x000fe200078e005f */
[----:B------:R-:W-:Y:S01]  /*ff50*/  MOV R243, R107 ;  /* 0x0000006b00f37202 */ /* 0x000fe20000000f00 */
[----:B------:R-:W-:Y:S01]  /*ff60*/  HMMA.16816.F32.BF16 R92, R4, R18, R236 ;  /* 0x00000012045c723c */ /* 0x000fe200000418ec */
[----:B------:R-:W-:Y:S01]  /*ff70*/  IMAD.MOV.U32 R240, RZ, RZ, R106 ;  /* 0x000000fffff07224 */ /* 0x000fe200078e006a */
[----:B------:R-:W-:Y:S05]  /*ff80*/  LDSM.16.MT88.4 R16, [R204+0x1a800] ;  /* 0x01a80000cc10783b */ /* 0x000fea0000004200 */
[----:B------:R-:W-:-:S02]  /*ff90*/  MOV R238, R100 ;  /* 0x0000006400ee7202 */ /* 0x000fc40000000f00 */
[----:B------:R-:W-:Y:S02]  /*ffa0*/  MOV R237, R101 ;  /* 0x0000006500ed7202 */ /* 0x000fe40000000f00 */
[----:B------:R-:W-:Y:S02]  /*ffb0*/  MOV R236, R103 ;  /* 0x0000006700ec7202 */ /* 0x000fe40000000f00 */
[----:B------:R-:W-:Y:S01]  /*ffc0*/  MOV R239, R105 ;  /* 0x0000006900ef7202 */ /* 0x000fe20000000f00 */
[C---:B---3--:R-:W-:Y:S08]  /*ffd0*/  HMMA.16816.F32.BF16 R100, R4.reuse, R8, R228 ;  /* 0x000000080464723c */ /* 0x048ff000000418e4 */
[C---:B------:R-:W-:Y:S01]  /*ffe0*/  HMMA.16816.F32.BF16 R104, R4.reuse, R10, R196 ;  /* 0x0000000a0468723c */ /* 0x040fe200000418c4 */
[----:B------:R-:W1:Y:S07]  /*fff0*/  LDSM.16.MT88.4 R8, [R203+0x1a800] ;  /* 0x01a80000cb08783b */ /* 0x000e6e0000004200 */
[C---:B----4-:R-:W-:Y:S08]  /*10000*/  HMMA.16816.F32.BF16 R68, R4.reuse, R20, R68 ;  /* 0x000000140444723c */ /* 0x050ff00000041844 */
[----:B------:R-:W-:Y:S01]  /*10010*/  HMMA.16816.F32.BF16 R76, R4, R22, R76 ;  /* 0x00000016044c723c */ /* 0x000fe2000004184c */
[----:B------:R-:W3:Y:S01]  /*10020*/  LDSM.16.MT88.4 R20, [R201+0x1c800] ;  /* 0x01c80000c914783b */ /* 0x000ee20000004200 */
[----:B------:R-:W-:Y:S01]  /*10030*/  MOV R228, R110 ;  /* 0x0000006e00e47202 */ /* 0x000fe20000000f00 */
[----:B------:R-:W-:-:S02]  /*10040*/  IMAD.MOV.U32 R230, RZ, RZ, R111 ;  /* 0x000000ffffe67224 */ /* 0x000fc400078e006f */
[----:B------:R-:W-:-:S03]  /*10050*/  IMAD.MOV.U32 R231, RZ, RZ, R89 ;  /* 0x000000ffffe77224 */ /* 0x000fc600078e0059 */
[C---:B--2---:R-:W-:Y:S07]  /*10060*/  HMMA.16816.F32.BF16 R108, R4.reuse, R36, R48 ;  /* 0x00000024046c723c */ /* 0x044fee0000041830 */
[----:B------:R-:W-:Y:S01]  /*10070*/  MOV R37, R88 ;  /* 0x0000005800257202 */ /* 0x000fe20000000f00 */
[C---:B------:R-:W-:Y:S07]  /*10080*/  HMMA.16816.F32.BF16 R48, R4.reuse, R38, R192 ;  /* 0x000000260430723c */ /* 0x040fee00000418c0 */
[----:B------:R-:W-:Y:S01]  /*10090*/  IMAD.MOV.U32 R38, RZ, RZ, R90 ;  /* 0x000000ffff267224 */ /* 0x000fe200078e005a */
[----:B------:R-:W-:Y:S01]  /*100a0*/  MOV R39, R91 ;  /* 0x0000005b00277202 */ /* 0x000fe20000000f00 */
[----:B-1----:R-:W-:Y:S01]  /*100b0*/  HMMA.16816.F32.BF16 R184, R4, R8, R184 ;  /* 0x0000000804b8723c */ /* 0x002fe200000418b8 */
[----:B------:R-:W-:-:S07]  /*100c0*/  MOV R36, R182 ;  /* 0x000000b600247202 */ /* 0x000fce0000000f00 */
[----:B------:R-:W-:Y:S01]  /*100d0*/  HMMA.16816.F32.BF16 R88, R4, R16, R176 ;  /* 0x000000100458723c */ /* 0x000fe200000418b0 */
[----:B------:R-:W-:-:S07]  /*100e0*/  MOV R229, R180 ;  /* 0x000000b400e57202 */ /* 0x000fce0000000f00 */
[C---:B------:R-:W-:Y:S01]  /*100f0*/  HMMA.16816.F32.BF16 R176, R4.reuse, R10, R156 ;  /* 0x0000000a04b0723c */ /* 0x040fe2000004189c */
[----:B------:R-:W1:Y:S07]  /*10100*/  LDSM.16.MT88.4 R8, [R203+0x1c800] ;  /* 0x01c80000cb08783b */ /* 0x000e6e0000004200 */
[C---:B------:R-:W-:Y:S08]  /*10110*/  HMMA.16816.F32.BF16 R52, R4.reuse, R24, R52 ;  /* 0x000000180434723c */ /* 0x040ff00000041834 */
[C---:B------:R-:W-:Y:S01]  /*10120*/  HMMA.16816.F32.BF16 R60, R4.reuse, R26, R60 ;  /* 0x0000001a043c723c */ /* 0x040fe2000004183c */
[----:B------:R-:W2:Y:S07]  /*10130*/  LDSM.16.MT88.4 R24, [R202+0x1c800] ;  /* 0x01c80000ca18783b */ /* 0x000eae0000004200 */
[C---:B------:R-:W-:Y:S01]  /*10140*/  HMMA.16816.F32.BF16 R188, R4.reuse, R18, R188 ;  /* 0x0000001204bc723c */ /* 0x040fe200000418bc */
[----:B------:R-:W4:Y:S07]  /*10150*/  LDSM.16.MT88.4 R16, [R204+0x1c800] ;  /* 0x01c80000cc10783b */ /* 0x000f2e0000004200 */
[C---:B---3--:R-:W-:Y:S08]  /*10160*/  HMMA.16816.F32.BF16 R180, R4.reuse, R20, R80 ;  /* 0x0000001404b4723c */ /* 0x048ff00000041850 */
[----:B------:R-:W-:Y:S01]  /*10170*/  HMMA.16816.F32.BF16 R140, R4, R22, R96 ;  /* 0x00000016048c723c */ /* 0x000fe20000041860 */
[----:B------:R-:W3:Y:S01]  /*10180*/  LDSM.16.MT88.4 R20, [R201+0x1e800] ;  /* 0x01e80000c914783b */ /* 0x000ee20000004200 */
[----:B------:R-:W-:-:S06]  /*10190*/  UIADD3 UR4, UR4, 0x1, URZ ;  /* 0x0000000104047890 */ /* 0x000fcc000fffe03f */
[----:B------:R-:W-:-:S04]  /*101a0*/  MOV R0, UR4 ;  /* 0x0000000400007c02 */ /* 0x000fc80008000f00 */
[----:B------:R-:W-:Y:S01]  /*101b0*/  LOP3.LUT R0, R233, UR37, R0, 0x96, !PT ;  /* 0x00000025e9007c12 */ /* 0x000fe2000f8e9600 */
[C---:B-1----:R-:W-:Y:S07]  /*101c0*/  HMMA.16816.F32.BF16 R96, R4.reuse, R8, R116 ;  /* 0x000000080460723c */ /* 0x042fee0000041874 */
[----:B------:R-:W-:Y:S01]  /*101d0*/  IMAD.WIDE.U32 R8, R0, -0x326172a9, RZ ;  /* 0xcd9e8d5700087825 */ /* 0x000fe200078e00ff */
[----:B--2---:R-:W-:Y:S04]  /*101e0*/  HMMA.16816.F32.BF16 R156, R4, R24, R72 ;  /* 0x00000018049c723c */ /* 0x004fe80000041848 */
[----:B------:R-:W-:-:S02]  /*101f0*/  LOP3.LUT R9, R9, UR15, R38, 0x96, !PT ;  /* 0x0000000f09097c12 */ /* 0x000fc4000f8e9626 */
[----:B------:R-:W-:Y:S02]  /*10200*/  LOP3.LUT R0, R169, UR13, R8, 0x96, !PT ;  /* 0x0000000da9007c12 */ /* 0x000fe4000f8e9608 */
[----:B------:R-:W-:Y:S01]  /*10210*/  HMMA.16816.F32.BF16 R172, R4, R26, R64 ;  /* 0x0000001a04ac723c */ /* 0x000fe20000041840 */
[----:B------:R-:W-:Y:S01]  /*10220*/  LDSM.16.MT88.4 R24, [R204+0x1e800] ;  /* 0x01e80000cc18783b */ /* 0x000fe20000004200 */
[----:B------:R-:W-:-:S06]  /*10230*/  IMAD.WIDE.U32 R8, R9, -0x2daee0ad, RZ ;  /* 0xd2511f5309087825 */ /* 0x000fcc00078e00ff */
[C---:B----4-:R-:W-:Y:S08]  /*10240*/  HMMA.16816.F32.BF16 R192, R4.reuse, R16, R56 ;  /* 0x0000001004c0723c */ /* 0x050ff00000041838 */
[C---:B------:R-:W-:Y:S01]  /*10250*/  HMMA.16816.F32.BF16 R196, R4.reuse, R18, R112 ;  /* 0x0000001204c4723c */ /* 0x040fe20000041870 */
[----:B------:R-:W1:Y:S07]  /*10260*/  LDSM.16.MT88.4 R16, [R202+0x1e800] ;  /* 0x01e80000ca10783b */ /* 0x000e6e0000004200 */
[----:B---3--:R-:W-:Y:S01]  /*10270*/  HMMA.16816.F32.BF16 R72, R4, R20, R124 ;  /* 0x000000140448723c */ /* 0x008fe2000004187c */
[----:B------:R-:W-:-:S07]  /*10280*/  MOV R116, R35 ;  /* 0x0000002300747202 */ /* 0x000fce0000000f00 */
[----:B------:R-:W-:Y:S01]  /*10290*/  HMMA.16816.F32.BF16 R64, R4, R22, R128 ;  /* 0x000000160440723c */ /* 0x000fe20000041880 */
[----:B------:R-:W2:Y:S01]  /*102a0*/  LDSM.16.MT88.4 R20, [R203+0x1e800] ;  /* 0x01e80000cb14783b */ /* 0x000ea20000004200 */
[----:B------:R-:W-:Y:S01]  /*102b0*/  IMAD.MOV.U32 R35, RZ, RZ, R13 ;  /* 0x000000ffff237224 */ /* 0x000fe200078e000d */
[----:B------:R-:W-:-:S05]  /*102c0*/  LOP3.LUT R13, R9, UR12, R170, 0x96, !PT ;  /* 0x0000000c090d7c12 */ /* 0x000fca000f8e96aa */
[----:B------:R-:W-:Y:S01]  /*102d0*/  HMMA.16816.F32.BF16 R80, R4, R10, R120 ;  /* 0x0000000a0450723c */ /* 0x000fe20000041878 */
[----:B------:R-:W-:-:S06]  /*102e0*/  FFMA.FTZ R9, R244, c[0x0][0x23c], -R2 ;  /* 0x00008f00f4097a23 */ /* 0x000fcc0000010802 */
[----:B------:R-:W-:Y:S01]  /*102f0*/  IMAD.WIDE.U32 R10, R0, -0x2daee0ad, RZ ;  /* 0xd2511f53000a7825 */ /* 0x000fe200078e00ff */
[----:B------:R-:W-:-:S04]  /*10300*/  MOV R113, R238 ;  /* 0x000000ee00717202 */ /* 0x000fc80000000f00 */
[----:B------:R-:W-:Y:S01]  /*10310*/  LOP3.LUT R0, R11, UR10, R8, 0x96, !PT ;  /* 0x0000000a0b007c12 */ /* 0x000fe2000f8e9608 */
[----:B------:R3:W-:Y:S04]  /*10320*/  MUFU.EX2 R238, R9 ;  /* 0x0000000900ee7308 */ /* 0x0007e80000000800 */
[----:B------:R-:W-:Y:S01]  /*10330*/  IMAD.WIDE.U32 R38, R0, -0x326172a9, RZ ;  /* 0xcd9e8d5700267825 */ /* 0x000fe200078e00ff */
[----:B------:R-:W-:-:S03]  /*10340*/  MOV R117, R37 ;  /* 0x0000002500757202 */ /* 0x000fc60000000f00 */
[----:B---3--:R-:W-:-:S05]  /*10350*/  IMAD.WIDE.U32 R8, R13, -0x326172a9, RZ ;  /* 0xcd9e8d570d087825 */ /* 0x008fca00078e00ff */
[----:B------:R-:W-:Y:S02]  /*10360*/  LOP3.LUT R9, R9, UR11, R168, 0x96, !PT ;  /* 0x0000000b09097c12 */ /* 0x000fe4000f8e96a8 */
[----:B------:R-:W-:Y:S01]  /*10370*/  LOP3.LUT R0, R39, UR9, R8, 0x96, !PT ;  /* 0x0000000927007c12 */ /* 0x000fe2000f8e9608 */
[----:B------:R-:W-:Y:S02]  /*10380*/  IMAD.MOV.U32 R118, RZ, RZ, R36 ;  /* 0x000000ffff767224 */ /* 0x000fe400078e0024 */
[----:B------:R-:W-:-:S04]  /*10390*/  IMAD.WIDE.U32 R8, R9, -0x2daee0ad, RZ ;  /* 0xd2511f5309087825 */ /* 0x000fc800078e00ff */
[----:B------:R-:W-:Y:S01]  /*103a0*/  IMAD.WIDE.U32 R36, R0, -0x2daee0ad, RZ ;  /* 0xd2511f5300247825 */ /* 0x000fe200078e00ff */
[----:B------:R-:W-:-:S04]  /*103b0*/  LOP3.LUT R10, R9, UR8, R10, 0x96, !PT ;  /* 0x00000008090a7c12 */ /* 0x000fc8000f8e960a */
[----:B------:R-:W-:Y:S01]  /*103c0*/  LOP3.LUT R0, R37, UR6, R8, 0x96, !PT ;  /* 0x0000000625007c12 */ /* 0x000fe2000f8e9608 */
[----:B------:R-:W-:Y:S01]  /*103d0*/  IMAD.MOV.U32 R119, RZ, RZ, R242 ;  /* 0x000000ffff777224 */ /* 0x000fe200078e00f2 */
[----:B------:R-:W-:Y:S02]  /*103e0*/  MOV R112, R241 ;  /* 0x000000f100707202 */ /* 0x000fe40000000f00 */
[----:B------:R-:W-:Y:S01]  /*103f0*/  MOV R242, R34 ;  /* 0x0000002200f27202 */ /* 0x000fe20000000f00 */
[----:B------:R-:W-:Y:S01]  /*10400*/  FFMA.FTZ R11, R245, c[0x0][0x23c], -R2 ;  /* 0x00008f00f50b7a23 */ /* 0x000fe20000010802 */
[----:B------:R-:W-:Y:S01]  /*10410*/  MOV R34, R31 ;  /* 0x0000001f00227202 */ /* 0x000fe20000000f00 */
[----:B------:R-:W-:Y:S01]  /*10420*/  IMAD.WIDE.U32 R8, R0, -0x326172a9, RZ ;  /* 0xcd9e8d5700087825 */ /* 0x000fe200078e00ff */
[----:B------:R-:W-:-:S03]  /*10430*/  MOV R241, R30 ;  /* 0x0000001e00f17202 */ /* 0x000fc60000000f00 */
[----:B------:R-:W-:Y:S01]  /*10440*/  IMAD.WIDE.U32 R30, R10, -0x326172a9, RZ ;  /* 0xcd9e8d570a1e7825 */ /* 0x000fe200078e00ff */
[C---:B-1----:R-:W-:Y:S03]  /*10450*/  HMMA.16816.F32.BF16 R56, R4.reuse, R16, R132 ;  /* 0x000000100438723c */ /* 0x042fe60000041884 */
[----:B------:R-:W-:Y:S01]  /*10460*/  IMAD.MOV.U32 R114, RZ, RZ, R237 ;  /* 0x000000ffff727224 */ /* 0x000fe200078e00ed */
[----:B------:R-:W-:Y:S01]  /*10470*/  LOP3.LUT R0, R9, UR16, R30, 0x96, !PT ;  /* 0x0000001009007c12 */ /* 0x000fe2000f8e961e */
[----:B------:R1:W3:Y:S01]  /*10480*/  MUFU.EX2 R237, R11 ;  /* 0x0000000b00ed7308 */ /* 0x0002e20000000800 */
[----:B------:R-:W-:Y:S02]  /*10490*/  FFMA.FTZ R10, R116, c[0x0][0x23c], -R12 ;  /* 0x00008f00740a7a23 */ /* 0x000fe4000001080c */
[----:B------:R-:W-:Y:S01]  /*104a0*/  HMMA.16816.F32.BF16 R136, R4, R18, R136 ;  /* 0x000000120488723c */ /* 0x000fe20000041888 */
[----:B------:R-:W4:Y:S01]  /*104b0*/  LDSM.16.MT88.4 R16, [R201+0x19000] ;  /* 0x01900000c910783b */ /* 0x000f220000004200 */
[----:B------:R-:W-:-:S03]  /*104c0*/  MOV R115, R236 ;  /* 0x000000ec00737202 */ /* 0x000fc60000000f00 */
[----:B------:R5:W-:Y:S03]  /*104d0*/  MUFU.EX2 R232, R10 ;  /* 0x0000000a00e87308 */ /* 0x000be60000000800 */
[----:B------:R-:W-:Y:S01]  /*104e0*/  HMMA.16816.F32.BF16 R160, R4, R24, R160 ;  /* 0x0000001804a0723c */ /* 0x000fe200000418a0 */
[----:B-1----:R-:W-:-:S07]  /*104f0*/  FFMA.FTZ R11, R248, c[0x0][0x23c], -R2 ;  /* 0x00008f00f80b7a23 */ /* 0x002fce0000010802 */
[----:B------:R-:W-:Y:S01]  /*10500*/  HMMA.16816.F32.BF16 R40, R4, R26, R40 ;  /* 0x0000001a0428723c */ /* 0x000fe20000041828 */
[----:B------:R1:W-:Y:S01]  /*10510*/  MUFU.EX2 R236, R11 ;  /* 0x0000000b00ec7308 */ /* 0x0003e20000000800 */
[----:B------:R-:W-:-:S06]  /*10520*/  LOP3.LUT R9, R8, 0xffff, RZ, 0xc0, !PT ;  /* 0x0000ffff08097812 */ /* 0x000fcc00078ec0ff */
[----:B--2---:R-:W-:Y:S01]  /*10530*/  HMMA.16816.F32.BF16 R144, R4, R20, R144 ;  /* 0x000000140490723c */ /* 0x004fe20000041890 */
[----:B-----5:R-:W-:-:S07]  /*10540*/  FFMA.FTZ R10, R117, c[0x0][0x23c], -R12 ;  /* 0x00008f00750a7a23 */ /* 0x020fce000001080c */
[----:B------:R-:W-:Y:S01]  /*10550*/  HMMA.16816.F32.BF16 R164, R4, R22, R164 ;  /* 0x0000001604a4723c */ /* 0x000fe200000418a4 */
[----:B-1----:R-:W-:Y:S01]  /*10560*/  FFMA.FTZ R11, R246, c[0x0][0x23c], -R2 ;  /* 0x00008f00f60b7a23 */ /* 0x002fe20000010802 */
[----:B------:R-:W-:Y:S01]  /*10570*/  MOV R244, R229 ;  /* 0x000000e500f47202 */ /* 0x000fe20000000f00 */
[----:B------:R-:W-:Y:S01]  /*10580*/  IMAD.MOV.U32 R117, RZ, RZ, R231 ;  /* 0x000000ffff757224 */ /* 0x000fe200078e00e7 */
[----:B------:R-:W-:Y:S01]  /*10590*/  SHF.R.U32.HI R13, RZ, 0x10, R8 ;  /* 0x00000010ff0d7819 */ /* 0x000fe20000011608 */
[----:B------:R-:W-:Y:S01]  /*105a0*/  IMAD.MOV.U32 R116, RZ, RZ, R239 ;  /* 0x000000ffff747224 */ /* 0x000fe200078e00ef */
[----:B------:R-:W-:Y:S01]  /*105b0*/  MOV R121, R32 ;  /* 0x0000002000797202 */ /* 0x000fe20000000f00 */
[----:B------:R-:W-:Y:S01]  /*105c0*/  FFMA.FTZ R5, R119, c[0x0][0x23c], -R12 ;  /* 0x00008f0077057a23 */ /* 0x000fe2000001080c */
[----:B------:R-:W-:Y:S01]  /*105d0*/  MOV R119, R112 ;  /* 0x0000007000777202 */ /* 0x000fe20000000f00 */
[----:B------:R-:W-:Y:S01]  /*105e0*/  LDSM.16.MT88.4 R20, [R202+0x19000] ;  /* 0x01900000ca14783b */ /* 0x000fe20000004200 */
[----:B------:R-:W-:Y:S01]  /*105f0*/  MOV R112, R113 ;  /* 0x0000007100707202 */ /* 0x000fe20000000f00 */
[----:B------:R-:W-:Y:S01]  /*10600*/  IMAD.MOV.U32 R113, RZ, RZ, R114 ;  /* 0x000000ffff717224 */ /* 0x000fe200078e0072 */
[----:B------:R-:W-:Y:S01]  /*10610*/  LOP3.LUT R4, R0, 0xffff, RZ, 0xc0, !PT ;  /* 0x0000ffff00047812 */ /* 0x000fe200078ec0ff */
[----:B------:R-:W-:Y:S01]  /*10620*/  LDSM.16.MT88.4 R24, [R201+0x1b000] ;  /* 0x01b00000c918783b */ /* 0x000fe20000004200 */
[----:B------:R-:W-:-:S02]  /*10630*/  MOV R114, R115 ;  /* 0x0000007300727202 */ /* 0x000fc40000000f00 */
[----:B------:R-:W-:Y:S01]  /*10640*/  MOV R115, R228 ;  /* 0x000000e400737202 */ /* 0x000fe20000000f00 */
[----:B------:R-:W-:Y:S01]  /*10650*/  IMAD.MOV.U32 R228, RZ, RZ, R230 ;  /* 0x000000ffffe47224 */ /* 0x000fe200078e00e6 */
[----:B------:R-:W-:Y:S01]  /*10660*/  SHF.R.U32.HI R7, RZ, 0x8, R4 ;  /* 0x00000008ff077819 */ /* 0x000fe20000011604 */
[----:B------:R1:W-:Y:S01]  /*10670*/  MUFU.EX2 R233, R11 ;  /* 0x0000000b00e97308 */ /* 0x0003e20000000800 */
[----:B------:R-:W-:Y:S01]  /*10680*/  FFMA.FTZ R4, R117, c[0x0][0x23c], -R12 ;  /* 0x00008f0075047a23 */ /* 0x000fe2000001080c */
[----:B------:R-:W-:-:S06]  /*10690*/  LOP3.LUT R6, R0, 0xff, RZ, 0xc0, !PT ;  /* 0x000000ff00067812 */ /* 0x000fcc00078ec0ff */
[----:B------:R2:W-:Y:S01]  /*106a0*/  MUFU.EX2 R230, R5 ;  /* 0x0000000500e67308 */ /* 0x0005e20000000800 */
[----:B-1----:R-:W-:-:S07]  /*106b0*/  LOP3.LUT R11, R8, 0xff, RZ, 0xc0, !PT ;  /* 0x000000ff080b7812 */ /* 0x002fce00078ec0ff */
[----:B------:R1:W-:Y:S01]  /*106c0*/  MUFU.EX2 R231, R10 ;  /* 0x0000000a00e77308 */ /* 0x0003e20000000800 */
[----:B--2---:R-:W-:-:S07]  /*106d0*/  SHF.R.U32.HI R5, RZ, 0x8, R9 ;  /* 0x00000008ff057819 */ /* 0x004fce0000011609 */
[----:B------:R2:W5:Y:S01]  /*106e0*/  MUFU.EX2 R229, R4 ;  /* 0x0000000400e57308 */ /* 0x0005620000000800 */
[----:B-1----:R-:W-:Y:S02]  /*106f0*/  SHF.R.U32.HI R10, RZ, 0x18, R8 ;  /* 0x00000018ff0a7819 */ /* 0x002fe40000011608 */
[----:B------:R-:W-:Y:S02]  /*10700*/  PRMT R8, R11, 0x5410, R5 ;  /* 0x000054100b087816 */ /* 0x000fe40000000005 */
[--C-:B------:R-:W-:Y:S02]  /*10710*/  SHF.R.U32.HI R5, RZ, 0x10, R0.reuse ;  /* 0x00000010ff057819 */ /* 0x100fe40000011600 */
[----:B--2---:R-:W-:Y:S02]  /*10720*/  PRMT R4, R6, 0x5410, R7 ;  /* 0x0000541006047816 */ /* 0x004fe40000000007 */
[----:B------:R-:W-:Y:S02]  /*10730*/  LOP3.LUT R7, R13, 0xff, RZ, 0xc0, !PT ;  /* 0x000000ff0d077812 */ /* 0x000fe400078ec0ff */
[----:B------:R-:W-:-:S02]  /*10740*/  SHF.R.U32.HI R6, RZ, 0x18, R0 ;  /* 0x00000018ff067819 */ /* 0x000fc40000011600 */
[----:B------:R-:W-:Y:S01]  /*10750*/  LOP3.LUT R5, R5, 0xff, RZ, 0xc0, !PT ;  /* 0x000000ff05057812 */ /* 0x000fe200078ec0ff */
[--C-:B------:R-:W-:Y:S01]  /*10760*/  HSET2.LE.AND R0, R4, R252.reuse, PT ;  /* 0x000000fc04007233 */ /* 0x100fe20003803000 */
[----:B---3--:R-:W-:Y:S02]  /*10770*/  F2FP.BF16.PACK_AB R4, R237, R238 ;  /* 0x000000eeed04723e */ /* 0x008fe400000010ff */
[----:B------:R-:W-:Y:S02]  /*10780*/  PRMT R7, R7, 0x5410, R10 ;  /* 0x0000541007077816 */ /* 0x000fe4000000000a */
[----:B------:R-:W-:Y:S02]  /*10790*/  PRMT R5, R5, 0x5410, R6 ;  /* 0x0000541005057816 */ /* 0x000fe40000000006 */
[----:B------:R-:W-:Y:S01]  /*107a0*/  LOP3.LUT R4, R0, R4, RZ, 0xc0, !PT ;  /* 0x0000000400047212 */ /* 0x000fe200078ec0ff */
[--C-:B------:R-:W-:Y:S02]  /*107b0*/  HSET2.LE.AND R0, R8, R252.reuse, PT ;  /* 0x000000fc08007233 */ /* 0x100fe40003803000 */
[----:B------:R-:W-:-:S02]  /*107c0*/  HSET2.LE.AND R7, R7, R252, PT ;  /* 0x000000fc07077233 */ /* 0x000fc40003803000 */
[----:B------:R-:W-:Y:S01]  /*107d0*/  HSET2.LE.AND R8, R5, R252, PT ;  /* 0x000000fc05087233 */ /* 0x000fe20003803000 */
[----:B-----5:R-:W-:Y:S02]  /*107e0*/  F2FP.BF16.PACK_AB R5, R229, R230 ;  /* 0x000000e6e505723e */ /* 0x020fe400000010ff */
[----:B------:R-:W-:Y:S02]  /*107f0*/  F2FP.BF16.PACK_AB R6, R233, R236 ;  /* 0x000000ece906723e */ /* 0x000fe400000010ff */
[----:B------:R-:W-:Y:S02]  /*10800*/  F2FP.BF16.PACK_AB R9, R231, R232 ;  /* 0x000000e8e709723e */ /* 0x000fe400000010ff */
[----:B------:R-:W-:Y:S02]  /*10810*/  LOP3.LUT R7, R7, R5, RZ, 0xc0, !PT ;  /* 0x0000000507077212 */ /* 0x000fe400078ec0ff */
[----:B------:R-:W-:Y:S02]  /*10820*/  LOP3.LUT R6, R0, R6, RZ, 0xc0, !PT ;  /* 0x0000000600067212 */ /* 0x000fe400078ec0ff */
[----:B------:R-:W-:-:S02]  /*10830*/  LOP3.LUT R5, R8, R9, RZ, 0xc0, !PT ;  /* 0x0000000908057212 */ /* 0x000fc400078ec0ff */
[----:B------:R-:W1:Y:S05]  /*10840*/  LDSM.16.MT88.4 R8, [R203+0x19000] ;  /* 0x01900000cb08783b */ /* 0x000e6a0000004200 */
[C---:B----4-:R-:W-:Y:S08]  /*10850*/  HMMA.16816.F32.BF16 R152, R4.reuse, R16, R152 ;  /* 0x000000100498723c */ /* 0x050ff00000041898 */
[----:B------:R-:W-:Y:S01]  /*10860*/  HMMA.16816.F32.BF16 R44, R4, R18, R44 ;  /* 0x00000012042c723c */ /* 0x000fe2000004182c */
[----:B------:R-:W2:Y:S01]  /*10870*/  LDSM.16.MT88.4 R16, [R204+0x19000] ;  /* 0x01900000cc10783b */ /* 0x000ea20000004200 */
[----:B------:R-:W-:Y:S01]  /*10880*/  MOV R117, R228 ;  /* 0x000000e400757202 */ /* 0x000fe20000000f00 */
[----:B------:R-:W-:Y:S01]  /*10890*/  IMAD.MOV.U32 R239, RZ, RZ, R35 ;  /* 0x000000ffffef7224 */ /* 0x000fe200078e0023 */
[----:B------:R-:W-:-:S02]  /*108a0*/  MOV R228, R240 ;  /* 0x000000f000e47202 */ /* 0x000fc40000000f00 */
[----:B------:R-:W-:Y:S02]  /*108b0*/  MOV R240, R34 ;  /* 0x0000002200f07202 */ /* 0x000fe40000000f00 */
[----:B------:R-:W-:Y:S02]  /*108c0*/  MOV R120, R33 ;  /* 0x0000002100787202 */ /* 0x000fe40000000f00 */
[----:B------:R-:W3:Y:S01]  /*108d0*/  LDSM.16.MT88.4 R32, [R202+0x1b000] ;  /* 0x01b00000ca20783b */ /* 0x000ee20000004200 */
[C---:B-1----:R-:W-:Y:S08]  /*108e0*/  HMMA.16816.F32.BF16 R84, R4.reuse, R8, R84 ;  /* 0x000000080454723c */ /* 0x042ff00000041854 */
[C---:B--2---:R-:W-:Y:S08]  /*108f0*/  HMMA.16816.F32.BF16 R68, R4.reuse, R16, R68 ;  /* 0x000000100444723c */ /* 0x044ff00000041844 */
[C---:B------:R-:W-:Y:S01]  /*10900*/  HMMA.16816.F32.BF16 R76, R4.reuse, R18, R76 ;  /* 0x00000012044c723c */ /* 0x040fe2000004184c */
[----:B------:R-:W1:Y:S07]  /*10910*/  LDSM.16.MT88.4 R16, [R203+0x1b000] ;  /* 0x01b00000cb10783b */ /* 0x000e6e0000004200 */
[----:B------:R-:W-:Y:S01]  /*10920*/  HMMA.16816.F32.BF16 R92, R4, R10, R92 ;  /* 0x0000000a045c723c */ /* 0x000fe2000004185c */
[----:B------:R-:W2:Y:S01]  /*10930*/  LDSM.16.MT88.4 R8, [R201+0x1d000] ;  /* 0x01d00000c908783b */ /* 0x000ea20000004200 */
[----:B------:R-:W-:Y:S01]  /*10940*/  MOV R245, R118 ;  /* 0x0000007600f57202 */ /* 0x000fe20000000f00 */
[----:B------:R-:W-:Y:S01]  /*10950*/  IMAD.MOV.U32 R13, RZ, RZ, R119 ;  /* 0x000000ffff0d7224 */ /* 0x000fe200078e0077 */
[----:B------:R-:W-:Y:S01]  /*10960*/  MOV R123, R112 ;  /* 0x00000070007b7202 */ /* 0x000fe20000000f00 */
[----:B------:R-:W-:-:S03]  /*10970*/  IMAD.MOV.U32 R119, RZ, RZ, R114 ;  /* 0x000000ffff777224 */ /* 0x000fc600078e0072 */
[----:B------:R-:W-:Y:S01]  /*10980*/  HMMA.16816.F32.BF16 R52, R4, R20, R52 ;  /* 0x000000140434723c */ /* 0x000fe20000041834 */
[----:B------:R-:W-:Y:S02]  /*10990*/  MOV R122, R113 ;  /* 0x00000071007a7202 */ /* 0x000fe40000000f00 */
[----:B------:R-:W-:-:S05]  /*109a0*/  MOV R118, R115 ;  /* 0x0000007300767202 */ /* 0x000fca0000000f00 */
[C---:B------:R-:W-:Y:S01]  /*109b0*/  HMMA.16816.F32.BF16 R60, R4.reuse, R22, R60 ;  /* 0x00000016043c723c */ /* 0x040fe2000004183c */
[----:B------:R-:W4:Y:S07]  /*109c0*/  LDSM.16.MT88.4 R20, [R204+0x1b000] ;  /* 0x01b00000cc14783b */ /* 0x000f2e0000004200 */
[C---:B---3--:R-:W-:Y:S08]  /*109d0*/  HMMA.16816.F32.BF16 R108, R4.reuse, R32, R108 ;  /* 0x00000020046c723c */ /* 0x048ff0000004186c */
[C---:B------:R-:W-:Y:S01]  /*109e0*/  HMMA.16816.F32.BF16 R112, R4.reuse, R34, R48 ;  /* 0x000000220470723c */ /* 0x040fe20000041830 */
[----:B------:R-:W3:Y:S07]  /*109f0*/  LDSM.16.MT88.4 R32, [R202+0x1d000] ;  /* 0x01d00000ca20783b */ /* 0x000eee0000004200 */
[C---:B------:R-:W-:Y:S08]  /*10a00*/  HMMA.16816.F32.BF16 R100, R4.reuse, R24, R100 ;  /* 0x000000180464723c */ /* 0x040ff00000041864 */
[C---:B------:R-:W-:Y:S01]  /*10a10*/  HMMA.16816.F32.BF16 R104, R4.reuse, R26, R104 ;  /* 0x0000001a0468723c */ /* 0x040fe20000041868 */
[----:B------:R-:W5:Y:S07]  /*10a20*/  LDSM.16.MT88.4 R24, [R204+0x1d000] ;  /* 0x01d00000cc18783b */ /* 0x000f6e0000004200 */
[C---:B-1----:R-:W-:Y:S08]  /*10a30*/  HMMA.16816.F32.BF16 R124, R4.reuse, R16, R184 ;  /* 0x00000010047c723c */ /* 0x042ff000000418b8 */
[C---:B------:R-:W-:Y:S01]  /*10a40*/  HMMA.16816.F32.BF16 R128, R4.reuse, R18, R176 ;  /* 0x000000120480723c */ /* 0x040fe200000418b0 */
[----:B------:R-:W1:Y:S07]  /*10a50*/  LDSM.16.MT88.4 R16, [R201+0x1f000] ;  /* 0x01f00000c910783b */ /* 0x000e6e0000004200 */
[C---:B--2---:R-:W-:Y:S08]  /*10a60*/  HMMA.16816.F32.BF16 R132, R4.reuse, R8, R180 ;  /* 0x000000080484723c */ /* 0x044ff000000418b4 */
[----:B------:R-:W-:Y:S01]  /*10a70*/  HMMA.16816.F32.BF16 R140, R4, R10, R140 ;  /* 0x0000000a048c723c */ /* 0x000fe2000004188c */
[----:B------:R-:W2:Y:S01]  /*10a80*/  LDSM.16.MT88.4 R8, [R203+0x1d000] ;  /* 0x01d00000cb08783b */ /* 0x000ea20000004200 */
[----:B------:R-:W-:Y:S01]  /*10a90*/  MOV R49, R116 ;  /* 0x0000007400317202 */ /* 0x000fe20000000f00 */
[----:B------:R-:W-:Y:S01]  /*10aa0*/  IMAD.MOV.U32 R248, RZ, RZ, R117 ;  /* 0x000000fffff87224 */ /* 0x000fe200078e0075 */
[----:B------:R-:W-:Y:S01]  /*10ab0*/  MOV R246, R118 ;  /* 0x0000007600f67202 */ /* 0x000fe20000000f00 */
[----:B------:R-:W-:Y:S01]  /*10ac0*/  FFMA.FTZ R0, R228, c[0x0][0x23c], -R2 ;  /* 0x00008f00e4007a23 */ /* 0x000fe20000010802 */
[----:B------:R-:W-:-:S02]  /*10ad0*/  MOV R48, R119 ;  /* 0x0000007700307202 */ /* 0x000fc40000000f00 */
[----:B----4-:R-:W-:Y:S01]  /*10ae0*/  HMMA.16816.F32.BF16 R116, R4, R20, R88 ;  /* 0x000000140474723c */ /* 0x010fe20000041858 */
[----:B------:R4:W-:Y:S01]  /*10af0*/  MUFU.EX2 R228, R0 ;  /* 0x0000000000e47308 */ /* 0x0009e20000000800 */
[----:B------:R-:W-:Y:S01]  /*10b00*/  IMAD.MOV.U32 R51, RZ, RZ, R120 ;  /* 0x000000ffff337224 */ /* 0x000fe200078e0078 */
[----:B------:R-:W-:-:S04]  /*10b10*/  MOV R50, R121 ;  /* 0x0000007900327202 */ /* 0x000fc80000000f00 */
[----:B------:R-:W-:Y:S01]  /*10b20*/  IMAD.MOV.U32 R90, RZ, RZ, R122 ;  /* 0x000000ffff5a7224 */ /* 0x000fe200078e007a */
[C---:B---3--:R-:W-:Y:S01]  /*10b30*/  HMMA.16816.F32.BF16 R168, R4.reuse, R32, R156 ;  /* 0x0000002004a8723c */ /* 0x048fe2000004189c */
[----:B------:R-:W-:Y:S01]  /*10b40*/  MOV R91, R123 ;  /* 0x0000007b005b7202 */ /* 0x000fe20000000f00 */
[----:B------:R-:W-:Y:S06]  /*10b50*/  LDSM.16.MT88.4 R156, [R201+0x19800] ;  /* 0x01980000c99c783b */ /* 0x000fec0000004200 */
[----:B------:R-:W-:Y:S01]  /*10b60*/  HMMA.16816.F32.BF16 R32, R4, R34, R172 ;  /* 0x000000220420723c */ /* 0x000fe200000418ac */
[----:B----4-:R-:W-:Y:S01]  /*10b70*/  FFMA.FTZ R0, R90, c[0x0][0x23c], -R2 ;  /* 0x00008f005a007a23 */ /* 0x010fe20000010802 */
[----:B------:R-:W-:-:S03]  /*10b80*/  MOV R90, R151 ;  /* 0x00000097005a7202 */ /* 0x000fc60000000f00 */
[----:B------:R3:W4:Y:S03]  /*10b90*/  MUFU.EX2 R151, R0 ;  /* 0x0000000000977308 */ /* 0x0007260000000800 */
[C---:B------:R-:W-:Y:S01]  /*10ba0*/  HMMA.16816.F32.BF16 R120, R4.reuse, R22, R188 ;  /* 0x000000160478723c */ /* 0x040fe200000418bc */
[----:B------:R-:W4:Y:S07]  /*10bb0*/  LDSM.16.MT88.4 R20, [R202+0x1f000] ;  /* 0x01f00000ca14783b */ /* 0x000f2e0000004200 */
[C---:B-----5:R-:W-:Y:S08]  /*10bc0*/  HMMA.16816.F32.BF16 R192, R4.reuse, R24, R192 ;  /* 0x0000001804c0723c */ /* 0x060ff000000418c0 */
[----:B------:R-:W-:Y:S01]  /*10bd0*/  HMMA.16816.F32.BF16 R196, R4, R26, R196 ;  /* 0x0000001a04c4723c */ /* 0x000fe200000418c4 */
[----:B------:R-:W5:Y:S01]  /*10be0*/  LDSM.16.MT88.4 R24, [R204+0x1f000] ;  /* 0x01f00000cc18783b */ /* 0x000f620000004200 */
[----:B---3--:R-:W-:-:S06]  /*10bf0*/  FFMA.FTZ R0, R150, c[0x0][0x23c], -R2 ;  /* 0x00008f0096007a23 */ /* 0x008fcc0000010802 */
[C---:B-1----:R-:W-:Y:S08]  /*10c00*/  HMMA.16816.F32.BF16 R176, R4.reuse, R16, R72 ;  /* 0x0000001004b0723c */ /* 0x042ff00000041848 */
[----:B------:R-:W-:Y:S01]  /*10c10*/  HMMA.16816.F32.BF16 R172, R4, R18, R64 ;  /* 0x0000001204ac723c */ /* 0x000fe20000041840 */
[----:B------:R-:W1:Y:S01]  /*10c20*/  LDSM.16.MT88.4 R16, [R203+0x1f000] ;  /* 0x01f00000cb10783b */ /* 0x000e620000004200 */
[----:B------:R3:W-:Y:S01]  /*10c30*/  MUFU.EX2 R150, R0 ;  /* 0x0000000000967308 */ /* 0x0007e20000000800 */
[----:B------:R-:W-:-:S02]  /*10c40*/  FFMA.FTZ R2, R91, c[0x0][0x23c], -R2 ;  /* 0x00008f005b027a23 */ /* 0x000fc40000010802 */
[----:B------:R-:W-:-:S03]  /*10c50*/  IMAD.MOV.U32 R91, RZ, RZ, R149 ;  /* 0x000000ffff5b7224 */ /* 0x000fc600078e0095 */
[C---:B--2---:R-:W-:Y:S01]  /*10c60*/  HMMA.16816.F32.BF16 R184, R4.reuse, R10, R80 ;  /* 0x0000000a04b8723c */ /* 0x044fe20000041850 */
[----:B------:R-:W-:Y:S01]  /*10c70*/  MOV R88, R14 ;  /* 0x0000000e00587202 */ /* 0x000fe20000000f00 */
[----:B------:R2:W-:Y:S01]  /*10c80*/  MUFU.EX2 R149, R2 ;  /* 0x0000000200957308 */ /* 0x0005e20000000800 */
[----:B------:R-:W-:Y:S04]  /*10c90*/  LDSM.16.MT88.4 R64, [R201+0x1b800] ;  /* 0x01b80000c940783b */ /* 0x000fe80000004200 */
[----:B------:R-:W-:Y:S01]  /*10ca0*/  LDSM.16.MT88.4 R72, [R202+0x1b800] ;  /* 0x01b80000ca48783b */ /* 0x000fe20000004200 */
[----:B---3--:R-:W-:Y:S01]  /*10cb0*/  LOP3.LUT R0, R31, UR7, R38, 0x96, !PT ;  /* 0x000000071f007c12 */ /* 0x008fe2000f8e9626 */
[----:B------:R-:W-:Y:S01]  /*10cc0*/  HMMA.16816.F32.BF16 R188, R4, R8, R96 ;  /* 0x0000000804bc723c */ /* 0x000fe20000041860 */
[----:B------:R-:W-:Y:S01]  /*10cd0*/  FFMA.FTZ R11, R90, c[0x0][0x23c], -R12 ;  /* 0x00008f005a0b7a23 */ /* 0x000fe2000001080c */
[----:B------:R-:W-:Y:S05]  /*10ce0*/  LDSM.16.MT88.4 R80, [R204+0x1b800] ;  /* 0x01b80000cc50783b */ /* 0x000fea0000004200 */
[----:B------:R-:W-:-:S04]  /*10cf0*/  IMAD.WIDE.U32 R8, R0, -0x2daee0ad, RZ ;  /* 0xd2511f5300087825 */ /* 0x000fc800078e00ff */
[----:B--2---:R-:W-:Y:S01]  /*10d00*/  FFMA.FTZ R2, R48, c[0x0][0x23c], -R12 ;  /* 0x00008f0030027a23 */ /* 0x004fe2000001080c */
[----:B------:R-:W-:Y:S02]  /*10d10*/  MOV R48, R49 ;  /* 0x0000003100307202 */ /* 0x000fe40000000f00 */
[----:B------:R-:W-:Y:S01]  /*10d20*/  MOV R49, R50 ;  /* 0x0000003200317202 */ /* 0x000fe20000000f00 */
[----:B------:R2:W-:Y:S01]  /*10d30*/  MUFU.EX2 R31, R2 ;  /* 0x00000002001f7308 */ /* 0x0005e20000000800 */
[----:B------:R-:W-:Y:S01]  /*10d40*/  LOP3.LUT R0, R9, UR17, R36, 0x96, !PT ;  /* 0x0000001109007c12 */ /* 0x000fe2000f8e9624 */
[----:B------:R-:W-:Y:S01]  /*10d50*/  IMAD.MOV.U32 R50, RZ, RZ, R51 ;  /* 0x000000ffff327224 */ /* 0x000fe200078e0033 */
[----:B------:R-:W-:Y:S02]  /*10d60*/  MOV R51, R13 ;  /* 0x0000000d00337202 */ /* 0x000fe40000000f00 */
[----:B------:R-:W-:Y:S02]  /*10d70*/  LOP3.LUT R13, R8, 0xff, RZ, 0xc0, !PT ;  /* 0x000000ff080d7812 */ /* 0x000fe400078ec0ff */
[----:B------:R-:W-:-:S02]  /*10d80*/  SHF.R.U32.HI R10, RZ, 0x18, R8 ;  /* 0x00000018ff0a7819 */ /* 0x000fc40000011608 */
[----:B--2---:R-:W-:Y:S02]  /*10d90*/  LOP3.LUT R2, R8, 0xffff, RZ, 0xc0, !PT ;  /* 0x0000ffff08027812 */ /* 0x004fe400078ec0ff */
[----:B------:R-:W-:Y:S02]  /*10da0*/  SHF.R.U32.HI R9, RZ, 0x10, R8 ;  /* 0x00000010ff097819 */ /* 0x000fe40000011608 */
[----:B------:R-:W-:Y:S02]  /*10db0*/  SHF.R.U32.HI R8, RZ, 0x8, R2 ;  /* 0x00000008ff087819 */ /* 0x000fe40000011602 */
[----:B------:R-:W-:Y:S01]  /*10dc0*/  LOP3.LUT R2, R9, 0xff, RZ, 0xc0, !PT ;  /* 0x000000ff09027812 */ /* 0x000fe200078ec0ff */
[----:B------:R-:W-:Y:S01]  /*10dd0*/  FFMA.FTZ R9, R91, c[0x0][0x23c], -R12 ;  /* 0x00008f005b097a23 */ /* 0x000fe2000001080c */
[----:B------:R-:W-:Y:S01]  /*10de0*/  PRMT R14, R13, 0x5410, R8 ;  /* 0x000054100d0e7816 */ /* 0x000fe20000000008 */
[----:B------:R2:W3:Y:S01]  /*10df0*/  MUFU.EX2 R30, R11 ;  /* 0x0000000b001e7308 */ /* 0x0004e20000000800 */
[----:B------:R-:W-:Y:S01]  /*10e00*/  PRMT R13, R2, 0x5410, R10 ;  /* 0x00005410020d7816 */ /* 0x000fe2000000000a */
[----:B------:R-:W-:Y:S01]  /*10e10*/  IMAD.MOV.U32 R99, RZ, RZ, R29 ;  /* 0x000000ffff637224 */ /* 0x000fe200078e001d */
[----:B------:R-:W-:-:S02]  /*10e20*/  LOP3.LUT R2, R0, 0xffff, RZ, 0xc0, !PT ;  /* 0x0000ffff00027812 */ /* 0x000fc400078ec0ff */
[----:B------:R-:W-:-:S03]  /*10e30*/  SHF.R.U32.HI R8, RZ, 0x10, R0 ;  /* 0x00000010ff087819 */ /* 0x000fc60000011600 */
[----:B------:R1:W-:Y:S01]  /*10e40*/  MUFU.EX2 R29, R9 ;  /* 0x00000009001d7308 */ /* 0x0003e20000000800 */
[----:B------:R-:W-:Y:S02]  /*10e50*/  SHF.R.U32.HI R10, RZ, 0x18, R0 ;  /* 0x00000018ff0a7819 */ /* 0x000fe40000011600 */
[----:B------:R-:W-:Y:S02]  /*10e60*/  SHF.R.U32.HI R2, RZ, 0x8, R2 ;  /* 0x00000008ff027819 */ /* 0x000fe40000011602 */
[----:B--2---:R-:W-:Y:S02]  /*10e70*/  LOP3.LUT R11, R0, 0xff, RZ, 0xc0, !PT ;  /* 0x000000ff000b7812 */ /* 0x004fe400078ec0ff */
[----:B------:R-:W-:Y:S01]  /*10e80*/  LOP3.LUT R0, R8, 0xff, RZ, 0xc0, !PT ;  /* 0x000000ff08007812 */ /* 0x000fe200078ec0ff */
[----:B-1----:R-:W-:-:S04]  /*10e90*/  FFMA.FTZ R9, R48, c[0x0][0x23c], -R12 ;  /* 0x00008f0030097a23 */ /* 0x002fc8000001080c */
[----:B------:R1:W2:Y:S01]  /*10ea0*/  MUFU.EX2 R12, R9 ;  /* 0x00000009000c7308 */ /* 0x0002a20000000800 */
[----:B----4-:R-:W-:Y:S01]  /*10eb0*/  HMMA.16816.F32.BF16 R180, R4, R20, R56 ;  /* 0x0000001404b4723c */ /* 0x010fe20000041838 */
[----:B------:R-:W-:Y:S01]  /*10ec0*/  MOV R89, R49 ;  /* 0x0000003100597202 */ /* 0x000fe20000000f00 */
[----:B------:R-:W-:Y:S01]  /*10ed0*/  IMAD.MOV.U32 R91, RZ, RZ, R51 ;  /* 0x000000ffff5b7224 */ /* 0x000fe200078e0033 */
[----:B------:R-:W-:-:S05]  /*10ee0*/  MOV R90, R50 ;  /* 0x00000032005a7202 */ /* 0x000fca0000000f00 */
[C---:B-----5:R-:W-:Y:S01]  /*10ef0*/  HMMA.16816.F32.BF16 R160, R4.reuse, R24, R160 ;  /* 0x0000001804a0723c */ /* 0x060fe200000418a0 */
[----:B------:R-:W-:Y:S07]  /*10f00*/  LDSM.16.MT88.4 R48, [R204+0x19800] ;  /* 0x01980000cc30783b */ /* 0x000fee0000004200 */
[----:B------:R-:W-:Y:S01]  /*10f10*/  HMMA.16816.F32.BF16 R144, R4, R16, R144 ;  /* 0x000000100490723c */ /* 0x000fe20000041890 */
[----:B-1----:R-:W-:Y:S01]  /*10f20*/  PRMT R9, R11, 0x5410, R2 ;  /* 0x000054100b097816 */ /* 0x002fe20000000002 */
[--C-:B------:R-:W-:Y:S01]  /*10f30*/  HSET2.LE.AND R8, R13, R252.reuse, PT ;  /* 0x000000fc0d087233 */ /* 0x100fe20003803000 */
[----:B------:R-:W-:Y:S01]  /*10f40*/  PRMT R2, R0, 0x5410, R10 ;  /* 0x0000541000027816 */ /* 0x000fe2000000000a */
[----:B------:R-:W-:Y:S02]  /*10f50*/  LDSM.16.MT88.4 R56, [R203+0x19800] ;  /* 0x01980000cb38783b */ /* 0x000fe40000004200 */
[----:B------:R-:W-:-:S02]  /*10f60*/  HSET2.LE.AND R0, R9, R252, PT ;  /* 0x000000fc09007233 */ /* 0x000fc40003803000 */
[C---:B------:R-:W-:Y:S01]  /*10f70*/  HMMA.16816.F32.BF16 R20, R4.reuse, R22, R136 ;  /* 0x000000160414723c */ /* 0x040fe20000041888 */
[----:B------:R-:W-:Y:S01]  /*10f80*/  MOV R13, R88 ;  /* 0x00000058000d7202 */ /* 0x000fe20000000f00 */
[----:B------:R-:W-:Y:S06]  /*10f90*/  LDSM.16.MT88.4 R136, [R202+0x1f800] ;  /* 0x01f80000ca88783b */ /* 0x000fec0000004200 */
[C---:B------:R-:W-:Y:S01]  /*10fa0*/  HMMA.16816.F32.BF16 R24, R4.reuse, R26, R40 ;  /* 0x0000001a0418723c */ /* 0x040fe20000041828 */
[----:B------:R-:W1:Y:S07]  /*10fb0*/  LDSM.16.MT88.4 R40, [R202+0x19800] ;  /* 0x01980000ca28783b */ /* 0x000e6e0000004200 */
[----:B------:R-:W-:Y:S07]  /*10fc0*/  HMMA.16816.F32.BF16 R16, R4, R18, R164 ;  /* 0x000000120410723c */ /* 0x000fee00000418a4 */
[----:B------:R-:W-:Y:S01]  /*10fd0*/  HSET2.LE.AND R4, R2, R252, PT ;  /* 0x000000fc02047233 */ /* 0x000fe20003803000 */
[----:B------:R-:W-:-:S02]  /*10fe0*/  F2FP.BF16.PACK_AB R2, R151, R228 ;  /* 0x000000e49702723e */ /* 0x000fc400000010ff */
[----:B---3--:R-:W-:Y:S01]  /*10ff0*/  F2FP.BF16.PACK_AB R5, R30, R31 ;  /* 0x0000001f1e05723e */ /* 0x008fe200000010ff */
[----:B------:R-:W-:Y:S01]  /*11000*/  HSET2.LE.AND R6, R14, R252, PT ;  /* 0x000000fc0e067233 */ /* 0x000fe20003803000 */
[----:B------:R-:W-:Y:S02]  /*11010*/  LOP3.LUT R164, R0, R2, RZ, 0xc0, !PT ;  /* 0x0000000200a47212 */ /* 0x000fe400078ec0ff */
[----:B------:R-:W-:Y:S01]  /*11020*/  LOP3.LUT R165, R4, R5, RZ, 0xc0, !PT ;  /* 0x0000000504a57212 */ /* 0x000fe200078ec0ff */
[----:B------:R-:W-:Y:S01]  /*11030*/  IMAD.MOV.U32 R5, RZ, RZ, R89 ;  /* 0x000000ffff057224 */ /* 0x000fe200078e0059 */
[----:B------:R-:W-:Y:S02]  /*11040*/  MOV R14, R99 ;  /* 0x00000063000e7202 */ /* 0x000fe40000000f00 */
[----:B------:R-:W-:Y:S01]  /*11050*/  MOV R2, R90 ;  /* 0x0000005a00027202 */ /* 0x000fe20000000f00 */
[----:B------:R-:W-:Y:S01]  /*11060*/  LDSM.16.MT88.4 R96, [R201+0x1d800] ;  /* 0x01d80000c960783b */ /* 0x000fe20000004200 */
[----:B------:R-:W-:-:S03]  /*11070*/  MOV R0, R91 ;  /* 0x0000005b00007202 */ /* 0x000fc60000000f00 */
[----:B------:R-:W3:Y:S01]  /*11080*/  LDSM.16.MT88.4 R88, [R203+0x1b800] ;  /* 0x01b80000cb58783b */ /* 0x000ee20000004200 */
[----:B------:R-:W-:Y:S01]  /*11090*/  F2FP.BF16.PACK_AB R7, R149, R150 ;  /* 0x000000969507723e */ /* 0x000fe200000010ff */
[----:B------:R-:W-:Y:S01]  /*110a0*/  FFMA.FTZ R0, R250, R28, R0 ;  /* 0x0000001cfa007223 */ /* 0x000fe20000010000 */
[----:B--2---:R-:W-:Y:S01]  /*110b0*/  F2FP.BF16.PACK_AB R9, R12, R29 ;  /* 0x0000001d0c09723e */ /* 0x004fe200000010ff */
        /* <DEDUP_REMOVED lines=8> */
[----:B------:R-:W-:Y:S01]  /*11140*/  HMMA.16816.F32.BF16 R152, R164, R156, R152 ;  /* 0x0000009ca498723c */ /* 0x000fe20000041898 */
[----:B------:R-:W-:Y:S02]  /*11150*/  FADD.FTZ R0, R248, R0 ;  /* 0x00000000f8007221 */ /* 0x000fe40000010000 */
[----:B------:R-:W-:-:S05]  /*11160*/  FADD.FTZ R2, R245, R2 ;  /* 0x00000002f5027221 */ /* 0x000fca0000010000 */
[----:B------:R-:W-:Y:S01]  /*11170*/  HMMA.16816.F32.BF16 R156, R164, R158, R44 ;  /* 0x0000009ea49c723c */ /* 0x000fe2000004182c */
[----:B------:R-:W-:-:S07]  /*11180*/  FADD.FTZ R0, R244, R0 ;  /* 0x00000000f4007221 */ /* 0x000fce0000010000 */
[----:B-1----:R-:W-:Y:S01]  /*11190*/  HMMA.16816.F32.BF16 R36, R164, R40, R52 ;  /* 0x00000028a424723c */ /* 0x002fe20000041834 */
[----:B------:R-:W-:-:S07]  /*111a0*/  FADD.FTZ R2, R239, R2 ;  /* 0x00000002ef027221 */ /* 0x000fce0000010000 */
[C---:B------:R-:W-:Y:S08]  /*111b0*/  HMMA.16816.F32.BF16 R44, R164.reuse, R48, R68 ;  /* 0x00000030a42c723c */ /* 0x040ff00000041844 */
[----:B------:R-:W-:Y:S01]  /*111c0*/  HMMA.16816.F32.BF16 R52, R164, R56, R84 ;  /* 0x00000038a434723c */ /* 0x000fe20000041854 */
[----:B------:R-:W-:-:S07]  /*111d0*/  FADD.FTZ R0, R240, R0 ;  /* 0x00000000f0007221 */ /* 0x000fce0000010000 */
[C---:B------:R-:W-:Y:S08]  /*111e0*/  HMMA.16816.F32.BF16 R40, R164.reuse, R42, R60 ;  /* 0x0000002aa428723c */ /* 0x040ff0000004183c */
[C---:B------:R-:W-:Y:S08]  /*111f0*/  HMMA.16816.F32.BF16 R48, R164.reuse, R50, R76 ;  /* 0x00000032a430723c */ /* 0x040ff0000004184c */
[----:B------:R-:W-:Y:S01]  /*11200*/  HMMA.16816.F32.BF16 R56, R164, R58, R92 ;  /* 0x0000003aa438723c */ /* 0x000fe2000004185c */
[----:B------:R-:W-:-:S07]  /*11210*/  FADD.FTZ R2, R241, R2 ;  /* 0x00000002f1027221 */ /* 0x000fce0000010000 */
[C---:B------:R-:W-:Y:S08]  /*11220*/  HMMA.16816.F32.BF16 R60, R164.reuse, R64, R100 ;  /* 0x00000040a43c723c */ /* 0x040ff00000041864 */
[C---:B------:R-:W-:Y:S08]  /*11230*/  HMMA.16816.F32.BF16 R68, R164.reuse, R72, R108 ;  /* 0x00000048a444723c */ /* 0x040ff0000004186c */
[C---:B------:R-:W-:Y:S08]  /*11240*/  HMMA.16816.F32.BF16 R76, R164.reuse, R80, R116 ;  /* 0x00000050a44c723c */ /* 0x040ff00000041874 */
[C---:B---3--:R-:W-:Y:S08]  /*11250*/  HMMA.16816.F32.BF16 R84, R164.reuse, R88, R124 ;  /* 0x00000058a454723c */ /* 0x048ff0000004187c */
[C---:B------:R-:W-:Y:S08]  /*11260*/  HMMA.16816.F32.BF16 R92, R164.reuse, R96, R132 ;  /* 0x00000060a45c723c */ /* 0x040ff00000041884 */
[C---:B------:R-:W-:Y:S01]  /*11270*/  HMMA.16816.F32.BF16 R64, R164.reuse, R66, R104 ;  /* 0x00000042a440723c */ /* 0x040fe20000041868 */
[----:B------:R-:W1:Y:S07]  /*11280*/  LDSM.16.MT88.4 R104, [R202+0x1d800] ;  /* 0x01d80000ca68783b */ /* 0x000e6e0000004200 */
        /* <DEDUP_REMOVED lines=24> */
[----:B-1----:R-:W-:Y:S01]  /*11410*/  HMMA.16816.F32.BF16 R100, R164, R104, R168 ;  /* 0x00000068a464723c */ /* 0x002fe200000418a8 */
[----:B------:R-:W-:Y:S01]  /*11420*/  FADD.FTZ R2, R150, R2 ;  /* 0x0000000296027221 */ /* 0x000fe20000010000 */
[----:B------:R-:W-:Y:S01]  /*11430*/  @UP0 UIADD3 UR35, UR35, -0x4, URZ ;  /* 0xfffffffc23230890 */ /* 0x000fe2000fffe03f */
[----:B------:R-:W-:-:S05]  /*11440*/  FADD.FTZ R0, R29, R0 ;  /* 0x000000001d007221 */ /* 0x000fca0000010000 */
[----:B--2---:R-:W-:Y:S01]  /*11450*/  HMMA.16816.F32.BF16 R108, R164, R112, R192 ;  /* 0x00000070a46c723c */ /* 0x004fe200000418c0 */
[----:B------:R-:W-:Y:S02]  /*11460*/  FADD.FTZ R250, R149, R2 ;  /* 0x0000000295fa7221 */ /* 0x000fe40000010000 */
[----:B------:R-:W-:-:S05]  /*11470*/  FADD.FTZ R247, R12, R0 ;  /* 0x000000000cf77221 */ /* 0x000fca0000010000 */
[C---:B---3--:R-:W-:Y:S08]  /*11480*/  HMMA.16816.F32.BF16 R116, R164.reuse, R120, R188 ;  /* 0x00000078a474723c */ /* 0x048ff000000418bc */
        /* <DEDUP_REMOVED lines=12> */
.L_x_715:
[----:B------:R-:W-:-:S12]  /*11550*/  UIADD3 UR35, UR38, -0x1, URZ ;  /* 0xffffffff26237890 */ /* 0x000fd8000fffe03f */
.L_x_722:
[----:B------:R-:W-:-:S13]  /*11560*/  ISETP.LE.AND P0, PT, RZ, UR35, PT ;  /* 0x00000023ff007c0c */ /* 0x000fda000bf03270 */
[----:B------:R-:W-:Y:S05]  /*11570*/  @!P0 BRA `(.L_x_723) ;  /* 0x0000422000008947 */ /* 0x000fea0003800000 */
[----:B------:R-:W2:Y:S01]  /*11580*/  LDL.64 R18, [R1] ;  /* 0x0000000001127983 */ /* 0x000ea20000100a00 */
        /* <DEDUP_REMOVED lines=10> */
[----:B------:R-:W-:Y:S01]  /*11630*/  ULDC.64 UR4, c[0x0][0x1b8] ;  /* 0x00006e0000047ab9 */ /* 0x000fe20000000a00 */
[----:B------:R-:W-:Y:S01]  /*11640*/  IMAD.MOV.U32 R149, RZ, RZ, R148 ;  /* 0x000000ffff957224 */ /* 0x000fe200078e0094 */
[----:B------:R-:W-:Y:S01]  /*11650*/  UIMAD UR4, UR38, UR4, URZ ;  /* 0x00000004260472a4 */ /* 0x000fe2000f8e023f */
[----:B------:R-:W3:Y:S01]  /*11660*/  LDL.LU R14, [R1+0x34] ;  /* 0x00003400010e7983 */ /* 0x000ee20000300800 */
[----:B------:R-:W-:Y:S02]  /*11670*/  IMAD.U32 R245, RZ, RZ, UR39 ;  /* 0x00000027fff57e24 */ /* 0x000fe4000f8e00ff */
[----:B------:R-:W-:Y:S01]  /*11680*/  UIMAD UR4, UR30, UR5, UR4 ;  /* 0x000000051e0472a4 */ /* 0x000fe2000f8e0204 */
[----:B------:R-:W3:Y:S04]  /*11690*/  LDL.LU R9, [R1+0x48] ;  /* 0x0000480001097983 */ /* 0x000ee80000300800 */
[----:B------:R-:W4:Y:S01]  /*116a0*/  LDL.LU.64 R12, [R1+0x38] ;  /* 0x00003800010c7983 */ /* 0x000f220000300a00 */
[----:B------:R-:W-:-:S03]  /*116b0*/  IMAD.U32 R241, RZ, RZ, UR4 ;  /* 0x00000004fff17e24 */ /* 0x000fc6000f8e00ff */
[----:B------:R-:W4:Y:S04]  /*116c0*/  LDL.LU.64 R10, [R1+0x40] ;  /* 0x00004000010a7983 */ /* 0x000f280000300a00 */
[----:B------:R-:W4:Y:S04]  /*116d0*/  LDL.LU R20, [R1+0x30] ;  /* 0x0000300001147983 */ /* 0x000f280000300800 */
[----:B------:R-:W1:Y:S02]  /*116e0*/  S2R R8, SR_TID.X ;  /* 0x0000000000087919 */ /* 0x000e640000002100 */
[----:B-1----:R-:W-:-:S02]  /*116f0*/  SHF.R.S32.HI R2, RZ, 0x1f, R8 ;  /* 0x0000001fff027819 */ /* 0x002fc40000011408 */
[--C-:B--2---:R-:W-:Y:S01]  /*11700*/  SHF.R.S32.HI R5, RZ, 0x1f, R18.reuse ;  /* 0x0000001fff057819 */ /* 0x104fe20000011412 */
[----:B------:R-:W-:-:S04]  /*11710*/  IMAD.MOV.U32 R4, RZ, RZ, R18 ;  /* 0x000000ffff047224 */ /* 0x000fc800078e0012 */
[----:B------:R-:W-:-:S04]  /*11720*/  IMAD.WIDE.U32 R6, R6, c[0x0][0x1b0], R4 ;  /* 0x00006c0006067a25 */ /* 0x000fc800078e0004 */
[----:B------:R-:W-:Y:S01]  /*11730*/  IMAD.WIDE.U32 R4, R0, c[0x0][0x1b8], R4 ;  /* 0x00006e0000047a25 */ /* 0x000fe200078e0004 */
[----:B------:R-:W-:Y:S01]  /*11740*/  IADD3 R6, P0, R6, UR32, RZ ;  /* 0x0000002006067c10 */ /* 0x000fe2000ff1e0ff */
[----:B------:R-:W-:Y:S01]  /*11750*/  UIADD3 UR32, UR35, -0x1, URZ ;  /* 0xffffffff23207890 */ /* 0x000fe2000fffe03f */
[----:B------:R-:W-:Y:S02]  /*11760*/  LEA.HI R0, R2, R8, RZ, 0x3 ;  /* 0x0000000802007211 */ /* 0x000fe400078f18ff */
[----:B------:R-:W-:Y:S02]  /*11770*/  IADD3.X R245, R245, UR31, R7, P0, !PT ;  /* 0x0000001ff5f57c10 */ /* 0x000fe400087fe407 */
[----:B------:R-:W-:Y:S02]  /*11780*/  LEA R246, P1, R6, c[0x0][0x168], 0x1 ;  /* 0x00005a0006f67a11 */ /* 0x000fe400078208ff */
[----:B------:R-:W-:Y:S02]  /*11790*/  SHF.R.S32.HI R0, RZ, 0x3, R0 ;  /* 0x00000003ff007819 */ /* 0x000fe40000011400 */
[----:B------:R-:W-:Y:S01]  /*117a0*/  IADD3 R2, P0, R4, UR34, RZ ;  /* 0x0000002204027c10 */ /* 0x000fe2000ff1e0ff */
[----:B---3--:R-:W-:Y:S01]  /*117b0*/  IMAD.WIDE.U32 R232, R9, -0x2daee0ad, RZ ;  /* 0xd2511f5309e87825 */ /* 0x008fe200078e00ff */
[----:B------:R-:W-:Y:S01]  /*117c0*/  LEA.HI.X R245, R6, c[0x0][0x16c], R245, 0x1, P1 ;  /* 0x00005b0006f57a11 */ /* 0x000fe200008f0cf5 */
[----:B------:R-:W-:Y:S01]  /*117d0*/  UMOV UR34, URZ ;  /* 0x0000003f00227c82 */ /* 0x000fe20008000000 */
[----:B------:R-:W-:-:S02]  /*117e0*/  IADD3 R228, P1, R0, 0x20, RZ ;  /* 0x0000002000e47810 */ /* 0x000fc40007f3e0ff */
[----:B------:R-:W-:Y:S02]  /*117f0*/  IADD3.X R241, R241, UR33, R5, P0, !PT ;  /* 0x00000021f1f17c10 */ /* 0x000fe400087fe405 */
[----:B------:R-:W-:Y:S02]  /*11800*/  SHF.R.S32.HI R0, RZ, 0x1f, R0 ;  /* 0x0000001fff007819 */ /* 0x000fe40000011400 */
[----:B------:R-:W-:Y:S01]  /*11810*/  LEA R244, P0, R2, c[0x0][0x170], 0x1 ;  /* 0x00005c0002f47a11 */ /* 0x000fe200078008ff */
[----:B----4-:R-:W-:Y:S01]  /*11820*/  IMAD.WIDE.U32 R242, R20, -0x326172a9, RZ ;  /* 0xcd9e8d5714f27825 */ /* 0x010fe200078e00ff */
[----:B------:R-:W-:Y:S02]  /*11830*/  ISETP.GE.AND P3, PT, R18, c[0x0][0x220], PT ;  /* 0x0000880012007a0c */ /* 0x000fe40003f66270 */
[----:B------:R-:W-:Y:S01]  /*11840*/  LEA.HI.X R241, R2, c[0x0][0x174], R241, 0x1, P0 ;  /* 0x00005d0002f17a11 */ /* 0x000fe200000f0cf1 */
[----:B------:R-:W-:Y:S01]  /*11850*/  IMAD.X R229, RZ, RZ, R0, P1 ;  /* 0x000000ffffe57224 */ /* 0x000fe200008e0600 */
[----:B------:R-:W-:Y:S01]  /*11860*/  LOP3.LUT R230, R243, R14, RZ, 0x3c, !PT ;  /* 0x0000000ef3e67212 */ /* 0x000fe200078e3cff */
[----:B------:R-:W-:Y:S01]  /*11870*/  IMAD.MOV.U32 R248, RZ, RZ, R10 ;  /* 0x000000fffff87224 */ /* 0x000fe200078e000a */
[----:B------:R-:W-:Y:S01]  /*11880*/  ISETP.GE.AND P2, PT, R17, c[0x0][0x220], PT ;  /* 0x0000880011007a0c */ /* 0x000fe20003f46270 */
[----:B------:R-:W-:Y:S01]  /*11890*/  IMAD.MOV.U32 R249, RZ, RZ, R13 ;  /* 0x000000fffff97224 */ /* 0x000fe200078e000d */
[----:B------:R-:W-:Y:S01]  /*118a0*/  ISETP.GE.AND P1, PT, R16, c[0x0][0x220], PT ;  /* 0x0000880010007a0c */ /* 0x000fe20003f26270 */
[----:B------:R-:W-:Y:S01]  /*118b0*/  IMAD.WIDE.U32 R230, R230, -0x2daee0ad, RZ ;  /* 0xd2511f53e6e67825 */ /* 0x000fe200078e00ff */
[----:B------:R-:W-:Y:S01]  /*118c0*/  ISETP.GE.AND P0, PT, R15, c[0x0][0x220], PT ;  /* 0x000088000f007a0c */ /* 0x000fe20003f06270 */
[----:B------:R-:W-:Y:S05]  /*118d0*/  BRA `(.L_x_724) ;  /* 0x000003d000007947 */ /* 0x000fea0003800000 */
.L_x_726:
        /* <DEDUP_REMOVED lines=61> */
.L_x_724:
[----:B------:R-:W-:Y:S01]  /*11cb0*/  UIADD3 UR30, -UR34, UR35, URZ ;  /* 0x00000023221e7290 */ /* 0x000fe2000fffe13f */
[----:B------:R-:W-:Y:S04]  /*11cc0*/  DEPBAR.LE SB0, 0x0 ;  /* 0x000080000000791a */ /* 0x000fe80000000000 */
[----:B------:R-:W-:Y:S01]  /*11cd0*/  BAR.SYNC.DEFER_BLOCKING 0x0 ;  /* 0x0000000000007b1d */ /* 0x000fe20000010000 */
[----:B------:R-:W-:Y:S01]  /*11ce0*/  IMAD.U32 R4, RZ, RZ, UR30 ;  /* 0x0000001eff047e24 */ /* 0x000fe2000f8e00ff */
[----:B------:R-:W-:Y:S01]  /*11cf0*/  USHF.R.S32.HI UR5, URZ, 0x1f, UR30 ;  /* 0x0000001f3f057899 */ /* 0x000fe2000801141e */
[----:B------:R-:W-:Y:S01]  /*11d00*/  IMAD.U32 R0, RZ, RZ, UR30 ;  /* 0x0000001eff007e24 */ /* 0x000fe2000f8e00ff */
[----:B------:R-:W-:Y:S01]  /*11d10*/  UIMAD UR4, UR19, UR30, URZ ;  /* 0x0000001e130472a4 */ /* 0x000fe2000f8e023f */
[----:B------:R-:W-:Y:S01]  /*11d20*/  IMAD.U32 R5, RZ, RZ, UR20 ;  /* 0x00000014ff057e24 */ /* 0x000fe2000f8e00ff */
[----:B------:R-:W-:Y:S01]  /*11d30*/  LEA R4, P4, R4, R234, 0x6 ;  /* 0x000000ea04047211 */ /* 0x000fe200078830ff */
[----:B------:R-:W-:Y:S01]  /*11d40*/  IMAD.U32 R2, RZ, RZ, UR30 ;  /* 0x0000001eff027e24 */ /* 0x000fe2000f8e00ff */
[----:B------:R-:W-:Y:S01]  /*11d50*/  UIMAD UR4, UR5, UR20, UR4 ;  /* 0x00000014050472a4 */ /* 0x000fe2000f8e0204 */
[----:B------:R-:W-:Y:S01]  /*11d60*/  IMAD.WIDE.U32 R6, R5, UR30, R248 ;  /* 0x0000001e05067c25 */ /* 0x000fe2000f8e00f8 */
[----:B------:R-:W-:Y:S01]  /*11d70*/  LEA.HI.X.SX32 R5, R0, R235, 0x6, P4 ;  /* 0x000000eb00057211 */ /* 0x000fe200020f36ff */
[----:B------:R-:W-:Y:S01]  /*11d80*/  UIADD3 UR31, UR32, -UR34, URZ ;  /* 0x80000022201f7290 */ /* 0x000fe2000fffe03f */
[----:B------:R-:W-:Y:S01]  /*11d90*/  LEA R2, P5, R2, R228, 0x6 ;  /* 0x000000e402027211 */ /* 0x000fe200078a30ff */
[----:B------:R-:W-:Y:S01]  /*11da0*/  IMAD.WIDE.U32 R12, R4, c[0x0][0x1a0], RZ ;  /* 0x00006800040c7a25 */ /* 0x000fe200078e00ff */
[C---:B------:R-:W-:Y:S02]  /*11db0*/  @!P3 LEA R8, P4, R6.reuse, c[0x0][0x170], 0x1 ;  /* 0x00005c000608ba11 */ /* 0x040fe400078808ff */
[----:B------:R-:W-:Y:S01]  /*11dc0*/  IADD3 R0, R7, UR4, RZ ;  /* 0x0000000407007c10 */ /* 0x000fe2000fffe0ff */
[----:B------:R-:W-:Y:S02]  /*11dd0*/  IMAD R5, R5, c[0x0][0x1a0], RZ ;  /* 0x0000680005057a24 */ /* 0x000fe400078e02ff */
[----:B------:R-:W-:Y:S01]  /*11de0*/  IMAD.U32 R3, RZ, RZ, UR30 ;  /* 0x0000001eff037e24 */ /* 0x000fe2000f8e00ff */
[----:B------:R-:W-:Y:S01]  /*11df0*/  @!P3 LEA.HI.X R9, R6, c[0x0][0x174], R0, 0x1, P4 ;  /* 0x00005d000609ba11 */ /* 0x000fe200020f0c00 */
[----:B------:R-:W-:Y:S01]  /*11e00*/  IMAD R5, R4, c[0x0][0x1a4], R5 ;  /* 0x0000690004057a24 */ /* 0x000fe200078e0205 */
[-C--:B------:R-:W-:Y:S01]  /*11e10*/  LEA R4, P6, R12, R244.reuse, 0x1 ;  /* 0x000000f40c047211 */ /* 0x080fe200078c08ff */
[----:B------:R-:W-:Y:S01]  /*11e20*/  IMAD.WIDE.U32 R10, R2, c[0x0][0x1a0], RZ ;  /* 0x00006800020a7a25 */ /* 0x000fe200078e00ff */
[----:B------:R-:W-:Y:S01]  /*11e30*/  @P3 STS.128 [R227+0x18000], RZ ;  /* 0x018000ffe3003388 */ /* 0x000fe20000000c00 */
[----:B------:R-:W-:Y:S02]  /*11e40*/  LEA.HI.X.SX32 R3, R3, R229, 0x6, P5 ;  /* 0x000000e503037211 */ /* 0x000fe400028f36ff */
[----:B------:R-:W-:Y:S01]  /*11e50*/  IMAD.IADD R5, R13, 0x1, R5 ;  /* 0x000000010d057824 */ /* 0x000fe200078e0205 */
[----:B------:R-:W-:Y:S01]  /*11e60*/  @!PT LDS RZ, [RZ] ;  /* 0x00000000fffff984 */ /* 0x000fe20000000800 */
[----:B------:R-:W-:Y:S01]  /*11e70*/  @!PT LDS RZ, [RZ] ;  /* 0x00000000fffff984 */ /* 0x000fe20000000800 */
[----:B------:R-:W-:Y:S01]  /*11e80*/  @!PT LDS RZ, [RZ] ;  /* 0x00000000fffff984 */ /* 0x000fe20000000800 */
[----:B------:R1:W-:Y:S01]  /*11e90*/  @!P3 LDGSTS.E.BYPASS.LTC128B.128 [R227+0x18000], [R8.64] ;  /* 0x1800000008e3bfae */ /* 0x0003e2000b901d5c */
[----:B------:R-:W-:Y:S01]  /*11ea0*/  @!P3 IADD3 R7, P5, R6, UR24, RZ ;  /* 0x000000180607bc10 */ /* 0x000fe2000ffbe0ff */
[----:B------:R-:W-:Y:S02]  /*11eb0*/  IMAD R3, R3, c[0x0][0x1a0], RZ ;  /* 0x0000680003037a24 */ /* 0x000fe400078e02ff */
[----:B------:R-:W-:Y:S01]  /*11ec0*/  LEA.HI.X R5, R12, R241, R5, 0x1, P6 ;  /* 0x000000f10c057211 */ /* 0x000fe200030f0c05 */
[----:B------:R-:W-:Y:S01]  /*11ed0*/  @P2 STS.128 [R227+0x1a000], RZ ;  /* 0x01a000ffe3002388 */ /* 0x000fe20000000c00 */
[C---:B------:R-:W-:Y:S01]  /*11ee0*/  @!P3 LEA R6, P4, R7.reuse, c[0x0][0x170], 0x1 ;  /* 0x00005c000706ba11 */ /* 0x040fe200078808ff */
[----:B------:R-:W-:Y:S01]  /*11ef0*/  IMAD R3, R2, c[0x0][0x1a4], R3 ;  /* 0x0000690002037a24 */ /* 0x000fe200078e0203 */
[----:B------:R-:W-:Y:S01]  /*11f00*/  @!P3 IADD3.X R0, R0, UR23, RZ, P5, !PT ;  /* 0x000000170000bc10 */ /* 0x000fe2000affe4ff */
[----:B------:R-:W-:Y:S01]  /*11f10*/  @!PT LDS RZ, [RZ] ;  /* 0x00000000fffff984 */ /* 0x000fe20000000800 */
[----:B------:R-:W-:Y:S01]  /*11f20*/  @!PT LDS RZ, [RZ] ;  /* 0x00000000fffff984 */ /* 0x000fe20000000800 */
[----:B------:R-:W-:Y:S01]  /*11f30*/  @!PT LDS RZ, [RZ] ;  /* 0x00000000fffff984 */ /* 0x000fe20000000800 */
[----:B------:R2:W-:Y:S01]  /*11f40*/  @!P2 LDGSTS.E.BYPASS.LTC128B.128 [R227+0x1a000], [R4.64+0x80] ;  /* 0x1a00008004e3afae */ /* 0x0005e2000b901d5c */
[C---:B------:R-:W-:Y:S02]  /*11f50*/  LEA R2, P5, R10.reuse, R244, 0x1 ;  /* 0x000000f40a027211 */ /* 0x040fe400078a08ff */
[----:B------:R-:W-:Y:S01]  /*11f60*/  @!P3 LEA.HI.X R7, R7, c[0x0][0x174], R0, 0x1, P4 ;  /* 0x00005d000707ba11 */ /* 0x000fe200020f0c00 */
[----:B------:R-:W-:Y:S01]  /*11f70*/  @P1 STS.128 [R227+0x1c000], RZ ;  /* 0x01c000ffe3001388 */ /* 0x000fe20000000c00 */
[----:B------:R-:W-:Y:S02]  /*11f80*/  IADD3 R3, R11, R3, RZ ;  /* 0x000000030b037210 */ /* 0x000fe40007ffe0ff */
[----:B------:R-:W-:Y:S01]  /*11f90*/  MOV R0, UR31 ;  /* 0x0000001f00007c02 */ /* 0x000fe20008000f00 */
[----:B------:R-:W-:Y:S01]  /*11fa0*/  @!PT LDS RZ, [RZ] ;  /* 0x00000000fffff984 */ /* 0x000fe20000000800 */
[----:B------:R-:W-:Y:S01]  /*11fb0*/  @!PT LDS RZ, [RZ] ;  /* 0x00000000fffff984 */ /* 0x000fe20000000800 */
[----:B------:R-:W-:Y:S01]  /*11fc0*/  @!PT LDS RZ, [RZ] ;  /* 0x00000000fffff984 */ /* 0x000fe20000000800 */
[----:B------:R2:W-:Y:S01]  /*11fd0*/  @!P1 LDGSTS.E.BYPASS.LTC128B.128 [R227+0x1c000], [R4.64+0x100] ;  /* 0x1c00010004e39fae */ /* 0x0005e2000b901d5c */
[----:B------:R-:W-:Y:S03]  /*11fe0*/  LEA.HI.X R3, R10, R241, R3, 0x1, P5 ;  /* 0x000000f10a037211 */ /* 0x000fe600028f0c03 */
        /* <DEDUP_REMOVED lines=25> */
[----:B-----5:R-:W-:Y:S04]  /*12180*/  LDSM.16.M88.4 R32, [R207] ;  /* 0x00000000cf20783b */ /* 0x020fe80000000200 */
[----:B-1----:R-:W2:Y:S04]  /*12190*/  LDSM.16.M88.4 R8, [R200+0x10000] ;  /* 0x01000000c808783b */ /* 0x002ea80000000200 */
[----:B------:R-:W1:Y:S04]  /*121a0*/  LDSM.16.M88.4 R16, [R200+0x10800] ;  /* 0x01080000c810783b */ /* 0x000e680000000200 */
[----:B------:R-:W4:Y:S04]  /*121b0*/  LDSM.16.M88.4 R24, [R200+0x11000] ;  /* 0x01100000c818783b */ /* 0x000f280000000200 */
[----:B------:R-:W0:Y:S04]  /*121c0*/  LDGDEPBAR ;  /* 0x00000000000079af */ /* 0x000e280000000000 */
[----:B------:R-:W1:Y:S01]  /*121d0*/  LDSM.16.M88.4 R168, [R200+0x11800] ;  /* 0x01180000c8a8783b */ /* 0x000e620000000200 */
[----:B---3--:R-:W-:Y:S03]  /*121e0*/  IMAD.U32 R2, RZ, RZ, UR31 ;  /* 0x0000001fff027e24 */ /* 0x008fe6000f8e00ff */
[----:B------:R-:W-:Y:S01]  /*121f0*/  LDSM.16.M88.4 R172, [R208] ;  /* 0x00000000d0ac783b */ /* 0x000fe20000000200 */
[----:B------:R-:W-:Y:S03]  /*12200*/  IMAD.U32 R3, RZ, RZ, UR31 ;  /* 0x0000001fff037e24 */ /* 0x000fe6000f8e00ff */
[----:B------:R-:W3:Y:S01]  /*12210*/  LDSM.16.M88.4 R176, [R211] ;  /* 0x00000000d3b0783b */ /* 0x000ee20000000200 */
[----:B------:R-:W-:Y:S03]  /*12220*/  LEA R2, P4, R2, R228, 0x6 ;  /* 0x000000e402027211 */ /* 0x000fe600078830ff */
[----:B------:R-:W3:Y:S04]  /*12230*/  LDSM.16.M88.4 R180, [R226] ;  /* 0x00000000e2b4783b */ /* 0x000ee80000000200 */
[----:B------:R-:W3:Y:S04]  /*12240*/  LDSM.16.M88.4 R184, [R225] ;  /* 0x00000000e1b8783b */ /* 0x000ee80000000200 */
[----:B------:R-:W3:Y:S01]  /*12250*/  LDSM.16.M88.4 R188, [R224] ;  /* 0x00000000e0bc783b */ /* 0x000ee20000000200 */
[C---:B--2---:R-:W-:Y:S03]  /*12260*/  HMMA.16816.F32.BF16 R4, R32.reuse, R8, RZ ;  /* 0x000000082004723c */ /* 0x044fe600000418ff */
[----:B------:R-:W-:Y:S04]  /*12270*/  LDSM.16.M88.4 R192, [R206+0x10000] ;  /* 0x01000000cec0783b */ /* 0x000fe80000000200 */
[----:B------:R-:W-:Y:S01]  /*12280*/  LDSM.16.M88.4 R196, [R206+0x10800] ;  /* 0x01080000cec4783b */ /* 0x000fe20000000200 */
[C---:B------:R-:W-:Y:S08]  /*12290*/  HMMA.16816.F32.BF16 R8, R32.reuse, R10, RZ ;  /* 0x0000000a2008723c */ /* 0x040ff000000418ff */
[C---:B-1----:R-:W-:Y:S08]  /*122a0*/  HMMA.16816.F32.BF16 R12, R32.reuse, R16, RZ ;  /* 0x00000010200c723c */ /* 0x042ff000000418ff */
[C---:B------:R-:W-:Y:S08]  /*122b0*/  HMMA.16816.F32.BF16 R16, R32.reuse, R18, RZ ;  /* 0x000000122010723c */ /* 0x040ff000000418ff */
[C---:B----4-:R-:W-:Y:S08]  /*122c0*/  HMMA.16816.F32.BF16 R20, R32.reuse, R24, RZ ;  /* 0x000000182014723c */ /* 0x050ff000000418ff */
[C---:B------:R-:W-:Y:S08]  /*122d0*/  HMMA.16816.F32.BF16 R24, R32.reuse, R26, RZ ;  /* 0x0000001a2018723c */ /* 0x040ff000000418ff */
[C---:B------:R-:W-:Y:S08]  /*122e0*/  HMMA.16816.F32.BF16 R28, R32.reuse, R168, RZ ;  /* 0x000000a8201c723c */ /* 0x040ff000000418ff */
[----:B------:R-:W-:Y:S01]  /*122f0*/  HMMA.16816.F32.BF16 R32, R32, R170, RZ ;  /* 0x000000aa2020723c */ /* 0x000fe200000418ff */
[----:B------:R-:W1:Y:S07]  /*12300*/  LDSM.16.M88.4 R168, [R210] ;  /* 0x00000000d2a8783b */ /* 0x000e6e0000000200 */
[C---:B---3--:R-:W-:Y:S08]  /*12310*/  HMMA.16816.F32.BF16 R4, R172.reuse, R176, R4 ;  /* 0x000000b0ac04723c */ /* 0x048ff00000041804 */
[C---:B------:R-:W-:Y:S01]  /*12320*/  HMMA.16816.F32.BF16 R8, R172.reuse, R178, R8 ;  /* 0x000000b2ac08723c */ /* 0x040fe20000041808 */
[----:B------:R-:W2:Y:S07]  /*12330*/  LDSM.16.M88.4 R176, [R206+0x11000] ;  /* 0x01100000ceb0783b */ /* 0x000eae0000000200 */
[C---:B------:R-:W-:Y:S08]  /*12340*/  HMMA.16816.F32.BF16 R12, R172.reuse, R180, R12 ;  /* 0x000000b4ac0c723c */ /* 0x040ff0000004180c */
[C---:B------:R-:W-:Y:S01]  /*12350*/  HMMA.16816.F32.BF16 R16, R172.reuse, R182, R16 ;  /* 0x000000b6ac10723c */ /* 0x040fe20000041810 */
[----:B------:R-:W-:Y:S07]  /*12360*/  LDSM.16.M88.4 R180, [R209] ;  /* 0x00000000d1b4783b */ /* 0x000fee0000000200 */
[C---:B------:R-:W-:Y:S08]  /*12370*/  HMMA.16816.F32.BF16 R20, R172.reuse, R184, R20 ;  /* 0x000000b8ac14723c */ /* 0x040ff00000041814 */
[C---:B------:R-:W-:Y:S01]  /*12380*/  HMMA.16816.F32.BF16 R24, R172.reuse, R186, R24 ;  /* 0x000000baac18723c */ /* 0x040fe20000041818 */
[----:B------:R-:W-:Y:S07]  /*12390*/  LDSM.16.M88.4 R184, [R205] ;  /* 0x00000000cdb8783b */ /* 0x000fee0000000200 */
[C---:B------:R-:W-:Y:S08]  /*123a0*/  HMMA.16816.F32.BF16 R28, R172.reuse, R188, R28 ;  /* 0x000000bcac1c723c */ /* 0x040ff0000004181c */
[----:B------:R-:W-:Y:S01]  /*123b0*/  HMMA.16816.F32.BF16 R32, R172, R190, R32 ;  /* 0x000000beac20723c */ /* 0x000fe20000041820 */
[----:B------:R-:W3:Y:S04]  /*123c0*/  LDSM.16.M88.4 R172, [R206+0x11800] ;  /* 0x01180000ceac783b */ /* 0x000ee80000000200 */
[----:B------:R-:W4:Y:S03]  /*123d0*/  LDSM.16.M88.4 R188, [R205+0x800] ;  /* 0x00080000cdbc783b */ /* 0x000f260000000200 */
[C---:B-1----:R-:W-:Y:S08]  /*123e0*/  HMMA.16816.F32.BF16 R4, R168.reuse, R192, R4 ;  /* 0x000000c0a804723c */ /* 0x042ff00000041804 */
[C---:B------:R-:W-:Y:S01]  /*123f0*/  HMMA.16816.F32.BF16 R8, R168.reuse, R194, R8 ;  /* 0x000000c2a808723c */ /* 0x040fe20000041808 */
[----:B------:R-:W1:Y:S07]  /*12400*/  LDSM.16.M88.4 R192, [R205+0x1000] ;  /* 0x00100000cdc0783b */ /* 0x000e6e0000000200 */
[C---:B------:R-:W-:Y:S08]  /*12410*/  HMMA.16816.F32.BF16 R12, R168.reuse, R196, R12 ;  /* 0x000000c4a80c723c */ /* 0x040ff0000004180c */
[C---:B------:R-:W-:Y:S01]  /*12420*/  HMMA.16816.F32.BF16 R16, R168.reuse, R198, R16 ;  /* 0x000000c6a810723c */ /* 0x040fe20000041810 */
[----:B------:R-:W1:Y:S07]  /*12430*/  LDSM.16.M88.4 R196, [R205+0x1800] ;  /* 0x00180000cdc4783b */ /* 0x000e6e0000000200 */
[C---:B--2---:R-:W-:Y:S08]  /*12440*/  HMMA.16816.F32.BF16 R20, R168.reuse, R176, R20 ;  /* 0x000000b0a814723c */ /* 0x044ff00000041814 */
[C---:B------:R-:W-:Y:S01]  /*12450*/  HMMA.16816.F32.BF16 R24, R168.reuse, R178, R24 ;  /* 0x000000b2a818723c */ /* 0x040fe20000041818 */
[----:B------:R-:W-:Y:S07]  /*12460*/  LDSM.16.M88.4 R176, [R200+0x12800] ;  /* 0x01280000c8b0783b */ /* 0x000fee0000000200 */
[C---:B---3--:R-:W-:Y:S08]  /*12470*/  HMMA.16816.F32.BF16 R28, R168.reuse, R172, R28 ;  /* 0x000000aca81c723c */ /* 0x048ff0000004181c */
[----:B------:R-:W-:Y:S01]  /*12480*/  HMMA.16816.F32.BF16 R32, R168, R174, R32 ;  /* 0x000000aea820723c */ /* 0x000fe20000041820 */
[----:B------:R-:W-:Y:S04]  /*12490*/  LDSM.16.M88.4 R168, [R207+0x4000] ;  /* 0x00400000cfa8783b */ /* 0x000fe80000000200 */
[----:B------:R-:W2:Y:S03]  /*124a0*/  LDSM.16.M88.4 R172, [R200+0x12000] ;  /* 0x01200000c8ac783b */ /* 0x000ea60000000200 */
        /* <DEDUP_REMOVED lines=8> */
[----:B------:R-:W-:Y:S07]  /*12530*/  LDSM.16.M88.4 R192, [R223] ;  /* 0x00000000dfc0783b */ /* 0x000fee0000000200 */
[C---:B------:R-:W-:Y:S08]  /*12540*/  HMMA.16816.F32.BF16 R28, R180.reuse, R196, R28 ;  /* 0x000000c4b41c723c */ /* 0x040ff0000004181c */
[----:B------:R-:W-:Y:S01]  /*12550*/  HMMA.16816.F32.BF16 R32, R180, R198, R32 ;  /* 0x000000c6b420723c */ /* 0x000fe20000041820 */
[----:B------:R-:W1:Y:S04]  /*12560*/  LDSM.16.M88.4 R180, [R208+0x4000] ;  /* 0x00400000d0b4783b */ /* 0x000e680000000200 */
[----:B------:R-:W1:Y:S03]  /*12570*/  LDSM.16.M88.4 R196, [R222] ;  /* 0x00000000dec4783b */ /* 0x000e660000000200 */
[C---:B--2---:R-:W-:Y:S08]  /*12580*/  HMMA.16816.F32.BF16 R4, R168.reuse, R172, R4 ;  /* 0x000000aca804723c */ /* 0x044ff00000041804 */
[C---:B------:R-:W-:Y:S01]  /*12590*/  HMMA.16816.F32.BF16 R8, R168.reuse, R174, R8 ;  /* 0x000000aea808723c */ /* 0x040fe20000041808 */
[----:B------:R-:W2:Y:S07]  /*125a0*/  LDSM.16.M88.4 R172, [R221] ;  /* 0x00000000ddac783b */ /* 0x000eae0000000200 */
[C---:B------:R-:W-:Y:S08]  /*125b0*/  HMMA.16816.F32.BF16 R12, R168.reuse, R176, R12 ;  /* 0x000000b0a80c723c */ /* 0x040ff0000004180c */
[C---:B------:R-:W-:Y:S01]  /*125c0*/  HMMA.16816.F32.BF16 R16, R168.reuse, R178, R16 ;  /* 0x000000b2a810723c */ /* 0x040fe20000041810 */
[----:B------:R-:W-:Y:S07]  /*125d0*/  LDSM.16.M88.4 R176, [R210+0x4000] ;  /* 0x00400000d2b0783b */ /* 0x000fee0000000200 */
[C---:B---3--:R-:W-:Y:S08]  /*125e0*/  HMMA.16816.F32.BF16 R20, R168.reuse, R184, R20 ;  /* 0x000000b8a814723c */ /* 0x048ff00000041814 */
[C---:B------:R-:W-:Y:S01]  /*125f0*/  HMMA.16816.F32.BF16 R24, R168.reuse, R186, R24 ;  /* 0x000000baa818723c */ /* 0x040fe20000041818 */
[----:B------:R-:W-:Y:S07]  /*12600*/  LDSM.16.M88.4 R184, [R206+0x12000] ;  /* 0x01200000ceb8783b */ /* 0x000fee0000000200 */
[C---:B----4-:R-:W-:Y:S08]  /*12610*/  HMMA.16816.F32.BF16 R28, R168.reuse, R188, R28 ;  /* 0x000000bca81c723c */ /* 0x050ff0000004181c */
        /* <DEDUP_REMOVED lines=17> */
[C---:B------:R-:W-:Y:S01]  /*12730*/  HMMA.16816.F32.BF16 R8, R176.reuse, R186, R8 ;  /* 0x000000bab008723c */ /* 0x040fe20000041808 */
[----:B------:R-:W2:Y:S07]  /*12740*/  LDSM.16.M88.4 R184, [R205+0x3000] ;  /* 0x00300000cdb8783b */ /* 0x000eae0000000200 */
[C---:B----4-:R-:W-:Y:S08]  /*12750*/  HMMA.16816.F32.BF16 R12, R176.reuse, R188, R12 ;  /* 0x000000bcb00c723c */ /* 0x050ff0000004180c */
[C---:B------:R-:W-:Y:S01]  /*12760*/  HMMA.16816.F32.BF16 R16, R176.reuse, R190, R16 ;  /* 0x000000beb010723c */ /* 0x040fe20000041810 */
[----:B------:R-:W4:Y:S07]  /*12770*/  LDSM.16.M88.4 R188, [R205+0x3800] ;  /* 0x00380000cdbc783b */ /* 0x000f2e0000000200 */
        /* <DEDUP_REMOVED lines=8> */
[C---:B------:R-:W-:Y:S01]  /*12800*/  HMMA.16816.F32.BF16 R8, R168.reuse, R174, R8 ;  /* 0x000000aea808723c */ /* 0x040fe20000041808 */
[----:B------:R-:W2:Y:S07]  /*12810*/  LDSM.16.M88.4 R172, [R200+0x15000] ;  /* 0x01500000c8ac783b */ /* 0x000eae0000000200 */
[C---:B---3--:R-:W-:Y:S08]  /*12820*/  HMMA.16816.F32.BF16 R12, R168.reuse, R180, R12 ;  /* 0x000000b4a80c723c */ /* 0x048ff0000004180c */
[C---:B------:R-:W-:Y:S01]  /*12830*/  HMMA.16816.F32.BF16 R16, R168.reuse, R182, R16 ;  /* 0x000000b6a810723c */ /* 0x040fe20000041810 */
[----:B------:R-:W-:Y:S07]  /*12840*/  LDSM.16.M88.4 R180, [R208+0x8000] ;  /* 0x00800000d0b4783b */ /* 0x000fee0000000200 */
[C---:B------:R-:W-:Y:S08]  /*12850*/  HMMA.16816.F32.BF16 R20, R168.reuse, R184, R20 ;  /* 0x000000b8a814723c */ /* 0x040ff00000041814 */
[C---:B------:R-:W-:Y:S01]  /*12860*/  HMMA.16816.F32.BF16 R24, R168.reuse, R186, R24 ;  /* 0x000000baa818723c */ /* 0x040fe20000041818 */
[----:B------:R-:W-:Y:S07]  /*12870*/  LDSM.16.M88.4 R184, [R219] ;  /* 0x00000000dbb8783b */ /* 0x000fee0000000200 */
[C---:B----4-:R-:W-:Y:S08]  /*12880*/  HMMA.16816.F32.BF16 R28, R168.reuse, R188, R28 ;  /* 0x000000bca81c723c */ /* 0x050ff0000004181c */
[----:B------:R-:W-:Y:S01]  /*12890*/  HMMA.16816.F32.BF16 R32, R168, R190, R32 ;  /* 0x000000bea820723c */ /* 0x000fe20000041820 */
[----:B------:R-:W3:Y:S04]  /*128a0*/  LDSM.16.M88.4 R168, [R200+0x15800] ;  /* 0x01580000c8a8783b */ /* 0x000ee80000000200 */
[----:B------:R-:W4:Y:S03]  /*128b0*/  LDSM.16.M88.4 R188, [R218] ;  /* 0x00000000dabc783b */ /* 0x000f260000000200 */
[C---:B-1----:R-:W-:Y:S08]  /*128c0*/  HMMA.16816.F32.BF16 R4, R176.reuse, R192, R4 ;  /* 0x000000c0b004723c */ /* 0x042ff00000041804 */
[C---:B------:R-:W-:Y:S01]  /*128d0*/  HMMA.16816.F32.BF16 R8, R176.reuse, R194, R8 ;  /* 0x000000c2b008723c */ /* 0x040fe20000041808 */
[----:B------:R-:W1:Y:S07]  /*128e0*/  LDSM.16.M88.4 R192, [R217] ;  /* 0x00000000d9c0783b */ /* 0x000e6e0000000200 */
[C---:B------:R-:W-:Y:S08]  /*128f0*/  HMMA.16816.F32.BF16 R12, R176.reuse, R196, R12 ;  /* 0x000000c4b00c723c */ /* 0x040ff0000004180c */
[C---:B------:R-:W-:Y:S01]  /*12900*/  HMMA.16816.F32.BF16 R16, R176.reuse, R198, R16 ;  /* 0x000000c6b010723c */ /* 0x040fe20000041810 */
[----:B------:R-:W1:Y:S07]  /*12910*/  LDSM.16.M88.4 R196, [R216] ;  /* 0x00000000d8c4783b */ /* 0x000e6e0000000200 */
        /* <DEDUP_REMOVED lines=44> */
[----:B------:R-:W2:Y:S04]  /*12be0*/  LDSM.16.M88.4 R176, [R215] ;  /* 0x00000000d7b0783b */ /* 0x000ea80000000200 */
[----:B------:R-:W3:Y:S03]  /*12bf0*/  LDSM.16.M88.4 R180, [R214] ;  /* 0x00000000d6b4783b */ /* 0x000ee60000000200 */
[C---:B----4-:R-:W-:Y:S08]  /*12c00*/  HMMA.16816.F32.BF16 R4, R168.reuse, R184, R4 ;  /* 0x000000b8a804723c */ /* 0x050ff00000041804 */
[C---:B------:R-:W-:Y:S01]  /*12c10*/  HMMA.16816.F32.BF16 R8, R168.reuse, R186, R8 ;  /* 0x000000baa808723c */ /* 0x040fe20000041808 */
[----:B------:R-:W4:Y:S07]  /*12c20*/  LDSM.16.M88.4 R184, [R213] ;  /* 0x00000000d5b8783b */ /* 0x000f2e0000000200 */
[C---:B------:R-:W-:Y:S08]  /*12c30*/  HMMA.16816.F32.BF16 R12, R168.reuse, R188, R12 ;  /* 0x000000bca80c723c */ /* 0x040ff0000004180c */
[C---:B------:R-:W-:Y:S01]  /*12c40*/  HMMA.16816.F32.BF16 R16, R168.reuse, R190, R16 ;  /* 0x000000bea810723c */ /* 0x040fe20000041810 */
[----:B------:R-:W-:Y:S07]  /*12c50*/  LDSM.16.M88.4 R188, [R210+0xc000] ;  /* 0x00c00000d2bc783b */ /* 0x000fee0000000200 */
[C---:B-1----:R-:W-:Y:S08]  /*12c60*/  HMMA.16816.F32.BF16 R20, R168.reuse, R192, R20 ;  /* 0x000000c0a814723c */ /* 0x042ff00000041814 */
[C---:B------:R-:W-:Y:S01]  /*12c70*/  HMMA.16816.F32.BF16 R24, R168.reuse, R194, R24 ;  /* 0x000000c2a818723c */ /* 0x040fe20000041818 */
[----:B------:R-:W-:Y:S07]  /*12c80*/  LDSM.16.M88.4 R192, [R206+0x16000] ;  /* 0x01600000cec0783b */ /* 0x000fee0000000200 */
[C---:B------:R-:W-:Y:S08]  /*12c90*/  HMMA.16816.F32.BF16 R28, R168.reuse, R196, R28 ;  /* 0x000000c4a81c723c */ /* 0x040ff0000004181c */
[----:B------:R-:W-:Y:S01]  /*12ca0*/  HMMA.16816.F32.BF16 R32, R168, R198, R32 ;  /* 0x000000c6a820723c */ /* 0x000fe20000041820 */
[----:B------:R-:W1:Y:S04]  /*12cb0*/  LDSM.16.M88.4 R168, [R212] ;  /* 0x00000000d4a8783b */ /* 0x000e680000000200 */
[----:B------:R-:W1:Y:S03]  /*12cc0*/  LDSM.16.M88.4 R196, [R206+0x16800] ;  /* 0x01680000cec4783b */ /* 0x000e660000000200 */
[C---:B--2---:R-:W-:Y:S08]  /*12cd0*/  HMMA.16816.F32.BF16 R4, R172.reuse, R176, R4 ;  /* 0x000000b0ac04723c */ /* 0x044ff00000041804 */
[C---:B------:R-:W-:Y:S01]  /*12ce0*/  HMMA.16816.F32.BF16 R8, R172.reuse, R178, R8 ;  /* 0x000000b2ac08723c */ /* 0x040fe20000041808 */
[----:B------:R-:W2:Y:S07]  /*12cf0*/  LDSM.16.M88.4 R176, [R206+0x17000] ;  /* 0x01700000ceb0783b */ /* 0x000eae0000000200 */
[C---:B---3--:R-:W-:Y:S08]  /*12d00*/  HMMA.16816.F32.BF16 R12, R172.reuse, R180, R12 ;  /* 0x000000b4ac0c723c */ /* 0x048ff0000004180c */
[C---:B------:R-:W-:Y:S01]  /*12d10*/  HMMA.16816.F32.BF16 R16, R172.reuse, R182, R16 ;  /* 0x000000b6ac10723c */ /* 0x040fe20000041810 */
[----:B------:R-:W-:Y:S07]  /*12d20*/  LDSM.16.M88.4 R180, [R205+0x6000] ;  /* 0x00600000cdb4783b */ /* 0x000fee0000000200 */
[C---:B----4-:R-:W-:Y:S08]  /*12d30*/  HMMA.16816.F32.BF16 R20, R172.reuse, R184, R20 ;  /* 0x000000b8ac14723c */ /* 0x050ff00000041814 */
[C---:B------:R-:W-:Y:S01]  /*12d40*/  HMMA.16816.F32.BF16 R24, R172.reuse, R186, R24 ;  /* 0x000000baac18723c */ /* 0x040fe20000041818 */
[----:B------:R-:W-:Y:S07]  /*12d50*/  LDSM.16.M88.4 R184, [R205+0x6800] ;  /* 0x00680000cdb8783b */ /* 0x000fee0000000200 */
[C---:B-1----:R-:W-:Y:S08]  /*12d60*/  HMMA.16816.F32.BF16 R28, R172.reuse, R168, R28 ;  /* 0x000000a8ac1c723c */ /* 0x042ff0000004181c */
[----:B------:R-:W-:Y:S01]  /*12d70*/  HMMA.16816.F32.BF16 R32, R172, R170, R32 ;  /* 0x000000aaac20723c */ /* 0x000fe20000041820 */
[----:B------:R-:W1:Y:S04]  /*12d80*/  LDSM.16.M88.4 R168, [R206+0x17800] ;  /* 0x01780000cea8783b */ /* 0x000e680000000200 */
[----:B------:R-:W3:Y:S03]  /*12d90*/  LDSM.16.M88.4 R172, [R209+0xc000] ;  /* 0x00c00000d1ac783b */ /* 0x000ee60000000200 */
[C---:B------:R-:W-:Y:S08]  /*12da0*/  HMMA.16816.F32.BF16 R4, R188.reuse, R192, R4 ;  /* 0x000000c0bc04723c */ /* 0x040ff00000041804 */
[C---:B------:R-:W-:Y:S01]  /*12db0*/  HMMA.16816.F32.BF16 R8, R188.reuse, R194, R8 ;  /* 0x000000c2bc08723c */ /* 0x040fe20000041808 */
[----:B------:R-:W4:Y:S07]  /*12dc0*/  LDSM.16.M88.4 R192, [R205+0x7000] ;  /* 0x00700000cdc0783b */ /* 0x000f2e0000000200 */
[C---:B------:R-:W-:Y:S08]  /*12dd0*/  HMMA.16816.F32.BF16 R12, R188.reuse, R196, R12 ;  /* 0x000000c4bc0c723c */ /* 0x040ff0000004180c */
[C---:B------:R-:W-:Y:S01]  /*12de0*/  HMMA.16816.F32.BF16 R16, R188.reuse, R198, R16 ;  /* 0x000000c6bc10723c */ /* 0x040fe20000041810 */
[----:B------:R-:W4:Y:S01]  /*12df0*/  LDSM.16.M88.4 R196, [R205+0x7800] ;  /* 0x00780000cdc4783b */ /* 0x000f220000000200 */
[----:B------:R-:W-:Y:S04]  /*12e00*/  DEPBAR.LE SB0, 0x0 ;  /* 0x000080000000791a */ /* 0x000fe80000000000 */
[----:B------:R-:W-:Y:S02]  /*12e10*/  BAR.SYNC.DEFER_BLOCKING 0x0 ;  /* 0x0000000000007b1d */ /* 0x000fe40000010000 */
[C---:B--2---:R-:W-:Y:S08]  /*12e20*/  HMMA.16816.F32.BF16 R20, R188.reuse, R176, R20 ;  /* 0x000000b0bc14723c */ /* 0x044ff00000041814 */
[C---:B------:R-:W-:Y:S08]  /*12e30*/  HMMA.16816.F32.BF16 R24, R188.reuse, R178, R24 ;  /* 0x000000b2bc18723c */ /* 0x040ff00000041818 */
[C---:B-1----:R-:W-:Y:S07]  /*12e40*/  HMMA.16816.F32.BF16 R28, R188.reuse, R168, R28 ;  /* 0x000000a8bc1c723c */ /* 0x042fee000004181c */
[----:B------:R-:W-:Y:S01]  /*12e50*/  IMAD.U32 R168, RZ, RZ, UR31 ;  /* 0x0000001fffa87e24 */ /* 0x000fe2000f8e00ff */
[----:B------:R-:W-:Y:S04]  /*12e60*/  HMMA.16816.F32.BF16 R32, R188, R170, R32 ;  /* 0x000000aabc20723c */ /* 0x000fe80000041820 */
[----:B------:R-:W-:Y:S03]  /*12e70*/  LEA R168, P5, R168, R234, 0x6 ;  /* 0x000000eaa8a87211 */ /* 0x000fe600078a30ff */
[----:B------:R-:W-:Y:S01]  /*12e80*/  IMAD.WIDE.U32 R170, R2, c[0x0][0x198], RZ ;  /* 0x0000660002aa7a25 */ /* 0x000fe200078e00ff */
[C---:B---3--:R-:W-:Y:S05]  /*12e90*/  HMMA.16816.F32.BF16 R4, R172.reuse, R180, R4 ;  /* 0x000000b4ac04723c */ /* 0x048fea0000041804 */
[----:B------:R-:W-:Y:S02]  /*12ea0*/  LEA.HI.X.SX32 R169, R3, R235, 0x6, P5 ;  /* 0x000000eb03a97211 */ /* 0x000fe400028f36ff */
[----:B------:R-:W-:Y:S01]  /*12eb0*/  LEA.HI.X.SX32 R3, R0, R229, 0x6, P4 ;  /* 0x000000e500037211 */ /* 0x000fe200020f36ff */
[C---:B------:R-:W-:Y:S01]  /*12ec0*/  HMMA.16816.F32.BF16 R8, R172.reuse, R182, R8 ;  /* 0x000000b6ac08723c */ /* 0x040fe20000041808 */
[----:B------:R-:W-:Y:S03]  /*12ed0*/  ISETP.LT.AND P4, PT, RZ, UR30, PT ;  /* 0x0000001eff007c0c */ /* 0x000fe6000bf81270 */
[----:B------:R-:W-:Y:S02]  /*12ee0*/  IMAD R0, R169, c[0x0][0x198], RZ ;  /* 0x00006600a9007a24 */ /* 0x000fe400078e02ff */
[----:B------:R-:W-:Y:S02]  /*12ef0*/  IMAD R3, R3, c[0x0][0x198], RZ ;  /* 0x0000660003037a24 */ /* 0x000fe400078e02ff */
[C---:B------:R-:W-:Y:S04]  /*12f00*/  HMMA.16816.F32.BF16 R12, R172.reuse, R184, R12 ;  /* 0x000000b8ac0c723c */ /* 0x040fe8000004180c */
[----:B------:R-:W-:Y:S02]  /*12f10*/  IMAD R0, R168, c[0x0][0x19c], R0 ;  /* 0x00006700a8007a24 */ /* 0x000fe400078e0200 */
[----:B------:R-:W-:Y:S01]  /*12f20*/  IMAD R3, R2, c[0x0][0x19c], R3 ;  /* 0x0000670002037a24 */ /* 0x000fe200078e0203 */
[CC--:B------:R-:W-:Y:S01]  /*12f30*/  LEA R2, P5, R170.reuse, R246.reuse, 0x1 ;  /* 0x000000f6aa027211 */ /* 0x0c0fe200078a08ff */
[C---:B------:R-:W-:Y:S04]  /*12f40*/  HMMA.16816.F32.BF16 R16, R172.reuse, R186, R16 ;  /* 0x000000baac10723c */ /* 0x040fe80000041810 */
[----:B------:R-:W-:Y:S04]  /*12f50*/  IMAD.IADD R3, R171, 0x1, R3 ;  /* 0x00000001ab037824 */ /* 0x000fe800078e0203 */
[C---:B----4-:R-:W-:Y:S04]  /*12f60*/  HMMA.16816.F32.BF16 R20, R172.reuse, R192, R20 ;  /* 0x000000c0ac14723c */ /* 0x050fe80000041814 */
[-C--:B------:R-:W-:Y:S04]  /*12f70*/  LEA.HI.X R3, R170, R245.reuse, R3, 0x1, P5 ;  /* 0x000000f5aa037211 */ /* 0x080fe800028f0c03 */
[C---:B------:R-:W-:Y:S08]  /*12f80*/  HMMA.16816.F32.BF16 R24, R172.reuse, R194, R24 ;  /* 0x000000c2ac18723c */ /* 0x040ff00000041818 */
[C---:B------:R-:W-:Y:S08]  /*12f90*/  HMMA.16816.F32.BF16 R28, R172.reuse, R196, R28 ;  /* 0x000000c4ac1c723c */ /* 0x040ff0000004181c */
[----:B------:R-:W-:Y:S07]  /*12fa0*/  HMMA.16816.F32.BF16 R32, R172, R198, R32 ;  /* 0x000000c6ac20723c */ /* 0x000fee0000041820 */
[----:B------:R-:W-:Y:S05]  /*12fb0*/  IMAD.WIDE.U32 R172, R168, c[0x0][0x198], RZ ;  /* 0x00006600a8ac7a25 */ /* 0x000fea00078e00ff */
[C---:B------:R-:W-:Y:S01]  /*12fc0*/  LEA R168, P6, R172.reuse, R246, 0x1 ;  /* 0x000000f6aca87211 */ /* 0x040fe200078c08ff */
[----:B------:R-:W-:Y:S05]  /*12fd0*/  IMAD.IADD R0, R173, 0x1, R0 ;  /* 0x00000001ad007824 */ /* 0x000fea00078e0200 */
[----:B------:R-:W-:Y:S01]  /*12fe0*/  LEA.HI.X R169, R172, R245, R0, 0x1, P6 ;  /* 0x000000f5aca97211 */ /* 0x000fe200030f0c00 */
[----:B------:R-:W-:-:S05]  /*12ff0*/  @P4 BRA `(.L_x_726) ;  /* 0xffffe8e000004947 */ /* 0x000fca000383ffff */
.L_x_725:
[----:B------:R-:W-:Y:S01]  /*13000*/  FMNMX.FTZ R0, R4, R149, !PT ;  /* 0x0000009504007209 */ /* 0x000fe20007810000 */
[----:B------:R-:W-:Y:S01]  /*13010*/  USHF.L.U32 UR4, UR30, 0x1, URZ ;  /* 0x000000011e047899 */ /* 0x000fe2000800063f */
[----:B-1----:R-:W-:Y:S01]  /*13020*/  LDSM.16.MT88.4 R172, [R201+0x18000] ;  /* 0x01800000c9ac783b */ /* 0x002fe20000004200 */
[----:B------:R-:W-:Y:S01]  /*13030*/  UIADD3 UR34, UR34, 0x1, URZ ;  /* 0x0000000122227890 */ /* 0x000fe2000fffe03f */
        /* <DEDUP_REMOVED lines=47> */
[----:B------:R-:W-:Y:S02]  /*13330*/  FSEL R180, R180, RZ, P5 ;  /* 0x000000ffb4b47208 */ /* 0x000fe40002800000 */
[----:B------:R-:W-:Y:S01]  /*13340*/  FSETP.NEU.FTZ.AND P5, PT, R3, -INF , PT ;  /* 0xff8000000300780b */ /* 0x000fe20003fbd000 */
[----:B------:R-:W-:Y:S01]  /*13350*/  FMUL.FTZ R2, R2, c[0x0][0x23c] ;  /* 0x00008f0002027a20 */ /* 0x000fe20000410000 */
[----:B------:R-:W-:Y:S01]  /*13360*/  LOP3.LUT R149, R233, UR4, R149, 0x96, !PT ;  /* 0x00000004e9957c12 */ /* 0x000fe2000f8e9695 */
[--C-:B------:R-:W-:Y:S01]  /*13370*/  FFMA.FTZ R8, R8, c[0x0][0x23c], -R180.reuse ;  /* 0x00008f0008087a23 */ /* 0x100fe200000108b4 */
[----:B------:R-:W-:Y:S01]  /*13380*/  FSEL R181, R181, RZ, P5 ;  /* 0x000000ffb5b57208 */ /* 0x000fe20002800000 */
[----:B------:R-:W-:Y:S01]  /*13390*/  FFMA.FTZ R9, R9, c[0x0][0x23c], -R180 ;  /* 0x00008f0009097a23 */ /* 0x000fe200000108b4 */
[----:B------:R-:W-:Y:S01]  /*133a0*/  UIADD3 UR4, UR4, 0x1, URZ ;  /* 0x0000000104047890 */ /* 0x000fe2000fffe03f */
        /* <DEDUP_REMOVED lines=13> */
[----:B------:R-:W-:Y:S02]  /*13480*/  FFMA.FTZ R29, R29, c[0x0][0x23c], -R180 ;  /* 0x00008f001d1d7a23 */ /* 0x000fe400000108b4 */
[--C-:B------:R-:W-:Y:S01]  /*13490*/  FFMA.FTZ R30, R30, c[0x0][0x23c], -R181.reuse ;  /* 0x00008f001e1e7a23 */ /* 0x100fe200000108b5 */
[----:B-1----:R-:W-:Y:S01]  /*134a0*/  LOP3.LUT R8, R183, UR13, R168, 0x96, !PT ;  /* 0x0000000db7087c12 */ /* 0x002fe2000f8e96a8 */
[----:B------:R-:W-:Y:S04]  /*134b0*/  IMAD.WIDE.U32 R168, R0, -0x2daee0ad, RZ ;  /* 0xd2511f5300a87825 */ /* 0x000fe800078e00ff */
[--C-:B------:R-:W-:Y:S01]  /*134c0*/  FFMA.FTZ R31, R31, c[0x0][0x23c], -R181.reuse ;  /* 0x00008f001f1f7a23 */ /* 0x100fe200000108b5 */
[----:B------:R1:W-:Y:S01]  /*134d0*/  MUFU.EX2 R237, R11 ;  /* 0x0000000b00ed7308 */ /* 0x0003e20000000800 */
[--C-:B------:R-:W-:Y:S02]  /*134e0*/  FFMA.FTZ R16, R16, c[0x0][0x23c], -R180.reuse ;  /* 0x00008f0010107a23 */ /* 0x100fe400000108b4 */
[----:B------:R-:W-:Y:S02]  /*134f0*/  FFMA.FTZ R17, R17, c[0x0][0x23c], -R180 ;  /* 0x00008f0011117a23 */ /* 0x000fe400000108b4 */
[----:B--2---:R-:W-:Y:S04]  /*13500*/  IMAD.WIDE.U32 R8, R8, -0x2daee0ad, RZ ;  /* 0xd2511f5308087825 */ /* 0x004fe800078e00ff */
[--C-:B------:R-:W-:Y:S01]  /*13510*/  FFMA.FTZ R18, R18, c[0x0][0x23c], -R181.reuse ;  /* 0x00008f0012127a23 */ /* 0x100fe200000108b5 */
        /* <DEDUP_REMOVED lines=8> */
[--C-:B------:R-:W-:Y:S01]  /*135a0*/  FFMA.FTZ R15, R15, c[0x0][0x23c], -R181.reuse ;  /* 0x00008f000f0f7a23 */ /* 0x100fe200000108b5 */
[----:B------:R-:W-:Y:S01]  /*135b0*/  LOP3.LUT R10, R169, UR11, R182, 0x96, !PT ;  /* 0x0000000ba90a7c12 */ /* 0x000fe2000f8e96b6 */
[----:B------:R-:W-:Y:S01]  /*135c0*/  FFMA.FTZ R25, R25, c[0x0][0x23c], -R180 ;  /* 0x00008f0019197a23 */ /* 0x000fe200000108b4 */
[----:B------:R-:W-:Y:S01]  /*135d0*/  LOP3.LUT R0, R185, UR9, R168, 0x96, !PT ;  /* 0x00000009b9007c12 */ /* 0x000fe2000f8e96a8 */
[----:B------:R-:W-:Y:S01]  /*135e0*/  FFMA.FTZ R20, R20, c[0x0][0x23c], -R180 ;  /* 0x00008f0014147a23 */ /* 0x000fe200000108b4 */
[----:B------:R4:W-:Y:S01]  /*135f0*/  MUFU.EX2 R198, R6 ;  /* 0x0000000600c67308 */ /* 0x0009e20000000800 */
[----:B-1----:R-:W-:Y:S04]  /*13600*/  IMAD.WIDE.U32 R10, R10, -0x2daee0ad, RZ ;  /* 0xd2511f530a0a7825 */ /* 0x002fe800078e00ff */
[----:B------:R-:W-:Y:S01]  /*13610*/  IMAD.WIDE.U32 R186, R0, -0x2daee0ad, RZ ;  /* 0xd2511f5300ba7825 */ /* 0x000fe200078e00ff */
[----:B------:R-:W-:Y:S03]  /*13620*/  LOP3.LUT R8, R11, UR8, R8, 0x96, !PT ;  /* 0x000000080b087c12 */ /* 0x000fe6000f8e9608 */
[----:B------:R-:W-:Y:S01]  /*13630*/  FADD.FTZ R0, -R3, R150 ;  /* 0x0000009603007221 */ /* 0x000fe20000010100 */
[----:B------:R1:W-:Y:S01]  /*13640*/  MUFU.EX2 R197, R7 ;  /* 0x0000000700c57308 */ /* 0x0003e20000000800 */
[----:B--2---:R-:W-:Y:S01]  /*13650*/  LOP3.LUT R4, R187, UR6, R10, 0x96, !PT ;  /* 0x00000006bb047c12 */ /* 0x004fe2000f8e960a */
[----:B------:R-:W-:Y:S04]  /*13660*/  IMAD.WIDE.U32 R188, R8, -0x326172a9, RZ ;  /* 0xcd9e8d5708bc7825 */ /* 0x000fe800078e00ff */
[----:B------:R-:W-:Y:S01]  /*13670*/  FMUL.FTZ R0, R0, c[0x0][0x23c] ;  /* 0x00008f0000007a20 */ /* 0x000fe20000410000 */
[----:B------:R-:W-:Y:S01]  /*13680*/  LOP3.LUT R150, R189, UR7, R184, 0x96, !PT ;  /* 0x00000007bd967c12 */ /* 0x000fe2000f8e96b8 */
[----:B---3--:R-:W-:Y:S02]  /*13690*/  IMAD.WIDE.U32 R4, R4, -0x326172a9, RZ ;  /* 0xcd9e8d5704047825 */ /* 0x008fe400078e00ff */
[----:B------:R-:W2:Y:S02]  /*136a0*/  MUFU.EX2 R2, R2 ;  /* 0x0000000200027308 */ /* 0x000ea40000000800 */
[----:B------:R-:W-:Y:S01]  /*136b0*/  IMAD.WIDE.U32 R150, R150, -0x2daee0ad, RZ ;  /* 0xd2511f5396967825 */ /* 0x000fe200078e00ff */
[----:B------:R-:W-:Y:S02]  /*136c0*/  SHF.R.U32.HI R11, RZ, 0x18, R4 ;  /* 0x00000018ff0b7819 */ /* 0x000fe40000011604 */
[----:B----4-:R-:W-:Y:S01]  /*136d0*/  LOP3.LUT R6, R4, 0xffff, RZ, 0xc0, !PT ;  /* 0x0000ffff04067812 */ /* 0x010fe200078ec0ff */
[----:B------:R-:W-:Y:S01]  /*136e0*/  FFMA.FTZ R32, R32, c[0x0][0x23c], -R180 ;  /* 0x00008f0020207a23 */ /* 0x000fe200000108b4 */
[----:B------:R-:W-:Y:S01]  /*136f0*/  LOP3.LUT R5, R5, UR16, R188, 0x96, !PT ;  /* 0x0000001005057c12 */ /* 0x000fe2000f8e96bc */
[----:B------:R-:W-:Y:S01]  /*13700*/  FFMA.FTZ R34, R34, c[0x0][0x23c], -R181 ;  /* 0x00008f0022227a23 */ /* 0x000fe200000108b5 */
[----:B------:R-:W-:Y:S01]  /*13710*/  SHF.R.U32.HI R8, RZ, 0x10, R4 ;  /* 0x00000010ff087819 */ /* 0x000fe20000011604 */
[----:B------:R-:W3:Y:S01]  /*13720*/  MUFU.EX2 R0, R0 ;  /* 0x0000000000007308 */ /* 0x000ee20000000800 */
[----:B------:R-:W-:Y:S01]  /*13730*/  LOP3.LUT R149, R4, 0xff, RZ, 0xc0, !PT ;  /* 0x000000ff04957812 */ /* 0x000fe200078ec0ff */
[--C-:B------:R-:W-:Y:S01]  /*13740*/  FFMA.FTZ R12, R12, c[0x0][0x23c], -R180.reuse ;  /* 0x00008f000c0c7a23 */ /* 0x100fe200000108b4 */
[----:B------:R-:W-:Y:S01]  /*13750*/  LOP3.LUT R4, R5, 0xffff, RZ, 0xc0, !PT ;  /* 0x0000ffff05047812 */ /* 0x000fe200078ec0ff */
[--C-:B------:R-:W-:Y:S01]  /*13760*/  FFMA.FTZ R13, R13, c[0x0][0x23c], -R180.reuse ;  /* 0x00008f000d0d7a23 */ /* 0x100fe200000108b4 */
[----:B-1----:R-:W-:Y:S01]  /*13770*/  SHF.R.U32.HI R7, RZ, 0x10, R5 ;  /* 0x00000010ff077819 */ /* 0x002fe20000011605 */
[----:B------:R-:W-:Y:S01]  /*13780*/  FFMA.FTZ R24, R24, c[0x0][0x23c], -R180 ;  /* 0x00008f0018187a23 */ /* 0x000fe200000108b4 */
[----:B------:R-:W-:Y:S01]  /*13790*/  SHF.R.U32.HI R10, RZ, 0x8, R6 ;  /* 0x00000008ff0a7819 */ /* 0x000fe20000011606 */
[----:B------:R-:W-:Y:S01]  /*137a0*/  FFMA.FTZ R23, R23, c[0x0][0x23c], -R181 ;  /* 0x00008f0017177a23 */ /* 0x000fe200000108b5 */
[----:B------:R-:W-:Y:S01]  /*137b0*/  LOP3.LUT R9, R8, 0xff, RZ, 0xc0, !PT ;  /* 0x000000ff08097812 */ /* 0x000fe200078ec0ff */
[----:B------:R1:W-:Y:S01]  /*137c0*/  MUFU.EX2 R196, R16 ;  /* 0x0000001000c47308 */ /* 0x0003e20000000800 */
[----:B------:R-:W-:Y:S01]  /*137d0*/  LOP3.LUT R8, R5, 0xff, RZ, 0xc0, !PT ;  /* 0x000000ff05087812 */ /* 0x000fe200078ec0ff */
[----:B------:R-:W-:Y:S01]  /*137e0*/  FFMA.FTZ R21, R21, c[0x0][0x23c], -R180 ;  /* 0x00008f0015157a23 */ /* 0x000fe200000108b4 */
[----:B------:R-:W-:Y:S01]  /*137f0*/  SHF.R.U32.HI R6, RZ, 0x18, R5 ;  /* 0x00000018ff067819 */ /* 0x000fe20000011605 */
[C---:B--2---:R-:W-:Y:S01]  /*13800*/  FMUL.FTZ R36, R2.reuse, R36 ;  /* 0x0000002402247220 */ /* 0x044fe20000410000 */
[----:B------:R-:W-:Y:S01]  /*13810*/  SHF.R.U32.HI R5, RZ, 0x8, R4 ;  /* 0x00000008ff057819 */ /* 0x000fe20000011604 */
[C---:B------:R-:W-:Y:S01]  /*13820*/  FMUL.FTZ R37, R2.reuse, R37 ;  /* 0x0000002502257220 */ /* 0x040fe20000410000 */
        /* <DEDUP_REMOVED lines=23> */
[----:B---3--:R-:W-:Y:S01]  /*139a0*/  FMUL.FTZ R7, R0, R155 ;  /* 0x0000009b00077220 */ /* 0x008fe20000410000 */
[----:B------:R-:W-:Y:S01]  /*139b0*/  LOP3.LUT R168, R168, R6, RZ, 0xc0, !PT ;  /* 0x00000006a8a87212 */ /* 0x000fe200078ec0ff */
[C---:B------:R-:W-:Y:S01]  /*139c0*/  FMUL.FTZ R6, R0.reuse, R154 ;  /* 0x0000009a00067220 */ /* 0x040fe20000410000 */
[----:B------:R2:W-:Y:S01]  /*139d0*/  MUFU.EX2 R195, R17 ;  /* 0x0000001100c37308 */ /* 0x0005e20000000800 */
[----:B------:R-:W3:Y:S01]  /*139e0*/  LDSM.16.MT88.4 R152, [R204+0x18000] ;  /* 0x01800000cc98783b */ /* 0x000ee20000004200 */
[C---:B------:R-:W-:Y:S02]  /*139f0*/  FMUL.FTZ R10, R0.reuse, R158 ;  /* 0x0000009e000a7220 */ /* 0x040fe40000410000 */
[----:B------:R-:W-:Y:S02]  /*13a00*/  FMUL.FTZ R11, R0, R159 ;  /* 0x0000009f000b7220 */ /* 0x000fe40000410000 */
[C---:B------:R-:W-:Y:S03]  /*13a10*/  HMMA.16816.F32.BF16 R4, R168.reuse, R172, R4 ;  /* 0x000000aca804723c */ /* 0x040fe60000041804 */
[----:B------:R-:W4:Y:S01]  /*13a20*/  LDSM.16.MT88.4 R156, [R203+0x18000] ;  /* 0x01800000cb9c783b */ /* 0x000f220000004200 */
[----:B------:R5:W-:Y:S01]  /*13a30*/  MUFU.EX2 R194, R18 ;  /* 0x0000001200c27308 */ /* 0x000be20000000800 */
[----:B-1----:R-:W-:Y:S02]  /*13a40*/  FMUL.FTZ R16, R2, R160 ;  /* 0x000000a002107220 */ /* 0x002fe40000410000 */
[C---:B------:R-:W-:Y:S01]  /*13a50*/  FMUL.FTZ R38, R0.reuse, R38 ;  /* 0x0000002600267220 */ /* 0x040fe20000410000 */
[C---:B------:R-:W-:Y:S03]  /*13a60*/  HMMA.16816.F32.BF16 R8, R168.reuse, R174, R8 ;  /* 0x000000aea808723c */ /* 0x040fe60000041808 */
[----:B------:R-:W1:Y:S01]  /*13a70*/  LDSM.16.MT88.4 R172, [R201+0x1a000] ;  /* 0x01a00000c9ac783b */ /* 0x000e620000004200 */
[C---:B------:R-:W-:Y:S02]  /*13a80*/  FMUL.FTZ R39, R0.reuse, R39 ;  /* 0x0000002700277220 */ /* 0x040fe40000410000 */
[C---:B------:R-:W-:Y:S01]  /*13a90*/  FMUL.FTZ R42, R0.reuse, R42 ;  /* 0x0000002a002a7220 */ /* 0x040fe20000410000 */
[----:B------:R3:W-:Y:S01]  /*13aa0*/  MUFU.EX2 R193, R19 ;  /* 0x0000001300c17308 */ /* 0x0007e20000000800 */
[----:B------:R-:W-:Y:S03]  /*13ab0*/  FMUL.FTZ R43, R0, R43 ;  /* 0x0000002b002b7220 */ /* 0x000fe60000410000 */
[C---:B------:R-:W-:Y:S03]  /*13ac0*/  HMMA.16816.F32.BF16 R36, R168.reuse, R176, R36 ;  /* 0x000000b0a824723c */ /* 0x040fe60000041824 */
[C---:B--2---:R-:W-:Y:S02]  /*13ad0*/  FMUL.FTZ R17, R2.reuse, R161 ;  /* 0x000000a102117220 */ /* 0x044fe40000410000 */
[----:B------:R-:W-:Y:S01]  /*13ae0*/  FMUL.FTZ R45, R2, R45 ;  /* 0x0000002d022d7220 */ /* 0x000fe20000410000 */
[----:B------:R2:W-:Y:S01]  /*13af0*/  MUFU.EX2 R190, R14 ;  /* 0x0000000e00be7308 */ /* 0x0005e20000000800 */
[----:B------:R-:W-:Y:S01]  /*13b00*/  LOP3.LUT R176, R150, 0xff, RZ, 0xc0, !PT ;  /* 0x000000ff96b07812 */ /* 0x000fe200078ec0ff */
[C---:B------:R-:W-:Y:S04]  /*13b10*/  HMMA.16816.F32.BF16 R40, R168.reuse, R178, R40 ;  /* 0x000000b2a828723c */ /* 0x040fe80000041828 */
[C---:B------:R-:W-:Y:S02]  /*13b20*/  FMUL.FTZ R46, R0.reuse, R46 ;  /* 0x0000002e002e7220 */ /* 0x040fe40000410000 */
[C---:B------:R-:W-:Y:S02]  /*13b30*/  FMUL.FTZ R47, R0.reuse, R47 ;  /* 0x0000002f002f7220 */ /* 0x040fe40000410000 */
[C---:B-----5:R-:W-:Y:S01]  /*13b40*/  FMUL.FTZ R18, R0.reuse, R162 ;  /* 0x000000a200127220 */ /* 0x060fe20000410000 */
[----:B------:R5:W1:Y:S03]  /*13b50*/  MUFU.EX2 R189, R15 ;  /* 0x0000000f00bd7308 */ /* 0x000a660000000800 */
[----:B---3--:R-:W-:Y:S01]  /*13b60*/  FMUL.FTZ R19, R0, R163 ;  /* 0x000000a300137220 */ /* 0x008fe20000410000 */
[C---:B------:R-:W-:Y:S01]  /*13b70*/  HMMA.16816.F32.BF16 R44, R168.reuse, R152, R44 ;  /* 0x00000098a82c723c */ /* 0x040fe2000004182c */
[----:B------:R-:W-:Y:S02]  /*13b80*/  LDSM.16.MT88.4 R160, [R201+0x18800] ;  /* 0x01880000c9a0783b */ /* 0x000fe40000004200 */
[C---:B------:R-:W-:Y:S02]  /*13b90*/  FMUL.FTZ R48, R2.reuse, R48 ;  /* 0x0000003002307220 */ /* 0x040fe40000410000 */
[----:B------:R-:W-:Y:S01]  /*13ba0*/  FMUL.FTZ R49, R2, R49 ;  /* 0x0000003102317220 */ /* 0x000fe20000410000 */
[----:B------:R-:W-:Y:S01]  /*13bb0*/  MUFU.EX2 R187, R25 ;  /* 0x0000001900bb7308 */ /* 0x000fe20000000800 */
[C---:B------:R-:W-:Y:S02]  /*13bc0*/  FMUL.FTZ R50, R0.reuse, R50 ;  /* 0x0000003200327220 */ /* 0x040fe40000410000 */
[C---:B------:R-:W-:Y:S03]  /*13bd0*/  FMUL.FTZ R51, R0.reuse, R51 ;  /* 0x0000003300337220 */ /* 0x040fe60000410000 */
[----:B--2---:R-:W-:Y:S02]  /*13be0*/  FMUL.FTZ R14, R0, R166 ;  /* 0x000000a6000e7220 */ /* 0x004fe40000410000 */
[C---:B------:R-:W-:Y:S02]  /*13bf0*/  FMUL.FTZ R52, R2.reuse, R52 ;  /* 0x0000003402347220 */ /* 0x040fe40000410000 */
[C---:B------:R-:W-:Y:S01]  /*13c00*/  HMMA.16816.F32.BF16 R48, R168.reuse, R154, R48 ;  /* 0x0000009aa830723c */ /* 0x040fe20000041830 */
[----:B------:R-:W2:Y:S01]  /*13c10*/  LDSM.16.MT88.4 R152, [R202+0x1a000] ;  /* 0x01a00000ca98783b */ /* 0x000ea20000004200 */
[----:B------:R-:W-:Y:S01]  /*13c20*/  MUFU.EX2 R184, R20 ;  /* 0x0000001400b87308 */ /* 0x000fe20000000800 */
[----:B------:R-:W-:Y:S02]  /*13c30*/  FMUL.FTZ R53, R2, R53 ;  /* 0x0000003502357220 */ /* 0x000fe40000410000 */
[C---:B------:R-:W-:Y:S02]  /*13c40*/  FMUL.FTZ R54, R0.reuse, R54 ;  /* 0x0000003600367220 */ /* 0x040fe40000410000 */
[C---:B------:R-:W-:Y:S02]  /*13c50*/  FMUL.FTZ R55, R0.reuse, R55 ;  /* 0x0000003700377220 */ /* 0x040fe40000410000 */
[----:B-----5:R-:W-:Y:S03]  /*13c60*/  FMUL.FTZ R15, R0, R167 ;  /* 0x000000a7000f7220 */ /* 0x020fe60000410000 */
[C---:B------:R-:W-:Y:S01]  /*13c70*/  FMUL.FTZ R56, R2.reuse, R56 ;  /* 0x0000003802387220 */ /* 0x040fe20000410000 */
[----:B------:R3:W-:Y:S01]  /*13c80*/  MUFU.EX2 R192, R12 ;  /* 0x0000000c00c07308 */ /* 0x0007e20000000800 */
[C---:B----4-:R-:W-:Y:S03]  /*13c90*/  HMMA.16816.F32.BF16 R52, R168.reuse, R156, R52 ;  /* 0x0000009ca834723c */ /* 0x050fe60000041834 */
[----:B------:R-:W-:Y:S02]  /*13ca0*/  FMUL.FTZ R57, R2, R57 ;  /* 0x0000003902397220 */ /* 0x000fe40000410000 */
[C---:B------:R-:W-:Y:S02]  /*13cb0*/  FMUL.FTZ R58, R0.reuse, R58 ;  /* 0x0000003a003a7220 */ /* 0x040fe40000410000 */
[----:B------:R-:W-:Y:S02]  /*13cc0*/  FMUL.FTZ R59, R0, R59 ;  /* 0x0000003b003b7220 */ /* 0x000fe40000410000 */
[C---:B------:R-:W-:Y:S01]  /*13cd0*/  FMUL.FTZ R60, R2.reuse, R60 ;  /* 0x0000003c023c7220 */ /* 0x040fe20000410000 */
[----:B------:R4:W5:Y:S02]  /*13ce0*/  MUFU.EX2 R191, R13 ;  /* 0x0000000d00bf7308 */ /* 0x0009640000000800 */
[----:B------:R-:W-:Y:S02]  /*13cf0*/  FMUL.FTZ R61, R2, R61 ;  /* 0x0000003d023d7220 */ /* 0x000fe40000410000 */
[C---:B------:R-:W-:Y:S01]  /*13d00*/  HMMA.16816.F32.BF16 R56, R168.reuse, R158, R56 ;  /* 0x0000009ea838723c */ /* 0x040fe20000041838 */
[----:B------:R-:W5:Y:S02]  /*13d10*/  LDSM.16.MT88.4 R156, [R204+0x1a000] ;  /* 0x01a00000cc9c783b */ /* 0x000f640000004200 */
[C---:B------:R-:W-:Y:S02]  /*13d20*/  FMUL.FTZ R62, R0.reuse, R62 ;  /* 0x0000003e003e7220 */ /* 0x040fe40000410000 */
[----:B------:R-:W-:Y:S01]  /*13d30*/  FMUL.FTZ R63, R0, R63 ;  /* 0x0000003f003f7220 */ /* 0x000fe20000410000 */
[----:B------:R2:W-:Y:S01]  /*13d40*/  MUFU.EX2 R188, R24 ;  /* 0x0000001800bc7308 */ /* 0x0005e20000000800 */
[C---:B------:R-:W-:Y:S02]  /*13d50*/  FMUL.FTZ R64, R2.reuse, R64 ;  /* 0x0000004002407220 */ /* 0x040fe40000410000 */
[----:B------:R-:W-:Y:S03]  /*13d60*/  FMUL.FTZ R65, R2, R65 ;  /* 0x0000004102417220 */ /* 0x000fe60000410000 */
[C---:B-1----:R-:W-:Y:S03]  /*13d70*/  HMMA.16816.F32.BF16 R60, R168.reuse, R172, R60 ;  /* 0x000000aca83c723c */ /* 0x042fe6000004183c */
[C---:B------:R-:W-:Y:S01]  /*13d80*/  FMUL.FTZ R66, R0.reuse, R66 ;  /* 0x0000004200427220 */ /* 0x040fe20000410000 */
[----:B---3--:R-:W-:Y:S01]  /*13d90*/  LOP3.LUT R12, R151, UR17, R186, 0x96, !PT ;  /* 0x00000011970c7c12 */ /* 0x008fe2000f8e96ba */
[----:B------:R-:W-:Y:S01]  /*13da0*/  FMUL.FTZ R67, R0, R67 ;  /* 0x0000004300437220 */ /* 0x000fe20000410000 */
[----:B------:R-:W-:Y:S01]  /*13db0*/  MUFU.EX2 R186, R26 ;  /* 0x0000001a00ba7308 */ /* 0x000fe20000000800 */
[----:B------:R-:W-:Y:S01]  /*13dc0*/  FMUL.FTZ R68, R2, R68 ;  /* 0x0000004402447220 */ /* 0x000fe20000410000 */
[----:B----4-:R-:W-:Y:S01]  /*13dd0*/  LOP3.LUT R13, R12, 0xffff, RZ, 0xc0, !PT ;  /* 0x0000ffff0c0d7812 */ /* 0x010fe200078ec0ff */
[----:B------:R-:W-:Y:S03]  /*13de0*/  FMUL.FTZ R69, R2, R69 ;  /* 0x0000004502457220 */ /* 0x000fe60000410000 */
[C---:B------:R-:W-:Y:S01]  /*13df0*/  HMMA.16816.F32.BF16 R64, R168.reuse, R174, R64 ;  /* 0x000000aea840723c */ /* 0x040fe20000041840 */
[----:B------:R-:W1:Y:S02]  /*13e00*/  LDSM.16.MT88.4 R172, [R203+0x1a000] ;  /* 0x01a00000cbac783b */ /* 0x000e640000004200 */
[C---:B------:R-:W-:Y:S01]  /*13e10*/  FMUL.FTZ R70, R0.reuse, R70 ;  /* 0x0000004600467220 */ /* 0x040fe20000410000 */
[----:B------:R-:W-:Y:S01]  /*13e20*/  SHF.R.U32.HI R149, RZ, 0x10, R12 ;  /* 0x00000010ff957819 */ /* 0x000fe2000001160c */
[----:B------:R-:W-:Y:S02]  /*13e30*/  FMUL.FTZ R71, R0, R71 ;  /* 0x0000004700477220 */ /* 0x000fe40000410000 */
[C---:B------:R-:W-:Y:S01]  /*13e40*/  FMUL.FTZ R72, R2.reuse, R72 ;  /* 0x0000004802487220 */ /* 0x040fe20000410000 */
[----:B------:R-:W-:Y:S01]  /*13e50*/  LOP3.LUT R149, R149, 0xff, RZ, 0xc0, !PT ;  /* 0x000000ff95957812 */ /* 0x000fe200078ec0ff */
        /* <DEDUP_REMOVED lines=98> */
[C---:B------:R-:W-:Y:S01]  /*14480*/  FMUL.FTZ R144, R2.reuse, R144 ;  /* 0x0000009002907220 */ /* 0x040fe20000410000 */
[C---:B--2---:R-:W-:Y:S04]  /*14490*/  HMMA.16816.F32.BF16 R16, R168.reuse, R152, R16 ;  /* 0x00000098a810723c */ /* 0x044fe80000041810 */
[----:B------:R-:W-:Y:S02]  /*144a0*/  FMUL.FTZ R145, R2, R145 ;  /* 0x0000009102917220 */ /* 0x000fe40000410000 */
[----:B------:R-:W-:Y:S01]  /*144b0*/  FMUL.FTZ R146, R0, R146 ;  /* 0x0000009200927220 */ /* 0x000fe20000410000 */
[----:B------:R-:W-:Y:S01]  /*144c0*/  LOP3.LUT R152, R12, 0xff, RZ, 0xc0, !PT ;  /* 0x000000ff0c987812 */ /* 0x000fe200078ec0ff */
[C---:B------:R-:W-:Y:S04]  /*144d0*/  HMMA.16816.F32.BF16 R140, R168.reuse, R154, R140 ;  /* 0x0000009aa88c723c */ /* 0x040fe8000004188c */
[----:B------:R-:W-:Y:S01]  /*144e0*/  FMUL.FTZ R147, R0, R147 ;  /* 0x0000009300937220 */ /* 0x000fe20000410000 */
[----:B------:R-:W-:Y:S01]  /*144f0*/  SHF.R.U32.HI R153, RZ, 0x18, R150 ;  /* 0x00000018ff997819 */ /* 0x000fe20000011696 */
[----:B------:R-:W-:Y:S01]  /*14500*/  FFMA.FTZ R180, R33, c[0x0][0x23c], -R180 ;  /* 0x00008f0021b47a23 */ /* 0x000fe200000108b4 */
[----:B------:R-:W-:Y:S01]  /*14510*/  LOP3.LUT R154, R150, 0xffff, RZ, 0xc0, !PT ;  /* 0x0000ffff969a7812 */ /* 0x000fe200078ec0ff */
[----:B------:R-:W-:Y:S01]  /*14520*/  FFMA.FTZ R0, R0, R247, R198 ;  /* 0x000000f700007223 */ /* 0x000fe200000100c6 */
[----:B------:R-:W-:Y:S02]  /*14530*/  SHF.R.U32.HI R151, RZ, 0x18, R12 ;  /* 0x00000018ff977819 */ /* 0x000fe4000001160c */
[C---:B---3--:R-:W-:Y:S01]  /*14540*/  HMMA.16816.F32.BF16 R144, R168.reuse, R156, R144 ;  /* 0x0000009ca890723c */ /* 0x048fe20000041890 */
[----:B------:R-:W-:Y:S02]  /*14550*/  MUFU.EX2 R180, R180 ;  /* 0x000000b400b47308 */ /* 0x000fe40000000800 */
[C---:B------:R-:W-:Y:S01]  /*14560*/  FMUL.FTZ R12, R2.reuse, R164 ;  /* 0x000000a4020c7220 */ /* 0x040fe20000410000 */
[----:B------:R-:W-:Y:S01]  /*14570*/  SHF.R.U32.HI R155, RZ, 0x10, R150 ;  /* 0x00000010ff9b7819 */ /* 0x000fe20000011696 */
[----:B------:R-:W-:Y:S01]  /*14580*/  FADD.FTZ R0, R197, R0 ;  /* 0x00000000c5007221 */ /* 0x000fe20000010000 */
[----:B------:R-:W-:Y:S01]  /*14590*/  SHF.R.U32.HI R150, RZ, 0x8, R13 ;  /* 0x00000008ff967819 */ /* 0x000fe2000001160d */
[C---:B------:R-:W-:Y:S01]  /*145a0*/  FMUL.FTZ R13, R2.reuse, R165 ;  /* 0x000000a5020d7220 */ /* 0x040fe20000410000 */
[----:B------:R-:W-:Y:S01]  /*145b0*/  SHF.R.U32.HI R154, RZ, 0x8, R154 ;  /* 0x00000008ff9a7819 */ /* 0x000fe2000001169a */
[----:B------:R-:W-:Y:S03]  /*145c0*/  LDSM.16.MT88.4 R164, [R203+0x18800] ;  /* 0x01880000cba4783b */ /* 0x000fe60000004200 */
[----:B------:R-:W-:Y:S01]  /*145d0*/  LOP3.LUT R155, R155, 0xff, RZ, 0xc0, !PT ;  /* 0x000000ff9b9b7812 */ /* 0x000fe200078ec0ff */
[----:B------:R-:W-:Y:S01]  /*145e0*/  FFMA.FTZ R2, R2, R250, R236 ;  /* 0x000000fa02027223 */ /* 0x000fe200000100ec */
[----:B------:R-:W-:Y:S03]  /*145f0*/  HMMA.16816.F32.BF16 R12, R168, R158, R12 ;  /* 0x0000009ea80c723c */ /* 0x000fe6000004180c */
[----:B------:R-:W-:Y:S01]  /*14600*/  PRMT R154, R176, 0x5410, R154 ;  /* 0x00005410b09a7816 */ /* 0x000fe2000000009a */
[----:B------:R-:W2:Y:S01]  /*14610*/  LDSM.16.MT88.4 R156, [R204+0x18800] ;  /* 0x01880000cc9c783b */ /* 0x000ea20000004200 */
[----:B------:R-:W-:Y:S01]  /*14620*/  PRMT R155, R155, 0x5410, R153 ;  /* 0x000054109b9b7816 */ /* 0x000fe20000000099 */
[----:B------:R-:W-:Y:S01]  /*14630*/  FADD.FTZ R2, R199, R2 ;  /* 0x00000002c7027221 */ /* 0x000fe20000010000 */
[----:B------:R-:W-:Y:S01]  /*14640*/  PRMT R152, R152, 0x5410, R150 ;  /* 0x0000541098987816 */ /* 0x000fe20000000096 */
[--C-:B------:R-:W-:Y:S01]  /*14650*/  HSET2.LE.AND R154, R154, R252.reuse, PT ;  /* 0x000000fc9a9a7233 */ /* 0x100fe20003803000 */
[----:B------:R-:W-:Y:S03]  /*14660*/  PRMT R149, R149, 0x5410, R151 ;  /* 0x0000541095957816 */ /* 0x000fe60000000097 */
[--C-:B------:R-:W-:Y:S01]  /*14670*/  HSET2.LE.AND R155, R155, R252.reuse, PT ;  /* 0x000000fc9b9b7233 */ /* 0x100fe20003803000 */
[----:B------:R-:W-:Y:S01]  /*14680*/  F2FP.BF16.PACK_AB R168, R189, R190 ;  /* 0x000000bebda8723e */ /* 0x000fe200000010ff */
[--C-:B------:R-:W-:Y:S01]  /*14690*/  HSET2.LE.AND R152, R152, R252.reuse, PT ;  /* 0x000000fc98987233 */ /* 0x100fe20003803000 */
[----:B------:R-:W-:Y:S01]  /*146a0*/  F2FP.BF16.PACK_AB R150, R193, R194 ;  /* 0x000000c2c196723e */ /* 0x000fe200000010ff */
[--C-:B------:R-:W-:Y:S01]  /*146b0*/  HSET2.LE.AND R153, R149, R252.reuse, PT ;  /* 0x000000fc95997233 */ /* 0x100fe20003803000 */
[----:B------:R-:W-:Y:S01]  /*146c0*/  F2FP.BF16.PACK_AB R149, R195, R196 ;  /* 0x000000c4c395723e */ /* 0x000fe200000010ff */
[----:B------:R-:W-:Y:S01]  /*146d0*/  LDSM.16.MT88.4 R176, [R202+0x1a800] ;  /* 0x01a80000cab0783b */ /* 0x000fe20000004200 */
        /* <DEDUP_REMOVED lines=10> */
[----:B------:R-:W3:Y:S01]  /*14780*/  LDSM.16.MT88.4 R168, [R201+0x1a800] ;  /* 0x01a80000c9a8783b */ /* 0x000ee20000004200 */
[----:B------:R-:W-:Y:S01]  /*14790*/  MOV R149, UR4 ;  /* 0x0000000400957c02 */ /* 0x000fe20008000f00 */
[----:B------:R-:W-:Y:S02]  /*147a0*/  FADD.FTZ R0, R190, R0 ;  /* 0x00000000be007221 */ /* 0x000fe40000010000 */
[----:B------:R-:W-:Y:S01]  /*147b0*/  FADD.FTZ R2, R191, R2 ;  /* 0x00000002bf027221 */ /* 0x000fe20000010000 */
[C---:B------:R-:W-:Y:S05]  /*147c0*/  HMMA.16816.F32.BF16 R4, R152.reuse, R160, R4 ;  /* 0x000000a09804723c */ /* 0x040fea0000041804 */
[----:B------:R-:W-:Y:S01]  /*147d0*/  LOP3.LUT R149, R233, UR37, R149, 0x96, !PT ;  /* 0x00000025e9957c12 */ /* 0x000fe2000f8e9695 */
[----:B------:R-:W-:Y:S02]  /*147e0*/  FADD.FTZ R0, R189, R0 ;  /* 0x00000000bd007221 */ /* 0x000fe40000010000 */
[C---:B------:R-:W-:Y:S01]  /*147f0*/  HMMA.16816.F32.BF16 R8, R152.reuse, R162, R8 ;  /* 0x000000a29808723c */ /* 0x040fe20000041808 */
[----:B------:R-:W4:Y:S03]  /*14800*/  LDSM.16.MT88.4 R160, [R204+0x1a800] ;  /* 0x01a80000cca0783b */ /* 0x000f260000004200 */
[----:B------:R-:W-:Y:S04]  /*14810*/  IMAD.WIDE.U32 R150, R149, -0x326172a9, RZ ;  /* 0xcd9e8d5795967825 */ /* 0x000fe800078e00ff */
[C---:B-1----:R-:W-:Y:S04]  /*14820*/  HMMA.16816.F32.BF16 R36, R152.reuse, R172, R36 ;  /* 0x000000ac9824723c */ /* 0x042fe80000041824 */
[--C-:B------:R-:W-:Y:S01]  /*14830*/  FFMA.FTZ R149, R27, c[0x0][0x23c], -R181.reuse ;  /* 0x00008f001b957a23 */ /* 0x100fe200000108b5 */
[----:B------:R-:W-:Y:S01]  /*14840*/  LOP3.LUT R24, R151, UR15, R242, 0x96, !PT ;  /* 0x0000000f97187c12 */ /* 0x000fe2000f8e96f2 */
[----:B------:R-:W-:Y:S01]  /*14850*/  FADD.FTZ R2, R196, R2 ;  /* 0x00000002c4027221 */ /* 0x000fe20000010000 */
[----:B------:R-:W-:Y:S01]  /*14860*/  LOP3.LUT R150, R183, UR13, R150, 0x96, !PT ;  /* 0x0000000db7967c12 */ /* 0x000fe2000f8e9696 */
[C---:B------:R-:W-:Y:S01]  /*14870*/  HMMA.16816.F32.BF16 R40, R152.reuse, R174, R40 ;  /* 0x000000ae9828723c */ /* 0x040fe20000041828 */
[----:B------:R-:W-:Y:S01]  /*14880*/  LDSM.16.MT88.4 R172, [R204+0x1c800] ;  /* 0x01c80000ccac783b */ /* 0x000fe20000004200 */
[----:B------:R-:W-:Y:S02]  /*14890*/  MUFU.EX2 R185, R149 ;  /* 0x0000009500b97308 */ /* 0x000fe40000000800 */
[----:B------:R-:W-:Y:S04]  /*148a0*/  IMAD.WIDE.U32 R24, R24, -0x2daee0ad, RZ ;  /* 0xd2511f5318187825 */ /* 0x000fe800078e00ff */
[C---:B--2---:R-:W-:Y:S04]  /*148b0*/  HMMA.16816.F32.BF16 R44, R152.reuse, R156, R44 ;  /* 0x0000009c982c723c */ /* 0x044fe8000004182c */
[----:B------:R-:W-:Y:S01]  /*148c0*/  IMAD.WIDE.U32 R150, R150, -0x2daee0ad, RZ ;  /* 0xd2511f5396967825 */ /* 0x000fe200078e00ff */
[----:B------:R-:W1:Y:S03]  /*148d0*/  MUFU.EX2 R183, R21 ;  /* 0x0000001500b77308 */ /* 0x000e660000000800 */
[C---:B------:R-:W-:Y:S01]  /*148e0*/  HMMA.16816.F32.BF16 R48, R152.reuse, R158, R48 ;  /* 0x0000009e9830723c */ /* 0x040fe20000041830 */
[----:B------:R-:W2:Y:S03]  /*148f0*/  LDSM.16.MT88.4 R156, [R203+0x1a800] ;  /* 0x01a80000cb9c783b */ /* 0x000ea60000004200 */
[----:B------:R-:W-:Y:S01]  /*14900*/  LOP3.LUT R151, R151, UR10, R24, 0x96, !PT ;  /* 0x0000000a97977c12 */ /* 0x000fe2000f8e9618 */
[----:B------:R-:W-:Y:S02]  /*14910*/  FADD.FTZ R0, R194, R0 ;  /* 0x00000000c2007221 */ /* 0x000fe40000010000 */
[----:B------:R-:W-:Y:S01]  /*14920*/  FADD.FTZ R2, R195, R2 ;  /* 0x00000002c3027221 */ /* 0x000fe20000010000 */
[C---:B------:R-:W-:Y:S04]  /*14930*/  HMMA.16816.F32.BF16 R52, R152.reuse, R164, R52 ;  /* 0x000000a49834723c */ /* 0x040fe80000041834 */
[----:B------:R-:W-:Y:S02]  /*14940*/  FADD.FTZ R0, R193, R0 ;  /* 0x00000000c1007221 */ /* 0x000fe40000010000 */
[----:B------:R-:W-:Y:S02]  /*14950*/  FADD.FTZ R2, R184, R2 ;  /* 0x00000002b8027221 */ /* 0x000fe40000010000 */
[C---:B------:R-:W-:Y:S01]  /*14960*/  HMMA.16816.F32.BF16 R56, R152.reuse, R166, R56 ;  /* 0x000000a69838723c */ /* 0x040fe20000041838 */
[----:B------:R-:W5:Y:S03]  /*14970*/  LDSM.16.MT88.4 R164, [R201+0x1c800] ;  /* 0x01c80000c9a4783b */ /* 0x000f660000004200 */
[----:B-1----:R-:W-:Y:S04]  /*14980*/  FADD.FTZ R2, R183, R2 ;  /* 0x00000002b7027221 */ /* 0x002fe80000010000 */
[C---:B---3--:R-:W-:Y:S04]  /*14990*/  HMMA.16816.F32.BF16 R60, R152.reuse, R168, R60 ;  /* 0x000000a8983c723c */ /* 0x048fe8000004183c */
[----:B------:R-:W-:Y:S04]  /*149a0*/  FADD.FTZ R2, R188, R2 ;  /* 0x00000002bc027221 */ /* 0x000fe80000010000 */
[C---:B------:R-:W-:Y:S01]  /*149b0*/  HMMA.16816.F32.BF16 R64, R152.reuse, R170, R64 ;  /* 0x000000aa9840723c */ /* 0x040fe20000041840 */
[----:B------:R-:W1:Y:S03]  /*149c0*/  LDSM.16.MT88.4 R168, [R202+0x1c800] ;  /* 0x01c80000caa8783b */ /* 0x000e660000004200 */
[----:B------:R-:W-:Y:S04]  /*149d0*/  FADD.FTZ R2, R187, R2 ;  /* 0x00000002bb027221 */ /* 0x000fe80000010000 */
        /* <DEDUP_REMOVED lines=13> */
[C---:B------:R-:W-:Y:S07]  /*14ab0*/  HMMA.16816.F32.BF16 R104, R152.reuse, R170, R104 ;  /* 0x000000aa9868723c */ /* 0x040fee0000041868 */
[----:B------:R-:W-:Y:S01]  /*14ac0*/  IMAD.WIDE.U32 R170, R151, -0x326172a9, RZ ;  /* 0xcd9e8d5797aa7825 */ /* 0x000fe200078e00ff */
[C---:B------:R-:W-:Y:S08]  /*14ad0*/  HMMA.16816.F32.BF16 R108, R152.reuse, R172, R108 ;  /* 0x000000ac986c723c */ /* 0x040ff0000004186c */
[C---:B------:R-:W-:Y:S01]  /*14ae0*/  HMMA.16816.F32.BF16 R112, R152.reuse, R174, R112 ;  /* 0x000000ae9870723c */ /* 0x040fe20000041870 */
[----:B------:R-:W-:Y:S07]  /*14af0*/  MUFU.EX2 R175, R31 ;  /* 0x0000001f00af7308 */ /* 0x000fee0000000800 */
[C---:B---3--:R-:W-:Y:S03]  /*14b00*/  HMMA.16816.F32.BF16 R116, R152.reuse, R176, R116 ;  /* 0x000000b09874723c */ /* 0x048fe60000041874 */
[----:B------:R-:W-:Y:S05]  /*14b10*/  MUFU.EX2 R177, R29 ;  /* 0x0000001d00b17308 */ /* 0x000fea0000000800 */
[C---:B------:R-:W-:Y:S05]  /*14b20*/  HMMA.16816.F32.BF16 R120, R152.reuse, R178, R120 ;  /* 0x000000b29878723c */ /* 0x040fea0000041878 */
[----:B------:R-:W1:Y:S03]  /*14b30*/  MUFU.EX2 R178, R28 ;  /* 0x0000001c00b27308 */ /* 0x000e660000000800 */
[C---:B----4-:R-:W-:Y:S07]  /*14b40*/  HMMA.16816.F32.BF16 R124, R152.reuse, R160, R124 ;  /* 0x000000a0987c723c */ /* 0x050fee000004187c */
[----:B------:R-:W-:Y:S01]  /*14b50*/  LOP3.LUT R160, R25, UR12, R230, 0x96, !PT ;  /* 0x0000000c19a07c12 */ /* 0x000fe2000f8e96e6 */
[C---:B------:R-:W-:Y:S01]  /*14b60*/  HMMA.16816.F32.BF16 R128, R152.reuse, R162, R128 ;  /* 0x000000a29880723c */ /* 0x040fe20000041880 */
[----:B------:R-:W3:Y:S01]  /*14b70*/  LDSM.16.MT88.4 R24, [R203+0x1e800] ;  /* 0x01e80000cb18783b */ /* 0x000ee20000004200 */
[----:B------:R4:W-:Y:S02]  /*14b80*/  MUFU.EX2 R176, R30 ;  /* 0x0000001e00b07308 */ /* 0x0009e40000000800 */
[----:B------:R-:W-:Y:S04]  /*14b90*/  IMAD.WIDE.U32 R160, R160, -0x326172a9, RZ ;  /* 0xcd9e8d57a0a07825 */ /* 0x000fe800078e00ff */
[C---:B--2---:R-:W-:Y:S04]  /*14ba0*/  HMMA.16816.F32.BF16 R132, R152.reuse, R156, R132 ;  /* 0x0000009c9884723c */ /* 0x044fe80000041884 */
[----:B------:R-:W-:Y:S01]  /*14bb0*/  LOP3.LUT R149, R171, UR9, R160, 0x96, !PT ;  /* 0x00000009ab957c12 */ /* 0x000fe2000f8e96a0 */
[----:B------:R-:W-:Y:S01]  /*14bc0*/  MUFU.EX2 R174, R32 ;  /* 0x0000002000ae7308 */ /* 0x000fe20000000800 */
[----:B-1----:R-:W-:Y:S01]  /*14bd0*/  FADD.FTZ R2, R178, R2 ;  /* 0x00000002b2027221 */ /* 0x002fe20000010000 */
[----:B------:R-:W-:Y:S01]  /*14be0*/  LOP3.LUT R156, R161, UR11, R182, 0x96, !PT ;  /* 0x0000000ba19c7c12 */ /* 0x000fe2000f8e96b6 */
[C---:B------:R-:W-:Y:S01]  /*14bf0*/  HMMA.16816.F32.BF16 R136, R152.reuse, R158, R136 ;  /* 0x0000009e9888723c */ /* 0x040fe20000041888 */
[----:B------:R-:W-:Y:S03]  /*14c00*/  LDSM.16.MT88.4 R160, [R202+0x19000] ;  /* 0x01900000caa0783b */ /* 0x000fe60000004200 */
[----:B------:R-:W-:Y:S03]  /*14c10*/  IMAD.WIDE.U32 R156, R156, -0x2daee0ad, RZ ;  /* 0xd2511f539c9c7825 */ /* 0x000fe600078e00ff */
[----:B------:R-:W-:Y:S01]  /*14c20*/  MUFU.EX2 R179, R23 ;  /* 0x0000001700b37308 */ /* 0x000fe20000000800 */
[C---:B-----5:R-:W-:Y:S01]  /*14c30*/  HMMA.16816.F32.BF16 R16, R152.reuse, R164, R16 ;  /* 0x000000a49810723c */ /* 0x060fe20000041810 */
[----:B----4-:R-:W-:Y:S03]  /*14c40*/  LDSM.16.MT88.4 R28, [R202+0x19800] ;  /* 0x01980000ca1c783b */ /* 0x010fe60000004200 */
[----:B------:R-:W-:Y:S01]  /*14c50*/  LOP3.LUT R151, R157, UR8, R150, 0x96, !PT ;  /* 0x000000089d977c12 */ /* 0x000fe2000f8e9696 */
[--C-:B------:R-:W-:Y:S02]  /*14c60*/  FFMA.FTZ R150, R22, c[0x0][0x23c], -R181.reuse ;  /* 0x00008f0016967a23 */ /* 0x100fe400000108b5 */
[----:B------:R-:W-:Y:S01]  /*14c70*/  IMAD.WIDE.U32 R168, R149, -0x2daee0ad, RZ ;  /* 0xd2511f5395a87825 */ /* 0x000fe200078e00ff */
[C---:B------:R-:W-:Y:S01]  /*14c80*/  HMMA.16816.F32.BF16 R140, R152.reuse, R166, R140 ;  /* 0x000000a6988c723c */ /* 0x040fe2000004188c */
[----:B------:R-:W1:Y:S03]  /*14c90*/  MUFU.EX2 R182, R150 ;  /* 0x0000009600b67308 */ /* 0x000e660000000800 */
[----:B------:R-:W-:Y:S01]  /*14ca0*/  LOP3.LUT R20, R169, UR6, R156, 0x96, !PT ;  /* 0x00000006a9147c12 */ /* 0x000fe2000f8e969c */
[----:B------:R-:W-:Y:S01]  /*14cb0*/  IMAD.WIDE.U32 R172, R151, -0x326172a9, RZ ;  /* 0xcd9e8d5797ac7825 */ /* 0x000fe200078e00ff */
[----:B------:R-:W2:Y:S02]  /*14cc0*/  LDSM.16.MT88.4 R156, [R201+0x19000] ;  /* 0x01900000c99c783b */ /* 0x000ea40000004200 */
[C---:B---3--:R-:W-:Y:S04]  /*14cd0*/  HMMA.16816.F32.BF16 R144, R152.reuse, R24, R144 ;  /* 0x000000189890723c */ /* 0x048fe80000041890 */
[----:B------:R-:W-:Y:S04]  /*14ce0*/  IMAD.WIDE.U32 R20, R20, -0x326172a9, RZ ;  /* 0xcd9e8d5714147825 */ /* 0x000fe800078e00ff */
[----:B------:R-:W-:Y:S01]  /*14cf0*/  FFMA.FTZ R181, R35, c[0x0][0x23c], -R181 ;  /* 0x00008f0023b57a23 */ /* 0x000fe200000108b5 */
[----:B------:R-:W-:Y:S01]  /*14d00*/  HMMA.16816.F32.BF16 R12, R152, R26, R12 ;  /* 0x0000001a980c723c */ /* 0x000fe2000004180c */
[----:B------:R-:W-:Y:S02]  /*14d10*/  LDSM.16.MT88.4 R152, [R201+0x1b000] ;  /* 0x01b00000c998783b */ /* 0x000fe40000004200 */
[C---:B------:R-:W-:Y:S02]  /*14d20*/  LOP3.LUT R22, R20.reuse, 0xffff, RZ, 0xc0, !PT ;  /* 0x0000ffff14167812 */ /* 0x040fe400078ec0ff */
[----:B------:R-:W-:Y:S01]  /*14d30*/  MUFU.EX2 R181, R181 ;  /* 0x000000b500b57308 */ /* 0x000fe20000000800 */
[----:B------:R-:W-:Y:S01]  /*14d40*/  LOP3.LUT R151, R20, 0xff, RZ, 0xc0, !PT ;  /* 0x000000ff14977812 */ /* 0x000fe200078ec0ff */
[----:B------:R-:W-:Y:S01]  /*14d50*/  FADD.FTZ R2, R177, R2 ;  /* 0x00000002b1027221 */ /* 0x000fe20000010000 */
[----:B------:R-:W-:Y:S01]  /*14d60*/  SHF.R.U32.HI R22, RZ, 0x8, R22 ;  /* 0x00000008ff167819 */ /* 0x000fe20000011616 */
[----:B-1----:R-:W-:Y:S03]  /*14d70*/  FADD.FTZ R0, R182, R0 ;  /* 0x00000000b6007221 */ /* 0x002fe60000010000 */
[----:B------:R-:W-:Y:S01]  /*14d80*/  SHF.R.U32.HI R150, RZ, 0x18, R20 ;  /* 0x00000018ff967819 */ /* 0x000fe20000011614 */
[----:B------:R-:W-:Y:S01]  /*14d90*/  FADD.FTZ R0, R179, R0 ;  /* 0x00000000b3007221 */ /* 0x000fe20000010000 */
[----:B------:R-:W-:Y:S01]  /*14da0*/  SHF.R.U32.HI R149, RZ, 0x10, R20 ;  /* 0x00000010ff957819 */ /* 0x000fe20000011614 */
[----:B------:R-:W-:Y:S01]  /*14db0*/  FADD.FTZ R2, R174, R2 ;  /* 0x00000002ae027221 */ /* 0x000fe20000010000 */
[----:B------:R-:W-:Y:S01]  /*14dc0*/  LOP3.LUT R20, R21, UR16, R172, 0x96, !PT ;  /* 0x0000001015147c12 */ /* 0x000fe2000f8e96ac */
[----:B------:R-:W-:Y:S01]  /*14dd0*/  FADD.FTZ R0, R186, R0 ;  /* 0x00000000ba007221 */ /* 0x000fe20000010000 */
[----:B------:R-:W-:Y:S01]  /*14de0*/  PRMT R164, R151, 0x5410, R22 ;  /* 0x0000541097a47816 */ /* 0x000fe20000000016 */
[----:B------:R-:W1:Y:S01]  /*14df0*/  MUFU.EX2 R172, R34 ;  /* 0x0000002200ac7308 */ /* 0x000e620000000800 */
[----:B------:R-:W-:Y:S01]  /*14e00*/  LOP3.LUT R21, R20, 0xffff, RZ, 0xc0, !PT ;  /* 0x0000ffff14157812 */ /* 0x000fe200078ec0ff */
[----:B------:R-:W-:Y:S01]  /*14e10*/  FADD.FTZ R0, R185, R0 ;  /* 0x00000000b9007221 */ /* 0x000fe20000010000 */
[----:B------:R-:W-:Y:S01]  /*14e20*/  SHF.R.U32.HI R22, RZ, 0x10, R20 ;  /* 0x00000010ff167819 */ /* 0x000fe20000011614 */
[----:B------:R-:W-:Y:S01]  /*14e30*/  FADD.FTZ R250, R180, R2 ;  /* 0x00000002b4fa7221 */ /* 0x000fe20000010000 */
[----:B------:R-:W-:Y:S01]  /*14e40*/  LOP3.LUT R149, R149, 0xff, RZ, 0xc0, !PT ;  /* 0x000000ff95957812 */ /* 0x000fe200078ec0ff */
[----:B------:R-:W-:Y:S01]  /*14e50*/  FADD.FTZ R0, R176, R0 ;  /* 0x00000000b0007221 */ /* 0x000fe20000010000 */
[----:B------:R-:W-:Y:S02]  /*14e60*/  SHF.R.U32.HI R25, RZ, 0x8, R21 ;  /* 0x00000008ff197819 */ /* 0x000fe40000011615 */
[----:B------:R-:W-:Y:S01]  /*14e70*/  LOP3.LUT R24, R22, 0xff, RZ, 0xc0, !PT ;  /* 0x000000ff16187812 */ /* 0x000fe200078ec0ff */
[--C-:B------:R-:W-:Y:S01]  /*14e80*/  HSET2.LE.AND R22, R164, R252.reuse, PT ;  /* 0x000000fca4167233 */ /* 0x100fe20003803000 */
[----:B------:R-:W-:Y:S01]  /*14e90*/  PRMT R151, R149, 0x5410, R150 ;  /* 0x0000541095977816 */ /* 0x000fe20000000096 */
[----:B------:R-:W3:Y:S01]  /*14ea0*/  LDSM.16.MT88.4 R164, [R204+0x19000] ;  /* 0x01900000cca4783b */ /* 0x000ee20000004200 */
[----:B------:R-:W-:Y:S01]  /*14eb0*/  LOP3.LUT R150, R20, 0xff, RZ, 0xc0, !PT ;  /* 0x000000ff14967812 */ /* 0x000fe200078ec0ff */
[----:B------:R-:W-:Y:S01]  /*14ec0*/  FADD.FTZ R0, R175, R0 ;  /* 0x00000000af007221 */ /* 0x000fe20000010000 */
[----:B------:R-:W-:Y:S01]  /*14ed0*/  SHF.R.U32.HI R149, RZ, 0x18, R20 ;  /* 0x00000018ff957819 */ /* 0x000fe20000011614 */
[--C-:B------:R-:W-:Y:S01]  /*14ee0*/  HSET2.LE.AND R23, R151, R252.reuse, PT ;  /* 0x000000fc97177233 */ /* 0x100fe20003803000 */
[----:B------:R-:W-:Y:S02]  /*14ef0*/  PRMT R150, R150, 0x5410, R25 ;  /* 0x0000541096967816 */ /* 0x000fe40000000019 */
[----:B------:R-:W-:Y:S02]  /*14f00*/  PRMT R149, R24, 0x5410, R149 ;  /* 0x0000541018957816 */ /* 0x000fe40000000095 */
[----:B------:R-:W-:Y:S01]  /*14f10*/  F2FP.BF16.PACK_AB R20, R187, R188 ;  /* 0x000000bcbb14723e */ /* 0x000fe200000010ff */
[----:B------:R-:W4:Y:S01]  /*14f20*/  LDSM.16.MT88.4 R24, [R203+0x19000] ;  /* 0x01900000cb18783b */ /* 0x000f220000004200 */
[----:B------:R-:W-:Y:S01]  /*14f30*/  F2FP.BF16.PACK_AB R21, R185, R186 ;  /* 0x000000bab915723e */ /* 0x000fe200000010ff */
[--C-:B------:R-:W-:Y:S01]  /*14f40*/  HSET2.LE.AND R149, R149, R252.reuse, PT ;  /* 0x000000fc95957233 */ /* 0x100fe20003803000 */
[----:B------:R-:W-:Y:S01]  /*14f50*/  LOP3.LUT R22, R22, R20, RZ, 0xc0, !PT ;  /* 0x0000001416167212 */ /* 0x000fe200078ec0ff */
[--C-:B------:R-:W-:Y:S01]  /*14f60*/  HSET2.LE.AND R20, R150, R252.reuse, PT ;  /* 0x000000fc96147233 */ /* 0x100fe20003803000 */
[----:B------:R-:W-:Y:S01]  /*14f70*/  LOP3.LUT R23, R23, R21, RZ, 0xc0, !PT ;  /* 0x0000001517177212 */ /* 0x000fe200078ec0ff */
[----:B-1----:R-:W-:Y:S01]  /*14f80*/  FADD.FTZ R0, R172, R0 ;  /* 0x00000000ac007221 */ /* 0x002fe20000010000 */
[----:B------:R-:W-:Y:S02]  /*14f90*/  F2FP.BF16.PACK_AB R21, R183, R184 ;  /* 0x000000b8b715723e */ /* 0x000fe400000010ff */
[----:B------:R-:W-:Y:S01]  /*14fa0*/  F2FP.BF16.PACK_AB R150, R179, R182 ;  /* 0x000000b6b396723e */ /* 0x000fe200000010ff */
[----:B------:R-:W-:Y:S01]  /*14fb0*/  FADD.FTZ R247, R181, R0 ;  /* 0x00000000b5f77221 */ /* 0x000fe20000010000 */
[----:B------:R-:W-:Y:S02]  /*14fc0*/  LOP3.LUT R20, R20, R21, RZ, 0xc0, !PT ;  /* 0x0000001514147212 */ /* 0x000fe400078ec0ff */
[----:B------:R-:W-:Y:S07]  /*14fd0*/  LOP3.LUT R21, R149, R150, RZ, 0xc0, !PT ;  /* 0x0000009695157212 */ /* 0x000fee00078ec0ff */
[C---:B--2---:R-:W-:Y:S08]  /*14fe0*/  HMMA.16816.F32.BF16 R4, R20.reuse, R156, R4 ;  /* 0x0000009c1404723c */ /* 0x044ff00000041804 */
[C---:B------:R-:W-:Y:S01]  /*14ff0*/  HMMA.16816.F32.BF16 R8, R20.reuse, R158, R8 ;  /* 0x0000009e1408723c */ /* 0x040fe20000041808 */
[----:B------:R-:W1:Y:S07]  /*15000*/  LDSM.16.MT88.4 R156, [R202+0x1b000] ;  /* 0x01b00000ca9c783b */ /* 0x000e6e0000004200 */
        /* <DEDUP_REMOVED lines=34> */
[C---:B------:R-:W-:Y:S08]  /*15230*/  HMMA.16816.F32.BF16 R128, R20.reuse, R166, R128 ;  /* 0x000000a61480723c */ /* 0x040ff00000041880 */
[C---:B----4-:R-:W-:Y:S07]  /*15240*/  HMMA.16816.F32.BF16 R132, R20.reuse, R24, R132 ;  /* 0x000000181484723c */ /* 0x050fee0000041884 */
[----:B------:R-:W-:Y:S01]  /*15250*/  LOP3.LUT R24, R173, UR7, R170, 0x96, !PT ;  /* 0x00000007ad187c12 */ /* 0x000fe2000f8e96aa */
[C---:B------:R-:W-:Y:S04]  /*15260*/  HMMA.16816.F32.BF16 R136, R20.reuse, R26, R136 ;  /* 0x0000001a1488723c */ /* 0x040fe80000041888 */
[----:B------:R-:W-:Y:S04]  /*15270*/  IMAD.WIDE.U32 R24, R24, -0x2daee0ad, RZ ;  /* 0xd2511f5318187825 */ /* 0x000fe800078e00ff */
[C---:B-----5:R-:W-:Y:S04]  /*15280*/  HMMA.16816.F32.BF16 R16, R20.reuse, R152, R16 ;  /* 0x000000981410723c */ /* 0x060fe80000041810 */
[----:B------:R-:W-:Y:S02]  /*15290*/  LOP3.LUT R32, R25, UR17, R168, 0x96, !PT ;  /* 0x0000001119207c12 */ /* 0x000fe4000f8e96a8 */
[C---:B------:R-:W-:Y:S01]  /*152a0*/  LOP3.LUT R151, R24.reuse, 0xffff, RZ, 0xc0, !PT ;  /* 0x0000ffff18977812 */ /* 0x040fe200078ec0ff */
[----:B------:R-:W-:Y:S01]  /*152b0*/  LDSM.16.MT88.4 R168, [R202+0x1b800] ;  /* 0x01b80000caa8783b */ /* 0x000fe20000004200 */
[C---:B------:R-:W-:Y:S04]  /*152c0*/  HMMA.16816.F32.BF16 R140, R20.reuse, R154, R140 ;  /* 0x0000009a148c723c */ /* 0x040fe8000004188c */
[--C-:B------:R-:W-:Y:S02]  /*152d0*/  SHF.R.U32.HI R150, RZ, 0x10, R24.reuse ;  /* 0x00000010ff967819 */ /* 0x100fe40000011618 */
[----:B------:R-:W-:Y:S02]  /*152e0*/  LOP3.LUT R153, R24, 0xff, RZ, 0xc0, !PT ;  /* 0x000000ff18997812 */ /* 0x000fe400078ec0ff */
[C---:B-1----:R-:W-:Y:S04]  /*152f0*/  HMMA.16816.F32.BF16 R144, R20.reuse, R156, R144 ;  /* 0x0000009c1490723c */ /* 0x042fe80000041890 */
[----:B------:R-:W-:Y:S02]  /*15300*/  SHF.R.U32.HI R152, RZ, 0x18, R24 ;  /* 0x00000018ff987819 */ /* 0x000fe40000011618 */
[----:B------:R-:W1:Y:S01]  /*15310*/  LDSM.16.MT88.4 R24, [R201+0x19800] ;  /* 0x01980000c918783b */ /* 0x000e620000004200 */
[--C-:B------:R-:W-:Y:S01]  /*15320*/  SHF.R.U32.HI R35, RZ, 0x10, R32.reuse ;  /* 0x00000010ff237819 */ /* 0x100fe20000011620 */
[----:B------:R-:W-:Y:S04]  /*15330*/  HMMA.16816.F32.BF16 R12, R20, R158, R12 ;  /* 0x0000009e140c723c */ /* 0x000fe8000004180c */
[C---:B------:R-:W-:Y:S02]  /*15340*/  LOP3.LUT R33, R32.reuse, 0xffff, RZ, 0xc0, !PT ;  /* 0x0000ffff20217812 */ /* 0x040fe400078ec0ff */
[----:B------:R-:W-:Y:S01]  /*15350*/  SHF.R.U32.HI R34, RZ, 0x18, R32 ;  /* 0x00000018ff227819 */ /* 0x000fe20000011620 */
[----:B------:R-:W2:Y:S01]  /*15360*/  LDSM.16.MT88.4 R20, [R204+0x19800] ;  /* 0x01980000cc14783b */ /* 0x000ea20000004200 */
[----:B------:R-:W-:Y:S04]  /*15370*/  SHF.R.U32.HI R33, RZ, 0x8, R33 ;  /* 0x00000008ff217819 */ /* 0x000fe80000011621 */
[----:B------:R-:W-:Y:S02]  /*15380*/  LOP3.LUT R149, R32, 0xff, RZ, 0xc0, !PT ;  /* 0x000000ff20957812 */ /* 0x000fe400078ec0ff */
[----:B------:R-:W-:Y:S02]  /*15390*/  LOP3.LUT R32, R35, 0xff, RZ, 0xc0, !PT ;  /* 0x000000ff23207812 */ /* 0x000fe400078ec0ff */
        /* <DEDUP_REMOVED lines=19> */
[----:B------:R-:W-:Y:S02]  /*154d0*/  MOV R150, R3 ;  /* 0x0000000300967202 */ /* 0x000fe40000000f00 */
[----:B------:R-:W-:Y:S03]  /*154e0*/  MOV R149, R148 ;  /* 0x0000009400957202 */ /* 0x000fe60000000f00 */
[C---:B-1----:R-:W-:Y:S01]  /*154f0*/  HMMA.16816.F32.BF16 R152, R164.reuse, R24, R4 ;  /* 0x00000018a498723c */ /* 0x042fe20000041804 */
[----:B------:R-:W1:Y:S07]  /*15500*/  LDSM.16.MT88.4 R4, [R204+0x1b800] ;  /* 0x01b80000cc04783b */ /* 0x000e6e0000004200 */
[C---:B------:R-:W-:Y:S01]  /*15510*/  HMMA.16816.F32.BF16 R156, R164.reuse, R26, R8 ;  /* 0x0000001aa49c723c */ /* 0x040fe20000041808 */
[----:B------:R-:W4:Y:S07]  /*15520*/  LDSM.16.MT88.4 R8, [R203+0x1b800] ;  /* 0x01b80000cb08783b */ /* 0x000f2e0000004200 */
[C---:B------:R-:W-:Y:S01]  /*15530*/  HMMA.16816.F32.BF16 R36, R164.reuse, R28, R36 ;  /* 0x0000001ca424723c */ /* 0x040fe20000041824 */
[----:B------:R-:W-:Y:S07]  /*15540*/  LDSM.16.MT88.4 R24, [R202+0x1d800] ;  /* 0x01d80000ca18783b */ /* 0x000fee0000004200 */
        /* <DEDUP_REMOVED lines=12> */
[C---:B------:R-:W-:Y:S08]  /*15610*/  HMMA.16816.F32.BF16 R72, R164.reuse, R170, R72 ;  /* 0x000000aaa448723c */ /* 0x040ff00000041848 */
        /* <DEDUP_REMOVED lines=9> */
[C---:B------:R-:W-:Y:S08]  /*156b0*/  HMMA.16816.F32.BF16 R100, R164.reuse, R24, R100 ;  /* 0x00000018a464723c */ /* 0x040ff00000041864 */
[C---:B------:R-:W-:Y:S08]  /*156c0*/  HMMA.16816.F32.BF16 R104, R164.reuse, R26, R104 ;  /* 0x0000001aa468723c */ /* 0x040ff00000041868 */
[C---:B------:R-:W-:Y:S08]  /*156d0*/  HMMA.16816.F32.BF16 R108, R164.reuse, R28, R108 ;  /* 0x0000001ca46c723c */ /* 0x040ff0000004186c */
[C---:B------:R-:W-:Y:S08]  /*156e0*/  HMMA.16816.F32.BF16 R112, R164.reuse, R30, R112 ;  /* 0x0000001ea470723c */ /* 0x040ff00000041870 */
[C---:B---3--:R-:W-:Y:S08]  /*156f0*/  HMMA.16816.F32.BF16 R116, R164.reuse, R32, R116 ;  /* 0x00000020a474723c */ /* 0x048ff00000041874 */
[C---:B------:R-:W-:Y:S08]  /*15700*/  HMMA.16816.F32.BF16 R120, R164.reuse, R34, R120 ;  /* 0x00000022a478723c */ /* 0x040ff00000041878 */
[C---:B-----5:R-:W-:Y:S08]  /*15710*/  HMMA.16816.F32.BF16 R124, R164.reuse, R160, R124 ;  /* 0x000000a0a47c723c */ /* 0x060ff0000004187c */
[C---:B------:R-:W-:Y:S08]  /*15720*/  HMMA.16816.F32.BF16 R128, R164.reuse, R162, R128 ;  /* 0x000000a2a480723c */ /* 0x040ff00000041880 */
[C---:B-1----:R-:W-:Y:S08]  /*15730*/  HMMA.16816.F32.BF16 R132, R164.reuse, R4, R132 ;  /* 0x00000004a484723c */ /* 0x042ff00000041884 */
[C---:B------:R-:W-:Y:S08]  /*15740*/  HMMA.16816.F32.BF16 R136, R164.reuse, R6, R136 ;  /* 0x00000006a488723c */ /* 0x040ff00000041888 */
[C---:B----4-:R-:W-:Y:S08]  /*15750*/  HMMA.16816.F32.BF16 R160, R164.reuse, R8, R16 ;  /* 0x00000008a4a0723c */ /* 0x050ff00000041810 */
[C---:B------:R-:W-:Y:S08]  /*15760*/  HMMA.16816.F32.BF16 R140, R164.reuse, R10, R140 ;  /* 0x0000000aa48c723c */ /* 0x040ff0000004188c */
[C---:B--2---:R-:W-:Y:S08]  /*15770*/  HMMA.16816.F32.BF16 R144, R164.reuse, R20, R144 ;  /* 0x00000014a490723c */ /* 0x044ff00000041890 */
[----:B------:R-:W-:Y:S01]  /*15780*/  HMMA.16816.F32.BF16 R164, R164, R22, R12 ;  /* 0x00000016a4a4723c */ /* 0x000fe2000004180c */
[----:B------:R-:W-:-:S07]  /*15790*/  @P4 BRA `(.L_x_724) ;  /* 0xffffc51000004947 */ /* 0x000fce000383ffff */
.L_x_723:
        /* <DEDUP_REMOVED lines=26> */
[----:B------:R-:W-:Y:S01]  /*15940*/  SHF.R.S32.HI R17, RZ, 0x2, R172 ;  /* 0x00000002ff117819 */ /* 0x000fe200000114ac */
        /* <DEDUP_REMOVED lines=382> */
.L_x_728:
[----:B---34-:R-:W-:Y:S05]  /*17130*/  BSYNC B0 ;  /* 0x0000000000007941 */ /* 0x018fea0003800000 */
.L_x_727:
[----:B------:R-:W3:Y:S04]  /*17140*/  LDL.64 R18, [R1] ;  /* 0x0000000001127983 */ /* 0x000ee80000100a00 */
        /* <DEDUP_REMOVED lines=12> */
[----:B------:R-:W-:Y:S01]  /*17210*/  UIMAD UR4, UR6, UR4, URZ ;  /* 0x00000004060472a4 */ /* 0x000fe2000f8e023f */
[----:B------:R-:W-:-:S03]  /*17220*/  SHF.R.S32.HI R13, RZ, 0x1f, R12 ;  /* 0x0000001fff0d7819 */ /* 0x000fc6000001140c */
[----:B------:R-:W-:Y:S01]  /*17230*/  UIMAD UR4, UR10, UR5, UR4 ;  /* 0x000000050a0472a4 */ /* 0x000fe2000f8e0204 */
[----:B---3--:R-:W-:Y:S02]  /*17240*/  SHF.R.S32.HI R0, RZ, 0x1f, R18 ;  /* 0x0000001fff007819 */ /* 0x008fe40000011412 */
[----:B------:R-:W-:-:S04]  /*17250*/  IADD3 R2, P0, R18, UR14, RZ ;  /* 0x0000000e12027c10 */ /* 0x000fc8000ff1e0ff */
[----:B------:R-:W-:Y:S02]  /*17260*/  IADD3.X R3, R0, UR7, RZ, P0, !PT ;  /* 0x0000000700037c10 */ /* 0x000fe400087fe4ff */
[----:B------:R-:W-:Y:S01]  /*17270*/  ISETP.GE.AND P0, PT, R4, UR9, PT ;  /* 0x0000000904007c0c */ /* 0x000fe2000bf06270 */
[----:B------:R-:W-:Y:S02]  /*17280*/  IMAD.U32 R4, RZ, RZ, UR26 ;  /* 0x0000001aff047e24 */ /* 0x000fe4000f8e00ff */
        /* <DEDUP_REMOVED lines=19> */
.L_x_730:
[----:B----4-:R-:W-:Y:S05]  /*173c0*/  BSYNC B0 ;  /* 0x0000000000007941 */ /* 0x010fea0003800000 */
.L_x_729:
[----:B------:R-:W-:Y:S01]  /*173d0*/  LEA.HI.SX32 R14, R14, 0x20, 0x1d ;  /* 0x000000200e0e7811 */ /* 0x000fe200078feaff */
[----:B------:R-:W-:Y:S03]  /*173e0*/  BSSY B0, `(.L_x_731) ;  /* 0x0000015000007945 */ /* 0x000fe60003800000 */
[----:B------:R-:W-:-:S13]  /*173f0*/  ISETP.GE.AND P0, PT, R14, UR9, PT ;  /* 0x000000090e007c0c */ /* 0x000fda000bf06270 */
[----:B------:R-:W-:Y:S05]  /*17400*/  @P0 BRA `(.L_x_732) ;  /* 0x0000012000000947 */ /* 0x000fea0003800000 */
[----:B------:R-:W-:Y:S01]  /*17410*/  IADD3 R0, P0, R4, 0x20, RZ ;  /* 0x0000002004007810 */ /* 0x000fe20007f1e0ff */
[----:B--2---:R-:W-:Y:S01]  /*17420*/  IMAD.MOV.U32 R3, RZ, RZ, R9 ;  /* 0x000000ffff037224 */ /* 0x004fe200078e0009 */
[----:B------:R-:W-:Y:S02]  /*17430*/  ISETP.GE.AND P3, PT, R18, c[0x0][0x220], PT ;  /* 0x0000880012007a0c */ /* 0x000fe40003f66270 */
[----:B-----5:R-:W-:Y:S01]  /*17440*/  ISETP.GE.AND P2, PT, R17, c[0x0][0x220], PT ;  /* 0x0000880011007a0c */ /* 0x020fe20003f46270 */
[----:B------:R-:W-:Y:S01]  /*17450*/  IMAD.X R2, RZ, RZ, R5, P0 ;  /* 0x000000ffff027224 */ /* 0x000fe200000e0605 */
[----:B------:R-:W-:Y:S02]  /*17460*/  ISETP.GE.AND P1, PT, R16, c[0x0][0x220], PT ;  /* 0x0000880010007a0c */ /* 0x000fe40003f26270 */
[----:B------:R-:W-:Y:S01]  /*17470*/  ISETP.GE.AND P0, PT, R15, c[0x0][0x220], PT ;  /* 0x000088000f007a0c */ /* 0x000fe20003f06270 */
[----:B------:R-:W-:Y:S02]  /*17480*/  IMAD R14, R2, c[0x0][0x1e8], RZ ;  /* 0x00007a00020e7a24 */ /* 0x000fe400078e02ff */
[----:B------:R-:W-:-:S04]  /*17490*/  IMAD.MOV.U32 R2, RZ, RZ, R10 ;  /* 0x000000ffff027224 */ /* 0x000fc800078e000a */
[----:B------:R-:W-:-:S04]  /*174a0*/  IMAD.WIDE.U32 R6, R0, c[0x0][0x1e8], R2 ;  /* 0x00007a0000067a25 */ /* 0x000fc800078e0002 */
[----:B------:R-:W-:Y:S01]  /*174b0*/  IMAD R0, R0, c[0x0][0x1ec], R14 ;  /* 0x00007b0000007a24 */ /* 0x000fe200078e020e */
[----:B------:R-:W-:-:S03]  /*174c0*/  LEA R2, P4, R6, c[0x0][0x1d0], 0x1 ;  /* 0x0000740006027a11 */ /* 0x000fc600078808ff */
[----:B------:R-:W-:-:S05]  /*174d0*/  IMAD.IADD R0, R7, 0x1, R0 ;  /* 0x0000000107007824 */ /* 0x000fca00078e0200 */
[----:B------:R-:W-:-:S05]  /*174e0*/  LEA.HI.X R3, R6, c[0x0][0x1d4], R0, 0x1, P4 ;  /* 0x0000750006037a11 */ /* 0x000fca00020f0c00 */
[----:B------:R2:W-:Y:S04]  /*174f0*/  @!P3 STG.E.128 [R2.64], R48 ;  /* 0x000000300200b986 */ /* 0x0005e8000c101d1c */
[----:B-1----:R2:W-:Y:S04]  /*17500*/  @!P2 STG.E.128 [R2.64+0x80], R44 ;  /* 0x0000802c0200a986 */ /* 0x0025e8000c101d1c */
[----:B------:R2:W-:Y:S04]  /*17510*/  @!P1 STG.E.128 [R2.64+0x100], R40 ;  /* 0x0001002802009986 */ /* 0x0005e8000c101d1c */
[----:B------:R2:W-:Y:S02]  /*17520*/  @!P0 STG.E.128 [R2.64+0x180], R36 ;  /* 0x0001802402008986 */ /* 0x0005e4000c101d1c */
.L_x_732:
[----:B------:R-:W-:Y:S05]  /*17530*/  BSYNC B0 ;  /* 0x0000000000007941 */ /* 0x000fea0003800000 */
.L_x_731:
[----:B------:R-:W-:Y:S01]  /*17540*/  IADD3 R0, R12, 0x40, RZ ;  /* 0x000000400c007810 */ /* 0x000fe20007ffe0ff */
        /* <DEDUP_REMOVED lines=17> */
[----:B-1----:R1:W-:Y:S04]  /*17660*/  @!P3 STG.E.128 [R2.64], R64 ;  /* 0x000000400200b986 */ /* 0x0023e8000c101d1c */
[----:B------:R1:W-:Y:S04]  /*17670*/  @!P2 STG.E.128 [R2.64+0x80], R60 ;  /* 0x0000803c0200a986 */ /* 0x0003e8000c101d1c */
[----:B------:R1:W-:Y:S04]  /*17680*/  @!P1 STG.E.128 [R2.64+0x100], R56 ;  /* 0x0001003802009986 */ /* 0x0003e8000c101d1c */
[----:B------:R1:W-:Y:S02]  /*17690*/  @!P0 STG.E.128 [R2.64+0x180], R52 ;  /* 0x0001803402008986 */ /* 0x0003e4000c101d1c */
.L_x_734:
[----:B------:R-:W-:Y:S05]  /*176a0*/  BSYNC B0 ;  /* 0x0000000000007941 */ /* 0x000fea0003800000 */
.L_x_733:
[----:B------:R-:W-:-:S04]  /*176b0*/  IADD3 R0, R12, 0x60, RZ ;  /* 0x000000600c007810 */ /* 0x000fc80007ffe0ff */
        /* <DEDUP_REMOVED lines=22> */
.L_x_693:
[----:B------:R-:W-:Y:S01]  /*17820*/  UISETP.NE.AND UP4, UPT, UR25, -0x1, UPT ;  /* 0xffffffff1900788c */ /* 0x000fe2000bf85270 */
[----:B------:R-:W-:Y:S01]  /*17830*/  LEA.HI R6, R9, R23, RZ, 0x3 ;  /* 0x0000001709067211 */ /* 0x000fe200078f18ff */
[----:B------:R-:W-:Y:S01]  /*17840*/  ULDC.64 UR12, c[0x0][0x1e8] ;  /* 0x00007a00000c7ab9 */ /* 0x000fe20000000a00 */
[----:B------:R-:W1:Y:S01]  /*17850*/  S2R R12, SR_CTAID.Z ;  /* 0x00000000000c7919 */ /* 0x000e620000002700 */
[----:B------:R-:W-:Y:S01]  /*17860*/  ULDC.64 UR4, c[0x0][0x1e0] ;  /* 0x0000780000047ab9 */ /* 0x000fe20000000a00 */
[----:B------:R-:W-:Y:S01]  /*17870*/  LOP3.LUT R0, R6, 0xfffffff8, RZ, 0xc0, !PT ;  /* 0xfffffff806007812 */ /* 0x000fe200078ec0ff */
[----:B------:R-:W-:Y:S01]  /*17880*/  ULDC.U8 UR16, c[0x0][0x328] ;  /* 0x0000ca0000107ab9 */ /* 0x000fe20000000000 */
[----:B------:R-:W-:Y:S01]  /*17890*/  SHF.R.S32.HI R6, RZ, 0x3, R6 ;  /* 0x00000003ff067819 */ /* 0x000fe20000011406 */
[----:B------:R-:W-:Y:S01]  /*178a0*/  UISETP.NE.AND UP2, UPT, UR16, URZ, UPT ;  /* 0x0000003f1000728c */ /* 0x000fe2000bf45270 */
[----:B------:R-:W-:Y:S01]  /*178b0*/  IMAD.U32 R4, RZ, RZ, UR26 ;  /* 0x0000001aff047e24 */ /* 0x000fe2000f8e00ff */
[----:B------:R-:W-:Y:S01]  /*178c0*/  ULDC UR11, c[0x0][0x214] ;  /* 0x00008500000b7ab9 */ /* 0x000fe20000000800 */
[----:B------:R-:W-:Y:S01]  /*178d0*/  IMAD.IADD R15, R23, 0x1, -R0 ;  /* 0x00000001170f7824 */ /* 0x000fe200078e0a00 */
[----:B------:R-:W-:Y:S01]  /*178e0*/  @UP4 UIMAD.WIDE.U32 UR14, UR25, UR12, URZ ;  /* 0x0000000c190e42a5 */ /* 0x000fe2000f8e003f */
[--C-:B------:R-:W-:Y:S01]  /*178f0*/  SHF.R.S32.HI R7, RZ, 0x1f, R6.reuse ;  /* 0x0000001fff077819 */ /* 0x100fe20000011406 */
[----:B------:R-:W-:Y:S01]  /*17900*/  @!UP4 USHF.R.S32.HI UR17, URZ, 0x1f, UR7 ;  /* 0x0000001f3f11c899 */ /* 0x000fe20008011407 */
[----:B------:R-:W-:Y:S01]  /*17910*/  IMAD.SHL.U32 R0, R15, 0x8, RZ ;  /* 0x000000080f007824 */ /* 0x000fe200078e00ff */
[----:B------:R-:W-:Y:S01]  /*17920*/  @UP4 UIMAD UR13, UR25, UR13, UR15 ;  /* 0x0000000d190d42a4 */ /* 0x000fe2000f8e020f */
[----:B------:R-:W-:Y:S01]  /*17930*/  BSSY B0, `(.L_x_735) ;  /* 0x000003f000007945 */ /* 0x000fe20003800000 */
[----:B------:R-:W-:Y:S01]  /*17940*/  @!UP4 UIMAD UR17, UR17, UR4, URZ ;  /* 0x000000041111c2a4 */ /* 0x000fe2000f8e023f */
[----:B------:R-:W-:Y:S01]  /*17950*/  IMAD.WIDE R4, R4, 0x80, R6 ;  /* 0x0000008004047825 */ /* 0x000fe200078e0206 */
[----:B------:R-:W-:Y:S01]  /*17960*/  ULDC.U8 UR15, c[0x0][0x329] ;  /* 0x0000ca40000f7ab9 */ /* 0x000fe20000000000 */
[C---:B------:R-:W-:Y:S01]  /*17970*/  IADD3 R19, R0.reuse, 0x40, RZ ;  /* 0x0000004000137810 */ /* 0x040fe20007ffe0ff */
[----:B------:R-:W-:Y:S01]  /*17980*/  UISETP.NE.AND UP3, UPT, UR15, URZ, UPT ;  /* 0x0000003f0f00728c */ /* 0x000fe2000bf65270 */
[C---:B------:R-:W-:Y:S01]  /*17990*/  IADD3 R18, R0.reuse, 0x80, RZ ;  /* 0x0000008000127810 */ /* 0x040fe20007ffe0ff */
[----:B------:R-:W-:Y:S01]  /*179a0*/  USHF.R.S32.HI UR12, URZ, 0x1f, UR10 ;  /* 0x0000001f3f0c7899 */ /* 0x000fe2000801140a */
[----:B------:R-:W-:Y:S01]  /*179b0*/  IADD3 R17, R0, 0xc0, RZ ;  /* 0x000000c000117810 */ /* 0x000fe20007ffe0ff */
[----:B------:R-:W-:-:S02]  /*179c0*/  @!UP4 UIMAD.WIDE.U32 UR18, UR7, UR4, URZ ;  /* 0x000000040712c2a5 */ /* 0x000fc4000f8e003f */
[----:B------:R-:W-:Y:S02]  /*179d0*/  @!UP4 UIMAD UR17, UR7, UR5, UR17 ;  /* 0x000000050711c2a4 */ /* 0x000fe4000f8e0211 */
[----:B------:R-:W-:Y:S02]  /*179e0*/  UISETP.EQ.AND UP2, UPT, UR15, URZ, UP2 ;  /* 0x0000003f0f00728c */ /* 0x000fe40009742270 */
[----:B------:R-:W-:Y:S02]  /*179f0*/  ULDC.64 UR4, c[0x0][0x1f0] ;  /* 0x00007c0000047ab9 */ /* 0x000fe40000000a00 */
[----:B------:R-:W-:Y:S02]  /*17a00*/  UIMAD UR4, UR12, UR4, URZ ;  /* 0x000000040c0472a4 */ /* 0x000fe4000f8e023f */
[----:B------:R-:W-:Y:S02]  /*17a10*/  @!UP3 UISETP.NE.AND UP1, UPT, UR16, URZ, UPT ;  /* 0x0000003f1000b28c */ /* 0x000fe4000bf25270 */
[----:B------:R-:W-:-:S02]  /*17a20*/  @UP3 ULDC UR12, c[0x0][0x210] ;  /* 0x00008400000c3ab9 */ /* 0x000fc40000000800 */
[----:B------:R-:W-:Y:S02]  /*17a30*/  ULDC UR8, c[0x0][0x234] ;  /* 0x00008d0000087ab9 */ /* 0x000fe40000000800 */
[----:B------:R-:W-:Y:S02]  /*17a40*/  @UP3 UIMAD UR12, UR12, UR11, URZ ;  /* 0x0000000b0c0c32a4 */ /* 0x000fe4000f8e023f */
[----:B------:R-:W-:Y:S02]  /*17a50*/  UISETP.NE.OR UP0, UPT, UR25, -0x1, !UP2 ;  /* 0xffffffff1900788c */ /* 0x000fe4000d705670 */
[----:B------:R-:W-:Y:S02]  /*17a60*/  @!UP3 USEL UR12, UR11, UR8, !UP1 ;  /* 0x000000080b0cb287 */ /* 0x000fe4000c800000 */
[----:B------:R-:W-:Y:S02]  /*17a70*/  ULDC UR6, c[0x0][0x1c0] ;  /* 0x0000700000067ab9 */ /* 0x000fe40000000800 */
[----:B------:R-:W-:-:S02]  /*17a80*/  @UP3 UMOV UR20, 0x1 ;  /* 0x0000000100143882 */ /* 0x000fc40000000000 */
[----:B------:R-:W-:Y:S02]  /*17a90*/  @!UP3 UIMAD UR20, UR12, UR6, URZ ;  /* 0x000000060c14b2a4 */ /* 0x000fe4000f8e023f */
[----:B------:R-:W-:Y:S02]  /*17aa0*/  @!UP4 UMOV UR14, UR18 ;  /* 0x00000012000ecc82 */ /* 0x000fe40008000000 */
[----:B------:R-:W-:Y:S01]  /*17ab0*/  @!UP4 UIADD3 UR13, UR19, UR17, URZ ;  /* 0x00000011130dc290 */ /* 0x000fe2000fffe03f */
[C---:B------:R-:W-:Y:S01]  /*17ac0*/  IADD3 R2, P0, R0.reuse, UR14, RZ ;  /* 0x0000000e00027c10 */ /* 0x040fe2000ff1e0ff */
[----:B------:R-:W-:Y:S02]  /*17ad0*/  UIADD3 UR27, -UR9, UR27, URZ ;  /* 0x0000001b091b7290 */ /* 0x000fe4000fffe13f */
[----:B------:R-:W-:Y:S02]  /*17ae0*/  UIMAD UR20, UR7, UR20, URZ ;  /* 0x00000014071472a4 */ /* 0x000fe4000f8e023f */
[----:B------:R-:W-:Y:S01]  /*17af0*/  @!UP0 UIMAD UR25, UR7, UR11, URZ ;  /* 0x0000000b071982a4 */ /* 0x000fe2000f8e023f */
[----:B------:R-:W-:Y:S01]  /*17b00*/  LEA.HI.X.SX32 R3, R0, UR13, 0x1, P0 ;  /* 0x0000000d00037c11 */ /* 0x000fe200080f0eff */
[----:B------:R-:W-:Y:S01]  /*17b10*/  @UP3 ULDC UR21, c[0x0][0x210] ;  /* 0x0000840000153ab9 */ /* 0x000fe20000000800 */
[----:B------:R-:W-:Y:S01]  /*17b20*/  ISETP.GE.AND P0, PT, R6, UR27, PT ;  /* 0x0000001b06007c0c */ /* 0x000fe2000bf06270 */
[----:B------:R-:W-:-:S02]  /*17b30*/  USEL UR20, UR20, URZ, !UP2 ;  /* 0x0000003f14147287 */ /* 0x000fc4000d000000 */
[----:B------:R-:W-:Y:S01]  /*17b40*/  @!UP3 UMOV UR21, 0x1 ;  /* 0x000000010015b882 */ /* 0x000fe20000000000 */
[----:B-1----:R-:W-:Y:S01]  /*17b50*/  IMAD.WIDE.U32 R12, R12, c[0x0][0x1f0], R2 ;  /* 0x00007c000c0c7a25 */ /* 0x002fe200078e0002 */
[----:B------:R-:W-:Y:S02]  /*17b60*/  UIMAD UR9, UR9, UR21, URZ ;  /* 0x00000015090972a4 */ /* 0x000fe4000f8e023f */
[----:B------:R-:W-:Y:S02]  /*17b70*/  UIMAD UR12, UR10, UR12, UR20 ;  /* 0x0000000c0a0c72a4 */ /* 0x000fe4000f8e0214 */
[----:B------:R-:W-:Y:S02]  /*17b80*/  @!UP2 UMOV UR22, URZ ;  /* 0x0000003f0016ac82 */ /* 0x000fe40008000000 */
[----:B------:R-:W-:Y:S02]  /*17b90*/  @UP2 UMOV UR22, UR25 ;  /* 0x0000001900162c82 */ /* 0x000fe40008000000 */
[----:B------:R-:W-:-:S02]  /*17ba0*/  UIMAD UR4, UR10, UR5, UR4 ;  /* 0x000000050a0472a4 */ /* 0x000fc4000f8e0204 */
[----:B------:R-:W-:Y:S02]  /*17bb0*/  @!UP2 UMOV UR23, URZ ;  /* 0x0000003f0017ac82 */ /* 0x000fe40008000000 */
[----:B------:R-:W-:Y:S02]  /*17bc0*/  USHF.R.S32.HI UR6, URZ, 0x1f, UR9 ;  /* 0x0000001f3f067899 */ /* 0x000fe40008011409 */
[----:B------:R-:W-:Y:S01]  /*17bd0*/  @UP2 USHF.R.S32.HI UR23, URZ, 0x1f, UR25 ;  /* 0x0000001f3f172899 */ /* 0x000fe20008011419 */
        /* <DEDUP_REMOVED lines=20> */
.L_x_736:
[----:B------:R-:W-:Y:S05]  /*17d20*/  BSYNC B0 ;  /* 0x0000000000007941 */ /* 0x000fea0003800000 */
.L_x_735:
        /* <DEDUP_REMOVED lines=22> */
.L_x_738:
[----:B------:R-:W-:Y:S05]  /*17e90*/  BSYNC B0 ;  /* 0x0000000000007941 */ /* 0x000fea0003800000 */
.L_x_737:
        /* <DEDUP_REMOVED lines=22> */
.L_x_740:
[----:B------:R-:W-:Y:S05]  /*18000*/  BSYNC B0 ;  /* 0x0000000000007941 */ /* 0x000fea0003800000 */
.L_x_739:
        /* <DEDUP_REMOVED lines=21> */
.L_x_742:
[----:B------:R-:W-:Y:S05]  /*18160*/  BSYNC B0 ;  /* 0x0000000000007941 */ /* 0x000fea0003800000 */
.L_x_741:
        /* <DEDUP_REMOVED lines=35> */
.L_x_743:
        /* <DEDUP_REMOVED lines=14> */
.L_x_1085:


//--------------------- .text._ZN5flash16flash_fwd_kernelI23Flash_fwd_kernel_traitsILi256ELi128ELi64ELi8ELb0ELb0EN7cutlass10bfloat16_tE19Flash_kernel_traitsILi256ELi128ELi64ELi8ES3_EELb1ELb1ELb0ELb0ELb0ELb1ELb0ELb0EEEvNS_16Flash_fwd_paramsE --------------------------
	.section	.text._ZN5flash16flash_fwd_kernelI23Flash_fwd_kernel_traitsILi256ELi128ELi64ELi8ELb0ELb0EN7cutlass10bfloat16_tE19Flash_kernel_traitsILi256ELi128ELi64ELi8ES3_EELb1ELb1ELb0ELb0ELb0ELb1ELb0ELb0EEEvNS_16Flash_fwd_paramsE,"ax",@progbits
	.sectioninfo	@"SHI_REGISTERS=255"
	.align	128
        .global         _ZN5flash16flash_fwd_kernelI23Flash_fwd_kernel_traitsILi256ELi128ELi64ELi8ELb0ELb0EN7cutlass10bfloat16_tE19Flash_kernel_traitsILi256ELi128ELi64ELi8ES3_EELb1ELb1ELb0ELb0ELb0ELb1ELb0ELb0EEEvNS_16Flash_fwd_paramsE
        .type           _ZN5flash16flash_fwd_kernelI23Flash_fwd_kernel_traitsILi256ELi128ELi64ELi8ELb0ELb0EN7cutlass10bfloat16_tE19Flash_kernel_traitsILi256ELi128ELi64ELi8ES3_EELb1ELb1ELb0ELb0ELb0ELb1ELb0ELb0EEEvNS_16Flash_fwd_paramsE,@function
        .size           _ZN5flash16flash_fwd_kernelI23Flash_fwd_kernel_traitsILi256ELi128ELi64ELi8ELb0ELb0EN7cutlass10bfloat16_tE19Flash_kernel_traitsILi256ELi128ELi64ELi8ES3_EELb1ELb1ELb0ELb0ELb0ELb1ELb0ELb0EEEvNS_16Flash_fwd_paramsE,(.L_x_1086 - _ZN5flash16flash_fwd_kernelI23Flash_fwd_kernel_traitsILi256ELi128ELi64ELi8ELb0ELb0EN7cutlass10bfloat16_tE19Flash_kernel_traitsILi256ELi128ELi64ELi8ES3_EELb1ELb1ELb0ELb0ELb0ELb1ELb0ELb0EEEvNS_16Flash_fwd_paramsE)
        .other          _ZN5flash16flash_fwd_kernelI23Flash_fwd_kernel_traitsILi256ELi128ELi64ELi8ELb0ELb0EN7cutlass10bfloat16_tE19Flash_kernel_traitsILi256ELi128ELi64ELi8ES3_EELb1ELb1ELb0ELb0ELb0ELb1ELb0ELb0EEEvNS_16Flash_fwd_paramsE,@"STO_CUDA_ENTRY STV_DEFAULT"
_ZN5flash16flash_fwd_kernelI23Flash_fwd_kernel_traitsILi256ELi128ELi64ELi8ELb0ELb0EN7cutlass10bfloat16_tE19Flash_kernel_traitsILi256ELi128ELi64ELi8ES3_EELb1ELb1ELb0ELb0ELb0ELb1ELb0ELb0EEEvNS_16Flash_fwd_paramsE:
.text._ZN5flash16flash_fwd_kernelI23Flash_fwd_kernel_traitsILi256ELi128ELi64ELi8ELb0ELb0EN7cutlass10bfloat16_tE19Flash_kernel_traitsILi256ELi128ELi64ELi8ES3_EELb1ELb1ELb0ELb0ELb0ELb1ELb0ELb0EEEvNS_16Flash_fwd_paramsE:
        /* <DEDUP_REMOVED lines=94> */
.L_x_744:
[----:B------:R-:W-:Y:S02]  /*05e0*/  ULDC UR6, c[0x0][0x218] ;  /* 0x0000860000067ab9 */ /* 0x000fe40000000800 */
.L_x_745:
        /* <DEDUP_REMOVED lines=69> */
.L_x_747:
[----:B-1----:R-:W-:Y:S01]  /*0a40*/  IABS R0, c[0x0][0x1c8] ;  /* 0x0000720000007a13 */ /* 0x002fe20000000000 */
[----:B------:R-:W1:Y:S01]  /*0a50*/  S2R R5, SR_CTAID.Z ;  /* 0x0000000000057919 */ /* 0x000e620000002700 */
[----:B------:R-:W-:Y:S02]  /*0a60*/  ULDC UR4, c[0x0][0x1c8] ;  /* 0x0000720000047ab9 */ /* 0x000fe40000000800 */
[----:B------:R-:W-:Y:S01]  /*0a70*/  ULOP3.LUT UR4, UR10, UR4, URZ, 0x3c, !UPT ;  /* 0x000000040a047292 */ /* 0x000fe2000f8e3c3f */
[----:B------:R-:W-:Y:S01]  /*0a80*/  IMAD.MOV.U32 R4, RZ, RZ, R0 ;  /* 0x000000ffff047224 */ /* 0x000fe200078e0000 */
[----:B------:R-:W-:Y:S02]  /*0a90*/  @UP0 UIADD3 UR14, UR13, UR14, URZ ;  /* 0x0000000e0d0e0290 */ /* 0x000fe4000fffe03f */
[----:B------:R-:W-:Y:S01]  /*0aa0*/  USHF.R.S32.HI UR15, URZ, 0x1f, UR10 ;  /* 0x0000001f3f0f7899 */ /* 0x000fe2000801140a */
[----:B------:R-:W2:Y:S01]  /*0ab0*/  I2F.RP R2, R4 ;  /* 0x0000000400027306 */ /* 0x000ea20000209400 */
        /* <DEDUP_REMOVED lines=38> */
.L_x_748:
[----:B------:R-:W-:Y:S01]  /*0d20*/  LEA.HI R2, R24, R112, RZ, 0x3 ;  /* 0x0000007018027211 */ /* 0x000fe200078f18ff */
[----:B------:R-:W1:Y:S01]  /*0d30*/  S2R R3, SR_CTAID.Z ;  /* 0x0000000000037919 */ /* 0x000e620000002700 */
[----:B------:R-:W-:Y:S01]  /*0d40*/  UIADD3 UR18, -UR8, UR22, URZ ;  /* 0x0000001608127290 */ /* 0x000fe2000fffe13f */
[----:B------:R-:W-:Y:S01]  /*0d50*/  SHF.R.S32.HI R113, RZ, 0x5, R25 ;  /* 0x00000005ff717819 */ /* 0x000fe20000011419 */
[----:B------:R-:W-:Y:S01]  /*0d60*/  ULDC.64 UR4, c[0x0][0x1a8] ;  /* 0x00006a0000047ab9 */ /* 0x000fe20000000a00 */
[----:B------:R-:W-:Y:S01]  /*0d70*/  LOP3.LUT R0, R2, 0xfffffff8, RZ, 0xc0, !PT ;  /* 0xfffffff802007812 */ /* 0x000fe200078ec0ff */
[----:B------:R-:W2:Y:S01]  /*0d80*/  S2R R114, SR_CTAID.X ;  /* 0x0000000000727919 */ /* 0x000ea20000002500 */
[----:B------:R-:W-:Y:S01]  /*0d90*/  SHF.R.S32.HI R2, RZ, 0x3, R2 ;  /* 0x00000003ff027819 */ /* 0x000fe20000011402 */
[----:B------:R-:W-:Y:S02]  /*0da0*/  UIMAD UR4, UR15, UR4, URZ ;  /* 0x000000040f0472a4 */ /* 0x000fe4000f8e023f */
[----:B------:R-:W-:Y:S01]  /*0db0*/  IMAD.IADD R22, R112, 0x1, -R0 ;  /* 0x0000000170167824 */ /* 0x000fe200078e0a00 */
[C---:B------:R-:W-:Y:S01]  /*0dc0*/  IADD3 R19, R2.reuse, 0x20, RZ ;  /* 0x0000002002137810 */ /* 0x040fe20007ffe0ff */
[C---:B------:R-:W-:Y:S01]  /*0dd0*/  IMAD.SHL.U32 R0, R2.reuse, 0x40, RZ ;  /* 0x0000004002007824 */ /* 0x040fe200078e00ff */
[----:B------:R-:W-:Y:S01]  /*0de0*/  IADD3 R6, R2, 0x40, RZ ;  /* 0x0000004002067810 */ /* 0x000fe20007ffe0ff */
[----:B------:R-:W-:Y:S01]  /*0df0*/  IMAD.SHL.U32 R30, R22, 0x8, RZ ;  /* 0x00000008161e7824 */ /* 0x000fe200078e00ff */
[----:B------:R-:W-:Y:S01]  /*0e00*/  ISETP.GE.AND P2, PT, R19, UR18, PT ;  /* 0x0000001213007c0c */ /* 0x000fe2000bf46270 */
[----:B------:R-:W-:Y:S01]  /*0e10*/  UIMAD UR4, UR10, UR5, UR4 ;  /* 0x000000050a0472a4 */ /* 0x000fe2000f8e0204 */
[----:B------:R-:W-:Y:S01]  /*0e20*/  ISETP.GE.AND P1, PT, R6, UR18, PT ;  /* 0x0000001206007c0c */ /* 0x000fe2000bf26270 */
[----:B------:R-:W-:Y:S01]  /*0e30*/  UMOV UR19, 0x6 ;  /* 0x0000000600137882 */ /* 0x000fe20000000000 */
[----:B------:R-:W-:Y:S01]  /*0e40*/  SHF.R.S32.HI R31, RZ, 0x1f, R30 ;  /* 0x0000001fff1f7819 */ /* 0x000fe2000001141e */
[----:B------:R-:W-:Y:S01]  /*0e50*/  UISETP.GE.AND UP0, UPT, UR23, 0x2, UPT ;  /* 0x000000021700788c */ /* 0x000fe2000bf06270 */
[----:B------:R-:W-:Y:S01]  /*0e60*/  IADD3 R4, P0, R30, UR6, RZ ;  /* 0x000000061e047c10 */ /* 0x000fe2000ff1e0ff */
[----:B------:R-:W-:Y:S01]  /*0e70*/  UIADD3 UR6, UR23, -0x1, URZ ;  /* 0xffffffff17067890 */ /* 0x000fe2000fffe03f */
[----:B------:R-:W-:Y:S01]  /*0e80*/  LOP3.LUT R0, R0, 0x1c0, RZ, 0xc0, !PT ;  /* 0x000001c000007812 */ /* 0x000fe200078ec0ff */
[----:B------:R-:W-:Y:S01]  /*0e90*/  STL.64 [R1+0x30], R30 ;  /* 0x0000301e01007387 */ /* 0x000fe20000100a00 */
[----:B------:R-:W-:Y:S01]  /*0ea0*/  IADD3.X R5, R31, UR12, RZ, P0, !PT ;  /* 0x0000000c1f057c10 */ /* 0x000fe200087fe4ff */
[----:B------:R-:W-:Y:S01]  /*0eb0*/  UIMAD UR10, UR6, -0x40, UR9 ;  /* 0xffffffc0060a78a4 */ /* 0x000fe2000f8e0209 */
[----:B------:R-:W-:Y:S01]  /*0ec0*/  ISETP.GE.AND P3, PT, R2, UR18, PT ;  /* 0x0000001202007c0c */ /* 0x000fe2000bf66270 */
[----:B------:R3:W-:Y:S01]  /*0ed0*/  STL [R1+0x48], R6 ;  /* 0x0000480601007387 */ /* 0x0007e20000100800 */
[----:B------:R-:W-:Y:S01]  /*0ee0*/  UMOV UR12, 0x5 ;  /* 0x00000005000c7882 */ /* 0x000fe20000000000 */
[----:B-1----:R-:W-:Y:S01]  /*0ef0*/  IMAD.WIDE.U32 R4, R3, c[0x0][0x1a8], R4 ;  /* 0x00006a0003047a25 */ /* 0x002fe200078e0004 */
[----:B------:R-:W-:Y:S01]  /*0f00*/  SHF.R.S32.HI R3, RZ, 0x1f, R2 ;  /* 0x0000001fff037819 */ /* 0x000fe20000011402 */
[----:B------:R-:W-:-:S02]  /*0f10*/  UIADD3 UR17, UR27, 0x646e171e, URZ ;  /* 0x646e171e1b117890 */ /* 0x000fc4000fffe03f */
[----:B------:R-:W-:Y:S01]  /*0f20*/  @!P1 IMAD.MOV.U32 R8, RZ, RZ, R4 ;  /* 0x000000ffff089224 */ /* 0x000fe200078e0004 */
[----:B------:R-:W-:Y:S01]  /*0f30*/  IADD3 R5, R5, UR4, RZ ;  /* 0x0000000405057c10 */ /* 0x000fe2000fffe0ff */
[----:B--2---:R-:W-:Y:S01]  /*0f40*/  IMAD.WIDE R28, R114, 0x80, R2 ;  /* 0x00000080721c7825 */ /* 0x004fe200078e0202 */
[----:B------:R-:W-:Y:S02]  /*0f50*/  ULDC.64 UR4, c[0x0][0x198] ;  /* 0x0000660000047ab9 */ /* 0x000fe40000000a00 */
[----:B------:R-:W-:Y:S01]  /*0f60*/  USHF.L.U64.HI UR19, UR4, UR19, UR5 ;  /* 0x0000001304137299 */ /* 0x000fe20008010205 */
[--C-:B------:R-:W-:Y:S01]  /*0f70*/  @!P2 IMAD.MOV.U32 R7, RZ, RZ, R5.reuse ;  /* 0x000000ffff07a224 */ /* 0x100fe200078e0005 */
[----:B------:R-:W-:Y:S01]  /*0f80*/  @!P2 IADD3 R16, P4, R28, 0x20, RZ ;  /* 0x000000201c10a810 */ /* 0x000fe20007f9e0ff */
[----:B------:R-:W-:Y:S01]  /*0f90*/  @!P1 IMAD.MOV.U32 R9, RZ, RZ, R5 ;  /* 0x000000ffff099224 */ /* 0x000fe200078e0005 */
[----:B------:R-:W-:Y:S02]  /*0fa0*/  USHF.L.U32 UR20, UR4, 0x6, URZ ;  /* 0x0000000604147899 */ /* 0x000fe4000800063f */
[----:B------:R-:W-:Y:S01]  /*0fb0*/  UIMAD UR13, UR19, UR6, URZ ;  /* 0x00000006130d72a4 */ /* 0x000fe2000f8e023f */
[----:B------:R-:W-:Y:S01]  /*0fc0*/  @!P2 IMAD.X R11, RZ, RZ, R29, P4 ;  /* 0x000000ffff0ba224 */ /* 0x000fe200020e061d */
[----:B------:R-:W-:-:S02]  /*0fd0*/  USHF.L.U32 UR11, UR4, 0x5, URZ ;  /* 0x00000005040b7899 */ /* 0x000fc4000800063f */
[----:B------:R-:W-:Y:S01]  /*0fe0*/  USHF.L.U64.HI UR12, UR4, UR12, UR5 ;  /* 0x0000000c040c7299 */ /* 0x000fe20008010205 */
[----:B------:R-:W-:Y:S02]  /*0ff0*/  @!P2 IMAD R17, R11, c[0x0][0x190], RZ ;  /* 0x000064000b11aa24 */ /* 0x000fe400078e02ff */
[----:B------:R-:W-:Y:S01]  /*1000*/  @!P3 IMAD R11, R29, c[0x0][0x190], RZ ;  /* 0x000064001d0bba24 */ /* 0x000fe200078e02ff */
[----:B---3--:R-:W-:Y:S01]  /*1010*/  IADD3 R6, R2, 0x60, RZ ;  /* 0x0000006002067810 */ /* 0x008fe20007ffe0ff */
[----:B------:R-:W-:Y:S01]  /*1020*/  @!P2 IMAD R21, R16, c[0x0][0x194], R17 ;  /* 0x000065001015aa24 */ /* 0x000fe200078e0211 */
[----:B------:R-:W-:Y:S01]  /*1030*/  ULDC.64 UR4, c[0x0][0x1a0] ;  /* 0x0000680000047ab9 */ /* 0x000fe20000000a00 */
[----:B------:R-:W-:Y:S01]  /*1040*/  @!P3 IMAD R11, R28, c[0x0][0x194], R11 ;  /* 0x000065001c0bba24 */ /* 0x000fe200078e020b */
[----:B------:R-:W-:Y:S01]  /*1050*/  ISETP.GE.AND P0, PT, R6, UR18, PT ;  /* 0x0000001206007c0c */ /* 0x000fe2000bf06270 */
[----:B------:R1:W-:Y:S04]  /*1060*/  STL [R1+0x4c], R6 ;  /* 0x00004c0601007387 */ /* 0x0003e80000100800 */
[----:B------:R2:W-:Y:S08]  /*1070*/  STL.64 [R1+0x20], R28 ;  /* 0x0000201c01007387 */ /* 0x0005f00000100a00 */
[----:B------:R-:W-:Y:S01]  /*1080*/  @!P0 IADD3 R10, P4, R28, 0x60, RZ ;  /* 0x000000601c0a8810 */ /* 0x000fe20007f9e0ff */
[----:B------:R-:W-:-:S02]  /*1090*/  @!P0 IMAD.MOV.U32 R15, RZ, RZ, R5 ;  /* 0x000000ffff0f8224 */ /* 0x000fc400078e0005 */
[----:B------:R-:W-:Y:S02]  /*10a0*/  @!P0 IMAD.MOV.U32 R14, RZ, RZ, R4 ;  /* 0x000000ffff0e8224 */ /* 0x000fe400078e0004 */
[----:B------:R-:W-:Y:S02]  /*10b0*/  @!P0 IMAD.X R13, RZ, RZ, R29, P4 ;  /* 0x000000ffff0d8224 */ /* 0x000fe400020e061d */
[----:B------:R-:W-:-:S04]  /*10c0*/  @!P0 IMAD.WIDE.U32 R14, R10, c[0x0][0x190], R14 ;  /* 0x000064000a0e8a25 */ /* 0x000fc800078e000e */
[----:B------:R-:W-:Y:S01]  /*10d0*/  @!P0 IMAD R13, R13, c[0x0][0x190], RZ ;  /* 0x000064000d0d8a24 */ /* 0x000fe200078e02ff */
[----:B-1----:R-:W-:Y:S02]  /*10e0*/  SHF.R.U32.HI R6, RZ, 0x3, R0 ;  /* 0x00000003ff067819 */ /* 0x002fe40000011600 */
[----:B------:R-:W-:Y:S01]  /*10f0*/  LOP3.LUT R0, R0, 0x38, R30, 0xf8, !PT ;  /* 0x0000003800007812 */ /* 0x000fe200078ef81e */
[----:B------:R-:W-:-:S03]  /*1100*/  @!P0 IMAD R20, R10, c[0x0][0x194], R13 ;  /* 0x000065000a148a24 */ /* 0x000fc600078e020d */
[----:B------:R-:W-:Y:S01]  /*1110*/  LOP3.LUT R23, R0, R6, RZ, 0x3c, !PT ;  /* 0x0000000600177212 */ /* 0x000fe200078e3cff */
[----:B------:R-:W-:Y:S01]  /*1120*/  @!P2 IMAD.MOV.U32 R6, RZ, RZ, R4 ;  /* 0x000000ffff06a224 */ /* 0x000fe200078e0004 */
[----:B------:R-:W-:-:S03]  /*1130*/  @!P1 IADD3 R0, P5, R28, 0x40, RZ ;  /* 0x000000401c009810 */ /* 0x000fc60007fbe0ff */
[----:B------:R-:W-:-:S04]  /*1140*/  @!P2 IMAD.WIDE.U32 R16, R16, c[0x0][0x190], R6 ;  /* 0x000064001010aa25 */ /* 0x000fc800078e0006 */
[----:B------:R-:W-:Y:S02]  /*1150*/  @!P1 IMAD.X R12, RZ, RZ, R29, P5 ;  /* 0x000000ffff0c9224 */ /* 0x000fe400028e061d */
[----:B------:R-:W-:-:S04]  /*1160*/  @!P3 IMAD.WIDE.U32 R6, R28, c[0x0][0x190], R4 ;  /* 0x000064001c06ba25 */ /* 0x000fc800078e0004 */
[----:B------:R-:W-:Y:S01]  /*1170*/  @!P1 IMAD R12, R12, c[0x0][0x190], RZ ;  /* 0x000064000c0c9a24 */ /* 0x000fe200078e02ff */
[----:B------:R-:W-:Y:S01]  /*1180*/  @!P3 LEA R4, P6, R6, c[0x0][0x160], 0x1 ;  /* 0x000058000604ba11 */ /* 0x000fe200078c08ff */
[----:B------:R-:W-:-:S04]  /*1190*/  @!P1 IMAD.WIDE.U32 R8, R0, c[0x0][0x190], R8 ;  /* 0x0000640000089a25 */ /* 0x000fc800078e0008 */
[----:B------:R-:W-:Y:S01]  /*11a0*/  @!P1 IMAD R5, R0, c[0x0][0x194], R12 ;  /* 0x0000650000059a24 */ /* 0x000fe200078e020c */
[----:B------:R-:W-:Y:S01]  /*11b0*/  @!P1 LEA R10, P4, R8, c[0x0][0x160], 0x1 ;  /* 0x00005800080a9a11 */ /* 0x000fe200078808ff */
[----:B------:R-:W-:Y:S01]  /*11c0*/  @!P3 IMAD.IADD R0, R7, 0x1, R11 ;  /* 0x000000010700b824 */ /* 0x000fe200078e020b */
[----:B------:R-:W-:Y:S01]  /*11d0*/  @!P2 LEA R12, P5, R16, c[0x0][0x160], 0x1 ;  /* 0x00005800100caa11 */ /* 0x000fe200078a08ff */
[----:B------:R-:W-:Y:S02]  /*11e0*/  @!P1 IMAD.IADD R9, R9, 0x1, R5 ;  /* 0x0000000109099824 */ /* 0x000fe400078e0205 */
[----:B------:R-:W-:Y:S01]  /*11f0*/  @!P2 IMAD.IADD R7, R17, 0x1, R21 ;  /* 0x000000011107a824 */ /* 0x000fe200078e0215 */
[----:B------:R-:W-:Y:S01]  /*1200*/  @!P3 LEA.HI.X R5, R6, c[0x0][0x164], R0, 0x1, P6 ;  /* 0x000059000605ba11 */ /* 0x000fe200030f0c00 */
[----:B------:R-:W-:Y:S01]  /*1210*/  IMAD R0, R3, c[0x0][0x198], RZ ;  /* 0x0000660003007a24 */ /* 0x000fe200078e02ff */
[----:B------:R-:W-:Y:S01]  /*1220*/  @!P1 LEA.HI.X R11, R8, c[0x0][0x164], R9, 0x1, P4 ;  /* 0x00005900080b9a11 */ /* 0x000fe200020f0c09 */
[----:B------:R-:W-:Y:S01]  /*1230*/  @!P0 IMAD.IADD R9, R15, 0x1, R20 ;  /* 0x000000010f098824 */ /* 0x000fe200078e0214 */
[----:B------:R-:W-:Y:S01]  /*1240*/  @!P2 LEA.HI.X R13, R16, c[0x0][0x164], R7, 0x1, P5 ;  /* 0x00005900100daa11 */ /* 0x000fe200028f0c07 */
[----:B------:R-:W-:Y:S01]  /*1250*/  IMAD.WIDE.U32 R6, R2, c[0x0][0x198], R30 ;  /* 0x0000660002067a25 */ /* 0x000fe200078e001e */
[----:B------:R-:W-:-:S02]  /*1260*/  LEA.HI R16, R24, R112, RZ, 0x6 ;  /* 0x0000007018107211 */ /* 0x000fc400078f30ff */
[----:B------:R-:W-:Y:S01]  /*1270*/  @!P0 LEA R8, P4, R14, c[0x0][0x160], 0x1 ;  /* 0x000058000e088a11 */ /* 0x000fe200078808ff */
[----:B------:R-:W-:Y:S01]  /*1280*/  IMAD R0, R2, c[0x0][0x19c], R0 ;  /* 0x0000670002007a24 */ /* 0x000fe200078e0200 */
[----:B------:R-:W-:Y:S01]  /*1290*/  IADD3 R6, P6, R6, UR16, RZ ;  /* 0x0000001006067c10 */ /* 0x000fe2000ffde0ff */
[----:B------:R-:W-:Y:S01]  /*12a0*/  IMAD R3, R3, c[0x0][0x1a0], RZ ;  /* 0x0000680003037a24 */ /* 0x000fe200078e02ff */
[----:B------:R-:W-:Y:S01]  /*12b0*/  @!P0 LEA.HI.X R9, R14, c[0x0][0x164], R9, 0x1, P4 ;  /* 0x000059000e098a11 */ /* 0x000fe200020f0c09 */
[----:B------:R-:W-:Y:S01]  /*12c0*/  IMAD.SHL.U32 R14, R16, 0x8, RZ ;  /* 0x00000008100e7824 */ /* 0x000fe200078e00ff */
[----:B------:R-:W-:Y:S01]  /*12d0*/  SHF.R.S32.HI R17, RZ, 0x1f, R18 ;  /* 0x0000001fff117819 */ /* 0x000fe20000011412 */
[----:B------:R-:W-:Y:S01]  /*12e0*/  IMAD R3, R2, c[0x0][0x1a4], R3 ;  /* 0x0000690002037a24 */ /* 0x000fe200078e0203 */
[----:B------:R-:W-:Y:S01]  /*12f0*/  IADD3.X R7, R7, UR7, R0, P6, !PT ;  /* 0x0000000707077c10 */ /* 0x000fe2000b7fe400 */
[----:B------:R-:W-:Y:S01]  /*1300*/  USHF.R.S32.HI UR7, URZ, 0x1f, UR6 ;  /* 0x0000001f3f077899 */ /* 0x000fe20008011406 */
[----:B------:R-:W-:Y:S01]  /*1310*/  LOP3.LUT R14, R23, 0xfffffe00, R14, 0xf8, !PT ;  /* 0xfffffe00170e7812 */ /* 0x000fe200078ef80e */
[----:B------:R-:W-:Y:S01]  /*1320*/  IMAD R0, R17, c[0x0][0x1b0], RZ ;  /* 0x00006c0011007a24 */ /* 0x000fe200078e02ff */
[C---:B------:R-:W-:Y:S01]  /*1330*/  ISETP.GE.AND P5, PT, R19.reuse, UR10, PT ;  /* 0x0000000a13007c0c */ /* 0x040fe2000bfa6270 */
[----:B--2---:R-:W-:Y:S01]  /*1340*/  IMAD.WIDE.U32 R28, R18, c[0x0][0x1b0], R6 ;  /* 0x00006c00121c7a25 */ /* 0x004fe200078e0006 */
[----:B------:R-:W-:Y:S01]  /*1350*/  ISETP.GE.AND P4, PT, R19, UR10, PT ;  /* 0x0000000a13007c0c */ /* 0x000fe2000bf86270 */
[----:B------:R-:W-:Y:S01]  /*1360*/  UIMAD UR13, UR7, UR20, UR13 ;  /* 0x00000014070d72a4 */ /* 0x000fe2000f8e020d */
[----:B------:R-:W-:Y:S01]  /*1370*/  LEA.HI R19, R24, R112, RZ, 0x4 ;  /* 0x0000007018137211 */ /* 0x000fe200078f20ff */
[----:B------:R-:W-:Y:S01]  /*1380*/  IMAD.SHL.U32 R235, R14, 0x2, RZ ;  /* 0x000000020eeb7824 */ /* 0x000fe200078e00ff */
[C---:B------:R-:W-:Y:S01]  /*1390*/  ISETP.GE.AND P6, PT, R2.reuse, UR10, PT ;  /* 0x0000000a02007c0c */ /* 0x040fe2000bfc6270 */
[----:B------:R-:W-:Y:S01]  /*13a0*/  IMAD.WIDE.U32 R6, R2, c[0x0][0x1a0], R30 ;  /* 0x0000680002067a25 */ /* 0x000fe200078e001e */
[----:B------:R-:W-:Y:S01]  /*13b0*/  LOP3.LUT R14, R19, 0xfffffff0, RZ, 0xc0, !PT ;  /* 0xfffffff0130e7812 */ /* 0x000fe200078ec0ff */
[----:B------:R1:W-:Y:S01]  /*13c0*/  STL.64 [R1+0x18], R28 ;  /* 0x0000181c01007387 */ /* 0x0003e20000100a00 */
[----:B------:R-:W-:Y:S01]  /*13d0*/  SHF.R.S32.HI R16, RZ, 0x4, R19 ;  /* 0x00000004ff107819 */ /* 0x000fe20000011413 */
[----:B------:R-:W-:-:S02]  /*13e0*/  IMAD.MOV.U32 R118, RZ, RZ, R28 ;  /* 0x000000ffff767224 */ /* 0x000fc400078e001c */
[----:B------:R-:W-:Y:S01]  /*13f0*/  @!PT LDS RZ, [RZ] ;  /* 0x00000000fffff984 */ /* 0x000fe20000000800 */
[----:B------:R-:W-:Y:S01]  /*1400*/  @!PT LDS RZ, [RZ] ;  /* 0x00000000fffff984 */ /* 0x000fe20000000800 */
[----:B------:R-:W-:Y:S01]  /*1410*/  @!PT LDS RZ, [RZ] ;  /* 0x00000000fffff984 */ /* 0x000fe20000000800 */
[----:B------:R2:W-:Y:S04]  /*1420*/  @!P3 LDGSTS.E.BYPASS.LTC128B.128 [R235], [R4.64] ;  /* 0x0000000004ebbfae */ /* 0x0005e8000b901d58 */
[----:B------:R2:W-:Y:S04]  /*1430*/  @!P3 LDGSTS.E.BYPASS.LTC128B.128 [R235+0x4000], [R4.64+0x80] ;  /* 0x0400008004ebbfae */ /* 0x0005e8000b901d58 */
[----:B------:R2:W-:Y:S04]  /*1440*/  @!P3 LDGSTS.E.BYPASS.LTC128B.128 [R235+0x8000], [R4.64+0x100] ;  /* 0x0800010004ebbfae */ /* 0x0005e8000b901d58 */
[----:B------:R2:W-:Y:S04]  /*1450*/  @!P3 LDGSTS.E.BYPASS.LTC128B.128 [R235+0xc000], [R4.64+0x180] ;  /* 0x0c00018004ebbfae */ /* 0x0005e8000b901d58 */
[----:B------:R3:W-:Y:S04]  /*1460*/  @!P2 LDGSTS.E.BYPASS.LTC128B.128 [R235+0x1000], [R12.64] ;  /* 0x010000000cebafae */ /* 0x0007e8000b901d58 */
[----:B------:R3:W-:Y:S04]  /*1470*/  @!P2 LDGSTS.E.BYPASS.LTC128B.128 [R235+0x5000], [R12.64+0x80] ;  /* 0x050000800cebafae */ /* 0x0007e8000b901d58 */
[----:B------:R3:W-:Y:S04]  /*1480*/  @!P2 LDGSTS.E.BYPASS.LTC128B.128 [R235+0x9000], [R12.64+0x100] ;  /* 0x090001000cebafae */ /* 0x0007e8000b901d58 */
[----:B------:R3:W-:Y:S01]  /*1490*/  @!P2 LDGSTS.E.BYPASS.LTC128B.128 [R235+0xd000], [R12.64+0x180] ;  /* 0x0d0001800cebafae */ /* 0x0007e2000b901d58 */
[----:B------:R-:W-:-:S03]  /*14a0*/  ISETP.GE.AND P2, PT, R2, UR10, PT ;  /* 0x0000000a02007c0c */ /* 0x000fc6000bf46270 */
[----:B------:R4:W-:Y:S04]  /*14b0*/  @!P1 LDGSTS.E.BYPASS.LTC128B.128 [R235+0x2000], [R10.64] ;  /* 0x020000000aeb9fae */ /* 0x0009e8000b901d58 */
[----:B------:R4:W-:Y:S01]  /*14c0*/  @!P1 LDGSTS.E.BYPASS.LTC128B.128 [R235+0x6000], [R10.64+0x80] ;  /* 0x060000800aeb9fae */ /* 0x0009e2000b901d58 */
[----:B--2---:R-:W-:-:S03]  /*14d0*/  IMAD R4, R18, c[0x0][0x1b4], R0 ;  /* 0x00006d0012047a24 */ /* 0x004fc600078e0200 */
[----:B------:R4:W-:Y:S01]  /*14e0*/  @!P1 LDGSTS.E.BYPASS.LTC128B.128 [R235+0xa000], [R10.64+0x100] ;  /* 0x0a0001000aeb9fae */ /* 0x0009e2000b901d58 */
[----:B------:R-:W-:Y:S02]  /*14f0*/  IMAD.U32 R5, RZ, RZ, UR6 ;  /* 0x00000006ff057e24 */ /* 0x000fe4000f8e00ff */
[----:B------:R-:W-:Y:S01]  /*1500*/  IMAD.IADD R119, R29, 0x1, R4 ;  /* 0x000000011d777824 */ /* 0x000fe200078e0204 */
[----:B------:R4:W-:Y:S01]  /*1510*/  @!P1 LDGSTS.E.BYPASS.LTC128B.128 [R235+0xe000], [R10.64+0x180] ;  /* 0x0e0001800aeb9fae */ /* 0x0009e2000b901d58 */
[----:B------:R-:W-:Y:S01]  /*1520*/  IMAD.IADD R0, R112, 0x1, -R14 ;  /* 0x0000000170007824 */ /* 0x000fe200078e0a0e */
[----:B------:R-:W-:Y:S01]  /*1530*/  IADD3 R14, P3, R6, UR28, RZ ;  /* 0x0000001c060e7c10 */ /* 0x000fe2000ff7e0ff */
[----:B------:R-:W-:Y:S01]  /*1540*/  IMAD.WIDE.U32 R4, R5, UR20, R118 ;  /* 0x0000001405047c25 */ /* 0x000fe2000f8e0076 */
[----:B------:R2:W-:Y:S01]  /*1550*/  @!P0 LDGSTS.E.BYPASS.LTC128B.128 [R235+0x3000], [R8.64] ;  /* 0x0300000008eb8fae */ /* 0x0005e2000b901d58 */
[----:B------:R-:W-:Y:S01]  /*1560*/  UMOV UR28, UR6 ;  /* 0x00000006001c7c82 */ /* 0x000fe20008000000 */
[----:B------:R-:W-:Y:S01]  /*1570*/  IADD3.X R15, R7, UR14, R3, P3, !PT ;  /* 0x0000000e070f7c10 */ /* 0x000fe20009ffe403 */
[----:B------:R-:W-:Y:S01]  /*1580*/  UIMAD.WIDE.U32 UR14, UR6, UR4, URZ ;  /* 0x00000004060e72a5 */ /* 0x000fe2000f8e003f */
[----:B------:R-:W-:Y:S01]  /*1590*/  LEA.HI R7, R19, R16, RZ, 0x1 ;  /* 0x0000001013077211 */ /* 0x000fe200078f08ff */
[----:B------:R2:W-:Y:S01]  /*15a0*/  @!P0 LDGSTS.E.BYPASS.LTC128B.128 [R235+0x7000], [R8.64+0x80] ;  /* 0x0700008008eb8fae */ /* 0x0005e2000b901d58 */
[----:B------:R-:W-:Y:S01]  /*15b0*/  IADD3 R3, R5, UR13, RZ ;  /* 0x0000000d05037c10 */ /* 0x000fe2000fffe0ff */
[----:B------:R-:W-:Y:S01]  /*15c0*/  UIMAD UR4, UR7, UR4, URZ ;  /* 0x00000004070472a4 */ /* 0x000fe2000f8e023f */
[C---:B------:R-:W-:Y:S01]  /*15d0*/  @!P6 LEA R6, P3, R4.reuse, c[0x0][0x168], 0x1 ;  /* 0x00005a000406ea11 */ /* 0x040fe200078608ff */
[----:B------:R2:W-:Y:S01]  /*15e0*/  @!P0 LDGSTS.E.BYPASS.LTC128B.128 [R235+0xb000], [R8.64+0x100] ;  /* 0x0b00010008eb8fae */ /* 0x0005e2000b901d58 */
[----:B------:R-:W-:Y:S01]  /*15f0*/  LOP3.LUT R19, R7, 0xfffffffe, RZ, 0xc0, !PT ;  /* 0xfffffffe07137812 */ /* 0x000fe200078ec0ff */
[----:B------:R-:W-:Y:S01]  /*1600*/  UIMAD UR4, UR6, UR5, UR4 ;  /* 0x00000005060472a4 */ /* 0x000fe2000f8e0204 */
[C---:B------:R-:W-:Y:S01]  /*1610*/  @!P6 LEA.HI.X R7, R4.reuse, c[0x0][0x16c], R3, 0x1, P3 ;  /* 0x00005b000407ea11 */ /* 0x040fe200018f0c03 */
[----:B------:R2:W-:Y:S01]  /*1620*/  @!P0 LDGSTS.E.BYPASS.LTC128B.128 [R235+0xf000], [R8.64+0x180] ;  /* 0x0f00018008eb8fae */ /* 0x0005e2000b901d58 */
[----:B------:R-:W-:Y:S01]  /*1630*/  @!P5 IADD3 R5, P3, R4, UR11, RZ ;  /* 0x0000000b0405dc10 */ /* 0x000fe2000ff7e0ff */
[----:B------:R-:W-:Y:S01]  /*1640*/  IMAD.IADD R19, R16, 0x1, -R19 ;  /* 0x0000000110137824 */ /* 0x000fe200078e0a13 */
[----:B------:R-:W-:Y:S01]  /*1650*/  SHF.R.S32.HI R21, RZ, 0x1f, R0 ;  /* 0x0000001fff157819 */ /* 0x000fe20000011400 */
[----:B------:R5:W-:Y:S01]  /*1660*/  @!P6 LDGSTS.E.BYPASS.LTC128B.128 [R235+0x10000], [R6.64] ;  /* 0x1000000006ebefae */ /* 0x000be2000b901d58 */
[----:B------:R-:W-:Y:S01]  /*1670*/  @!P5 IADD3.X R3, R3, UR12, RZ, P3, !PT ;  /* 0x0000000c0303dc10 */ /* 0x000fe20009ffe4ff */
[----:B------:R-:W-:Y:S01]  /*1680*/  IMAD R16, R17, c[0x0][0x1b8], RZ ;  /* 0x00006e0011107a24 */ /* 0x000fe200078e02ff */
[----:B------:R-:W-:Y:S01]  /*1690*/  @!P5 LEA R4, P3, R5, c[0x0][0x168], 0x1 ;  /* 0x00005a000504da11 */ /* 0x000fe200078608ff */
[----:B------:R5:W-:Y:S01]  /*16a0*/  @!P6 LDGSTS.E.BYPASS.LTC128B.128 [R235+0x12000], [R6.64+0x80] ;  /* 0x1200008006ebefae */ /* 0x000be2000b901d58 */
[----:B------:R-:W-:Y:S01]  /*16b0*/  LEA.HI R21, R21, R0, RZ, 0x3 ;  /* 0x0000000015157211 */ /* 0x000fe200078f18ff */
[----:B------:R-:W-:Y:S01]  /*16c0*/  UIADD3 UR4, UR15, UR4, URZ ;  /* 0x000000040f047290 */ /* 0x000fe2000fffe03f */
[----:B------:R-:W-:Y:S01]  /*16d0*/  @!P5 LEA.HI.X R5, R5, c[0x0][0x16c], R3, 0x1, P3 ;  /* 0x00005b000505da11 */ /* 0x000fe200018f0c03 */
[----:B------:R5:W-:Y:S01]  /*16e0*/  @!P6 LDGSTS.E.BYPASS.LTC128B.128 [R235+0x14000], [R6.64+0x100] ;  /* 0x1400010006ebefae */ /* 0x000be2000b901d58 */
[----:B------:R-:W-:Y:S01]  /*16f0*/  LOP3.LUT R20, R21, 0xfffffff8, RZ, 0xc0, !PT ;  /* 0xfffffff815147812 */ /* 0x000fe200078ec0ff */
[----:B------:R-:W-:-:S02]  /*1700*/  IMAD.SHL.U32 R3, R2, 0x8, RZ ;  /* 0x0000000802037824 */ /* 0x000fc400078e00ff */
[----:B------:R5:W-:Y:S01]  /*1710*/  @!P6 LDGSTS.E.BYPASS.LTC128B.128 [R235+0x16000], [R6.64+0x180] ;  /* 0x1600018006ebefae */ /* 0x000be2000b901d58 */
[----:B------:R-:W-:Y:S02]  /*1720*/  IMAD R16, R18, c[0x0][0x1bc], R16 ;  /* 0x00006f0012107a24 */ /* 0x000fe400078e0210 */
[----:B------:R-:W-:Y:S01]  /*1730*/  IMAD.IADD R20, R0, 0x1, -R20 ;  /* 0x0000000100147824 */ /* 0x000fe200078e0a14 */
[----:B------:R4:W-:Y:S01]  /*1740*/  @!P5 LDGSTS.E.BYPASS.LTC128B.128 [R235+0x11000], [R4.64] ;  /* 0x1100000004ebdfae */ /* 0x0009e2000b901d58 */
[----:B------:R-:W-:Y:S02]  /*1750*/  IMAD.SHL.U32 R0, R22, 0x40, RZ ;  /* 0x0000004016007824 */ /* 0x000fe400078e00ff */
[----:B------:R-:W-:Y:S01]  /*1760*/  IMAD.SHL.U32 R2, R20, 0x40, RZ ;  /* 0x0000004014027824 */ /* 0x000fe200078e00ff */
[----:B------:R4:W-:Y:S01]  /*1770*/  @!P5 LDGSTS.E.BYPASS.LTC128B.128 [R235+0x13000], [R4.64+0x80] ;  /* 0x1300008004ebdfae */ /* 0x0009e2000b901d58 */
[----:B-1----:R-:W-:Y:S01]  /*1780*/  IMAD.WIDE.U32 R28, R18, c[0x0][0x1b8], R14 ;  /* 0x00006e00121c7a25 */ /* 0x002fe200078e000e */
[----:B------:R-:W-:-:S02]  /*1790*/  LOP3.LUT R0, R0, 0x1c0, RZ, 0xc0, !PT ;  /* 0x000001c000007812 */ /* 0x000fc400078ec0ff */
[----:B------:R4:W-:Y:S01]  /*17a0*/  @!P5 LDGSTS.E.BYPASS.LTC128B.128 [R235+0x15000], [R4.64+0x100] ;  /* 0x1500010004ebdfae */ /* 0x0009e2000b901d58 */
[----:B------:R-:W-:Y:S01]  /*17b0*/  LOP3.LUT R2, R2, 0x1c0, RZ, 0xc0, !PT ;  /* 0x000001c002027812 */ /* 0x000fe200078ec0ff */
[----:B--2---:R-:W-:Y:S02]  /*17c0*/  IMAD.U32 R8, RZ, RZ, UR14 ;  /* 0x0000000eff087e24 */ /* 0x004fe4000f8e00ff */
[----:B------:R4:W-:Y:S01]  /*17d0*/  @!P5 LDGSTS.E.BYPASS.LTC128B.128 [R235+0x17000], [R4.64+0x180] ;  /* 0x1700018004ebdfae */ /* 0x0009e2000b901d58 */
[----:B---3--:R-:W-:Y:S02]  /*17e0*/  IMAD.MOV.U32 R12, RZ, RZ, 0x20 ;  /* 0x00000020ff0c7424 */ /* 0x008fe400078e00ff */
[----:B------:R-:W-:Y:S01]  /*17f0*/  IMAD.U32 R9, RZ, RZ, UR15 ;  /* 0x0000000fff097e24 */ /* 0x000fe2000f8e00ff */
[----:B------:R-:W0:Y:S01]  /*1800*/  LDGDEPBAR ;  /* 0x00000000000079af */ /* 0x000e220000000000 */
[----:B------:R-:W-:Y:S02]  /*1810*/  IMAD.IADD R27, R29, 0x1, R16 ;  /* 0x000000011d1b7824 */ /* 0x000fe400078e0210 */
[----:B------:R-:W-:Y:S01]  /*1820*/  IMAD.SHL.U32 R112, R112, 0x2, RZ ;  /* 0x0000000270707824 */ /* 0x000fe200078e00ff */
[----:B------:R-:W-:Y:S01]  /*1830*/  STL.64 [R1], R118 ;  /* 0x0000007601007387 */ /* 0x000fe20000100a00 */
[----:B-----5:R-:W-:Y:S01]  /*1840*/  LOP3.LUT R6, R0, 0x8, R3, 0xf8, !PT ;  /* 0x0000000800067812 */ /* 0x020fe200078ef803 */
[----:B------:R-:W-:-:S02]  /*1850*/  IMAD.U32 R3, RZ, RZ, UR4 ;  /* 0x00000004ff037e24 */ /* 0x000fc4000f8e00ff */
[----:B------:R-:W-:Y:S04]  /*1860*/  STL.64 [R1+0x40], R28 ;  /* 0x0000401c01007387 */ /* 0x000fe80000100a00 */
[----:B------:R-:W-:Y:S01]  /*1870*/  STL [R1+0x14], R27 ;  /* 0x0000141b01007387 */ /* 0x000fe20000100800 */
[----:B----4-:R-:W-:Y:S01]  /*1880*/  IMAD.SHL.U32 R5, R19, 0x8, RZ ;  /* 0x0000000813057824 */ /* 0x010fe200078e00ff */
[----:B------:R-:W-:-:S04]  /*1890*/  DEPBAR.LE SB0, 0x0 ;  /* 0x000080000000791a */ /* 0x000fc80000000000 */
[----:B------:R-:W-:Y:S01]  /*18a0*/  BAR.SYNC.DEFER_BLOCKING 0x0 ;  /* 0x0000000000007b1d */ /* 0x000fe20000010000 */
[----:B------:R-:W-:Y:S02]  /*18b0*/  LOP3.LUT R5, R2, 0x8, R5, 0xf8, !PT ;  /* 0x0000000802057812 */ /* 0x000fe400078ef805 */
[----:B------:R-:W-:Y:S02]  /*18c0*/  SHF.R.U32.HI R4, RZ, 0x3, R0 ;  /* 0x00000003ff047819 */ /* 0x000fe40000011600 */
[----:B------:R-:W-:Y:S02]  /*18d0*/  SHF.R.U32.HI R2, RZ, 0x3, R2 ;  /* 0x00000003ff027819 */ /* 0x000fe40000011602 */
[----:B------:R-:W-:Y:S02]  /*18e0*/  LEA R0, P0, R8, R28, 0x6 ;  /* 0x0000001c08007211 */ /* 0x000fe400078030ff */
[----:B------:R-:W-:Y:S01]  /*18f0*/  LOP3.LUT R9, R6, R4, RZ, 0x3c, !PT ;  /* 0x0000000406097212 */ /* 0x000fe200078e3cff */
[----:B------:R-:W-:Y:S01]  /*1900*/  IMAD.WIDE.U32 R6, R12, c[0x0][0x1a0], RZ ;  /* 0x000068000c067a25 */ /* 0x000fe200078e00ff */
[----:B------:R-:W-:-:S02]  /*1910*/  LOP3.LUT R110, R5, R2, RZ, 0x3c, !PT ;  /* 0x00000002056e7212 */ /* 0x000fc400078e3cff */
[----:B------:R-:W-:Y:S01]  /*1920*/  LEA.HI.X R2, R8, R27, R3, 0x6, P0 ;  /* 0x0000001b08027211 */ /* 0x000fe200000f3403 */
[----:B------:R-:W-:Y:S01]  /*1930*/  IMAD.SHL.U32 R5, R21, 0x40, RZ ;  /* 0x0000004015057824 */ /* 0x000fe200078e00ff */
[----:B------:R-:W-:Y:S01]  /*1940*/  @!P4 IADD3 R3, P0, R0, R6, RZ ;  /* 0x000000060003c210 */ /* 0x000fe20007f1e0ff */
[----:B------:R-:W-:Y:S01]  /*1950*/  IMAD R8, R12, c[0x0][0x1a4], RZ ;  /* 0x000069000c087a24 */ /* 0x000fe200078e02ff */
[----:B------:R-:W-:Y:S02]  /*1960*/  @!P2 LEA R4, P1, R0, c[0x0][0x170], 0x1 ;  /* 0x00005c000004aa11 */ /* 0x000fe400078208ff */
[----:B------:R-:W-:Y:S02]  /*1970*/  LOP3.LUT R109, R5, 0xfffffe00, RZ, 0xc0, !PT ;  /* 0xfffffe00056d7812 */ /* 0x000fe400078ec0ff */
[----:B------:R-:W-:Y:S02]  /*1980*/  @!P4 IADD3.X R7, R2, R7, R8, P0, !PT ;  /* 0x000000070207c210 */ /* 0x000fe400007fe408 */
[----:B------:R-:W-:Y:S01]  /*1990*/  @!P2 LEA.HI.X R5, R0, c[0x0][0x174], R2, 0x1, P1 ;  /* 0x00005d000005aa11 */ /* 0x000fe200008f0c02 */
[----:B------:R-:W-:Y:S01]  /*19a0*/  IMAD R2, R113, 0x400, R109 ;  /* 0x0000040071027824 */ /* 0x000fe200078e026d */
[----:B------:R-:W-:Y:S01]  /*19b0*/  @!P4 LEA R6, P0, R3, c[0x0][0x170], 0x1 ;  /* 0x00005c000306ca11 */ /* 0x000fe200078008ff */
[----:B------:R-:W-:Y:S01]  /*19c0*/  @P2 STS.128 [R235+0x18000], RZ ;  /* 0x018000ffeb002388 */ /* 0x000fe20000000c00 */
[----:B------:R-:W-:-:S02]  /*19d0*/  IMAD R0, R19, 0x200, R9 ;  /* 0x0000020013007824 */ /* 0x000fc400078e0209 */
[----:B------:R-:W-:Y:S01]  /*19e0*/  @!P4 LEA.HI.X R7, R3, c[0x0][0x174], R7, 0x1, P0 ;  /* 0x00005d000307ca11 */ /* 0x000fe200000f0c07 */
[----:B------:R-:W-:Y:S01]  /*19f0*/  @P2 STS.128 [R235+0x1a000], RZ ;  /* 0x01a000ffeb002388 */ /* 0x000fe20000000c00 */
[----:B------:R-:W-:Y:S01]  /*1a00*/  IMAD.IADD R2, R110, 0x1, R2 ;  /* 0x000000016e027824 */ /* 0x000fe200078e0202 */
[----:B------:R-:W-:Y:S01]  /*1a10*/  LEA R3, R113, UR8, 0x4 ;  /* 0x0000000871037c11 */ /* 0x000fe2000f8e20ff */
[----:B------:R-:W-:Y:S01]  /*1a20*/  IMAD.SHL.U32 R208, R0, 0x2, RZ ;  /* 0x0000000200d07824 */ /* 0x000fe200078e00ff */
[----:B------:R-:W-:Y:S01]  /*1a30*/  @P2 STS.128 [R235+0x1c000], RZ ;  /* 0x01c000ffeb002388 */ /* 0x000fe20000000c00 */
[----:B------:R-:W-:-:S03]  /*1a40*/  IMAD.SHL.U32 R215, R2, 0x2, RZ ;  /* 0x0000000202d77824 */ /* 0x000fc600078e00ff */
[----:B------:R-:W-:Y:S01]  /*1a50*/  @P2 STS.128 [R235+0x1e000], RZ ;  /* 0x01e000ffeb002388 */ /* 0x000fe20000000c00 */
[C---:B------:R-:W-:Y:S02]  /*1a60*/  IADD3 R2, R208.reuse, 0x10000, RZ ;  /* 0x00010000d0027810 */ /* 0x040fe40007ffe0ff */
[----:B------:R-:W-:Y:S01]  /*1a70*/  IADD3 R219, R208, 0x10020, RZ ;  /* 0x00010020d0db7810 */ /* 0x000fe20007ffe0ff */
[----:B------:R-:W-:Y:S01]  /*1a80*/  @!PT LDS RZ, [RZ] ;  /* 0x00000000fffff984 */ /* 0x000fe20000000800 */
[----:B------:R-:W-:Y:S01]  /*1a90*/  @!PT LDS RZ, [RZ] ;  /* 0x00000000fffff984 */ /* 0x000fe20000000800 */
[----:B------:R-:W-:Y:S01]  /*1aa0*/  @!PT LDS RZ, [RZ] ;  /* 0x00000000fffff984 */ /* 0x000fe20000000800 */
[----:B------:R1:W-:Y:S04]  /*1ab0*/  @!P2 LDGSTS.E.BYPASS.LTC128B.128 [R235+0x18000], [R4.64] ;  /* 0x1800000004ebafae */ /* 0x0003e8000b901d58 */
[----:B------:R1:W-:Y:S04]  /*1ac0*/  @!P2 LDGSTS.E.BYPASS.LTC128B.128 [R235+0x1a000], [R4.64+0x80] ;  /* 0x1a00008004ebafae */ /* 0x0003e8000b901d58 */
[----:B------:R1:W-:Y:S04]  /*1ad0*/  @!P2 LDGSTS.E.BYPASS.LTC128B.128 [R235+0x1c000], [R4.64+0x100] ;  /* 0x1c00010004ebafae */ /* 0x0003e8000b901d58 */
[----:B------:R1:W-:Y:S01]  /*1ae0*/  @!P2 LDGSTS.E.BYPASS.LTC128B.128 [R235+0x1e000], [R4.64+0x180] ;  /* 0x1e00018004ebafae */ /* 0x0003e2000b901d58 */
[----:B------:R-:W-:-:S03]  /*1af0*/  R2P PR, R20, 0x6 ;  /* 0x0000000614007804 */ /* 0x000fc60000000000 */
[----:B------:R-:W-:Y:S02]  /*1b00*/  @P4 STS.128 [R235+0x19000], RZ ;  /* 0x019000ffeb004388 */ /* 0x000fe40000000c00 */
[----:B------:R-:W-:Y:S02]  /*1b10*/  SEL R0, R12, 0xffffffe0, !P2 ;  /* 0xffffffe00c007807 */ /* 0x000fe40005000000 */
[----:B------:R-:W-:Y:S03]  /*1b20*/  @P4 STS.128 [R235+0x1b000], RZ ;  /* 0x01b000ffeb004388 */ /* 0x000fe60000000c00 */
[----:B------:R-:W-:Y:S01]  /*1b30*/  IMAD R218, R0, 0x2, R215 ;  /* 0x0000000200da7824 */ /* 0x000fe200078e02d7 */
[----:B------:R-:W-:Y:S04]  /*1b40*/  @P4 STS.128 [R235+0x1d000], RZ ;  /* 0x01d000ffeb004388 */ /* 0x000fe80000000c00 */
        /* <DEDUP_REMOVED lines=12> */
[----:B------:R-:W-:Y:S02]  /*1c10*/  LDSM.16.M88.4 R8, [R215] ;  /* 0x00000000d708783b */ /* 0x000fe40000000200 */
[----:B------:R-:W-:Y:S02]  /*1c20*/  IMAD R216, R4, 0x2, R215 ;  /* 0x0000000204d87824 */ /* 0x000fe400078e02d7 */
[----:B------:R-:W1:Y:S02]  /*1c30*/  LDSM.16.M88.4 R32, [R208+0x10800] ;  /* 0x01080000d020783b */ /* 0x000e640000000200 */
[----:B------:R-:W-:-:S02]  /*1c40*/  IMAD R217, R0, 0x2, R216 ;  /* 0x0000000200d97824 */ /* 0x000fc400078e02d8 */
[----:B------:R-:W3:Y:S04]  /*1c50*/  LDSM.16.M88.4 R16, [R208+0x10000] ;  /* 0x01000000d010783b */ /* 0x000ee80000000200 */
[----:B------:R-:W4:Y:S01]  /*1c60*/  LDSM.16.M88.4 R28, [R208+0x11000] ;  /* 0x01100000d01c783b */ /* 0x000f220000000200 */
[----:B------:R-:W-:Y:S01]  /*1c70*/  @P1 IADD3 R219, R2, -0x20, RZ ;  /* 0xffffffe002db1810 */ /* 0x000fe20007ffe0ff */
[----:B------:R-:W-:Y:S02]  /*1c80*/  IMAD.MOV.U32 R2, RZ, RZ, 0x40 ;  /* 0x00000040ff027424 */ /* 0x000fe400078e00ff */
[----:B------:R-:W5:Y:S01]  /*1c90*/  LDSM.16.M88.4 R24, [R208+0x11800] ;  /* 0x01180000d018783b */ /* 0x000f620000000200 */
[C---:B------:R-:W-:Y:S02]  /*1ca0*/  IADD3 R234, R219.reuse, 0x800, RZ ;  /* 0x00000800dbea7810 */ /* 0x040fe40007ffe0ff */
[----:B------:R-:W-:Y:S01]  /*1cb0*/  SEL R2, R2, 0xffffffc0, !P2 ;  /* 0xffffffc002027807 */ /* 0x000fe20005000000 */
[----:B------:R-:W-:Y:S01]  /*1cc0*/  LDSM.16.M88.4 R12, [R216] ;  /* 0x00000000d80c783b */ /* 0x000fe20000000200 */
[----:B------:R-:W-:-:S02]  /*1cd0*/  IADD3 R233, R219, 0x1000, RZ ;  /* 0x00001000dbe97810 */ /* 0x000fc40007ffe0ff */
[----:B--2---:R-:W-:Y:S01]  /*1ce0*/  LOP3.LUT R6, R112, 0x6, RZ, 0xc0, !PT ;  /* 0x0000000670067812 */ /* 0x004fe200078ec0ff */
[----:B------:R-:W2:Y:S01]  /*1cf0*/  LDSM.16.M88.4 R40, [R219] ;  /* 0x00000000db28783b */ /* 0x000ea20000000200 */
        /* <DEDUP_REMOVED lines=16> */
[----:B-1----:R-:W-:Y:S01]  /*1e00*/  HMMA.16816.F32.BF16 R36, R8, R32, RZ ;  /* 0x000000200824723c */ /* 0x002fe200000418ff */
[----:B------:R-:W-:Y:S01]  /*1e10*/  LDSM.16.M88.4 R88, [R214+0x11000] ;  /* 0x01100000d658783b */ /* 0x000fe20000000200 */
[----:B------:R-:W-:-:S02]  /*1e20*/  IADD3 R2, R2, -UR22, R3 ;  /* 0x8000001602027c10 */ /* 0x000fc4000fffe003 */
[----:B------:R-:W-:Y:S01]  /*1e30*/  IADD3 R227, R219, 0x4000, RZ ;  /* 0x00004000dbe37810 */ /* 0x000fe20007ffe0ff */
[----:B------:R-:W-:Y:S01]  /*1e40*/  LDSM.16.M88.4 R92, [R214+0x11800] ;  /* 0x01180000d65c783b */ /* 0x000fe20000000200 */
[----:B------:R-:W-:Y:S01]  /*1e50*/  IADD3 R3, R2, c[0x0][0x2e8], RZ ;  /* 0x0000ba0002037a10 */ /* 0x000fe20007ffe0ff */
[----:B------:R-:W-:Y:S01]  /*1e60*/  IMAD R2, R5, 0x40, R6 ;  /* 0x0000004005027824 */ /* 0x000fe200078e0206 */
[----:B------:R-:W-:Y:S01]  /*1e70*/  HMMA.16816.F32.BF16 R44, R8, R34, RZ ;  /* 0x00000022082c723c */ /* 0x000fe200000418ff */
[----:B------:R-:W1:Y:S01]  /*1e80*/  LDSM.16.M88.4 R32, [R219+0x800] ;  /* 0x00080000db20783b */ /* 0x000e620000000200 */
[----:B------:R-:W-:Y:S02]  /*1e90*/  IADD3 R5, R3, 0x8, RZ ;  /* 0x0000000803057810 */ /* 0x000fe40007ffe0ff */
[----:B------:R-:W-:Y:S01]  /*1ea0*/  IADD3 R6, R2, 0x1, RZ ;  /* 0x0000000102067810 */ /* 0x000fe20007ffe0ff */
[----:B------:R-:W-:Y:S01]  /*1eb0*/  LDSM.16.M88.4 R84, [R213+0x800] ;  /* 0x00080000d554783b */ /* 0x000fe20000000200 */
[----:B------:R-:W-:-:S02]  /*1ec0*/  IADD3 R226, R219, 0x4800, RZ ;  /* 0x00004800dbe27810 */ /* 0x000fc40007ffe0ff */
[C---:B---3--:R-:W-:Y:S01]  /*1ed0*/  HMMA.16816.F32.BF16 R20, R8.reuse, R16, RZ ;  /* 0x000000100814723c */ /* 0x048fe200000418ff */
[----:B------:R-:W-:Y:S01]  /*1ee0*/  LDSM.16.M88.4 R96, [R213+0x1000] ;  /* 0x00100000d560783b */ /* 0x000fe20000000200 */
[C---:B------:R-:W-:Y:S02]  /*1ef0*/  IADD3 R225, R219.reuse, 0x5000, RZ ;  /* 0x00005000dbe17810 */ /* 0x040fe40007ffe0ff */
[C---:B------:R-:W-:Y:S01]  /*1f00*/  IADD3 R224, R219.reuse, 0x5800, RZ ;  /* 0x00005800dbe07810 */ /* 0x040fe20007ffe0ff */
[----:B------:R-:W-:Y:S01]  /*1f10*/  LDSM.16.M88.4 R104, [R213+0x1800] ;  /* 0x00180000d568783b */ /* 0x000fe20000000200 */
[C---:B------:R-:W-:Y:S02]  /*1f20*/  IADD3 R223, R219.reuse, 0x6000, RZ ;  /* 0x00006000dbdf7810 */ /* 0x040fe40007ffe0ff */
[----:B------:R-:W-:Y:S01]  /*1f30*/  HMMA.16816.F32.BF16 R16, R8, R18, RZ ;  /* 0x000000120810723c */ /* 0x000fe200000418ff */
[----:B------:R-:W-:Y:S01]  /*1f40*/  LDSM.16.M88.4 R100, [R208+0x13800] ;  /* 0x01380000d064783b */ /* 0x000fe20000000200 */
[----:B------:R-:W-:-:S02]  /*1f50*/  IADD3 R222, R219, 0x6800, RZ ;  /* 0x00006800dbde7810 */ /* 0x000fc40007ffe0ff */
[C---:B------:R-:W-:Y:S01]  /*1f60*/  IADD3 R221, R219.reuse, 0x7000, RZ ;  /* 0x00007000dbdd7810 */ /* 0x040fe20007ffe0ff */
[----:B------:R-:W-:Y:S01]  /*1f70*/  STL [R1+0x50], R115 ;  /* 0x0000507301007387 */ /* 0x000fe20000100800 */
[----:B------:R-:W-:Y:S02]  /*1f80*/  IADD3 R220, R219, 0x7800, RZ ;  /* 0x00007800dbdc7810 */ /* 0x000fe40007ffe0ff */
[C---:B----4-:R-:W-:Y:S01]  /*1f90*/  HMMA.16816.F32.BF16 R48, R8.reuse, R28, RZ ;  /* 0x0000001c0830723c */ /* 0x050fe200000418ff */
[----:B------:R-:W0:Y:S07]  /*1fa0*/  LDGDEPBAR ;  /* 0x00000000000079af */ /* 0x000e2e0000000000 */
[C---:B------:R-:W-:Y:S08]  /*1fb0*/  HMMA.16816.F32.BF16 R52, R8.reuse, R30, RZ ;  /* 0x0000001e0834723c */ /* 0x040ff000000418ff */
[C---:B-----5:R-:W-:Y:S08]  /*1fc0*/  HMMA.16816.F32.BF16 R64, R8.reuse, R24, RZ ;  /* 0x000000180840723c */ /* 0x060ff000000418ff */
[----:B------:R-:W-:Y:S01]  /*1fd0*/  HMMA.16816.F32.BF16 R72, R8, R26, RZ ;  /* 0x0000001a0848723c */ /* 0x000fe200000418ff */
[----:B------:R-:W3:Y:S07]  /*1fe0*/  LDSM.16.M88.4 R8, [R218] ;  /* 0x00000000da08783b */ /* 0x000eee0000000200 */
[C---:B--2---:R-:W-:Y:S01]  /*1ff0*/  HMMA.16816.F32.BF16 R60, R12.reuse, R40, R20 ;  /* 0x000000280c3c723c */ /* 0x044fe20000041814 */
        /* <DEDUP_REMOVED lines=9> */
[C---:B---3--:R-:W-:Y:S01]  /*2090*/  HMMA.16816.F32.BF16 R52, R8.reuse, R68, R60 ;  /* 0x000000440834723c */ /* 0x048fe2000004183c */
        /* <DEDUP_REMOVED lines=258> */
[----:B------:R-:W-:-:S03]  /*30c0*/  IMAD.U32 R5, RZ, RZ, UR11 ;  /* 0x0000000bff057e24 */ /* 0x000fc6000f8e00ff */
[----:B------:R-:W-:Y:S02]  /*30d0*/  USHF.R.S32.HI UR5, URZ, 0x1f, UR6 ;  /* 0x0000001f3f057899 */ /* 0x000fe40008011406 */
[----:B------:R-:W-:Y:S01]  /*30e0*/  UIMAD UR4, UR19, UR6, URZ ;  /* 0x00000006130472a4 */ /* 0x000fe2000f8e023f */
[----:B------:R-:W-:-:S03]  /*30f0*/  IMAD.U32 R8, RZ, RZ, UR6 ;  /* 0x00000006ff087e24 */ /* 0x000fc6000f8e00ff */
[----:B------:R-:W-:Y:S01]  /*3100*/  UIMAD UR4, UR5, UR20, UR4 ;  /* 0x00000014050472a4 */ /* 0x000fe2000f8e0204 */
[----:B------:R-:W-:-:S05]  /*3110*/  IMAD.WIDE.U32 R8, R8, UR20, R118 ;  /* 0x0000001408087c25 */ /* 0x000fca000f8e0076 */
[----:B------:R-:W-:Y:S01]  /*3120*/  IADD3 R3, R9, UR4, RZ ;  /* 0x0000000409037c10 */ /* 0x000fe2000fffe0ff */
[----:B------:R-:W-:Y:S01]  /*3130*/  IMAD.U32 R9, RZ, RZ, UR12 ;  /* 0x0000000cff097e24 */ /* 0x000fe2000f8e00ff */
        /* <DEDUP_REMOVED lines=16> */
.L_x_749:
[----:B----4-:R-:W-:Y:S01]  /*3240*/  FMNMX.FTZ R3, R18, R52, !PT ;  /* 0x0000003412037209 */ /* 0x010fe20007810000 */
[----:B------:R-:W-:Y:S01]  /*3250*/  IMAD.WIDE.U32 R178, R68, -0x326172a9, RZ ;  /* 0xcd9e8d5744b27825 */ /* 0x000fe200078e00ff */
[----:B------:R-:W-:Y:S01]  /*3260*/  USHF.L.U32 UR4, UR28, 0x1, URZ ;  /* 0x000000011c047899 */ /* 0x000fe2000800063f */
[----:B------:R-:W-:Y:S01]  /*3270*/  STL [R1+0x54], R16 ;  /* 0x0000541001007387 */ /* 0x000fe20000100800 */
        /* <DEDUP_REMOVED lines=18> */
[----:B------:R-:W-:Y:S01]  /*33a0*/  LEA R211, R0, R210, 0x1 ;  /* 0x000000d200d37211 */ /* 0x000fe200078e08ff */
        /* <DEDUP_REMOVED lines=41> */
[----:B------:R-:W-:-:S05]  /*3640*/  LOP3.LUT R8, R61, UR14, R150, 0x96, !PT ;  /* 0x0000000e3d087c12 */ /* 0x000fca000f8e9696 */
        /* <DEDUP_REMOVED lines=39> */
[C---:B------:R-:W-:Y:S02]  /*38c0*/  LOP3.LUT R8, R6.reuse, 0xffff, RZ, 0xc0, !PT ;  /* 0x0000ffff06087812 */ /* 0x040fe400078ec0ff */
[--C-:B------:R-:W-:Y:S02]  /*38d0*/  SHF.R.U32.HI R9, RZ, 0x10, R6.reuse ;  /* 0x00000010ff097819 */ /* 0x100fe40000011606 */
[----:B------:R-:W-:Y:S02]  /*38e0*/  LOP3.LUT R11, R6, 0xff, RZ, 0xc0, !PT ;  /* 0x000000ff060b7812 */ /* 0x000fe400078ec0ff */
[----:B------:R-:W-:Y:S02]  /*38f0*/  SHF.R.U32.HI R10, RZ, 0x18, R6 ;  /* 0x00000018ff0a7819 */ /* 0x000fe40000011606 */
[----:B------:R-:W-:Y:S01]  /*3900*/  LOP3.LUT R2, R7, UR16, R14, 0x96, !PT ;  /* 0x0000001007027c12 */ /* 0x000fe2000f8e960e */
[----:B-1----:R-:W-:Y:S01]  /*3910*/  FFMA.FTZ R5, R43, c[0x0][0x23c], -R13 ;  /* 0x00008f002b057a23 */ /* 0x002fe2000001080d */
[----:B------:R-:W-:Y:S01]  /*3920*/  SHF.R.U32.HI R6, RZ, 0x8, R8 ;  /* 0x00000008ff067819 */ /* 0x000fe20000011608 */
[----:B------:R-:W-:Y:S01]  /*3930*/  LDSM.16.MT88.4 R40, [R209+0x18000] ;  /* 0x01800000d128783b */ /* 0x000fe20000004200 */
[----:B------:R-:W-:Y:S01]  /*3940*/  LOP3.LUT R8, R9, 0xff, RZ, 0xc0, !PT ;  /* 0x000000ff09087812 */ /* 0x000fe200078ec0ff */
[----:B------:R1:W2:Y:S01]  /*3950*/  MUFU.EX2 R180, R5 ;  /* 0x0000000500b47308 */ /* 0x0002a20000000800 */
[----:B------:R-:W-:-:S02]  /*3960*/  LOP3.LUT R0, R2, 0xffff, RZ, 0xc0, !PT ;  /* 0x0000ffff02007812 */ /* 0x000fc400078ec0ff */
[----:B------:R-:W-:Y:S02]  /*3970*/  PRMT R7, R11, 0x5410, R6 ;  /* 0x000054100b077816 */ /* 0x000fe40000000006 */
[----:B------:R-:W-:Y:S02]  /*3980*/  SHF.R.U32.HI R4, RZ, 0x10, R2 ;  /* 0x00000010ff047819 */ /* 0x000fe40000011602 */
[----:B------:R-:W-:Y:S02]  /*3990*/  PRMT R8, R8, 0x5410, R10 ;  /* 0x0000541008087816 */ /* 0x000fe4000000000a */
[----:B------:R-:W-:Y:S02]  /*39a0*/  LOP3.LUT R10, R2, 0xff, RZ, 0xc0, !PT ;  /* 0x000000ff020a7812 */ /* 0x000fe400078ec0ff */
[----:B------:R-:W-:Y:S01]  /*39b0*/  SHF.R.U32.HI R6, RZ, 0x8, R0 ;  /* 0x00000008ff067819 */ /* 0x000fe20000011600 */
[--C-:B------:R-:W-:Y:S01]  /*39c0*/  HSET2.LE.AND R0, R7, R194.reuse, PT ;  /* 0x000000c207007233 */ /* 0x100fe20003803000 */
[----:B------:R-:W-:Y:S01]  /*39d0*/  SHF.R.U32.HI R9, RZ, 0x18, R2 ;  /* 0x00000018ff097819 */ /* 0x000fe20000011602 */
[----:B------:R-:W-:Y:S01]  /*39e0*/  HSET2.LE.AND R7, R8, R194, PT ;  /* 0x000000c208077233 */ /* 0x000fe20003803000 */
[----:B------:R-:W-:Y:S01]  /*39f0*/  PRMT R8, R10, 0x5410, R6 ;  /* 0x000054100a087816 */ /* 0x000fe20000000006 */
[----:B-1----:R-:W-:Y:S01]  /*3a00*/  FFMA.FTZ R5, R44, c[0x0][0x23c], -R12 ;  /* 0x00008f002c057a23 */ /* 0x002fe2000001080c */
[----:B--2---:R-:W-:-:S03]  /*3a10*/  F2FP.BF16.PACK_AB R2, R180, R183 ;  /* 0x000000b7b402723e */ /* 0x004fc600000010ff */
[----:B------:R1:W-:Y:S01]  /*3a20*/  MUFU.EX2 R192, R5 ;  /* 0x0000000500c07308 */ /* 0x0003e20000000800 */
[----:B------:R-:W-:Y:S01]  /*3a30*/  LOP3.LUT R6, R0, R2, RZ, 0xc0, !PT ;  /* 0x0000000200067212 */ /* 0x000fe200078ec0ff */
[----:B------:R-:W-:Y:S01]  /*3a40*/  HSET2.LE.AND R0, R8, R194, PT ;  /* 0x000000c208007233 */ /* 0x000fe20003803000 */
[----:B------:R-:W-:Y:S01]  /*3a50*/  F2FP.BF16.PACK_AB R2, R207, R206 ;  /* 0x000000cecf02723e */ /* 0x000fe200000010ff */
[--C-:B-1----:R-:W-:Y:S02]  /*3a60*/  FFMA.FTZ R5, R24, c[0x0][0x23c], -R12.reuse ;  /* 0x00008f0018057a23 */ /* 0x102fe4000001080c */
[----:B------:R-:W1:Y:S02]  /*3a70*/  LDSM.16.MT88.4 R24, [R211+0x1a000] ;  /* 0x01a00000d318783b */ /* 0x000e640000004200 */
[----:B------:R2:W-:Y:S02]  /*3a80*/  MUFU.EX2 R16, R5 ;  /* 0x0000000500107308 */ /* 0x0005e40000000800 */
[----:B--2---:R-:W-:-:S06]  /*3a90*/  FFMA.FTZ R5, R19, c[0x0][0x23c], -R12 ;  /* 0x00008f0013057a23 */ /* 0x004fcc000001080c */
[----:B------:R2:W-:Y:S02]  /*3aa0*/  MUFU.EX2 R184, R5 ;  /* 0x0000000500b87308 */ /* 0x0005e40000000800 */
[----:B--2---:R-:W-:Y:S02]  /*3ab0*/  FFMA.FTZ R5, R45, c[0x0][0x23c], -R12 ;  /* 0x00008f002d057a23 */ /* 0x004fe4000001080c */
[----:B------:R-:W-:Y:S04]  /*3ac0*/  LDSM.16.MT88.4 R44, [R211+0x18000] ;  /* 0x01800000d32c783b */ /* 0x000fe80000004200 */
[----:B------:R2:W3:Y:S02]  /*3ad0*/  MUFU.EX2 R19, R5 ;  /* 0x0000000500137308 */ /* 0x0004e40000000800 */
[----:B--2---:R-:W-:-:S02]  /*3ae0*/  LOP3.LUT R5, R4, 0xff, RZ, 0xc0, !PT ;  /* 0x000000ff04057812 */ /* 0x004fc400078ec0ff */
[----:B---3--:R-:W-:Y:S02]  /*3af0*/  F2FP.BF16.PACK_AB R8, R19, R184 ;  /* 0x000000b81308723e */ /* 0x008fe400000010ff */
[----:B------:R-:W-:Y:S02]  /*3b00*/  PRMT R5, R5, 0x5410, R9 ;  /* 0x0000541005057816 */ /* 0x000fe40000000009 */
[----:B------:R-:W-:-:S03]  /*3b10*/  F2FP.BF16.PACK_AB R4, R16, R192 ;  /* 0x000000c01004723e */ /* 0x000fc600000010ff */
[----:B------:R-:W-:Y:S01]  /*3b20*/  HSET2.LE.AND R5, R5, R194, PT ;  /* 0x000000c205057233 */ /* 0x000fe20003803000 */
[----:B------:R-:W-:Y:S02]  /*3b30*/  LOP3.LUT R7, R7, R4, RZ, 0xc0, !PT ;  /* 0x0000000407077212 */ /* 0x000fe400078ec0ff */
[----:B------:R-:W-:Y:S01]  /*3b40*/  LOP3.LUT R4, R0, R2, RZ, 0xc0, !PT ;  /* 0x0000000200047212 */ /* 0x000fe200078ec0ff */
[--C-:B------:R-:W-:Y:S01]  /*3b50*/  FFMA.FTZ R0, R112, c[0x0][0x23c], -R13.reuse ;  /* 0x00008f0070007a23 */ /* 0x100fe2000001080d */
[----:B------:R-:W-:Y:S01]  /*3b60*/  LOP3.LUT R5, R5, R8, RZ, 0xc0, !PT ;  /* 0x0000000805057212 */ /* 0x000fe200078ec0ff */
[----:B------:R-:W-:Y:S01]  /*3b70*/  FFMA.FTZ R2, R113, c[0x0][0x23c], -R13 ;  /* 0x00008f0071027a23 */ /* 0x000fe2000001080d */
[----:B------:R-:W2:Y:S01]  /*3b80*/  LDSM.16.MT88.4 R8, [R210+0x1c000] ;  /* 0x01c00000d208783b */ /* 0x000ea20000004200 */
[----:B------:R3:W-:Y:S04]  /*3b90*/  MUFU.EX2 R195, R0 ;  /* 0x0000000000c37308 */ /* 0x0007e80000000800 */
[C---:B-1----:R-:W-:Y:S04]  /*3ba0*/  HMMA.16816.F32.BF16 R92, R4.reuse, R24, RZ ;  /* 0x00000018045c723c */ /* 0x042fe800000418ff */
[----:B------:R1:W4:Y:S04]  /*3bb0*/  MUFU.EX2 R186, R2 ;  /* 0x0000000200ba7308 */ /* 0x0003280000000800 */
[----:B------:R-:W-:Y:S01]  /*3bc0*/  HMMA.16816.F32.BF16 R80, R4, R26, RZ ;  /* 0x0000001a0450723c */ /* 0x000fe200000418ff */
[----:B------:R-:W1:Y:S01]  /*3bd0*/  LDSM.16.MT88.4 R24, [R211+0x1e000] ;  /* 0x01e00000d318783b */ /* 0x000e620000004200 */
[----:B---3--:R-:W-:-:S06]  /*3be0*/  LOP3.LUT R0, R15, UR7, R156, 0x96, !PT ;  /* 0x000000070f007c12 */ /* 0x008fcc000f8e969c */
[C---:B------:R-:W-:Y:S08]  /*3bf0*/  HMMA.16816.F32.BF16 R64, R4.reuse, R36, RZ ;  /* 0x000000240440723c */ /* 0x040ff000000418ff */
[C---:B------:R-:W-:Y:S08]  /*3c00*/  HMMA.16816.F32.BF16 R124, R4.reuse, R38, RZ ;  /* 0x00000026047c723c */ /* 0x040ff000000418ff */
[C---:B------:R-:W-:Y:S08]  /*3c10*/  HMMA.16816.F32.BF16 R96, R4.reuse, R56, RZ ;  /* 0x000000380460723c */ /* 0x040ff000000418ff */
[C---:B--2---:R-:W-:Y:S07]  /*3c20*/  HMMA.16816.F32.BF16 R36, R4.reuse, R8, RZ ;  /* 0x000000080424723c */ /* 0x044fee00000418ff */
[----:B------:R-:W-:Y:S01]  /*3c30*/  IMAD.WIDE.U32 R8, R0, -0x2daee0ad, RZ ;  /* 0xd2511f5300087825 */ /* 0x000fe200078e00ff */
[C---:B------:R-:W-:Y:S03]  /*3c40*/  HMMA.16816.F32.BF16 R84, R4.reuse, R58, RZ ;  /* 0x0000003a0454723c */ /* 0x040fe600000418ff */
[----:B------:R-:W-:Y:S01]  /*3c50*/  FFMA.FTZ R0, R63, c[0x0][0x23c], -R13 ;  /* 0x00008f003f007a23 */ /* 0x000fe2000001080d */
[----:B-1----:R-:W-:Y:S01]  /*3c60*/  SHF.R.U32.HI R2, RZ, 0x10, R8 ;  /* 0x00000010ff027819 */ /* 0x002fe20000011608 */
[----:B------:R-:W-:Y:S01]  /*3c70*/  IMAD.MOV.U32 R63, RZ, RZ, R180 ;  /* 0x000000ffff3f7224 */ /* 0x000fe200078e00b4 */
[----:B------:R-:W-:Y:S01]  /*3c80*/  LOP3.LUT R14, R8, 0xff, RZ, 0xc0, !PT ;  /* 0x000000ff080e7812 */ /* 0x000fe200078ec0ff */
[----:B------:R1:W-:Y:S01]  /*3c90*/  MUFU.EX2 R185, R0 ;  /* 0x0000000000b97308 */ /* 0x0003e20000000800 */
[----:B------:R-:W-:Y:S01]  /*3ca0*/  HMMA.16816.F32.BF16 R56, R4, R20, RZ ;  /* 0x000000140438723c */ /* 0x000fe200000418ff */
[----:B------:R-:W-:-:S07]  /*3cb0*/  LOP3.LUT R2, R2, 0xff, RZ, 0xc0, !PT ;  /* 0x000000ff02027812 */ /* 0x000fce00078ec0ff */
[----:B------:R-:W-:Y:S01]  /*3cc0*/  HMMA.16816.F32.BF16 R76, R4, R22, RZ ;  /* 0x00000016044c723c */ /* 0x000fe200000418ff */
[----:B------:R-:W2:Y:S01]  /*3cd0*/  LDSM.16.MT88.4 R20, [R212+0x1e000] ;  /* 0x01e00000d414783b */ /* 0x000ea20000004200 */
[----:B-1----:R-:W-:-:S06]  /*3ce0*/  LOP3.LUT R0, R8, 0xffff, RZ, 0xc0, !PT ;  /* 0x0000ffff08007812 */ /* 0x002fcc00078ec0ff */
[C---:B------:R-:W-:Y:S07]  /*3cf0*/  HMMA.16816.F32.BF16 R72, R4.reuse, R10, RZ ;  /* 0x0000000a0448723c */ /* 0x040fee00000418ff */
[----:B------:R-:W-:Y:S01]  /*3d00*/  FFMA.FTZ R10, R62, c[0x0][0x23c], -R13 ;  /* 0x00008f003e0a7a23 */ /* 0x000fe2000001080d */
[----:B------:R-:W-:Y:S01]  /*3d10*/  HMMA.16816.F32.BF16 R140, R4, R40, RZ ;  /* 0x00000028048c723c */ /* 0x000fe200000418ff */
[----:B------:R-:W-:Y:S01]  /*3d20*/  SHF.R.U32.HI R11, RZ, 0x18, R8 ;  /* 0x00000018ff0b7819 */ /* 0x000fe20000011608 */
[----:B------:R-:W-:Y:S01]  /*3d30*/  FFMA.FTZ R8, R132, c[0x0][0x23c], -R12 ;  /* 0x00008f0084087a23 */ /* 0x000fe2000001080c */
[----:B------:R1:W3:Y:S01]  /*3d40*/  MUFU.EX2 R181, R10 ;  /* 0x0000000a00b57308 */ /* 0x0002e20000000800 */
[----:B------:R-:W-:-:S02]  /*3d50*/  MOV R62, R184 ;  /* 0x000000b8003e7202 */ /* 0x000fc40000000f00 */
[----:B------:R-:W-:Y:S02]  /*3d60*/  PRMT R18, R2, 0x5410, R11 ;  /* 0x0000541002127816 */ /* 0x000fe4000000000b */
[C---:B------:R-:W-:Y:S01]  /*3d70*/  HMMA.16816.F32.BF16 R128, R4.reuse, R42, RZ ;  /* 0x0000002a0480723c */ /* 0x040fe200000418ff */
[----:B------:R-:W2:Y:S02]  /*3d80*/  LDSM.16.MT88.4 R40, [R212+0x1c000] ;  /* 0x01c00000d428783b */ /* 0x000ea40000004200 */
[----:B------:R3:W-:Y:S05]  /*3d90*/  MUFU.EX2 R204, R8 ;  /* 0x0000000800cc7308 */ /* 0x0007ea0000000800 */
[----:B------:R-:W-:Y:S01]  /*3da0*/  HMMA.16816.F32.BF16 R116, R4, R48, RZ ;  /* 0x000000300474723c */ /* 0x000fe200000418ff */
[----:B-1----:R-:W-:-:S02]  /*3db0*/  SHF.R.U32.HI R10, RZ, 0x8, R0 ;  /* 0x00000008ff0a7819 */ /* 0x002fc40000011600 */
[----:B------:R-:W-:Y:S01]  /*3dc0*/  LOP3.LUT R0, R9, UR17, R134, 0x96, !PT ;  /* 0x0000001109007c12 */ /* 0x000fe2000f8e9686 */
[----:B------:R-:W-:Y:S01]  /*3dd0*/  FFMA.FTZ R9, R115, c[0x0][0x23c], -R12 ;  /* 0x00008f0073097a23 */ /* 0x000fe2000001080c */
[----:B------:R-:W-:-:S03]  /*3de0*/  PRMT R15, R14, 0x5410, R10 ;  /* 0x000054100e0f7816 */ /* 0x000fc6000000000a */
[C---:B------:R-:W-:Y:S01]  /*3df0*/  HMMA.16816.F32.BF16 R104, R4.reuse, R50, RZ ;  /* 0x000000320468723c */ /* 0x040fe200000418ff */
[----:B------:R-:W1:Y:S01]  /*3e00*/  LDSM.16.MT88.4 R48, [R211+0x1c000] ;  /* 0x01c00000d330783b */ /* 0x000e620000004200 */
[----:B------:R4:W-:Y:S01]  /*3e10*/  MUFU.EX2 R182, R9 ;  /* 0x0000000900b67308 */ /* 0x0009e20000000800 */
[C---:B------:R-:W-:Y:S02]  /*3e20*/  LOP3.LUT R2, R0.reuse, 0xffff, RZ, 0xc0, !PT ;  /* 0x0000ffff00027812 */ /* 0x040fe400078ec0ff */
[----:B------:R-:W-:Y:S02]  /*3e30*/  LOP3.LUT R14, R0, 0xff, RZ, 0xc0, !PT ;  /* 0x000000ff000e7812 */ /* 0x000fe400078ec0ff */
[--C-:B---3--:R-:W-:Y:S01]  /*3e40*/  SHF.R.U32.HI R8, RZ, 0x10, R0.reuse ;  /* 0x00000010ff087819 */ /* 0x108fe20000011600 */
[----:B------:R-:W-:Y:S01]  /*3e50*/  HMMA.16816.F32.BF16 R136, R4, R32, RZ ;  /* 0x000000200488723c */ /* 0x000fe200000418ff */
[----:B------:R-:W-:Y:S01]  /*3e60*/  SHF.R.U32.HI R11, RZ, 0x18, R0 ;  /* 0x00000018ff0b7819 */ /* 0x000fe20000011600 */
[----:B------:R-:W-:Y:S01]  /*3e70*/  HSET2.LE.AND R0, R15, R194, PT ;  /* 0x000000c20f007233 */ /* 0x000fe20003803000 */
[----:B------:R-:W-:Y:S01]  /*3e80*/  SHF.R.U32.HI R10, RZ, 0x8, R2 ;  /* 0x00000008ff0a7819 */ /* 0x000fe20000011602 */
[----:B----4-:R-:W-:Y:S01]  /*3e90*/  IMAD.MOV.U32 R15, RZ, RZ, R186 ;  /* 0x000000ffff0f7224 */ /* 0x010fe200078e00ba */
[----:B------:R-:W-:-:S02]  /*3ea0*/  F2FP.BF16.PACK_AB R2, R181, R185 ;  /* 0x000000b9b502723e */ /* 0x000fc400000010ff */
[----:B------:R-:W-:Y:S01]  /*3eb0*/  PRMT R14, R14, 0x5410, R10 ;  /* 0x000054100e0e7816 */ /* 0x000fe2000000000a */
[C---:B------:R-:W-:Y:S01]  /*3ec0*/  HMMA.16816.F32.BF16 R120, R4.reuse, R34, RZ ;  /* 0x000000220478723c */ /* 0x040fe200000418ff */
[----:B------:R-:W3:Y:S01]  /*3ed0*/  LDSM.16.MT88.4 R32, [R210+0x1e000] ;  /* 0x01e00000d220783b */ /* 0x000ee20000004200 */
[--C-:B------:R-:W-:Y:S01]  /*3ee0*/  FFMA.FTZ R9, R114, c[0x0][0x23c], -R12.reuse ;  /* 0x00008f0072097a23 */ /* 0x100fe2000001080c */
[----:B------:R-:W-:Y:S01]  /*3ef0*/  LOP3.LUT R10, R0, R2, RZ, 0xc0, !PT ;  /* 0x00000002000a7212 */ /* 0x000fe200078ec0ff */
[----:B------:R-:W-:Y:S01]  /*3f00*/  FFMA.FTZ R2, R133, c[0x0][0x23c], -R12 ;  /* 0x00008f0085027a23 */ /* 0x000fe2000001080c */
[----:B------:R-:W-:Y:S01]  /*3f10*/  LOP3.LUT R8, R8, 0xff, RZ, 0xc0, !PT ;  /* 0x000000ff08087812 */ /* 0x000fe200078ec0ff */
[----:B------:R4:W1:Y:S01]  /*3f20*/  MUFU.EX2 R250, R9 ;  /* 0x0000000900fa7308 */ /* 0x0008620000000800 */
[----:B------:R-:W-:Y:S01]  /*3f30*/  HSET2.LE.AND R0, R18, R194, PT ;  /* 0x000000c212007233 */ /* 0x000fe20003803000 */
[----:B------:R-:W-:Y:S01]  /*3f40*/  HMMA.16816.F32.BF16 R172, R4, R24, RZ ;  /* 0x0000001804ac723c */ /* 0x000fe200000418ff */
[----:B------:R-:W-:-:S05]  /*3f50*/  IMAD.MOV.U32 R18, RZ, RZ, R185 ;  /* 0x000000ffff127224 */ /* 0x000fca00078e00b9 */
[----:B------:R1:W1:Y:S02]  /*3f60*/  MUFU.EX2 R251, R2 ;  /* 0x0000000200fb7308 */ /* 0x0002640000000800 */
[----:B------:R-:W-:Y:S01]  /*3f70*/  HMMA.16816.F32.BF16 R112, R4, R26, RZ ;  /* 0x0000001a0470723c */ /* 0x000fe200000418ff */
[----:B------:R-:W3:Y:S01]  /*3f80*/  LDSM.16.MT88.4 R24, [R210+0x18800] ;  /* 0x01880000d218783b */ /* 0x000ee20000004200 */
[----:B----4-:R-:W-:-:S06]  /*3f90*/  PRMT R9, R8, 0x5410, R11 ;  /* 0x0000541008097816 */ /* 0x010fcc000000000b */
[----:B--2---:R-:W-:Y:S01]  /*3fa0*/  HMMA.16816.F32.BF16 R168, R4, R20, RZ ;  /* 0x0000001404a8723c */ /* 0x004fe200000418ff */
[----:B-1----:R-:W-:-:S07]  /*3fb0*/  F2FP.BF16.PACK_AB R2, R250, R182 ;  /* 0x000000b6fa02723e */ /* 0x002fce00000010ff */
[C---:B------:R-:W-:Y:S01]  /*3fc0*/  HMMA.16816.F32.BF16 R164, R4.reuse, R22, RZ ;  /* 0x0000001604a4723c */ /* 0x040fe200000418ff */
[----:B------:R-:W1:Y:S01]  /*3fd0*/  LDSM.16.MT88.4 R20, [R212+0x18800] ;  /* 0x01880000d414783b */ /* 0x000e620000004200 */
[----:B------:R-:W-:Y:S01]  /*3fe0*/  LOP3.LUT R11, R0, R2, RZ, 0xc0, !PT ;  /* 0x00000002000b7212 */ /* 0x000fe200078ec0ff */
[--C-:B------:R-:W-:Y:S01]  /*3ff0*/  HSET2.LE.AND R0, R14, R194.reuse, PT ;  /* 0x000000c20e007233 */ /* 0x100fe20003803000 */
[----:B------:R-:W-:Y:S01]  /*4000*/  F2FP.BF16.PACK_AB R2, R15, R195 ;  /* 0x000000c30f02723e */ /* 0x000fe200000010ff */
[----:B------:R-:W-:Y:S02]  /*4010*/  IMAD.MOV.U32 R14, RZ, RZ, R18 ;  /* 0x000000ffff0e7224 */ /* 0x000fe400078e0012 */
[----:B------:R-:W-:Y:S01]  /*4020*/  IMAD.MOV.U32 R18, RZ, RZ, R183 ;  /* 0x000000ffff127224 */ /* 0x000fe200078e00b7 */
[----:B------:R-:W-:Y:S01]  /*4030*/  LOP3.LUT R8, R0, R2, RZ, 0xc0, !PT ;  /* 0x0000000200087212 */ /* 0x000fe200078ec0ff */
[----:B------:R-:W-:Y:S01]  /*4040*/  HSET2.LE.AND R0, R9, R194, PT ;  /* 0x000000c209007233 */ /* 0x000fe20003803000 */
[----:B------:R-:W-:Y:S01]  /*4050*/  HMMA.16816.F32.BF16 R68, R4, R44, RZ ;  /* 0x0000002c0444723c */ /* 0x000fe200000418ff */
[----:B------:R-:W-:-:S04]  /*4060*/  F2FP.BF16.PACK_AB R2, R251, R204 ;  /* 0x000000ccfb02723e */ /* 0x000fc800000010ff */
[----:B------:R-:W-:-:S03]  /*4070*/  LOP3.LUT R9, R0, R2, RZ, 0xc0, !PT ;  /* 0x0000000200097212 */ /* 0x000fc600078ec0ff */
[C---:B------:R-:W-:Y:S08]  /*4080*/  HMMA.16816.F32.BF16 R108, R4.reuse, R28, RZ ;  /* 0x0000001c046c723c */ /* 0x040ff000000418ff */
[C---:B------:R-:W-:Y:S01]  /*4090*/  HMMA.16816.F32.BF16 R100, R4.reuse, R30, RZ ;  /* 0x0000001e0464723c */ /* 0x040fe200000418ff */
[----:B------:R-:W2:Y:S07]  /*40a0*/  LDSM.16.MT88.4 R28, [R209+0x18800] ;  /* 0x01880000d11c783b */ /* 0x000eae0000004200 */
[C---:B------:R-:W-:Y:S08]  /*40b0*/  HMMA.16816.F32.BF16 R88, R4.reuse, R40, RZ ;  /* 0x000000280458723c */ /* 0x040ff000000418ff */
[C---:B------:R-:W-:Y:S08]  /*40c0*/  HMMA.16816.F32.BF16 R144, R4.reuse, R48, RZ ;  /* 0x000000300490723c */ /* 0x040ff000000418ff */
[C---:B------:R-:W-:Y:S08]  /*40d0*/  HMMA.16816.F32.BF16 R152, R4.reuse, R52, RZ ;  /* 0x000000340498723c */ /* 0x040ff000000418ff */
[C---:B------:R-:W-:Y:S08]  /*40e0*/  HMMA.16816.F32.BF16 R44, R4.reuse, R46, RZ ;  /* 0x0000002e042c723c */ /* 0x040ff000000418ff */
[C---:B------:R-:W-:Y:S08]  /*40f0*/  HMMA.16816.F32.BF16 R40, R4.reuse, R42, RZ ;  /* 0x0000002a0428723c */ /* 0x040ff000000418ff */
[C---:B------:R-:W-:Y:S08]  /*4100*/  HMMA.16816.F32.BF16 R48, R4.reuse, R50, RZ ;  /* 0x000000320430723c */ /* 0x040ff000000418ff */
[C---:B------:R-:W-:Y:S08]  /*4110*/  HMMA.16816.F32.BF16 R52, R4.reuse, R54, RZ ;  /* 0x000000360434723c */ /* 0x040ff000000418ff */
[C---:B---3--:R-:W-:Y:S08]  /*4120*/  HMMA.16816.F32.BF16 R156, R4.reuse, R32, RZ ;  /* 0x00000020049c723c */ /* 0x048ff000000418ff */
[----:B------:R-:W-:Y:S01]  /*4130*/  HMMA.16816.F32.BF16 R160, R4, R34, RZ ;  /* 0x0000002204a0723c */ /* 0x000fe200000418ff */
[----:B------:R-:W3:Y:S04]  /*4140*/  LDSM.16.MT88.4 R4, [R211+0x18800] ;  /* 0x01880000d304783b */ /* 0x000ee80000004200 */
[----:B------:R-:W-:Y:S03]  /*4150*/  LDSM.16.MT88.4 R32, [R209+0x1a800] ;  /* 0x01a80000d120783b */ /* 0x000fe60000004200 */
[C---:B------:R-:W-:Y:S08]  /*4160*/  HMMA.16816.F32.BF16 R240, R8.reuse, R24, R116 ;  /* 0x0000001808f0723c */ /* 0x040ff00000041874 */
[C---:B------:R-:W-:Y:S01]  /*4170*/  HMMA.16816.F32.BF16 R236, R8.reuse, R26, R104 ;  /* 0x0000001a08ec723c */ /* 0x040fe20000041868 */
[----:B------:R-:W4:Y:S07]  /*4180*/  LDSM.16.MT88.4 R24, [R210+0x1a800] ;  /* 0x01a80000d218783b */ /* 0x000f2e0000004200 */
[C---:B-1----:R-:W-:Y:S08]  /*4190*/  HMMA.16816.F32.BF16 R196, R8.reuse, R20, R96 ;  /* 0x0000001408c4723c */ /* 0x042ff00000041860 */
[C---:B------:R-:W-:Y:S01]  /*41a0*/  HMMA.16816.F32.BF16 R184, R8.reuse, R22, R84 ;  /* 0x0000001608b8723c */ /* 0x040fe20000041854 */
[----:B------:R-:W1:Y:S06]  /*41b0*/  LDSM.16.MT88.4 R20, [R212+0x1a800] ;  /* 0x01a80000d414783b */ /* 0x000e6c0000004200 */
[----:B------:R-:W-:Y:S01]  /*41c0*/  MOV R87, R251 ;  /* 0x000000fb00577202 */ /* 0x000fe20000000f00 */
[----:B--2---:R-:W-:Y:S01]  /*41d0*/  HMMA.16816.F32.BF16 R132, R8, R28, R140 ;  /* 0x0000001c0884723c */ /* 0x004fe2000004188c */
[----:B------:R-:W-:Y:S01]  /*41e0*/  IMAD.MOV.U32 R86, RZ, RZ, R250 ;  /* 0x000000ffff567224 */ /* 0x000fe200078e00fa */
[----:B------:R-:W-:Y:S01]  /*41f0*/  MOV R84, R248 ;  /* 0x000000f800547202 */ /* 0x000fe20000000f00 */
[----:B------:R-:W-:-:S05]  /*4200*/  IMAD.MOV.U32 R85, RZ, RZ, R249 ;  /* 0x000000ffff557224 */ /* 0x000fca00078e00f9 */
[C---:B---3--:R-:W-:Y:S08]  /*4210*/  HMMA.16816.F32.BF16 R140, R8.reuse, R4, R68 ;  /* 0x00000004088c723c */ /* 0x048ff00000041844 */
[C---:B------:R-:W-:Y:S01]  /*4220*/  HMMA.16816.F32.BF16 R116, R8.reuse, R6, R44 ;  /* 0x000000060874723c */ /* 0x040fe2000004182c */
[----:B------:R-:W2:Y:S06]  /*4230*/  LDSM.16.MT88.4 R4, [R211+0x1a800] ;  /* 0x01a80000d304783b */ /* 0x000eac0000004200 */
[----:B------:R-:W-:Y:S01]  /*4240*/  IMAD.MOV.U32 R47, RZ, RZ, R207 ;  /* 0x000000ffff2f7224 */ /* 0x000fe200078e00cf */
[----:B------:R-:W-:Y:S01]  /*4250*/  HMMA.16816.F32.BF16 R28, R8, R30, R128 ;  /* 0x0000001e081c723c */ /* 0x000fe20000041880 */
[----:B------:R-:W-:Y:S01]  /*4260*/  IMAD.MOV.U32 R46, RZ, RZ, R206 ;  /* 0x000000ffff2e7224 */ /* 0x000fe200078e00ce */
[----:B------:R-:W-:Y:S01]  /*4270*/  MOV R45, R205 ;  /* 0x000000cd002d7202 */ /* 0x000fe20000000f00 */
[----:B------:R-:W-:Y:S01]  /*4280*/  IMAD.MOV.U32 R44, RZ, RZ, R204 ;  /* 0x000000ffff2c7224 */ /* 0x000fe200078e00cc */
[----:B------:R-:W-:Y:S01]  /*4290*/  MOV R189, R135 ;  /* 0x0000008700bd7202 */ /* 0x000fe20000000f00 */
[----:B------:R-:W-:-:S02]  /*42a0*/  IMAD.MOV.U32 R180, RZ, RZ, R132 ;  /* 0x000000ffffb47224 */ /* 0x000fc400078e0084 */
[----:B------:R-:W-:Y:S01]  /*42b0*/  IMAD.MOV.U32 R188, RZ, RZ, R133 ;  /* 0x000000ffffbc7224 */ /* 0x000fe200078e0085 */
[----:B----4-:R-:W-:Y:S01]  /*42c0*/  HMMA.16816.F32.BF16 R136, R8, R24, R136 ;  /* 0x000000180888723c */ /* 0x010fe20000041888 */
[----:B------:R-:W-:-:S07]  /*42d0*/  IMAD.MOV.U32 R2, RZ, RZ, R134 ;  /* 0x000000ffff027224 */ /* 0x000fce00078e0086 */
[C---:B-1----:R-:W-:Y:S07]  /*42e0*/  HMMA.16816.F32.BF16 R204, R8.reuse, R22, R100 ;  /* 0x0000001608cc723c */ /* 0x042fee0000041864 */
[----:B------:R-:W-:Y:S01]  /*42f0*/  IMAD.MOV.U32 R101, RZ, RZ, R180 ;  /* 0x000000ffff657224 */ /* 0x000fe200078e00b4 */
[----:B------:R-:W-:Y:S01]  /*4300*/  MOV R130, R28 ;  /* 0x0000001c00827202 */ /* 0x000fe20000000f00 */
[----:B------:R-:W-:Y:S01]  /*4310*/  IMAD.MOV.U32 R129, RZ, RZ, R29 ;  /* 0x000000ffff817224 */ /* 0x000fe200078e001d */
[----:B------:R-:W-:Y:S01]  /*4320*/  MOV R0, R31 ;  /* 0x0000001f00007202 */ /* 0x000fe20000000f00 */
[----:B------:R-:W-:Y:S01]  /*4330*/  IMAD.MOV.U32 R128, RZ, RZ, R30 ;  /* 0x000000ffff807224 */ /* 0x000fe200078e001e */
[C---:B------:R-:W-:Y:S01]  /*4340*/  HMMA.16816.F32.BF16 R248, R8.reuse, R26, R120 ;  /* 0x0000001a08f8723c */ /* 0x040fe20000041878 */
[----:B------:R-:W1:Y:S01]  /*4350*/  LDSM.16.MT88.4 R28, [R209+0x1c800] ;  /* 0x01c80000d11c783b */ /* 0x000e620000004200 */
[----:B------:R-:W-:Y:S01]  /*4360*/  MOV R100, R130 ;  /* 0x0000008200647202 */ /* 0x000fe20000000f00 */
[----:B------:R-:W-:Y:S01]  /*4370*/  IMAD.MOV.U32 R103, RZ, RZ, R128 ;  /* 0x000000ffff677224 */ /* 0x000fe200078e0080 */
[----:B------:R-:W-:Y:S01]  /*4380*/  MOV R69, R138 ;  /* 0x0000008a00457202 */ /* 0x000fe20000000f00 */
[----:B------:R-:W-:Y:S01]  /*4390*/  IMAD.MOV.U32 R71, RZ, RZ, R136 ;  /* 0x000000ffff477224 */ /* 0x000fe200078e0088 */
[----:B------:R-:W-:Y:S01]  /*43a0*/  LDSM.16.MT88.4 R24, [R209+0x1e800] ;  /* 0x01e80000d118783b */ /* 0x000fe20000004200 */
[----:B------:R-:W-:Y:S01]  /*43b0*/  IMAD.MOV.U32 R70, RZ, RZ, R137 ;  /* 0x000000ffff467224 */ /* 0x000fe200078e0089 */
[----:B------:R-:W-:Y:S01]  /*43c0*/  HMMA.16816.F32.BF16 R132, R8, R32, R64 ;  /* 0x000000200884723c */ /* 0x000fe20000041840 */
[----:B------:R-:W-:Y:S01]  /*43d0*/  IMAD.MOV.U32 R68, RZ, RZ, R139 ;  /* 0x000000ffff447224 */ /* 0x000fe200078e008b */
[----:B------:R-:W-:Y:S01]  /*43e0*/  MOV R123, R191 ;  /* 0x000000bf007b7202 */ /* 0x000fe20000000f00 */
[----:B------:R-:W-:-:S02]  /*43f0*/  IMAD.MOV.U32 R120, RZ, RZ, R195 ;  /* 0x000000ffff787224 */ /* 0x000fc400078e00c3 */
[----:B------:R-:W-:Y:S02]  /*4400*/  IMAD.MOV.U32 R121, RZ, RZ, R193 ;  /* 0x000000ffff797224 */ /* 0x000fe400078e00c1 */
[----:B------:R-:W-:Y:S01]  /*4410*/  IMAD.MOV.U32 R122, RZ, RZ, R192 ;  /* 0x000000ffff7a7224 */ /* 0x000fe200078e00c0 */
[----:B------:R-:W-:Y:S01]  /*4420*/  HMMA.16816.F32.BF16 R136, R8, R20, R108 ;  /* 0x000000140888723c */ /* 0x000fe2000004186c */
[----:B------:R-:W3:Y:S01]  /*4430*/  LDSM.16.MT88.4 R20, [R212+0x1c800] ;  /* 0x01c80000d414783b */ /* 0x000ee20000004200 */
[----:B------:R-:W-:-:S05]  /*4440*/  IMAD.MOV.U32 R102, RZ, RZ, R129 ;  /* 0x000000ffff667224 */ /* 0x000fca00078e0081 */
[----:B------:R-:W-:Y:S01]  /*4450*/  MOV R111, R194 ;  /* 0x000000c2006f7202 */ /* 0x000fe20000000f00 */
[----:B------:R-:W-:Y:S01]  /*4460*/  IMAD.MOV.U32 R108, RZ, RZ, R181 ;  /* 0x000000ffff6c7224 */ /* 0x000fe200078e00b5 */
[----:B------:R-:W-:Y:S01]  /*4470*/  MOV R109, R182 ;  /* 0x000000b6006d7202 */ /* 0x000fe20000000f00 */
[----:B--2---:R-:W-:Y:S01]  /*4480*/  HMMA.16816.F32.BF16 R192, R8, R4, R92 ;  /* 0x0000000408c0723c */ /* 0x004fe2000004185c */
[----:B------:R-:W-:-:S07]  /*4490*/  IMAD.MOV.U32 R110, RZ, RZ, R190 ;  /* 0x000000ffff6e7224 */ /* 0x000fce00078e00be */
[C---:B------:R-:W-:Y:S01]  /*44a0*/  HMMA.16816.F32.BF16 R180, R8.reuse, R6, R80 ;  /* 0x0000000608b4723c */ /* 0x040fe20000041850 */
[----:B------:R-:W2:Y:S06]  /*44b0*/  LDSM.16.MT88.4 R4, [R211+0x1c800] ;  /* 0x01c80000d304783b */ /* 0x000eac0000004200 */
[----:B------:R-:W-:Y:S01]  /*44c0*/  MOV R80, R189 ;  /* 0x000000bd00507202 */ /* 0x000fe20000000f00 */
[----:B------:R-:W-:Y:S01]  /*44d0*/  HMMA.16816.F32.BF16 R124, R8, R34, R124 ;  /* 0x00000022087c723c */ /* 0x000fe2000004187c */
[----:B------:R-:W4:Y:S01]  /*44e0*/  LDSM.16.MT88.4 R32, [R210+0x1c800] ;  /* 0x01c80000d220783b */ /* 0x000f220000004200 */
[----:B------:R-:W-:Y:S01]  /*44f0*/  IMAD.MOV.U32 R81, RZ, RZ, R188 ;  /* 0x000000ffff517224 */ /* 0x000fe200078e00bc */
[----:B------:R-:W-:Y:S01]  /*4500*/  MOV R83, R0 ;  /* 0x0000000000537202 */ /* 0x000fe20000000f00 */
[----:B------:R-:W-:-:S02]  /*4510*/  IMAD.U32 R0, RZ, RZ, UR4 ;  /* 0x00000004ff007e24 */ /* 0x000fc4000f8e00ff */
[----:B------:R-:W-:Y:S02]  /*4520*/  IMAD.MOV.U32 R82, RZ, RZ, R2 ;  /* 0x000000ffff527224 */ /* 0x000fe400078e0002 */
[----:B-1----:R-:W-:Y:S01]  /*4530*/  HMMA.16816.F32.BF16 R188, R8, R28, R56 ;  /* 0x0000001c08bc723c */ /* 0x002fe20000041838 */
[----:B------:R-:W-:-:S06]  /*4540*/  LOP3.LUT R0, R151, UR27, R0, 0x96, !PT ;  /* 0x0000001b97007c12 */ /* 0x000fcc000f8e9600 */
[----:B------:R-:W-:Y:S01]  /*4550*/  IMAD.MOV.U32 R56, RZ, RZ, R178 ;  /* 0x000000ffff387224 */ /* 0x000fe200078e00b2 */
[----:B------:R-:W-:Y:S01]  /*4560*/  MOV R58, R176 ;  /* 0x000000b0003a7202 */ /* 0x000fe20000000f00 */
[----:B------:R-:W-:Y:S01]  /*4570*/  IMAD.MOV.U32 R57, RZ, RZ, R179 ;  /* 0x000000ffff397224 */ /* 0x000fe200078e00b3 */
[C---:B---3--:R-:W-:Y:S01]  /*4580*/  HMMA.16816.F32.BF16 R96, R8.reuse, R20, R88 ;  /* 0x000000140860723c */ /* 0x048fe20000041858 */
[----:B------:R-:W-:Y:S02]  /*4590*/  IMAD.MOV.U32 R59, RZ, RZ, R177 ;  /* 0x000000ffff3b7224 */ /* 0x000fe400078e00b1 */
[----:B------:R-:W-:Y:S02]  /*45a0*/  IMAD.MOV.U32 R57, RZ, RZ, R82 ;  /* 0x000000ffff397224 */ /* 0x000fe400078e0052 */
[----:B------:R-:W-:Y:S01]  /*45b0*/  IMAD.MOV.U32 R82, RZ, RZ, R109 ;  /* 0x000000ffff527224 */ /* 0x000fe200078e006d */
[----:B------:R-:W-:Y:S02]  /*45c0*/  MOV R109, R46 ;  /* 0x0000002e006d7202 */ /* 0x000fe40000000f00 */
[C---:B------:R-:W-:Y:S01]  /*45d0*/  HMMA.16816.F32.BF16 R176, R8.reuse, R30, R76 ;  /* 0x0000001e08b0723c */ /* 0x040fe2000004184c */
[----:B------:R-:W-:Y:S01]  /*45e0*/  MOV R46, R14 ;  /* 0x0000000e002e7202 */ /* 0x000fe20000000f00 */
[----:B------:R-:W-:Y:S06]  /*45f0*/  LDSM.16.MT88.4 R28, [R212+0x1e800] ;  /* 0x01e80000d41c783b */ /* 0x000fec0000004200 */
[C---:B------:R-:W-:Y:S01]  /*4600*/  HMMA.16816.F32.BF16 R76, R8.reuse, R22, R40 ;  /* 0x00000016084c723c */ /* 0x040fe20000041828 */
[----:B------:R-:W1:Y:S07]  /*4610*/  LDSM.16.MT88.4 R20, [R210+0x1e800] ;  /* 0x01e80000d214783b */ /* 0x000e6e0000004200 */
[C---:B--2---:R-:W-:Y:S07]  /*4620*/  HMMA.16816.F32.BF16 R92, R8.reuse, R4, R144 ;  /* 0x00000004085c723c */ /* 0x044fee0000041890 */
[----:B------:R-:W-:Y:S01]  /*4630*/  IMAD.WIDE.U32 R4, R0, -0x326172a9, RZ ;  /* 0xcd9e8d5700047825 */ /* 0x000fe200078e00ff */
[C---:B----4-:R-:W-:Y:S04]  /*4640*/  HMMA.16816.F32.BF16 R104, R8.reuse, R34, R72 ;  /* 0x000000220868723c */ /* 0x050fe80000041848 */
[----:B------:R-:W-:Y:S01]  /*4650*/  LOP3.LUT R2, R5, UR15, R56, 0x96, !PT ;  /* 0x0000000f05027c12 */ /* 0x000fe2000f8e9638 */
[----:B------:R-:W-:Y:S01]  /*4660*/  IMAD.MOV.U32 R56, RZ, RZ, R102 ;  /* 0x000000ffff387224 */ /* 0x000fe200078e0066 */
[----:B------:R-:W-:Y:S01]  /*4670*/  MOV R102, R111 ;  /* 0x0000006f00667202 */ /* 0x000fe20000000f00 */
[----:B------:R-:W-:Y:S01]  /*4680*/  IMAD.MOV.U32 R35, RZ, RZ, R59 ;  /* 0x000000ffff237224 */ /* 0x000fe200078e003b */
[----:B------:R-:W-:Y:S01]  /*4690*/  HMMA.16816.F32.BF16 R128, R8, R32, R36 ;  /* 0x000000200880723c */ /* 0x000fe20000041824 */
[----:B------:R-:W-:Y:S01]  /*46a0*/  MOV R34, R58 ;  /* 0x0000003a00227202 */ /* 0x000fe20000000f00 */
[----:B------:R-:W-:Y:S01]  /*46b0*/  IMAD.MOV.U32 R111, RZ, RZ, R44 ;  /* 0x000000ffff6f7224 */ /* 0x000fe200078e002c */
[----:B------:R-:W-:Y:S01]  /*46c0*/  MOV R59, R81 ;  /* 0x00000051003b7202 */ /* 0x000fe20000000f00 */
[----:B------:R-:W-:Y:S01]  /*46d0*/  IMAD.MOV.U32 R44, RZ, RZ, R62 ;  /* 0x000000ffff2c7224 */ /* 0x000fe200078e003e */
[----:B------:R-:W-:-:S02]  /*46e0*/  LOP3.LUT R0, R35, UR13, R4, 0x96, !PT ;  /* 0x0000000d23007c12 */ /* 0x000fc4000f8e9604 */
[----:B------:R-:W-:Y:S01]  /*46f0*/  IMAD.MOV.U32 R38, RZ, RZ, R103 ;  /* 0x000000ffff267224 */ /* 0x000fe200078e0067 */
[C---:B------:R-:W-:Y:S01]  /*4700*/  HMMA.16816.F32.BF16 R72, R8.reuse, R6, R48 ;  /* 0x000000060848723c */ /* 0x040fe20000041830 */
[----:B------:R-:W-:Y:S01]  /*4710*/  IMAD.MOV.U32 R103, RZ, RZ, R110 ;  /* 0x000000ffff677224 */ /* 0x000fe200078e006e */
[----:B------:R-:W-:Y:S01]  /*4720*/  MOV R37, R100 ;  /* 0x0000006400257202 */ /* 0x000fe20000000f00 */
[----:B------:R-:W-:Y:S01]  /*4730*/  IMAD.MOV.U32 R110, RZ, RZ, R45 ;  /* 0x000000ffff6e7224 */ /* 0x000fe200078e002d */
[----:B------:R-:W-:Y:S01]  /*4740*/  MOV R100, R63 ;  /* 0x0000003f00647202 */ /* 0x000fe20000000f00 */
[----:B------:R-:W-:Y:S01]  /*4750*/  IMAD.MOV.U32 R45, RZ, RZ, R15 ;  /* 0x000000ffff2d7224 */ /* 0x000fe200078e000f */
[----:B------:R-:W-:Y:S01]  /*4760*/  MOV R81, R108 ;  /* 0x0000006c00517202 */ /* 0x000fe20000000f00 */
[----:B------:R-:W-:Y:S01]  /*4770*/  IMAD.WIDE.U32 R4, R2, -0x2daee0ad, RZ ;  /* 0xd2511f5302047825 */ /* 0x000fe200078e00ff */
[----:B------:R-:W-:Y:S01]  /*4780*/  HMMA.16816.F32.BF16 R88, R8, R24, R152 ;  /* 0x000000180858723c */ /* 0x000fe20000041898 */
[----:B------:R-:W-:-:S02]  /*4790*/  MOV R36, R85 ;  /* 0x0000005500247202 */ /* 0x000fc40000000f00 */
[----:B------:R-:W-:Y:S01]  /*47a0*/  IMAD.WIDE.U32 R14, R0, -0x2daee0ad, RZ ;  /* 0xd2511f53000e7825 */ /* 0x000fe200078e00ff */
[----:B------:R-:W-:-:S03]  /*47b0*/  LOP3.LUT R2, R5, UR12, R60, 0x96, !PT ;  /* 0x0000000c05027c12 */ /* 0x000fc6000f8e963c */
[----:B------:R-:W-:Y:S01]  /*47c0*/  IMAD.MOV.U32 R150, RZ, RZ, R101 ;  /* 0x000000ffff967224 */ /* 0x000fe200078e0065 */
[----:B------:R-:W-:Y:S01]  /*47d0*/  LOP3.LUT R0, R15, UR10, R4, 0x96, !PT ;  /* 0x0000000a0f007c12 */ /* 0x000fe2000f8e9604 */
[----:B------:R-:W-:Y:S01]  /*47e0*/  IMAD.WIDE.U32 R4, R2, -0x326172a9, RZ ;  /* 0xcd9e8d5702047825 */ /* 0x000fe200078e00ff */
[----:B------:R-:W-:Y:S03]  /*47f0*/  HMMA.16816.F32.BF16 R64, R8, R26, R52 ;  /* 0x0000001a0840723c */ /* 0x000fe60000041834 */
[----:B------:R-:W-:Y:S01]  /*4800*/  IMAD.WIDE.U32 R146, R0, -0x326172a9, RZ ;  /* 0xcd9e8d5700927825 */ /* 0x000fe200078e00ff */
[----:B------:R-:W-:-:S03]  /*4810*/  LOP3.LUT R0, R5, UR11, R34, 0x96, !PT ;  /* 0x0000000b05007c12 */ /* 0x000fc6000f8e9622 */
[----:B------:R-:W-:Y:S01]  /*4820*/  IMAD.MOV.U32 R58, RZ, RZ, R80 ;  /* 0x000000ffff3a7224 */ /* 0x000fe200078e0050 */
[----:B------:R-:W-:Y:S01]  /*4830*/  LOP3.LUT R6, R147, UR9, R4, 0x96, !PT ;  /* 0x0000000993067c12 */ /* 0x000fe2000f8e9604 */
[----:B------:R-:W-:Y:S01]  /*4840*/  IMAD.WIDE.U32 R4, R0, -0x2daee0ad, RZ ;  /* 0xd2511f5300047825 */ /* 0x000fe200078e00ff */
[----:B-1----:R-:W-:Y:S03]  /*4850*/  HMMA.16816.F32.BF16 R60, R8, R22, R160 ;  /* 0x00000016083c723c */ /* 0x002fe600000418a0 */
[--C-:B------:R-:W-:Y:S02]  /*4860*/  FFMA.FTZ R0, R202, c[0x0][0x23c], -R13.reuse ;  /* 0x00008f00ca007a23 */ /* 0x100fe4000001080d */
[----:B------:R-:W-:Y:S02]  /*4870*/  IMAD.WIDE.U32 R144, R6, -0x2daee0ad, RZ ;  /* 0xd2511f5306907825 */ /* 0x000fe400078e00ff */
[----:B------:R1:W-:Y:S02]  /*4880*/  MUFU.EX2 R161, R0 ;  /* 0x0000000000a17308 */ /* 0x0003e40000000800 */
[----:B------:R-:W-:Y:S01]  /*4890*/  FFMA.FTZ R2, R201, c[0x0][0x23c], -R13 ;  /* 0x00008f00c9027a23 */ /* 0x000fe2000001080d */
[----:B------:R-:W-:Y:S01]  /*48a0*/  LOP3.LUT R6, R5, UR8, R14, 0x96, !PT ;  /* 0x0000000805067c12 */ /* 0x000fe2000f8e960e */
[----:B------:R-:W-:Y:S01]  /*48b0*/  IMAD.MOV.U32 R101, RZ, RZ, R103 ;  /* 0x000000ffff657224 */ /* 0x000fe200078e0067 */
[----:B------:R-:W-:Y:S01]  /*48c0*/  MOV R155, R102 ;  /* 0x00000066009b7202 */ /* 0x000fe20000000f00 */
[----:B------:R-:W-:-:S02]  /*48d0*/  IMAD.MOV.U32 R102, RZ, RZ, R18 ;  /* 0x000000ffff667224 */ /* 0x000fc400078e0012 */
[----:B------:R2:W3:Y:S01]  /*48e0*/  MUFU.EX2 R7, R2 ;  /* 0x0000000200077308 */ /* 0x0004e20000000800 */
[----:B------:R-:W-:Y:S01]  /*48f0*/  MOV R103, R19 ;  /* 0x0000001300677202 */ /* 0x000fe20000000f00 */
[----:B------:R-:W-:-:S04]  /*4900*/  IMAD.WIDE.U32 R18, R6, -0x326172a9, RZ ;  /* 0xcd9e8d5706127825 */ /* 0x000fc800078e00ff */
[----:B------:R-:W-:Y:S01]  /*4910*/  IMAD.MOV.U32 R108, RZ, RZ, R47 ;  /* 0x000000ffff6c7224 */ /* 0x000fe200078e002f */
[----:B-1----:R-:W-:Y:S01]  /*4920*/  LOP3.LUT R0, R145, UR6, R4, 0x96, !PT ;  /* 0x0000000691007c12 */ /* 0x002fe2000f8e9604 */
[----:B------:R-:W-:Y:S02]  /*4930*/  IMAD.MOV.U32 R33, RZ, RZ, R84 ;  /* 0x000000ffff217224 */ /* 0x000fe400078e0054 */
[----:B------:R-:W-:Y:S02]  /*4940*/  IMAD.MOV.U32 R80, RZ, RZ, R86 ;  /* 0x000000ffff507224 */ /* 0x000fe400078e0056 */
[----:B------:R-:W-:-:S04]  /*4950*/  IMAD.WIDE.U32 R4, R0, -0x326172a9, RZ ;  /* 0xcd9e8d5700047825 */ /* 0x000fc800078e00ff */
[--C-:B--2---:R-:W-:Y:S02]  /*4960*/  FFMA.FTZ R2, R149, c[0x0][0x23c], -R13.reuse ;  /* 0x00008f0095027a23 */ /* 0x104fe4000001080d */
[----:B------:R-:W-:Y:S02]  /*4970*/  FFMA.FTZ R0, R200, c[0x0][0x23c], -R13 ;  /* 0x00008f00c8007a23 */ /* 0x000fe4000001080d */
[----:B------:R-:W-:Y:S01]  /*4980*/  IMAD.MOV.U32 R47, RZ, RZ, R87 ;  /* 0x000000ffff2f7224 */ /* 0x000fe200078e0057 */
[----:B------:R1:W-:Y:S01]  /*4990*/  MUFU.EX2 R160, R2 ;  /* 0x0000000200a07308 */ /* 0x0003e20000000800 */
[C---:B------:R-:W-:Y:S01]  /*49a0*/  HMMA.16816.F32.BF16 R84, R8.reuse, R20, R156 ;  /* 0x000000140854723c */ /* 0x040fe2000004189c */
[----:B------:R-:W-:Y:S01]  /*49b0*/  IMAD.MOV.U32 R32, RZ, RZ, R33 ;  /* 0x000000ffff207224 */ /* 0x000fe200078e0021 */
[----:B------:R-:W-:Y:S01]  /*49c0*/  MOV R33, R36 ;  /* 0x0000002400217202 */ /* 0x000fe20000000f00 */
[----:B------:R-:W-:Y:S01]  /*49d0*/  IMAD.MOV.U32 R35, RZ, RZ, R58 ;  /* 0x000000ffff237224 */ /* 0x000fe200078e003a */
[----:B------:R-:W-:Y:S01]  /*49e0*/  MOV R34, R57 ;  /* 0x0000003900227202 */ /* 0x000fe20000000f00 */
[----:B------:R-:W-:Y:S01]  /*49f0*/  IMAD.MOV.U32 R51, RZ, RZ, R59 ;  /* 0x000000ffff337224 */ /* 0x000fe200078e003b */
[----:B------:R-:W-:Y:S01]  /*4a00*/  SHF.R.U32.HI R6, RZ, 0x10, R4 ;  /* 0x00000010ff067819 */ /* 0x000fe20000011604 */
[----:B------:R2:W4:Y:S01]  /*4a10*/  MUFU.EX2 R157, R0 ;  /* 0x00000000009d7308 */ /* 0x0005220000000800 */
[----:B------:R-:W-:Y:S01]  /*4a20*/  IMAD.MOV.U32 R36, RZ, RZ, R37 ;  /* 0x000000ffff247224 */ /* 0x000fe200078e0025 */
[----:B------:R-:W4:Y:S01]  /*4a30*/  LDSM.16.MT88.4 R20, [R211+0x1e800] ;  /* 0x01e80000d314783b */ /* 0x000f220000004200 */
[----:B------:R-:W-:Y:S01]  /*4a40*/  IMAD.MOV.U32 R39, RZ, RZ, R83 ;  /* 0x000000ffff277224 */ /* 0x000fe200078e0053 */
[C---:B-1----:R-:W-:Y:S01]  /*4a50*/  LOP3.LUT R2, R4.reuse, 0xffff, RZ, 0xc0, !PT ;  /* 0x0000ffff04027812 */ /* 0x042fe200078ec0ff */
[----:B------:R-:W-:Y:S01]  /*4a60*/  IMAD.MOV.U32 R37, RZ, RZ, R56 ;  /* 0x000000ffff257224 */ /* 0x000fe200078e0038 */
[----:B--2---:R-:W-:Y:S01]  /*4a70*/  LOP3.LUT R0, R5, UR16, R18, 0x96, !PT ;  /* 0x0000001005007c12 */ /* 0x004fe2000f8e9612 */
[----:B------:R-:W-:Y:S01]  /*4a80*/  FFMA.FTZ R5, R203, c[0x0][0x23c], -R12 ;  /* 0x00008f00cb057a23 */ /* 0x000fe2000001080c */
[C---:B------:R-:W-:Y:S01]  /*4a90*/  HMMA.16816.F32.BF16 R56, R8.reuse, R30, R164 ;  /* 0x0000001e0838723c */ /* 0x040fe200000418a4 */
[----:B------:R-:W-:Y:S01]  /*4aa0*/  LOP3.LUT R14, R4, 0xff, RZ, 0xc0, !PT ;  /* 0x000000ff040e7812 */ /* 0x000fe200078ec0ff */
[----:B------:R-:W-:Y:S01]  /*4ab0*/  IMAD.MOV.U32 R83, RZ, RZ, R16 ;  /* 0x000000ffff537224 */ /* 0x000fe200078e0010 */
[----:B------:R1:W-:Y:S04]  /*4ac0*/  MUFU.EX2 R156, R5 ;  /* 0x00000005009c7308 */ /* 0x0003e80000000800 */
[----:B---3--:R-:W-:Y:S01]  /*4ad0*/  MOV R164, R7 ;  /* 0x0000000700a47202 */ /* 0x008fe20000000f00 */
[----:B------:R2:W5:Y:S01]  /*4ae0*/  LDL.LU R16, [R1+0x54] ;  /* 0x0000540001107983 */ /* 0x0005620000300800 */
[----:B------:R-:W-:Y:S01]  /*4af0*/  SHF.R.U32.HI R7, RZ, 0x8, R2 ;  /* 0x00000008ff077819 */ /* 0x000fe20000011602 */
[----:B------:R-:W-:Y:S01]  /*4b00*/  FFMA.FTZ R2, R245, c[0x0][0x23c], -R12 ;  /* 0x00008f00f5027a23 */ /* 0x000fe2000001080c */
[----:B------:R-:W-:Y:S01]  /*4b10*/  LOP3.LUT R6, R6, 0xff, RZ, 0xc0, !PT ;  /* 0x000000ff06067812 */ /* 0x000fe200078ec0ff */
[----:B------:R-:W-:Y:S01]  /*4b20*/  IMAD.MOV.U32 R151, RZ, RZ, R51 ;  /* 0x000000ffff977224 */ /* 0x000fe200078e0033 */
[----:B------:R-:W-:Y:S01]  /*4b30*/  SHF.R.U32.HI R4, RZ, 0x18, R4 ;  /* 0x00000018ff047819 */ /* 0x000fe20000011604 */
[----:B------:R3:W-:Y:S01]  /*4b40*/  MUFU.EX2 R245, R2 ;  /* 0x0000000200f57308 */ /* 0x0007e20000000800 */
[----:B------:R-:W-:Y:S01]  /*4b50*/  PRMT R7, R14, 0x5410, R7 ;  /* 0x000054100e077816 */ /* 0x000fe20000000007 */
[----:B------:R-:W-:Y:S01]  /*4b60*/  IMAD.MOV.U32 R152, RZ, RZ, R150 ;  /* 0x000000ffff987224 */ /* 0x000fe200078e0096 */
[----:B------:R-:W-:Y:S01]  /*4b70*/  PRMT R18, R6, 0x5410, R4 ;  /* 0x0000541006127816 */ /* 0x000fe20000000004 */
[----:B------:R-:W-:Y:S01]  /*4b80*/  IMAD.MOV.U32 R154, RZ, RZ, R34 ;  /* 0x000000ffff9a7224 */ /* 0x000fe200078e0022 */
[----:B------:R-:W-:Y:S01]  /*4b90*/  LOP3.LUT R15, R0, 0xff, RZ, 0xc0, !PT ;  /* 0x000000ff000f7812 */ /* 0x000fe200078ec0ff */
[----:B-1----:R-:W-:Y:S01]  /*4ba0*/  FFMA.FTZ R5, R244, c[0x0][0x23c], -R12 ;  /* 0x00008f00f4057a23 */ /* 0x002fe2000001080c */
[----:B------:R-:W-:Y:S01]  /*4bb0*/  SHF.R.U32.HI R4, RZ, 0x10, R0 ;  /* 0x00000010ff047819 */ /* 0x000fe20000011600 */
[----:B------:R-:W-:Y:S01]  /*4bc0*/  IMAD.MOV.U32 R34, RZ, RZ, R80 ;  /* 0x000000ffff227224 */ /* 0x000fe200078e0050 */
[----:B------:R-:W-:Y:S01]  /*4bd0*/  SHF.R.U32.HI R14, RZ, 0x18, R0 ;  /* 0x00000018ff0e7819 */ /* 0x000fe20000011600 */
[----:B------:R1:W1:Y:S01]  /*4be0*/  MUFU.EX2 R24, R5 ;  /* 0x0000000500187308 */ /* 0x0002620000000800 */
[----:B------:R-:W-:Y:S01]  /*4bf0*/  LOP3.LUT R4, R4, 0xff, RZ, 0xc0, !PT ;  /* 0x000000ff04047812 */ /* 0x000fe200078ec0ff */
[C---:B------:R-:W-:Y:S01]  /*4c00*/  HMMA.16816.F32.BF16 R40, R8.reuse, R28, R168 ;  /* 0x0000001c0828723c */ /* 0x040fe200000418a8 */
[----:B------:R-:W-:Y:S01]  /*4c10*/  MOV R153, R151 ;  /* 0x0000009700997202 */ /* 0x000fe20000000f00 */
[----:B------:R-:W-:Y:S01]  /*4c20*/  IMAD.MOV.U32 R151, RZ, RZ, R33 ;  /* 0x000000ffff977224 */ /* 0x000fe200078e0021 */
[----:B------:R-:W-:Y:S01]  /*4c30*/  MOV R150, R32 ;  /* 0x0000002000967202 */ /* 0x000fe20000000f00 */
[----:B------:R-:W-:Y:S01]  /*4c40*/  IMAD.MOV.U32 R32, RZ, RZ, R82 ;  /* 0x000000ffff207224 */ /* 0x000fe200078e0052 */
[----:B---3--:R-:W-:Y:S01]  /*4c50*/  LOP3.LUT R2, R0, 0xffff, RZ, 0xc0, !PT ;  /* 0x0000ffff00027812 */ /* 0x008fe200078ec0ff */
[----:B------:R-:W-:Y:S01]  /*4c60*/  HSET2.LE.AND R0, R7, R155, PT ;  /* 0x0000009b07007233 */ /* 0x000fe20003803000 */
[----:B------:R-:W-:Y:S01]  /*4c70*/  IMAD.MOV.U32 R52, RZ, RZ, R151 ;  /* 0x000000ffff347224 */ /* 0x000fe200078e0097 */
[----:B------:R-:W-:Y:S01]  /*4c80*/  MOV R80, R100 ;  /* 0x0000006400507202 */ /* 0x000fe20000000f00 */
[----:B------:R-:W-:Y:S01]  /*4c90*/  IMAD.MOV.U32 R33, RZ, RZ, R83 ;  /* 0x000000ffff217224 */ /* 0x000fe200078e0053 */
[----:B------:R-:W-:Y:S01]  /*4ca0*/  SHF.R.U32.HI R6, RZ, 0x8, R2 ;  /* 0x00000008ff067819 */ /* 0x000fe20000011602 */
[----:B------:R-:W-:Y:S01]  /*4cb0*/  IMAD.MOV.U32 R82, RZ, RZ, R45 ;  /* 0x000000ffff527224 */ /* 0x000fe200078e002d */
[----:B----4-:R-:W-:Y:S01]  /*4cc0*/  F2FP.BF16.PACK_AB R2, R157, R160 ;  /* 0x000000a09d02723e */ /* 0x010fe200000010ff */
[----:B------:R-:W-:Y:S01]  /*4cd0*/  IMAD.MOV.U32 R100, RZ, RZ, R47 ;  /* 0x000000ffff647224 */ /* 0x000fe200078e002f */
[----:B------:R-:W-:Y:S01]  /*4ce0*/  PRMT R15, R15, 0x5410, R6 ;  /* 0x000054100f0f7816 */ /* 0x000fe20000000006 */
[C---:B------:R-:W-:Y:S01]  /*4cf0*/  HMMA.16816.F32.BF16 R48, R8.reuse, R20, R172 ;  /* 0x000000140830723c */ /* 0x040fe200000418ac */
[----:B------:R-:W-:Y:S01]  /*4d00*/  LOP3.LUT R6, R0, R2, RZ, 0xc0, !PT ;  /* 0x0000000200067212 */ /* 0x000fe200078ec0ff */
[----:B------:R-:W-:Y:S01]  /*4d10*/  FFMA.FTZ R2, R246, c[0x0][0x23c], -R12 ;  /* 0x00008f00f6027a23 */ /* 0x000fe2000001080c */
[----:B-1----:R-:W-:Y:S01]  /*4d20*/  PRMT R5, R4, 0x5410, R14 ;  /* 0x0000541004057816 */ /* 0x002fe2000000000e */
[----:B------:R-:W-:Y:S01]  /*4d30*/  IMAD.MOV.U32 R246, RZ, RZ, R24 ;  /* 0x000000fffff67224 */ /* 0x000fe200078e0018 */
[----:B------:R-:W-:Y:S01]  /*4d40*/  MOV R83, R46 ;  /* 0x0000002e00537202 */ /* 0x000fe20000000f00 */
[----:B------:R-:W1:Y:S01]  /*4d50*/  LDSM.16.MT88.4 R24, [R210+0x19000] ;  /* 0x01900000d218783b */ /* 0x000e620000004200 */
[----:B------:R-:W-:Y:S01]  /*4d60*/  IMAD.MOV.U32 R14, RZ, RZ, R155 ;  /* 0x000000ffff0e7224 */ /* 0x000fe200078e009b */
[----:B------:R3:W4:Y:S01]  /*4d70*/  MUFU.EX2 R151, R2 ;  /* 0x0000000200977308 */ /* 0x0007220000000800 */
[----:B------:R-:W-:Y:S01]  /*4d80*/  IMAD.MOV.U32 R155, RZ, RZ, R35 ;  /* 0x000000ffff9b7224 */ /* 0x000fe200078e0023 */
[----:B------:R-:W-:Y:S01]  /*4d90*/  MOV R35, R81 ;  /* 0x0000005100237202 */ /* 0x000fe20000000f00 */
[----:B------:R-:W-:Y:S01]  /*4da0*/  IMAD.MOV.U32 R81, RZ, RZ, R44 ;  /* 0x000000ffff517224 */ /* 0x000fe200078e002c */
[--C-:B------:R-:W-:Y:S01]  /*4db0*/  HSET2.LE.AND R0, R18, R14.reuse, PT ;  /* 0x0000000e12007233 */ /* 0x100fe20003803000 */
[----:B------:R-:W-:Y:S01]  /*4dc0*/  HMMA.16816.F32.BF16 R44, R8, R22, R112 ;  /* 0x00000016082c723c */ /* 0x000fe20000041870 */
[----:B------:R-:W2:Y:S01]  /*4dd0*/  LDSM.16.MT88.4 R20, [R212+0x19000] ;  /* 0x01900000d414783b */ /* 0x000ea20000004200 */
[----:B------:R-:W-:Y:S01]  /*4de0*/  IMAD.MOV.U32 R53, RZ, RZ, R34 ;  /* 0x000000ffff357224 */ /* 0x000fe200078e0022 */
[----:B------:R-:W-:Y:S01]  /*4df0*/  MOV R54, R35 ;  /* 0x0000002300367202 */ /* 0x000fe20000000f00 */
[----:B------:R-:W-:Y:S01]  /*4e00*/  IMAD.MOV.U32 R55, RZ, RZ, R32 ;  /* 0x000000ffff377224 */ /* 0x000fe200078e0020 */
[----:B------:R-:W2:Y:S01]  /*4e10*/  LDSM.16.MT88.4 R8, [R211+0x19000] ;  /* 0x01900000d308783b */ /* 0x000ea20000004200 */
[----:B------:R-:W-:Y:S01]  /*4e20*/  IMAD.MOV.U32 R162, RZ, RZ, R52 ;  /* 0x000000ffffa27224 */ /* 0x000fe200078e0034 */
[----:B------:R-:W-:Y:S01]  /*4e30*/  MOV R202, R54 ;  /* 0x0000003600ca7202 */ /* 0x000fe20000000f00 */
[----:B------:R-:W-:Y:S01]  /*4e40*/  IMAD.MOV.U32 R201, RZ, RZ, R53 ;  /* 0x000000ffffc97224 */ /* 0x000fe200078e0035 */
[----:B------:R-:W-:Y:S01]  /*4e50*/  MOV R159, R150 ;  /* 0x00000096009f7202 */ /* 0x000fe20000000f00 */
[----:B------:R-:W-:Y:S01]  /*4e60*/  IMAD.MOV.U32 R171, RZ, RZ, R55 ;  /* 0x000000ffffab7224 */ /* 0x000fe200078e0037 */
[----:B---3--:R-:W-:Y:S01]  /*4e70*/  F2FP.BF16.PACK_AB R2, R246, R156 ;  /* 0x0000009cf602723e */ /* 0x008fe200000010ff */
[----:B------:R-:W-:Y:S01]  /*4e80*/  IMAD.MOV.U32 R150, RZ, RZ, R33 ;  /* 0x000000ffff967224 */ /* 0x000fe200078e0021 */
[----:B------:R-:W3:Y:S01]  /*4e90*/  LDSM.16.MT88.4 R28, [R209+0x19000] ;  /* 0x01900000d11c783b */ /* 0x000ee20000004200 */
[----:B------:R-:W-:Y:S01]  /*4ea0*/  IMAD.MOV.U32 R149, RZ, RZ, R80 ;  /* 0x000000ffff957224 */ /* 0x000fe200078e0050 */
[----:B------:R-:W-:Y:S01]  /*4eb0*/  LOP3.LUT R7, R0, R2, RZ, 0xc0, !PT ;  /* 0x0000000200077212 */ /* 0x000fe200078ec0ff */
[--C-:B------:R-:W-:Y:S01]  /*4ec0*/  HSET2.LE.AND R0, R15, R14.reuse, PT ;  /* 0x0000000e0f007233 */ /* 0x100fe20003803000 */
[----:B------:R-:W-:Y:S01]  /*4ed0*/  F2FP.BF16.PACK_AB R2, R161, R164 ;  /* 0x000000a4a102723e */ /* 0x000fe200000010ff */
[----:B------:R-:W3:Y:S01]  /*4ee0*/  LDSM.16.MT88.4 R32, [R209+0x1b000] ;  /* 0x01b00000d120783b */ /* 0x000ee20000004200 */
[----:B------:R-:W-:Y:S01]  /*4ef0*/  MOV R174, R81 ;  /* 0x0000005100ae7202 */ /* 0x000fe20000000f00 */
[----:B------:R-:W-:Y:S01]  /*4f00*/  IMAD.MOV.U32 R173, RZ, RZ, R82 ;  /* 0x000000ffffad7224 */ /* 0x000fe200078e0052 */
[----:B------:R-:W-:Y:S01]  /*4f10*/  LOP3.LUT R4, R0, R2, RZ, 0xc0, !PT ;  /* 0x0000000200047212 */ /* 0x000fe200078ec0ff */
[----:B------:R-:W-:Y:S01]  /*4f20*/  HSET2.LE.AND R0, R5, R14, PT ;  /* 0x0000000e05007233 */ /* 0x000fe20003803000 */
[----:B----4-:R-:W-:Y:S01]  /*4f30*/  F2FP.BF16.PACK_AB R2, R151, R245 ;  /* 0x000000f59702723e */ /* 0x010fe200000010ff */
[----:B------:R-:W-:Y:S01]  /*4f40*/  IMAD.MOV.U32 R172, RZ, RZ, R83 ;  /* 0x000000ffffac7224 */ /* 0x000fe200078e0053 */
[----:B------:R-:W-:Y:S01]  /*4f50*/  MOV R244, R100 ;  /* 0x0000006400f47202 */ /* 0x000fe20000000f00 */
[----:B------:R-:W-:Y:S01]  /*4f60*/  IMAD.MOV.U32 R203, RZ, RZ, R101 ;  /* 0x000000ffffcb7224 */ /* 0x000fe200078e0065 */
[----:B------:R-:W-:Y:S01]  /*4f70*/  LOP3.LUT R5, R0, R2, RZ, 0xc0, !PT ;  /* 0x0000000200057212 */ /* 0x000fe200078ec0ff */
[----:B------:R-:W-:Y:S01]  /*4f80*/  IMAD.MOV.U32 R158, RZ, RZ, R102 ;  /* 0x000000ffff9e7224 */ /* 0x000fe200078e0066 */
[----:B------:R-:W-:Y:S01]  /*4f90*/  MOV R175, R103 ;  /* 0x0000006700af7202 */ /* 0x000fe20000000f00 */
[----:B------:R-:W-:Y:S01]  /*4fa0*/  IMAD.MOV.U32 R200, RZ, RZ, R108 ;  /* 0x000000ffffc87224 */ /* 0x000fe200078e006c */
[----:B------:R-:W-:Y:S01]  /*4fb0*/  MOV R166, R110 ;  /* 0x0000006e00a67202 */ /* 0x000fe20000000f00 */
[----:B------:R-:W-:Y:S01]  /*4fc0*/  IMAD.MOV.U32 R165, RZ, RZ, R109 ;  /* 0x000000ffffa57224 */ /* 0x000fe200078e006d */
[----:B------:R-:W-:Y:S01]  /*4fd0*/  MOV R163, R159 ;  /* 0x0000009f00a37202 */ /* 0x000fe20000000f00 */
[----:B-1----:R-:W-:Y:S01]  /*4fe0*/  HMMA.16816.F32.BF16 R52, R4, R24, R240 ;  /* 0x000000180434723c */ /* 0x002fe200000418f0 */
[----:B------:R-:W-:Y:S01]  /*4ff0*/  IMAD.MOV.U32 R167, RZ, RZ, R111 ;  /* 0x000000ffffa77224 */ /* 0x000fe200078e006f */
[----:B------:R-:W-:Y:S01]  /*5000*/  MOV R169, R121 ;  /* 0x0000007900a97202 */ /* 0x000fe20000000f00 */
[----:B------:R-:W-:-:S02]  /*5010*/  IMAD.MOV.U32 R168, RZ, RZ, R120 ;  /* 0x000000ffffa87224 */ /* 0x000fc400078e0078 */
[----:B------:R-:W-:Y:S02]  /*5020*/  IMAD.MOV.U32 R159, RZ, RZ, R122 ;  /* 0x000000ffff9f7224 */ /* 0x000fe400078e007a */
[----:B------:R-:W-:Y:S01]  /*5030*/  MOV R240, R71 ;  /* 0x0000004700f07202 */ /* 0x000fe20000000f00 */
[----:B------:R-:W-:Y:S01]  /*5040*/  IMAD.MOV.U32 R241, RZ, RZ, R70 ;  /* 0x000000fffff17224 */ /* 0x000fe200078e0046 */
[----:B------:R-:W-:Y:S01]  /*5050*/  MOV R243, R68 ;  /* 0x0000004400f37202 */ /* 0x000fe20000000f00 */
[----:B------:R-:W-:Y:S01]  /*5060*/  IMAD.MOV.U32 R242, RZ, RZ, R69 ;  /* 0x000000fffff27224 */ /* 0x000fe200078e0045 */
[C---:B--2---:R-:W-:Y:S01]  /*5070*/  HMMA.16816.F32.BF16 R80, R4.reuse, R20, R196 ;  /* 0x000000140450723c */ /* 0x044fe200000418c4 */
[----:B------:R-:W-:Y:S02]  /*5080*/  IMAD.MOV.U32 R170, RZ, RZ, R123 ;  /* 0x000000ffffaa7224 */ /* 0x000fe400078e007b */
[----:B------:R-:W-:Y:S02]  /*5090*/  IMAD.MOV.U32 R0, RZ, RZ, R162 ;  /* 0x000000ffff007224 */ /* 0x000fe400078e00a2 */
[----:B------:R-:W-:Y:S01]  /*50a0*/  IMAD.MOV.U32 R2, RZ, RZ, R244 ;  /* 0x000000ffff027224 */ /* 0x000fe200078e00f4 */
[----:B------:R-:W-:Y:S01]  /*50b0*/  MOV R244, R175 ;  /* 0x000000af00f47202 */ /* 0x000fe20000000f00 */
[----:B------:R-:W-:Y:S01]  /*50c0*/  IMAD.MOV.U32 R197, RZ, RZ, R170 ;  /* 0x000000ffffc57224 */ /* 0x000fe200078e00aa */
[----:B------:R-:W-:Y:S01]  /*50d0*/  HMMA.16816.F32.BF16 R68, R4, R26, R236 ;  /* 0x0000001a0444723c */ /* 0x000fe200000418ec */
[----:B------:R-:W1:Y:S01]  /*50e0*/  LDSM.16.MT88.4 R24, [R210+0x1b000] ;  /* 0x01b00000d218783b */ /* 0x000e620000004200 */
[----:B------:R-:W-:Y:S01]  /*50f0*/  MOV R196, R169 ;  /* 0x000000a900c47202 */ /* 0x000fe20000000f00 */
[----:B------:R-:W-:Y:S01]  /*5100*/  IMAD.MOV.U32 R198, RZ, RZ, R161 ;  /* 0x000000ffffc67224 */ /* 0x000fe200078e00a1 */
[----:B------:R-:W-:Y:S01]  /*5110*/  MOV R199, R160 ;  /* 0x000000a000c77202 */ /* 0x000fe20000000f00 */
[----:B------:R-:W-:Y:S01]  /*5120*/  IMAD.MOV.U32 R15, RZ, RZ, R200 ;  /* 0x000000ffff0f7224 */ /* 0x000fe200078e00c8 */
[----:B------:R-:W-:-:S02]  /*5130*/  MOV R175, R166 ;  /* 0x000000a600af7202 */ /* 0x000fc40000000f00 */
[----:B------:R-:W-:Y:S01]  /*5140*/  HMMA.16816.F32.BF16 R100, R4, R22, R184 ;  /* 0x000000160464723c */ /* 0x000fe200000418b8 */
[----:B------:R-:W2:Y:S01]  /*5150*/  LDSM.16.MT88.4 R20, [R212+0x1b000] ;  /* 0x01b00000d414783b */ /* 0x000ea20000004200 */
[----:B------:R-:W-:-:S05]  /*5160*/  MOV R166, R202 ;  /* 0x000000ca00a67202 */ /* 0x000fca0000000f00 */
[----:B------:R-:W-:Y:S01]  /*5170*/  IMAD.MOV.U32 R186, RZ, RZ, R167 ;  /* 0x000000ffffba7224 */ /* 0x000fe200078e00a7 */
[C---:B------:R-:W-:Y:S01]  /*5180*/  HMMA.16816.F32.BF16 R108, R4.reuse, R8, R140 ;  /* 0x00000008046c723c */ /* 0x040fe2000004188c */
[----:B------:R-:W-:Y:S02]  /*5190*/  IMAD.MOV.U32 R187, RZ, RZ, R168 ;  /* 0x000000ffffbb7224 */ /* 0x000fe400078e00a8 */
[----:B------:R-:W-:Y:S02]  /*51a0*/  IMAD.MOV.U32 R167, RZ, RZ, R171 ;  /* 0x000000ffffa77224 */ /* 0x000fe400078e00ab */
[----:B------:R-:W-:Y:S02]  /*51b0*/  IMAD.MOV.U32 R185, RZ, RZ, R165 ;  /* 0x000000ffffb97224 */ /* 0x000fe400078e00a5 */
[----:B------:R-:W-:Y:S01]  /*51c0*/  IMAD.MOV.U32 R184, RZ, RZ, R203 ;  /* 0x000000ffffb87224 */ /* 0x000fe200078e00cb */
[----:B------:R-:W-:Y:S01]  /*51d0*/  HMMA.16816.F32.BF16 R112, R4, R10, R116 ;  /* 0x0000000a0470723c */ /* 0x000fe20000041874 */
[----:B------:R-:W4:Y:S01]  /*51e0*/  LDSM.16.MT88.4 R8, [R211+0x1b000] ;  /* 0x01b00000d308783b */ /* 0x000f220000004200 */
[----:B------:R-:W-:-:S06]  /*51f0*/  IMAD.MOV.U32 R165, RZ, RZ, R201 ;  /* 0x000000ffffa57224 */ /* 0x000fcc00078e00c9 */
        /* <DEDUP_REMOVED lines=8> */
[----:B------:R-:W1:Y:S06]  /*5280*/  LDSM.16.MT88.4 R24, [R209+0x1f000] ;  /* 0x01f00000d118783b */ /* 0x000e6c0000004200 */
[----:B------:R-:W-:Y:S01]  /*5290*/  IMAD.MOV.U32 R251, RZ, RZ, R163 ;  /* 0x000000fffffb7224 */ /* 0x000fe200078e00a3 */
[----:B--2---:R-:W-:Y:S01]  /*52a0*/  HMMA.16816.F32.BF16 R136, R4, R20, R136 ;  /* 0x000000140488723c */ /* 0x004fe20000041888 */
[----:B------:R-:W-:Y:S01]  /*52b0*/  MOV R250, R186 ;  /* 0x000000ba00fa7202 */ /* 0x000fe20000000f00 */
[----:B------:R-:W-:-:S02]  /*52c0*/  IMAD.MOV.U32 R248, RZ, RZ, R198 ;  /* 0x000000fffff87224 */ /* 0x000fc400078e00c6 */
[----:B------:R-:W-:-:S04]  /*52d0*/  IMAD.MOV.U32 R249, RZ, RZ, R199 ;  /* 0x000000fffff97224 */ /* 0x000fc800078e00c7 */
[C---:B------:R-:W-:Y:S01]  /*52e0*/  HMMA.16816.F32.BF16 R140, R4.reuse, R22, R204 ;  /* 0x00000016048c723c */ /* 0x040fe200000418cc */
[----:B------:R-:W2:Y:S07]  /*52f0*/  LDSM.16.MT88.4 R20, [R212+0x1d000] ;  /* 0x01d00000d414783b */ /* 0x000eae0000004200 */
[C---:B----4-:R-:W-:Y:S08]  /*5300*/  HMMA.16816.F32.BF16 R160, R4.reuse, R8, R192 ;  /* 0x0000000804a0723c */ /* 0x050ff000000418c0 */
[C---:B------:R-:W-:Y:S01]  /*5310*/  HMMA.16816.F32.BF16 R168, R4.reuse, R10, R180 ;  /* 0x0000000a04a8723c */ /* 0x040fe200000418b4 */
[----:B------:R-:W4:Y:S07]  /*5320*/  LDSM.16.MT88.4 R8, [R211+0x1d000] ;  /* 0x01d00000d308783b */ /* 0x000f2e0000004200 */
[C---:B---3--:R-:W-:Y:S08]  /*5330*/  HMMA.16816.F32.BF16 R204, R4.reuse, R30, R176 ;  /* 0x0000001e04cc723c */ /* 0x048ff000000418b0 */
[C---:B-1----:R-:W-:Y:S01]  /*5340*/  HMMA.16816.F32.BF16 R180, R4.reuse, R24, R88 ;  /* 0x0000001804b4723c */ /* 0x042fe20000041858 */
[----:B------:R-:W-:Y:S07]  /*5350*/  LDSM.16.MT88.4 R88, [R211+0x1b800] ;  /* 0x01b80000d358783b */ /* 0x000fee0000004200 */
[C---:B------:R-:W-:Y:S01]  /*5360*/  HMMA.16816.F32.BF16 R176, R4.reuse, R26, R64 ;  /* 0x0000001a04b0723c */ /* 0x040fe20000041840 */
[----:B------:R-:W-:Y:S04]  /*5370*/  LDSM.16.MT88.4 R24, [R211+0x1f000] ;  /* 0x01f00000d318783b */ /* 0x000fe80000004200 */
[----:B------:R-:W-:Y:S03]  /*5380*/  LDSM.16.MT88.4 R64, [R209+0x1b800] ;  /* 0x01b80000d140783b */ /* 0x000fe60000004200 */
[C---:B------:R-:W-:Y:S07]  /*5390*/  HMMA.16816.F32.BF16 R200, R4.reuse, R34, R104 ;  /* 0x0000002204c8723c */ /* 0x040fee0000041868 */
[----:B------:R-:W-:Y:S01]  /*53a0*/  MOV R106, R0 ;  /* 0x00000000006a7202 */ /* 0x000fe20000000f00 */
[--C-:B------:R-:W-:Y:S01]  /*53b0*/  FFMA.FTZ R0, R252, c[0x0][0x23c], -R13.reuse ;  /* 0x00008f00fc007a23 */ /* 0x100fe2000001080d */
[----:B------:R-:W-:Y:S01]  /*53c0*/  HMMA.16816.F32.BF16 R240, R4, R32, R128 ;  /* 0x0000002004f0723c */ /* 0x000fe20000041880 */
[----:B------:R-:W-:Y:S01]  /*53d0*/  IMAD.MOV.U32 R107, RZ, RZ, R2 ;  /* 0x000000ffff6b7224 */ /* 0x000fe200078e0002 */
[----:B------:R-:W-:Y:S01]  /*53e0*/  MOV R105, R197 ;  /* 0x000000c500697202 */ /* 0x000fe20000000f00 */
[----:B------:R-:W-:-:S02]  /*53f0*/  FFMA.FTZ R2, R175, c[0x0][0x23c], -R13 ;  /* 0x00008f00af027a23 */ /* 0x000fc4000001080d */
[----:B------:R-:W-:Y:S02]  /*5400*/  IMAD.MOV.U32 R104, RZ, RZ, R196 ;  /* 0x000000ffff687224 */ /* 0x000fe400078e00c4 */
[----:B------:R-:W-:Y:S01]  /*5410*/  MOV R130, R150 ;  /* 0x0000009600827202 */ /* 0x000fe20000000f00 */
[----:B------:R-:W-:Y:S01]  /*5420*/  IMAD.MOV.U32 R129, RZ, RZ, R149 ;  /* 0x000000ffff817224 */ /* 0x000fe200078e0095 */
[----:B------:R1:W-:Y:S01]  /*5430*/  MUFU.EX2 R150, R0 ;  /* 0x0000000000967308 */ /* 0x0003e20000000800 */
[----:B------:R-:W-:Y:S01]  /*5440*/  HMMA.16816.F32.BF16 R192, R4, R28, R188 ;  /* 0x0000001c04c0723c */ /* 0x000fe200000418bc */
[----:B------:R-:W-:Y:S01]  /*5450*/  IMAD.MOV.U32 R131, RZ, RZ, R187 ;  /* 0x000000ffff837224 */ /* 0x000fe200078e00bb */
[----:B------:R-:W-:Y:S01]  /*5460*/  LDSM.16.MT88.4 R28, [R212+0x1f000] ;  /* 0x01f00000d41c783b */ /* 0x000fe20000004200 */
[----:B------:R-:W-:Y:S01]  /*5470*/  IMAD.MOV.U32 R128, RZ, RZ, R174 ;  /* 0x000000ffff807224 */ /* 0x000fe200078e00ae */
[----:B------:R-:W-:Y:S01]  /*5480*/  MOV R33, R173 ;  /* 0x000000ad00217202 */ /* 0x000fe20000000f00 */
[----:B------:R-:W-:-:S03]  /*5490*/  IMAD.MOV.U32 R32, RZ, RZ, R172 ;  /* 0x000000ffff207224 */ /* 0x000fc600078e00ac */
[----:B--2---:R-:W-:Y:S01]  /*54a0*/  HMMA.16816.F32.BF16 R236, R4, R20, R96 ;  /* 0x0000001404ec723c */ /* 0x004fe20000041860 */
[----:B-1----:R-:W-:-:S07]  /*54b0*/  FFMA.FTZ R0, R247, c[0x0][0x23c], -R13 ;  /* 0x00008f00f7007a23 */ /* 0x002fce000001080d */
[C---:B----4-:R-:W-:Y:S01]  /*54c0*/  HMMA.16816.F32.BF16 R188, R4.reuse, R8, R92 ;  /* 0x0000000804bc723c */ /* 0x050fe2000004185c */
[----:B------:R-:W-:Y:S01]  /*54d0*/  IMAD.MOV.U32 R96, RZ, RZ, R184 ;  /* 0x000000ffff607224 */ /* 0x000fe200078e00b8 */
[----:B------:R-:W-:Y:S01]  /*54e0*/  MOV R97, R251 ;  /* 0x000000fb00617202 */ /* 0x000fe20000000f00 */
[----:B------:R1:W-:Y:S01]  /*54f0*/  MUFU.EX2 R149, R0 ;  /* 0x0000000000957308 */ /* 0x0003e20000000800 */
[----:B------:R-:W-:Y:S02]  /*5500*/  IMAD.MOV.U32 R251, RZ, RZ, R185 ;  /* 0x000000fffffb7224 */ /* 0x000fe400078e00b9 */
[----:B------:R-:W-:Y:S01]  /*5510*/  IMAD.MOV.U32 R99, RZ, RZ, R106 ;  /* 0x000000ffff637224 */ /* 0x000fe200078e006a */
[----:B------:R-:W-:Y:S01]  /*5520*/  MOV R95, R164 ;  /* 0x000000a4005f7202 */ /* 0x000fe20000000f00 */
[----:B------:R-:W-:Y:S01]  /*5530*/  HMMA.16816.F32.BF16 R184, R4, R10, R72 ;  /* 0x0000000a04b8723c */ /* 0x000fe20000041848 */
[----:B------:R-:W-:Y:S01]  /*5540*/  IMAD.MOV.U32 R93, RZ, RZ, R14 ;  /* 0x000000ffff5d7224 */ /* 0x000fe200078e000e */
[----:B------:R-:W-:Y:S01]  /*5550*/  LDSM.16.MT88.4 R72, [R210+0x1b800] ;  /* 0x01b80000d248783b */ /* 0x000fe20000004200 */
[----:B------:R-:W-:Y:S01]  /*5560*/  IMAD.MOV.U32 R98, RZ, RZ, R105 ;  /* 0x000000ffff627224 */ /* 0x000fe200078e0069 */
[----:B------:R-:W-:Y:S01]  /*5570*/  MOV R247, R95 ;  /* 0x0000005f00f77202 */ /* 0x000fe20000000f00 */
[----:B------:R-:W-:-:S02]  /*5580*/  IMAD.MOV.U32 R94, RZ, RZ, R245 ;  /* 0x000000ffff5e7224 */ /* 0x000fc400078e00f5 */
[----:B------:R-:W-:Y:S01]  /*5590*/  FFMA.FTZ R10, R96, c[0x0][0x23c], -R12 ;  /* 0x00008f00600a7a23 */ /* 0x000fe2000001080c */
[----:B------:R-:W-:Y:S01]  /*55a0*/  HMMA.16816.F32.BF16 R196, R4, R22, R76 ;  /* 0x0000001604c4723c */ /* 0x000fe2000004184c */
[----:B------:R-:W2:Y:S01]  /*55b0*/  LDSM.16.MT88.4 R20, [R210+0x1f000] ;  /* 0x01f00000d214783b */ /* 0x000ea20000004200 */
[----:B------:R-:W-:Y:S01]  /*55c0*/  IMAD.MOV.U32 R105, RZ, RZ, R32 ;  /* 0x000000ffff697224 */ /* 0x000fe200078e0020 */
[----:B-1----:R-:W-:Y:S01]  /*55d0*/  LOP3.LUT R0, R19, UR7, R146, 0x96, !PT ;  /* 0x0000000713007c12 */ /* 0x002fe2000f8e9692 */
[----:B------:R1:W-:Y:S01]  /*55e0*/  MUFU.EX2 R18, R10 ;  /* 0x0000000a00127308 */ /* 0x0003e20000000800 */
[----:B------:R-:W-:Y:S02]  /*55f0*/  IMAD.MOV.U32 R106, RZ, RZ, R33 ;  /* 0x000000ffff6a7224 */ /* 0x000fe400078e0021 */
[----:B------:R-:W-:Y:S01]  /*5600*/  IMAD.MOV.U32 R77, RZ, RZ, R97 ;  /* 0x000000ffff4d7224 */ /* 0x000fe200078e0061 */
[----:B------:R-:W-:Y:S01]  /*5610*/  MOV R78, R99 ;  /* 0x00000063004e7202 */ /* 0x000fe20000000f00 */
[----:B------:R-:W-:Y:S01]  /*5620*/  IMAD.WIDE.U32 R8, R0, -0x2daee0ad, RZ ;  /* 0xd2511f5300087825 */ /* 0x000fe200078e00ff */
[----:B------:R-:W-:-:S02]  /*5630*/  MOV R97, R106 ;  /* 0x0000006a00617202 */ /* 0x000fc40000000f00 */
[----:B------:R3:W-:Y:S01]  /*5640*/  MUFU.EX2 R19, R2 ;  /* 0x0000000200137308 */ /* 0x0007e20000000800 */
[----:B------:R-:W-:Y:S01]  /*5650*/  IMAD.MOV.U32 R76, RZ, RZ, R165 ;  /* 0x000000ffff4c7224 */ /* 0x000fe200078e00a5 */
[----:B------:R-:W-:Y:S01]  /*5660*/  LOP3.LUT R0, R8, 0xffff, RZ, 0xc0, !PT ;  /* 0x0000ffff08007812 */ /* 0x000fe200078ec0ff */
[----:B------:R-:W-:Y:S01]  /*5670*/  IMAD.MOV.U32 R79, RZ, RZ, R105 ;  /* 0x000000ffff4f7224 */ /* 0x000fe200078e0069 */
[----:B------:R-:W-:Y:S01]  /*5680*/  SHF.R.U32.HI R11, RZ, 0x18, R8 ;  /* 0x00000018ff0b7819 */ /* 0x000fe20000011608 */
[----:B------:R-:W-:Y:S01]  /*5690*/  IMAD.MOV.U32 R252, RZ, RZ, R94 ;  /* 0x000000fffffc7224 */ /* 0x000fe200078e005e */
[----:B-1----:R-:W-:Y:S02]  /*56a0*/  SHF.R.U32.HI R10, RZ, 0x8, R0 ;  /* 0x00000008ff0a7819 */ /* 0x002fe40000011600 */
[----:B------:R-:W-:Y:S01]  /*56b0*/  LOP3.LUT R0, R9, UR17, R144, 0x96, !PT ;  /* 0x0000001109007c12 */ /* 0x000fe2000f8e9690 */
[----:B------:R-:W-:Y:S02]  /*56c0*/  FFMA.FTZ R9, R77, c[0x0][0x23c], -R12 ;  /* 0x00008f004d097a23 */ /* 0x000fe4000001080c */
[----:B------:R-:W-:-:S02]  /*56d0*/  IMAD.MOV.U32 R77, RZ, RZ, R166 ;  /* 0x000000ffff4d7224 */ /* 0x000fc400078e00a6 */
[----:B------:R1:W-:Y:S01]  /*56e0*/  MUFU.EX2 R14, R9 ;  /* 0x00000009000e7308 */ /* 0x0003e20000000800 */
[----:B---3--:R-:W-:Y:S01]  /*56f0*/  FFMA.FTZ R2, R104, c[0x0][0x23c], -R13 ;  /* 0x00008f0068027a23 */ /* 0x008fe2000001080d */
[----:B------:R-:W-:Y:S02]  /*5700*/  MOV R104, R107 ;  /* 0x0000006b00687202 */ /* 0x000fe40000000f00 */
        /* <DEDUP_REMOVED lines=10> */
[C---:B--2---:R-:W-:Y:S01]  /*57b0*/  HMMA.16816.F32.BF16 R172, R4.reuse, R20, R84 ;  /* 0x0000001404ac723c */ /* 0x044fe20000041854 */
[----:B------:R2:W3:Y:S01]  /*57c0*/  MUFU.EX2 R244, R2 ;  /* 0x0000000200f47308 */ /* 0x0004e20000000800 */
[----:B-1----:R-:W-:Y:S01]  /*57d0*/  FFMA.FTZ R9, R78, c[0x0][0x23c], -R12 ;  /* 0x00008f004e097a23 */ /* 0x002fe2000001080c */
[----:B------:R-:W-:Y:S01]  /*57e0*/  MOV R78, R167 ;  /* 0x000000a7004e7202 */ /* 0x000fe20000000f00 */
[----:B------:R-:W-:Y:S01]  /*57f0*/  IMAD.MOV.U32 R96, RZ, RZ, R104 ;  /* 0x000000ffff607224 */ /* 0x000fe200078e0068 */
[----:B------:R-:W-:Y:S01]  /*5800*/  MOV R104, R129 ;  /* 0x0000008100687202 */ /* 0x000fe20000000f00 */
[----:B------:R-:W-:Y:S01]  /*5810*/  IMAD.MOV.U32 R129, RZ, RZ, R15 ;  /* 0x000000ffff817224 */ /* 0x000fe200078e000f */
[----:B------:R-:W-:Y:S01]  /*5820*/  HSET2.LE.AND R10, R10, R93, PT ;  /* 0x0000005d0a0a7233 */ /* 0x000fe20003803000 */
[----:B------:R-:W-:Y:S01]  /*5830*/  HMMA.16816.F32.BF16 R164, R4, R24, R48 ;  /* 0x0000001804a4723c */ /* 0x000fe20000041830 */
[----:B------:R-:W1:Y:S01]  /*5840*/  LDSM.16.MT88.4 R48, [R212+0x19800] ;  /* 0x01980000d430783b */ /* 0x000e620000004200 */
[----:B------:R-:W-:Y:S01]  /*5850*/  MUFU.EX2 R245, R9 ;  /* 0x0000000900f57308 */ /* 0x000fe20000000800 */
[----:B------:R-:W-:-:S02]  /*5860*/  IMAD.MOV.U32 R99, RZ, RZ, R128 ;  /* 0x000000ffff637224 */ /* 0x000fc400078e0080 */
[----:B------:R-:W-:Y:S01]  /*5870*/  IMAD.MOV.U32 R105, RZ, RZ, R130 ;  /* 0x000000ffff697224 */ /* 0x000fe200078e0082 */
[----:B------:R-:W-:Y:S01]  /*5880*/  MOV R130, R158 ;  /* 0x0000009e00827202 */ /* 0x000fe20000000f00 */
[----:B------:R-:W-:Y:S01]  /*5890*/  IMAD.MOV.U32 R106, RZ, RZ, R131 ;  /* 0x000000ffff6a7224 */ /* 0x000fe200078e0083 */
[C---:B------:R-:W-:Y:S01]  /*58a0*/  HMMA.16816.F32.BF16 R32, R4.reuse, R22, R60 ;  /* 0x000000160420723c */ /* 0x040fe2000004183c */
[----:B--2---:R-:W-:Y:S01]  /*58b0*/  SHF.R.U32.HI R2, RZ, 0x10, R8 ;  /* 0x00000010ff027819 */ /* 0x004fe20000011608 */
[----:B------:R-:W-:Y:S01]  /*58c0*/  FFMA.FTZ R8, R98, c[0x0][0x23c], -R12 ;  /* 0x00008f0062087a23 */ /* 0x000fe2000001080c */
[----:B------:R-:W-:Y:S01]  /*58d0*/  MOV R92, R99 ;  /* 0x00000063005c7202 */ /* 0x000fe20000000f00 */
[----:B------:R-:W-:Y:S01]  /*58e0*/  IMAD.MOV.U32 R98, RZ, RZ, R107 ;  /* 0x000000ffff627224 */ /* 0x000fe200078e006b */
[----:B------:R-:W-:Y:S01]  /*58f0*/  LOP3.LUT R2, R2, 0xff, RZ, 0xc0, !PT ;  /* 0x000000ff02027812 */ /* 0x000fe200078ec0ff */
[----:B------:R2:W4:Y:S01]  /*5900*/  MUFU.EX2 R15, R8 ;  /* 0x00000008000f7308 */ /* 0x0005220000000800 */
[----:B------:R-:W-:Y:S01]  /*5910*/  MOV R107, R250 ;  /* 0x000000fa006b7202 */ /* 0x000fe20000000f00 */
[C---:B------:R-:W-:Y:S01]  /*5920*/  HMMA.16816.F32.BF16 R20, R4.reuse, R28, R40 ;  /* 0x0000001c0414723c */ /* 0x040fe20000041828 */
[----:B------:R-:W-:Y:S01]  /*5930*/  PRMT R11, R2, 0x5410, R11 ;  /* 0x00005410020b7816 */ /* 0x000fe2000000000b */
[----:B------:R-:W-:Y:S01]  /*5940*/  IMAD.MOV.U32 R128, RZ, RZ, R251 ;  /* 0x000000ffff807224 */ /* 0x000fe200078e00fb */
[C---:B------:R-:W-:Y:S01]  /*5950*/  LOP3.LUT R2, R0.reuse, 0xffff, RZ, 0xc0, !PT ;  /* 0x0000ffff00027812 */ /* 0x040fe200078ec0ff */
[----:B------:R-:W-:Y:S01]  /*5960*/  IMAD.MOV.U32 R131, RZ, RZ, R159 ;  /* 0x000000ffff837224 */ /* 0x000fe200078e009f */
[----:B------:R-:W-:Y:S01]  /*5970*/  MOV R250, R156 ;  /* 0x0000009c00fa7202 */ /* 0x000fe20000000f00 */
[----:B------:R-:W-:Y:S01]  /*5980*/  HSET2.LE.AND R11, R11, R93, PT ;  /* 0x0000005d0b0b7233 */ /* 0x000fe20003803000 */
[----:B------:R-:W-:Y:S01]  /*5990*/  SHF.R.U32.HI R2, RZ, 0x8, R2 ;  /* 0x00000008ff027819 */ /* 0x000fe20000011602 */
[C---:B------:R-:W-:Y:S01]  /*59a0*/  HMMA.16816.F32.BF16 R28, R4.reuse, R30, R56 ;  /* 0x0000001e041c723c */ /* 0x040fe20000041838 */
[----:B------:R-:W-:Y:S01]  /*59b0*/  IMAD.MOV.U32 R251, RZ, RZ, R157 ;  /* 0x000000fffffb7224 */ /* 0x000fe200078e009d */
[----:B------:R-:W-:Y:S01]  /*59c0*/  LDSM.16.MT88.4 R40, [R210+0x19800] ;  /* 0x01980000d228783b */ /* 0x000fe20000004200 */
[----:B------:R-:W-:Y:S01]  /*59d0*/  IMAD.MOV.U32 R95, RZ, RZ, R106 ;  /* 0x000000ffff5f7224 */ /* 0x000fe200078e006a */
[----:B------:R-:W-:Y:S01]  /*59e0*/  MOV R94, R105 ;  /* 0x00000069005e7202 */ /* 0x000fe20000000f00 */
[----:B------:R-:W-:Y:S01]  /*59f0*/  IMAD.MOV.U32 R12, RZ, RZ, R76 ;  /* 0x000000ffff0c7224 */ /* 0x000fe200078e004c */
[----:B--2---:R-:W-:Y:S01]  /*5a00*/  LOP3.LUT R8, R0, 0xff, RZ, 0xc0, !PT ;  /* 0x000000ff00087812 */ /* 0x004fe200078ec0ff */
[----:B------:R-:W2:Y:S01]  /*5a10*/  LDSM.16.MT88.4 R156, [R209+0x19800] ;  /* 0x01980000d19c783b */ /* 0x000ea20000004200 */
[----:B------:R-:W-:Y:S02]  /*5a20*/  HMMA.16816.F32.BF16 R24, R4, R26, R44 ;  /* 0x0000001a0418723c */ /* 0x000fe4000004182c */
[----:B------:R-:W-:Y:S01]  /*5a30*/  PRMT R13, R8, 0x5410, R2 ;  /* 0x00005410080d7816 */ /* 0x000fe20000000002 */
[----:B------:R-:W2:Y:S01]  /*5a40*/  LDSM.16.MT88.4 R56, [R211+0x19800] ;  /* 0x01980000d338783b */ /* 0x000ea20000004200 */
[----:B------:R-:W-:-:S02]  /*5a50*/  SHF.R.U32.HI R8, RZ, 0x10, R0 ;  /* 0x00000010ff087819 */ /* 0x000fc40000011600 */
[----:B------:R-:W-:Y:S02]  /*5a60*/  SHF.R.U32.HI R2, RZ, 0x18, R0 ;  /* 0x00000018ff027819 */ /* 0x000fe40000011600 */
[----:B------:R-:W-:Y:S01]  /*5a70*/  LOP3.LUT R0, R8, 0xff, RZ, 0xc0, !PT ;  /* 0x000000ff08007812 */ /* 0x000fe200078ec0ff */
[--C-:B------:R-:W-:Y:S01]  /*5a80*/  HSET2.LE.AND R8, R13, R93.reuse, PT ;  /* 0x0000005d0d087233 */ /* 0x100fe20003803000 */
[----:B---3--:R-:W-:Y:S02]  /*5a90*/  F2FP.BF16.PACK_AB R4, R244, R19 ;  /* 0x00000013f404723e */ /* 0x008fe400000010ff */
[----:B------:R-:W-:Y:S02]  /*5aa0*/  PRMT R0, R0, 0x5410, R2 ;  /* 0x0000541000007816 */ /* 0x000fe40000000002 */
[----:B----4-:R-:W-:Y:S02]  /*5ab0*/  F2FP.BF16.PACK_AB R2, R15, R18 ;  /* 0x000000120f02723e */ /* 0x010fe400000010ff */
[----:B------:R-:W-:Y:S01]  /*5ac0*/  F2FP.BF16.PACK_AB R5, R245, R14 ;  /* 0x0000000ef505723e */ /* 0x000fe200000010ff */
[----:B------:R-:W-:Y:S01]  /*5ad0*/  HSET2.LE.AND R9, R0, R93, PT ;  /* 0x0000005d00097233 */ /* 0x000fe20003803000 */
[----:B------:R-:W-:Y:S01]  /*5ae0*/  F2FP.BF16.PACK_AB R0, R149, R150 ;  /* 0x000000969500723e */ /* 0x000fe200000010ff */
[----:B------:R-:W-:Y:S01]  /*5af0*/  IMAD.MOV.U32 R93, RZ, RZ, R104 ;  /* 0x000000ffff5d7224 */ /* 0x000fe200078e0068 */
[----:B------:R-:W-:Y:S01]  /*5b00*/  LOP3.LUT R146, R10, R4, RZ, 0xc0, !PT ;  /* 0x000000040a927212 */ /* 0x000fe200078ec0ff */
[----:B------:R-:W-:Y:S01]  /*5b10*/  IMAD.MOV.U32 R10, RZ, RZ, R96 ;  /* 0x000000ffff0a7224 */ /* 0x000fe200078e0060 */
[----:B------:R-:W-:Y:S01]  /*5b20*/  LOP3.LUT R144, R8, R0, RZ, 0xc0, !PT ;  /* 0x0000000008907212 */ /* 0x000fe200078ec0ff */
[----:B------:R-:W-:Y:S01]  /*5b30*/  IMAD.MOV.U32 R0, RZ, RZ, R98 ;  /* 0x000000ffff007224 */ /* 0x000fe200078e0062 */
[----:B------:R-:W-:Y:S01]  /*5b40*/  LOP3.LUT R145, R9, R2, RZ, 0xc0, !PT ;  /* 0x0000000209917212 */ /* 0x000fe200078ec0ff */
[----:B------:R-:W-:Y:S01]  /*5b50*/  IMAD.MOV.U32 R8, RZ, RZ, R78 ;  /* 0x000000ffff087224 */ /* 0x000fe200078e004e */
[----:B------:R-:W-:-:S02]  /*5b60*/  LOP3.LUT R147, R11, R5, RZ, 0xc0, !PT ;  /* 0x000000050b937212 */ /* 0x000fc400078ec0ff */
[----:B------:R-:W-:Y:S01]  /*5b70*/  MOV R2, R107 ;  /* 0x0000006b00027202 */ /* 0x000fe20000000f00 */
[----:B------:R-:W-:Y:S01]  /*5b80*/  LDSM.16.MT88.4 R4, [R211+0x1f800] ;  /* 0x01f80000d304783b */ /* 0x000fe20000004200 */
[----:B------:R-:W-:Y:S02]  /*5b90*/  MOV R13, R77 ;  /* 0x0000004d000d7202 */ /* 0x000fe40000000f00 */
[----:B------:R-:W-:Y:S01]  /*5ba0*/  MOV R9, R79 ;  /* 0x0000004f00097202 */ /* 0x000fe20000000f00 */
[----:B-1----:R-:W-:Y:S01]  /*5bb0*/  HMMA.16816.F32.BF16 R44, R144, R48, R80 ;  /* 0x00000030902c723c */ /* 0x002fe20000041850 */
[----:B------:R-:W1:Y:S01]  /*5bc0*/  LDSM.16.MT88.4 R80, [R212+0x1b800] ;  /* 0x01b80000d450783b */ /* 0x000e620000004200 */
[----:B------:R-:W-:-:S03]  /*5bd0*/  MOV R11, R97 ;  /* 0x00000061000b7202 */ /* 0x000fc60000000f00 */
[----:B------:R-:W3:Y:S03]  /*5be0*/  LDSM.16.MT88.4 R96, [R209+0x1d800] ;  /* 0x01d80000d160783b */ /* 0x000ee60000004200 */
[C---:B------:R-:W-:Y:S01]  /*5bf0*/  HMMA.16816.F32.BF16 R84, R144.reuse, R88, R160 ;  /* 0x000000589054723c */ /* 0x040fe200000418a0 */
[----:B------:R-:W4:Y:S06]  /*5c00*/  LDSM.16.MT88.4 R104, [R210+0x1d800] ;  /* 0x01d80000d268783b */ /* 0x000f2c0000004200 */
[----:B------:R-:W-:Y:S01]  /*5c10*/  MOV R161, R93 ;  /* 0x0000005d00a17202 */ /* 0x000fe20000000f00 */
[----:B------:R-:W-:Y:S01]  /*5c20*/  HMMA.16816.F32.BF16 R88, R144, R90, R168 ;  /* 0x0000005a9058723c */ /* 0x000fe200000418a8 */
[----:B------:R-:W-:Y:S01]  /*5c30*/  IMAD.MOV.U32 R160, RZ, RZ, R92 ;  /* 0x000000ffffa07224 */ /* 0x000fe200078e005c */
[----:B------:R-:W-:Y:S01]  /*5c40*/  MOV R163, R95 ;  /* 0x0000005f00a37202 */ /* 0x000fe20000000f00 */
[----:B------:R-:W-:-:S04]  /*5c50*/  IMAD.MOV.U32 R162, RZ, RZ, R94 ;  /* 0x000000ffffa27224 */ /* 0x000fc800078e005e */
[----:B------:R-:W-:Y:S01]  /*5c60*/  MOV R169, R129 ;  /* 0x0000008100a97202 */ /* 0x000fe20000000f00 */
[----:B------:R-:W-:Y:S01]  /*5c70*/  IMAD.MOV.U32 R168, RZ, RZ, R128 ;  /* 0x000000ffffa87224 */ /* 0x000fe200078e0080 */
[----:B------:R-:W-:Y:S01]  /*5c80*/  MOV R171, R131 ;  /* 0x0000008300ab7202 */ /* 0x000fe20000000f00 */
[----:B------:R-:W-:Y:S01]  /*5c90*/  IMAD.MOV.U32 R170, RZ, RZ, R130 ;  /* 0x000000ffffaa7224 */ /* 0x000fe200078e0082 */
[C---:B--2---:R-:W-:Y:S01]  /*5ca0*/  HMMA.16816.F32.BF16 R152, R144.reuse, R156, R152 ;  /* 0x0000009c9098723c */ /* 0x044fe20000041898 */
[----:B------:R-:W-:Y:S01]  /*5cb0*/  FADD.FTZ R2, R2, R168 ;  /* 0x000000a802027221 */ /* 0x000fe20000010000 */
[----:B------:R-:W-:Y:S01]  /*5cc0*/  LDSM.16.MT88.4 R128, [R209+0x1f800] ;  /* 0x01f80000d180783b */ /* 0x000fe20000004200 */
        /* <DEDUP_REMOVED lines=24> */
[----:B------:R-:W-:Y:S01]  /*5e50*/  LDSM.16.MT88.4 R136, [R210+0x1f800] ;  /* 0x01f80000d288783b */ /* 0x000fe20000004200 */
[----:B------:R-:W-:Y:S02]  /*5e60*/  FADD.FTZ R2, R251, R2 ;  /* 0x00000002fb027221 */ /* 0x000fe40000010000 */
[----:B------:R-:W-:Y:S02]  /*5e70*/  FADD.FTZ R0, R246, R0 ;  /* 0x00000000f6007221 */ /* 0x000fe40000010000 */
[----:B------:R-:W-:-:S02]  /*5e80*/  FADD.FTZ R2, R150, R2 ;  /* 0x0000000296027221 */ /* 0x000fc40000010000 */
[C---:B------:R-:W-:Y:S01]  /*5e90*/  HMMA.16816.F32.BF16 R56, R144.reuse, R58, R112 ;  /* 0x0000003a9038723c */ /* 0x040fe20000041870 */
[----:B------:R-:W1:Y:S01]  /*5ea0*/  LDSM.16.MT88.4 R112, [R212+0x1d800] ;  /* 0x01d80000d470783b */ /* 0x000e620000004200 */
[----:B------:R-:W-:Y:S02]  /*5eb0*/  FADD.FTZ R0, R18, R0 ;  /* 0x0000000012007221 */ /* 0x000fe40000010000 */
[----:B------:R-:W-:Y:S02]  /*5ec0*/  FADD.FTZ R2, R149, R2 ;  /* 0x0000000295027221 */ /* 0x000fe40000010000 */
[----:B------:R-:W-:Y:S02]  /*5ed0*/  FADD.FTZ R0, R15, R0 ;  /* 0x000000000f007221 */ /* 0x000fe40000010000 */
[----:B------:R-:W-:Y:S01]  /*5ee0*/  HMMA.16816.F32.BF16 R64, R144, R66, R120 ;  /* 0x000000429040723c */ /* 0x000fe20000041878 */
[----:B------:R-:W2:Y:S01]  /*5ef0*/  LDSM.16.MT88.4 R120, [R211+0x1d800] ;  /* 0x01d80000d378783b */ /* 0x000ea20000004200 */
[----:B------:R-:W-:-:S02]  /*5f00*/  FADD.FTZ R2, R19, R2 ;  /* 0x0000000213027221 */ /* 0x000fc40000010000 */
[----:B------:R-:W-:Y:S02]  /*5f10*/  FADD.FTZ R0, R14, R0 ;  /* 0x000000000e007221 */ /* 0x000fe40000010000 */
[----:B------:R-:W-:Y:S02]  /*5f20*/  FADD.FTZ R244, R244, R2 ;  /* 0x00000002f4f47221 */ /* 0x000fe40000010000 */
[----:B------:R-:W-:Y:S01]  /*5f30*/  HMMA.16816.F32.BF16 R80, R144, R82, R140 ;  /* 0x000000529050723c */ /* 0x000fe2000004188c */
[----:B------:R-:W1:Y:S01]  /*5f40*/  LDSM.16.MT88.4 R140, [R212+0x1f800] ;  /* 0x01f80000d48c783b */ /* 0x000e620000004200 */
[----:B------:R-:W-:-:S06]  /*5f50*/  FADD.FTZ R245, R245, R0 ;  /* 0x00000000f5f57221 */ /* 0x000fcc0000010000 */
[C---:B------:R-:W-:Y:S08]  /*5f60*/  HMMA.16816.F32.BF16 R40, R144.reuse, R42, R68 ;  /* 0x0000002a9028723c */ /* 0x040ff00000041844 */
[C---:B------:R-:W-:Y:S08]  /*5f70*/  HMMA.16816.F32.BF16 R68, R144.reuse, R72, R124 ;  /* 0x000000489044723c */ /* 0x040ff0000004187c */
[C---:B------:R-:W-:Y:S08]  /*5f80*/  HMMA.16816.F32.BF16 R48, R144.reuse, R50, R100 ;  /* 0x000000329030723c */ /* 0x040ff00000041864 */
[C---:B------:R-:W-:Y:S08]  /*5f90*/  HMMA.16816.F32.BF16 R72, R144.reuse, R74, R132 ;  /* 0x0000004a9048723c */ /* 0x040ff00000041884 */
[C---:B---3--:R-:W-:Y:S08]  /*5fa0*/  HMMA.16816.F32.BF16 R92, R144.reuse, R96, R192 ;  /* 0x00000060905c723c */ /* 0x048ff000000418c0 */
[C---:B----4-:R-:W-:Y:S08]  /*5fb0*/  HMMA.16816.F32.BF16 R100, R144.reuse, R104, R240 ;  /* 0x000000689064723c */ /* 0x050ff000000418f0 */
[C---:B-1----:R-:W-:Y:S08]  /*5fc0*/  HMMA.16816.F32.BF16 R108, R144.reuse, R112, R236 ;  /* 0x00000070906c723c */ /* 0x042ff000000418ec */
        /* <DEDUP_REMOVED lines=26> */
[----:B------:R-:W-:Y:S01]  /*6170*/  IMAD.U32 R6, RZ, RZ, UR30 ;  /* 0x0000001eff067e24 */ /* 0x000fe2000f8e00ff */
[----:B------:R-:W-:Y:S01]  /*6180*/  UMOV UR28, UR29 ;  /* 0x0000001d001c7c82 */ /* 0x000fe20008000000 */
[----:B------:R-:W-:Y:S02]  /*6190*/  IMAD.U32 R7, RZ, RZ, UR31 ;  /* 0x0000001fff077e24 */ /* 0x000fe4000f8e00ff */
[----:B------:R-:W-:Y:S02]  /*61a0*/  IMAD.MOV.U32 R7, RZ, RZ, 0x40 ;  /* 0x00000040ff077424 */ /* 0x000fe400078e00ff */
[----:B------:R-:W-:Y:S02]  /*61b0*/  IMAD.U32 R2, RZ, RZ, UR5 ;  /* 0x00000005ff027e24 */ /* 0x000fe4000f8e00ff */
[----:B------:R-:W-:-:S04]  /*61c0*/  IMAD.WIDE.U32 R8, R7, c[0x0][0x1a0], RZ ;  /* 0x0000680007087a25 */ /* 0x000fc800078e00ff */
[----:B------:R-:W-:Y:S02]  /*61d0*/  IMAD R7, R7, c[0x0][0x1a4], RZ ;  /* 0x0000690007077a24 */ /* 0x000fe400078e02ff */
[----:B-1----:R-:W-:-:S05]  /*61e0*/  IMAD.SHL.U32 R246, R246, 0x2, RZ ;  /* 0x00000002f6f67824 */ /* 0x002fca00078e00ff */
[----:B------:R-:W-:Y:S01]  /*61f0*/  LOP3.LUT R246, R246, 0x6, RZ, 0xc0, !PT ;  /* 0x00000006f6f67812 */ /* 0x000fe200078ec0ff */
[----:B------:R-:W-:Y:S01]  /*6200*/  BAR.SYNC.DEFER_BLOCKING 0x0 ;  /* 0x0000000000007b1d */ /* 0x000fe20000010000 */
[----:B--2---:R-:W-:-:S04]  /*6210*/  LEA R0, P0, R6, R248, 0x6 ;  /* 0x000000f806007211 */ /* 0x004fc800078030ff */
[----:B------:R-:W-:Y:S02]  /*6220*/  LEA R4, P1, R0, c[0x0][0x170], 0x1 ;  /* 0x00005c0000047a11 */ /* 0x000fe400078208ff */
[----:B---3--:R-:W-:Y:S02]  /*6230*/  LEA.HI.X R2, R6, R251, R2, 0x6, P0 ;  /* 0x000000fb06027211 */ /* 0x008fe400000f3402 */
[----:B------:R-:W-:Y:S02]  /*6240*/  IADD3 R6, P0, R8, R4, RZ ;  /* 0x0000000408067210 */ /* 0x000fe40007f1e0ff */
[----:B------:R-:W-:Y:S01]  /*6250*/  LEA.HI.X R5, R0, c[0x0][0x174], R2, 0x1, P1 ;  /* 0x00005d0000057a11 */ /* 0x000fe200008f0c02 */
[----:B------:R-:W-:-:S03]  /*6260*/  IMAD.U32 R0, RZ, RZ, UR29 ;  /* 0x0000001dff007e24 */ /* 0x000fc6000f8e00ff */
[----:B------:R-:W-:Y:S01]  /*6270*/  IADD3.X R7, R5, R9, R7, P0, !PT ;  /* 0x0000000905077210 */ /* 0x000fe200007fe407 */
[----:B------:R-:W-:Y:S01]  /*6280*/  @!PT LDS RZ, [RZ] ;  /* 0x00000000fffff984 */ /* 0x000fe20000000800 */
[----:B------:R-:W-:Y:S01]  /*6290*/  @!PT LDS RZ, [RZ] ;  /* 0x00000000fffff984 */ /* 0x000fe20000000800 */
[----:B------:R-:W-:Y:S01]  /*62a0*/  @!PT LDS RZ, [RZ] ;  /* 0x00000000fffff984 */ /* 0x000fe20000000800 */
[----:B------:R1:W-:Y:S01]  /*62b0*/  LDGSTS.E.BYPASS.LTC128B.128 [R235+0x18000], [R4.64] ;  /* 0x1800000004eb7fae */ /* 0x0003e2000b901d58 */
[----:B------:R-:W-:-:S03]  /*62c0*/  IMAD R0, R0, 0x40, R246 ;  /* 0x0000004000007824 */ /* 0x000fc600078e02f6 */
[----:B------:R1:W-:Y:S02]  /*62d0*/  LDGSTS.E.BYPASS.LTC128B.128 [R235+0x1a000], [R4.64+0x80] ;  /* 0x1a00008004eb7fae */ /* 0x0003e4000b901d58 */
[----:B------:R-:W-:Y:S02]  /*62e0*/  IADD3 R2, R0, 0x1, RZ ;  /* 0x0000000100027810 */ /* 0x000fe40007ffe0ff */
[----:B------:R1:W-:Y:S02]  /*62f0*/  LDGSTS.E.BYPASS.LTC128B.128 [R235+0x1c000], [R4.64+0x100] ;  /* 0x1c00010004eb7fae */ /* 0x0003e4000b901d58 */
[CC--:B------:R-:W-:Y:S02]  /*6300*/  ISETP.GE.AND P6, PT, R2.reuse, R17.reuse, PT ;  /* 0x000000110200720c */ /* 0x0c0fe40003fc6270 */
[----:B------:R1:W-:Y:S01]  /*6310*/  LDGSTS.E.BYPASS.LTC128B.128 [R235+0x1e000], [R4.64+0x180] ;  /* 0x1e00018004eb7fae */ /* 0x0003e2000b901d58 */
[-C--:B-----5:R-:W-:Y:S02]  /*6320*/  ISETP.GE.AND P4, PT, R2, R16.reuse, PT ;  /* 0x000000100200720c */ /* 0x0a0fe40003f86270 */
[----:B------:R-:W-:Y:S01]  /*6330*/  IADD3 R2, R0, 0x9, RZ ;  /* 0x0000000900027810 */ /* 0x000fe20007ffe0ff */
[----:B------:R1:W-:Y:S03]  /*6340*/  LDGSTS.E.BYPASS.LTC128B.128 [R235+0x19000], [R6.64] ;  /* 0x1900000006eb7fae */ /* 0x0003e6000b901d58 */
[C---:B------:R-:W-:Y:S01]  /*6350*/  ISETP.GE.AND P1, PT, R2.reuse, R17, PT ;  /* 0x000000110200720c */ /* 0x040fe20003f26270 */
[----:B------:R1:W-:Y:S01]  /*6360*/  LDGSTS.E.BYPASS.LTC128B.128 [R235+0x1b000], [R6.64+0x80] ;  /* 0x1b00008006eb7fae */ /* 0x0003e2000b901d58 */
[----:B------:R-:W-:-:S02]  /*6370*/  ISETP.GE.AND P3, PT, R2, R16, PT ;  /* 0x000000100200720c */ /* 0x000fc40003f66270 */
[----:B------:R-:W-:Y:S01]  /*6380*/  IADD3 R2, R0, 0x11, RZ ;  /* 0x0000001100027810 */ /* 0x000fe20007ffe0ff */
[----:B------:R1:W-:Y:S04]  /*6390*/  LDGSTS.E.BYPASS.LTC128B.128 [R235+0x1d000], [R6.64+0x100] ;  /* 0x1d00010006eb7fae */ /* 0x0003e8000b901d58 */
[----:B------:R1:W-:Y:S04]  /*63a0*/  LDGSTS.E.BYPASS.LTC128B.128 [R235+0x1f000], [R6.64+0x180] ;  /* 0x1f00018006eb7fae */ /* 0x0003e8000b901d58 */
[----:B------:R-:W-:Y:S04]  /*63b0*/  LDSM.16.M88.4 R20, [R208+0x10000] ;  /* 0x01000000d014783b */ /* 0x000fe80000000200 */
[----:B------:R-:W-:Y:S04]  /*63c0*/  LDSM.16.M88.4 R12, [R208+0x10800] ;  /* 0x01080000d00c783b */ /* 0x000fe80000000200 */
[----:B------:R-:W-:Y:S04]  /*63d0*/  LDSM.16.M88.4 R24, [R208+0x11000] ;  /* 0x01100000d018783b */ /* 0x000fe80000000200 */
[----:B------:R-:W-:Y:S04]  /*63e0*/  LDSM.16.M88.4 R184, [R208+0x11800] ;  /* 0x01180000d0b8783b */ /* 0x000fe80000000200 */
[----:B------:R-:W-:Y:S04]  /*63f0*/  LDSM.16.M88.4 R8, [R216] ;  /* 0x00000000d808783b */ /* 0x000fe80000000200 */
[----:B------:R-:W-:Y:S04]  /*6400*/  LDSM.16.M88.4 R180, [R219] ;  /* 0x00000000dbb4783b */ /* 0x000fe80000000200 */
[----:B-1----:R-:W1:Y:S04]  /*6410*/  LDSM.16.M88.4 R4, [R215] ;  /* 0x00000000d704783b */ /* 0x002e680000000200 */
[----:B------:R-:W2:Y:S04]  /*6420*/  LDSM.16.M88.4 R176, [R234] ;  /* 0x00000000eab0783b */ /* 0x000ea80000000200 */
[----:B------:R-:W3:Y:S04]  /*6430*/  LDSM.16.M88.4 R204, [R232] ;  /* 0x00000000e8cc783b */ /* 0x000ee80000000200 */
[----:B------:R-:W4:Y:S04]  /*6440*/  LDSM.16.M88.4 R192, [R233] ;  /* 0x00000000e9c0783b */ /* 0x000f280000000200 */
        /* <DEDUP_REMOVED lines=10> */
[----:B------:R-:W1:Y:S03]  /*64f0*/  LDSM.16.M88.4 R184, [R214+0x10000] ;  /* 0x01000000d6b8783b */ /* 0x000e660000000200 */
[C---:B------:R-:W-:Y:S08]  /*6500*/  HMMA.16816.F32.BF16 R196, R8.reuse, R180, R172 ;  /* 0x000000b408c4723c */ /* 0x040ff000000418ac */
[C---:B------:R-:W-:Y:S08]  /*6510*/  HMMA.16816.F32.BF16 R180, R8.reuse, R182, R32 ;  /* 0x000000b608b4723c */ /* 0x040ff00000041820 */
[C---:B--2---:R-:W-:Y:S01]  /*6520*/  HMMA.16816.F32.BF16 R200, R8.reuse, R176, R168 ;  /* 0x000000b008c8723c */ /* 0x044fe200000418a8 */
[----:B------:R-:W2:Y:S07]  /*6530*/  LDSM.16.M88.4 R168, [R214+0x10800] ;  /* 0x01080000d6a8783b */ /* 0x000eae0000000200 */
[C---:B------:R-:W-:Y:S08]  /*6540*/  HMMA.16816.F32.BF16 R176, R8.reuse, R178, R28 ;  /* 0x000000b208b0723c */ /* 0x040ff0000004181c */
[C---:B---3--:R-:W-:Y:S01]  /*6550*/  HMMA.16816.F32.BF16 R28, R8.reuse, R204, R24 ;  /* 0x000000cc081c723c */ /* 0x048fe20000041818 */
[----:B------:R-:W3:Y:S07]  /*6560*/  LDSM.16.M88.4 R24, [R214+0x11000] ;  /* 0x01100000d618783b */ /* 0x000eee0000000200 */
[C---:B----4-:R-:W-:Y:S01]  /*6570*/  HMMA.16816.F32.BF16 R172, R8.reuse, R192, R20 ;  /* 0x000000c008ac723c */ /* 0x050fe20000041814 */
[----:B------:R-:W4:Y:S07]  /*6580*/  LDSM.16.M88.4 R20, [R214+0x11800] ;  /* 0x01180000d614783b */ /* 0x000f2e0000000200 */
[----:B------:R-:W-:Y:S08]  /*6590*/  HMMA.16816.F32.BF16 R32, R8, R194, R12 ;  /* 0x000000c20820723c */ /* 0x000ff0000004180c */
[----:B-1----:R-:W-:Y:S08]  /*65a0*/  HMMA.16816.F32.BF16 R192, R4, R184, R196 ;  /* 0x000000b804c0723c */ /* 0x002ff000000418c4 */
[----:B------:R-:W-:Y:S01]  /*65b0*/  HMMA.16816.F32.BF16 R12, R8, R206, R188 ;  /* 0x000000ce080c723c */ /* 0x000fe200000418bc */
[----:B------:R-:W-:Y:S07]  /*65c0*/  LDSM.16.M88.4 R8, [R217] ;  /* 0x00000000d908783b */ /* 0x000fee0000000200 */
[C---:B------:R-:W-:Y:S01]  /*65d0*/  HMMA.16816.F32.BF16 R184, R4.reuse, R186, R180 ;  /* 0x000000ba04b8723c */ /* 0x040fe200000418b4 */
[----:B------:R-:W1:Y:S07]  /*65e0*/  LDSM.16.M88.4 R180, [R213] ;  /* 0x00000000d5b4783b */ /* 0x000e6e0000000200 */
        /* <DEDUP_REMOVED lines=8> */
[----:B------:R-:W4:Y:S04]  /*6670*/  LDSM.16.M88.4 R20, [R213+0x1800] ;  /* 0x00180000d514783b */ /* 0x000f280000000200 */
[----:B------:R-:W-:Y:S03]  /*6680*/  LDSM.16.M88.4 R4, [R215+0x4000] ;  /* 0x00400000d704783b */ /* 0x000fe60000000200 */
[C---:B-1----:R-:W-:Y:S01]  /*6690*/  HMMA.16816.F32.BF16 R200, R8.reuse, R182, R184 ;  /* 0x000000b608c8723c */ /* 0x042fe200000418b8 */
[----:B------:R-:W1:Y:S07]  /*66a0*/  LDSM.16.M88.4 R184, [R208+0x12000] ;  /* 0x01200000d0b8783b */ /* 0x000e6e0000000200 */
[C---:B------:R-:W-:Y:S01]  /*66b0*/  HMMA.16816.F32.BF16 R28, R8.reuse, R180, R192 ;  /* 0x000000b4081c723c */ /* 0x040fe200000418c0 */
[----:B------:R-:W1:Y:S07]  /*66c0*/  LDSM.16.M88.4 R180, [R208+0x12800] ;  /* 0x01280000d0b4783b */ /* 0x000e6e0000000200 */
[C---:B--2---:R-:W-:Y:S08]  /*66d0*/  HMMA.16816.F32.BF16 R192, R8.reuse, R170, R188 ;  /* 0x000000aa08c0723c */ /* 0x044ff000000418bc */
[C---:B---3--:R-:W-:Y:S08]  /*66e0*/  HMMA.16816.F32.BF16 R188, R8.reuse, R24, R176 ;  /* 0x0000001808bc723c */ /* 0x048ff000000418b0 */
[C---:B------:R-:W-:Y:S01]  /*66f0*/  HMMA.16816.F32.BF16 R176, R8.reuse, R26, R172 ;  /* 0x0000001a08b0723c */ /* 0x040fe200000418ac */
[----:B------:R-:W2:Y:S04]  /*6700*/  LDSM.16.M88.4 R172, [R208+0x13000] ;  /* 0x01300000d0ac783b */ /* 0x000ea80000000200 */
[----:B------:R-:W3:Y:S03]  /*6710*/  LDSM.16.M88.4 R24, [R208+0x13800] ;  /* 0x01380000d018783b */ /* 0x000ee60000000200 */
[C---:B----4-:R-:W-:Y:S08]  /*6720*/  HMMA.16816.F32.BF16 R32, R8.reuse, R20, R32 ;  /* 0x000000140820723c */ /* 0x050ff00000041820 */
[C---:B------:R-:W-:Y:S08]  /*6730*/  HMMA.16816.F32.BF16 R20, R8.reuse, R22, R12 ;  /* 0x000000160814723c */ /* 0x040ff0000004180c */
[----:B------:R-:W-:Y:S01]  /*6740*/  HMMA.16816.F32.BF16 R196, R8, R168, R196 ;  /* 0x000000a808c4723c */ /* 0x000fe200000418c4 */
[----:B------:R-:W-:Y:S07]  /*6750*/  LDSM.16.M88.4 R8, [R216+0x4000] ;  /* 0x00400000d808783b */ /* 0x000fee0000000200 */
[C---:B-1----:R-:W-:Y:S01]  /*6760*/  HMMA.16816.F32.BF16 R12, R4.reuse, R184, R28 ;  /* 0x000000b8040c723c */ /* 0x042fe2000004181c */
[----:B------:R-:W1:Y:S07]  /*6770*/  LDSM.16.M88.4 R28, [R231] ;  /* 0x00000000e71c783b */ /* 0x000e6e0000000200 */
[C---:B------:R-:W-:Y:S01]  /*6780*/  HMMA.16816.F32.BF16 R168, R4.reuse, R186, R200 ;  /* 0x000000ba04a8723c */ /* 0x040fe200000418c8 */
[----:B------:R-:W4:Y:S07]  /*6790*/  LDSM.16.M88.4 R184, [R230] ;  /* 0x00000000e6b8783b */ /* 0x000f2e0000000200 */
[C---:B------:R-:W-:Y:S08]  /*67a0*/  HMMA.16816.F32.BF16 R196, R4.reuse, R180, R196 ;  /* 0x000000b404c4723c */ /* 0x040ff000000418c4 */
[C---:B------:R-:W-:Y:S08]  /*67b0*/  HMMA.16816.F32.BF16 R192, R4.reuse, R182, R192 ;  /* 0x000000b604c0723c */ /* 0x040ff000000418c0 */
[C---:B--2---:R-:W-:Y:S01]  /*67c0*/  HMMA.16816.F32.BF16 R180, R4.reuse, R172, R188 ;  /* 0x000000ac04b4723c */ /* 0x044fe200000418bc */
[----:B------:R-:W-:Y:S07]  /*67d0*/  LDSM.16.M88.4 R188, [R214+0x12800] ;  /* 0x01280000d6bc783b */ /* 0x000fee0000000200 */
[C---:B------:R-:W-:Y:S08]  /*67e0*/  HMMA.16816.F32.BF16 R176, R4.reuse, R174, R176 ;  /* 0x000000ae04b0723c */ /* 0x040ff000000418b0 */
[C---:B---3--:R-:W-:Y:S01]  /*67f0*/  HMMA.16816.F32.BF16 R172, R4.reuse, R26, R20 ;  /* 0x0000001a04ac723c */ /* 0x048fe20000041814 */
[----:B------:R-:W2:Y:S07]  /*6800*/  LDSM.16.M88.4 R20, [R228] ;  /* 0x00000000e414783b */ /* 0x000eae0000000200 */
[----:B------:R-:W-:Y:S01]  /*6810*/  HMMA.16816.F32.BF16 R32, R4, R24, R32 ;  /* 0x000000180420723c */ /* 0x000fe20000041820 */
[----:B------:R-:W-:Y:S04]  /*6820*/  LDSM.16.M88.4 R4, [R218+0x4000] ;  /* 0x00400000da04783b */ /* 0x000fe80000000200 */
[----:B------:R-:W3:Y:S03]  /*6830*/  LDSM.16.M88.4 R24, [R229] ;  /* 0x00000000e518783b */ /* 0x000ee60000000200 */
[C---:B-1----:R-:W-:Y:S08]  /*6840*/  HMMA.16816.F32.BF16 R12, R8.reuse, R28, R12 ;  /* 0x0000001c080c723c */ /* 0x042ff0000004180c */
[C---:B------:R-:W-:Y:S01]  /*6850*/  HMMA.16816.F32.BF16 R168, R8.reuse, R30, R168 ;  /* 0x0000001e08a8723c */ /* 0x040fe200000418a8 */
[----:B------:R-:W1:Y:S07]  /*6860*/  LDSM.16.M88.4 R28, [R214+0x12000] ;  /* 0x01200000d61c783b */ /* 0x000e6e0000000200 */
[C---:B----4-:R-:W-:Y:S08]  /*6870*/  HMMA.16816.F32.BF16 R200, R8.reuse, R184, R196 ;  /* 0x000000b808c8723c */ /* 0x050ff000000418c4 */
[C---:B------:R-:W-:Y:S08]  /*6880*/  HMMA.16816.F32.BF16 R204, R8.reuse, R186, R192 ;  /* 0x000000ba08cc723c */ /* 0x040ff000000418c0 */
[C---:B--2---:R-:W-:Y:S01]  /*6890*/  HMMA.16816.F32.BF16 R184, R8.reuse, R20, R32 ;  /* 0x0000001408b8723c */ /* 0x044fe20000041820 */
[----:B------:R-:W2:Y:S07]  /*68a0*/  LDSM.16.M88.4 R32, [R214+0x13000] ;  /* 0x01300000d620783b */ /* 0x000eae0000000200 */
[C---:B------:R-:W-:Y:S08]  /*68b0*/  HMMA.16816.F32.BF16 R172, R8.reuse, R22, R172 ;  /* 0x0000001608ac723c */ /* 0x040ff000000418ac */
[----:B---3--:R-:W-:Y:S01]  /*68c0*/  HMMA.16816.F32.BF16 R196, R8, R24, R180 ;  /* 0x0000001808c4723c */ /* 0x008fe200000418b4 */
[----:B------:R-:W-:Y:S07]  /*68d0*/  LDSM.16.M88.4 R180, [R213+0x2800] ;  /* 0x00280000d5b4783b */ /* 0x000fee0000000200 */
[C---:B-1----:R-:W-:Y:S08]  /*68e0*/  HMMA.16816.F32.BF16 R20, R4.reuse, R28, R12 ;  /* 0x0000001c0414723c */ /* 0x042ff0000004180c */
[----:B------:R-:W-:Y:S01]  /*68f0*/  HMMA.16816.F32.BF16 R12, R4, R30, R168 ;  /* 0x0000001e040c723c */ /* 0x000fe200000418a8 */
[----:B------:R-:W1:Y:S07]  /*6900*/  LDSM.16.M88.4 R28, [R214+0x13800] ;  /* 0x01380000d61c783b */ /* 0x000e6e0000000200 */
[----:B------:R-:W-:Y:S01]  /*6910*/  HMMA.16816.F32.BF16 R192, R8, R26, R176 ;  /* 0x0000001a08c0723c */ /* 0x000fe200000418b0 */
[----:B------:R-:W-:Y:S04]  /*6920*/  LDSM.16.M88.4 R8, [R217+0x4000] ;  /* 0x00400000d908783b */ /* 0x000fe80000000200 */
[----:B------:R-:W3:Y:S03]  /*6930*/  LDSM.16.M88.4 R24, [R213+0x2000] ;  /* 0x00200000d518783b */ /* 0x000ee60000000200 */
[C---:B------:R-:W-:Y:S08]  /*6940*/  HMMA.16816.F32.BF16 R176, R4.reuse, R188, R200 ;  /* 0x000000bc04b0723c */ /* 0x040ff000000418c8 */
[C---:B------:R-:W-:Y:S01]  /*6950*/  HMMA.16816.F32.BF16 R188, R4.reuse, R190, R204 ;  /* 0x000000be04bc723c */ /* 0x040fe200000418cc */
[----:B------:R-:W-:Y:S07]  /*6960*/  LDSM.16.M88.4 R204, [R208+0x15000] ;  /* 0x01500000d0cc783b */ /* 0x000fee0000000200 */
[C---:B--2---:R-:W-:Y:S08]  /*6970*/  HMMA.16816.F32.BF16 R200, R4.reuse, R32, R196 ;  /* 0x0000002004c8723c */ /* 0x044ff000000418c4 */
[C---:B------:R-:W-:Y:S01]  /*6980*/  HMMA.16816.F32.BF16 R196, R4.reuse, R34, R192 ;  /* 0x0000002204c4723c */ /* 0x040fe200000418c0 */
[----:B------:R-:W-:Y:S07]  /*6990*/  LDSM.16.M88.4 R32, [R208+0x14800] ;  /* 0x01480000d020783b */ /* 0x000fee0000000200 */
[C---:B-1----:R-:W-:Y:S08]  /*69a0*/  HMMA.16816.F32.BF16 R192, R4.reuse, R28, R184 ;  /* 0x0000001c04c0723c */ /* 0x042ff000000418b8 */
[----:B------:R-:W-:Y:S01]  /*69b0*/  HMMA.16816.F32.BF16 R184, R4, R30, R172 ;  /* 0x0000001e04b8723c */ /* 0x000fe200000418ac */
[----:B------:R-:W1:Y:S04]  /*69c0*/  LDSM.16.M88.4 R172, [R213+0x3000] ;  /* 0x00300000d5ac783b */ /* 0x000e680000000200 */
[----:B------:R-:W2:Y:S03]  /*69d0*/  LDSM.16.M88.4 R28, [R213+0x3800] ;  /* 0x00380000d51c783b */ /* 0x000ea60000000200 */
[C---:B---3--:R-:W-:Y:S01]  /*69e0*/  HMMA.16816.F32.BF16 R168, R8.reuse, R24, R20 ;  /* 0x0000001808a8723c */ /* 0x048fe20000041814 */
[----:B------:R-:W-:Y:S07]  /*69f0*/  LDSM.16.M88.4 R4, [R215+0x8000] ;  /* 0x00800000d704783b */ /* 0x000fee0000000200 */
[C---:B------:R-:W-:Y:S01]  /*6a00*/  HMMA.16816.F32.BF16 R20, R8.reuse, R26, R12 ;  /* 0x0000001a0814723c */ /* 0x040fe2000004180c */
[----:B------:R-:W3:Y:S07]  /*6a10*/  LDSM.16.M88.4 R24, [R208+0x14000] ;  /* 0x01400000d018783b */ /* 0x000eee0000000200 */
[C---:B------:R-:W-:Y:S08]  /*6a20*/  HMMA.16816.F32.BF16 R12, R8.reuse, R180, R176 ;  /* 0x000000b4080c723c */ /* 0x040ff000000418b0 */
[C---:B------:R-:W-:Y:S08]  /*6a30*/  HMMA.16816.F32.BF16 R176, R8.reuse, R182, R188 ;  /* 0x000000b608b0723c */ /* 0x040ff000000418bc */
[C---:B-1----:R-:W-:Y:S08]  /*6a40*/  HMMA.16816.F32.BF16 R180, R8.reuse, R172, R200 ;  /* 0x000000ac08b4723c */ /* 0x042ff000000418c8 */
[C---:B------:R-:W-:Y:S08]  /*6a50*/  HMMA.16816.F32.BF16 R200, R8.reuse, R174, R196 ;  /* 0x000000ae08c8723c */ /* 0x040ff000000418c4 */
[----:B--2---:R-:W-:Y:S01]  /*6a60*/  HMMA.16816.F32.BF16 R196, R8, R28, R192 ;  /* 0x0000001c08c4723c */ /* 0x004fe200000418c0 */
[----:B------:R-:W1:Y:S07]  /*6a70*/  LDSM.16.M88.4 R192, [R208+0x15800] ;  /* 0x01580000d0c0783b */ /* 0x000e6e0000000200 */
[C---:B---3--:R-:W-:Y:S08]  /*6a80*/  HMMA.16816.F32.BF16 R172, R4.reuse, R24, R168 ;  /* 0x0000001804ac723c */ /* 0x048ff000000418a8 */
[----:B------:R-:W-:Y:S08]  /*6a90*/  HMMA.16816.F32.BF16 R168, R4, R26, R20 ;  /* 0x0000001a04a8723c */ /* 0x000ff00000041814 */
[----:B------:R-:W-:Y:S01]  /*6aa0*/  HMMA.16816.F32.BF16 R188, R8, R30, R184 ;  /* 0x0000001e08bc723c */ /* 0x000fe200000418b8 */
[----:B------:R-:W-:Y:S04]  /*6ab0*/  LDSM.16.M88.4 R8, [R216+0x8000] ;  /* 0x00800000d808783b */ /* 0x000fe80000000200 */
[----:B------:R-:W2:Y:S03]  /*6ac0*/  LDSM.16.M88.4 R28, [R226] ;  /* 0x00000000e21c783b */ /* 0x000ea60000000200 */
[C---:B------:R-:W-:Y:S08]  /*6ad0*/  HMMA.16816.F32.BF16 R24, R4.reuse, R32, R12 ;  /* 0x000000200418723c */ /* 0x040ff0000004180c */
        /* <DEDUP_REMOVED lines=15> */
[----:B------:R-:W3:Y:S07]  /*6bd0*/  LDSM.16.M88.4 R28, [R214+0x15000] ;  /* 0x01500000d61c783b */ /* 0x000eee0000000200 */
        /* <DEDUP_REMOVED lines=13> */
[C---:B------:R-:W-:Y:S01]  /*6cb0*/  HMMA.16816.F32.BF16 R176, R4.reuse, R28, R24 ;  /* 0x0000001c04b0723c */ /* 0x040fe20000041818 */
[----:B------:R-:W3:Y:S07]  /*6cc0*/  LDSM.16.M88.4 R24, [R213+0x5000] ;  /* 0x00500000d518783b */ /* 0x000eee0000000200 */
[C---:B------:R-:W-:Y:S01]  /*6cd0*/  HMMA.16816.F32.BF16 R172, R4.reuse, R30, R20 ;  /* 0x0000001e04ac723c */ /* 0x040fe20000041814 */
[----:B------:R-:W3:Y:S07]  /*6ce0*/  LDSM.16.M88.4 R20, [R213+0x5800] ;  /* 0x00580000d514783b */ /* 0x000eee0000000200 */
[C---:B----4-:R-:W-:Y:S08]  /*6cf0*/  HMMA.16816.F32.BF16 R28, R4.reuse, R184, R12 ;  /* 0x000000b8041c723c */ /* 0x050ff0000004180c */
[----:B------:R-:W-:Y:S01]  /*6d00*/  HMMA.16816.F32.BF16 R12, R4, R186, R188 ;  /* 0x000000ba040c723c */ /* 0x000fe200000418bc */
[----:B------:R-:W4:Y:S07]  /*6d10*/  LDSM.16.M88.4 R4, [R215+0xc000] ;  /* 0x00c00000d704783b */ /* 0x000f2e0000000200 */
[C---:B-1----:R-:W-:Y:S08]  /*6d20*/  HMMA.16816.F32.BF16 R184, R8.reuse, R168, R200 ;  /* 0x000000a808b8723c */ /* 0x042ff000000418c8 */
[C---:B------:R-:W-:Y:S01]  /*6d30*/  HMMA.16816.F32.BF16 R200, R8.reuse, R170, R196 ;  /* 0x000000aa08c8723c */ /* 0x040fe200000418c4 */
[----:B------:R-:W-:Y:S07]  /*6d40*/  LDSM.16.M88.4 R168, [R223] ;  /* 0x00000000dfa8783b */ /* 0x000fee0000000200 */
[C---:B--2---:R-:W-:Y:S08]  /*6d50*/  HMMA.16816.F32.BF16 R196, R8.reuse, R32, R192 ;  /* 0x0000002008c4723c */ /* 0x044ff000000418c0 */
[C---:B------:R-:W-:Y:S08]  /*6d60*/  HMMA.16816.F32.BF16 R192, R8.reuse, R34, R180 ;  /* 0x0000002208c0723c */ /* 0x040ff000000418b4 */
[C---:B---3--:R-:W-:Y:S01]  /*6d70*/  HMMA.16816.F32.BF16 R180, R8.reuse, R26, R172 ;  /* 0x0000001a08b4723c */ /* 0x048fe200000418ac */
[----:B------:R-:W1:Y:S07]  /*6d80*/  LDSM.16.M88.4 R172, [R208+0x16800] ;  /* 0x01680000d0ac783b */ /* 0x000e6e0000000200 */
[C---:B------:R-:W-:Y:S01]  /*6d90*/  HMMA.16816.F32.BF16 R32, R8.reuse, R20, R28 ;  /* 0x000000140820723c */ /* 0x040fe2000004181c */
[----:B------:R-:W2:Y:S07]  /*6da0*/  LDSM.16.M88.4 R28, [R208+0x17000] ;  /* 0x01700000d01c783b */ /* 0x000eae0000000200 */
[C---:B------:R-:W-:Y:S01]  /*6db0*/  HMMA.16816.F32.BF16 R188, R8.reuse, R24, R176 ;  /* 0x0000001808bc723c */ /* 0x040fe200000418b0 */
[----:B------:R-:W3:Y:S07]  /*6dc0*/  LDSM.16.M88.4 R24, [R208+0x17800] ;  /* 0x01780000d018783b */ /* 0x000eee0000000200 */
[----:B------:R-:W-:Y:S01]  /*6dd0*/  HMMA.16816.F32.BF16 R20, R8, R22, R12 ;  /* 0x000000160814723c */ /* 0x000fe2000004180c */
[----:B------:R-:W3:Y:S07]  /*6de0*/  LDSM.16.M88.4 R8, [R216+0xc000] ;  /* 0x00c00000d808783b */ /* 0x000eee0000000200 */
[C---:B----4-:R-:W-:Y:S01]  /*6df0*/  HMMA.16816.F32.BF16 R12, R4.reuse, R204, R184 ;  /* 0x000000cc040c723c */ /* 0x050fe200000418b8 */
[----:B------:R-:W4:Y:S07]  /*6e00*/  LDSM.16.M88.4 R184, [R222] ;  /* 0x00000000deb8783b */ /* 0x000f2e0000000200 */
[C---:B------:R-:W-:Y:S08]  /*6e10*/  HMMA.16816.F32.BF16 R176, R4.reuse, R206, R200 ;  /* 0x000000ce04b0723c */ /* 0x040ff000000418c8 */
[C---:B-1----:R-:W-:Y:S08]  /*6e20*/  HMMA.16816.F32.BF16 R204, R4.reuse, R172, R196 ;  /* 0x000000ac04cc723c */ /* 0x042ff000000418c4 */
[C---:B--2---:R-:W-:Y:S08]  /*6e30*/  HMMA.16816.F32.BF16 R196, R4.reuse, R28, R188 ;  /* 0x0000001c04c4723c */ /* 0x044ff000000418bc */
[C---:B---3--:R-:W-:Y:S01]  /*6e40*/  HMMA.16816.F32.BF16 R188, R4.reuse, R24, R32 ;  /* 0x0000001804bc723c */ /* 0x048fe20000041820 */
[----:B------:R-:W1:Y:S07]  /*6e50*/  LDSM.16.M88.4 R32, [R221] ;  /* 0x00000000dd20783b */ /* 0x000e6e0000000200 */
[C---:B------:R-:W-:Y:S08]  /*6e60*/  HMMA.16816.F32.BF16 R200, R4.reuse, R174, R192 ;  /* 0x000000ae04c8723c */ /* 0x040ff000000418c0 */
[C---:B------:R-:W-:Y:S01]  /*6e70*/  HMMA.16816.F32.BF16 R192, R4.reuse, R30, R180 ;  /* 0x0000001e04c0723c */ /* 0x040fe200000418b4 */
[----:B------:R-:W2:Y:S04]  /*6e80*/  LDSM.16.M88.4 R28, [R220] ;  /* 0x00000000dc1c783b */ /* 0x000ea80000000200 */
[----:B------:R-:W-:Y:S03]  /*6e90*/  LDSM.16.M88.4 R180, [R214+0x16800] ;  /* 0x01680000d6b4783b */ /* 0x000fe60000000200 */
[----:B------:R-:W-:Y:S01]  /*6ea0*/  HMMA.16816.F32.BF16 R172, R4, R26, R20 ;  /* 0x0000001a04ac723c */ /* 0x000fe20000041814 */
[----:B------:R-:W-:Y:S04]  /*6eb0*/  LDSM.16.M88.4 R4, [R218+0xc000] ;  /* 0x00c00000da04783b */ /* 0x000fe80000000200 */
[----:B------:R-:W3:Y:S03]  /*6ec0*/  LDSM.16.M88.4 R24, [R214+0x16000] ;  /* 0x01600000d618783b */ /* 0x000ee60000000200 */
[C---:B------:R-:W-:Y:S08]  /*6ed0*/  HMMA.16816.F32.BF16 R20, R8.reuse, R168, R12 ;  /* 0x000000a80814723c */ /* 0x040ff0000004180c */
[C---:B------:R-:W-:Y:S01]  /*6ee0*/  HMMA.16816.F32.BF16 R12, R8.reuse, R170, R176 ;  /* 0x000000aa080c723c */ /* 0x040fe200000418b0 */
[----:B------:R-:W-:Y:S07]  /*6ef0*/  LDSM.16.M88.4 R176, [R213+0x6000] ;  /* 0x00600000d5b0783b */ /* 0x000fee0000000200 */
[C---:B----4-:R-:W-:Y:S08]  /*6f00*/  HMMA.16816.F32.BF16 R168, R8.reuse, R184, R204 ;  /* 0x000000b808a8723c */ /* 0x050ff000000418cc */
[C---:B------:R-:W-:Y:S08]  /*6f10*/  HMMA.16816.F32.BF16 R184, R8.reuse, R186, R200 ;  /* 0x000000ba08b8723c */ /* 0x040ff000000418c8 */
[C---:B-1----:R-:W-:Y:S08]  /*6f20*/  HMMA.16816.F32.BF16 R200, R8.reuse, R32, R196 ;  /* 0x0000002008c8723c */ /* 0x042ff000000418c4 */
[C---:B------:R-:W-:Y:S01]  /*6f30*/  HMMA.16816.F32.BF16 R196, R8.reuse, R34, R192 ;  /* 0x0000002208c4723c */ /* 0x040fe200000418c0 */
[----:B------:R-:W-:Y:S07]  /*6f40*/  LDSM.16.M88.4 R32, [R213+0x6800] ;  /* 0x00680000d520783b */ /* 0x000fee0000000200 */
[C---:B--2---:R-:W-:Y:S08]  /*6f50*/  HMMA.16816.F32.BF16 R192, R8.reuse, R28, R188 ;  /* 0x0000001c08c0723c */ /* 0x044ff000000418bc */
[----:B------:R-:W-:Y:S01]  /*6f60*/  HMMA.16816.F32.BF16 R188, R8, R30, R172 ;  /* 0x0000001e08bc723c */ /* 0x000fe200000418ac */
[----:B------:R-:W1:Y:S04]  /*6f70*/  LDSM.16.M88.4 R28, [R214+0x17000] ;  /* 0x01700000d61c783b */ /* 0x000e680000000200 */
[----:B------:R-:W2:Y:S03]  /*6f80*/  LDSM.16.M88.4 R8, [R217+0xc000] ;  /* 0x00c00000d908783b */ /* 0x000ea60000000200 */
[C---:B---3--:R-:W-:Y:S01]  /*6f90*/  HMMA.16816.F32.BF16 R204, R4.reuse, R24, R20 ;  /* 0x0000001804cc723c */ /* 0x048fe20000041814 */
[----:B------:R-:W3:Y:S07]  /*6fa0*/  LDSM.16.M88.4 R20, [R214+0x17800] ;  /* 0x01780000d614783b */ /* 0x000eee0000000200 */
[C---:B------:R-:W-:Y:S08]  /*6fb0*/  HMMA.16816.F32.BF16 R12, R4.reuse, R26, R12 ;  /* 0x0000001a040c723c */ /* 0x040ff0000004180c */
[C---:B------:R-:W-:Y:S08]  /*6fc0*/  HMMA.16816.F32.BF16 R24, R4.reuse, R180, R168 ;  /* 0x000000b40418723c */ /* 0x040ff000000418a8 */
[C---:B------:R-:W-:Y:S01]  /*6fd0*/  HMMA.16816.F32.BF16 R172, R4.reuse, R182, R184 ;  /* 0x000000b604ac723c */ /* 0x040fe200000418b8 */
[----:B------:R-:W4:Y:S07]  /*6fe0*/  LDSM.16.M88.4 R180, [R213+0x7000] ;  /* 0x00700000d5b4783b */ /* 0x000f2e0000000200 */
[C---:B-1----:R-:W-:Y:S08]  /*6ff0*/  HMMA.16816.F32.BF16 R184, R4.reuse, R28, R200 ;  /* 0x0000001c04b8723c */ /* 0x042ff000000418c8 */
[----:B------:R-:W-:Y:S08]  /*7000*/  HMMA.16816.F32.BF16 R196, R4, R30, R196 ;  /* 0x0000001e04c4723c */ /* 0x000ff000000418c4 */
[C---:B--2---:R-:W-:Y:S08]  /*7010*/  HMMA.16816.F32.BF16 R28, R8.reuse, R32, R24 ;  /* 0x00000020081c723c */ /* 0x044ff00000041818 */
[C---:B------:R-:W-:Y:S08]  /*7020*/  HMMA.16816.F32.BF16 R168, R8.reuse, R178, R12 ;  /* 0x000000b208a8723c */ /* 0x040ff0000004180c */
[----:B------:R-:W-:Y:S01]  /*7030*/  HMMA.16816.F32.BF16 R24, R8, R34, R172 ;  /* 0x000000220818723c */ /* 0x000fe200000418ac */
[----:B------:R-:W1:Y:S01]  /*7040*/  LDSM.16.M88.4 R172, [R213+0x7800] ;  /* 0x00780000d5ac783b */ /* 0x000e620000000200 */
[----:B------:R-:W-:-:S06]  /*7050*/  DEPBAR.LE SB0, 0x0 ;  /* 0x000080000000791a */ /* 0x000fcc0000000000 */
[C---:B---3--:R-:W-:Y:S08]  /*7060*/  HMMA.16816.F32.BF16 R192, R4.reuse, R20, R192 ;  /* 0x0000001404c0723c */ /* 0x048ff000000418c0 */
[----:B------:R-:W-:Y:S01]  /*7070*/  HMMA.16816.F32.BF16 R188, R4, R22, R188 ;  /* 0x0000001604bc723c */ /* 0x000fe200000418bc */
[----:B------:R-:W-:Y:S01]  /*7080*/  FSEL R12, R169, -INF , !P1 ;  /* 0xff800000a90c7808 */ /* 0x000fe20004800000 */
[----:B------:R-:W-:Y:S01]  /*7090*/  BAR.SYNC.DEFER_BLOCKING 0x0 ;  /* 0x0000000000007b1d */ /* 0x000fe20000010000 */
[----:B------:R-:W-:-:S02]  /*70a0*/  ISETP.GE.AND P1, PT, R2, R16, PT ;  /* 0x000000100200720c */ /* 0x000fc40003f26270 */
[----:B------:R-:W-:Y:S02]  /*70b0*/  FSEL R18, R171, -INF , !P3 ;  /* 0xff800000ab127808 */ /* 0x000fe40005800000 */
[----:B------:R-:W-:Y:S01]  /*70c0*/  IADD3 R4, R0, 0x8, RZ ;  /* 0x0000000800047810 */ /* 0x000fe20007ffe0ff */
[C---:B----4-:R-:W-:Y:S01]  /*70d0*/  HMMA.16816.F32.BF16 R20, R8.reuse, R180, R184 ;  /* 0x000000b40814723c */ /* 0x050fe200000418b8 */
[----:B------:R-:W-:Y:S02]  /*70e0*/  FSEL R179, R31, -INF , !P1 ;  /* 0xff8000001fb37808 */ /* 0x000fe40004800000 */
[C---:B------:R-:W-:Y:S02]  /*70f0*/  ISETP.GE.AND P2, PT, R4.reuse, R17, PT ;  /* 0x000000110400720c */ /* 0x040fe40003f46270 */
[----:B------:R-:W-:Y:S02]  /*7100*/  ISETP.GE.AND P5, PT, R4, R16, PT ;  /* 0x000000100400720c */ /* 0x000fe40003fa6270 */
[----:B------:R-:W-:Y:S01]  /*7110*/  IADD3 R4, R0, 0x10, RZ ;  /* 0x0000001000047810 */ /* 0x000fe20007ffe0ff */
[----:B------:R-:W-:Y:S01]  /*7120*/  HMMA.16816.F32.BF16 R32, R8, R182, R196 ;  /* 0x000000b60820723c */ /* 0x000fe200000418c4 */
[----:B------:R-:W-:-:S02]  /*7130*/  FSEL R14, R168, -INF , !P2 ;  /* 0xff800000a80e7808 */ /* 0x000fc40005000000 */
[----:B------:R-:W-:Y:S02]  /*7140*/  FSEL R15, R170, -INF , !P5 ;  /* 0xff800000aa0f7808 */ /* 0x000fe40006800000 */
[CC--:B------:R-:W-:Y:S02]  /*7150*/  ISETP.GE.AND P0, PT, R4.reuse, R17.reuse, PT ;  /* 0x000000110400720c */ /* 0x0c0fe40003f06270 */
[----:B------:R-:W-:Y:S02]  /*7160*/  ISETP.GE.AND P2, PT, R4, R16, PT ;  /* 0x000000100400720c */ /* 0x000fe40003f46270 */
[----:B------:R-:W-:Y:S02]  /*7170*/  ISETP.GE.AND P5, PT, R2, R17, PT ;  /* 0x000000110200720c */ /* 0x000fe40003fa6270 */
[----:B------:R-:W-:Y:S02]  /*7180*/  IADD3 R4, R0, 0x18, RZ ;  /* 0x0000001800047810 */ /* 0x000fe40007ffe0ff */
[----:B------:R-:W-:-:S02]  /*7190*/  FSEL R19, R28, -INF , !P0 ;  /* 0xff8000001c137808 */ /* 0x000fc40004000000 */
[----:B------:R-:W-:Y:S02]  /*71a0*/  FSEL R180, R30, -INF , !P2 ;  /* 0xff8000001eb47808 */ /* 0x000fe40005000000 */
[----:B------:R-:W-:Y:S02]  /*71b0*/  FSEL R170, R29, -INF , !P5 ;  /* 0xff8000001daa7808 */ /* 0x000fe40006800000 */
[C---:B------:R-:W-:Y:S01]  /*71c0*/  ISETP.GE.AND P3, PT, R4.reuse, R17, PT ;  /* 0x000000110400720c */ /* 0x040fe20003f66270 */
[----:B------:R-:W-:Y:S01]  /*71d0*/  HMMA.16816.F32.BF16 R28, R8, R176, R204 ;  /* 0x000000b0081c723c */ /* 0x000fe200000418cc */
[----:B------:R-:W-:Y:S02]  /*71e0*/  ISETP.GE.AND P0, PT, R4, R16, PT ;  /* 0x000000100400720c */ /* 0x000fe40003f06270 */
[C---:B------:R-:W-:Y:S02]  /*71f0*/  IADD3 R2, R0.reuse, 0x19, RZ ;  /* 0x0000001900027810 */ /* 0x040fe40007ffe0ff */
[----:B------:R-:W-:-:S02]  /*7200*/  IADD3 R4, R0, 0x20, RZ ;  /* 0x0000002000047810 */ /* 0x000fc40007ffe0ff */
[----:B------:R-:W-:Y:S02]  /*7210*/  FSEL R168, R24, -INF , !P3 ;  /* 0xff80000018a87808 */ /* 0x000fe40005800000 */
        /* <DEDUP_REMOVED lines=9> */
[----:B------:R-:W-:Y:S01]  /*72b0*/  FSEL R198, R20, -INF , !P1 ;  /* 0xff80000014c67808 */ /* 0x000fe20004800000 */
[----:B-1----:R-:W-:Y:S01]  /*72c0*/  HMMA.16816.F32.BF16 R24, R8, R172, R192 ;  /* 0x000000ac0818723c */ /* 0x002fe200000418c0 */
[----:B------:R-:W-:-:S02]  /*72d0*/  ISETP.GE.AND P0, PT, R2, R17, PT ;  /* 0x000000110200720c */ /* 0x000fc40003f06270 */
        /* <DEDUP_REMOVED lines=8> */
[-C--:B------:R-:W-:Y:S02]  /*7360*/  ISETP.GE.AND P0, PT, R2, R16.reuse, PT ;  /* 0x000000100200720c */ /* 0x080fe40003f06270 */
[C---:B------:R-:W-:Y:S02]  /*7370*/  ISETP.GE.AND P2, PT, R4.reuse, R17, PT ;  /* 0x000000110400720c */ /* 0x040fe40003f46270 */
[----:B------:R-:W-:Y:S02]  /*7380*/  ISETP.GE.AND P5, PT, R4, R16, PT ;  /* 0x000000100400720c */ /* 0x000fe40003fa6270 */
[----:B------:R-:W-:Y:S01]  /*7390*/  HMMA.16816.F32.BF16 R4, R8, R174, R188 ;  /* 0x000000ae0804723c */ /* 0x000fe200000418bc */
[----:B------:R-:W-:-:S02]  /*73a0*/  FSEL R203, R35, -INF , !P0 ;  /* 0xff80000023cb7808 */ /* 0x000fc40004000000 */
[-C--:B------:R-:W-:Y:S02]  /*73b0*/  ISETP.GE.AND P0, PT, R0, R17.reuse, PT ;  /* 0x000000110000720c */ /* 0x080fe40003f06270 */
[----:B------:R-:W-:Y:S02]  /*73c0*/  FSEL R237, R22, -INF , !P3 ;  /* 0xff80000016ed7808 */ /* 0x000fe40005800000 */
[----:B------:R-:W-:Y:S02]  /*73d0*/  FSEL R8, R28, -INF , !P0 ;  /* 0xff8000001c087808 */ /* 0x000fe40004000000 */
[----:B------:R-:W-:Y:S02]  /*73e0*/  ISETP.GE.AND P3, PT, R2, R17, PT ;  /* 0x000000110200720c */ /* 0x000fe40003f66270 */
[----:B------:R-:W-:Y:S02]  /*73f0*/  PLOP3.LUT P0, PT, PT, PT, UP0, 0x80, 0x0 ;  /* 0x000000000000781c */ /* 0x000fe40003f0f008 */
[----:B------:R-:W-:-:S02]  /*7400*/  IADD3 R2, R0, 0x31, RZ ;  /* 0x0000003100027810 */ /* 0x000fc40007ffe0ff */
[----:B------:R-:W-:Y:S02]  /*7410*/  FSEL R202, R34, -INF , !P1 ;  /* 0xff80000022ca7808 */ /* 0x000fe40004800000 */
[----:B------:R-:W-:Y:S02]  /*7420*/  FSEL R247, R33, -INF , !P3 ;  /* 0xff80000021f77808 */ /* 0x000fe40005800000 */
[C---:B------:R-:W-:Y:S02]  /*7430*/  ISETP.GE.AND P1, PT, R2.reuse, R17, PT ;  /* 0x000000110200720c */ /* 0x040fe40003f26270 */
[-C--:B------:R-:W-:Y:S02]  /*7440*/  ISETP.GE.AND P3, PT, R2, R16.reuse, PT ;  /* 0x000000100200720c */ /* 0x080fe40003f66270 */
[----:B------:R-:W-:Y:S02]  /*7450*/  FSEL R11, R31, -INF , !P4 ;  /* 0xff8000001f0b7808 */ /* 0x000fe40006000000 */
        /* <DEDUP_REMOVED lines=11> */
[----:B------:R-:W-:Y:S02]  /*7510*/  FSEL R10, R30, -INF , !P4 ;  /* 0xff8000001e0a7808 */ /* 0x000fe40006000000 */
[----:B------:R-:W-:-:S02]  /*7520*/  FSEL R239, R27, -INF , !P3 ;  /* 0xff8000001bef7808 */ /* 0x000fc40005800000 */
[----:B------:R-:W-:Y:S02]  /*7530*/  FSEL R201, R4, -INF , !P6 ;  /* 0xff80000004c97808 */ /* 0x000fe40007000000 */
[----:B------:R-:W-:Y:S02]  /*7540*/  FSEL R187, R6, -INF , !P2 ;  /* 0xff80000006bb7808 */ /* 0x000fe40005000000 */
[----:B------:R-:W-:Y:S02]  /*7550*/  FSEL R240, R5, -INF , !P5 ;  /* 0xff80000005f07808 */ /* 0x000fe40006800000 */
[----:B------:R-:W-:Y:S01]  /*7560*/  FSEL R236, R7, -INF , !P1 ;  /* 0xff80000007ec7808 */ /* 0x000fe20004800000 */
[----:B------:R-:W-:Y:S05]  /*7570*/  @!P0 BRA `(.L_x_751) ;  /* 0x000001e000008947 */ /* 0x000fea0003800000 */
[----:B------:R-:W2:Y:S04]  /*7580*/  LDL.64 R248, [R1+0x18] ;  /* 0x0000180001f87983 */ /* 0x000ea80000100a00 */
[----:B------:R-:W3:Y:S01]  /*7590*/  LDL.64 R250, [R1] ;  /* 0x0000000001fa7983 */ /* 0x000ee20000100a00 */
[----:B------:R-:W-:-:S02]  /*75a0*/  UIADD3 UR30, UR23, -0x3, URZ ;  /* 0xfffffffd171e7890 */ /* 0x000fc4000fffe03f */
[----:B------:R-:W-:Y:S02]  /*75b0*/  ULDC.64 UR4, c[0x0][0x198] ;  /* 0x0000660000047ab9 */ /* 0x000fe40000000a00 */
[----:B------:R-:W-:Y:S02]  /*75c0*/  USHF.R.S32.HI UR29, URZ, 0x1f, UR30 ;  /* 0x0000001f3f1d7899 */ /* 0x000fe4000801141e */
        /* <DEDUP_REMOVED lines=8> */
[----:B------:R-:W-:Y:S02]  /*7650*/  LEA R4, P1, R0, c[0x0][0x168], 0x1 ;  /* 0x00005a0000047a11 */ /* 0x000fe400078208ff */
[----:B---3--:R-:W-:Y:S02]  /*7660*/  LEA.HI.X R2, R6, R251, R2, 0x6, P0 ;  /* 0x000000fb06027211 */ /* 0x008fe400000f3402 */
        /* <DEDUP_REMOVED lines=15> */
.L_x_751:
[----:B------:R-:W2:Y:S04]  /*7760*/  LDL R20, [R1+0x10] ;  /* 0x0000100001147983 */ /* 0x000ea80000100800 */
[----:B-1----:R-:W3:Y:S04]  /*7770*/  LDL R5, [R1+0x28] ;  /* 0x0000280001057983 */ /* 0x002ee80000100800 */
[----:B------:R-:W4:Y:S04]  /*7780*/  LDL R6, [R1+0x38] ;  /* 0x0000380001067983 */ /* 0x000f280000100800 */
[----:B------:R-:W5:Y:S01]  /*7790*/  LDL.64 R150, [R1+0x8] ;  /* 0x0000080001967983 */ /* 0x000f620000100a00 */
[----:B------:R-:W-:Y:S01]  /*77a0*/  FMNMX.FTZ R0, R148, R8, !PT ;  /* 0x0000000894007209 */ /* 0x000fe20007810000 */
[----:B------:R-:W-:-:S02]  /*77b0*/  USHF.L.U32 UR4, UR28, 0x1, URZ ;  /* 0x000000011c047899 */ /* 0x000fc4000800063f */
[----:B------:R-:W-:Y:S01]  /*77c0*/  LDSM.16.MT88.4 R24, [R209+0x18000] ;  /* 0x01800000d118783b */ /* 0x000fe20000004200 */
        /* <DEDUP_REMOVED lines=35> */
[----:B------:R-:W-:Y:S02]  /*7a00*/  MOV R4, UR4 ;  /* 0x0000000400047c02 */ /* 0x000fe40008000f00 */
[----:B-1----:R-:W-:Y:S02]  /*7a10*/  FMNMX.FTZ R2, R2, R7, !PT ;  /* 0x0000000702027209 */ /* 0x002fe40007810000 */
[----:B------:R-:W-:-:S04]  /*7a20*/  FMNMX.FTZ R34, R0, R13, !PT ;  /* 0x0000000d00227209 */ /* 0x000fc80007810000 */
[C---:B------:R-:W-:Y:S01]  /*7a30*/  FSETP.NEU.FTZ.AND P1, PT, R34.reuse, -INF , PT ;  /* 0xff8000002200780b */ /* 0x040fe20003f3d000 */
[----:B------:R-:W-:-:S05]  /*7a40*/  FMUL.FTZ R13, R34, c[0x0][0x23c] ;  /* 0x00008f00220d7a20 */ /* 0x000fca0000410000 */
[----:B------:R-:W-:-:S05]  /*7a50*/  FSEL R13, R13, RZ, P1 ;  /* 0x000000ff0d0d7208 */ /* 0x000fca0000800000 */
[----:B------:R-:W-:-:S04]  /*7a60*/  FFMA.FTZ R9, R9, c[0x0][0x23c], -R13 ;  /* 0x00008f0009097a23 */ /* 0x000fc8000001080d */
[----:B------:R1:W-:Y:S01]  /*7a70*/  MUFU.EX2 R181, R9 ;  /* 0x0000000900b57308 */ /* 0x0003e20000000800 */
[--C-:B------:R-:W-:Y:S02]  /*7a80*/  FFMA.FTZ R14, R14, c[0x0][0x23c], -R13.reuse ;  /* 0x00008f000e0e7a23 */ /* 0x100fe4000001080d */
[----:B------:R-:W-:Y:S01]  /*7a90*/  FFMA.FTZ R8, R8, c[0x0][0x23c], -R13 ;  /* 0x00008f0008087a23 */ /* 0x000fe2000001080d */
[----:B-1----:R-:W1:Y:S04]  /*7aa0*/  LDC.U8 R9, c[0x0][0x2d8] ;  /* 0x0000b600ff097b82 */ /* 0x002e680000000000 */
[----:B------:R1:W-:Y:S08]  /*7ab0*/  MUFU.EX2 R31, R14 ;  /* 0x0000000e001f7308 */ /* 0x0003f00000000800 */
[----:B------:R-:W-:Y:S01]  /*7ac0*/  MUFU.EX2 R172, R8 ;  /* 0x0000000800ac7308 */ /* 0x000fe20000000800 */
[----:B-1----:R-:W-:Y:S01]  /*7ad0*/  PRMT R28, R9, 0x7054, R9 ;  /* 0x00007054091c7816 */ /* 0x002fe20000000009 */
[----:B--2---:R-:W-:-:S04]  /*7ae0*/  IMAD.WIDE.U32 R196, R20, -0x2daee0ad, RZ ;  /* 0xd2511f5314c47825 */ /* 0x004fc800078e00ff */
[----:B---3--:R-:W-:Y:S01]  /*7af0*/  IMAD.WIDE.U32 R182, R5, -0x326172a9, RZ ;  /* 0xcd9e8d5705b67825 */ /* 0x008fe200078e00ff */
[----:B------:R-:W-:-:S04]  /*7b00*/  LOP3.LUT R4, R197, UR27, R4, 0x96, !PT ;  /* 0x0000001bc5047c12 */ /* 0x000fc8000f8e9604 */
[----:B----4-:R-:W-:Y:S01]  /*7b10*/  LOP3.LUT R6, R183, R6, RZ, 0x3c, !PT ;  /* 0x00000006b7067212 */ /* 0x010fe200078e3cff */
[----:B------:R-:W-:-:S04]  /*7b20*/  IMAD.WIDE.U32 R4, R4, -0x326172a9, RZ ;  /* 0xcd9e8d5704047825 */ /* 0x000fc800078e00ff */
[----:B------:R-:W-:Y:S01]  /*7b30*/  IMAD R196, R6, -0x2daee0ad, RZ ;  /* 0xd2511f5306c47824 */ /* 0x000fe200078e02ff */
[----:B------:R-:W-:Y:S01]  /*7b40*/  LOP3.LUT R5, R5, UR15, R182, 0x96, !PT ;  /* 0x0000000f05057c12 */ /* 0x000fe2000f8e96b6 */
[----:B------:R-:W1:Y:S01]  /*7b50*/  SHFL.BFLY PT, R6, R2, 0x1, 0x1f ;  /* 0x0c201f0002067f89 */ /* 0x000e6200000e0000 */
[----:B-----5:R-:W-:-:S03]  /*7b60*/  LOP3.LUT R0, R151, UR13, R4, 0x96, !PT ;  /* 0x0000000d97007c12 */ /* 0x020fc6000f8e9604 */
        /* <DEDUP_REMOVED lines=11> */
[----:B------:R-:W-:-:S03]  /*7c20*/  FSETP.NEU.FTZ.AND P0, PT, R173, -INF , PT ;  /* 0xff800000ad00780b */ /* 0x000fc60003f1d000 */
[----:B------:R-:W-:Y:S01]  /*7c30*/  FMUL.FTZ R0, R173, c[0x0][0x23c] ;  /* 0x00008f00ad007a20 */ /* 0x000fe20000410000 */
[----:B------:R-:W-:Y:S01]  /*7c40*/  LOP3.LUT R4, R177, UR6, R4, 0x96, !PT ;  /* 0x00000006b1047c12 */ /* 0x000fe2000f8e9604 */
[----:B------:R-:W-:Y:S01]  /*7c50*/  FFMA.FTZ R2, R12, c[0x0][0x23c], -R13 ;  /* 0x00008f000c027a23 */ /* 0x000fe2000001080d */
[----:B------:R-:W-:Y:S02]  /*7c60*/  LOP3.LUT R6, R5, UR8, R22, 0x96, !PT ;  /* 0x0000000805067c12 */ /* 0x000fe4000f8e9616 */
[----:B------:R-:W-:Y:S01]  /*7c70*/  FSEL R12, R0, RZ, P0 ;  /* 0x000000ff000c7208 */ /* 0x000fe20000000000 */
[----:B------:R-:W-:-:S04]  /*7c80*/  IMAD.WIDE.U32 R4, R4, -0x326172a9, RZ ;  /* 0xcd9e8d5704047825 */ /* 0x000fc800078e00ff */
[----:B------:R-:W-:Y:S01]  /*7c90*/  FFMA.FTZ R10, R10, c[0x0][0x23c], -R12 ;  /* 0x00008f000a0a7a23 */ /* 0x000fe2000001080c */
[----:B------:R-:W-:Y:S01]  /*7ca0*/  LOP3.LUT R0, R4, 0xffff, RZ, 0xc0, !PT ;  /* 0x0000ffff04007812 */ /* 0x000fe200078ec0ff */
[----:B------:R-:W-:Y:S01]  /*7cb0*/  IMAD.WIDE.U32 R6, R6, -0x326172a9, RZ ;  /* 0xcd9e8d5706067825 */ /* 0x000fe200078e00ff */
[----:B------:R1:W2:Y:S04]  /*7cc0*/  MUFU.EX2 R33, R2 ;  /* 0x0000000200217308 */ /* 0x0002a80000000800 */
[----:B------:R-:W-:-:S04]  /*7cd0*/  LOP3.LUT R14, R7, UR7, R20, 0x96, !PT ;  /* 0x00000007070e7c12 */ /* 0x000fc8000f8e9614 */
[----:B------:R3:W-:Y:S01]  /*7ce0*/  MUFU.EX2 R29, R10 ;  /* 0x0000000a001d7308 */ /* 0x0007e20000000800 */
[----:B------:R-:W-:Y:S01]  /*7cf0*/  SHF.R.U32.HI R7, RZ, 0x10, R4 ;  /* 0x00000010ff077819 */ /* 0x000fe20000011604 */
[----:B------:R-:W4:Y:S01]  /*7d00*/  LDSM.16.MT88.4 R20, [R210+0x18000] ;  /* 0x01800000d214783b */ /* 0x000f220000004200 */
[----:B-1----:R-:W-:Y:S02]  /*7d10*/  LOP3.LUT R2, R4, 0xff, RZ, 0xc0, !PT ;  /* 0x000000ff04027812 */ /* 0x002fe400078ec0ff */
[----:B---3--:R-:W-:Y:S02]  /*7d20*/  SHF.R.U32.HI R10, RZ, 0x8, R0 ;  /* 0x00000008ff0a7819 */ /* 0x008fe40000011600 */
[----:B------:R-:W-:Y:S02]  /*7d30*/  LOP3.LUT R0, R5, UR16, R6, 0x96, !PT ;  /* 0x0000001005007c12 */ /* 0x000fe4000f8e9606 */
[----:B------:R-:W-:Y:S02]  /*7d40*/  PRMT R10, R2, 0x5410, R10 ;  /* 0x00005410020a7816 */ /* 0x000fe4000000000a */
[----:B------:R-:W-:Y:S01]  /*7d50*/  LOP3.LUT R2, R0, 0xffff, RZ, 0xc0, !PT ;  /* 0x0000ffff00027812 */ /* 0x000fe200078ec0ff */
[----:B------:R-:W-:Y:S01]  /*7d60*/  FFMA.FTZ R5, R15, c[0x0][0x23c], -R12 ;  /* 0x00008f000f057a23 */ /* 0x000fe2000001080c */
[----:B------:R-:W-:Y:S01]  /*7d70*/  SHF.R.U32.HI R8, RZ, 0x18, R4 ;  /* 0x00000018ff087819 */ /* 0x000fe20000011604 */
[----:B------:R-:W-:Y:S01]  /*7d80*/  FFMA.FTZ R4, R18, c[0x0][0x23c], -R12 ;  /* 0x00008f0012047a23 */ /* 0x000fe2000001080c */
[----:B------:R-:W-:-:S02]  /*7d90*/  LOP3.LUT R7, R7, 0xff, RZ, 0xc0, !PT ;  /* 0x000000ff07077812 */ /* 0x000fc400078ec0ff */
[----:B------:R-:W-:Y:S02]  /*7da0*/  LOP3.LUT R6, R0, 0xff, RZ, 0xc0, !PT ;  /* 0x000000ff00067812 */ /* 0x000fe400078ec0ff */
[----:B------:R-:W-:Y:S01]  /*7db0*/  SHF.R.U32.HI R2, RZ, 0x8, R2 ;  /* 0x00000008ff027819 */ /* 0x000fe20000011602 */
[----:B------:R1:W-:Y:S01]  /*7dc0*/  MUFU.EX2 R32, R5 ;  /* 0x0000000500207308 */ /* 0x0003e20000000800 */
[----:B------:R-:W-:Y:S02]  /*7dd0*/  PRMT R7, R7, 0x5410, R8 ;  /* 0x0000541007077816 */ /* 0x000fe40000000008 */
[----:B------:R-:W-:Y:S02]  /*7de0*/  PRMT R8, R6, 0x5410, R2 ;  /* 0x0000541006087816 */ /* 0x000fe40000000002 */
[----:B------:R-:W-:-:S03]  /*7df0*/  SHF.R.U32.HI R2, RZ, 0x10, R0 ;  /* 0x00000010ff027819 */ /* 0x000fc60000011600 */
[----:B------:R3:W5:Y:S01]  /*7e00*/  MUFU.EX2 R35, R4 ;  /* 0x0000000400237308 */ /* 0x0007620000000800 */
[----:B------:R-:W-:Y:S01]  /*7e10*/  HSET2.LE.AND R10, R10, R28, PT ;  /* 0x0000001c0a0a7233 */ /* 0x000fe20003803000 */
[----:B-1----:R-:W-:-:S05]  /*7e20*/  FSEL R5, R34, RZ, P1 ;  /* 0x000000ff22057208 */ /* 0x002fca0000800000 */
[----:B------:R-:W-:Y:S01]  /*7e30*/  FADD.FTZ R6, R148, -R5 ;  /* 0x8000000594067221 */ /* 0x000fe20000010000 */
[----:B---3--:R-:W-:Y:S02]  /*7e40*/  LOP3.LUT R4, R2, 0xff, RZ, 0xc0, !PT ;  /* 0x000000ff02047812 */ /* 0x008fe400078ec0ff */
[----:B------:R-:W-:Y:S02]  /*7e50*/  FSEL R2, R173, RZ, P0 ;  /* 0x000000ffad027208 */ /* 0x000fe40000000000 */
[----:B------:R-:W-:Y:S02]  /*7e60*/  SHF.R.U32.HI R5, RZ, 0x18, R0 ;  /* 0x00000018ff057819 */ /* 0x000fe40000011600 */
[----:B--2---:R-:W-:Y:S01]  /*7e70*/  F2FP.BF16.PACK_AB R0, R33, R31 ;  /* 0x0000001f2100723e */ /* 0x004fe200000010ff */
[----:B------:R-:W-:Y:S02]  /*7e80*/  FADD.FTZ R2, R3, -R2 ;  /* 0x8000000203027221 */ /* 0x000fe40000010000 */
[----:B------:R-:W-:Y:S01]  /*7e90*/  FFMA.FTZ R11, R11, c[0x0][0x23c], -R12 ;  /* 0x00008f000b0b7a23 */ /* 0x000fe2000001080c */
[----:B------:R-:W-:Y:S01]  /*7ea0*/  LOP3.LUT R10, R10, R0, RZ, 0xc0, !PT ;  /* 0x000000000a0a7212 */ /* 0x000fe200078ec0ff */
[----:B------:R-:W-:Y:S01]  /*7eb0*/  HSET2.LE.AND R0, R7, R28, PT ;  /* 0x0000001c07007233 */ /* 0x000fe20003803000 */
[----:B------:R-:W-:Y:S01]  /*7ec0*/  FMUL.FTZ R15, R2, c[0x0][0x23c] ;  /* 0x00008f00020f7a20 */ /* 0x000fe20000410000 */
[----:B-----5:R-:W-:Y:S01]  /*7ed0*/  F2FP.BF16.PACK_AB R2, R35, R32 ;  /* 0x000000202302723e */ /* 0x020fe200000010ff */
[----:B------:R1:W2:Y:S01]  /*7ee0*/  MUFU.EX2 R30, R11 ;  /* 0x0000000b001e7308 */ /* 0x0002a20000000800 */
[----:B------:R-:W-:Y:S01]  /*7ef0*/  FMUL.FTZ R6, R6, c[0x0][0x23c] ;  /* 0x00008f0006067a20 */ /* 0x000fe20000410000 */
[----:B------:R-:W-:-:S06]  /*7f00*/  PRMT R4, R4, 0x5410, R5 ;  /* 0x0000541004047816 */ /* 0x000fcc0000000005 */
[----:B------:R3:W5:Y:S01]  /*7f10*/  MUFU.EX2 R18, R6 ;  /* 0x0000000600127308 */ /* 0x0007620000000800 */
[----:B-1----:R-:W-:Y:S01]  /*7f20*/  LOP3.LUT R11, R0, R2, RZ, 0xc0, !PT ;  /* 0x00000002000b7212 */ /* 0x002fe200078ec0ff */
[----:B------:R-:W-:Y:S01]  /*7f30*/  HSET2.LE.AND R0, R8, R28, PT ;  /* 0x0000001c08007233 */ /* 0x000fe20003803000 */
[----:B------:R-:W-:-:S05]  /*7f40*/  F2FP.BF16.PACK_AB R2, R181, R172 ;  /* 0x000000acb502723e */ /* 0x000fca00000010ff */
[----:B------:R-:W1:Y:S01]  /*7f50*/  MUFU.EX2 R15, R15 ;  /* 0x0000000f000f7308 */ /* 0x000e620000000800 */
[----:B------:R-:W-:Y:S01]  /*7f60*/  LOP3.LUT R8, R0, R2, RZ, 0xc0, !PT ;  /* 0x0000000200087212 */ /* 0x000fe200078ec0ff */
[----:B------:R-:W-:Y:S02]  /*7f70*/  HSET2.LE.AND R0, R4, R28, PT ;  /* 0x0000001c04007233 */ /* 0x000fe40003803000 */
[----:B---3--:R-:W3:Y:S01]  /*7f80*/  LDSM.16.MT88.4 R4, [R212+0x18000] ;  /* 0x01800000d404783b */ /* 0x008ee20000004200 */
[----:B--2---:R-:W-:Y:S01]  /*7f90*/  F2FP.BF16.PACK_AB R2, R30, R29 ;  /* 0x0000001d1e02723e */ /* 0x004fe200000010ff */
[-C--:B-----5:R-:W-:Y:S02]  /*7fa0*/  FMUL.FTZ R156, R156, R18.reuse ;  /* 0x000000129c9c7220 */ /* 0x0a0fe40000410000 */
[----:B------:R-:W-:Y:S01]  /*7fb0*/  FMUL.FTZ R157, R157, R18 ;  /* 0x000000129d9d7220 */ /* 0x000fe20000410000 */
[----:B------:R-:W-:Y:S01]  /*7fc0*/  LOP3.LUT R9, R0, R2, RZ, 0xc0, !PT ;  /* 0x0000000200097212 */ /* 0x000fe200078ec0ff */
[----:B------:R-:W-:-:S02]  /*7fd0*/  FMUL.FTZ R36, R36, R18 ;  /* 0x0000001224247220 */ /* 0x000fc40000410000 */
[-C--:B------:R-:W-:Y:S02]  /*7fe0*/  FMUL.FTZ R37, R37, R18.reuse ;  /* 0x0000001225257220 */ /* 0x080fe40000410000 */
[-C--:B-1----:R-:W-:Y:S02]  /*7ff0*/  FMUL.FTZ R158, R158, R15.reuse ;  /* 0x0000000f9e9e7220 */ /* 0x082fe40000410000 */
[-C--:B------:R-:W-:Y:S02]  /*8000*/  FMUL.FTZ R159, R159, R15.reuse ;  /* 0x0000000f9f9f7220 */ /* 0x080fe40000410000 */
[-C--:B------:R-:W-:Y:S02]  /*8010*/  FMUL.FTZ R38, R38, R15.reuse ;  /* 0x0000000f26267220 */ /* 0x080fe40000410000 */
[----:B------:R-:W-:Y:S02]  /*8020*/  FMUL.FTZ R39, R39, R15 ;  /* 0x0000000f27277220 */ /* 0x000fe40000410000 */
[----:B------:R-:W-:-:S02]  /*8030*/  FMUL.FTZ R40, R40, R18 ;  /* 0x0000001228287220 */ /* 0x000fc40000410000 */
[----:B------:R-:W-:Y:S02]  /*8040*/  FMUL.FTZ R41, R41, R18 ;  /* 0x0000001229297220 */ /* 0x000fe40000410000 */
[-C--:B------:R-:W-:Y:S02]  /*8050*/  FMUL.FTZ R42, R42, R15.reuse ;  /* 0x0000000f2a2a7220 */ /* 0x080fe40000410000 */
[----:B------:R-:W-:Y:S01]  /*8060*/  FMUL.FTZ R43, R43, R15 ;  /* 0x0000000f2b2b7220 */ /* 0x000fe20000410000 */
[----:B------:R-:W-:Y:S01]  /*8070*/  HMMA.16816.F32.BF16 R248, R8, R26, R156 ;  /* 0x0000001a08f8723c */ /* 0x000fe2000004189c */
[----:B------:R-:W-:-:S06]  /*8080*/  IMAD.MOV.U32 R148, RZ, RZ, R240 ;  /* 0x000000ffff947224 */ /* 0x000fcc00078e00f0 */
[----:B------:R-:W-:Y:S01]  /*8090*/  MOV R27, R239 ;  /* 0x000000ef001b7202 */ /* 0x000fe20000000f00 */
[----:B----4-:R-:W-:Y:S07]  /*80a0*/  HMMA.16816.F32.BF16 R240, R8, R20, R36 ;  /* 0x0000001408f0723c */ /* 0x010fee0000041824 */
[----:B------:R-:W-:Y:S01]  /*80b0*/  IMAD.MOV.U32 R39, RZ, RZ, R238 ;  /* 0x000000ffff277224 */ /* 0x000fe200078e00ee */
[----:B------:R-:W-:Y:S01]  /*80c0*/  MOV R36, R236 ;  /* 0x000000ec00247202 */ /* 0x000fe20000000f00 */
[----:B------:R-:W-:-:S02]  /*80d0*/  IMAD.MOV.U32 R37, RZ, RZ, R237 ;  /* 0x000000ffff257224 */ /* 0x000fc400078e00ed */
[----:B------:R-:W-:Y:S01]  /*80e0*/  HMMA.16816.F32.BF16 R236, R8, R22, R40 ;  /* 0x0000001608ec723c */ /* 0x000fe20000041828 */
[----:B------:R-:W1:Y:S01]  /*80f0*/  LDSM.16.MT88.4 R20, [R211+0x18000] ;  /* 0x01800000d314783b */ /* 0x000e620000004200 */
[-C--:B------:R-:W-:Y:S02]  /*8100*/  FMUL.FTZ R44, R44, R18.reuse ;  /* 0x000000122c2c7220 */ /* 0x080fe40000410000 */
[-C--:B------:R-:W-:Y:S02]  /*8110*/  FMUL.FTZ R45, R45, R18.reuse ;  /* 0x000000122d2d7220 */ /* 0x080fe40000410000 */
[-C--:B------:R-:W-:Y:S02]  /*8120*/  FMUL.FTZ R46, R46, R15.reuse ;  /* 0x0000000f2e2e7220 */ /* 0x080fe40000410000 */
[----:B------:R-:W-:Y:S02]  /*8130*/  FMUL.FTZ R47, R47, R15 ;  /* 0x0000000f2f2f7220 */ /* 0x000fe40000410000 */
[----:B------:R-:W-:-:S02]  /*8140*/  FMUL.FTZ R48, R48, R18 ;  /* 0x0000001230307220 */ /* 0x000fc40000410000 */
[----:B------:R-:W-:Y:S02]  /*8150*/  FMUL.FTZ R49, R49, R18 ;  /* 0x0000001231317220 */ /* 0x000fe40000410000 */
[-C--:B------:R-:W-:Y:S02]  /*8160*/  FMUL.FTZ R50, R50, R15.reuse ;  /* 0x0000000f32327220 */ /* 0x080fe40000410000 */
[----:B------:R-:W-:Y:S01]  /*8170*/  FMUL.FTZ R51, R51, R15 ;  /* 0x0000000f33337220 */ /* 0x000fe20000410000 */
[----:B------:R-:W-:Y:S01]  /*8180*/  MOV R42, R203 ;  /* 0x000000cb002a7202 */ /* 0x000fe20000000f00 */
[----:B------:R-:W-:Y:S01]  /*8190*/  IMAD.MOV.U32 R0, RZ, RZ, R202 ;  /* 0x000000ffff007224 */ /* 0x000fe200078e00ca */
[----:B------:R-:W-:Y:S02]  /*81a0*/  MOV R2, R201 ;  /* 0x000000c900027202 */ /* 0x000fe40000000f00 */
[----:B------:R-:W-:Y:S01]  /*81b0*/  MOV R41, R200 ;  /* 0x000000c800297202 */ /* 0x000fe20000000f00 */
[----:B------:R-:W-:Y:S01]  /*81c0*/  IMAD.MOV.U32 R3, RZ, RZ, R34 ;  /* 0x000000ffff037224 */ /* 0x000fe200078e0022 */
[----:B---3--:R-:W-:Y:S01]  /*81d0*/  HMMA.16816.F32.BF16 R200, R8, R4, R44 ;  /* 0x0000000408c8723c */ /* 0x008fe2000004182c */
[----:B------:R-:W-:Y:S01]  /*81e0*/  MOV R38, R35 ;  /* 0x0000002300267202 */ /* 0x000fe20000000f00 */
[----:B------:R-:W-:-:S05]  /*81f0*/  IMAD.MOV.U32 R40, RZ, RZ, R33 ;  /* 0x000000ffff287224 */ /* 0x000fca00078e0021 */
        /* <DEDUP_REMOVED lines=14> */
[----:B------:R-:W-:-:S02]  /*82e0*/  IMAD.MOV.U32 R26, RZ, RZ, R29 ;  /* 0x000000ffff1a7224 */ /* 0x000fc400078e001d */
        /* <DEDUP_REMOVED lines=26> */
[----:B------:R-:W-:Y:S01]  /*8490*/  HMMA.16816.F32.BF16 R152, R8, R24, R152 ;  /* 0x000000180898723c */ /* 0x000fe20000041898 */
[----:B------:R-:W-:-:S06]  /*84a0*/  IMAD.MOV.U32 R43, RZ, RZ, R187 ;  /* 0x000000ffff2b7224 */ /* 0x000fcc00078e00bb */
        /* <DEDUP_REMOVED lines=19> */
[----:B------:R-:W-:Y:S01]  /*85e0*/  FMUL.FTZ R87, R87, R15 ;  /* 0x0000000f57577220 */ /* 0x000fe20000410000 */
[----:B------:R-:W-:Y:S01]  /*85f0*/  MOV R49, R45 ;  /* 0x0000002d00317202 */ /* 0x000fe20000000f00 */
[-C--:B------:R-:W-:Y:S01]  /*8600*/  FMUL.FTZ R88, R88, R18.reuse ;  /* 0x0000001258587220 */ /* 0x080fe20000410000 */
[----:B------:R-:W-:Y:S01]  /*8610*/  MOV R45, R41 ;  /* 0x00000029002d7202 */ /* 0x000fe20000000f00 */
[----:B------:R-:W-:Y:S02]  /*8620*/  FMUL.FTZ R89, R89, R18 ;  /* 0x0000001259597220 */ /* 0x000fe40000410000 */
[-C--:B------:R-:W-:Y:S01]  /*8630*/  FMUL.FTZ R90, R90, R15.reuse ;  /* 0x0000000f5a5a7220 */ /* 0x080fe20000410000 */
[----:B-1----:R-:W-:Y:S01]  /*8640*/  HMMA.16816.F32.BF16 R72, R8, R20, R84 ;  /* 0x000000140848723c */ /* 0x002fe20000041854 */
[----:B------:R-:W-:Y:S01]  /*8650*/  FMUL.FTZ R91, R91, R15 ;  /* 0x0000000f5b5b7220 */ /* 0x000fe20000410000 */
[----:B------:R-:W-:Y:S01]  /*8660*/  MOV R41, R43 ;  /* 0x0000002b00297202 */ /* 0x000fe20000000f00 */
[----:B------:R-:W-:Y:S01]  /*8670*/  IMAD.MOV.U32 R50, RZ, RZ, R46 ;  /* 0x000000ffff327224 */ /* 0x000fe200078e002e */
[----:B------:R-:W-:-:S03]  /*8680*/  MOV R43, R37 ;  /* 0x00000025002b7202 */ /* 0x000fc60000000f00 */
        /* <DEDUP_REMOVED lines=35> */
[----:B-1----:R-:W-:Y:S01]  /*88c0*/  HMMA.16816.F32.BF16 R80, R8, R20, R100 ;  /* 0x000000140850723c */ /* 0x002fe20000041864 */
[-C--:B------:R-:W-:Y:S02]  /*88d0*/  FMUL.FTZ R108, R108, R18.reuse ;  /* 0x000000126c6c7220 */ /* 0x080fe40000410000 */
[----:B------:R-:W-:-:S05]  /*88e0*/  FMUL.FTZ R109, R109, R18 ;  /* 0x000000126d6d7220 */ /* 0x000fca0000410000 */
[----:B------:R-:W-:Y:S01]  /*88f0*/  HMMA.16816.F32.BF16 R104, R8, R22, R104 ;  /* 0x000000160868723c */ /* 0x000fe20000041868 */
[----:B------:R-:W1:Y:S01]  /*8900*/  LDSM.16.MT88.4 R20, [R211+0x1c000] ;  /* 0x01c00000d314783b */ /* 0x000e620000004200 */
        /* <DEDUP_REMOVED lines=8> */
[----:B------:R-:W-:Y:S02]  /*8990*/  MOV R103, R50 ;  /* 0x0000003200677202 */ /* 0x000fe40000000f00 */
        /* <DEDUP_REMOVED lines=34> */
[----:B------:R-:W-:Y:S01]  /*8bc0*/  MOV R100, R45 ;  /* 0x0000002d00647202 */ /* 0x000fe20000000f00 */
[----:B------:R-:W-:Y:S01]  /*8bd0*/  IMAD.MOV.U32 R111, RZ, RZ, R46 ;  /* 0x000000ffff6f7224 */ /* 0x000fe200078e002e */
[----:B------:R-:W-:Y:S01]  /*8be0*/  MOV R110, R47 ;  /* 0x0000002f006e7202 */ /* 0x000fe20000000f00 */
[----:B------:R-:W-:Y:S01]  /*8bf0*/  IMAD.MOV.U32 R46, RZ, RZ, R2 ;  /* 0x000000ffff2e7224 */ /* 0x000fe200078e0002 */
[----:B------:R-:W-:-:S03]  /*8c00*/  MOV R47, R0 ;  /* 0x00000000002f7202 */ /* 0x000fc60000000f00 */
[----:B------:R-:W-:Y:S01]  /*8c10*/  HMMA.16816.F32.BF16 R136, R8, R22, R136 ;  /* 0x000000160888723c */ /* 0x000fe20000041888 */
[----:B------:R-:W1:Y:S01]  /*8c20*/  LDSM.16.MT88.4 R20, [R211+0x1e000] ;  /* 0x01e00000d314783b */ /* 0x000e620000004200 */
[----:B------:R-:W-:Y:S01]  /*8c30*/  MOV R45, R3 ;  /* 0x00000003002d7202 */ /* 0x000fe20000000f00 */
[----:B------:R-:W-:Y:S02]  /*8c40*/  FFMA.FTZ R0, R19, c[0x0][0x23c], -R13 ;  /* 0x00008f0013007a23 */ /* 0x000fe4000001080d */
[----:B------:R-:W-:-:S04]  /*8c50*/  IMAD.WIDE.U32 R2, R14, -0x2daee0ad, RZ ;  /* 0xd2511f530e027825 */ /* 0x000fc800078e00ff */
        /* <DEDUP_REMOVED lines=8> */
[----:B------:R3:W-:Y:S01]  /*8ce0*/  MUFU.EX2 R19, R0 ;  /* 0x0000000000137308 */ /* 0x0007e20000000800 */
[C---:B--2---:R-:W-:Y:S07]  /*8cf0*/  HMMA.16816.F32.BF16 R160, R8.reuse, R4, R160 ;  /* 0x0000000408a0723c */ /* 0x044fee00000418a0 */
[----:B------:R-:W-:Y:S01]  /*8d00*/  SHF.R.U32.HI R5, RZ, 0x10, R2 ;  /* 0x00000010ff057819 */ /* 0x000fe20000011602 */
[----:B------:R-:W-:Y:S01]  /*8d10*/  HMMA.16816.F32.BF16 R140, R8, R6, R140 ;  /* 0x00000006088c723c */ /* 0x000fe2000004188c */
[----:B---3--:R-:W-:-:S02]  /*8d20*/  LOP3.LUT R0, R3, UR17, R176, 0x96, !PT ;  /* 0x0000001103007c12 */ /* 0x008fc4000f8e96b0 */
[----:B------:R-:W-:-:S04]  /*8d30*/  LOP3.LUT R3, R2, 0xffff, RZ, 0xc0, !PT ;  /* 0x0000ffff02037812 */ /* 0x000fc800078ec0ff */
[----:B------:R-:W-:Y:S02]  /*8d40*/  LOP3.LUT R6, R2, 0xff, RZ, 0xc0, !PT ;  /* 0x000000ff02067812 */ /* 0x000fe400078ec0ff */
[----:B------:R-:W-:Y:S02]  /*8d50*/  SHF.R.U32.HI R7, RZ, 0x18, R2 ;  /* 0x00000018ff077819 */ /* 0x000fe40000011602 */
[----:B------:R-:W-:Y:S01]  /*8d60*/  SHF.R.U32.HI R2, RZ, 0x8, R3 ;  /* 0x00000008ff027819 */ /* 0x000fe20000011603 */
[----:B------:R-:W-:-:S03]  /*8d70*/  FFMA.FTZ R3, R168, c[0x0][0x23c], -R13 ;  /* 0x00008f00a8037a23 */ /* 0x000fc6000001080d */
[----:B------:R-:W-:Y:S01]  /*8d80*/  PRMT R6, R6, 0x5410, R2 ;  /* 0x0000541006067816 */ /* 0x000fe20000000002 */
[----:B------:R2:W-:Y:S01]  /*8d90*/  MUFU.EX2 R109, R3 ;  /* 0x00000003006d7308 */ /* 0x0005e20000000800 */
[----:B------:R-:W-:-:S04]  /*8da0*/  LOP3.LUT R2, R5, 0xff, RZ, 0xc0, !PT ;  /* 0x000000ff05027812 */ /* 0x000fc800078ec0ff */
[----:B------:R-:W-:Y:S02]  /*8db0*/  PRMT R7, R2, 0x5410, R7 ;  /* 0x0000541002077816 */ /* 0x000fe40000000007 */
[----:B------:R-:W-:Y:S01]  /*8dc0*/  LOP3.LUT R2, R0, 0xff, RZ, 0xc0, !PT ;  /* 0x000000ff00027812 */ /* 0x000fe200078ec0ff */
[----:B------:R-:W-:Y:S01]  /*8dd0*/  FFMA.FTZ R4, R170, c[0x0][0x23c], -R13 ;  /* 0x00008f00aa047a23 */ /* 0x000fe2000001080d */
[----:B--2---:R-:W-:-:S04]  /*8de0*/  LOP3.LUT R3, R0, 0xffff, RZ, 0xc0, !PT ;  /* 0x0000ffff00037812 */ /* 0x004fc800078ec0ff */
[----:B------:R-:W-:Y:S01]  /*8df0*/  SHF.R.U32.HI R3, RZ, 0x8, R3 ;  /* 0x00000008ff037819 */ /* 0x000fe20000011603 */
[----:B------:R2:W-:Y:S03]  /*8e00*/  MUFU.EX2 R176, R4 ;  /* 0x0000000400b07308 */ /* 0x0005e60000000800 */
[----:B------:R-:W-:Y:S02]  /*8e10*/  PRMT R14, R2, 0x5410, R3 ;  /* 0x00005410020e7816 */ /* 0x000fe40000000003 */
[--C-:B------:R-:W-:Y:S02]  /*8e20*/  SHF.R.U32.HI R2, RZ, 0x10, R0.reuse ;  /* 0x00000010ff027819 */ /* 0x100fe40000011600 */
[----:B------:R-:W-:Y:S02]  /*8e30*/  SHF.R.U32.HI R3, RZ, 0x18, R0 ;  /* 0x00000018ff037819 */ /* 0x000fe40000011600 */
[----:B------:R-:W-:Y:S01]  /*8e40*/  LOP3.LUT R0, R2, 0xff, RZ, 0xc0, !PT ;  /* 0x000000ff02007812 */ /* 0x000fe200078ec0ff */
[----:B------:R-:W-:-:S02]  /*8e50*/  FMUL.FTZ R164, R164, R18 ;  /* 0x00000012a4a47220 */ /* 0x000fc40000410000 */
[-C--:B------:R-:W-:Y:S02]  /*8e60*/  FMUL.FTZ R165, R165, R18.reuse ;  /* 0x00000012a5a57220 */ /* 0x080fe40000410000 */
[----:B--2---:R-:W-:Y:S02]  /*8e70*/  FFMA.FTZ R4, R169, c[0x0][0x23c], -R13 ;  /* 0x00008f00a9047a23 */ /* 0x004fe4000001080d */
[-C--:B------:R-:W-:Y:S02]  /*8e80*/  FMUL.FTZ R166, R166, R15.reuse ;  /* 0x0000000fa6a67220 */ /* 0x080fe40000410000 */
[----:B------:R-:W-:Y:S01]  /*8e90*/  FMUL.FTZ R167, R167, R15 ;  /* 0x0000000fa7a77220 */ /* 0x000fe20000410000 */
[----:B------:R2:W3:Y:S01]  /*8ea0*/  MUFU.EX2 R93, R4 ;  /* 0x00000004005d7308 */ /* 0x0004e20000000800 */
[-C--:B------:R-:W-:Y:S02]  /*8eb0*/  FMUL.FTZ R144, R144, R18.reuse ;  /* 0x0000001290907220 */ /* 0x080fe40000410000 */
[----:B------:R-:W-:-:S02]  /*8ec0*/  FMUL.FTZ R145, R145, R18 ;  /* 0x0000001291917220 */ /* 0x000fc40000410000 */
[-C--:B------:R-:W-:Y:S02]  /*8ed0*/  FMUL.FTZ R146, R146, R15.reuse ;  /* 0x0000000f92927220 */ /* 0x080fe40000410000 */
[----:B------:R-:W-:Y:S01]  /*8ee0*/  FMUL.FTZ R147, R147, R15 ;  /* 0x0000000f93937220 */ /* 0x000fe20000410000 */
[----:B------:R-:W-:Y:S01]  /*8ef0*/  PRMT R5, R0, 0x5410, R3 ;  /* 0x0000541000057816 */ /* 0x000fe20000000003 */
[--C-:B------:R-:W-:Y:S02]  /*8f00*/  FFMA.FTZ R0, R178, c[0x0][0x23c], -R12.reuse ;  /* 0x00008f00b2007a23 */ /* 0x100fe4000001080c */
[----:B------:R-:W-:Y:S01]  /*8f10*/  FFMA.FTZ R3, R171, c[0x0][0x23c], -R12 ;  /* 0x00008f00ab037a23 */ /* 0x000fe2000001080c */
[----:B------:R-:W-:Y:S01]  /*8f20*/  MOV R55, R26 ;  /* 0x0000001a00377202 */ /* 0x000fe20000000f00 */
[----:B------:R-:W-:Y:S01]  /*8f30*/  IMAD.MOV.U32 R52, RZ, RZ, R24 ;  /* 0x000000ffff347224 */ /* 0x000fe200078e0018 */
[----:B------:R-:W-:Y:S02]  /*8f40*/  MOV R54, R27 ;  /* 0x0000001b00367202 */ /* 0x000fe40000000f00 */
[----:B------:R-:W-:Y:S01]  /*8f50*/  MOV R53, R25 ;  /* 0x0000001900357202 */ /* 0x000fe20000000f00 */
[----:B-1----:R-:W-:Y:S01]  /*8f60*/  HMMA.16816.F32.BF16 R164, R8, R20, R164 ;  /* 0x0000001408a4723c */ /* 0x002fe200000418a4 */
[----:B------:R-:W1:Y:S01]  /*8f70*/  LDSM.16.MT88.4 R24, [R209+0x18800] ;  /* 0x01880000d118783b */ /* 0x000e620000004200 */
[----:B------:R3:W-:Y:S01]  /*8f80*/  MUFU.EX2 R108, R0 ;  /* 0x00000000006c7308 */ /* 0x0007e20000000800 */
[----:B------:R-:W-:-:S05]  /*8f90*/  FFMA.FTZ R2, R179, c[0x0][0x23c], -R12 ;  /* 0x00008f00b3027a23 */ /* 0x000fca000001080c */
[----:B------:R-:W-:Y:S01]  /*8fa0*/  HMMA.16816.F32.BF16 R144, R8, R22, R144 ;  /* 0x000000160890723c */ /* 0x000fe20000041890 */
[----:B------:R-:W4:Y:S01]  /*8fb0*/  LDSM.16.MT88.4 R20, [R210+0x18800] ;  /* 0x01880000d214783b */ /* 0x000f220000004200 */
[----:B------:R-:W5:Y:S03]  /*8fc0*/  MUFU.EX2 R94, R3 ;  /* 0x00000003005e7308 */ /* 0x000f660000000800 */
[----:B------:R-:W1:Y:S01]  /*8fd0*/  LDSM.16.MT88.4 R8, [R212+0x18800] ;  /* 0x01880000d408783b */ /* 0x000e620000004200 */
[----:B--2---:R-:W-:-:S04]  /*8fe0*/  FFMA.FTZ R4, R180, c[0x0][0x23c], -R12 ;  /* 0x00008f00b4047a23 */ /* 0x004fc8000001080c */
[----:B------:R2:W-:Y:S01]  /*8ff0*/  MUFU.EX2 R177, R2 ;  /* 0x0000000200b17308 */ /* 0x0005e20000000800 */
[----:B---3--:R-:W-:-:S07]  /*9000*/  F2FP.BF16.PACK_AB R0, R93, R109 ;  /* 0x0000006d5d00723e */ /* 0x008fce00000010ff */
[----:B------:R3:W1:Y:S01]  /*9010*/  MUFU.EX2 R170, R4 ;  /* 0x0000000400aa7308 */ /* 0x0006620000000800 */
[----:B--2---:R-:W-:-:S05]  /*9020*/  HSET2.LE.AND R2, R6, R86, PT ;  /* 0x0000005606027233 */ /* 0x004fca0003803000 */
[----:B------:R-:W-:Y:S01]  /*9030*/  LOP3.LUT R6, R2, R0, RZ, 0xc0, !PT ;  /* 0x0000000002067212 */ /* 0x000fe200078ec0ff */
[--C-:B------:R-:W-:Y:S01]  /*9040*/  HSET2.LE.AND R0, R7, R86.reuse, PT ;  /* 0x0000005607007233 */ /* 0x100fe20003803000 */
[----:B-----5:R-:W-:Y:S01]  /*9050*/  F2FP.BF16.PACK_AB R2, R94, R108 ;  /* 0x0000006c5e02723e */ /* 0x020fe200000010ff */
[----:B------:R-:W-:Y:S01]  /*9060*/  IMAD.MOV.U32 R169, RZ, RZ, R46 ;  /* 0x000000ffffa97224 */ /* 0x000fe200078e002e */
[----:B------:R-:W-:Y:S01]  /*9070*/  MOV R101, R44 ;  /* 0x0000002c00657202 */ /* 0x000fe20000000f00 */
[----:B------:R-:W-:Y:S01]  /*9080*/  IMAD.MOV.U32 R44, RZ, RZ, R39 ;  /* 0x000000ffff2c7224 */ /* 0x000fe200078e0027 */
[----:B------:R-:W-:Y:S02]  /*9090*/  MOV R168, R45 ;  /* 0x0000002d00a87202 */ /* 0x000fe40000000f00 */
[----:B------:R-:W-:Y:S01]  /*90a0*/  MOV R67, R47 ;  /* 0x0000002f00437202 */ /* 0x000fe20000000f00 */
[----:B------:R-:W-:Y:S01]  /*90b0*/  IMAD.MOV.U32 R47, RZ, RZ, R36 ;  /* 0x000000ffff2f7224 */ /* 0x000fe200078e0024 */
[----:B------:R-:W-:Y:S01]  /*90c0*/  LOP3.LUT R7, R0, R2, RZ, 0xc0, !PT ;  /* 0x0000000200077212 */ /* 0x000fe200078ec0ff */
[----:B------:R-:W-:Y:S01]  /*90d0*/  HSET2.LE.AND R0, R14, R86, PT ;  /* 0x000000560e007233 */ /* 0x000fe20003803000 */
[----:B------:R-:W-:-:S02]  /*90e0*/  MOV R46, R37 ;  /* 0x00000025002e7202 */ /* 0x000fc40000000f00 */
[----:B------:R-:W-:Y:S02]  /*90f0*/  MOV R45, R38 ;  /* 0x00000026002d7202 */ /* 0x000fe40000000f00 */
[----:B------:R-:W2:Y:S01]  /*9100*/  LDSM.16.MT88.4 R36, [R211+0x18800] ;  /* 0x01880000d324783b */ /* 0x000ea20000004200 */
[----:B------:R-:W-:-:S04]  /*9110*/  F2FP.BF16.PACK_AB R2, R176, R19 ;  /* 0x00000013b002723e */ /* 0x000fc800000010ff */
[----:B---3--:R-:W-:Y:S01]  /*9120*/  LOP3.LUT R4, R0, R2, RZ, 0xc0, !PT ;  /* 0x0000000200047212 */ /* 0x008fe200078ec0ff */
[----:B------:R-:W-:Y:S01]  /*9130*/  HSET2.LE.AND R0, R5, R86, PT ;  /* 0x0000005605007233 */ /* 0x000fe20003803000 */
[----:B-1----:R-:W-:-:S04]  /*9140*/  F2FP.BF16.PACK_AB R2, R177, R170 ;  /* 0x000000aab102723e */ /* 0x002fc800000010ff */
[----:B------:R-:W-:Y:S01]  /*9150*/  LOP3.LUT R5, R0, R2, RZ, 0xc0, !PT ;  /* 0x0000000200057212 */ /* 0x000fe200078ec0ff */
[----:B------:R-:W-:Y:S01]  /*9160*/  IMAD.MOV.U32 R65, RZ, RZ, R41 ;  /* 0x000000ffff417224 */ /* 0x000fe200078e0029 */
[----:B------:R-:W-:Y:S02]  /*9170*/  MOV R66, R40 ;  /* 0x0000002800427202 */ /* 0x000fe40000000f00 */
[----:B------:R-:W-:Y:S02]  /*9180*/  MOV R64, R42 ;  /* 0x0000002a00407202 */ /* 0x000fe40000000f00 */
[----:B------:R-:W-:Y:S02]  /*9190*/  MOV R63, R43 ;  /* 0x0000002b003f7202 */ /* 0x000fe40000000f00 */
[----:B------:R-:W-:Y:S01]  /*91a0*/  HMMA.16816.F32.BF16 R40, R4, R26, R248 ;  /* 0x0000001a0428723c */ /* 0x000fe200000418f8 */
[----:B------:R-:W-:Y:S02]  /*91b0*/  MOV R79, R54 ;  /* 0x00000036004f7202 */ /* 0x000fe40000000f00 */
[----:B------:R-:W-:Y:S01]  /*91c0*/  MOV R95, R55 ;  /* 0x00000037005f7202 */ /* 0x000fe20000000f00 */
[----:B------:R-:W-:-:S03]  /*91d0*/  IMAD.MOV.U32 R84, RZ, RZ, R44 ;  /* 0x000000ffff547224 */ /* 0x000fc600078e002c */
[----:B------:R-:W-:Y:S01]  /*91e0*/  MOV R248, R52 ;  /* 0x0000003400f87202 */ /* 0x000fe20000000f00 */
[----:B------:R-:W-:Y:S02]  /*91f0*/  IMAD.MOV.U32 R249, RZ, RZ, R53 ;  /* 0x000000fffff97224 */ /* 0x000fe400078e0035 */
[C---:B----4-:R-:W-:Y:S01]  /*9200*/  HMMA.16816.F32.BF16 R52, R4.reuse, R22, R236 ;  /* 0x000000160434723c */ /* 0x050fe200000418ec */
[----:B------:R-:W-:Y:S01]  /*9210*/  MOV R76, R45 ;  /* 0x0000002d004c7202 */ /* 0x000fe20000000f00 */
[----:B------:R-:W-:Y:S01]  /*9220*/  IMAD.MOV.U32 R78, RZ, RZ, R47 ;  /* 0x000000ffff4e7224 */ /* 0x000fe200078e002f */
[----:B------:R-:W-:Y:S02]  /*9230*/  MOV R77, R46 ;  /* 0x0000002e004d7202 */ /* 0x000fe40000000f00 */
[----:B------:R-:W-:Y:S02]  /*9240*/  MOV R87, R66 ;  /* 0x0000004200577202 */ /* 0x000fe40000000f00 */
[----:B------:R-:W-:Y:S01]  /*9250*/  MOV R236, R63 ;  /* 0x0000003f00ec7202 */ /* 0x000fe20000000f00 */
[C---:B------:R-:W-:Y:S01]  /*9260*/  HMMA.16816.F32.BF16 R44, R4.reuse, R20, R240 ;  /* 0x00000014042c723c */ /* 0x040fe200000418f0 */
[----:B------:R-:W-:Y:S01]  /*9270*/  MOV R85, R67 ;  /* 0x0000004300557202 */ /* 0x000fe20000000f00 */
[----:B------:R-:W1:Y:S06]  /*9280*/  LDSM.16.MT88.4 R20, [R212+0x1a800] ;  /* 0x01a80000d414783b */ /* 0x000e6c0000004200 */
[----:B------:R-:W-:Y:S07]  /*9290*/  HMMA.16816.F32.BF16 R60, R4, R8, R200 ;  /* 0x00000008043c723c */ /* 0x000fee00000418c8 */
[----:B------:R-:W-:Y:S01]  /*92a0*/  MOV R203, R64 ;  /* 0x0000004000cb7202 */ /* 0x000fe20000000f00 */
[----:B------:R-:W-:-:S02]  /*92b0*/  IMAD.MOV.U32 R201, RZ, RZ, R65 ;  /* 0x000000ffffc97224 */ /* 0x000fc400078e0041 */
[C---:B------:R-:W-:Y:S01]  /*92c0*/  HMMA.16816.F32.BF16 R64, R4.reuse, R10, R32 ;  /* 0x0000000a0440723c */ /* 0x040fe20000041820 */
[----:B------:R-:W3:Y:S07]  /*92d0*/  LDSM.16.MT88.4 R8, [R211+0x1a800] ;  /* 0x01a80000d308783b */ /* 0x000eee0000004200 */
[C---:B------:R-:W-:Y:S01]  /*92e0*/  HMMA.16816.F32.BF16 R152, R4.reuse, R24, R152 ;  /* 0x000000180498723c */ /* 0x040fe20000041898 */
[----:B------:R-:W4:Y:S07]  /*92f0*/  LDSM.16.MT88.4 R24, [R210+0x1a800] ;  /* 0x01a80000d218783b */ /* 0x000f2e0000004200 */
[----:B--2---:R-:W-:Y:S01]  /*9300*/  HMMA.16816.F32.BF16 R68, R4, R36, R28 ;  /* 0x000000240444723c */ /* 0x004fe2000004181c */
[----:B------:R-:W2:Y:S01]  /*9310*/  LDSM.16.MT88.4 R28, [R209+0x1a800] ;  /* 0x01a80000d11c783b */ /* 0x000ea20000004200 */
[----:B------:R-:W-:Y:S01]  /*9320*/  IMAD.MOV.U32 R238, RZ, RZ, R176 ;  /* 0x000000ffffee7224 */ /* 0x000fe200078e00b0 */
[----:B------:R-:W-:-:S02]  /*9330*/  MOV R239, R177 ;  /* 0x000000b100ef7202 */ /* 0x000fc40000000f00 */
[----:B------:R-:W5:Y:S03]  /*9340*/  LDSM.16.MT88.4 R32, [R209+0x1c800] ;  /* 0x01c80000d120783b */ /* 0x000f660000004200 */
[----:B-1----:R-:W-:Y:S01]  /*9350*/  HMMA.16816.F32.BF16 R176, R4, R22, R156 ;  /* 0x0000001604b0723c */ /* 0x002fe2000004189c */
[----:B------:R-:W-:Y:S01]  /*9360*/  IMAD.MOV.U32 R37, RZ, RZ, R169 ;  /* 0x000000ffff257224 */ /* 0x000fe200078e00a9 */
[----:B------:R-:W-:Y:S01]  /*9370*/  MOV R251, R168 ;  /* 0x000000a800fb7202 */ /* 0x000fe20000000f00 */
[----:B------:R-:W-:-:S05]  /*9380*/  IMAD.MOV.U32 R3, RZ, RZ, R76 ;  /* 0x000000ffff037224 */ /* 0x000fca00078e004c */
[C---:B---3--:R-:W-:Y:S08]  /*9390*/  HMMA.16816.F32.BF16 R72, R4.reuse, R8, R72 ;  /* 0x000000080448723c */ /* 0x048ff00000041848 */
[C---:B------:R-:W-:Y:S01]  /*93a0*/  HMMA.16816.F32.BF16 R156, R4.reuse, R10, R148 ;  /* 0x0000000a049c723c */ /* 0x040fe20000041894 */
        /* <DEDUP_REMOVED lines=12> */
[----:B------:R-:W-:Y:S01]  /*9470*/  IMAD.MOV.U32 R0, RZ, RZ, R94 ;  /* 0x000000ffff007224 */ /* 0x000fe200078e005e */
[----:B------:R-:W-:-:S02]  /*9480*/  MOV R200, R101 ;  /* 0x0000006500c87202 */ /* 0x000fc40000000f00 */
[----:B------:R-:W-:Y:S02]  /*9490*/  MOV R202, R102 ;  /* 0x0000006600ca7202 */ /* 0x000fe40000000f00 */
[----:B------:R-:W-:Y:S01]  /*94a0*/  MOV R242, R92 ;  /* 0x0000005c00f27202 */ /* 0x000fe20000000f00 */
[----:B------:R-:W-:Y:S01]  /*94b0*/  IMAD.MOV.U32 R205, RZ, RZ, R87 ;  /* 0x000000ffffcd7224 */ /* 0x000fe200078e0057 */
[----:B------:R-:W-:Y:S01]  /*94c0*/  MOV R243, R93 ;  /* 0x0000005d00f37202 */ /* 0x000fe20000000f00 */
[----:B----4-:R-:W-:Y:S01]  /*94d0*/  HMMA.16816.F32.BF16 R100, R4, R24, R184 ;  /* 0x000000180464723c */ /* 0x010fe200000418b8 */
[----:B------:R-:W-:Y:S02]  /*94e0*/  MOV R2, R95 ;  /* 0x0000005f00027202 */ /* 0x000fe40000000f00 */
[----:B------:R-:W-:Y:S02]  /*94f0*/  MOV R14, R84 ;  /* 0x00000054000e7202 */ /* 0x000fe40000000f00 */
[----:B------:R-:W-:-:S02]  /*9500*/  MOV R207, R85 ;  /* 0x0000005500cf7202 */ /* 0x000fc40000000f00 */
[----:B------:R-:W-:Y:S01]  /*9510*/  MOV R206, R86 ;  /* 0x0000005600ce7202 */ /* 0x000fe20000000f00 */
[C---:B------:R-:W-:Y:S01]  /*9520*/  HMMA.16816.F32.BF16 R108, R4.reuse, R26, R172 ;  /* 0x0000001a046c723c */ /* 0x040fe200000418ac */
[----:B------:R-:W3:Y:S07]  /*9530*/  LDSM.16.MT88.4 R24, [R210+0x1c800] ;  /* 0x01c80000d218783b */ /* 0x000eee0000004200 */
[C---:B--2---:R-:W-:Y:S08]  /*9540*/  HMMA.16816.F32.BF16 R84, R4.reuse, R28, R192 ;  /* 0x0000001c0454723c */ /* 0x044ff000000418c0 */
[----:B------:R-:W-:Y:S01]  /*9550*/  HMMA.16816.F32.BF16 R92, R4, R30, R188 ;  /* 0x0000001e045c723c */ /* 0x000fe200000418bc */
[----:B------:R-:W2:Y:S01]  /*9560*/  LDSM.16.MT88.4 R28, [R209+0x1e800] ;  /* 0x01e80000d11c783b */ /* 0x000ea20000004200 */
[----:B------:R-:W-:-:S06]  /*9570*/  UIADD3 UR4, UR4, 0x1, URZ ;  /* 0x0000000104047890 */ /* 0x000fcc000fffe03f */
[C---:B------:R-:W-:Y:S01]  /*9580*/  HMMA.16816.F32.BF16 R56, R4.reuse, R20, R56 ;  /* 0x000000140438723c */ /* 0x040fe20000041838 */
[----:B------:R-:W4:Y:S01]  /*9590*/  LDSM.16.MT88.4 R20, [R212+0x1c800] ;  /* 0x01c80000d414783b */ /* 0x000f220000004200 */
[----:B------:R-:W-:Y:S01]  /*95a0*/  MOV R192, R242 ;  /* 0x000000f200c07202 */ /* 0x000fe20000000f00 */
[----:B------:R-:W-:Y:S01]  /*95b0*/  IMAD.MOV.U32 R242, RZ, RZ, R243 ;  /* 0x000000fffff27224 */ /* 0x000fe200078e00f3 */
[----:B------:R-:W-:Y:S01]  /*95c0*/  MOV R243, R0 ;  /* 0x0000000000f37202 */ /* 0x000fe20000000f00 */
[----:B------:R-:W-:Y:S01]  /*95d0*/  IMAD.MOV.U32 R204, RZ, RZ, R180 ;  /* 0x000000ffffcc7224 */ /* 0x000fe200078e00b4 */
[----:B------:R-:W-:Y:S02]  /*95e0*/  MOV R0, UR4 ;  /* 0x0000000400007c02 */ /* 0x000fe40008000f00 */
[----:B-----5:R-:W-:Y:S02]  /*95f0*/  HMMA.16816.F32.BF16 R88, R4, R32, R88 ;  /* 0x000000200458723c */ /* 0x020fe40000041858 */
[----:B------:R-:W-:-:S05]  /*9600*/  LOP3.LUT R0, R197, UR27, R0, 0x96, !PT ;  /* 0x0000001bc5007c12 */ /* 0x000fca000f8e9600 */
[----:B------:R-:W-:Y:S01]  /*9610*/  MOV R33, R181 ;  /* 0x000000b500217202 */ /* 0x000fe20000000f00 */
[C---:B------:R-:W-:Y:S07]  /*9620*/  HMMA.16816.F32.BF16 R96, R4.reuse, R34, R96 ;  /* 0x000000220460723c */ /* 0x040fee0000041860 */
[----:B------:R-:W-:Y:S01]  /*9630*/  MOV R34, R182 ;  /* 0x000000b600227202 */ /* 0x000fe20000000f00 */
[----:B------:R-:W-:Y:S01]  /*9640*/  IMAD.MOV.U32 R35, RZ, RZ, R183 ;  /* 0x000000ffff237224 */ /* 0x000fe200078e00b7 */
[----:B-1----:R-:W-:Y:S01]  /*9650*/  HMMA.16816.F32.BF16 R184, R4, R10, R120 ;  /* 0x0000000a04b8723c */ /* 0x002fe20000041878 */
[----:B------:R-:W-:-:S07]  /*9660*/  MOV R195, R200 ;  /* 0x000000c800c37202 */ /* 0x000fce0000000f00 */
[C---:B------:R-:W-:Y:S01]  /*9670*/  HMMA.16816.F32.BF16 R180, R4.reuse, R8, R116 ;  /* 0x0000000804b4723c */ /* 0x040fe20000041874 */
[----:B------:R-:W1:Y:S01]  /*9680*/  LDSM.16.MT88.4 R8, [R210+0x1e800] ;  /* 0x01e80000d208783b */ /* 0x000e620000004200 */
[----:B------:R-:W-:Y:S02]  /*9690*/  MOV R193, R237 ;  /* 0x000000ed00c17202 */ /* 0x000fe40000000f00 */
[----:B------:R-:W-:Y:S02]  /*96a0*/  MOV R237, R2 ;  /* 0x0000000200ed7202 */ /* 0x000fe40000000f00 */
[----:B------:R-:W-:Y:S01]  /*96b0*/  MOV R200, R3 ;  /* 0x0000000300c87202 */ /* 0x000fe20000000f00 */
[----:B------:R-:W-:Y:S01]  /*96c0*/  IMAD.WIDE.U32 R2, R0, -0x326172a9, RZ ;  /* 0xcd9e8d5700027825 */ /* 0x000fe200078e00ff */
[----:B---3--:R-:W-:Y:S04]  /*96d0*/  HMMA.16816.F32.BF16 R148, R4, R24, R80 ;  /* 0x000000180494723c */ /* 0x008fe80000041850 */
[----:B------:R-:W-:-:S02]  /*96e0*/  LOP3.LUT R3, R3, UR15, R34, 0x96, !PT ;  /* 0x0000000f03037c12 */ /* 0x000fc4000f8e9622 */
[----:B------:R-:W-:Y:S02]  /*96f0*/  LOP3.LUT R0, R249, UR13, R2, 0x96, !PT ;  /* 0x0000000df9007c12 */ /* 0x000fe4000f8e9602 */
[----:B--2---:R-:W-:Y:S01]  /*9700*/  HMMA.16816.F32.BF16 R80, R4, R28, R124 ;  /* 0x0000001c0450723c */ /* 0x004fe2000004187c */
[----:B------:R-:W-:-:S06]  /*9710*/  IMAD.WIDE.U32 R2, R3, -0x2daee0ad, RZ ;  /* 0xd2511f5303027825 */ /* 0x000fcc00078e00ff */
[----:B------:R-:W-:Y:S01]  /*9720*/  IMAD.WIDE.U32 R28, R0, -0x2daee0ad, RZ ;  /* 0xd2511f53001c7825 */ /* 0x000fe200078e00ff */
[----:B------:R-:W-:-:S04]  /*9730*/  LOP3.LUT R3, R3, UR12, R196, 0x96, !PT ;  /* 0x0000000c03037c12 */ /* 0x000fc8000f8e96c4 */
[----:B------:R-:W-:Y:S01]  /*9740*/  LOP3.LUT R0, R29, UR10, R2, 0x96, !PT ;  /* 0x0000000a1d007c12 */ /* 0x000fe2000f8e9602 */
[----:B------:R-:W-:Y:S01]  /*9750*/  IMAD.MOV.U32 R194, RZ, RZ, R202 ;  /* 0x000000ffffc27224 */ /* 0x000fe200078e00ca */
[----:B------:R-:W-:Y:S01]  /*9760*/  MOV R32, R36 ;  /* 0x0000002400207202 */ /* 0x000fe20000000f00 */
[----:B------:R-:W-:Y:S01]  /*9770*/  IMAD.MOV.U32 R202, RZ, RZ, R14 ;  /* 0x000000ffffca7224 */ /* 0x000fe200078e000e */
[----:B------:R-:W-:Y:S01]  /*9780*/  MOV R36, R171 ;  /* 0x000000ab00247202 */ /* 0x000fe20000000f00 */
[----:B------:R-:W-:Y:S01]  /*9790*/  IMAD.WIDE.U32 R2, R3, -0x326172a9, RZ ;  /* 0xcd9e8d5703027825 */ /* 0x000fe200078e00ff */
[----:B------:R-:W-:Y:S01]  /*97a0*/  MOV R39, R169 ;  /* 0x000000a900277202 */ /* 0x000fe20000000f00 */
[----:B------:R-:W-:Y:S01]  /*97b0*/  HMMA.16816.F32.BF16 R104, R4, R26, R104 ;  /* 0x0000001a0468723c */ /* 0x000fe20000041868 */
[----:B------:R-:W-:Y:S01]  /*97c0*/  MOV R14, R168 ;  /* 0x000000a8000e7202 */ /* 0x000fe20000000f00 */
[----:B------:R-:W-:Y:S01]  /*97d0*/  IMAD.WIDE.U32 R34, R0, -0x326172a9, RZ ;  /* 0xcd9e8d5700227825 */ /* 0x000fe200078e00ff */
[----:B------:R-:W-:Y:S03]  /*97e0*/  LDSM.16.MT88.4 R24, [R211+0x1e800] ;  /* 0x01e80000d318783b */ /* 0x000fe60000004200 */
[----:B------:R-:W-:-:S02]  /*97f0*/  IMAD.MOV.U32 R38, RZ, RZ, R170 ;  /* 0x000000ffff267224 */ /* 0x000fc400078e00aa */
[----:B----4-:R-:W-:Y:S01]  /*9800*/  HMMA.16816.F32.BF16 R168, R4, R20, R48 ;  /* 0x0000001404a8723c */ /* 0x010fe20000041830 */
[----:B------:R-:W-:Y:S02]  /*9810*/  LOP3.LUT R3, R3, UR11, R248, 0x96, !PT ;  /* 0x0000000b03037c12 */ /* 0x000fe4000f8e96f8 */
[----:B------:R-:W-:-:S05]  /*9820*/  LOP3.LUT R0, R35, UR9, R2, 0x96, !PT ;  /* 0x0000000923007c12 */ /* 0x000fca000f8e9602 */
[----:B------:R-:W-:Y:S01]  /*9830*/  HMMA.16816.F32.BF16 R172, R4, R22, R112 ;  /* 0x0000001604ac723c */ /* 0x000fe20000041870 */
[----:B------:R-:W2:Y:S01]  /*9840*/  LDSM.16.MT88.4 R20, [R212+0x1e800] ;  /* 0x01e80000d414783b */ /* 0x000ea20000004200 */
[----:B------:R-:W-:-:S04]  /*9850*/  IMAD.WIDE.U32 R2, R3, -0x2daee0ad, RZ ;  /* 0xd2511f5303027825 */ /* 0x000fc800078e00ff */
[----:B------:R-:W-:Y:S02]  /*9860*/  IMAD.WIDE.U32 R196, R0, -0x2daee0ad, RZ ;  /* 0xd2511f5300c47825 */ /* 0x000fe400078e00ff */
[----:B-1----:R-:W-:Y:S02]  /*9870*/  HMMA.16816.F32.BF16 R48, R4, R8, R132 ;  /* 0x000000080430723c */ /* 0x002fe40000041884 */
[----:B------:R-:W-:Y:S01]  /*9880*/  FFMA.FTZ R0, R246, c[0x0][0x23c], -R13 ;  /* 0x00008f00f6007a23 */ /* 0x000fe2000001080d */
[----:B------:R-:W-:-:S04]  /*9890*/  LOP3.LUT R2, R197, UR6, R2, 0x96, !PT ;  /* 0x00000006c5027c12 */ /* 0x000fc8000f8e9602 */
[----:B------:R-:W-:Y:S01]  /*98a0*/  FFMA.FTZ R8, R198, c[0x0][0x23c], -R13 ;  /* 0x00008f00c6087a23 */ /* 0x000fe2000001080d */
[----:B------:R-:W-:Y:S02]  /*98b0*/  MOV R113, R207 ;  /* 0x000000cf00717202 */ /* 0x000fe40000000f00 */
[----:B------:R-:W-:Y:S01]  /*98c0*/  MOV R112, R236 ;  /* 0x000000ec00707202 */ /* 0x000fe20000000f00 */
[----:B------:R1:W-:Y:S01]  /*98d0*/  MUFU.EX2 R207, R0 ;  /* 0x0000000000cf7308 */ /* 0x0003e20000000800 */
[----:B------:R-:W-:-:S07]  /*98e0*/  IMAD.MOV.U32 R114, RZ, RZ, R206 ;  /* 0x000000ffff727224 */ /* 0x000fce00078e00ce */
[----:B------:R3:W4:Y:S01]  /*98f0*/  MUFU.EX2 R236, R8 ;  /* 0x0000000800ec7308 */ /* 0x0007220000000800 */
[----:B-1----:R-:W-:-:S07]  /*9900*/  FFMA.FTZ R0, R199, c[0x0][0x23c], -R13 ;  /* 0x00008f00c7007a23 */ /* 0x002fce000001080d */
[----:B------:R1:W-:Y:S01]  /*9910*/  MUFU.EX2 R206, R0 ;  /* 0x0000000000ce7308 */ /* 0x0003e20000000800 */
[----:B---3--:R-:W-:Y:S01]  /*9920*/  LOP3.LUT R8, R3, UR8, R28, 0x96, !PT ;  /* 0x0000000803087c12 */ /* 0x008fe2000f8e961c */
[----:B------:R-:W-:Y:S01]  /*9930*/  IMAD.WIDE.U32 R2, R2, -0x326172a9, RZ ;  /* 0xcd9e8d5702027825 */ /* 0x000fe200078e00ff */
[----:B------:R-:W-:Y:S01]  /*9940*/  MOV R115, R205 ;  /* 0x000000cd00737202 */ /* 0x000fe20000000f00 */
[----:B------:R-:W-:Y:S03]  /*9950*/  HMMA.16816.F32.BF16 R136, R4, R10, R136 ;  /* 0x0000000a0488723c */ /* 0x000fe60000041888 */
[C---:B------:R-:W-:Y:S01]  /*9960*/  LOP3.LUT R9, R2.reuse, 0xffff, RZ, 0xc0, !PT ;  /* 0x0000ffff02097812 */ /* 0x040fe200078ec0ff */
[----:B------:R-:W-:Y:S02]  /*9970*/  IMAD.MOV.U32 R117, RZ, RZ, R113 ;  /* 0x000000ffff757224 */ /* 0x000fe400078e0071 */
[----:B-1----:R-:W-:Y:S01]  /*9980*/  FFMA.FTZ R0, R247, c[0x0][0x23c], -R13 ;  /* 0x00008f00f7007a23 */ /* 0x002fe2000001080d */
[----:B------:R-:W-:-:S02]  /*9990*/  LOP3.LUT R11, R2, 0xff, RZ, 0xc0, !PT ;  /* 0x000000ff020b7812 */ /* 0x000fc400078ec0ff */
[----:B------:R-:W-:Y:S01]  /*99a0*/  SHF.R.U32.HI R9, RZ, 0x8, R9 ;  /* 0x00000008ff097819 */ /* 0x000fe20000011609 */
[----:B------:R1:W3:Y:S01]  /*99b0*/  MUFU.EX2 R205, R0 ;  /* 0x0000000000cd7308 */ /* 0x0002e20000000800 */
[----:B------:R-:W-:Y:S02]  /*99c0*/  SHF.R.U32.HI R10, RZ, 0x10, R2 ;  /* 0x00000010ff0a7819 */ /* 0x000fe40000011602 */
[----:B------:R-:W-:Y:S02]  /*99d0*/  MOV R113, R33 ;  /* 0x0000002100717202 */ /* 0x000fe40000000f00 */
[----:B------:R-:W-:Y:S02]  /*99e0*/  MOV R118, R114 ;  /* 0x0000007200767202 */ /* 0x000fe40000000f00 */
[----:B------:R-:W-:Y:S02]  /*99f0*/  PRMT R11, R11, 0x5410, R9 ;  /* 0x000054100b0b7816 */ /* 0x000fe40000000009 */
[----:B------:R-:W-:-:S02]  /*9a00*/  MOV R114, R38 ;  /* 0x0000002600727202 */ /* 0x000fc40000000f00 */
[----:B------:R-:W-:Y:S01]  /*9a10*/  LOP3.LUT R9, R10, 0xff, RZ, 0xc0, !PT ;  /* 0x000000ff0a097812 */ /* 0x000fe200078ec0ff */
[----:B-1----:R-:W-:Y:S02]  /*9a20*/  FFMA.FTZ R0, R112, c[0x0][0x23c], -R12 ;  /* 0x00008f0070007a23 */ /* 0x002fe4000001080c */
[----:B------:R-:W-:Y:S02]  /*9a30*/  IMAD.MOV.U32 R112, RZ, RZ, R32 ;  /* 0x000000ffff707224 */ /* 0x000fe400078e0020 */
[----:B------:R-:W-:Y:S01]  /*9a40*/  IMAD.WIDE.U32 R32, R8, -0x326172a9, RZ ;  /* 0xcd9e8d5708207825 */ /* 0x000fe200078e00ff */
[----:B------:R-:W-:Y:S02]  /*9a50*/  MOV R38, R204 ;  /* 0x000000cc00267202 */ /* 0x000fe40000000f00 */
[----:B------:R-:W-:Y:S01]  /*9a60*/  SHF.R.U32.HI R2, RZ, 0x18, R2 ;  /* 0x00000018ff027819 */ /* 0x000fe20000011602 */
[----:B------:R1:W-:Y:S01]  /*9a70*/  MUFU.EX2 R204, R0 ;  /* 0x0000000000cc7308 */ /* 0x0003e20000000800 */
[----:B------:R-:W-:Y:S01]  /*9a80*/  MOV R119, R115 ;  /* 0x0000007300777202 */ /* 0x000fe20000000f00 */
[----:B------:R-:W-:Y:S01]  /*9a90*/  IMAD.MOV.U32 R115, RZ, RZ, R39 ;  /* 0x000000ffff737224 */ /* 0x000fe200078e0027 */
[----:B------:R-:W-:Y:S01]  /*9aa0*/  PRMT R9, R9, 0x5410, R2 ;  /* 0x0000541009097816 */ /* 0x000fe20000000002 */
[----:B------:R-:W-:Y:S01]  /*9ab0*/  FFMA.FTZ R2, R252, c[0x0][0x23c], -R12 ;  /* 0x00008f00fc027a23 */ /* 0x000fe2000001080c */
[----:B------:R-:W-:Y:S01]  /*9ac0*/  MOV R39, R36 ;  /* 0x0000002400277202 */ /* 0x000fe20000000f00 */
[----:B------:R-:W-:Y:S01]  /*9ad0*/  IMAD.MOV.U32 R36, RZ, RZ, R200 ;  /* 0x000000ffff247224 */ /* 0x000fe200078e00c8 */
[----:B------:R-:W-:Y:S01]  /*9ae0*/  MOV R134, R118 ;  /* 0x0000007600867202 */ /* 0x000fe20000000f00 */
[----:B------:R-:W-:Y:S01]  /*9af0*/  IMAD.MOV.U32 R118, RZ, RZ, R119 ;  /* 0x000000ffff767224 */ /* 0x000fe200078e0077 */
[----:B------:R-:W-:-:S02]  /*9b00*/  MOV R200, R202 ;  /* 0x000000ca00c87202 */ /* 0x000fc40000000f00 */
[----:B-1----:R-:W-:Y:S01]  /*9b10*/  LOP3.LUT R0, R3, UR16, R32, 0x96, !PT ;  /* 0x0000001003007c12 */ /* 0x002fe2000f8e9620 */
[C---:B------:R-:W-:Y:S01]  /*9b20*/  HMMA.16816.F32.BF16 R188, R4.reuse, R30, R128 ;  /* 0x0000001e04bc723c */ /* 0x040fe20000041880 */
[----:B------:R1:W5:Y:S01]  /*9b30*/  MUFU.EX2 R202, R2 ;  /* 0x0000000200ca7308 */ /* 0x0003620000000800 */
[----:B------:R-:W-:Y:S01]  /*9b40*/  MOV R119, R112 ;  /* 0x0000007000777202 */ /* 0x000fe20000000f00 */
[----:B------:R-:W-:Y:S01]  /*9b50*/  LDSM.16.MT88.4 R28, [R212+0x1b000] ;  /* 0x01b00000d41c783b */ /* 0x000fe20000004200 */
[----:B------:R-:W-:Y:S02]  /*9b60*/  LOP3.LUT R3, R0, 0xffff, RZ, 0xc0, !PT ;  /* 0x0000ffff00037812 */ /* 0x000fe400078ec0ff */
[----:B------:R-:W-:Y:S02]  /*9b70*/  MOV R112, R113 ;  /* 0x0000007100707202 */ /* 0x000fe40000000f00 */
[----:B--2---:R-:W-:Y:S01]  /*9b80*/  HMMA.16816.F32.BF16 R160, R4, R20, R160 ;  /* 0x0000001404a0723c */ /* 0x004fe200000418a0 */
[----:B------:R-:W-:Y:S01]  /*9b90*/  IMAD.MOV.U32 R113, RZ, RZ, R114 ;  /* 0x000000ffff717224 */ /* 0x000fe200078e0072 */
[----:B------:R-:W-:-:S02]  /*9ba0*/  MOV R114, R115 ;  /* 0x0000007300727202 */ /* 0x000fc40000000f00 */
[----:B------:R-:W-:-:S04]  /*9bb0*/  MOV R115, R38 ;  /* 0x0000002600737202 */ /* 0x000fc80000000f00 */
[----:B------:R-:W-:Y:S01]  /*9bc0*/  HMMA.16816.F32.BF16 R140, R4, R22, R140 ;  /* 0x00000016048c723c */ /* 0x000fe2000004188c */
[----:B-1----:R-:W-:Y:S01]  /*9bd0*/  SHF.R.U32.HI R2, RZ, 0x10, R0 ;  /* 0x00000010ff027819 */ /* 0x002fe20000011600 */
[----:B------:R-:W-:-:S06]  /*9be0*/  IMAD.MOV.U32 R38, RZ, RZ, R39 ;  /* 0x000000ffff267224 */ /* 0x000fcc00078e0027 */
[C---:B------:R-:W-:Y:S01]  /*9bf0*/  HMMA.16816.F32.BF16 R164, R4.reuse, R24, R164 ;  /* 0x0000001804a4723c */ /* 0x040fe200000418a4 */
[----:B------:R-:W-:Y:S01]  /*9c00*/  MOV R39, R36 ;  /* 0x0000002400277202 */ /* 0x000fe20000000f00 */
[----:B------:R-:W-:Y:S06]  /*9c10*/  LDSM.16.MT88.4 R20, [R210+0x19000] ;  /* 0x01900000d214783b */ /* 0x000fec0000004200 */
[----:B------:R-:W-:Y:S01]  /*9c20*/  HMMA.16816.F32.BF16 R144, R4, R26, R144 ;  /* 0x0000001a0490723c */ /* 0x000fe20000041890 */
[----:B------:R-:W-:-:S06]  /*9c30*/  MOV R36, R37 ;  /* 0x0000002500247202 */ /* 0x000fcc0000000f00 */
[----:B------:R-:W-:Y:S01]  /*9c40*/  SHF.R.U32.HI R4, RZ, 0x8, R3 ;  /* 0x00000008ff047819 */ /* 0x000fe20000011603 */
[----:B------:R-:W1:Y:S01]  /*9c50*/  LDSM.16.MT88.4 R24, [R209+0x19000] ;  /* 0x01900000d118783b */ /* 0x000e620000004200 */
[----:B------:R-:W-:Y:S02]  /*9c60*/  LOP3.LUT R3, R0, 0xff, RZ, 0xc0, !PT ;  /* 0x000000ff00037812 */ /* 0x000fe400078ec0ff */
[----:B------:R-:W-:Y:S02]  /*9c70*/  SHF.R.U32.HI R6, RZ, 0x18, R0 ;  /* 0x00000018ff067819 */ /* 0x000fe40000011600 */
[----:B------:R-:W-:Y:S02]  /*9c80*/  LOP3.LUT R0, R2, 0xff, RZ, 0xc0, !PT ;  /* 0x000000ff02007812 */ /* 0x000fe400078ec0ff */
[----:B------:R-:W-:Y:S01]  /*9c90*/  PRMT R2, R3, 0x5410, R4 ;  /* 0x0000541003027816 */ /* 0x000fe20000000004 */
[----:B------:R-:W-:Y:S01]  /*9ca0*/  IMAD.MOV.U32 R37, RZ, RZ, R201 ;  /* 0x000000ffff257224 */ /* 0x000fe200078e00c9 */
[----:B------:R-:W-:Y:S01]  /*9cb0*/  MOV R201, R203 ;  /* 0x000000cb00c97202 */ /* 0x000fe20000000f00 */
[----:B------:R-:W-:Y:S01]  /*9cc0*/  FFMA.FTZ R4, R118, c[0x0][0x23c], -R12 ;  /* 0x00008f0076047a23 */ /* 0x000fe2000001080c */
[----:B------:R-:W-:Y:S01]  /*9cd0*/  PRMT R3, R0, 0x5410, R6 ;  /* 0x0000541000037816 */ /* 0x000fe20000000006 */
[----:B------:R-:W-:Y:S01]  /*9ce0*/  HSET2.LE.AND R0, R2, R134, PT ;  /* 0x0000008602007233 */ /* 0x000fe20003803000 */
[----:B----4-:R-:W-:-:S02]  /*9cf0*/  F2FP.BF16.PACK_AB R2, R207, R236 ;  /* 0x000000eccf02723e */ /* 0x010fc400000010ff */
[----:B------:R-:W-:Y:S02]  /*9d00*/  MOV R135, R201 ;  /* 0x000000c900877202 */ /* 0x000fe40000000f00 */
[----:B------:R2:W-:Y:S01]  /*9d10*/  MUFU.EX2 R201, R4 ;  /* 0x0000000400c97308 */ /* 0x0005e20000000800 */
[----:B------:R-:W-:-:S07]  /*9d20*/  FFMA.FTZ R5, R117, c[0x0][0x23c], -R12 ;  /* 0x00008f0075057a23 */ /* 0x000fce000001080c */
[----:B------:R5:W4:Y:S01]  /*9d30*/  MUFU.EX2 R203, R5 ;  /* 0x0000000500cb7308 */ /* 0x000b220000000800 */
[----:B--2---:R-:W-:Y:S01]  /*9d40*/  LOP3.LUT R4, R0, R2, RZ, 0xc0, !PT ;  /* 0x0000000200047212 */ /* 0x004fe200078ec0ff */
[----:B------:R-:W-:Y:S01]  /*9d50*/  HSET2.LE.AND R0, R11, R134, PT ;  /* 0x000000860b007233 */ /* 0x000fe20003803000 */
[----:B---3--:R-:W-:-:S04]  /*9d60*/  F2FP.BF16.PACK_AB R2, R205, R206 ;  /* 0x000000cecd02723e */ /* 0x008fc800000010ff */
[----:B------:R-:W-:Y:S01]  /*9d70*/  LOP3.LUT R6, R0, R2, RZ, 0xc0, !PT ;  /* 0x0000000200067212 */ /* 0x000fe200078ec0ff */
[--C-:B------:R-:W-:Y:S02]  /*9d80*/  HSET2.LE.AND R0, R9, R134.reuse, PT ;  /* 0x0000008609007233 */ /* 0x100fe40003803000 */
[----:B------:R-:W2:Y:S01]  /*9d90*/  LDSM.16.MT88.4 R8, [R212+0x19000] ;  /* 0x01900000d408783b */ /* 0x000ea20000004200 */
[----:B------:R-:W-:Y:S01]  /*9da0*/  HSET2.LE.AND R3, R3, R134, PT ;  /* 0x0000008603037233 */ /* 0x000fe20003803000 */
[----:B-----5:R-:W-:Y:S02]  /*9db0*/  F2FP.BF16.PACK_AB R5, R202, R204 ;  /* 0x000000ccca05723e */ /* 0x020fe400000010ff */
[----:B----4-:R-:W-:Y:S02]  /*9dc0*/  F2FP.BF16.PACK_AB R2, R201, R203 ;  /* 0x000000cbc902723e */ /* 0x010fe400000010ff */
[----:B------:R-:W-:Y:S02]  /*9dd0*/  LOP3.LUT R5, R3, R5, RZ, 0xc0, !PT ;  /* 0x0000000503057212 */ /* 0x000fe400078ec0ff */
[----:B------:R-:W-:Y:S01]  /*9de0*/  LOP3.LUT R7, R0, R2, RZ, 0xc0, !PT ;  /* 0x0000000200077212 */ /* 0x000fe200078ec0ff */
[----:B------:R-:W-:Y:S01]  /*9df0*/  IMAD.MOV.U32 R129, RZ, RZ, R36 ;  /* 0x000000ffff817224 */ /* 0x000fe200078e0024 */
[----:B------:R-:W-:-:S02]  /*9e00*/  MOV R131, R38 ;  /* 0x0000002600837202 */ /* 0x000fc40000000f00 */
[----:B------:R-:W-:Y:S02]  /*9e10*/  MOV R130, R39 ;  /* 0x0000002700827202 */ /* 0x000fe40000000f00 */
[----:B------:R-:W-:Y:S01]  /*9e20*/  MOV R128, R37 ;  /* 0x0000002500807202 */ /* 0x000fe20000000f00 */
        /* <DEDUP_REMOVED lines=15> */
[C---:B--2---:R-:W-:Y:S08]  /*9f20*/  HMMA.16816.F32.BF16 R100, R4.reuse, R8, R100 ;  /* 0x000000080464723c */ /* 0x044ff00000041864 */
[C---:B------:R-:W-:Y:S01]  /*9f30*/  HMMA.16816.F32.BF16 R108, R4.reuse, R10, R108 ;  /* 0x0000000a046c723c */ /* 0x040fe2000004186c */
[----:B------:R-:W2:Y:S01]  /*9f40*/  LDSM.16.MT88.4 R8, [R212+0x1d000] ;  /* 0x01d00000d408783b */ /* 0x000ea20000004200 */
        /* <DEDUP_REMOVED lines=12> */
[----:B-1----:R-:W-:Y:S01]  /*a010*/  HMMA.16816.F32.BF16 R120, R4, R24, R72 ;  /* 0x000000180478723c */ /* 0x002fe20000041848 */
[----:B------:R-:W-:-:S06]  /*a020*/  MOV R58, R126 ;  /* 0x0000007e003a7202 */ /* 0x000fcc0000000f00 */
[----:B------:R-:W-:Y:S01]  /*a030*/  IMAD.MOV.U32 R75, RZ, RZ, R134 ;  /* 0x000000ffff4b7224 */ /* 0x000fe200078e0086 */
[C---:B------:R-:W-:Y:S01]  /*a040*/  HMMA.16816.F32.BF16 R124, R4.reuse, R26, R156 ;  /* 0x0000001a047c723c */ /* 0x040fe2000004189c */
[----:B------:R-:W-:Y:S01]  /*a050*/  IMAD.MOV.U32 R74, RZ, RZ, R129 ;  /* 0x000000ffff4a7224 */ /* 0x000fe200078e0081 */
[----:B------:R-:W1:Y:S06]  /*a060*/  LDSM.16.MT88.4 R24, [R211+0x1d000] ;  /* 0x01d00000d318783b */ /* 0x000e6c0000004200 */
[C---:B--2---:R-:W-:Y:S08]  /*a070*/  HMMA.16816.F32.BF16 R168, R4.reuse, R8, R168 ;  /* 0x0000000804a8723c */ /* 0x044ff000000418a8 */
[C---:B------:R-:W-:Y:S01]  /*a080*/  HMMA.16816.F32.BF16 R172, R4.reuse, R10, R172 ;  /* 0x0000000a04ac723c */ /* 0x040fe200000418ac */
[----:B------:R-:W2:Y:S01]  /*a090*/  LDSM.16.MT88.4 R8, [R210+0x1f000] ;  /* 0x01f00000d208783b */ /* 0x000ea20000004200 */
[----:B------:R-:W-:Y:S01]  /*a0a0*/  MOV R198, R119 ;  /* 0x0000007700c67202 */ /* 0x000fe20000000f00 */
[----:B------:R-:W-:Y:S01]  /*a0b0*/  IMAD.MOV.U32 R3, RZ, RZ, R194 ;  /* 0x000000ffff037224 */ /* 0x000fe200078e00c2 */
[----:B------:R-:W-:Y:S01]  /*a0c0*/  LOP3.LUT R2, R33, UR7, R34, 0x96, !PT ;  /* 0x0000000721027c12 */ /* 0x000fe2000f8e9622 */
[----:B------:R-:W-:Y:S01]  /*a0d0*/  FFMA.FTZ R0, R199, c[0x0][0x23c], -R13 ;  /* 0x00008f00c7007a23 */ /* 0x000fe2000001080d */
[----:B------:R-:W-:Y:S01]  /*a0e0*/  MOV R59, R193 ;  /* 0x000000c1003b7202 */ /* 0x000fe20000000f00 */
[----:B------:R-:W-:Y:S01]  /*a0f0*/  LDSM.16.MT88.4 R156, [R209+0x19800] ;  /* 0x01980000d19c783b */ /* 0x000fe20000004200 */
[C---:B------:R-:W-:Y:S08]  /*a100*/  HMMA.16816.F32.BF16 R128, R4.reuse, R20, R88 ;  /* 0x000000140480723c */ /* 0x040ff00000041858 */
[C---:B------:R-:W-:Y:S01]  /*a110*/  HMMA.16816.F32.BF16 R132, R4.reuse, R22, R96 ;  /* 0x000000160484723c */ /* 0x040fe20000041860 */
[----:B------:R-:W3:Y:S07]  /*a120*/  LDSM.16.MT88.4 R20, [R209+0x1f000] ;  /* 0x01f00000d114783b */ /* 0x000eee0000004200 */
[C---:B------:R-:W-:Y:S01]  /*a130*/  HMMA.16816.F32.BF16 R116, R4.reuse, R30, R176 ;  /* 0x0000001e0474723c */ /* 0x040fe200000418b0 */
[----:B------:R-:W4:Y:S07]  /*a140*/  LDSM.16.MT88.4 R28, [R210+0x1d000] ;  /* 0x01d00000d21c783b */ /* 0x000f2e0000004200 */
[----:B-1----:R-:W-:Y:S01]  /*a150*/  HMMA.16816.F32.BF16 R180, R4, R24, R180 ;  /* 0x0000001804b4723c */ /* 0x002fe200000418b4 */
[----:B------:R-:W-:-:S07]  /*a160*/  MOV R56, R58 ;  /* 0x0000003a00387202 */ /* 0x000fce0000000f00 */
[C---:B------:R-:W-:Y:S01]  /*a170*/  HMMA.16816.F32.BF16 R184, R4.reuse, R26, R184 ;  /* 0x0000001a04b8723c */ /* 0x040fe200000418b8 */
[----:B------:R-:W1:Y:S01]  /*a180*/  LDSM.16.MT88.4 R24, [R212+0x1f000] ;  /* 0x01f00000d418783b */ /* 0x000e620000004200 */
[----:B------:R-:W-:Y:S01]  /*a190*/  MOV R58, R3 ;  /* 0x00000003003a7202 */ /* 0x000fe20000000f00 */
[----:B------:R5:W-:Y:S01]  /*a1a0*/  MUFU.EX2 R199, R0 ;  /* 0x0000000000c77308 */ /* 0x000be20000000800 */
[----:B------:R-:W-:Y:S01]  /*a1b0*/  IMAD.WIDE.U32 R2, R2, -0x2daee0ad, RZ ;  /* 0xd2511f5302027825 */ /* 0x000fe200078e00ff */
[----:B------:R-:W-:Y:S01]  /*a1c0*/  MOV R40, R192 ;  /* 0x000000c000287202 */ /* 0x000fe20000000f00 */
[----:B------:R-:W-:Y:S01]  /*a1d0*/  LDSM.16.MT88.4 R88, [R211+0x1b800] ;  /* 0x01b80000d358783b */ /* 0x000fe20000004200 */
[----:B------:R-:W-:Y:S02]  /*a1e0*/  MOV R252, R195 ;  /* 0x000000c300fc7202 */ /* 0x000fe40000000f00 */
[----:B------:R-:W-:Y:S01]  /*a1f0*/  MOV R73, R198 ;  /* 0x000000c600497202 */ /* 0x000fe20000000f00 */
[C---:B--2---:R-:W-:Y:S01]  /*a200*/  HMMA.16816.F32.BF16 R32, R4.reuse, R10, R136 ;  /* 0x0000000a0420723c */ /* 0x044fe20000041888 */
[----:B------:R-:W-:Y:S04]  /*a210*/  LDSM.16.MT88.4 R96, [R209+0x1d800] ;  /* 0x01d80000d160783b */ /* 0x000fe80000004200 */
[----:B------:R-:W-:Y:S03]  /*a220*/  LDSM.16.MT88.4 R136, [R210+0x1f800] ;  /* 0x01f80000d288783b */ /* 0x000fe60000004200 */
[C---:B---3--:R-:W-:Y:S08]  /*a230*/  HMMA.16816.F32.BF16 R176, R4.reuse, R20, R80 ;  /* 0x0000001404b0723c */ /* 0x048ff00000041850 */
[----:B------:R-:W-:Y:S01]  /*a240*/  HMMA.16816.F32.BF16 R188, R4, R22, R188 ;  /* 0x0000001604bc723c */ /* 0x000fe200000418bc */
[----:B------:R-:W2:Y:S01]  /*a250*/  LDSM.16.MT88.4 R20, [R211+0x1f000] ;  /* 0x01f00000d314783b */ /* 0x000ea20000004200 */
[----:B-----5:R-:W-:-:S02]  /*a260*/  FFMA.FTZ R0, R57, c[0x0][0x23c], -R13 ;  /* 0x00008f0039007a23 */ /* 0x020fc4000001080d */
[----:B------:R-:W-:Y:S01]  /*a270*/  IMAD.MOV.U32 R57, RZ, RZ, R59 ;  /* 0x000000ffff397224 */ /* 0x000fe200078e003b */
[----:B------:R-:W-:Y:S01]  /*a280*/  MOV R59, R246 ;  /* 0x000000f6003b7202 */ /* 0x000fe20000000f00 */
[----:B------:R-:W-:Y:S02]  /*a290*/  IMAD.MOV.U32 R246, RZ, RZ, R200 ;  /* 0x000000fffff67224 */ /* 0x000fe400078e00c8 */
[C---:B------:R-:W-:Y:S01]  /*a2a0*/  HMMA.16816.F32.BF16 R192, R4.reuse, R8, R48 ;  /* 0x0000000804c0723c */ /* 0x040fe20000041830 */
[----:B------:R3:W5:Y:S01]  /*a2b0*/  MUFU.EX2 R200, R0 ;  /* 0x0000000000c87308 */ /* 0x0007620000000800 */
[----:B------:R-:W-:Y:S01]  /*a2c0*/  SHF.R.U32.HI R10, RZ, 0x10, R2 ;  /* 0x00000010ff0a7819 */ /* 0x000fe20000011602 */
[----:B------:R-:W-:Y:S04]  /*a2d0*/  LDSM.16.MT88.4 R48, [R212+0x19800] ;  /* 0x01980000d430783b */ /* 0x000fe80000004200 */
[--C-:B------:R-:W-:Y:S01]  /*a2e0*/  FFMA.FTZ R9, R74, c[0x0][0x23c], -R13.reuse ;  /* 0x00008f004a097a23 */ /* 0x100fe2000001080d */
[----:B------:R-:W-:Y:S01]  /*a2f0*/  LOP3.LUT R8, R2, 0xffff, RZ, 0xc0, !PT ;  /* 0x0000ffff02087812 */ /* 0x000fe200078ec0ff */
[----:B----4-:R-:W-:Y:S01]  /*a300*/  HMMA.16816.F32.BF16 R148, R4, R28, R148 ;  /* 0x0000001c0494723c */ /* 0x010fe20000041894 */
[----:B------:R-:W-:Y:S01]  /*a310*/  MOV R74, R75 ;  /* 0x0000004b004a7202 */ /* 0x000fe20000000f00 */
[----:B------:R4:W-:Y:S01]  /*a320*/  MUFU.EX2 R198, R9 ;  /* 0x0000000900c67308 */ /* 0x0009e20000000800 */
[----:B------:R-:W-:Y:S01]  /*a330*/  SHF.R.U32.HI R8, RZ, 0x8, R8 ;  /* 0x00000008ff087819 */ /* 0x000fe20000011608 */
[----:B------:R-:W-:Y:S01]  /*a340*/  LDSM.16.MT88.4 R80, [R212+0x1b800] ;  /* 0x01b80000d450783b */ /* 0x000fe20000004200 */
[----:B---3--:R-:W-:Y:S01]  /*a350*/  LOP3.LUT R0, R3, UR17, R196, 0x96, !PT ;  /* 0x0000001103007c12 */ /* 0x008fe2000f8e96c4 */
[----:B------:R-:W-:-:S02]  /*a360*/  FFMA.FTZ R3, R56, c[0x0][0x23c], -R13 ;  /* 0x00008f0038037a23 */ /* 0x000fc4000001080d */
[----:B------:R-:W-:Y:S01]  /*a370*/  IMAD.MOV.U32 R56, RZ, RZ, R58 ;  /* 0x000000ffff387224 */ /* 0x000fe200078e003a */
[----:B------:R-:W-:Y:S01]  /*a380*/  MOV R75, R59 ;  /* 0x0000003b004b7202 */ /* 0x000fe20000000f00 */
[----:B------:R-:W-:Y:S01]  /*a390*/  IMAD.MOV.U32 R58, RZ, RZ, R237 ;  /* 0x000000ffff3a7224 */ /* 0x000fe200078e00ed */
[----:B------:R-:W-:Y:S02]  /*a3a0*/  MOV R237, R250 ;  /* 0x000000fa00ed7202 */ /* 0x000fe40000000f00 */
[----:B------:R-:W-:Y:S02]  /*a3b0*/  MOV R59, R246 ;  /* 0x000000f6003b7202 */ /* 0x000fe40000000f00 */
[----:B----4-:R-:W-:Y:S02]  /*a3c0*/  LOP3.LUT R9, R2, 0xff, RZ, 0xc0, !PT ;  /* 0x000000ff02097812 */ /* 0x010fe400078ec0ff */
[----:B------:R-:W-:Y:S01]  /*a3d0*/  MOV R250, R251 ;  /* 0x000000fb00fa7202 */ /* 0x000fe20000000f00 */
[----:B------:R-:W-:Y:S01]  /*a3e0*/  IMAD.MOV.U32 R251, RZ, RZ, R14 ;  /* 0x000000fffffb7224 */ /* 0x000fe200078e000e */
[----:B------:R-:W-:-:S02]  /*a3f0*/  MOV R246, R19 ;  /* 0x0000001300f67202 */ /* 0x000fc40000000f00 */
[----:B------:R-:W-:Y:S02]  /*a400*/  SHF.R.U32.HI R14, RZ, 0x18, R2 ;  /* 0x00000018ff0e7819 */ /* 0x000fe40000011602 */
[----:B------:R-:W-:Y:S01]  /*a410*/  PRMT R19, R9, 0x5410, R8 ;  /* 0x0000541009137816 */ /* 0x000fe20000000008 */
[----:B------:R3:W-:Y:S01]  /*a420*/  MUFU.EX2 R197, R3 ;  /* 0x0000000300c57308 */ /* 0x0007e20000000800 */
[C---:B------:R-:W-:Y:S02]  /*a430*/  LOP3.LUT R2, R0.reuse, 0xffff, RZ, 0xc0, !PT ;  /* 0x0000ffff00027812 */ /* 0x040fe400078ec0ff */
[--C-:B------:R-:W-:Y:S02]  /*a440*/  SHF.R.U32.HI R8, RZ, 0x10, R0.reuse ;  /* 0x00000010ff087819 */ /* 0x100fe40000011600 */
[----:B------:R-:W-:Y:S02]  /*a450*/  LOP3.LUT R13, R0, 0xff, RZ, 0xc0, !PT ;  /* 0x000000ff000d7812 */ /* 0x000fe400078ec0ff */
[----:B------:R-:W-:-:S02]  /*a460*/  SHF.R.U32.HI R11, RZ, 0x18, R0 ;  /* 0x00000018ff0b7819 */ /* 0x000fc40000011600 */
[----:B------:R-:W-:Y:S02]  /*a470*/  LOP3.LUT R9, R10, 0xff, RZ, 0xc0, !PT ;  /* 0x000000ff0a097812 */ /* 0x000fe400078ec0ff */
[----:B------:R-:W-:Y:S02]  /*a480*/  SHF.R.U32.HI R2, RZ, 0x8, R2 ;  /* 0x00000008ff027819 */ /* 0x000fe40000011602 */
[----:B------:R-:W-:Y:S01]  /*a490*/  LOP3.LUT R0, R8, 0xff, RZ, 0xc0, !PT ;  /* 0x000000ff08007812 */ /* 0x000fe200078ec0ff */
[----:B---3--:R-:W-:Y:S01]  /*a4a0*/  FFMA.FTZ R3, R73, c[0x0][0x23c], -R12 ;  /* 0x00008f0049037a23 */ /* 0x008fe2000001080c */
[----:B------:R-:W-:Y:S01]  /*a4b0*/  MOV R73, R74 ;  /* 0x0000004a00497202 */ /* 0x000fe20000000f00 */
[----:B------:R-:W-:Y:S01]  /*a4c0*/  IMAD.MOV.U32 R74, RZ, RZ, R56 ;  /* 0x000000ffff4a7224 */ /* 0x000fe200078e0038 */
[----:B------:R-:W-:Y:S01]  /*a4d0*/  PRMT R8, R9, 0x5410, R14 ;  /* 0x0000541009087816 */ /* 0x000fe2000000000e */
[----:B------:R3:W-:Y:S01]  /*a4e0*/  MUFU.EX2 R196, R3 ;  /* 0x0000000300c47308 */ /* 0x0007e20000000800 */
[----:B------:R-:W-:Y:S01]  /*a4f0*/  PRMT R10, R13, 0x5410, R2 ;  /* 0x000054100d0a7816 */ /* 0x000fe20000000002 */
[--C-:B------:R-:W-:Y:S01]  /*a500*/  FFMA.FTZ R2, R43, c[0x0][0x23c], -R12.reuse ;  /* 0x00008f002b027a23 */ /* 0x100fe2000001080c */
[----:B------:R-:W-:Y:S01]  /*a510*/  PRMT R9, R0, 0x5410, R11 ;  /* 0x0000541000097816 */ /* 0x000fe2000000000b */
[--C-:B------:R-:W-:Y:S01]  /*a520*/  FFMA.FTZ R0, R42, c[0x0][0x23c], -R12.reuse ;  /* 0x00008f002a007a23 */ /* 0x100fe2000001080c */
[----:B------:R-:W-:Y:S01]  /*a530*/  MOV R56, R40 ;  /* 0x0000002800387202 */ /* 0x000fe20000000f00 */
[----:B---3--:R-:W-:Y:S01]  /*a540*/  FFMA.FTZ R3, R75, c[0x0][0x23c], -R12 ;  /* 0x00008f004b037a23 */ /* 0x008fe2000001080c */
[----:B------:R-:W-:Y:S01]  /*a550*/  MOV R75, R57 ;  /* 0x00000039004b7202 */ /* 0x000fe20000000f00 */
[----:B------:R-:W-:-:S02]  /*a560*/  IMAD.MOV.U32 R57, RZ, RZ, R41 ;  /* 0x000000ffff397224 */ /* 0x000fc400078e0029 */
[----:B------:R-:W3:Y:S01]  /*a570*/  LDSM.16.MT88.4 R40, [R210+0x19800] ;  /* 0x01980000d228783b */ /* 0x000ee20000004200 */
[----:B------:R4:W3:Y:S01]  /*a580*/  MUFU.EX2 R13, R3 ;  /* 0x00000003000d7308 */ /* 0x0008e20000000800 */
[C---:B-1----:R-:W-:Y:S08]  /*a590*/  HMMA.16816.F32.BF16 R160, R4.reuse, R24, R160 ;  /* 0x0000001804a0723c */ /* 0x042ff000000418a0 */
[C---:B--2---:R-:W-:Y:S01]  /*a5a0*/  HMMA.16816.F32.BF16 R164, R4.reuse, R20, R164 ;  /* 0x0000001404a4723c */ /* 0x044fe200000418a4 */
[----:B------:R1:W-:Y:S07]  /*a5b0*/  MUFU.EX2 R11, R0 ;  /* 0x00000000000b7308 */ /* 0x0003ee0000000800 */
[----:B------:R-:W-:Y:S01]  /*a5c0*/  HMMA.16816.F32.BF16 R28, R4, R30, R104 ;  /* 0x0000001e041c723c */ /* 0x000fe20000041868 */
[----:B----4-:R-:W-:-:S07]  /*a5d0*/  HSET2.LE.AND R3, R9, R73, PT ;  /* 0x0000004909037233 */ /* 0x010fce0003803000 */
[----:B------:R-:W-:Y:S01]  /*a5e0*/  HMMA.16816.F32.BF16 R24, R4, R26, R140 ;  /* 0x0000001a0418723c */ /* 0x000fe2000004188c */
[----:B-1----:R-:W-:-:S07]  /*a5f0*/  HSET2.LE.AND R0, R10, R73, PT ;  /* 0x000000490a007233 */ /* 0x002fce0003803000 */
[----:B------:R-:W-:Y:S01]  /*a600*/  HMMA.16816.F32.BF16 R20, R4, R22, R144 ;  /* 0x000000160414723c */ /* 0x000fe20000041890 */
[----:B------:R-:W-:Y:S01]  /*a610*/  MOV R9, R58 ;  /* 0x0000003a00097202 */ /* 0x000fe20000000f00 */
[----:B------:R-:W-:Y:S01]  /*a620*/  LDSM.16.MT88.4 R104, [R210+0x1d800] ;  /* 0x01d80000d268783b */ /* 0x000fe20000004200 */
[----:B------:R-:W-:Y:S02]  /*a630*/  MOV R12, R75 ;  /* 0x0000004b000c7202 */ /* 0x000fe40000000f00 */
[----:B------:R-:W-:Y:S01]  /*a640*/  MOV R14, R74 ;  /* 0x0000004a000e7202 */ /* 0x000fe20000000f00 */
[----:B------:R-:W-:Y:S01]  /*a650*/  LDSM.16.MT88.4 R140, [R212+0x1f800] ;  /* 0x01f80000d48c783b */ /* 0x000fe20000004200 */
[--C-:B------:R-:W-:Y:S02]  /*a660*/  HSET2.LE.AND R5, R8, R73.reuse, PT ;  /* 0x0000004908057233 */ /* 0x100fe40003803000 */
[----:B------:R5:W1:Y:S01]  /*a670*/  MUFU.EX2 R8, R2 ;  /* 0x0000000200087308 */ /* 0x000a620000000800 */
[----:B------:R-:W-:Y:S01]  /*a680*/  HSET2.LE.AND R4, R19, R73, PT ;  /* 0x0000004913047233 */ /* 0x000fe20003803000 */
[----:B-----5:R-:W-:Y:S01]  /*a690*/  F2FP.BF16.PACK_AB R2, R200, R199 ;  /* 0x000000c7c802723e */ /* 0x020fe200000010ff */
[----:B------:R-:W-:Y:S01]  /*a6a0*/  IMAD.MOV.U32 R19, RZ, RZ, R56 ;  /* 0x000000ffff137224 */ /* 0x000fe200078e0038 */
[----:B------:R-:W-:Y:S01]  /*a6b0*/  MOV R10, R57 ;  /* 0x00000039000a7202 */ /* 0x000fe20000000f00 */
[----:B------:R-:W-:Y:S01]  /*a6c0*/  IMAD.MOV.U32 R7, RZ, RZ, R59 ;  /* 0x000000ffff077224 */ /* 0x000fe200078e003b */
[----:B------:R-:W-:Y:S01]  /*a6d0*/  LOP3.LUT R144, R0, R2, RZ, 0xc0, !PT ;  /* 0x0000000200907212 */ /* 0x000fe200078ec0ff */
[----:B------:R-:W2:Y:S01]  /*a6e0*/  LDSM.16.MT88.4 R56, [R211+0x19800] ;  /* 0x01980000d338783b */ /* 0x000ea20000004200 */
[----:B---3--:R-:W-:-:S03]  /*a6f0*/  F2FP.BF16.PACK_AB R0, R13, R196 ;  /* 0x000000c40d00723e */ /* 0x008fc600000010ff */
[----:B------:R-:W-:Y:S01]  /*a700*/  LDSM.16.MT88.4 R72, [R210+0x1b800] ;  /* 0x01b80000d248783b */ /* 0x000fe20000004200 */
[----:B------:R-:W-:Y:S02]  /*a710*/  LOP3.LUT R145, R3, R0, RZ, 0xc0, !PT ;  /* 0x0000000003917212 */ /* 0x000fe400078ec0ff */
[----:B------:R-:W-:-:S04]  /*a720*/  F2FP.BF16.PACK_AB R0, R197, R198 ;  /* 0x000000c6c500723e */ /* 0x000fc800000010ff */
[----:B------:R-:W-:Y:S02]  /*a730*/  LOP3.LUT R146, R4, R0, RZ, 0xc0, !PT ;  /* 0x0000000004927212 */ /* 0x000fe400078ec0ff */
[----:B-1----:R-:W-:-:S04]  /*a740*/  F2FP.BF16.PACK_AB R0, R8, R11 ;  /* 0x0000000b0800723e */ /* 0x002fc800000010ff */
[----:B------:R-:W-:-:S07]  /*a750*/  LOP3.LUT R147, R5, R0, RZ, 0xc0, !PT ;  /* 0x0000000005937212 */ /* 0x000fce00078ec0ff */
[C---:B------:R-:W-:Y:S08]  /*a760*/  HMMA.16816.F32.BF16 R152, R144.reuse, R156, R152 ;  /* 0x0000009c9098723c */ /* 0x040ff00000041898 */
[C---:B------:R-:W-:Y:S08]  /*a770*/  HMMA.16816.F32.BF16 R156, R144.reuse, R158, R36 ;  /* 0x0000009e909c723c */ /* 0x040ff00000041824 */
[C---:B------:R-:W-:Y:S08]  /*a780*/  HMMA.16816.F32.BF16 R36, R144.reuse, R40, R44 ;  /* 0x000000289024723c */ /* 0x040ff0000004182c */
[C---:B------:R-:W-:Y:S08]  /*a790*/  HMMA.16816.F32.BF16 R44, R144.reuse, R48, R60 ;  /* 0x00000030902c723c */ /* 0x040ff0000004183c */
[----:B------:R-:W-:Y:S01]  /*a7a0*/  HMMA.16816.F32.BF16 R48, R144, R50, R64 ;  /* 0x000000329030723c */ /* 0x000fe20000041840 */
[----:B------:R-:W1:Y:S01]  /*a7b0*/  LDSM.16.MT88.4 R64, [R209+0x1b800] ;  /* 0x01b80000d140783b */ /* 0x000e620000004200 */
[----:B------:R-:W-:-:S02]  /*a7c0*/  FFMA.FTZ R2, R244, R18, R7 ;  /* 0x00000012f4027223 */ /* 0x000fc40000010007 */
[----:B------:R-:W-:Y:S01]  /*a7d0*/  FFMA.FTZ R0, R245, R15, R9 ;  /* 0x0000000ff5007223 */ /* 0x000fe20000010009 */
[----:B------:R-:W-:Y:S01]  /*a7e0*/  LDSM.16.MT88.4 R4, [R211+0x1f800] ;  /* 0x01f80000d304783b */ /* 0x000fe20000004200 */
[----:B------:R-:W-:Y:S02]  /*a7f0*/  FADD.FTZ R2, R10, R2 ;  /* 0x000000020a027221 */ /* 0x000fe40000010000 */
[----:B------:R-:W-:Y:S02]  /*a800*/  FADD.FTZ R3, R19, R0 ;  /* 0x0000000013037221 */ /* 0x000fe40000010000 */
[----:B------:R-:W-:Y:S02]  /*a810*/  FADD.FTZ R0, R12, R2 ;  /* 0x000000020c007221 */ /* 0x000fe40000010000 */
[----:B------:R-:W-:Y:S01]  /*a820*/  FADD.FTZ R2, R14, R3 ;  /* 0x000000030e027221 */ /* 0x000fe20000010000 */
[----:B------:R-:W-:Y:S01]  /*a830*/  HMMA.16816.F32.BF16 R40, R144, R42, R52 ;  /* 0x0000002a9028723c */ /* 0x000fe20000041834 */
[----:B------:R-:W-:-:S02]  /*a840*/  FADD.FTZ R0, R252, R0 ;  /* 0x00000000fc007221 */ /* 0x000fc40000010000 */
[----:B------:R-:W-:Y:S02]  /*a850*/  FADD.FTZ R2, R247, R2 ;  /* 0x00000002f7027221 */ /* 0x000fe40000010000 */
[----:B------:R-:W-:-:S03]  /*a860*/  FADD.FTZ R0, R246, R0 ;  /* 0x00000000f6007221 */ /* 0x000fc60000010000 */
[----:B--2---:R-:W-:Y:S01]  /*a870*/  HMMA.16816.F32.BF16 R52, R144, R56, R68 ;  /* 0x000000389034723c */ /* 0x004fe20000041844 */
[----:B------:R-:W-:-:S07]  /*a880*/  FADD.FTZ R2, R237, R2 ;  /* 0x00000002ed027221 */ /* 0x000fce0000010000 */
[----:B------:R-:W-:Y:S01]  /*a890*/  HMMA.16816.F32.BF16 R56, R144, R58, R76 ;  /* 0x0000003a9038723c */ /* 0x000fe2000004184c */
[----:B------:R-:W-:-:S07]  /*a8a0*/  FADD.FTZ R0, R238, R0 ;  /* 0x00000000ee007221 */ /* 0x000fce0000010000 */
[C---:B------:R-:W-:Y:S01]  /*a8b0*/  HMMA.16816.F32.BF16 R76, R144.reuse, R80, R112 ;  /* 0x00000050904c723c */ /* 0x040fe20000041870 */
[----:B------:R-:W2:Y:S07]  /*a8c0*/  LDSM.16.MT88.4 R112, [R212+0x1d800] ;  /* 0x01d80000d470783b */ /* 0x000eae0000004200 */
[----:B-1----:R-:W-:Y:S01]  /*a8d0*/  HMMA.16816.F32.BF16 R60, R144, R64, R84 ;  /* 0x00000040903c723c */ /* 0x002fe20000041854 */
[----:B------:R-:W-:-:S07]  /*a8e0*/  FADD.FTZ R2, R239, R2 ;  /* 0x00000002ef027221 */ /* 0x000fce0000010000 */
[C---:B------:R-:W-:Y:S08]  /*a8f0*/  HMMA.16816.F32.BF16 R64, R144.reuse, R66, R92 ;  /* 0x000000429040723c */ /* 0x040ff0000004185c */
[C---:B------:R-:W-:Y:S01]  /*a900*/  HMMA.16816.F32.BF16 R84, R144.reuse, R88, R120 ;  /* 0x000000589054723c */ /* 0x040fe20000041878 */
[----:B------:R-:W1:Y:S07]  /*a910*/  LDSM.16.MT88.4 R120, [R211+0x1d800] ;  /* 0x01d80000d378783b */ /* 0x000e6e0000004200 */
[----:B------:R-:W-:Y:S01]  /*a920*/  HMMA.16816.F32.BF16 R92, R144, R96, R128 ;  /* 0x00000060905c723c */ /* 0x000fe20000041880 */
[----:B------:R-:W3:Y:S01]  /*a930*/  LDSM.16.MT88.4 R128, [R209+0x1f800] ;  /* 0x01f80000d180783b */ /* 0x000ee20000004200 */
        /* <DEDUP_REMOVED lines=16> */
[----:B------:R-:W-:Y:S01]  /*aa40*/  HMMA.16816.F32.BF16 R68, R144, R72, R100 ;  /* 0x000000489044723c */ /* 0x000fe20000041864 */
[----:B------:R-:W-:Y:S02]  /*aa50*/  FADD.FTZ R2, R200, R2 ;  /* 0x00000002c8027221 */ /* 0x000fe40000010000 */
[----:B------:R-:W-:Y:S02]  /*aa60*/  FADD.FTZ R0, R13, R0 ;  /* 0x000000000d007221 */ /* 0x000fe40000010000 */
[----:B------:R-:W-:-:S03]  /*aa70*/  FADD.FTZ R2, R198, R2 ;  /* 0x00000002c6027221 */ /* 0x000fc60000010000 */
[----:B------:R-:W-:Y:S01]  /*aa80*/  HMMA.16816.F32.BF16 R72, R144, R74, R108 ;  /* 0x0000004a9048723c */ /* 0x000fe2000004186c */
[----:B------:R-:W-:Y:S01]  /*aa90*/  FADD.FTZ R0, R11, R0 ;  /* 0x000000000b007221 */ /* 0x000fe20000010000 */
[----:B------:R-:W-:-:S06]  /*aaa0*/  MOV R3, R251 ;  /* 0x000000fb00037202 */ /* 0x000fcc0000000f00 */
[----:B------:R-:W-:Y:S01]  /*aab0*/  HMMA.16816.F32.BF16 R80, R144, R82, R116 ;  /* 0x000000529050723c */ /* 0x000fe20000041874 */
[----:B------:R-:W-:-:S07]  /*aac0*/  FADD.FTZ R244, R197, R2 ;  /* 0x00000002c5f47221 */ /* 0x000fce0000010000 */
[----:B------:R-:W-:Y:S01]  /*aad0*/  HMMA.16816.F32.BF16 R88, R144, R90, R124 ;  /* 0x0000005a9058723c */ /* 0x000fe2000004187c */
[----:B------:R-:W-:-:S07]  /*aae0*/  FADD.FTZ R245, R8, R0 ;  /* 0x0000000008f57221 */ /* 0x000fce0000010000 */
[C---:B------:R-:W-:Y:S08]  /*aaf0*/  HMMA.16816.F32.BF16 R96, R144.reuse, R98, R132 ;  /* 0x000000629060723c */ /* 0x040ff00000041884 */
[C---:B------:R-:W-:Y:S08]  /*ab00*/  HMMA.16816.F32.BF16 R100, R144.reuse, R104, R148 ;  /* 0x000000689064723c */ /* 0x040ff00000041894 */
[----:B--2---:R-:W-:Y:S01]  /*ab10*/  HMMA.16816.F32.BF16 R108, R144, R112, R168 ;  /* 0x00000070906c723c */ /* 0x004fe200000418a8 */
[----:B------:R-:W-:-:S07]  /*ab20*/  MOV R148, R250 ;  /* 0x000000fa00947202 */ /* 0x000fce0000000f00 */
[C---:B-1----:R-:W-:Y:S08]  /*ab30*/  HMMA.16816.F32.BF16 R116, R144.reuse, R120, R180 ;  /* 0x000000789074723c */ /* 0x042ff000000418b4 */
        /* <DEDUP_REMOVED lines=17> */
[----:B------:R-:W-:Y:S01]  /*ac50*/  IMAD.MOV.U32 R6, RZ, RZ, c[0x0][0x1a4] ;  /* 0x00006900ff067624 */ /* 0x000fe200078e00ff */
        /* <DEDUP_REMOVED lines=9> */
[----:B------:R-:W-:Y:S02]  /*acf0*/  IMAD.MOV.U32 R5, RZ, RZ, c[0x0][0x1a0] ;  /* 0x00006800ff057624 */ /* 0x000fe400078e00ff */
[----:B------:R-:W-:Y:S01]  /*ad00*/  IMAD.U32 R3, RZ, RZ, UR5 ;  /* 0x00000005ff037e24 */ /* 0x000fe2000f8e00ff */
[----:B------:R-:W-:Y:S01]  /*ad10*/  BAR.SYNC.DEFER_BLOCKING 0x0 ;  /* 0x0000000000007b1d */ /* 0x000fe20000010000 */
[----:B--2---:R-:W-:-:S04]  /*ad20*/  LEA R0, P0, R4, R240, 0x6 ;  /* 0x000000f004007211 */ /* 0x004fc800078030ff */
[----:B------:R-:W-:Y:S02]  /*ad30*/  LEA R2, P1, R0, c[0x0][0x170], 0x1 ;  /* 0x00005c0000027a11 */ /* 0x000fe400078208ff */
[----:B---3--:R-:W-:Y:S02]  /*ad40*/  LEA.HI.X R3, R4, R243, R3, 0x6, P0 ;  /* 0x000000f304037211 */ /* 0x008fe400000f3403 */
[----:B------:R-:W-:Y:S01]  /*ad50*/  LEA R4, P0, R5, R2, 0x6 ;  /* 0x0000000205047211 */ /* 0x000fe200078030ff */
[----:B------:R-:W1:Y:S01]  /*ad60*/  S2R R243, SR_TID.X ;  /* 0x0000000000f37919 */ /* 0x000e620000002100 */
[----:B------:R-:W-:Y:S01]  /*ad70*/  LEA.HI.X R3, R0, c[0x0][0x174], R3, 0x1, P1 ;  /* 0x00005d0000037a11 */ /* 0x000fe200008f0c03 */
[----:B------:R-:W-:-:S03]  /*ad80*/  IMAD.U32 R0, RZ, RZ, UR29 ;  /* 0x0000001dff007e24 */ /* 0x000fc6000f8e00ff */
        /* <DEDUP_REMOVED lines=8> */
[----:B------:R3:W-:Y:S01]  /*ae10*/  LDGSTS.E.BYPASS.LTC128B.128 [R235+0x19000], [R4.64] ;  /* 0x1900000004eb7fae */ /* 0x0007e2000b901d58 */
[----:B-1----:R-:W-:-:S03]  /*ae20*/  IMAD.SHL.U32 R243, R243, 0x2, RZ ;  /* 0x00000002f3f37824 */ /* 0x002fc600078e00ff */
[----:B------:R3:W-:Y:S02]  /*ae30*/  LDGSTS.E.BYPASS.LTC128B.128 [R235+0x1b000], [R4.64+0x80] ;  /* 0x1b00008004eb7fae */ /* 0x0007e4000b901d58 */
[----:B------:R-:W-:Y:S02]  /*ae40*/  LOP3.LUT R243, R243, 0x6, RZ, 0xc0, !PT ;  /* 0x00000006f3f37812 */ /* 0x000fe400078ec0ff */
[----:B------:R3:W-:Y:S04]  /*ae50*/  LDGSTS.E.BYPASS.LTC128B.128 [R235+0x1d000], [R4.64+0x100] ;  /* 0x1d00010004eb7fae */ /* 0x0007e8000b901d58 */
[----:B------:R3:W-:Y:S01]  /*ae60*/  LDGSTS.E.BYPASS.LTC128B.128 [R235+0x1f000], [R4.64+0x180] ;  /* 0x1f00018004eb7fae */ /* 0x0007e2000b901d58 */
[----:B------:R-:W-:-:S03]  /*ae70*/  IMAD R0, R0, 0x40, R243 ;  /* 0x0000004000007824 */ /* 0x000fc600078e02f3 */
[----:B------:R-:W-:Y:S04]  /*ae80*/  LDSM.16.M88.4 R20, [R208+0x10000] ;  /* 0x01000000d014783b */ /* 0x000fe80000000200 */
[----:B------:R-:W-:Y:S01]  /*ae90*/  LDSM.16.M88.4 R12, [R208+0x10800] ;  /* 0x01080000d00c783b */ /* 0x000fe20000000200 */
[----:B--2---:R-:W-:-:S03]  /*aea0*/  IADD3 R2, R0, 0x1, RZ ;  /* 0x0000000100027810 */ /* 0x004fc60007ffe0ff */
[----:B------:R-:W-:Y:S01]  /*aeb0*/  LDSM.16.M88.4 R24, [R208+0x11000] ;  /* 0x01100000d018783b */ /* 0x000fe20000000200 */
[----:B------:R-:W-:Y:S02]  /*aec0*/  IADD3 R3, R0, 0x8, RZ ;  /* 0x0000000800037810 */ /* 0x000fe40007ffe0ff */
[CC--:B------:R-:W-:Y:S01]  /*aed0*/  ISETP.GE.AND P6, PT, R2.reuse, R17.reuse, PT ;  /* 0x000000110200720c */ /* 0x0c0fe20003fc6270 */
[----:B------:R-:W-:Y:S01]  /*aee0*/  LDSM.16.M88.4 R180, [R208+0x11800] ;  /* 0x01180000d0b4783b */ /* 0x000fe20000000200 */
[-C--:B------:R-:W-:Y:S02]  /*aef0*/  ISETP.GE.AND P4, PT, R2, R16.reuse, PT ;  /* 0x000000100200720c */ /* 0x080fe40003f86270 */
[----:B------:R-:W-:Y:S01]  /*af00*/  IADD3 R2, R0, 0x9, RZ ;  /* 0x0000000900027810 */ /* 0x000fe20007ffe0ff */
[----:B------:R-:W-:Y:S01]  /*af10*/  LDSM.16.M88.4 R8, [R216] ;  /* 0x00000000d808783b */ /* 0x000fe20000000200 */
[CC--:B------:R-:W-:Y:S02]  /*af20*/  ISETP.GE.AND P2, PT, R3.reuse, R17.reuse, PT ;  /* 0x000000110300720c */ /* 0x0c0fe40003f46270 */
[----:B------:R-:W-:Y:S01]  /*af30*/  ISETP.GE.AND P5, PT, R3, R16, PT ;  /* 0x000000100300720c */ /* 0x000fe20003fa6270 */
[----:B------:R-:W-:Y:S01]  /*af40*/  LDSM.16.M88.4 R176, [R219] ;  /* 0x00000000dbb0783b */ /* 0x000fe20000000200 */
[----:B------:R-:W-:-:S02]  /*af50*/  ISETP.GE.AND P1, PT, R2, R17, PT ;  /* 0x000000110200720c */ /* 0x000fc40003f26270 */
[----:B------:R-:W-:Y:S01]  /*af60*/  ISETP.GE.AND P3, PT, R2, R16, PT ;  /* 0x000000100200720c */ /* 0x000fe20003f66270 */
[----:B---3--:R-:W1:Y:S01]  /*af70*/  LDSM.16.M88.4 R4, [R215] ;  /* 0x00000000d704783b */ /* 0x008e620000000200 */
[C---:B------:R-:W-:Y:S02]  /*af80*/  IADD3 R3, R0.reuse, 0x10, RZ ;  /* 0x0000001000037810 */ /* 0x040fe40007ffe0ff */
[----:B------:R-:W-:Y:S01]  /*af90*/  IADD3 R2, R0, 0x11, RZ ;  /* 0x0000001100027810 */ /* 0x000fe20007ffe0ff */
[----:B------:R-:W2:Y:S01]  /*afa0*/  LDSM.16.M88.4 R172, [R234] ;  /* 0x00000000eaac783b */ /* 0x000ea20000000200 */
[----:B------:R-:W-:-:S03]  /*afb0*/  ISETP.GE.AND P0, PT, R3, R17, PT ;  /* 0x000000110300720c */ /* 0x000fc60003f06270 */
        /* <DEDUP_REMOVED lines=41> */
[----:B------:R-:W5:Y:S07]  /*b250*/  LDSM.16.M88.4 R176, [R208+0x12800] ;  /* 0x01280000d0b0783b */ /* 0x000f6e0000000200 */
        /* <DEDUP_REMOVED lines=13> */
[C---:B-----5:R-:W-:Y:S08]  /*b330*/  HMMA.16816.F32.BF16 R192, R4.reuse, R176, R192 ;  /* 0x000000b004c0723c */ /* 0x060ff000000418c0 */
        /* <DEDUP_REMOVED lines=94> */
[C---:B-----5:R-:W-:Y:S01]  /*b920*/  HMMA.16816.F32.BF16 R32, R8.reuse, R20, R28 ;  /* 0x000000140820723c */ /* 0x060fe2000004181c */
[----:B------:R-:W2:Y:S07]  /*b930*/  LDSM.16.M88.4 R28, [R208+0x17000] ;  /* 0x01700000d01c783b */ /* 0x000eae0000000200 */
[C---:B------:R-:W-:Y:S01]  /*b940*/  HMMA.16816.F32.BF16 R184, R8.reuse, R24, R172 ;  /* 0x0000001808b8723c */ /* 0x040fe200000418ac */
[----:B------:R-:W3:Y:S07]  /*b950*/  LDSM.16.M88.4 R24, [R208+0x17800] ;  /* 0x01780000d018783b */ /* 0x000eee0000000200 */
[----:B------:R-:W-:Y:S01]  /*b960*/  HMMA.16816.F32.BF16 R20, R8, R22, R12 ;  /* 0x000000160814723c */ /* 0x000fe2000004180c */
[----:B------:R-:W5:Y:S07]  /*b970*/  LDSM.16.M88.4 R8, [R216+0xc000] ;  /* 0x00c00000d808783b */ /* 0x000f6e0000000200 */
[C---:B----4-:R-:W-:Y:S08]  /*b980*/  HMMA.16816.F32.BF16 R172, R4.reuse, R202, R196 ;  /* 0x000000ca04ac723c */ /* 0x050ff000000418c4 */
[C---:B------:R-:W-:Y:S08]  /*b990*/  HMMA.16816.F32.BF16 R12, R4.reuse, R200, R180 ;  /* 0x000000c8040c723c */ /* 0x040ff000000418b4 */
[C---:B-1----:R-:W-:Y:S08]  /*b9a0*/  HMMA.16816.F32.BF16 R196, R4.reuse, R168, R192 ;  /* 0x000000a804c4723c */ /* 0x042ff000000418c0 */
[C---:B------:R-:W-:Y:S08]  /*b9b0*/  HMMA.16816.F32.BF16 R192, R4.reuse, R170, R188 ;  /* 0x000000aa04c0723c */ /* 0x040ff000000418bc */
[C---:B--2---:R-:W-:Y:S08]  /*b9c0*/  HMMA.16816.F32.BF16 R188, R4.reuse, R28, R184 ;  /* 0x0000001c04bc723c */ /* 0x044ff000000418b8 */
[C---:B------:R-:W-:Y:S01]  /*b9d0*/  HMMA.16816.F32.BF16 R184, R4.reuse, R30, R176 ;  /* 0x0000001e04b8723c */ /* 0x040fe200000418b0 */
[----:B------:R-:W1:Y:S04]  /*b9e0*/  LDSM.16.M88.4 R176, [R222] ;  /* 0x00000000deb0783b */ /* 0x000e680000000200 */
[----:B------:R-:W-:Y:S03]  /*b9f0*/  LDSM.16.M88.4 R28, [R220] ;  /* 0x00000000dc1c783b */ /* 0x000fe60000000200 */
[C---:B---3--:R-:W-:Y:S01]  /*ba00*/  HMMA.16816.F32.BF16 R180, R4.reuse, R24, R32 ;  /* 0x0000001804b4723c */ /* 0x048fe20000041820 */
[----:B------:R-:W2:Y:S07]  /*ba10*/  LDSM.16.M88.4 R32, [R221] ;  /* 0x00000000dd20783b */ /* 0x000eae0000000200 */
[----:B------:R-:W-:Y:S01]  /*ba20*/  HMMA.16816.F32.BF16 R168, R4, R26, R20 ;  /* 0x0000001a04a8723c */ /* 0x000fe20000041814 */
[----:B------:R-:W-:Y:S04]  /*ba30*/  LDSM.16.M88.4 R4, [R218+0xc000] ;  /* 0x00c00000da04783b */ /* 0x000fe80000000200 */
[----:B------:R-:W3:Y:S03]  /*ba40*/  LDSM.16.M88.4 R24, [R214+0x16000] ;  /* 0x01600000d618783b */ /* 0x000ee60000000200 */
[C---:B-----5:R-:W-:Y:S08]  /*ba50*/  HMMA.16816.F32.BF16 R20, R8.reuse, R148, R12 ;  /* 0x000000940814723c */ /* 0x060ff0000004180c */
[C---:B------:R-:W-:Y:S01]  /*ba60*/  HMMA.16816.F32.BF16 R12, R8.reuse, R150, R172 ;  /* 0x00000096080c723c */ /* 0x040fe200000418ac */
[----:B------:R-:W4:Y:S07]  /*ba70*/  LDSM.16.M88.4 R172, [R214+0x16800] ;  /* 0x01680000d6ac783b */ /* 0x000f2e0000000200 */
[C---:B-1----:R-:W-:Y:S08]  /*ba80*/  HMMA.16816.F32.BF16 R148, R8.reuse, R176, R196 ;  /* 0x000000b00894723c */ /* 0x042ff000000418c4 */
[C---:B------:R-:W-:Y:S08]  /*ba90*/  HMMA.16816.F32.BF16 R176, R8.reuse, R178, R192 ;  /* 0x000000b208b0723c */ /* 0x040ff000000418c0 */
[C---:B--2---:R-:W-:Y:S08]  /*baa0*/  HMMA.16816.F32.BF16 R192, R8.reuse, R32, R188 ;  /* 0x0000002008c0723c */ /* 0x044ff000000418bc */
[C---:B------:R-:W-:Y:S01]  /*bab0*/  HMMA.16816.F32.BF16 R188, R8.reuse, R34, R184 ;  /* 0x0000002208bc723c */ /* 0x040fe200000418b8 */
[----:B------:R-:W1:Y:S07]  /*bac0*/  LDSM.16.M88.4 R32, [R214+0x17000] ;  /* 0x01700000d620783b */ /* 0x000e6e0000000200 */
[----:B------:R-:W-:Y:S08]  /*bad0*/  HMMA.16816.F32.BF16 R184, R8, R28, R180 ;  /* 0x0000001c08b8723c */ /* 0x000ff000000418b4 */
[----:B---3--:R-:W-:Y:S01]  /*bae0*/  HMMA.16816.F32.BF16 R196, R4, R24, R20 ;  /* 0x0000001804c4723c */ /* 0x008fe20000041814 */
[----:B------:R-:W2:Y:S07]  /*baf0*/  LDSM.16.M88.4 R20, [R214+0x17800] ;  /* 0x01780000d614783b */ /* 0x000eae0000000200 */
[----:B------:R-:W-:Y:S01]  /*bb00*/  HMMA.16816.F32.BF16 R180, R8, R30, R168 ;  /* 0x0000001e08b4723c */ /* 0x000fe200000418a8 */
[----:B------:R-:W-:Y:S04]  /*bb10*/  LDSM.16.M88.4 R8, [R217+0xc000] ;  /* 0x00c00000d908783b */ /* 0x000fe80000000200 */
[----:B------:R-:W3:Y:S03]  /*bb20*/  LDSM.16.M88.4 R168, [R213+0x6000] ;  /* 0x00600000d5a8783b */ /* 0x000ee60000000200 */
[C---:B------:R-:W-:Y:S01]  /*bb30*/  HMMA.16816.F32.BF16 R12, R4.reuse, R26, R12 ;  /* 0x0000001a040c723c */ /* 0x040fe2000004180c */
[----:B------:R-:W5:Y:S07]  /*bb40*/  LDSM.16.M88.4 R28, [R213+0x6800] ;  /* 0x00680000d51c783b */ /* 0x000f6e0000000200 */
[C---:B----4-:R-:W-:Y:S08]  /*bb50*/  HMMA.16816.F32.BF16 R24, R4.reuse, R172, R148 ;  /* 0x000000ac0418723c */ /* 0x050ff00000041894 */
[C---:B------:R-:W-:Y:S01]  /*bb60*/  HMMA.16816.F32.BF16 R148, R4.reuse, R174, R176 ;  /* 0x000000ae0494723c */ /* 0x040fe200000418b0 */
[----:B------:R-:W4:Y:S07]  /*bb70*/  LDSM.16.M88.4 R172, [R213+0x7000] ;  /* 0x00700000d5ac783b */ /* 0x000f2e0000000200 */
[C---:B-1----:R-:W-:Y:S08]  /*bb80*/  HMMA.16816.F32.BF16 R176, R4.reuse, R32, R192 ;  /* 0x0000002004b0723c */ /* 0x042ff000000418c0 */
[C---:B------:R-:W-:Y:S08]  /*bb90*/  HMMA.16816.F32.BF16 R188, R4.reuse, R34, R188 ;  /* 0x0000002204bc723c */ /* 0x040ff000000418bc */
[C---:B--2---:R-:W-:Y:S08]  /*bba0*/  HMMA.16816.F32.BF16 R184, R4.reuse, R20, R184 ;  /* 0x0000001404b8723c */ /* 0x044ff000000418b8 */
[----:B------:R-:W-:Y:S08]  /*bbb0*/  HMMA.16816.F32.BF16 R180, R4, R22, R180 ;  /* 0x0000001604b4723c */ /* 0x000ff000000418b4 */
[C---:B---3--:R-:W-:Y:S08]  /*bbc0*/  HMMA.16816.F32.BF16 R32, R8.reuse, R170, R12 ;  /* 0x000000aa0820723c */ /* 0x048ff0000004180c */
[----:B-----5:R-:W-:Y:S01]  /*bbd0*/  HMMA.16816.F32.BF16 R20, R8, R30, R148 ;  /* 0x0000001e0814723c */ /* 0x020fe20000041894 */
[----:B------:R-:W1:Y:S01]  /*bbe0*/  LDSM.16.M88.4 R148, [R213+0x7800] ;  /* 0x00780000d594783b */ /* 0x000e620000000200 */
[----:B------:R-:W-:-:S06]  /*bbf0*/  DEPBAR.LE SB0, 0x0 ;  /* 0x000080000000791a */ /* 0x000fcc0000000000 */
[C---:B------:R-:W-:Y:S08]  /*bc00*/  HMMA.16816.F32.BF16 R24, R8.reuse, R28, R24 ;  /* 0x0000001c0818723c */ /* 0x040ff00000041818 */
[----:B----4-:R-:W-:Y:S01]  /*bc10*/  HMMA.16816.F32.BF16 R4, R8, R172, R176 ;  /* 0x000000ac0804723c */ /* 0x010fe200000418b0 */
[----:B------:R-:W-:Y:S02]  /*bc20*/  FSEL R13, R32, -INF , !P2 ;  /* 0xff800000200d7808 */ /* 0x000fe40005000000 */
[----:B------:R-:W-:-:S02]  /*bc30*/  FSEL R14, R34, -INF , !P5 ;  /* 0xff800000220e7808 */ /* 0x000fc40006800000 */
[----:B------:R-:W-:Y:S02]  /*bc40*/  FSEL R12, R33, -INF , !P1 ;  /* 0xff800000210c7808 */ /* 0x000fe40004800000 */
[----:B------:R-:W-:Y:S01]  /*bc50*/  FSEL R15, R35, -INF , !P3 ;  /* 0xff800000230f7808 */ /* 0x000fe20005800000 */
[C---:B------:R-:W-:Y:S01]  /*bc60*/  HMMA.16816.F32.BF16 R28, R8.reuse, R168, R196 ;  /* 0x000000a8081c723c */ /* 0x040fe200000418c4 */
[----:B------:R-:W-:Y:S01]  /*bc70*/  BAR.SYNC.DEFER_BLOCKING 0x0 ;  /* 0x0000000000007b1d */ /* 0x000fe20000010000 */
[-C--:B------:R-:W-:Y:S02]  /*bc80*/  ISETP.GE.AND P2, PT, R3, R16.reuse, PT ;  /* 0x000000100300720c */ /* 0x080fe40003f46270 */
[C---:B------:R-:W-:Y:S02]  /*bc90*/  ISETP.GE.AND P5, PT, R2.reuse, R17, PT ;  /* 0x000000110200720c */ /* 0x040fe40003fa6270 */
[----:B------:R-:W-:Y:S02]  /*bca0*/  ISETP.GE.AND P1, PT, R2, R16, PT ;  /* 0x000000100200720c */ /* 0x000fe40003f26270 */
[----:B------:R-:W-:Y:S01]  /*bcb0*/  HMMA.16816.F32.BF16 R32, R8, R174, R188 ;  /* 0x000000ae0820723c */ /* 0x000fe200000418bc */
[----:B------:R-:W-:-:S02]  /*bcc0*/  IADD3 R3, R0, 0x18, RZ ;  /* 0x0000001800037810 */ /* 0x000fc40007ffe0ff */
[----:B------:R-:W-:Y:S02]  /*bcd0*/  IADD3 R2, R0, 0x19, RZ ;  /* 0x0000001900027810 */ /* 0x000fe40007ffe0ff */
[----:B------:R-:W-:Y:S02]  /*bce0*/  FSEL R170, R24, -INF , !P0 ;  /* 0xff80000018aa7808 */ /* 0x000fe40004000000 */
[----:B------:R-:W-:Y:S02]  /*bcf0*/  FSEL R176, R26, -INF , !P2 ;  /* 0xff8000001ab07808 */ /* 0x000fe40005000000 */
[----:B------:R-:W-:Y:S02]  /*bd00*/  FSEL R171, R25, -INF , !P5 ;  /* 0xff80000019ab7808 */ /* 0x000fe40006800000 */
[----:B------:R-:W-:Y:S02]  /*bd10*/  ISETP.GE.AND P0, PT, R3, R16, PT ;  /* 0x000000100300720c */ /* 0x000fe40003f06270 */
[----:B------:R-:W-:-:S02]  /*bd20*/  ISETP.GE.AND P2, PT, R2, R17, PT ;  /* 0x000000110200720c */ /* 0x000fc40003f46270 */
[-C--:B------:R-:W-:Y:S02]  /*bd30*/  ISETP.GE.AND P5, PT, R2, R16.reuse, PT ;  /* 0x000000100200720c */ /* 0x080fe40003fa6270 */
[----:B------:R-:W-:Y:S02]  /*bd40*/  IADD3 R2, R0, 0x21, RZ ;  /* 0x0000002100027810 */ /* 0x000fe40007ffe0ff */
[----:B------:R-:W-:Y:S02]  /*bd50*/  FSEL R174, R22, -INF , !P0 ;  /* 0xff80000016ae7808 */ /* 0x000fe40004000000 */
[----:B------:R-:W-:Y:S02]  /*bd60*/  FSEL R173, R21, -INF , !P2 ;  /* 0xff80000015ad7808 */ /* 0x000fe40005000000 */
[----:B------:R-:W-:Y:S02]  /*bd70*/  FSEL R175, R27, -INF , !P1 ;  /* 0xff8000001baf7808 */ /* 0x000fe40004800000 */
[C---:B------:R-:W-:Y:S01]  /*bd80*/  ISETP.GE.AND P0, PT, R2.reuse, R17, PT ;  /* 0x000000110200720c */ /* 0x040fe20003f06270 */
[----:B-1----:R-:W-:Y:S01]  /*bd90*/  HMMA.16816.F32.BF16 R24, R8, R148, R184 ;  /* 0x000000940818723c */ /* 0x002fe200000418b8 */
[----:B------:R-:W-:-:S02]  /*bda0*/  ISETP.GE.AND P2, PT, R2, R16, PT ;  /* 0x000000100200720c */ /* 0x000fc40003f46270 */
[----:B------:R-:W-:Y:S02]  /*bdb0*/  ISETP.GE.AND P3, PT, R3, R17, PT ;  /* 0x000000110300720c */ /* 0x000fe40003f66270 */
[C---:B------:R-:W-:Y:S02]  /*bdc0*/  IADD3 R2, R0.reuse, 0x29, RZ ;  /* 0x0000002900027810 */ /* 0x040fe40007ffe0ff */
[----:B------:R-:W-:Y:S02]  /*bdd0*/  FSEL R247, R5, -INF , !P0 ;  /* 0xff80000005f77808 */ /* 0x000fe40004000000 */
[----:B------:R-:W-:Y:S02]  /*bde0*/  IADD3 R3, R0, 0x20, RZ ;  /* 0x0000002000037810 */ /* 0x000fe40007ffe0ff */
[----:B------:R-:W-:Y:S02]  /*bdf0*/  FSEL R172, R20, -INF , !P3 ;  /* 0xff80000014ac7808 */ /* 0x000fe40005800000 */
[----:B------:R-:W-:-:S02]  /*be00*/  FSEL R168, R23, -INF , !P5 ;  /* 0xff80000017a87808 */ /* 0x000fc40006800000 */
[-C--:B------:R-:W-:Y:S01]  /*be10*/  ISETP.GE.AND P0, PT, R2, R16.reuse, PT ;  /* 0x000000100200720c */ /* 0x080fe20003f06270 */
[----:B------:R-:W-:Y:S01]  /*be20*/  HMMA.16816.F32.BF16 R20, R8, R150, R180 ;  /* 0x000000960814723c */ /* 0x000fe200000418b4 */
[----:B------:R-:W-:Y:S02]  /*be30*/  ISETP.GE.AND P3, PT, R3, R16, PT ;  /* 0x000000100300720c */ /* 0x000fe40003f66270 */
[----:B------:R-:W-:Y:S02]  /*be40*/  FSEL R186, R35, -INF , !P0 ;  /* 0xff80000023ba7808 */ /* 0x000fe40004000000 */
[-C--:B------:R-:W-:Y:S02]  /*be50*/  ISETP.GE.AND P1, PT, R3, R17.reuse, PT ;  /* 0x000000110300720c */ /* 0x080fe40003f26270 */
[C---:B------:R-:W-:Y:S02]  /*be60*/  ISETP.GE.AND P0, PT, R0.reuse, R17, PT ;  /* 0x000000110000720c */ /* 0x040fe40003f06270 */
[----:B------:R-:W-:-:S02]  /*be70*/  IADD3 R3, R0, 0x28, RZ ;  /* 0x0000002800037810 */ /* 0x000fc40007ffe0ff */
[----:B------:R-:W-:Y:S02]  /*be80*/  FSEL R179, R6, -INF , !P3 ;  /* 0xff80000006b37808 */ /* 0x000fe40005800000 */
[----:B------:R-:W-:Y:S02]  /*be90*/  FSEL R246, R4, -INF , !P1 ;  /* 0xff80000004f67808 */ /* 0x000fe40004800000 */
[----:B------:R-:W-:Y:S02]  /*bea0*/  FSEL R6, R28, -INF , !P0 ;  /* 0xff8000001c067808 */ /* 0x000fe40004000000 */
[----:B------:R-:W-:Y:S02]  /*beb0*/  ISETP.GE.AND P1, PT, R3, R16, PT ;  /* 0x000000100300720c */ /* 0x000fe40003f26270 */
[----:B------:R-:W-:Y:S02]  /*bec0*/  ISETP.GE.AND P3, PT, R2, R17, PT ;  /* 0x000000110200720c */ /* 0x000fe40003f66270 */
[----:B------:R-:W-:-:S02]  /*bed0*/  PLOP3.LUT P0, PT, PT, PT, UP0, 0x80, 0x0 ;  /* 0x000000000000781c */ /* 0x000fc40003f0f008 */
[----:B------:R-:W-:Y:S02]  /*bee0*/  ISETP.GE.AND P5, PT, R3, R17, PT ;  /* 0x000000110300720c */ /* 0x000fe40003fa6270 */
[C---:B------:R-:W-:Y:S02]  /*bef0*/  IADD3 R2, R0.reuse, 0x31, RZ ;  /* 0x0000003100027810 */ /* 0x040fe40007ffe0ff */
[----:B------:R-:W-:Y:S02]  /*bf00*/  IADD3 R3, R0, 0x30, RZ ;  /* 0x0000003000037810 */ /* 0x000fe40007ffe0ff */
[----:B------:R-:W-:Y:S02]  /*bf10*/  FSEL R200, R34, -INF , !P1 ;  /* 0xff80000022c87808 */ /* 0x000fe40004800000 */
[----:B------:R-:W-:Y:S02]  /*bf20*/  FSEL R178, R33, -INF , !P3 ;  /* 0xff80000021b27808 */ /* 0x000fe40005800000 */
[----:B------:R-:W-:-:S02]  /*bf30*/  FSEL R201, R7, -INF , !P2 ;  /* 0xff80000007c97808 */ /* 0x000fc40005000000 */
[----:B------:R-:W-:Y:S02]  /*bf40*/  FSEL R252, R32, -INF , !P5 ;  /* 0xff80000020fc7808 */ /* 0x000fe40006800000 */
[CC--:B------:R-:W-:Y:S02]  /*bf50*/  ISETP.GE.AND P1, PT, R2.reuse, R17.reuse, PT ;  /* 0x000000110200720c */ /* 0x0c0fe40003f26270 */
[-C--:B------:R-:W-:Y:S02]  /*bf60*/  ISETP.GE.AND P3, PT, R2, R16.reuse, PT ;  /* 0x000000100200720c */ /* 0x080fe40003f66270 */
[----:B------:R-:W-:Y:S02]  /*bf70*/  FSEL R11, R31, -INF , !P4 ;  /* 0xff8000001f0b7808 */ /* 0x000fe40006000000 */
[C---:B------:R-:W-:Y:S02]  /*bf80*/  ISETP.GE.AND P2, PT, R3.reuse, R17, PT ;  /* 0x000000110300720c */ /* 0x040fe40003f46270 */
        /* <DEDUP_REMOVED lines=49> */
.L_x_752:
[----:B------:R-:W2:Y:S01]  /*c2a0*/  LDL R10, [R1+0x10] ;  /* 0x00001000010a7983 */ /* 0x000ea20000100800 */
[----:B------:R-:W-:Y:S01]  /*c2b0*/  IMAD.MOV.U32 R35, RZ, RZ, R249 ;  /* 0x000000ffff237224 */ /* 0x000fe200078e00f9 */
[----:B------:R-:W-:-:S02]  /*c2c0*/  MOV R34, R248 ;  /* 0x000000f800227202 */ /* 0x000fc40000000f00 */
[----:B-1----:R-:W3:Y:S04]  /*c2d0*/  LDL R3, [R1+0x28] ;  /* 0x0000280001037983 */ /* 0x002ee80000100800 */
[----:B------:R-:W4:Y:S01]  /*c2e0*/  LDL R9, [R1+0x38] ;  /* 0x0000380001097983 */ /* 0x000f220000100800 */
[----:B------:R-:W-:Y:S01]  /*c2f0*/  FMNMX.FTZ R0, R250, R6, !PT ;  /* 0x00000006fa007209 */ /* 0x000fe20007810000 */
[----:B------:R-:W-:Y:S02]  /*c300*/  USHF.L.U32 UR4, UR28, 0x1, URZ ;  /* 0x000000011c047899 */ /* 0x000fe4000800063f */
        /* <DEDUP_REMOVED lines=34> */
[----:B------:R-:W-:Y:S04]  /*c530*/  SHFL.BFLY PT, R5, R4, 0x2, 0x1f ;  /* 0x0c401f0004057f89 */ /* 0x000fe800000e0000 */
[----:B------:R-:W1:Y:S01]  /*c540*/  SHFL.BFLY PT, R148, R0, 0x1, 0x1f ;  /* 0x0c201f0000947f89 */ /* 0x000e6200000e0000 */
[----:B------:R-:W-:Y:S02]  /*c550*/  MOV R2, UR4 ;  /* 0x0000000400027c02 */ /* 0x000fe40008000f00 */
[----:B-1----:R-:W-:-:S04]  /*c560*/  FMNMX.FTZ R148, R0, R148, !PT ;  /* 0x0000009400947209 */ /* 0x002fc80007810000 */
[C---:B------:R-:W-:Y:S01]  /*c570*/  FSETP.NEU.FTZ.AND P1, PT, R148.reuse, -INF , PT ;  /* 0xff8000009400780b */ /* 0x040fe20003f3d000 */
[----:B------:R-:W-:Y:S02]  /*c580*/  FMUL.FTZ R0, R148, c[0x0][0x23c] ;  /* 0x00008f0094007a20 */ /* 0x000fe40000410000 */
[----:B--2---:R-:W-:-:S05]  /*c590*/  IMAD.WIDE.U32 R150, R10, -0x2daee0ad, RZ ;  /* 0xd2511f530a967825 */ /* 0x004fca00078e00ff */
[----:B------:R-:W-:Y:S01]  /*c5a0*/  LOP3.LUT R2, R151, UR27, R2, 0x96, !PT ;  /* 0x0000001b97027c12 */ /* 0x000fe2000f8e9602 */
[----:B---3--:R-:W-:-:S04]  /*c5b0*/  IMAD.WIDE.U32 R180, R3, -0x326172a9, RZ ;  /* 0xcd9e8d5703b47825 */ /* 0x008fc800078e00ff */
[----:B------:R-:W-:Y:S01]  /*c5c0*/  IMAD.WIDE.U32 R2, R2, -0x326172a9, RZ ;  /* 0xcd9e8d5702027825 */ /* 0x000fe200078e00ff */
[----:B----4-:R-:W-:-:S04]  /*c5d0*/  LOP3.LUT R9, R181, R9, RZ, 0x3c, !PT ;  /* 0x00000009b5097212 */ /* 0x010fc800078e3cff */
[----:B------:R-:W-:Y:S02]  /*c5e0*/  LOP3.LUT R10, R3, UR15, R180, 0x96, !PT ;  /* 0x0000000f030a7c12 */ /* 0x000fe4000f8e96b4 */
[----:B------:R-:W-:Y:S02]  /*c5f0*/  FMNMX.FTZ R3, R4, R5, !PT ;  /* 0x0000000504037209 */ /* 0x000fe40007810000 */
[----:B------:R-:W-:Y:S01]  /*c600*/  LOP3.LUT R2, R35, UR13, R2, 0x96, !PT ;  /* 0x0000000d23027c12 */ /* 0x000fe2000f8e9602 */
[----:B------:R-:W-:Y:S02]  /*c610*/  IMAD R149, R9, -0x2daee0ad, RZ ;  /* 0xd2511f5309957824 */ /* 0x000fe400078e02ff */
[----:B------:R-:W1:Y:S01]  /*c620*/  SHFL.BFLY PT, R9, R3, 0x1, 0x1f ;  /* 0x0c201f0003097f89 */ /* 0x000e6200000e0000 */
[----:B------:R-:W-:-:S04]  /*c630*/  IMAD.WIDE.U32 R4, R10, -0x2daee0ad, RZ ;  /* 0xd2511f530a047825 */ /* 0x000fc800078e00ff */
[----:B------:R-:W-:Y:S01]  /*c640*/  IMAD.WIDE.U32 R16, R2, -0x2daee0ad, RZ ;  /* 0xd2511f5302107825 */ /* 0x000fe200078e00ff */
[----:B------:R-:W-:Y:S02]  /*c650*/  FSEL R2, R0, RZ, P1 ;  /* 0x000000ff00027208 */ /* 0x000fe40000800000 */
[----:B------:R-:W-:Y:S02]  /*c660*/  LOP3.LUT R5, R5, UR12, R149, 0x96, !PT ;  /* 0x0000000c05057c12 */ /* 0x000fe4000f8e9695 */
[----:B------:R-:W-:-:S03]  /*c670*/  LOP3.LUT R0, R17, UR10, R4, 0x96, !PT ;  /* 0x0000000a11007c12 */ /* 0x000fc6000f8e9604 */
[----:B------:R-:W-:-:S04]  /*c680*/  IMAD.WIDE.U32 R4, R5, -0x326172a9, RZ ;  /* 0xcd9e8d5705047825 */ /* 0x000fc800078e00ff */
[----:B------:R-:W-:Y:S01]  /*c690*/  IMAD.WIDE.U32 R30, R0, -0x326172a9, RZ ;  /* 0xcd9e8d57001e7825 */ /* 0x000fe200078e00ff */
[----:B------:R-:W-:-:S04]  /*c6a0*/  LOP3.LUT R5, R5, UR11, R34, 0x96, !PT ;  /* 0x0000000b05057c12 */ /* 0x000fc8000f8e9622 */
[----:B------:R-:W-:Y:S01]  /*c6b0*/  LOP3.LUT R0, R31, UR9, R4, 0x96, !PT ;  /* 0x000000091f007c12 */ /* 0x000fe2000f8e9604 */
[----:B------:R-:W-:Y:S01]  /*c6c0*/  IMAD.WIDE.U32 R4, R5, -0x2daee0ad, RZ ;  /* 0xd2511f5305047825 */ /* 0x000fe200078e00ff */
[----:B-1----:R-:W-:-:S03]  /*c6d0*/  FMNMX.FTZ R3, R3, R9, !PT ;  /* 0x0000000903037209 */ /* 0x002fc60007810000 */
[----:B------:R-:W-:Y:S01]  /*c6e0*/  IMAD.WIDE.U32 R26, R0, -0x2daee0ad, RZ ;  /* 0xd2511f53001a7825 */ /* 0x000fe200078e00ff */
[----:B------:R-:W-:-:S04]  /*c6f0*/  LOP3.LUT R0, R5, UR8, R16, 0x96, !PT ;  /* 0x0000000805007c12 */ /* 0x000fc8000f8e9610 */
[----:B------:R-:W-:Y:S01]  /*c700*/  LOP3.LUT R4, R27, UR6, R4, 0x96, !PT ;  /* 0x000000061b047c12 */ /* 0x000fe2000f8e9604 */
[C---:B------:R-:W-:Y:S01]  /*c710*/  FMUL.FTZ R10, R3.reuse, c[0x0][0x23c] ;  /* 0x00008f00030a7a20 */ /* 0x040fe20000410000 */
[----:B------:R-:W-:Y:S01]  /*c720*/  FSETP.NEU.FTZ.AND P0, PT, R3, -INF , PT ;  /* 0xff8000000300780b */ /* 0x000fe20003f1d000 */
[----:B------:R-:W1:Y:S01]  /*c730*/  LDC.U8 R16, c[0x0][0x2d8] ;  /* 0x0000b600ff107b82 */ /* 0x000e620000000000 */
[----:B------:R-:W-:Y:S02]  /*c740*/  FFMA.FTZ R12, R12, c[0x0][0x23c], -R2 ;  /* 0x00008f000c0c7a23 */ /* 0x000fe40000010802 */
[----:B------:R-:W-:Y:S01]  /*c750*/  IMAD.WIDE.U32 R4, R4, -0x326172a9, RZ ;  /* 0xcd9e8d5704047825 */ /* 0x000fe200078e00ff */
[----:B------:R-:W-:Y:S01]  /*c760*/  FSEL R10, R10, RZ, P0 ;  /* 0x000000ff0a0a7208 */ /* 0x000fe20000000000 */
[----:B------:R2:W-:Y:S02]  /*c770*/  MUFU.EX2 R182, R12 ;  /* 0x0000000c00b67308 */ /* 0x0005e40000000800 */
[----:B------:R-:W-:-:S04]  /*c780*/  IMAD.WIDE.U32 R24, R0, -0x326172a9, RZ ;  /* 0xcd9e8d5700187825 */ /* 0x000fc800078e00ff */
[----:B------:R-:W-:Y:S01]  /*c790*/  FFMA.FTZ R7, R7, c[0x0][0x23c], -R2 ;  /* 0x00008f0007077a23 */ /* 0x000fe20000010802 */
[----:B------:R-:W-:Y:S01]  /*c7a0*/  LOP3.LUT R0, R5, UR16, R24, 0x96, !PT ;  /* 0x0000001005007c12 */ /* 0x000fe2000f8e9618 */
[----:B------:R-:W-:Y:S01]  /*c7b0*/  FFMA.FTZ R8, R8, c[0x0][0x23c], -R10 ;  /* 0x00008f0008087a23 */ /* 0x000fe2000001080a */
[----:B------:R-:W-:Y:S01]  /*c7c0*/  LOP3.LUT R5, R4, 0xffff, RZ, 0xc0, !PT ;  /* 0x0000ffff04057812 */ /* 0x000fe200078ec0ff */
[----:B------:R3:W-:Y:S01]  /*c7d0*/  MUFU.EX2 R188, R7 ;  /* 0x0000000700bc7308 */ /* 0x0007e20000000800 */
[----:B------:R-:W-:Y:S01]  /*c7e0*/  FFMA.FTZ R13, R13, c[0x0][0x23c], -R2 ;  /* 0x00008f000d0d7a23 */ /* 0x000fe20000010802 */
[----:B--2---:R-:W-:Y:S01]  /*c7f0*/  SHF.R.U32.HI R12, RZ, 0x10, R4 ;  /* 0x00000010ff0c7819 */ /* 0x004fe20000011604 */
[----:B------:R-:W-:Y:S01]  /*c800*/  FFMA.FTZ R6, R6, c[0x0][0x23c], -R2 ;  /* 0x00008f0006067a23 */ /* 0x000fe20000010802 */
[----:B------:R-:W-:Y:S02]  /*c810*/  LOP3.LUT R9, R4, 0xff, RZ, 0xc0, !PT ;  /* 0x000000ff04097812 */ /* 0x000fe400078ec0ff */
[----:B------:R-:W-:-:S02]  /*c820*/  LOP3.LUT R12, R12, 0xff, RZ, 0xc0, !PT ;  /* 0x000000ff0c0c7812 */ /* 0x000fc400078ec0ff */
[----:B------:R2:W-:Y:S01]  /*c830*/  MUFU.EX2 R32, R8 ;  /* 0x0000000800207308 */ /* 0x0005e20000000800 */
[----:B---3--:R-:W-:Y:S02]  /*c840*/  SHF.R.U32.HI R7, RZ, 0x18, R4 ;  /* 0x00000018ff077819 */ /* 0x008fe40000011604 */
[----:B------:R-:W-:-:S05]  /*c850*/  LOP3.LUT R4, R0, 0xffff, RZ, 0xc0, !PT ;  /* 0x0000ffff00047812 */ /* 0x000fca00078ec0ff */
[----:B------:R-:W-:Y:S01]  /*c860*/  MUFU.EX2 R185, R13 ;  /* 0x0000000d00b97308 */ /* 0x000fe20000000800 */
[----:B------:R-:W-:Y:S01]  /*c870*/  PRMT R12, R12, 0x5410, R7 ;  /* 0x000054100c0c7816 */ /* 0x000fe20000000007 */
[----:B------:R-:W-:Y:S01]  /*c880*/  FFMA.FTZ R7, R15, c[0x0][0x23c], -R10 ;  /* 0x00008f000f077a23 */ /* 0x000fe2000001080a */
[----:B------:R-:W-:Y:S02]  /*c890*/  SHF.R.U32.HI R4, RZ, 0x8, R4 ;  /* 0x00000008ff047819 */ /* 0x000fe40000011604 */
[----:B--2---:R-:W-:Y:S01]  /*c8a0*/  SHF.R.U32.HI R8, RZ, 0x8, R5 ;  /* 0x00000008ff087819 */ /* 0x004fe20000011605 */
[----:B------:R-:W-:Y:S02]  /*c8b0*/  FFMA.FTZ R5, R14, c[0x0][0x23c], -R10 ;  /* 0x00008f000e057a23 */ /* 0x000fe4000001080a */
[----:B------:R2:W-:Y:S01]  /*c8c0*/  MUFU.EX2 R169, R6 ;  /* 0x0000000600a97308 */ /* 0x0005e20000000800 */
[----:B-1----:R-:W-:Y:S02]  /*c8d0*/  PRMT R177, R16, 0x7054, R16 ;  /* 0x0000705410b17816 */ /* 0x002fe40000000010 */
[----:B------:R-:W-:Y:S01]  /*c8e0*/  PRMT R8, R9, 0x5410, R8 ;  /* 0x0000541009087816 */ /* 0x000fe20000000008 */
[----:B------:R-:W1:Y:S04]  /*c8f0*/  LDSM.16.MT88.4 R16, [R210+0x18000] ;  /* 0x01800000d210783b */ /* 0x000e680000004200 */
[----:B------:R3:W-:Y:S01]  /*c900*/  MUFU.EX2 R184, R5 ;  /* 0x0000000500b87308 */ /* 0x0007e20000000800 */
[----:B--2---:R-:W-:-:S07]  /*c910*/  LOP3.LUT R6, R0, 0xff, RZ, 0xc0, !PT ;  /* 0x000000ff00067812 */ /* 0x004fce00078ec0ff */
[----:B------:R2:W4:Y:S01]  /*c920*/  MUFU.EX2 R183, R7 ;  /* 0x0000000700b77308 */ /* 0x0005220000000800 */
[----:B------:R-:W-:Y:S02]  /*c930*/  PRMT R13, R6, 0x5410, R4 ;  /* 0x00005410060d7816 */ /* 0x000fe40000000004 */
[--C-:B---3--:R-:W-:Y:S02]  /*c940*/  SHF.R.U32.HI R5, RZ, 0x10, R0.reuse ;  /* 0x00000010ff057819 */ /* 0x108fe40000011600 */
[----:B------:R-:W-:Y:S01]  /*c950*/  SHF.R.U32.HI R4, RZ, 0x18, R0 ;  /* 0x00000018ff047819 */ /* 0x000fe20000011600 */
[----:B------:R-:W-:Y:S01]  /*c960*/  FFMA.FTZ R6, R11, c[0x0][0x23c], -R10 ;  /* 0x00008f000b067a23 */ /* 0x000fe2000001080a */
[----:B------:R-:W-:Y:S02]  /*c970*/  LOP3.LUT R0, R5, 0xff, RZ, 0xc0, !PT ;  /* 0x000000ff05007812 */ /* 0x000fe400078ec0ff */
[----:B--2---:R-:W-:Y:S01]  /*c980*/  FSEL R7, R3, RZ, P0 ;  /* 0x000000ff03077208 */ /* 0x004fe20000000000 */
[----:B------:R2:W3:Y:S01]  /*c990*/  MUFU.EX2 R11, R6 ;  /* 0x00000006000b7308 */ /* 0x0004e20000000800 */
[----:B------:R-:W-:Y:S01]  /*c9a0*/  PRMT R9, R0, 0x5410, R4 ;  /* 0x0000541000097816 */ /* 0x000fe20000000004 */
[----:B------:R-:W-:Y:S01]  /*c9b0*/  HSET2.LE.AND R0, R8, R177, PT ;  /* 0x000000b108007233 */ /* 0x000fe20003803000 */
[----:B------:R-:W-:Y:S01]  /*c9c0*/  FSEL R5, R148, RZ, P1 ;  /* 0x000000ff94057208 */ /* 0x000fe20000800000 */
[----:B------:R-:W-:-:S04]  /*c9d0*/  FADD.FTZ R7, R251, -R7 ;  /* 0x80000007fb077221 */ /* 0x000fc80000010000 */
[----:B------:R-:W-:Y:S01]  /*c9e0*/  FMUL.FTZ R28, R7, c[0x0][0x23c] ;  /* 0x00008f00071c7a20 */ /* 0x000fe20000410000 */
[----:B----4-:R-:W-:Y:S02]  /*c9f0*/  F2FP.BF16.PACK_AB R7, R183, R184 ;  /* 0x000000b8b707723e */ /* 0x010fe400000010ff */
[----:B--2---:R-:W-:Y:S01]  /*ca00*/  F2FP.BF16.PACK_AB R6, R182, R185 ;  /* 0x000000b9b606723e */ /* 0x004fe200000010ff */
[----:B------:R-:W-:-:S03]  /*ca10*/  FADD.FTZ R4, R250, -R5 ;  /* 0x80000005fa047221 */ /* 0x000fc60000010000 */
[----:B------:R-:W-:Y:S01]  /*ca20*/  LOP3.LUT R6, R0, R6, RZ, 0xc0, !PT ;  /* 0x0000000600067212 */ /* 0x000fe200078ec0ff */
[----:B------:R-:W-:Y:S01]  /*ca30*/  HSET2.LE.AND R0, R12, R177, PT ;  /* 0x000000b10c007233 */ /* 0x000fe20003803000 */
[----:B------:R-:W-:-:S04]  /*ca40*/  FMUL.FTZ R4, R4, c[0x0][0x23c] ;  /* 0x00008f0004047a20 */ /* 0x000fc80000410000 */
[----:B------:R-:W-:Y:S01]  /*ca50*/  LOP3.LUT R7, R0, R7, RZ, 0xc0, !PT ;  /* 0x0000000700077212 */ /* 0x000fe200078ec0ff */
[----:B------:R-:W-:Y:S02]  /*ca60*/  HSET2.LE.AND R0, R13, R177, PT ;  /* 0x000000b10d007233 */ /* 0x000fe40003803000 */
[----:B------:R-:W2:Y:S01]  /*ca70*/  LDSM.16.MT88.4 R12, [R212+0x18000] ;  /* 0x01800000d40c783b */ /* 0x000ea20000004200 */
[----:B------:R4:W5:Y:S08]  /*ca80*/  MUFU.EX2 R29, R4 ;  /* 0x00000004001d7308 */ /* 0x0009700000000800 */
[----:B------:R-:W1:Y:S01]  /*ca90*/  MUFU.EX2 R28, R28 ;  /* 0x0000001c001c7308 */ /* 0x000e620000000800 */
[----:B---3--:R-:W-:-:S02]  /*caa0*/  F2FP.BF16.PACK_AB R5, R11, R32 ;  /* 0x000000200b05723e */ /* 0x008fc400000010ff */
[----:B----4-:R-:W-:-:S04]  /*cab0*/  F2FP.BF16.PACK_AB R4, R188, R169 ;  /* 0x000000a9bc04723e */ /* 0x010fc800000010ff */
[----:B------:R-:W-:Y:S01]  /*cac0*/  LOP3.LUT R4, R0, R4, RZ, 0xc0, !PT ;  /* 0x0000000400047212 */ /* 0x000fe200078ec0ff */
[----:B------:R-:W-:Y:S01]  /*cad0*/  HSET2.LE.AND R0, R9, R177, PT ;  /* 0x000000b109007233 */ /* 0x000fe20003803000 */
[-C--:B-----5:R-:W-:Y:S02]  /*cae0*/  FMUL.FTZ R36, R36, R29.reuse ;  /* 0x0000001d24247220 */ /* 0x0a0fe40000410000 */
[----:B------:R-:W-:Y:S02]  /*caf0*/  FMUL.FTZ R37, R37, R29 ;  /* 0x0000001d25257220 */ /* 0x000fe40000410000 */
[----:B------:R-:W-:Y:S01]  /*cb00*/  LOP3.LUT R5, R0, R5, RZ, 0xc0, !PT ;  /* 0x0000000500057212 */ /* 0x000fe200078ec0ff */
[-C--:B-1----:R-:W-:Y:S02]  /*cb10*/  FMUL.FTZ R38, R38, R28.reuse ;  /* 0x0000001c26267220 */ /* 0x082fe40000410000 */
[----:B------:R-:W-:Y:S02]  /*cb20*/  FMUL.FTZ R39, R39, R28 ;  /* 0x0000001c27277220 */ /* 0x000fe40000410000 */
[----:B------:R-:W-:-:S02]  /*cb30*/  FMUL.FTZ R40, R40, R29 ;  /* 0x0000001d28287220 */ /* 0x000fc40000410000 */
[-C--:B------:R-:W-:Y:S02]  /*cb40*/  FMUL.FTZ R41, R41, R29.reuse ;  /* 0x0000001d29297220 */ /* 0x080fe40000410000 */
[-C--:B------:R-:W-:Y:S02]  /*cb50*/  FMUL.FTZ R42, R42, R28.reuse ;  /* 0x0000001c2a2a7220 */ /* 0x080fe40000410000 */
[----:B------:R-:W-:Y:S01]  /*cb60*/  FMUL.FTZ R43, R43, R28 ;  /* 0x0000001c2b2b7220 */ /* 0x000fe20000410000 */
[----:B------:R-:W-:Y:S01]  /*cb70*/  HMMA.16816.F32.BF16 R240, R4, R16, R36 ;  /* 0x0000001004f0723c */ /* 0x000fe20000041824 */
[----:B------:R-:W-:-:S07]  /*cb80*/  FMUL.FTZ R44, R44, R29 ;  /* 0x0000001d2c2c7220 */ /* 0x000fce0000410000 */
[----:B------:R-:W-:Y:S01]  /*cb90*/  HMMA.16816.F32.BF16 R236, R4, R18, R40 ;  /* 0x0000001204ec723c */ /* 0x000fe20000041828 */
[----:B------:R-:W1:Y:S01]  /*cba0*/  LDSM.16.MT88.4 R16, [R211+0x18000] ;  /* 0x01800000d310783b */ /* 0x000e620000004200 */
[-C--:B------:R-:W-:Y:S02]  /*cbb0*/  FMUL.FTZ R45, R45, R29.reuse ;  /* 0x0000001d2d2d7220 */ /* 0x080fe40000410000 */
[-C--:B------:R-:W-:Y:S02]  /*cbc0*/  FMUL.FTZ R46, R46, R28.reuse ;  /* 0x0000001c2e2e7220 */ /* 0x080fe40000410000 */
[----:B------:R-:W-:Y:S02]  /*cbd0*/  FMUL.FTZ R47, R47, R28 ;  /* 0x0000001c2f2f7220 */ /* 0x000fe40000410000 */
[-C--:B------:R-:W-:Y:S02]  /*cbe0*/  FMUL.FTZ R48, R48, R29.reuse ;  /* 0x0000001d30307220 */ /* 0x080fe40000410000 */
[----:B------:R-:W-:-:S02]  /*cbf0*/  FMUL.FTZ R49, R49, R29 ;  /* 0x0000001d31317220 */ /* 0x000fc40000410000 */
[-C--:B------:R-:W-:Y:S02]  /*cc00*/  FMUL.FTZ R50, R50, R28.reuse ;  /* 0x0000001c32327220 */ /* 0x080fe40000410000 */
[----:B------:R-:W-:Y:S02]  /*cc10*/  FMUL.FTZ R51, R51, R28 ;  /* 0x0000001c33337220 */ /* 0x000fe40000410000 */
[----:B------:R-:W-:Y:S02]  /*cc20*/  IMAD.MOV.U32 R41, RZ, RZ, R204 ;  /* 0x000000ffff297224 */ /* 0x000fe400078e00cc */
        /* <DEDUP_REMOVED lines=14> */
[----:B-1----:R-:W-:Y:S01]  /*cd10*/  HMMA.16816.F32.BF16 R32, R4, R16, R52 ;  /* 0x000000100420723c */ /* 0x002fe20000041834 */
        /* <DEDUP_REMOVED lines=11> */
[----:B------:R-:W-:Y:S02]  /*cdd0*/  IMAD.MOV.U32 R47, RZ, RZ, R203 ;  /* 0x000000ffff2f7224 */ /* 0x000fe400078e00cb */
[----:B------:R-:W-:Y:S02]  /*cde0*/  IMAD.MOV.U32 R45, RZ, RZ, R202 ;  /* 0x000000ffff2d7224 */ /* 0x000fe400078e00ca */
[----:B------:R-:W-:Y:S02]  /*cdf0*/  IMAD.MOV.U32 R53, RZ, RZ, R200 ;  /* 0x000000ffff357224 */ /* 0x000fe400078e00c8 */
[----:B--2---:R-:W-:Y:S07]  /*ce00*/  HMMA.16816.F32.BF16 R200, R4, R12, R60 ;  /* 0x0000000c04c8723c */ /* 0x004fee000004183c */
[----:B------:R-:W-:Y:S01]  /*ce10*/  IMAD.MOV.U32 R63, RZ, RZ, R195 ;  /* 0x000000ffff3f7224 */ /* 0x000fe200078e00c3 */
[----:B------:R-:W-:Y:S01]  /*ce20*/  MOV R62, R194 ;  /* 0x000000c2003e7202 */ /* 0x000fe20000000f00 */
[----:B------:R-:W-:Y:S01]  /*ce30*/  IMAD.MOV.U32 R61, RZ, RZ, R193 ;  /* 0x000000ffff3d7224 */ /* 0x000fe200078e00c1 */
[----:B------:R-:W-:-:S02]  /*ce40*/  MOV R60, R192 ;  /* 0x000000c0003c7202 */ /* 0x000fc40000000f00 */
[----:B------:R-:W-:Y:S01]  /*ce50*/  HMMA.16816.F32.BF16 R192, R4, R14, R64 ;  /* 0x0000000e04c0723c */ /* 0x000fe20000041840 */
[----:B------:R-:W2:Y:S01]  /*ce60*/  LDSM.16.MT88.4 R12, [R212+0x1a000] ;  /* 0x01a00000d40c783b */ /* 0x000ea20000004200 */
[-C--:B------:R-:W-:Y:S02]  /*ce70*/  FMUL.FTZ R68, R68, R29.reuse ;  /* 0x0000001d44447220 */ /* 0x080fe40000410000 */
[-C--:B------:R-:W-:Y:S02]  /*ce80*/  FMUL.FTZ R69, R69, R29.reuse ;  /* 0x0000001d45457220 */ /* 0x080fe40000410000 */
[-C--:B------:R-:W-:Y:S02]  /*ce90*/  FMUL.FTZ R70, R70, R28.reuse ;  /* 0x0000001c46467220 */ /* 0x080fe40000410000 */
[----:B------:R-:W-:Y:S02]  /*cea0*/  FMUL.FTZ R71, R71, R28 ;  /* 0x0000001c47477220 */ /* 0x000fe40000410000 */
[----:B------:R-:W-:-:S02]  /*ceb0*/  FMUL.FTZ R72, R72, R29 ;  /* 0x0000001d48487220 */ /* 0x000fc40000410000 */
[----:B------:R-:W-:Y:S02]  /*cec0*/  FMUL.FTZ R73, R73, R29 ;  /* 0x0000001d49497220 */ /* 0x000fe40000410000 */
[-C--:B------:R-:W-:Y:S02]  /*ced0*/  FMUL.FTZ R74, R74, R28.reuse ;  /* 0x0000001c4a4a7220 */ /* 0x080fe40000410000 */
[----:B------:R-:W-:Y:S02]  /*cee0*/  FMUL.FTZ R75, R75, R28 ;  /* 0x0000001c4b4b7220 */ /* 0x000fe40000410000 */
[----:B------:R-:W-:Y:S01]  /*cef0*/  IMAD.MOV.U32 R55, RZ, RZ, R188 ;  /* 0x000000ffff377224 */ /* 0x000fe200078e00bc */
[----:B------:R-:W-:Y:S01]  /*cf00*/  MOV R54, R185 ;  /* 0x000000b900367202 */ /* 0x000fe20000000f00 */
[----:B-1----:R-:W-:Y:S01]  /*cf10*/  HMMA.16816.F32.BF16 R188, R4, R16, R68 ;  /* 0x0000001004bc723c */ /* 0x002fe20000041844 */
[----:B------:R-:W-:-:S06]  /*cf20*/  MOV R52, R184 ;  /* 0x000000b800347202 */ /* 0x000fcc0000000f00 */
[----:B------:R-:W-:Y:S02]  /*cf30*/  IMAD.MOV.U32 R71, RZ, RZ, R186 ;  /* 0x000000ffff477224 */ /* 0x000fe400078e00ba */
[----:B------:R-:W-:Y:S02]  /*cf40*/  IMAD.MOV.U32 R69, RZ, RZ, R187 ;  /* 0x000000ffff457224 */ /* 0x000fe400078e00bb */
[----:B------:R-:W-:Y:S01]  /*cf50*/  HMMA.16816.F32.BF16 R184, R4, R18, R72 ;  /* 0x0000001204b8723c */ /* 0x000fe20000041848 */
[----:B------:R-:W1:Y:S01]  /*cf60*/  LDSM.16.MT88.4 R16, [R211+0x1a000] ;  /* 0x01a00000d310783b */ /* 0x000e620000004200 */
        /* <DEDUP_REMOVED lines=12> */
[C---:B------:R-:W-:Y:S08]  /*d030*/  HMMA.16816.F32.BF16 R248, R4.reuse, R22, R156 ;  /* 0x0000001604f8723c */ /* 0x040ff0000004189c */
        /* <DEDUP_REMOVED lines=82> */
[----:B------:R-:W-:-:S07]  /*d560*/  LOP3.LUT R8, R25, UR7, R30, 0x96, !PT ;  /* 0x0000000719087c12 */ /* 0x000fce000f8e961e */
[----:B------:R-:W-:Y:S01]  /*d570*/  HMMA.16816.F32.BF16 R136, R4, R18, R136 ;  /* 0x000000120488723c */ /* 0x000fe20000041888 */
[----:B------:R-:W1:Y:S01]  /*d580*/  LDSM.16.MT88.4 R16, [R211+0x1e000] ;  /* 0x01e00000d310783b */ /* 0x000e620000004200 */
[-C--:B------:R-:W-:Y:S02]  /*d590*/  FMUL.FTZ R160, R160, R29.reuse ;  /* 0x0000001da0a07220 */ /* 0x080fe40000410000 */
[----:B------:R-:W-:Y:S02]  /*d5a0*/  FMUL.FTZ R161, R161, R29 ;  /* 0x0000001da1a17220 */ /* 0x000fe40000410000 */
[-C--:B------:R-:W-:Y:S02]  /*d5b0*/  FMUL.FTZ R162, R162, R28.reuse ;  /* 0x0000001ca2a27220 */ /* 0x080fe40000410000 */
[----:B------:R-:W-:Y:S02]  /*d5c0*/  FMUL.FTZ R163, R163, R28 ;  /* 0x0000001ca3a37220 */ /* 0x000fe40000410000 */
[----:B------:R-:W-:-:S02]  /*d5d0*/  FFMA.FTZ R0, R170, c[0x0][0x23c], -R2 ;  /* 0x00008f00aa007a23 */ /* 0x000fc40000010802 */
[----:B------:R-:W-:Y:S01]  /*d5e0*/  IMAD.WIDE.U32 R8, R8, -0x2daee0ad, RZ ;  /* 0xd2511f5308087825 */ /* 0x000fe200078e00ff */
[----:B------:R-:W-:Y:S01]  /*d5f0*/  MOV R40, R11 ;  /* 0x0000000b00287202 */ /* 0x000fe20000000f00 */
[----:B------:R3:W-:Y:S01]  /*d600*/  MUFU.EX2 R105, R0 ;  /* 0x0000000000697308 */ /* 0x0007e20000000800 */
[----:B--2---:R-:W-:Y:S01]  /*d610*/  HMMA.16816.F32.BF16 R160, R4, R12, R160 ;  /* 0x0000000c04a0723c */ /* 0x004fe200000418a0 */
[-C--:B------:R-:W-:Y:S02]  /*d620*/  FMUL.FTZ R140, R140, R29.reuse ;  /* 0x0000001d8c8c7220 */ /* 0x080fe40000410000 */
[----:B------:R-:W-:Y:S02]  /*d630*/  FMUL.FTZ R141, R141, R29 ;  /* 0x0000001d8d8d7220 */ /* 0x000fe40000410000 */
[-C--:B------:R-:W-:Y:S02]  /*d640*/  FMUL.FTZ R142, R142, R28.reuse ;  /* 0x0000001c8e8e7220 */ /* 0x080fe40000410000 */
[----:B------:R-:W-:Y:S01]  /*d650*/  FMUL.FTZ R143, R143, R28 ;  /* 0x0000001c8f8f7220 */ /* 0x000fe20000410000 */
[----:B------:R-:W-:Y:S01]  /*d660*/  LOP3.LUT R11, R8, 0xffff, RZ, 0xc0, !PT ;  /* 0x0000ffff080b7812 */ /* 0x000fe200078ec0ff */
[--C-:B------:R-:W-:Y:S01]  /*d670*/  FFMA.FTZ R12, R172, c[0x0][0x23c], -R2.reuse ;  /* 0x00008f00ac0c7a23 */ /* 0x100fe20000010802 */
[----:B------:R-:W-:Y:S01]  /*d680*/  LOP3.LUT R13, R8, 0xff, RZ, 0xc0, !PT ;  /* 0x000000ff080d7812 */ /* 0x000fe200078ec0ff */
[----:B---3--:R-:W-:-:S02]  /*d690*/  FFMA.FTZ R0, R171, c[0x0][0x23c], -R2 ;  /* 0x00008f00ab007a23 */ /* 0x008fc40000010802 */
[----:B------:R2:W-:Y:S01]  /*d6a0*/  MUFU.EX2 R101, R12 ;  /* 0x0000000c00657308 */ /* 0x0005e20000000800 */
[----:B------:R-:W-:Y:S07]  /*d6b0*/  HMMA.16816.F32.BF16 R140, R4, R14, R140 ;  /* 0x0000000e048c723c */ /* 0x000fee000004188c */
[----:B------:R3:W4:Y:S01]  /*d6c0*/  MUFU.EX2 R93, R0 ;  /* 0x00000000005d7308 */ /* 0x0007220000000800 */
[----:B------:R-:W-:Y:S02]  /*d6d0*/  SHF.R.U32.HI R15, RZ, 0x18, R8 ;  /* 0x00000018ff0f7819 */ /* 0x000fe40000011608 */
[----:B--2---:R-:W-:-:S02]  /*d6e0*/  SHF.R.U32.HI R12, RZ, 0x8, R11 ;  /* 0x00000008ff0c7819 */ /* 0x004fc4000001160b */
[----:B------:R-:W-:Y:S01]  /*d6f0*/  SHF.R.U32.HI R11, RZ, 0x10, R8 ;  /* 0x00000010ff0b7819 */ /* 0x000fe20000011608 */
[----:B------:R-:W-:Y:S01]  /*d700*/  FFMA.FTZ R8, R176, c[0x0][0x23c], -R10 ;  /* 0x00008f00b0087a23 */ /* 0x000fe2000001080a */
[----:B---3--:R-:W-:Y:S01]  /*d710*/  LOP3.LUT R0, R9, UR17, R26, 0x96, !PT ;  /* 0x0000001109007c12 */ /* 0x008fe2000f8e961a */
[----:B------:R-:W-:Y:S01]  /*d720*/  FFMA.FTZ R9, R173, c[0x0][0x23c], -R2 ;  /* 0x00008f00ad097a23 */ /* 0x000fe20000010802 */
[----:B------:R-:W-:Y:S01]  /*d730*/  PRMT R31, R13, 0x5410, R12 ;  /* 0x000054100d1f7816 */ /* 0x000fe2000000000c */
[----:B------:R2:W-:Y:S01]  /*d740*/  MUFU.EX2 R100, R8 ;  /* 0x0000000800647308 */ /* 0x0005e20000000800 */
[----:B------:R-:W-:Y:S01]  /*d750*/  LOP3.LUT R14, R0, 0xff, RZ, 0xc0, !PT ;  /* 0x000000ff000e7812 */ /* 0x000fe200078ec0ff */
[-C--:B------:R-:W-:Y:S01]  /*d760*/  FMUL.FTZ R152, R152, R29.reuse ;  /* 0x0000001d98987220 */ /* 0x080fe20000410000 */
[--C-:B------:R-:W-:Y:S01]  /*d770*/  SHF.R.U32.HI R13, RZ, 0x18, R0.reuse ;  /* 0x00000018ff0d7819 */ /* 0x100fe20000011600 */
[----:B------:R-:W-:Y:S01]  /*d780*/  FMUL.FTZ R153, R153, R29 ;  /* 0x0000001d99997220 */ /* 0x000fe20000410000 */
[----:B------:R-:W-:Y:S03]  /*d790*/  LDSM.16.MT88.4 R24, [R209+0x18800] ;  /* 0x01880000d118783b */ /* 0x000fe60000004200 */
[----:B------:R3:W-:Y:S01]  /*d7a0*/  MUFU.EX2 R87, R9 ;  /* 0x0000000900577308 */ /* 0x0007e20000000800 */
[-C--:B------:R-:W-:Y:S01]  /*d7b0*/  FMUL.FTZ R154, R154, R28.reuse ;  /* 0x0000001c9a9a7220 */ /* 0x080fe20000410000 */
[----:B--2---:R-:W-:Y:S01]  /*d7c0*/  SHF.R.U32.HI R8, RZ, 0x10, R0 ;  /* 0x00000010ff087819 */ /* 0x004fe20000011600 */
[----:B------:R-:W-:Y:S01]  /*d7d0*/  FMUL.FTZ R155, R155, R28 ;  /* 0x0000001c9b9b7220 */ /* 0x000fe20000410000 */
[----:B---3--:R-:W-:Y:S01]  /*d7e0*/  LOP3.LUT R9, R0, 0xffff, RZ, 0xc0, !PT ;  /* 0x0000ffff00097812 */ /* 0x008fe200078ec0ff */
[----:B------:R-:W-:-:S03]  /*d7f0*/  FFMA.FTZ R0, R175, c[0x0][0x23c], -R10 ;  /* 0x00008f00af007a23 */ /* 0x000fc6000001080a */
[----:B------:R-:W-:Y:S01]  /*d800*/  SHF.R.U32.HI R9, RZ, 0x8, R9 ;  /* 0x00000008ff097819 */ /* 0x000fe20000011609 */
[----:B------:R2:W3:Y:S01]  /*d810*/  MUFU.EX2 R92, R0 ;  /* 0x00000000005c7308 */ /* 0x0004e20000000800 */
        /* <DEDUP_REMOVED lines=8> */
[----:B--2---:R-:W-:Y:S02]  /*d8a0*/  PRMT R0, R14, 0x5410, R9 ;  /* 0x000054100e007816 */ /* 0x004fe40000000009 */
[----:B------:R-:W-:Y:S01]  /*d8b0*/  LOP3.LUT R8, R8, 0xff, RZ, 0xc0, !PT ;  /* 0x000000ff08087812 */ /* 0x000fe200078ec0ff */
[----:B------:R-:W-:Y:S01]  /*d8c0*/  HMMA.16816.F32.BF16 R152, R4, R20, R152 ;  /* 0x000000140498723c */ /* 0x000fe20000041898 */
[----:B------:R-:W2:Y:S01]  /*d8d0*/  LDSM.16.MT88.4 R20, [R210+0x18800] ;  /* 0x01880000d214783b */ /* 0x000ea20000004200 */
[----:B------:R-:W-:Y:S01]  /*d8e0*/  HSET2.LE.AND R0, R0, R177, PT ;  /* 0x000000b100007233 */ /* 0x000fe20003803000 */
[----:B------:R-:W-:-:S02]  /*d8f0*/  PRMT R9, R8, 0x5410, R13 ;  /* 0x0000541008097816 */ /* 0x000fc4000000000d */
[----:B----4-:R-:W-:-:S03]  /*d900*/  F2FP.BF16.PACK_AB R8, R93, R105 ;  /* 0x000000695d08723e */ /* 0x010fc600000010ff */
[----:B-1----:R-:W-:Y:S01]  /*d910*/  HMMA.16816.F32.BF16 R164, R4, R16, R164 ;  /* 0x0000001004a4723c */ /* 0x002fe200000418a4 */
[----:B------:R-:W-:Y:S01]  /*d920*/  LOP3.LUT R12, R11, 0xff, RZ, 0xc0, !PT ;  /* 0x000000ff0b0c7812 */ /* 0x000fe200078ec0ff */
[----:B------:R-:W-:-:S06]  /*d930*/  FFMA.FTZ R11, R174, c[0x0][0x23c], -R10 ;  /* 0x00008f00ae0b7a23 */ /* 0x000fcc000001080a */
[----:B------:R-:W-:Y:S01]  /*d940*/  HMMA.16816.F32.BF16 R144, R4, R18, R144 ;  /* 0x000000120490723c */ /* 0x000fe20000041890 */
[----:B------:R-:W1:Y:S06]  /*d950*/  LDSM.16.MT88.4 R16, [R212+0x18800] ;  /* 0x01880000d410783b */ /* 0x000e6c0000004200 */
[----:B------:R-:W-:Y:S01]  /*d960*/  FFMA.FTZ R5, R168, c[0x0][0x23c], -R10 ;  /* 0x00008f00a8057a23 */ /* 0x000fe2000001080a */
[----:B------:R-:W-:Y:S01]  /*d970*/  LOP3.LUT R4, R0, R8, RZ, 0xc0, !PT ;  /* 0x0000000800047212 */ /* 0x000fe200078ec0ff */
[----:B------:R-:W-:Y:S02]  /*d980*/  HSET2.LE.AND R0, R9, R177, PT ;  /* 0x000000b109007233 */ /* 0x000fe40003803000 */
[----:B------:R3:W-:Y:S08]  /*d990*/  MUFU.EX2 R78, R5 ;  /* 0x00000005004e7308 */ /* 0x0007f00000000800 */
[----:B------:R-:W4:Y:S01]  /*d9a0*/  MUFU.EX2 R68, R11 ;  /* 0x0000000b00447308 */ /* 0x000f220000000800 */
[----:B---3--:R-:W-:-:S04]  /*d9b0*/  F2FP.BF16.PACK_AB R5, R92, R100 ;  /* 0x000000645c05723e */ /* 0x008fc800000010ff */
[----:B------:R-:W-:Y:S01]  /*d9c0*/  LOP3.LUT R5, R0, R5, RZ, 0xc0, !PT ;  /* 0x0000000500057212 */ /* 0x000fe200078ec0ff */
[----:B------:R-:W-:Y:S01]  /*d9d0*/  HSET2.LE.AND R0, R31, R177, PT ;  /* 0x000000b11f007233 */ /* 0x000fe20003803000 */
[----:B------:R-:W-:Y:S01]  /*d9e0*/  IMAD.MOV.U32 R31, RZ, RZ, R87 ;  /* 0x000000ffff1f7224 */ /* 0x000fe200078e0057 */
[----:B------:R-:W-:Y:S02]  /*d9f0*/  PRMT R30, R12, 0x5410, R15 ;  /* 0x000054100c1e7816 */ /* 0x000fe4000000000f */
[----:B------:R-:W3:Y:S02]  /*da00*/  LDSM.16.MT88.4 R12, [R211+0x18800] ;  /* 0x01880000d30c783b */ /* 0x000ee40000004200 */
[----:B------:R-:W-:-:S04]  /*da10*/  F2FP.BF16.PACK_AB R6, R31, R101 ;  /* 0x000000651f06723e */ /* 0x000fc800000010ff */
[----:B------:R-:W-:Y:S01]  /*da20*/  LOP3.LUT R6, R0, R6, RZ, 0xc0, !PT ;  /* 0x0000000600067212 */ /* 0x000fe200078ec0ff */
[----:B------:R-:W-:Y:S01]  /*da30*/  HSET2.LE.AND R0, R30, R177, PT ;  /* 0x000000b11e007233 */ /* 0x000fe20003803000 */
[----:B----4-:R-:W-:-:S05]  /*da40*/  IMAD.MOV.U32 R30, RZ, RZ, R68 ;  /* 0x000000ffff1e7224 */ /* 0x010fca00078e0044 */
[----:B------:R-:W-:-:S04]  /*da50*/  F2FP.BF16.PACK_AB R7, R78, R30 ;  /* 0x0000001e4e07723e */ /* 0x000fc800000010ff */
        /* <DEDUP_REMOVED lines=16> */
[----:B------:R-:W-:-:S02]  /*db60*/  MOV R104, R70 ;  /* 0x0000004600687202 */ /* 0x000fc40000000f00 */
[----:B------:R-:W-:Y:S02]  /*db70*/  MOV R170, R71 ;  /* 0x0000004700aa7202 */ /* 0x000fe40000000f00 */
[----:B------:R-:W-:Y:S02]  /*db80*/  MOV R94, R61 ;  /* 0x0000003d005e7202 */ /* 0x000fe40000000f00 */
[----:B------:R-:W-:Y:S01]  /*db90*/  MOV R84, R63 ;  /* 0x0000003f00547202 */ /* 0x000fe20000000f00 */
[C---:B------:R-:W-:Y:S01]  /*dba0*/  HMMA.16816.F32.BF16 R44, R4.reuse, R20, R240 ;  /* 0x00000014042c723c */ /* 0x040fe200000418f0 */
[----:B------:R-:W2:Y:S07]  /*dbb0*/  LDSM.16.MT88.4 R20, [R210+0x1a800] ;  /* 0x01a80000d214783b */ /* 0x000eae0000004200 */
        /* <DEDUP_REMOVED lines=15> */
[C---:B---3--:R-:W-:Y:S01]  /*dcb0*/  HMMA.16816.F32.BF16 R84, R4.reuse, R14, R36 ;  /* 0x0000000e0454723c */ /* 0x048fe20000041824 */
[----:B------:R-:W-:Y:S01]  /*dcc0*/  MOV R238, R79 ;  /* 0x0000004f00ee7202 */ /* 0x000fe20000000f00 */
[----:B------:R-:W-:Y:S06]  /*dcd0*/  LDSM.16.MT88.4 R36, [R210+0x1c800] ;  /* 0x01c80000d224783b */ /* 0x000fec0000004200 */
[----:B------:R-:W-:Y:S01]  /*dce0*/  HMMA.16816.F32.BF16 R76, R4, R12, R32 ;  /* 0x0000000c044c723c */ /* 0x000fe20000041820 */
[----:B------:R-:W3:Y:S01]  /*dcf0*/  LDSM.16.MT88.4 R12, [R211+0x1a800] ;  /* 0x01a80000d30c783b */ /* 0x000ee20000004200 */
[----:B------:R-:W-:-:S02]  /*dd00*/  MOV R199, R110 ;  /* 0x0000006e00c77202 */ /* 0x000fc40000000f00 */
[----:B------:R-:W-:Y:S01]  /*dd10*/  MOV R237, R111 ;  /* 0x0000006f00ed7202 */ /* 0x000fe20000000f00 */
[----:B------:R-:W4:Y:S03]  /*dd20*/  LDSM.16.MT88.4 R32, [R209+0x1a800] ;  /* 0x01a80000d120783b */ /* 0x000f260000004200 */
[C---:B--2---:R-:W-:Y:S08]  /*dd30*/  HMMA.16816.F32.BF16 R108, R4.reuse, R22, R184 ;  /* 0x00000016046c723c */ /* 0x044ff000000418b8 */
[C---:B-1----:R-:W-:Y:S08]  /*dd40*/  HMMA.16816.F32.BF16 R156, R4.reuse, R16, R156 ;  /* 0x00000010049c723c */ /* 0x042ff0000004189c */
[C---:B------:R-:W-:Y:S01]  /*dd50*/  HMMA.16816.F32.BF16 R184, R4.reuse, R18, R80 ;  /* 0x0000001204b8723c */ /* 0x040fe20000041850 */
[----:B------:R-:W1:Y:S07]  /*dd60*/  LDSM.16.MT88.4 R16, [R212+0x1c800] ;  /* 0x01c80000d410783b */ /* 0x000e6e0000004200 */
[----:B------:R-:W-:Y:S01]  /*dd70*/  HMMA.16816.F32.BF16 R152, R4, R24, R152 ;  /* 0x000000180498723c */ /* 0x000fe20000041898 */
[----:B------:R-:W2:Y:S01]  /*dd80*/  LDSM.16.MT88.4 R24, [R209+0x1c800] ;  /* 0x01c80000d118783b */ /* 0x000ea20000004200 */
[----:B------:R-:W-:Y:S01]  /*dd90*/  IMAD.MOV.U32 R196, RZ, RZ, R106 ;  /* 0x000000ffffc47224 */ /* 0x000fe200078e006a */
[----:B------:R-:W-:Y:S01]  /*dda0*/  MOV R197, R107 ;  /* 0x0000006b00c57202 */ /* 0x000fe20000000f00 */
[----:B------:R-:W-:-:S04]  /*ddb0*/  IMAD.MOV.U32 R249, RZ, RZ, R92 ;  /* 0x000000fffff97224 */ /* 0x000fc800078e005c */
[----:B---3--:R-:W-:Y:S01]  /*ddc0*/  HMMA.16816.F32.BF16 R180, R4, R12, R180 ;  /* 0x0000000c04b4723c */ /* 0x008fe200000418b4 */
[----:B------:R-:W-:Y:S01]  /*ddd0*/  MOV R248, R93 ;  /* 0x0000005d00f87202 */ /* 0x000fe20000000f00 */
[----:B------:R-:W-:Y:S01]  /*dde0*/  IMAD.MOV.U32 R242, RZ, RZ, R95 ;  /* 0x000000fffff27224 */ /* 0x000fe200078e005f */
[----:B------:R-:W-:Y:S01]  /*ddf0*/  MOV R11, R94 ;  /* 0x0000005e000b7202 */ /* 0x000fe20000000f00 */
[----:B------:R-:W-:-:S04]  /*de00*/  IMAD.MOV.U32 R198, RZ, RZ, R178 ;  /* 0x000000ffffc67224 */ /* 0x000fc800078e00b2 */
[C---:B------:R-:W-:Y:S01]  /*de10*/  HMMA.16816.F32.BF16 R172, R4.reuse, R14, R88 ;  /* 0x0000000e04ac723c */ /* 0x040fe20000041858 */
[----:B------:R-:W3:Y:S01]  /*de20*/  LDSM.16.MT88.4 R12, [R211+0x1c800] ;  /* 0x01c80000d30c783b */ /* 0x000ee20000004200 */
[----:B------:R-:W-:Y:S01]  /*de30*/  IMAD.MOV.U32 R239, RZ, RZ, R104 ;  /* 0x000000ffffef7224 */ /* 0x000fe200078e0068 */
[----:B------:R-:W-:Y:S02]  /*de40*/  MOV R240, R105 ;  /* 0x0000006900f07202 */ /* 0x000fe40000000f00 */
[----:B------:R-:W-:Y:S02]  /*de50*/  MOV R243, R100 ;  /* 0x0000006400f37202 */ /* 0x000fe40000000f00 */
[----:B------:R-:W-:Y:S01]  /*de60*/  MOV R250, R101 ;  /* 0x0000006500fa7202 */ /* 0x000fe20000000f00 */
[C---:B----4-:R-:W-:Y:S07]  /*de70*/  HMMA.16816.F32.BF16 R92, R4.reuse, R32, R200 ;  /* 0x00000020045c723c */ /* 0x050fee00000418c8 */
[----:B------:R-:W-:Y:S01]  /*de80*/  MOV R200, R102 ;  /* 0x0000006600c87202 */ /* 0x000fe20000000f00 */
[C---:B------:R-:W-:Y:S01]  /*de90*/  HMMA.16816.F32.BF16 R104, R4.reuse, R20, R188 ;  /* 0x000000140468723c */ /* 0x040fe200000418bc */
[----:B------:R-:W-:Y:S01]  /*dea0*/  MOV R201, R103 ;  /* 0x0000006700c97202 */ /* 0x000fe20000000f00 */
[----:B------:R-:W-:Y:S01]  /*deb0*/  IMAD.MOV.U32 R33, RZ, RZ, R199 ;  /* 0x000000ffff217224 */ /* 0x000fe200078e00c7 */
[----:B------:R-:W4:Y:S04]  /*dec0*/  LDSM.16.MT88.4 R20, [R209+0x1e800] ;  /* 0x01e80000d114783b */ /* 0x000f280000004200 */
[----:B------:R-:W-:Y:S01]  /*ded0*/  MOV R190, R196 ;  /* 0x000000c400be7202 */ /* 0x000fe20000000f00 */
[----:B------:R-:W-:Y:S01]  /*dee0*/  HMMA.16816.F32.BF16 R100, R4, R34, R192 ;  /* 0x000000220464723c */ /* 0x000fe200000418c0 */
[----:B------:R-:W-:-:S06]  /*def0*/  MOV R191, R197 ;  /* 0x000000c500bf7202 */ /* 0x000fcc0000000f00 */
[----:B------:R-:W-:Y:S01]  /*df00*/  IMAD.MOV.U32 R195, RZ, RZ, R198 ;  /* 0x000000ffffc37224 */ /* 0x000fe200078e00c6 */
[C---:B-1----:R-:W-:Y:S08]  /*df10*/  HMMA.16816.F32.BF16 R80, R4.reuse, R16, R48 ;  /* 0x000000100450723c */ /* 0x042ff00000041830 */
[----:B------:R-:W-:Y:S01]  /*df20*/  HMMA.16816.F32.BF16 R196, R4, R18, R112 ;  /* 0x0000001204c4723c */ /* 0x000fe20000041870 */
[----:B------:R-:W1:Y:S01]  /*df30*/  LDSM.16.MT88.4 R16, [R210+0x1e800] ;  /* 0x01e80000d210783b */ /* 0x000e620000004200 */
[----:B------:R-:W-:Y:S01]  /*df40*/  UIADD3 UR4, UR4, 0x1, URZ ;  /* 0x0000000104047890 */ /* 0x000fe2000fffe03f */
[----:B------:R-:W-:Y:S01]  /*df50*/  MOV R35, R0 ;  /* 0x0000000000237202 */ /* 0x000fe20000000f00 */
[----:B------:R-:W-:-:S04]  /*df60*/  IMAD.MOV.U32 R202, RZ, RZ, R179 ;  /* 0x000000ffffca7224 */ /* 0x000fc800078e00b3 */
[----:B------:R-:W-:Y:S02]  /*df70*/  MOV R0, UR4 ;  /* 0x0000000400007c02 */ /* 0x000fe40008000f00 */
[----:B------:R-:W-:Y:S02]  /*df80*/  MOV R203, R177 ;  /* 0x000000b100cb7202 */ /* 0x000fe40000000f00 */
[----:B------:R-:W-:Y:S01]  /*df90*/  LOP3.LUT R0, R151, UR27, R0, 0x96, !PT ;  /* 0x0000001b97007c12 */ /* 0x000fe2000f8e9600 */
[----:B--2---:R-:W-:Y:S01]  /*dfa0*/  HMMA.16816.F32.BF16 R176, R4, R24, R72 ;  /* 0x0000001804b0723c */ /* 0x004fe20000041848 */
[----:B------:R-:W-:Y:S01]  /*dfb0*/  MOV R193, R9 ;  /* 0x0000000900c17202 */ /* 0x000fe20000000f00 */
[----:B------:R-:W-:Y:S01]  /*dfc0*/  IMAD.MOV.U32 R194, RZ, RZ, R170 ;  /* 0x000000ffffc27224 */ /* 0x000fe200078e00aa */
[----:B------:R-:W-:-:S04]  /*dfd0*/  MOV R32, R203 ;  /* 0x000000cb00207202 */ /* 0x000fc80000000f00 */
[----:B------:R-:W-:Y:S02]  /*dfe0*/  MOV R24, R200 ;  /* 0x000000c800187202 */ /* 0x000fe40000000f00 */
[----:B------:R-:W-:Y:S01]  /*dff0*/  MOV R200, R202 ;  /* 0x000000ca00c87202 */ /* 0x000fe20000000f00 */
[----:B------:R-:W-:Y:S01]  /*e000*/  IMAD.MOV.U32 R202, RZ, RZ, R8 ;  /* 0x000000ffffca7224 */ /* 0x000fe200078e0008 */
[----:B------:R-:W-:Y:S01]  /*e010*/  MOV R203, R168 ;  /* 0x000000a800cb7202 */ /* 0x000fe20000000f00 */
[----:B------:R-:W-:Y:S01]  /*e020*/  IMAD.MOV.U32 R25, RZ, RZ, R201 ;  /* 0x000000ffff197224 */ /* 0x000fe200078e00c9 */
[----:B------:R-:W-:Y:S01]  /*e030*/  MOV R192, R171 ;  /* 0x000000ab00c07202 */ /* 0x000fe20000000f00 */
[----:B------:R-:W-:Y:S01]  /*e040*/  IMAD.WIDE.U32 R8, R0, -0x326172a9, RZ ;  /* 0xcd9e8d5700087825 */ /* 0x000fe200078e00ff */
[----:B------:R-:W-:Y:S02]  /*e050*/  MOV R201, R169 ;  /* 0x000000a900c97202 */ /* 0x000fe40000000f00 */
[----:B------:R-:W-:Y:S02]  /*e060*/  HMMA.16816.F32.BF16 R168, R4, R26, R96 ;  /* 0x0000001a04a8723c */ /* 0x000fe40000041860 */
[----:B------:R-:W-:-:S02]  /*e070*/  LOP3.LUT R0, R9, UR15, R190, 0x96, !PT ;  /* 0x0000000f09007c12 */ /* 0x000fc4000f8e96be */
[----:B------:R-:W-:-:S04]  /*e080*/  MOV R191, R194 ;  /* 0x000000c200bf7202 */ /* 0x000fc80000000f00 */
[----:B------:R-:W-:Y:S01]  /*e090*/  HMMA.16816.F32.BF16 R96, R4, R36, R64 ;  /* 0x000000240460723c */ /* 0x000fe20000041840 */
[----:B------:R-:W-:Y:S02]  /*e0a0*/  MOV R194, R11 ;  /* 0x0000000b00c27202 */ /* 0x000fe40000000f00 */
[----:B------:R-:W-:-:S05]  /*e0b0*/  LOP3.LUT R11, R25, UR13, R8, 0x96, !PT ;  /* 0x0000000d190b7c12 */ /* 0x000fca000f8e9608 */
[----:B---3--:R-:W-:Y:S01]  /*e0c0*/  HMMA.16816.F32.BF16 R72, R4, R12, R116 ;  /* 0x0000000c0448723c */ /* 0x008fe20000041874 */
[----:B------:R-:W-:Y:S01]  /*e0d0*/  MOV R188, R195 ;  /* 0x000000c300bc7202 */ /* 0x000fe20000000f00 */
[----:B------:R-:W-:-:S06]  /*e0e0*/  IMAD.WIDE.U32 R8, R0, -0x2daee0ad, RZ ;  /* 0xd2511f5300087825 */ /* 0x000fcc00078e00ff */
[----:B------:R-:W-:Y:S01]  /*e0f0*/  HMMA.16816.F32.BF16 R64, R4, R14, R120 ;  /* 0x0000000e0440723c */ /* 0x000fe20000041878 */
[----:B------:R-:W2:Y:S01]  /*e100*/  LDSM.16.MT88.4 R12, [R212+0x1e800] ;  /* 0x01e80000d40c783b */ /* 0x000ea20000004200 */
[----:B------:R-:W-:Y:S02]  /*e110*/  MOV R189, R200 ;  /* 0x000000c800bd7202 */ /* 0x000fe40000000f00 */
[----:B------:R-:W-:-:S04]  /*e120*/  MOV R190, R204 ;  /* 0x000000cc00be7202 */ /* 0x000fc80000000f00 */
[----:B------:R-:W-:Y:S01]  /*e130*/  HMMA.16816.F32.BF16 R88, R4, R38, R56 ;  /* 0x000000260458723c */ /* 0x000fe20000041838 */
[----:B------:R-:W-:Y:S01]  /*e140*/  IMAD.MOV.U32 R34, RZ, RZ, R192 ;  /* 0x000000ffff227224 */ /* 0x000fe200078e00c0 */
[----:B------:R-:W-:Y:S01]  /*e150*/  MOV R25, R188 ;  /* 0x000000bc00197202 */ /* 0x000fe20000000f00 */
[----:B------:R-:W-:Y:S01]  /*e160*/  FFMA.FTZ R0, R246, c[0x0][0x23c], -R2 ;  /* 0x00008f00f6007a23 */ /* 0x000fe20000010802 */
[----:B------:R-:W-:-:S04]  /*e170*/  LOP3.LUT R9, R9, UR12, R149, 0x96, !PT ;  /* 0x0000000c09097c12 */ /* 0x000fc8000f8e9695 */
[----:B----4-:R-:W-:Y:S01]  /*e180*/  HMMA.16816.F32.BF16 R56, R4, R20, R124 ;  /* 0x000000140438723c */ /* 0x010fe2000004187c */
[----:B------:R-:W-:Y:S01]  /*e190*/  IMAD.MOV.U32 R188, RZ, RZ, R189 ;  /* 0x000000ffffbc7224 */ /* 0x000fe200078e00bd */
[----:B------:R-:W-:Y:S01]  /*e1a0*/  MOV R189, R190 ;  /* 0x000000be00bd7202 */ /* 0x000fe20000000f00 */
[----:B------:R-:W-:-:S05]  /*e1b0*/  IMAD.MOV.U32 R195, RZ, RZ, R32 ;  /* 0x000000ffffc37224 */ /* 0x000fca00078e0020 */
[----:B------:R-:W-:Y:S01]  /*e1c0*/  HMMA.16816.F32.BF16 R128, R4, R22, R128 ;  /* 0x000000160480723c */ /* 0x000fe20000041880 */
[----:B------:R-:W3:Y:S01]  /*e1d0*/  LDSM.16.MT88.4 R20, [R211+0x1e800] ;  /* 0x01e80000d314783b */ /* 0x000ee20000004200 */
[----:B------:R-:W-:Y:S01]  /*e1e0*/  MOV R32, R206 ;  /* 0x000000ce00207202 */ /* 0x000fe20000000f00 */
[----:B------:R-:W-:Y:S01]  /*e1f0*/  IMAD.MOV.U32 R200, RZ, RZ, R242 ;  /* 0x000000ffffc87224 */ /* 0x000fe200078e00f2 */
[----:B------:R-:W-:-:S04]  /*e200*/  MOV R190, R191 ;  /* 0x000000bf00be7202 */ /* 0x000fc80000000f00 */
[----:B-1----:R-:W-:Y:S01]  /*e210*/  HMMA.16816.F32.BF16 R48, R4, R16, R132 ;  /* 0x000000100430723c */ /* 0x002fe20000041884 */
[----:B------:R-:W-:Y:S01]  /*e220*/  MOV R206, R241 ;  /* 0x000000f100ce7202 */ /* 0x000fe20000000f00 */
[----:B------:R1:W-:Y:S01]  /*e230*/  MUFU.EX2 R242, R0 ;  /* 0x0000000000f27308 */ /* 0x0003e20000000800 */
[----:B------:R-:W-:-:S04]  /*e240*/  IMAD.MOV.U32 R191, RZ, RZ, R34 ;  /* 0x000000ffffbf7224 */ /* 0x000fc800078e0022 */
[----:B------:R-:W-:-:S04]  /*e250*/  IMAD.WIDE.U32 R16, R11, -0x2daee0ad, RZ ;  /* 0xd2511f530b107825 */ /* 0x000fc800078e00ff */
[----:B------:R-:W-:Y:S01]  /*e260*/  FFMA.FTZ R11, R247, c[0x0][0x23c], -R2 ;  /* 0x00008f00f70b7a23 */ /* 0x000fe20000010802 */
[----:B------:R-:W-:Y:S02]  /*e270*/  MOV R34, R35 ;  /* 0x0000002300227202 */ /* 0x000fe40000000f00 */
[----:B------:R-:W-:Y:S01]  /*e280*/  MOV R35, R33 ;  /* 0x0000002100237202 */ /* 0x000fe20000000f00 */
[----:B------:R4:W5:Y:S01]  /*e290*/  MUFU.EX2 R241, R11 ;  /* 0x0000000b00f17308 */ /* 0x0009620000000800 */
[----:B------:R-:W-:Y:S01]  /*e2a0*/  IMAD.MOV.U32 R33, RZ, RZ, R237 ;  /* 0x000000ffff217224 */ /* 0x000fe200078e00ed */
[----:B-1----:R-:W-:Y:S01]  /*e2b0*/  LOP3.LUT R0, R17, UR10, R8, 0x96, !PT ;  /* 0x0000000a11007c12 */ /* 0x002fe2000f8e9608 */
[----:B------:R-:W-:Y:S01]  /*e2c0*/  IMAD.WIDE.U32 R8, R9, -0x326172a9, RZ ;  /* 0xcd9e8d5709087825 */ /* 0x000fe200078e00ff */
[----:B------:R-:W-:Y:S02]  /*e2d0*/  MOV R237, R239 ;  /* 0x000000ef00ed7202 */ /* 0x000fe40000000f00 */
[----:B------:R-:W-:Y:S01]  /*e2e0*/  MOV R239, R240 ;  /* 0x000000f000ef7202 */ /* 0x000fe20000000f00 */
[----:B------:R-:W-:Y:S01]  /*e2f0*/  IMAD.MOV.U32 R192, RZ, RZ, R205 ;  /* 0x000000ffffc07224 */ /* 0x000fe200078e00cd */
[----:B------:R-:W-:Y:S01]  /*e300*/  LOP3.LUT R9, R9, UR11, R24, 0x96, !PT ;  /* 0x0000000b09097c12 */ /* 0x000fe2000f8e9618 */
[----:B------:R-:W-:-:S04]  /*e310*/  IMAD.WIDE.U32 R204, R0, -0x326172a9, RZ ;  /* 0xcd9e8d5700cc7825 */ /* 0x000fc800078e00ff */
[----:B----4-:R-:W-:Y:S01]  /*e320*/  FFMA.FTZ R11, R252, c[0x0][0x23c], -R2 ;  /* 0x00008f00fc0b7a23 */ /* 0x010fe20000010802 */
[----:B------:R-:W-:Y:S01]  /*e330*/  MOV R24, R189 ;  /* 0x000000bd00187202 */ /* 0x000fe20000000f00 */
[----:B------:R-:W-:Y:S02]  /*e340*/  IMAD.MOV.U32 R27, RZ, RZ, R188 ;  /* 0x000000ffff1b7224 */ /* 0x000fe400078e00bc */
[----:B------:R1:W-:Y:S01]  /*e350*/  MUFU.EX2 R240, R11 ;  /* 0x0000000b00f07308 */ /* 0x0003e20000000800 */
[----:B------:R-:W-:Y:S01]  /*e360*/  MOV R189, R34 ;  /* 0x0000002200bd7202 */ /* 0x000fe20000000f00 */
[----:B------:R-:W-:Y:S01]  /*e370*/  IMAD.MOV.U32 R188, RZ, RZ, R191 ;  /* 0x000000ffffbc7224 */ /* 0x000fe200078e00bf */
[----:B------:R-:W-:Y:S01]  /*e380*/  MOV R34, R239 ;  /* 0x000000ef00227202 */ /* 0x000fe20000000f00 */
[----:B------:R-:W-:Y:S01]  /*e390*/  IMAD.MOV.U32 R191, RZ, RZ, R237 ;  /* 0x000000ffffbf7224 */ /* 0x000fe200078e00ed */
[----:B------:R-:W-:Y:S01]  /*e3a0*/  LOP3.LUT R0, R205, UR9, R8, 0x96, !PT ;  /* 0x00000009cd007c12 */ /* 0x000fe2000f8e9608 */
[----:B------:R-:W-:-:S04]  /*e3b0*/  IMAD.WIDE.U32 R8, R9, -0x2daee0ad, RZ ;  /* 0xd2511f5309087825 */ /* 0x000fc800078e00ff */
[----:B-1----:R-:W-:Y:S01]  /*e3c0*/  FFMA.FTZ R11, R25, c[0x0][0x23c], -R2 ;  /* 0x00008f00190b7a23 */ /* 0x002fe20000010802 */
[----:B------:R-:W-:Y:S02]  /*e3d0*/  MOV R25, R190 ;  /* 0x000000be00197202 */ /* 0x000fe40000000f00 */
[----:B------:R-:W-:Y:S01]  /*e3e0*/  MOV R190, R35 ;  /* 0x0000002300be7202 */ /* 0x000fe20000000f00 */
[----:B------:R1:W4:Y:S01]  /*e3f0*/  MUFU.EX2 R239, R11 ;  /* 0x0000000b00ef7308 */ /* 0x0003220000000800 */
[----:B------:R-:W-:Y:S01]  /*e400*/  MOV R35, R243 ;  /* 0x000000f300237202 */ /* 0x000fe20000000f00 */
[----:B------:R-:W-:Y:S02]  /*e410*/  IMAD.MOV.U32 R237, RZ, RZ, R248 ;  /* 0x000000ffffed7224 */ /* 0x000fe400078e00f8 */
[----:B------:R-:W-:Y:S01]  /*e420*/  IMAD.WIDE.U32 R150, R0, -0x2daee0ad, RZ ;  /* 0xd2511f5300967825 */ /* 0x000fe200078e00ff */
[----:B------:R-:W-:-:S03]  /*e430*/  LOP3.LUT R9, R9, UR8, R16, 0x96, !PT ;  /* 0x0000000809097c12 */ /* 0x000fc6000f8e9610 */
[----:B-1----:R-:W-:Y:S01]  /*e440*/  FFMA.FTZ R11, R27, c[0x0][0x23c], -R10 ;  /* 0x00008f001b0b7a23 */ /* 0x002fe2000001080a */
[----:B------:R-:W-:Y:S01]  /*e450*/  MOV R27, R24 ;  /* 0x00000018001b7202 */ /* 0x000fe20000000f00 */
[----:B------:R-:W-:Y:S01]  /*e460*/  IMAD.MOV.U32 R24, RZ, RZ, R25 ;  /* 0x000000ffff187224 */ /* 0x000fe200078e0019 */
[----:B------:R-:W-:Y:S02]  /*e470*/  MOV R25, R188 ;  /* 0x000000bc00197202 */ /* 0x000fe40000000f00 */
[----:B------:R-:W-:Y:S01]  /*e480*/  MOV R188, R189 ;  /* 0x000000bd00bc7202 */ /* 0x000fe20000000f00 */
[----:B------:R-:W-:Y:S01]  /*e490*/  IMAD.MOV.U32 R189, RZ, RZ, R190 ;  /* 0x000000ffffbd7224 */ /* 0x000fe200078e00be */
[----:B------:R-:W-:Y:S02]  /*e4a0*/  MOV R190, R191 ;  /* 0x000000bf00be7202 */ /* 0x000fe40000000f00 */
[----:B------:R-:W-:Y:S01]  /*e4b0*/  MOV R191, R34 ;  /* 0x0000002200bf7202 */ /* 0x000fe20000000f00 */
[----:B------:R-:W-:Y:S01]  /*e4c0*/  IMAD.MOV.U32 R34, RZ, RZ, R35 ;  /* 0x000000ffff227224 */ /* 0x000fe200078e0023 */
[----:B------:R-:W-:-:S02]  /*e4d0*/  MOV R35, R237 ;  /* 0x000000ed00237202 */ /* 0x000fc40000000f00 */
[----:B------:R-:W-:Y:S02]  /*e4e0*/  LOP3.LUT R0, R151, UR6, R8, 0x96, !PT ;  /* 0x0000000697007c12 */ /* 0x000fe4000f8e9608 */
[----:B------:R-:W-:Y:S02]  /*e4f0*/  MOV R237, R238 ;  /* 0x000000ee00ed7202 */ /* 0x000fe40000000f00 */
[----:B------:R1:W-:Y:S01]  /*e500*/  MUFU.EX2 R238, R11 ;  /* 0x0000000b00ee7308 */ /* 0x0003e20000000800 */
[----:B------:R-:W-:Y:S01]  /*e510*/  MOV R243, R249 ;  /* 0x000000f900f37202 */ /* 0x000fe20000000f00 */
[----:B------:R-:W-:Y:S01]  /*e520*/  IMAD.MOV.U32 R249, RZ, RZ, R30 ;  /* 0x000000fffff97224 */ /* 0x000fe200078e001e */
[----:B------:R-:W-:Y:S02]  /*e530*/  MOV R248, R250 ;  /* 0x000000fa00f87202 */ /* 0x000fe40000000f00 */
[----:B------:R-:W-:Y:S01]  /*e540*/  MOV R250, R31 ;  /* 0x0000001f00fa7202 */ /* 0x000fe20000000f00 */
[----:B------:R-:W-:Y:S01]  /*e550*/  IMAD.WIDE.U32 R30, R9, -0x326172a9, RZ ;  /* 0xcd9e8d57091e7825 */ /* 0x000fe200078e00ff */
[----:B--2---:R-:W-:Y:S03]  /*e560*/  HMMA.16816.F32.BF16 R160, R4, R12, R160 ;  /* 0x0000000c04a0723c */ /* 0x004fe600000418a0 */
[----:B------:R-:W-:-:S04]  /*e570*/  IMAD.WIDE.U32 R8, R0, -0x326172a9, RZ ;  /* 0xcd9e8d5700087825 */ /* 0x000fc800078e00ff */
[----:B-1----:R-:W-:Y:S02]  /*e580*/  FFMA.FTZ R11, R27, c[0x0][0x23c], -R10 ;  /* 0x00008f001b0b7a23 */ /* 0x002fe4000001080a */
[----:B------:R-:W-:Y:S01]  /*e590*/  IMAD.MOV.U32 R27, RZ, RZ, R24 ;  /* 0x000000ffff1b7224 */ /* 0x000fe200078e0018 */
[----:B------:R-:W-:Y:S01]  /*e5a0*/  MOV R24, R25 ;  /* 0x0000001900187202 */ /* 0x000fe20000000f00 */
[----:B------:R-:W-:Y:S01]  /*e5b0*/  HMMA.16816.F32.BF16 R140, R4, R14, R140 ;  /* 0x0000000e048c723c */ /* 0x000fe2000004188c */
[----:B------:R-:W-:Y:S01]  /*e5c0*/  MOV R25, R188 ;  /* 0x000000bc00197202 */ /* 0x000fe20000000f00 */
[----:B------:R-:W-:Y:S01]  /*e5d0*/  IMAD.MOV.U32 R188, RZ, RZ, R189 ;  /* 0x000000ffffbc7224 */ /* 0x000fe200078e00bd */
[----:B------:R-:W1:Y:S01]  /*e5e0*/  LDSM.16.MT88.4 R12, [R209+0x19000] ;  /* 0x01900000d10c783b */ /* 0x000e620000004200 */
[----:B------:R-:W-:Y:S01]  /*e5f0*/  MOV R189, R190 ;  /* 0x000000be00bd7202 */ /* 0x000fe20000000f00 */
[----:B------:R-:W-:Y:S01]  /*e600*/  IMAD.MOV.U32 R151, RZ, RZ, R24 ;  /* 0x000000ffff977224 */ /* 0x000fe200078e0018 */
[----:B------:R-:W-:Y:S01]  /*e610*/  MOV R190, R191 ;  /* 0x000000bf00be7202 */ /* 0x000fe20000000f00 */
[----:B------:R-:W-:Y:S01]  /*e620*/  IMAD.MOV.U32 R191, RZ, RZ, R34 ;  /* 0x000000ffffbf7224 */ /* 0x000fe200078e0022 */
[----:B------:R-:W-:-:S02]  /*e630*/  LOP3.LUT R0, R9, UR16, R30, 0x96, !PT ;  /* 0x0000001009007c12 */ /* 0x000fc4000f8e961e */
[----:B------:R-:W-:Y:S02]  /*e640*/  MOV R34, R35 ;  /* 0x0000002300227202 */ /* 0x000fe40000000f00 */
[----:B------:R-:W-:Y:S01]  /*e650*/  MOV R24, R25 ;  /* 0x0000001900187202 */ /* 0x000fe20000000f00 */
[C---:B------:R-:W-:Y:S01]  /*e660*/  HMMA.16816.F32.BF16 R136, R4.reuse, R18, R136 ;  /* 0x000000120488723c */ /* 0x040fe20000041888 */
[----:B------:R-:W-:Y:S01]  /*e670*/  MOV R25, R188 ;  /* 0x000000bc00197202 */ /* 0x000fe20000000f00 */
[----:B------:R-:W-:Y:S01]  /*e680*/  IMAD.MOV.U32 R188, RZ, RZ, R189 ;  /* 0x000000ffffbc7224 */ /* 0x000fe200078e00bd */
[----:B------:R-:W-:Y:S02]  /*e690*/  MOV R35, R237 ;  /* 0x000000ed00237202 */ /* 0x000fe40000000f00 */
[C---:B------:R-:W-:Y:S02]  /*e6a0*/  LOP3.LUT R9, R8.reuse, 0xffff, RZ, 0xc0, !PT ;  /* 0x0000ffff08097812 */ /* 0x040fe400078ec0ff */
[----:B------:R-:W-:Y:S01]  /*e6b0*/  MOV R189, R190 ;  /* 0x000000be00bd7202 */ /* 0x000fe20000000f00 */
[----:B---3--:R-:W-:Y:S01]  /*e6c0*/  HMMA.16816.F32.BF16 R164, R4, R20, R164 ;  /* 0x0000001404a4723c */ /* 0x008fe200000418a4 */
[----:B------:R-:W-:Y:S01]  /*e6d0*/  MOV R190, R191 ;  /* 0x000000bf00be7202 */ /* 0x000fe20000000f00 */
[----:B------:R-:W-:Y:S01]  /*e6e0*/  IMAD.MOV.U32 R191, RZ, RZ, R34 ;  /* 0x000000ffffbf7224 */ /* 0x000fe200078e0022 */
[----:B------:R-:W-:-:S05]  /*e6f0*/  LOP3.LUT R16, R8, 0xff, RZ, 0xc0, !PT ;  /* 0x000000ff08107812 */ /* 0x000fca00078ec0ff */
[----:B------:R-:W-:Y:S01]  /*e700*/  HMMA.16816.F32.BF16 R144, R4, R22, R144 ;  /* 0x000000160490723c */ /* 0x000fe20000041890 */
[----:B------:R-:W-:Y:S01]  /*e710*/  MOV R34, R35 ;  /* 0x0000002300227202 */ /* 0x000fe20000000f00 */
[----:B------:R2:W3:Y:S01]  /*e720*/  MUFU.EX2 R237, R11 ;  /* 0x0000000b00ed7308 */ /* 0x0004e20000000800 */
[----:B------:R-:W-:-:S04]  /*e730*/  MOV R35, R192 ;  /* 0x000000c000237202 */ /* 0x000fc80000000f00 */
[--C-:B------:R-:W-:Y:S01]  /*e740*/  FFMA.FTZ R5, R236, c[0x0][0x23c], -R10.reuse ;  /* 0x00008f00ec057a23 */ /* 0x100fe2000001080a */
[----:B------:R-:W-:Y:S01]  /*e750*/  LOP3.LUT R4, R0, 0xffff, RZ, 0xc0, !PT ;  /* 0x0000ffff00047812 */ /* 0x000fe200078ec0ff */
[----:B------:R-:W-:Y:S01]  /*e760*/  FFMA.FTZ R6, R27, c[0x0][0x23c], -R10 ;  /* 0x00008f001b067a23 */ /* 0x000fe2000001080a */
[----:B------:R-:W-:Y:S01]  /*e770*/  SHF.R.U32.HI R7, RZ, 0x8, R9 ;  /* 0x00000008ff077819 */ /* 0x000fe20000011609 */
[----:B------:R1:W-:Y:S01]  /*e780*/  MUFU.EX2 R236, R5 ;  /* 0x0000000500ec7308 */ /* 0x0003e20000000800 */
[----:B------:R-:W-:Y:S01]  /*e790*/  IMAD.MOV.U32 R192, RZ, RZ, R207 ;  /* 0x000000ffffc07224 */ /* 0x000fe200078e00cf */
[--C-:B------:R-:W-:Y:S01]  /*e7a0*/  SHF.R.U32.HI R17, RZ, 0x10, R8.reuse ;  /* 0x00000010ff117819 */ /* 0x100fe20000011608 */
[----:B------:R-:W3:Y:S01]  /*e7b0*/  LDSM.16.MT88.4 R20, [R210+0x19000] ;  /* 0x01900000d214783b */ /* 0x000ee20000004200 */
[----:B--2---:R-:W-:-:S04]  /*e7c0*/  SHF.R.U32.HI R11, RZ, 0x18, R8 ;  /* 0x00000018ff0b7819 */ /* 0x004fc80000011608 */
[----:B------:R2:W2:Y:S01]  /*e7d0*/  MUFU.EX2 R207, R6 ;  /* 0x0000000600cf7308 */ /* 0x0004a20000000800 */
[----:B------:R-:W-:Y:S02]  /*e7e0*/  PRMT R8, R16, 0x5410, R7 ;  /* 0x0000541010087816 */ /* 0x000fe40000000007 */
[----:B------:R-:W-:Y:S02]  /*e7f0*/  SHF.R.U32.HI R7, RZ, 0x10, R0 ;  /* 0x00000010ff077819 */ /* 0x000fe40000011600 */
[----:B-1----:R-:W-:Y:S02]  /*e800*/  SHF.R.U32.HI R5, RZ, 0x8, R4 ;  /* 0x00000008ff057819 */ /* 0x002fe40000011604 */
[----:B------:R-:W-:Y:S02]  /*e810*/  LOP3.LUT R4, R0, 0xff, RZ, 0xc0, !PT ;  /* 0x000000ff00047812 */ /* 0x000fe400078ec0ff */
[----:B------:R-:W-:Y:S02]  /*e820*/  LOP3.LUT R9, R17, 0xff, RZ, 0xc0, !PT ;  /* 0x000000ff11097812 */ /* 0x000fe400078ec0ff */
[----:B------:R-:W-:Y:S01]  /*e830*/  PRMT R4, R4, 0x5410, R5 ;  /* 0x0000541004047816 */ /* 0x000fe20000000005 */
[----:B------:R-:W1:Y:S01]  /*e840*/  LDSM.16.MT88.4 R16, [R212+0x19000] ;  /* 0x01900000d410783b */ /* 0x000e620000004200 */
[----:B--2---:R-:W-:-:S02]  /*e850*/  SHF.R.U32.HI R6, RZ, 0x18, R0 ;  /* 0x00000018ff067819 */ /* 0x004fc40000011600 */
[----:B------:R-:W-:Y:S01]  /*e860*/  LOP3.LUT R5, R7, 0xff, RZ, 0xc0, !PT ;  /* 0x000000ff07057812 */ /* 0x000fe200078ec0ff */
[--C-:B------:R-:W-:Y:S01]  /*e870*/  HSET2.LE.AND R0, R4, R195.reuse, PT ;  /* 0x000000c304007233 */ /* 0x100fe20003803000 */
[----:B------:R-:W-:Y:S02]  /*e880*/  PRMT R7, R9, 0x5410, R11 ;  /* 0x0000541009077816 */ /* 0x000fe4000000000b */
[----:B-----5:R-:W-:Y:S02]  /*e890*/  F2FP.BF16.PACK_AB R4, R241, R242 ;  /* 0x000000f2f104723e */ /* 0x020fe400000010ff */
[----:B------:R-:W-:Y:S01]  /*e8a0*/  PRMT R5, R5, 0x5410, R6 ;  /* 0x0000541005057816 */ /* 0x000fe20000000006 */
[--C-:B------:R-:W-:Y:S01]  /*e8b0*/  HSET2.LE.AND R6, R8, R195.reuse, PT ;  /* 0x000000c308067233 */ /* 0x100fe20003803000 */
[----:B------:R-:W-:Y:S01]  /*e8c0*/  LOP3.LUT R4, R0, R4, RZ, 0xc0, !PT ;  /* 0x0000000400047212 */ /* 0x000fe200078ec0ff */
[--C-:B------:R-:W-:Y:S01]  /*e8d0*/  HSET2.LE.AND R8, R7, R195.reuse, PT ;  /* 0x000000c307087233 */ /* 0x100fe20003803000 */
[----:B----4-:R-:W-:Y:S01]  /*e8e0*/  F2FP.BF16.PACK_AB R7, R239, R240 ;  /* 0x000000f0ef07723e */ /* 0x010fe200000010ff */
[----:B------:R-:W-:Y:S01]  /*e8f0*/  HSET2.LE.AND R0, R5, R195, PT ;  /* 0x000000c305007233 */ /* 0x000fe20003803000 */
[----:B---3--:R-:W-:-:S02]  /*e900*/  F2FP.BF16.PACK_AB R5, R237, R238 ;  /* 0x000000eeed05723e */ /* 0x008fc400000010ff */
[----:B------:R-:W-:Y:S02]  /*e910*/  F2FP.BF16.PACK_AB R9, R207, R236 ;  /* 0x000000eccf09723e */ /* 0x000fe400000010ff */
[----:B------:R-:W-:Y:S02]  /*e920*/  LOP3.LUT R6, R6, R7, RZ, 0xc0, !PT ;  /* 0x0000000706067212 */ /* 0x000fe400078ec0ff */
[----:B------:R-:W-:Y:S02]  /*e930*/  LOP3.LUT R5, R0, R5, RZ, 0xc0, !PT ;  /* 0x0000000500057212 */ /* 0x000fe400078ec0ff */
[----:B------:R-:W-:-:S07]  /*e940*/  LOP3.LUT R7, R8, R9, RZ, 0xc0, !PT ;  /* 0x0000000908077212 */ /* 0x000fce00078ec0ff */
        /* <DEDUP_REMOVED lines=14> */
[----:B------:R-:W-:-:S02]  /*ea30*/  MOV R41, R35 ;  /* 0x0000002300297202 */ /* 0x000fc40000000f00 */
[----:B------:R-:W-:Y:S02]  /*ea40*/  MOV R40, R32 ;  /* 0x0000002000287202 */ /* 0x000fe40000000f00 */
[----:B------:R-:W4:Y:S01]  /*ea50*/  LDSM.16.MT88.4 R32, [R210+0x1b000] ;  /* 0x01b00000d220783b */ /* 0x000f220000004200 */
[----:B------:R-:W-:Y:S01]  /*ea60*/  MOV R11, R24 ;  /* 0x00000018000b7202 */ /* 0x000fe20000000f00 */
[C---:B---3--:R-:W-:Y:S01]  /*ea70*/  HMMA.16816.F32.BF16 R112, R4.reuse, R20, R156 ;  /* 0x000000140470723c */ /* 0x048fe2000004189c */
[----:B------:R-:W-:Y:S02]  /*ea80*/  MOV R205, R25 ;  /* 0x0000001900cd7202 */ /* 0x000fe40000000f00 */
[----:B------:R-:W3:Y:S04]  /*ea90*/  LDSM.16.MT88.4 R24, [R209+0x1b000] ;  /* 0x01b00000d118783b */ /* 0x000ee80000004200 */
[----:B------:R-:W-:Y:S01]  /*eaa0*/  IMAD.MOV.U32 R158, RZ, RZ, R200 ;  /* 0x000000ffff9e7224 */ /* 0x000fe200078e00c8 */
[----:B------:R-:W-:Y:S01]  /*eab0*/  MOV R159, R201 ;  /* 0x000000c9009f7202 */ /* 0x000fe20000000f00 */
[C---:B-1----:R-:W-:Y:S07]  /*eac0*/  HMMA.16816.F32.BF16 R124, R4.reuse, R18, R172 ;  /* 0x00000012047c723c */ /* 0x042fee00000418ac */
[----:B------:R-:W-:Y:S01]  /*ead0*/  MOV R174, R202 ;  /* 0x000000ca00ae7202 */ /* 0x000fe20000000f00 */
[----:B------:R-:W-:Y:S01]  /*eae0*/  IMAD.MOV.U32 R175, RZ, RZ, R203 ;  /* 0x000000ffffaf7224 */ /* 0x000fe200078e00cb */
[C---:B--2---:R-:W-:Y:S08]  /*eaf0*/  HMMA.16816.F32.BF16 R132, R4.reuse, R12, R176 ;  /* 0x0000000c0484723c */ /* 0x044ff000000418b0 */
        /* <DEDUP_REMOVED lines=9> */
[----:B------:R-:W-:Y:S07]  /*eb90*/  LDSM.16.MT88.4 R20, [R210+0x1f000] ;  /* 0x01f00000d214783b */ /* 0x000fee0000004200 */
[C---:B------:R-:W-:Y:S01]  /*eba0*/  HMMA.16816.F32.BF16 R120, R4.reuse, R16, R180 ;  /* 0x000000100478723c */ /* 0x040fe200000418b4 */
[----:B------:R-:W4:Y:S07]  /*ebb0*/  LDSM.16.MT88.4 R16, [R209+0x1f000] ;  /* 0x01f00000d110783b */ /* 0x000f2e0000004200 */
[----:B-1----:R-:W-:Y:S01]  /*ebc0*/  HMMA.16816.F32.BF16 R184, R4, R12, R72 ;  /* 0x0000000c04b8723c */ /* 0x002fe20000041848 */
[----:B------:R-:W-:-:S07]  /*ebd0*/  FFMA.FTZ R0, R149, c[0x0][0x23c], -R2 ;  /* 0x00008f0095007a23 */ /* 0x000fce0000010802 */
[C---:B------:R-:W-:Y:S01]  /*ebe0*/  HMMA.16816.F32.BF16 R176, R4.reuse, R14, R64 ;  /* 0x0000000e04b0723c */ /* 0x040fe20000041840 */
[----:B------:R-:W1:Y:S01]  /*ebf0*/  LDSM.16.MT88.4 R12, [R212+0x1f000] ;  /* 0x01f00000d40c783b */ /* 0x000e620000004200 */
[----:B------:R-:W-:Y:S01]  /*ec00*/  MOV R156, R194 ;  /* 0x000000c2009c7202 */ /* 0x000fe20000000f00 */
[----:B------:R-:W-:Y:S01]  /*ec10*/  IMAD.MOV.U32 R42, RZ, RZ, R192 ;  /* 0x000000ffff2a7224 */ /* 0x000fe200078e00c0 */
[----:B------:R-:W-:Y:S01]  /*ec20*/  MOV R149, R206 ;  /* 0x000000ce00957202 */ /* 0x000fe20000000f00 */
[----:B------:R-:W-:Y:S01]  /*ec30*/  IMAD.MOV.U32 R9, RZ, RZ, R188 ;  /* 0x000000ffff097224 */ /* 0x000fe200078e00bc */
[----:B------:R-:W-:Y:S01]  /*ec40*/  MOV R43, R193 ;  /* 0x000000c1002b7202 */ /* 0x000fe20000000f00 */
[----:B------:R5:W-:Y:S01]  /*ec50*/  MUFU.EX2 R206, R0 ;  /* 0x0000000000ce7308 */ /* 0x000be20000000800 */
[----:B------:R-:W-:Y:S01]  /*ec60*/  MOV R157, R195 ;  /* 0x000000c3009d7202 */ /* 0x000fe20000000f00 */
[----:B------:R-:W-:Y:S01]  /*ec70*/  IMAD.MOV.U32 R246, RZ, RZ, R191 ;  /* 0x000000fffff67224 */ /* 0x000fe200078e00bf */
[----:B--2---:R-:W-:Y:S01]  /*ec80*/  HMMA.16816.F32.BF16 R192, R4, R32, R96 ;  /* 0x0000002004c0723c */ /* 0x004fe20000041860 */
[----:B------:R-:W-:Y:S01]  /*ec90*/  MOV R252, R189 ;  /* 0x000000bd00fc7202 */ /* 0x000fe20000000f00 */
[----:B------:R-:W-:Y:S01]  /*eca0*/  LDSM.16.MT88.4 R72, [R210+0x1b800] ;  /* 0x01b80000d248783b */ /* 0x000fe20000004200 */
[----:B------:R-:W-:-:S03]  /*ecb0*/  MOV R247, R190 ;  /* 0x000000be00f77202 */ /* 0x000fc60000000f00 */
[----:B------:R-:W-:Y:S01]  /*ecc0*/  LDSM.16.MT88.4 R64, [R209+0x1b800] ;  /* 0x01b80000d140783b */ /* 0x000fe20000004200 */
[----:B------:R-:W-:Y:S02]  /*ecd0*/  IMAD.MOV.U32 R97, RZ, RZ, R156 ;  /* 0x000000ffff617224 */ /* 0x000fe400078e009c */
[----:B------:R-:W-:Y:S02]  /*ece0*/  IMAD.MOV.U32 R156, RZ, RZ, R159 ;  /* 0x000000ffff9c7224 */ /* 0x000fe400078e009f */
[----:B-----5:R-:W-:Y:S02]  /*ecf0*/  FFMA.FTZ R0, R174, c[0x0][0x23c], -R2 ;  /* 0x00008f00ae007a23 */ /* 0x020fe40000010802 */
[----:B------:R-:W-:Y:S02]  /*ed00*/  IMAD.MOV.U32 R159, RZ, RZ, R205 ;  /* 0x000000ffff9f7224 */ /* 0x000fe400078e00cd */
[----:B------:R2:W5:Y:S01]  /*ed10*/  MUFU.EX2 R205, R0 ;  /* 0x0000000000cd7308 */ /* 0x0005620000000800 */
[----:B------:R-:W-:-:S02]  /*ed20*/  MOV R96, R175 ;  /* 0x000000af00607202 */ /* 0x000fc40000000f00 */
[----:B------:R-:W-:Y:S02]  /*ed30*/  MOV R98, R157 ;  /* 0x0000009d00627202 */ /* 0x000fe40000000f00 */
[----:B------:R-:W-:Y:S02]  /*ed40*/  MOV R99, R158 ;  /* 0x0000009e00637202 */ /* 0x000fe40000000f00 */
[----:B------:R-:W-:Y:S01]  /*ed50*/  MOV R157, R8 ;  /* 0x00000008009d7202 */ /* 0x000fe20000000f00 */
[--C-:B--2---:R-:W-:Y:S01]  /*ed60*/  FFMA.FTZ R0, R11, c[0x0][0x23c], -R2.reuse ;  /* 0x00008f000b007a23 */ /* 0x104fe20000010802 */
[----:B------:R-:W-:Y:S01]  /*ed70*/  MOV R11, R151 ;  /* 0x00000097000b7202 */ /* 0x000fe20000000f00 */
[----:B------:R-:W-:Y:S02]  /*ed80*/  FFMA.FTZ R2, R149, c[0x0][0x23c], -R2 ;  /* 0x00008f0095027a23 */ /* 0x000fe40000010802 */
[----:B------:R2:W-:Y:S01]  /*ed90*/  MUFU.EX2 R151, R0 ;  /* 0x0000000000977308 */ /* 0x0005e20000000800 */
[----:B------:R-:W-:Y:S01]  /*eda0*/  MOV R158, R9 ;  /* 0x00000009009e7202 */ /* 0x000fe20000000f00 */
[----:B---3--:R-:W-:Y:S06]  /*edb0*/  HMMA.16816.F32.BF16 R188, R4, R24, R80 ;  /* 0x0000001804bc723c */ /* 0x008fec0000041850 */
[----:B------:R3:W-:Y:S01]  /*edc0*/  MUFU.EX2 R149, R2 ;  /* 0x0000000200957308 */ /* 0x0007e20000000800 */
[----:B--2---:R-:W-:-:S05]  /*edd0*/  LOP3.LUT R0, R31, UR7, R204, 0x96, !PT ;  /* 0x000000071f007c12 */ /* 0x004fca000f8e96cc */
[----:B------:R-:W-:-:S04]  /*ede0*/  IMAD.WIDE.U32 R8, R0, -0x2daee0ad, RZ ;  /* 0xd2511f5300087825 */ /* 0x000fc800078e00ff */
[----:B---3--:R-:W-:Y:S01]  /*edf0*/  FFMA.FTZ R2, R96, c[0x0][0x23c], -R10 ;  /* 0x00008f0060027a23 */ /* 0x008fe2000001080a */
[C---:B------:R-:W-:Y:S01]  /*ee00*/  HMMA.16816.F32.BF16 R196, R4.reuse, R26, R196 ;  /* 0x0000001a04c4723c */ /* 0x040fe200000418c4 */
[----:B------:R-:W-:Y:S02]  /*ee10*/  LOP3.LUT R0, R9, UR17, R150, 0x96, !PT ;  /* 0x0000001109007c12 */ /* 0x000fe4000f8e9696 */
[----:B------:R2:W-:Y:S05]  /*ee20*/  MUFU.EX2 R31, R2 ;  /* 0x00000002001f7308 */ /* 0x0005ea0000000800 */
[C---:B----4-:R-:W-:Y:S08]  /*ee30*/  HMMA.16816.F32.BF16 R168, R4.reuse, R16, R56 ;  /* 0x0000001004a8723c */ /* 0x050ff00000041838 */
[C---:B------:R-:W-:Y:S08]  /*ee40*/  HMMA.16816.F32.BF16 R180, R4.reuse, R34, R88 ;  /* 0x0000002204b4723c */ /* 0x040ff00000041858 */
[----:B-1----:R-:W-:Y:S01]  /*ee50*/  HMMA.16816.F32.BF16 R160, R4, R12, R160 ;  /* 0x0000000c04a0723c */ /* 0x002fe200000418a0 */
[----:B--2---:R-:W-:Y:S01]  /*ee60*/  LOP3.LUT R2, R8, 0xffff, RZ, 0xc0, !PT ;  /* 0x0000ffff08027812 */ /* 0x004fe200078ec0ff */
[----:B------:R-:W-:Y:S01]  /*ee70*/  LDSM.16.MT88.4 R56, [R211+0x19800] ;  /* 0x01980000d338783b */ /* 0x000fe20000004200 */
[----:B------:R-:W-:-:S02]  /*ee80*/  SHF.R.U32.HI R9, RZ, 0x10, R8 ;  /* 0x00000010ff097819 */ /* 0x000fc40000011608 */
[----:B------:R-:W-:-:S03]  /*ee90*/  MOV R89, R97 ;  /* 0x0000006100597202 */ /* 0x000fc60000000f00 */
[----:B------:R-:W-:Y:S01]  /*eea0*/  HMMA.16816.F32.BF16 R24, R4, R18, R128 ;  /* 0x000000120418723c */ /* 0x000fe20000041880 */
[----:B------:R-:W1:Y:S01]  /*eeb0*/  LDSM.16.MT88.4 R16, [R211+0x1f000] ;  /* 0x01f00000d310783b */ /* 0x000e620000004200 */
[----:B------:R-:W-:Y:S01]  /*eec0*/  FFMA.FTZ R13, R11, c[0x0][0x23c], -R10 ;  /* 0x00008f000b0d7a23 */ /* 0x000fe2000001080a */
[----:B------:R-:W-:Y:S02]  /*eed0*/  LOP3.LUT R12, R8, 0xff, RZ, 0xc0, !PT ;  /* 0x000000ff080c7812 */ /* 0x000fe400078ec0ff */
[----:B------:R-:W-:-:S03]  /*eee0*/  SHF.R.U32.HI R11, RZ, 0x8, R2 ;  /* 0x00000008ff0b7819 */ /* 0x000fc60000011602 */
[----:B------:R-:W-:Y:S01]  /*eef0*/  HMMA.16816.F32.BF16 R172, R4, R20, R48 ;  /* 0x0000001404ac723c */ /* 0x000fe20000041830 */
[----:B------:R-:W-:Y:S01]  /*ef00*/  SHF.R.U32.HI R8, RZ, 0x18, R8 ;  /* 0x00000018ff087819 */ /* 0x000fe20000011608 */
[----:B------:R2:W3:Y:S01]  /*ef10*/  MUFU.EX2 R30, R13 ;  /* 0x0000000d001e7308 */ /* 0x0004e20000000800 */
[----:B------:R-:W-:Y:S01]  /*ef20*/  LOP3.LUT R2, R9, 0xff, RZ, 0xc0, !PT ;  /* 0x000000ff09027812 */ /* 0x000fe200078ec0ff */
[----:B------:R-:W-:Y:S01]  /*ef30*/  FFMA.FTZ R9, R89, c[0x0][0x23c], -R10 ;  /* 0x00008f0059097a23 */ /* 0x000fe2000001080a */
[----:B------:R-:W-:-:S03]  /*ef40*/  MOV R91, R99 ;  /* 0x00000063005b7202 */ /* 0x000fc60000000f00 */
[----:B------:R-:W-:Y:S01]  /*ef50*/  HMMA.16816.F32.BF16 R32, R4, R22, R136 ;  /* 0x000000160420723c */ /* 0x000fe20000041888 */
[----:B------:R-:W-:Y:S01]  /*ef60*/  IMAD.MOV.U32 R90, RZ, RZ, R98 ;  /* 0x000000ffff5a7224 */ /* 0x000fe200078e0062 */
[----:B------:R-:W-:Y:S01]  /*ef70*/  MOV R96, R158 ;  /* 0x0000009e00607202 */ /* 0x000fe20000000f00 */
[----:B------:R-:W-:Y:S01]  /*ef80*/  LDSM.16.MT88.4 R48, [R212+0x19800] ;  /* 0x01980000d430783b */ /* 0x000fe20000004200 */
[----:B------:R-:W-:-:S03]  /*ef90*/  MOV R97, R159 ;  /* 0x0000009f00617202 */ /* 0x000fc60000000f00 */
[----:B------:R-:W-:Y:S01]  /*efa0*/  LDSM.16.MT88.4 R128, [R209+0x1f800] ;  /* 0x01f80000d180783b */ /* 0x000fe20000004200 */
[----:B--2---:R-:W-:Y:S01]  /*efb0*/  PRMT R13, R12, 0x5410, R11 ;  /* 0x000054100c0d7816 */ /* 0x004fe2000000000b */
[C---:B------:R-:W-:Y:S01]  /*efc0*/  HMMA.16816.F32.BF16 R20, R4.reuse, R14, R140 ;  /* 0x0000000e0414723c */ /* 0x040fe2000004188c */
[----:B------:R-:W-:Y:S01]  /*efd0*/  PRMT R12, R2, 0x5410, R8 ;  /* 0x00005410020c7816 */ /* 0x000fe20000000008 */
[----:B------:R-:W-:Y:S01]  /*efe0*/  FFMA.FTZ R11, R91, c[0x0][0x23c], -R10 ;  /* 0x00008f005b0b7a23 */ /* 0x000fe2000001080a */
[C---:B------:R-:W-:Y:S01]  /*eff0*/  LOP3.LUT R2, R0.reuse, 0xffff, RZ, 0xc0, !PT ;  /* 0x0000ffff00027812 */ /* 0x040fe200078ec0ff */
[----:B------:R2:W-:Y:S01]  /*f000*/  MUFU.EX2 R15, R9 ;  /* 0x00000009000f7308 */ /* 0x0005e20000000800 */
[----:B------:R-:W-:Y:S01]  /*f010*/  SHF.R.U32.HI R8, RZ, 0x10, R0 ;  /* 0x00000010ff087819 */ /* 0x000fe20000011600 */
[----:B------:R-:W-:Y:S01]  /*f020*/  IMAD.MOV.U32 R98, RZ, RZ, R157 ;  /* 0x000000ffff627224 */ /* 0x000fe200078e009d */
[----:B------:R-:W-:Y:S01]  /*f030*/  LOP3.LUT R10, R0, 0xff, RZ, 0xc0, !PT ;  /* 0x000000ff000a7812 */ /* 0x000fe200078ec0ff */
[----:B------:R-:W-:Y:S01]  /*f040*/  IMAD.MOV.U32 R83, RZ, RZ, R90 ;  /* 0x000000ffff537224 */ /* 0x000fe200078e005a */
[----:B------:R-:W-:Y:S01]  /*f050*/  SHF.R.U32.HI R2, RZ, 0x8, R2 ;  /* 0x00000008ff027819 */ /* 0x000fe20000011602 */
[----:B------:R-:W-:Y:S01]  /*f060*/  IMAD.MOV.U32 R90, RZ, RZ, R40 ;  /* 0x000000ffff5a7224 */ /* 0x000fe200078e0028 */
[----:B------:R-:W-:Y:S01]  /*f070*/  MOV R99, R156 ;  /* 0x0000009c00637202 */ /* 0x000fe20000000f00 */
[----:B------:R-:W-:Y:S01]  /*f080*/  LDSM.16.MT88.4 R136, [R210+0x1f800] ;  /* 0x01f80000d288783b */ /* 0x000fe20000004200 */
[----:B------:R-:W-:Y:S01]  /*f090*/  MOV R88, R96 ;  /* 0x0000006000587202 */ /* 0x000fe20000000f00 */
[----:B------:R-:W-:Y:S01]  /*f0a0*/  IMAD.MOV.U32 R96, RZ, RZ, R43 ;  /* 0x000000ffff607224 */ /* 0x000fe200078e002b */
[----:B------:R-:W-:Y:S01]  /*f0b0*/  MOV R89, R97 ;  /* 0x0000006100597202 */ /* 0x000fe20000000f00 */
[----:B------:R-:W4:Y:S01]  /*f0c0*/  LDSM.16.MT88.4 R156, [R209+0x19800] ;  /* 0x01980000d19c783b */ /* 0x000f220000004200 */
[----:B--2---:R-:W-:Y:S01]  /*f0d0*/  SHF.R.U32.HI R9, RZ, 0x18, R0 ;  /* 0x00000018ff097819 */ /* 0x004fe20000011600 */
[----:B-1----:R-:W-:Y:S01]  /*f0e0*/  HMMA.16816.F32.BF16 R164, R4, R16, R164 ;  /* 0x0000001004a4723c */ /* 0x002fe200000418a4 */
[----:B------:R-:W-:Y:S01]  /*f0f0*/  LOP3.LUT R0, R8, 0xff, RZ, 0xc0, !PT ;  /* 0x000000ff08007812 */ /* 0x000fe200078ec0ff */
[----:B------:R-:W-:Y:S01]  /*f100*/  LDSM.16.MT88.4 R140, [R212+0x1f800] ;  /* 0x01f80000d48c783b */ /* 0x000fe20000004200 */
[----:B------:R-:W-:-:S02]  /*f110*/  MOV R91, R41 ;  /* 0x00000029005b7202 */ /* 0x000fc40000000f00 */
[----:B------:R-:W-:Y:S02]  /*f120*/  PRMT R2, R10, 0x5410, R2 ;  /* 0x000054100a027816 */ /* 0x000fe40000000002 */
[----:B------:R-:W-:Y:S02]  /*f130*/  PRMT R0, R0, 0x5410, R9 ;  /* 0x0000541000007816 */ /* 0x000fe40000000009 */
[----:B------:R-:W-:Y:S01]  /*f140*/  MOV R97, R42 ;  /* 0x0000002a00617202 */ /* 0x000fe20000000f00 */
[----:B------:R1:W2:Y:S01]  /*f150*/  MUFU.EX2 R14, R11 ;  /* 0x0000000b000e7308 */ /* 0x0002a20000000800 */
[----:B------:R-:W2:Y:S01]  /*f160*/  LDSM.16.MT88.4 R40, [R210+0x19800] ;  /* 0x01980000d228783b */ /* 0x000ea20000004200 */
[--C-:B------:R-:W-:Y:S01]  /*f170*/  HSET2.LE.AND R10, R13, R83.reuse, PT ;  /* 0x000000530d0a7233 */ /* 0x100fe20003803000 */
[----:B------:R-:W-:Y:S01]  /*f180*/  MOV R204, R88 ;  /* 0x0000005800cc7202 */ /* 0x000fe20000000f00 */
[--C-:B------:R-:W-:Y:S01]  /*f190*/  HSET2.LE.AND R8, R2, R83.reuse, PT ;  /* 0x0000005302087233 */ /* 0x100fe20003803000 */
[----:B------:R-:W-:Y:S01]  /*f1a0*/  MOV R150, R89 ;  /* 0x0000005900967202 */ /* 0x000fe20000000f00 */
[--C-:B------:R-:W-:Y:S01]  /*f1b0*/  HSET2.LE.AND R9, R0, R83.reuse, PT ;  /* 0x0000005300097233 */ /* 0x100fe20003803000 */
[----:B------:R-:W-:Y:S01]  /*f1c0*/  IMAD.MOV.U32 R13, RZ, RZ, R90 ;  /* 0x000000ffff0d7224 */ /* 0x000fe200078e005a */
[----:B-1----:R-:W-:Y:S01]  /*f1d0*/  HSET2.LE.AND R11, R12, R83, PT ;  /* 0x000000530c0b7233 */ /* 0x002fe20003803000 */
[----:B------:R-:W-:Y:S01]  /*f1e0*/  MOV R12, R91 ;  /* 0x0000005b000c7202 */ /* 0x000fe20000000f00 */
[----:B------:R-:W1:Y:S04]  /*f1f0*/  LDSM.16.MT88.4 R80, [R212+0x1b800] ;  /* 0x01b80000d450783b */ /* 0x000e680000004200 */
[----:B------:R-:W1:Y:S01]  /*f200*/  LDSM.16.MT88.4 R88, [R211+0x1b800] ;  /* 0x01b80000d358783b */ /* 0x000e620000004200 */
[----:B-----5:R-:W-:-:S02]  /*f210*/  F2FP.BF16.PACK_AB R0, R205, R206 ;  /* 0x000000cecd00723e */ /* 0x020fc400000010ff */
[----:B---3--:R-:W-:Y:S01]  /*f220*/  F2FP.BF16.PACK_AB R2, R30, R31 ;  /* 0x0000001f1e02723e */ /* 0x008fe200000010ff */
[----:B------:R-:W-:Y:S07]  /*f230*/  HMMA.16816.F32.BF16 R16, R4, R18, R144 ;  /* 0x000000120410723c */ /* 0x000fee0000041890 */
[----:B------:R-:W-:Y:S02]  /*f240*/  LOP3.LUT R144, R8, R0, RZ, 0xc0, !PT ;  /* 0x0000000008907212 */ /* 0x000fe400078ec0ff */
[----:B------:R-:W-:-:S02]  /*f250*/  LOP3.LUT R145, R9, R2, RZ, 0xc0, !PT ;  /* 0x0000000209917212 */ /* 0x000fc400078ec0ff */
[----:B------:R-:W-:Y:S02]  /*f260*/  MOV R0, R98 ;  /* 0x0000006200007202 */ /* 0x000fe40000000f00 */
[----:B------:R-:W-:Y:S02]  /*f270*/  MOV R2, R99 ;  /* 0x0000006300027202 */ /* 0x000fe40000000f00 */
[----:B------:R-:W-:Y:S02]  /*f280*/  F2FP.BF16.PACK_AB R4, R149, R151 ;  /* 0x000000979504723e */ /* 0x000fe400000010ff */
[----:B--2---:R-:W-:Y:S01]  /*f290*/  F2FP.BF16.PACK_AB R5, R14, R15 ;  /* 0x0000000f0e05723e */ /* 0x004fe200000010ff */
[----:B------:R-:W-:Y:S01]  /*f2a0*/  IMAD.MOV.U32 R9, RZ, RZ, R97 ;  /* 0x000000ffff097224 */ /* 0x000fe200078e0061 */
[----:B------:R-:W-:Y:S01]  /*f2b0*/  MOV R8, R96 ;  /* 0x0000006000087202 */ /* 0x000fe20000000f00 */
[----:B------:R-:W-:Y:S01]  /*f2c0*/  FFMA.FTZ R2, R244, R29, R2 ;  /* 0x0000001df4027223 */ /* 0x000fe20000010002 */
[----:B------:R-:W-:Y:S01]  /*f2d0*/  LOP3.LUT R146, R10, R4, RZ, 0xc0, !PT ;  /* 0x000000040a927212 */ /* 0x000fe200078ec0ff */
[----:B------:R-:W-:Y:S01]  /*f2e0*/  FFMA.FTZ R0, R245, R28, R0 ;  /* 0x0000001cf5007223 */ /* 0x000fe20000010000 */
[----:B------:R-:W-:Y:S01]  /*f2f0*/  LOP3.LUT R147, R11, R5, RZ, 0xc0, !PT ;  /* 0x000000050b937212 */ /* 0x000fe200078ec0ff */
[----:B------:R-:W-:Y:S01]  /*f300*/  FADD.FTZ R2, R9, R2 ;  /* 0x0000000209027221 */ /* 0x000fe20000010000 */
[----:B------:R-:W2:Y:S01]  /*f310*/  LDSM.16.MT88.4 R96, [R209+0x1d800] ;  /* 0x01d80000d160783b */ /* 0x000ea20000004200 */
[----:B------:R-:W-:-:S02]  /*f320*/  FADD.FTZ R0, R8, R0 ;  /* 0x0000000008007221 */ /* 0x000fc40000010000 */
[----:B------:R-:W-:Y:S01]  /*f330*/  FADD.FTZ R2, R12, R2 ;  /* 0x000000020c027221 */ /* 0x000fe20000010000 */
[----:B------:R-:W-:Y:S01]  /*f340*/  LDSM.16.MT88.4 R4, [R211+0x1f800] ;  /* 0x01f80000d304783b */ /* 0x000fe20000004200 */
[----:B----4-:R-:W-:Y:S01]  /*f350*/  HMMA.16816.F32.BF16 R152, R144, R156, R152 ;  /* 0x0000009c9098723c */ /* 0x010fe20000041898 */
[----:B------:R-:W-:Y:S02]  /*f360*/  FADD.FTZ R0, R13, R0 ;  /* 0x000000000d007221 */ /* 0x000fe40000010000 */
[----:B------:R-:W-:Y:S02]  /*f370*/  FADD.FTZ R2, R150, R2 ;  /* 0x0000000296027221 */ /* 0x000fe40000010000 */
[----:B------:R-:W-:-:S03]  /*f380*/  FADD.FTZ R0, R204, R0 ;  /* 0x00000000cc007221 */ /* 0x000fc60000010000 */
        /* <DEDUP_REMOVED lines=8> */
[----:B------:R-:W-:Y:S01]  /*f410*/  HMMA.16816.F32.BF16 R48, R144, R50, R68 ;  /* 0x000000329030723c */ /* 0x000fe20000041844 */
[----:B------:R-:W-:-:S07]  /*f420*/  FADD.FTZ R0, R243, R0 ;  /* 0x00000000f3007221 */ /* 0x000fce0000010000 */
[C---:B------:R-:W-:Y:S08]  /*f430*/  HMMA.16816.F32.BF16 R56, R144.reuse, R58, R84 ;  /* 0x0000003a9038723c */ /* 0x040ff00000041854 */
[C---:B------:R-:W-:Y:S01]  /*f440*/  HMMA.16816.F32.BF16 R68, R144.reuse, R72, R104 ;  /* 0x000000489044723c */ /* 0x040fe20000041868 */
[----:B------:R-:W3:Y:S07]  /*f450*/  LDSM.16.MT88.4 R104, [R210+0x1d800] ;  /* 0x01d80000d268783b */ /* 0x000eee0000004200 */
[C---:B-1----:R-:W-:Y:S01]  /*f460*/  HMMA.16816.F32.BF16 R76, R144.reuse, R80, R112 ;  /* 0x00000050904c723c */ /* 0x042fe20000041870 */
[----:B------:R-:W1:Y:S07]  /*f470*/  LDSM.16.MT88.4 R112, [R212+0x1d800] ;  /* 0x01d80000d470783b */ /* 0x000e6e0000004200 */
        /* <DEDUP_REMOVED lines=20> */
[----:B------:R-:W-:Y:S01]  /*f5c0*/  FADD.FTZ R0, R30, R0 ;  /* 0x000000001e007221 */ /* 0x000fe20000010000 */
[----:B------:R-:W-:Y:S01]  /*f5d0*/  @UP0 UIADD3 UR23, UR23, -0x4, URZ ;  /* 0xfffffffc17170890 */ /* 0x000fe2000fffe03f */
[----:B------:R-:W-:-:S03]  /*f5e0*/  FADD.FTZ R2, R151, R2 ;  /* 0x0000000297027221 */ /* 0x000fc60000010000 */
[----:B------:R-:W-:Y:S01]  /*f5f0*/  HMMA.16816.F32.BF16 R64, R144, R66, R100 ;  /* 0x000000429040723c */ /* 0x000fe20000041864 */
[----:B------:R-:W-:-:S07]  /*f600*/  FADD.FTZ R0, R15, R0 ;  /* 0x000000000f007221 */ /* 0x000fce0000010000 */
[----:B------:R-:W-:Y:S01]  /*f610*/  HMMA.16816.F32.BF16 R72, R144, R74, R108 ;  /* 0x0000004a9048723c */ /* 0x000fe2000004186c */
[----:B------:R-:W-:-:S07]  /*f620*/  FADD.FTZ R244, R149, R2 ;  /* 0x0000000295f47221 */ /* 0x000fce0000010000 */
[----:B------:R-:W-:Y:S01]  /*f630*/  HMMA.16816.F32.BF16 R80, R144, R82, R116 ;  /* 0x000000529050723c */ /* 0x000fe20000041874 */
[----:B------:R-:W-:-:S07]  /*f640*/  FADD.FTZ R245, R14, R0 ;  /* 0x000000000ef57221 */ /* 0x000fce0000010000 */
[C---:B------:R-:W-:Y:S08]  /*f650*/  HMMA.16816.F32.BF16 R88, R144.reuse, R90, R124 ;  /* 0x0000005a9058723c */ /* 0x040ff0000004187c */
[C---:B--2---:R-:W-:Y:S08]  /*f660*/  HMMA.16816.F32.BF16 R92, R144.reuse, R96, R132 ;  /* 0x00000060905c723c */ /* 0x044ff00000041884 */
[C---:B---3--:R-:W-:Y:S08]  /*f670*/  HMMA.16816.F32.BF16 R100, R144.reuse, R104, R192 ;  /* 0x000000689064723c */ /* 0x048ff000000418c0 */
[C---:B-1----:R-:W-:Y:S08]  /*f680*/  HMMA.16816.F32.BF16 R108, R144.reuse, R112, R188 ;  /* 0x00000070906c723c */ /* 0x042ff000000418bc */
        /* <DEDUP_REMOVED lines=14> */
.L_x_750:
[----:B------:R-:W-:-:S12]  /*f770*/  UIADD3 UR23, UR28, -0x1, URZ ;  /* 0xffffffff1c177890 */ /* 0x000fd8000fffe03f */
.L_x_753:
[----:B------:R-:W-:-:S13]  /*f780*/  ISETP.LE.AND P0, PT, RZ, UR23, PT ;  /* 0x00000017ff007c0c */ /* 0x000fda000bf03270 */
[----:B------:R-:W-:Y:S05]  /*f790*/  @!P0 BRA `(.L_x_754) ;  /* 0x000039d000008947 */ /* 0x000fea0003800000 */
[----:B------:R-:W2:Y:S01]  /*f7a0*/  LDL.LU R2, [R1+0x38] ;  /* 0x0000380001027983 */ /* 0x000ea20000300800 */
[----:B------:R-:W1:Y:S01]  /*f7b0*/  LDC.U8 R241, c[0x0][0x2d8] ;  /* 0x0000b600fff17b82 */ /* 0x000e620000000000 */
[----:B------:R-:W-:Y:S01]  /*f7c0*/  ULDC.64 UR4, c[0x0][0x1a0] ;  /* 0x0000680000047ab9 */ /* 0x000fe20000000a00 */
[----:B------:R-:W-:Y:S01]  /*f7d0*/  MOV R150, R3 ;  /* 0x0000000300967202 */ /* 0x000fe20000000f00 */
[----:B------:R-:W3:Y:S01]  /*f7e0*/  LDL R0, [R1+0x10] ;  /* 0x0000100001007983 */ /* 0x000ee20000100800 */
[----:B------:R-:W-:Y:S01]  /*f7f0*/  USHF.L.U64.HI UR31, UR4, 0x5, UR5 ;  /* 0x00000005041f7899 */ /* 0x000fe20008010205 */
[----:B------:R-:W-:Y:S01]  /*f800*/  MOV R149, R148 ;  /* 0x0000009400957202 */ /* 0x000fe20000000f00 */
[----:B------:R-:W-:Y:S01]  /*f810*/  USHF.L.U32 UR32, UR4, 0x5, URZ ;  /* 0x0000000504207899 */ /* 0x000fe2000800063f */
[----:B------:R-:W4:Y:S01]  /*f820*/  LDL.LU.64 R6, [R1+0x40] ;  /* 0x0000400001067983 */ /* 0x000f220000300a00 */
[----:B------:R-:W-:Y:S02]  /*f830*/  USHF.L.U64.HI UR28, UR4, 0x6, UR5 ;  /* 0x00000006041c7899 */ /* 0x000fe40008010205 */
[----:B------:R-:W-:Y:S01]  /*f840*/  USHF.L.U64.HI UR31, UR32, 0x1, UR31 ;  /* 0x00000001201f7899 */ /* 0x000fe2000801021f */
[----:B------:R-:W4:Y:S01]  /*f850*/  LDL.LU.64 R4, [R1+0x10] ;  /* 0x0000100001047983 */ /* 0x000f220000300a00 */
[----:B------:R-:W-:-:S02]  /*f860*/  USHF.L.U32 UR30, UR4, 0x6, URZ ;  /* 0x00000006041e7899 */ /* 0x000fc4000800063f */
[----:B------:R-:W-:Y:S01]  /*f870*/  USHF.L.U32 UR32, UR32, 0x1, URZ ;  /* 0x0000000120207899 */ /* 0x000fe2000800063f */
[----:B------:R-:W2:Y:S01]  /*f880*/  LDL.LU R8, [R1+0x28] ;  /* 0x0000280001087983 */ /* 0x000ea20000300800 */
[----:B-1----:R-:W-:Y:S02]  /*f890*/  PRMT R241, R241, 0x7054, R241 ;  /* 0x00007054f1f17816 */ /* 0x002fe400000000f1 */
[----:B----4-:R-:W-:-:S05]  /*f8a0*/  MOV R4, R6 ;  /* 0x0000000600047202 */ /* 0x010fca0000000f00 */
[----:B------:R1:W-:Y:S01]  /*f8b0*/  STL.64 [R1+0x10], R4 ;  /* 0x0000100401007387 */ /* 0x0003e20000100a00 */
[----:B--2---:R-:W-:-:S05]  /*f8c0*/  IMAD.WIDE.U32 R242, R8, -0x326172a9, RZ ;  /* 0xcd9e8d5708f27825 */ /* 0x004fca00078e00ff */
[----:B------:R-:W-:Y:S01]  /*f8d0*/  LOP3.LUT R236, R243, R2, RZ, 0x3c, !PT ;  /* 0x00000002f3ec7212 */ /* 0x000fe200078e3cff */
[----:B---3--:R-:W-:-:S04]  /*f8e0*/  IMAD.WIDE.U32 R238, R0, -0x2daee0ad, RZ ;  /* 0xd2511f5300ee7825 */ /* 0x008fc800078e00ff */
[----:B------:R-:W-:Y:S01]  /*f8f0*/  IMAD.WIDE.U32 R236, R236, -0x2daee0ad, RZ ;  /* 0xd2511f53ecec7825 */ /* 0x000fe200078e00ff */
[----:B------:R-:W-:Y:S05]  /*f900*/  BRA `(.L_x_755) ;  /* 0x000001f000007947 */ /* 0x000fea0003800000 */
.L_x_757:
        /* <DEDUP_REMOVED lines=31> */
.L_x_755:
[----:B------:R-:W2:Y:S01]  /*fb00*/  LDL.64 R2, [R1+0x10] ;  /* 0x0000100001027983 */ /* 0x000ea20000100a00 */
[----:B------:R-:W-:Y:S04]  /*fb10*/  DEPBAR.LE SB0, 0x0 ;  /* 0x000080000000791a */ /* 0x000fe80000000000 */
[----:B------:R-:W-:Y:S01]  /*fb20*/  BAR.SYNC.DEFER_BLOCKING 0x0 ;  /* 0x0000000000007b1d */ /* 0x000fe20000010000 */
[----:B------:R-:W-:Y:S01]  /*fb30*/  USHF.R.S32.HI UR5, URZ, 0x1f, UR23 ;  /* 0x0000001f3f057899 */ /* 0x000fe20008011417 */
[----:B-1----:R-:W-:Y:S01]  /*fb40*/  IMAD.U32 R4, RZ, RZ, UR30 ;  /* 0x0000001eff047e24 */ /* 0x002fe2000f8e00ff */
        /* <DEDUP_REMOVED lines=12> */
[----:B------:R-:W-:Y:S01]  /*fc10*/  ISETP.LT.AND P0, PT, RZ, UR23, PT ;  /* 0x00000017ff007c0c */ /* 0x000fe2000bf01270 */
        /* <DEDUP_REMOVED lines=8> */
[----:B------:R-:W2:Y:S04]  /*fca0*/  LDSM.16.M88.4 R8, [R208+0x10000] ;  /* 0x01000000d008783b */ /* 0x000ea80000000200 */
[----:B-----5:R-:W3:Y:S04]  /*fcb0*/  LDSM.16.M88.4 R16, [R208+0x10800] ;  /* 0x01080000d010783b */ /* 0x020ee80000000200 */
[----:B------:R-:W4:Y:S04]  /*fcc0*/  LDSM.16.M88.4 R24, [R208+0x11000] ;  /* 0x01100000d018783b */ /* 0x000f280000000200 */
[----:B------:R-:W0:Y:S04]  /*fcd0*/  LDGDEPBAR ;  /* 0x00000000000079af */ /* 0x000e280000000000 */
[----:B------:R-:W1:Y:S04]  /*fce0*/  LDSM.16.M88.4 R168, [R208+0x11800] ;  /* 0x01180000d0a8783b */ /* 0x000e680000000200 */
[----:B------:R-:W-:Y:S04]  /*fcf0*/  LDSM.16.M88.4 R172, [R216] ;  /* 0x00000000d8ac783b */ /* 0x000fe80000000200 */
[----:B------:R-:W1:Y:S04]  /*fd00*/  LDSM.16.M88.4 R176, [R219] ;  /* 0x00000000dbb0783b */ /* 0x000e680000000200 */
[----:B------:R-:W1:Y:S04]  /*fd10*/  LDSM.16.M88.4 R180, [R234] ;  /* 0x00000000eab4783b */ /* 0x000e680000000200 */
[----:B------:R-:W1:Y:S04]  /*fd20*/  LDSM.16.M88.4 R184, [R233] ;  /* 0x00000000e9b8783b */ /* 0x000e680000000200 */
[----:B------:R-:W1:Y:S01]  /*fd30*/  LDSM.16.M88.4 R188, [R232] ;  /* 0x00000000e8bc783b */ /* 0x000e620000000200 */
[C---:B--2---:R-:W-:Y:S03]  /*fd40*/  HMMA.16816.F32.BF16 R4, R32.reuse, R8, RZ ;  /* 0x000000082004723c */ /* 0x044fe600000418ff */
[----:B------:R-:W-:Y:S04]  /*fd50*/  LDSM.16.M88.4 R192, [R218] ;  /* 0x00000000dac0783b */ /* 0x000fe80000000200 */
[----:B------:R-:W2:Y:S01]  /*fd60*/  LDSM.16.M88.4 R196, [R214+0x10000] ;  /* 0x01000000d6c4783b */ /* 0x000ea20000000200 */
[C---:B------:R-:W-:Y:S03]  /*fd70*/  HMMA.16816.F32.BF16 R8, R32.reuse, R10, RZ ;  /* 0x0000000a2008723c */ /* 0x040fe600000418ff */
[----:B------:R-:W2:Y:S04]  /*fd80*/  LDSM.16.M88.4 R200, [R214+0x10800] ;  /* 0x01080000d6c8783b */ /* 0x000ea80000000200 */
[----:B------:R-:W-:Y:S01]  /*fd90*/  LDSM.16.M88.4 R204, [R214+0x11800] ;  /* 0x01180000d6cc783b */ /* 0x000fe20000000200 */
[C---:B---3--:R-:W-:Y:S08]  /*fda0*/  HMMA.16816.F32.BF16 R12, R32.reuse, R16, RZ ;  /* 0x00000010200c723c */ /* 0x048ff000000418ff */
[C---:B------:R-:W-:Y:S08]  /*fdb0*/  HMMA.16816.F32.BF16 R16, R32.reuse, R18, RZ ;  /* 0x000000122010723c */ /* 0x040ff000000418ff */
[C---:B----4-:R-:W-:Y:S08]  /*fdc0*/  HMMA.16816.F32.BF16 R20, R32.reuse, R24, RZ ;  /* 0x000000182014723c */ /* 0x050ff000000418ff */
[C---:B------:R-:W-:Y:S08]  /*fdd0*/  HMMA.16816.F32.BF16 R24, R32.reuse, R26, RZ ;  /* 0x0000001a2018723c */ /* 0x040ff000000418ff */
[C---:B-1----:R-:W-:Y:S08]  /*fde0*/  HMMA.16816.F32.BF16 R28, R32.reuse, R168, RZ ;  /* 0x000000a8201c723c */ /* 0x042ff000000418ff */
[----:B------:R-:W-:Y:S01]  /*fdf0*/  HMMA.16816.F32.BF16 R32, R32, R170, RZ ;  /* 0x000000aa2020723c */ /* 0x000fe200000418ff */
[----:B------:R-:W1:Y:S07]  /*fe00*/  LDSM.16.M88.4 R168, [R214+0x11000] ;  /* 0x01100000d6a8783b */ /* 0x000e6e0000000200 */
[C---:B------:R-:W-:Y:S08]  /*fe10*/  HMMA.16816.F32.BF16 R4, R172.reuse, R176, R4 ;  /* 0x000000b0ac04723c */ /* 0x040ff00000041804 */
[C---:B------:R-:W-:Y:S01]  /*fe20*/  HMMA.16816.F32.BF16 R8, R172.reuse, R178, R8 ;  /* 0x000000b2ac08723c */ /* 0x040fe20000041808 */
[----:B------:R-:W-:Y:S07]  /*fe30*/  LDSM.16.M88.4 R176, [R217] ;  /* 0x00000000d9b0783b */ /* 0x000fee0000000200 */
        /* <DEDUP_REMOVED lines=8> */
[----:B------:R-:W3:Y:S04]  /*fec0*/  LDSM.16.M88.4 R172, [R213+0x1000] ;  /* 0x00100000d5ac783b */ /* 0x000ee80000000200 */
[----:B------:R-:W3:Y:S03]  /*fed0*/  LDSM.16.M88.4 R188, [R213+0x1800] ;  /* 0x00180000d5bc783b */ /* 0x000ee60000000200 */
[C---:B--2---:R-:W-:Y:S08]  /*fee0*/  HMMA.16816.F32.BF16 R4, R192.reuse, R196, R4 ;  /* 0x000000c4c004723c */ /* 0x044ff00000041804 */
        /* <DEDUP_REMOVED lines=10> */
[----:B------:R-:W2:Y:S04]  /*ff90*/  LDSM.16.M88.4 R192, [R208+0x13000] ;  /* 0x01300000d0c0783b */ /* 0x000ea80000000200 */
[----:B------:R-:W1:Y:S03]  /*ffa0*/  LDSM.16.M88.4 R204, [R208+0x13800] ;  /* 0x01380000d0cc783b */ /* 0x000e660000000200 */
[C---:B---3--:R-:W-:Y:S08]  /*ffb0*/  HMMA.16816.F32.BF16 R4, R176.reuse, R180, R4 ;  /* 0x000000b4b004723c */ /* 0x048ff00000041804 */
[C---:B------:R-:W-:Y:S01]  /*ffc0*/  HMMA.16816.F32.BF16 R8, R176.reuse, R182, R8 ;  /* 0x000000b6b008723c */ /* 0x040fe20000041808 */
[----:B------:R-:W-:Y:S07]  /*ffd0*/  LDSM.16.M88.4 R180, [R231] ;  /* 0x00000000e7b4783b */ /* 0x000fee0000000200 */
[C---:B----4-:R-:W-:Y:S08]  /*ffe0*/  HMMA.16816.F32.BF16 R12, R176.reuse, R184, R12 ;  /* 0x000000b8b00c723c */ /* 0x050ff0000004180c */
[C---:B------:R-:W-:Y:S01]  /*fff0*/  HMMA.16816.F32.BF16 R16, R176.reuse, R186, R16 ;  /* 0x000000bab010723c */ /* 0x040fe20000041810 */
[----:B------:R-:W-:Y:S07]  /*10000*/  LDSM.16.M88.4 R184, [R230] ;  /* 0x00000000e6b8783b */ /* 0x000fee0000000200 */
[C---:B------:R-:W-:Y:S08]  /*10010*/  HMMA.16816.F32.BF16 R20, R176.reuse, R172, R20 ;  /* 0x000000acb014723c */ /* 0x040ff00000041814 */
[C---:B------:R-:W-:Y:S01]  /*10020*/  HMMA.16816.F32.BF16 R24, R176.reuse, R174, R24 ;  /* 0x000000aeb018723c */ /* 0x040fe20000041818 */
[----:B------:R-:W3:Y:S07]  /*10030*/  LDSM.16.M88.4 R172, [R216+0x4000] ;  /* 0x00400000d8ac783b */ /* 0x000eee0000000200 */
[C---:B------:R-:W-:Y:S08]  /*10040*/  HMMA.16816.F32.BF16 R28, R176.reuse, R188, R28 ;  /* 0x000000bcb01c723c */ /* 0x040ff0000004181c */
[----:B------:R-:W-:Y:S01]  /*10050*/  HMMA.16816.F32.BF16 R32, R176, R190, R32 ;  /* 0x000000beb020723c */ /* 0x000fe20000041820 */
[----:B------:R-:W4:Y:S04]  /*10060*/  LDSM.16.M88.4 R176, [R229] ;  /* 0x00000000e5b0783b */ /* 0x000f280000000200 */
        /* <DEDUP_REMOVED lines=43> */
[C---:B------:R-:W-:Y:S08]  /*10320*/  HMMA.16816.F32.BF16 R12, R176.reuse, R184, R12 ;  /* 0x000000b8b00c723c */ /* 0x040ff0000004180c */
[C---:B------:R-:W-:Y:S01]  /*10330*/  HMMA.16816.F32.BF16 R16, R176.reuse, R186, R16 ;  /* 0x000000bab010723c */ /* 0x040fe20000041810 */
[----:B------:R-:W-:Y:S07]  /*10340*/  LDSM.16.M88.4 R184, [R226] ;  /* 0x00000000e2b8783b */ /* 0x000fee0000000200 */
[C---:B----4-:R-:W-:Y:S08]  /*10350*/  HMMA.16816.F32.BF16 R20, R176.reuse, R172, R20 ;  /* 0x000000acb014723c */ /* 0x050ff00000041814 */
        /* <DEDUP_REMOVED lines=92> */
[C---:B------:R-:W-:Y:S08]  /*10920*/  HMMA.16816.F32.BF16 R28, R192.reuse, R204, R28 ;  /* 0x000000ccc01c723c */ /* 0x040ff0000004181c */
[----:B------:R-:W-:Y:S08]  /*10930*/  HMMA.16816.F32.BF16 R32, R192, R206, R32 ;  /* 0x000000cec020723c */ /* 0x000ff00000041820 */
[C---:B---3--:R-:W-:Y:S08]  /*10940*/  HMMA.16816.F32.BF16 R4, R176.reuse, R180, R4 ;  /* 0x000000b4b004723c */ /* 0x048ff00000041804 */
[C---:B------:R-:W-:Y:S08]  /*10950*/  HMMA.16816.F32.BF16 R8, R176.reuse, R182, R8 ;  /* 0x000000b6b008723c */ /* 0x040ff00000041808 */
[C---:B------:R-:W-:Y:S08]  /*10960*/  HMMA.16816.F32.BF16 R12, R176.reuse, R184, R12 ;  /* 0x000000b8b00c723c */ /* 0x040ff0000004180c */
[C---:B------:R-:W-:Y:S08]  /*10970*/  HMMA.16816.F32.BF16 R16, R176.reuse, R186, R16 ;  /* 0x000000bab010723c */ /* 0x040ff00000041810 */
[C---:B----4-:R-:W-:Y:S08]  /*10980*/  HMMA.16816.F32.BF16 R20, R176.reuse, R172, R20 ;  /* 0x000000acb014723c */ /* 0x050ff00000041814 */
[C---:B------:R-:W-:Y:S08]  /*10990*/  HMMA.16816.F32.BF16 R24, R176.reuse, R174, R24 ;  /* 0x000000aeb018723c */ /* 0x040ff00000041818 */
[C---:B------:R-:W-:Y:S08]  /*109a0*/  HMMA.16816.F32.BF16 R28, R176.reuse, R188, R28 ;  /* 0x000000bcb01c723c */ /* 0x040ff0000004181c */
[----:B------:R-:W-:Y:S01]  /*109b0*/  HMMA.16816.F32.BF16 R32, R176, R190, R32 ;  /* 0x000000beb020723c */ /* 0x000fe20000041820 */
[----:B------:R-:W-:-:S07]  /*109c0*/  @P0 BRA `(.L_x_757) ;  /* 0xffffef4000000947 */ /* 0x000fce000383ffff */
.L_x_756:
[----:B------:R-:W-:Y:S01]  /*109d0*/  FMNMX.FTZ R0, R4, R149, !PT ;  /* 0x0000009504007209 */ /* 0x000fe20007810000 */
[----:B------:R-:W-:Y:S01]  /*109e0*/  USHF.L.U32 UR4, UR23, 0x1, URZ ;  /* 0x0000000117047899 */ /* 0x000fe2000800063f */
[----:B------:R-:W-:Y:S01]  /*109f0*/  LDSM.16.MT88.4 R172, [R209+0x18000] ;  /* 0x01800000d1ac783b */ /* 0x000fe20000004200 */
[----:B------:R-:W-:Y:S01]  /*10a00*/  UIADD3 UR23, UR23, -0x1, URZ ;  /* 0xffffffff17177890 */ /* 0x000fe2000fffe03f */
[----:B------:R-:W-:Y:S04]  /*10a10*/  FMNMX.FTZ R0, R5, R0, !PT ;  /* 0x0000000005007209 */ /* 0x000fe80007810000 */
[----:B------:R-:W-:Y:S02]  /*10a20*/  FMNMX.FTZ R0, R8, R0, !PT ;  /* 0x0000000008007209 */ /* 0x000fe40007810000 */
[----:B------:R-:W-:Y:S02]  /*10a30*/  LDSM.16.MT88.4 R176, [R210+0x18000] ;  /* 0x01800000d2b0783b */ /* 0x000fe40000004200 */
[----:B------:R-:W-:Y:S04]  /*10a40*/  FMNMX.FTZ R0, R9, R0, !PT ;  /* 0x0000000009007209 */ /* 0x000fe80007810000 */
[----:B-1----:R-:W-:Y:S02]  /*10a50*/  FMNMX.FTZ R2, R12, R0, !PT ;  /* 0x000000000c027209 */ /* 0x002fe40007810000 */
        /* <DEDUP_REMOVED lines=109> */
[--C-:B-1----:R-:W-:Y:S01]  /*11130*/  SHF.R.U32.HI R7, RZ, 0x10, R5.reuse ;  /* 0x00000010ff077819 */ /* 0x102fe20000011605 */
[----:B------:R-:W-:Y:S01]  /*11140*/  FFMA.FTZ R28, R28, c[0x0][0x23c], -R184 ;  /* 0x00008f001c1c7a23 */ /* 0x000fe200000108b8 */
[----:B------:R-:W-:Y:S01]  /*11150*/  SHF.R.U32.HI R10, RZ, 0x8, R6 ;  /* 0x00000008ff0a7819 */ /* 0x000fe20000011606 */
[--C-:B------:R-:W-:Y:S01]  /*11160*/  FFMA.FTZ R29, R29, c[0x0][0x23c], -R184.reuse ;  /* 0x00008f001d1d7a23 */ /* 0x100fe200000108b8 */
[----:B------:R-:W-:Y:S01]  /*11170*/  LOP3.LUT R9, R8, 0xff, RZ, 0xc0, !PT ;  /* 0x000000ff08097812 */ /* 0x000fe200078ec0ff */
[----:B------:R-:W-:Y:S01]  /*11180*/  FFMA.FTZ R184, R33, c[0x0][0x23c], -R184 ;  /* 0x00008f0021b87a23 */ /* 0x000fe200000108b8 */
[----:B------:R-:W-:Y:S01]  /*11190*/  LOP3.LUT R8, R5, 0xff, RZ, 0xc0, !PT ;  /* 0x000000ff05087812 */ /* 0x000fe200078ec0ff */
[----:B------:R1:W-:Y:S01]  /*111a0*/  MUFU.EX2 R200, R16 ;  /* 0x0000001000c87308 */ /* 0x0003e20000000800 */
[----:B------:R-:W-:Y:S01]  /*111b0*/  SHF.R.U32.HI R6, RZ, 0x18, R5 ;  /* 0x00000018ff067819 */ /* 0x000fe20000011605 */
[----:B------:R-:W-:Y:S01]  /*111c0*/  FFMA.FTZ R30, R30, c[0x0][0x23c], -R185 ;  /* 0x00008f001e1e7a23 */ /* 0x000fe200000108b9 */
        /* <DEDUP_REMOVED lines=63> */
[----:B------:R-:W-:Y:S01]  /*115c0*/  MUFU.EX2 R184, R184 ;  /* 0x000000b800b87308 */ /* 0x000fe20000000800 */
[C---:B------:R-:W-:Y:S03]  /*115d0*/  HMMA.16816.F32.BF16 R48, R168.reuse, R154, R48 ;  /* 0x0000009aa830723c */ /* 0x040fe60000041830 */
[----:B------:R-:W-:Y:S02]  /*115e0*/  FMUL.FTZ R53, R2, R53 ;  /* 0x0000003502357220 */ /* 0x000fe40000410000 */
[----:B------:R-:W2:Y:S01]  /*115f0*/  LDSM.16.MT88.4 R152, [R210+0x1a000] ;  /* 0x01a00000d298783b */ /* 0x000ea20000004200 */
[C---:B------:R-:W-:Y:S02]  /*11600*/  FMUL.FTZ R54, R0.reuse, R54 ;  /* 0x0000003600367220 */ /* 0x040fe40000410000 */
[C---:B------:R-:W-:Y:S01]  /*11610*/  FMUL.FTZ R55, R0.reuse, R55 ;  /* 0x0000003700377220 */ /* 0x040fe20000410000 */
[----:B------:R-:W-:Y:S03]  /*11620*/  MUFU.EX2 R196, R12 ;  /* 0x0000000c00c47308 */ /* 0x000fe60000000800 */
[C---:B---3--:R-:W-:Y:S02]  /*11630*/  FMUL.FTZ R14, R0.reuse, R166 ;  /* 0x000000a6000e7220 */ /* 0x048fe40000410000 */
[----:B-1----:R-:W-:Y:S01]  /*11640*/  FMUL.FTZ R15, R0, R167 ;  /* 0x000000a7000f7220 */ /* 0x002fe20000410000 */
[C---:B------:R-:W-:Y:S03]  /*11650*/  HMMA.16816.F32.BF16 R52, R168.reuse, R156, R52 ;  /* 0x0000009ca834723c */ /* 0x040fe60000041834 */
[C---:B------:R-:W-:Y:S01]  /*11660*/  FMUL.FTZ R56, R2.reuse, R56 ;  /* 0x0000003802387220 */ /* 0x040fe20000410000 */
[----:B------:R-:W1:Y:S01]  /*11670*/  MUFU.EX2 R195, R13 ;  /* 0x0000000d00c37308 */ /* 0x000e620000000800 */
[----:B------:R-:W-:Y:S02]  /*11680*/  FMUL.FTZ R57, R2, R57 ;  /* 0x0000003902397220 */ /* 0x000fe40000410000 */
[C---:B------:R-:W-:Y:S02]  /*11690*/  FMUL.FTZ R58, R0.reuse, R58 ;  /* 0x0000003a003a7220 */ /* 0x040fe40000410000 */
[----:B------:R-:W-:Y:S03]  /*116a0*/  FMUL.FTZ R59, R0, R59 ;  /* 0x0000003b003b7220 */ /* 0x000fe60000410000 */
[C---:B------:R-:W-:Y:S02]  /*116b0*/  FMUL.FTZ R60, R2.reuse, R60 ;  /* 0x0000003c023c7220 */ /* 0x040fe40000410000 */
[----:B------:R-:W-:Y:S01]  /*116c0*/  FMUL.FTZ R61, R2, R61 ;  /* 0x0000003d023d7220 */ /* 0x000fe20000410000 */
[----:B------:R3:W-:Y:S01]  /*116d0*/  MUFU.EX2 R192, R24 ;  /* 0x0000001800c07308 */ /* 0x0007e20000000800 */
[C---:B------:R-:W-:Y:S01]  /*116e0*/  HMMA.16816.F32.BF16 R56, R168.reuse, R158, R56 ;  /* 0x0000009ea838723c */ /* 0x040fe20000041838 */
[----:B------:R-:W5:Y:S02]  /*116f0*/  LDSM.16.MT88.4 R156, [R212+0x1a000] ;  /* 0x01a00000d49c783b */ /* 0x000f640000004200 */
        /* <DEDUP_REMOVED lines=8> */
[C---:B------:R-:W-:Y:S01]  /*11780*/  FMUL.FTZ R68, R2.reuse, R68 ;  /* 0x0000004402447220 */ /* 0x040fe20000410000 */
[----:B------:R4:W-:Y:S01]  /*11790*/  MUFU.EX2 R190, R26 ;  /* 0x0000001a00be7308 */ /* 0x0009e20000000800 */
[----:B------:R-:W-:Y:S03]  /*117a0*/  FMUL.FTZ R69, R2, R69 ;  /* 0x0000004502457220 */ /* 0x000fe60000410000 */
[C---:B------:R-:W-:Y:S01]  /*117b0*/  HMMA.16816.F32.BF16 R64, R168.reuse, R174, R64 ;  /* 0x000000aea840723c */ /* 0x040fe20000041840 */
[----:B------:R-:W1:Y:S01]  /*117c0*/  LDSM.16.MT88.4 R172, [R211+0x1a000] ;  /* 0x01a00000d3ac783b */ /* 0x000e620000004200 */
[----:B---3--:R-:W-:Y:S01]  /*117d0*/  MOV R24, UR4 ;  /* 0x0000000400187c02 */ /* 0x008fe20008000f00 */
[C---:B------:R-:W-:Y:S02]  /*117e0*/  FMUL.FTZ R70, R0.reuse, R70 ;  /* 0x0000004600467220 */ /* 0x040fe40000410000 */
[----:B------:R-:W-:Y:S01]  /*117f0*/  FMUL.FTZ R71, R0, R71 ;  /* 0x0000004700477220 */ /* 0x000fe20000410000 */
[----:B------:R-:W-:Y:S01]  /*11800*/  LOP3.LUT R24, R239, UR27, R24, 0x96, !PT ;  /* 0x0000001bef187c12 */ /* 0x000fe2000f8e9618 */
        /* <DEDUP_REMOVED lines=93> */
[----:B------:R-:W-:Y:S05]  /*11de0*/  IMAD.WIDE.U32 R150, R150, -0x2daee0ad, RZ ;  /* 0xd2511f5396967825 */ /* 0x000fea00078e00ff */
[C---:B------:R-:W-:Y:S01]  /*11df0*/  HMMA.16816.F32.BF16 R136, R168.reuse, R174, R136 ;  /* 0x000000aea888723c */ /* 0x040fe20000041888 */
[----:B------:R-:W1:Y:S02]  /*11e00*/  LDSM.16.MT88.4 R172, [R210+0x18800] ;  /* 0x01880000d2ac783b */ /* 0x000e640000004200 */
[--C-:B------:R-:W-:Y:S01]  /*11e10*/  SHF.R.U32.HI R12, RZ, 0x10, R150.reuse ;  /* 0x00000010ff0c7819 */ /* 0x100fe20000011696 */
[----:B------:R-:W-:Y:S01]  /*11e20*/  FMUL.FTZ R140, R2, R140 ;  /* 0x0000008c028c7220 */ /* 0x000fe20000410000 */
[----:B------:R-:W-:Y:S01]  /*11e30*/  LOP3.LUT R149, R150, 0xffff, RZ, 0xc0, !PT ;  /* 0x0000ffff96957812 */ /* 0x000fe200078ec0ff */
[----:B------:R-:W-:Y:S01]  /*11e40*/  FMUL.FTZ R141, R2, R141 ;  /* 0x0000008d028d7220 */ /* 0x000fe20000410000 */
[----:B------:R-:W-:Y:S01]  /*11e50*/  LOP3.LUT R12, R12, 0xff, RZ, 0xc0, !PT ;  /* 0x000000ff0c0c7812 */ /* 0x000fe200078ec0ff */
[C---:B--2---:R-:W-:Y:S04]  /*11e60*/  HMMA.16816.F32.BF16 R16, R168.reuse, R152, R16 ;  /* 0x00000098a810723c */ /* 0x044fe80000041810 */
        /* <DEDUP_REMOVED lines=8> */
[----:B------:R-:W2:Y:S02]  /*11ef0*/  LDSM.16.MT88.4 R180, [R211+0x18800] ;  /* 0x01880000d3b4783b */ /* 0x000ea40000004200 */
[----:B------:R-:W-:Y:S01]  /*11f00*/  SHF.R.U32.HI R13, RZ, 0x10, R150 ;  /* 0x00000010ff0d7819 */ /* 0x000fe20000011696 */
[----:B------:R-:W-:Y:S01]  /*11f10*/  FMUL.FTZ R145, R2, R145 ;  /* 0x0000009102917220 */ /* 0x000fe20000410000 */
[----:B------:R-:W-:Y:S01]  /*11f20*/  PRMT R187, R12, 0x5410, R152 ;  /* 0x000054100cbb7816 */ /* 0x000fe20000000098 */
[----:B------:R-:W-:Y:S01]  /*11f30*/  FMUL.FTZ R146, R0, R146 ;  /* 0x0000009200927220 */ /* 0x000fe20000410000 */
[----:B------:R-:W-:Y:S01]  /*11f40*/  LOP3.LUT R12, R150, 0xffff, RZ, 0xc0, !PT ;  /* 0x0000ffff960c7812 */ /* 0x000fe200078ec0ff */
[----:B------:R-:W-:Y:S01]  /*11f50*/  FMUL.FTZ R147, R0, R147 ;  /* 0x0000009300937220 */ /* 0x000fe20000410000 */
[----:B------:R-:W-:Y:S03]  /*11f60*/  LOP3.LUT R151, R13, 0xff, RZ, 0xc0, !PT ;  /* 0x000000ff0d977812 */ /* 0x000fe600078ec0ff */
[C---:B------:R-:W-:Y:S01]  /*11f70*/  FMUL.FTZ R13, R2.reuse, R165 ;  /* 0x000000a5020d7220 */ /* 0x040fe20000410000 */
[----:B------:R-:W-:Y:S01]  /*11f80*/  SHF.R.U32.HI R152, RZ, 0x8, R12 ;  /* 0x00000008ff987819 */ /* 0x000fe2000001160c */
[----:B------:R-:W-:Y:S01]  /*11f90*/  FMUL.FTZ R12, R2, R164 ;  /* 0x000000a4020c7220 */ /* 0x000fe20000410000 */
[----:B------:R-:W-:Y:S01]  /*11fa0*/  PRMT R149, R153, 0x5410, R149 ;  /* 0x0000541099957816 */ /* 0x000fe20000000095 */
[----:B------:R-:W5:Y:S01]  /*11fb0*/  LDSM.16.MT88.4 R164, [R209+0x1a800] ;  /* 0x01a80000d1a4783b */ /* 0x000f620000004200 */
[----:B------:R-:W-:Y:S01]  /*11fc0*/  LOP3.LUT R186, R150, 0xff, RZ, 0xc0, !PT ;  /* 0x000000ff96ba7812 */ /* 0x000fe200078ec0ff */
[--C-:B------:R-:W-:Y:S01]  /*11fd0*/  FFMA.FTZ R31, R31, c[0x0][0x23c], -R185.reuse ;  /* 0x00008f001f1f7a23 */ /* 0x100fe200000108b9 */
[----:B------:R-:W-:Y:S01]  /*11fe0*/  SHF.R.U32.HI R153, RZ, 0x18, R150 ;  /* 0x00000018ff997819 */ /* 0x000fe20000011696 */
[----:B------:R-:W-:Y:S01]  /*11ff0*/  FFMA.FTZ R185, R35, c[0x0][0x23c], -R185 ;  /* 0x00008f0023b97a23 */ /* 0x000fe200000108b9 */
[C---:B---3--:R-:W-:Y:S03]  /*12000*/  HMMA.16816.F32.BF16 R12, R168.reuse, R156, R12 ;  /* 0x0000009ca80c723c */ /* 0x048fe6000004180c */
[----:B------:R-:W-:Y:S01]  /*12010*/  PRMT R152, R186, 0x5410, R152 ;  /* 0x00005410ba987816 */ /* 0x000fe20000000098 */
[--C-:B------:R-:W-:Y:S01]  /*12020*/  HSET2.LE.AND R149, R149, R241.reuse, PT ;  /* 0x000000f195957233 */ /* 0x100fe20003803000 */
[----:B------:R-:W-:Y:S01]  /*12030*/  PRMT R153, R151, 0x5410, R153 ;  /* 0x0000541097997816 */ /* 0x000fe20000000099 */
[--C-:B------:R-:W-:Y:S01]  /*12040*/  HSET2.LE.AND R150, R187, R241.reuse, PT ;  /* 0x000000f1bb967233 */ /* 0x100fe20003803000 */
[----:B------:R-:W-:Y:S01]  /*12050*/  F2FP.BF16.PACK_AB R154, R199, R200 ;  /* 0x000000c8c79a723e */ /* 0x000fe200000010ff */
[----:B------:R-:W-:Y:S01]  /*12060*/  HMMA.16816.F32.BF16 R144, R168, R158, R144 ;  /* 0x0000009ea890723c */ /* 0x000fe20000041890 */
[----:B------:R-:W3:Y:S01]  /*12070*/  LDSM.16.MT88.4 R156, [R210+0x1a800] ;  /* 0x01a80000d29c783b */ /* 0x000ee20000004200 */
[----:B------:R-:W-:Y:S02]  /*12080*/  MUFU.EX2 R186, R22 ;  /* 0x0000001600ba7308 */ /* 0x000fe40000000800 */
[----:B------:R-:W-:Y:S01]  /*12090*/  F2FP.BF16.PACK_AB R155, R197, R198 ;  /* 0x000000c6c59b723e */ /* 0x000fe200000010ff */
[--C-:B------:R-:W-:Y:S01]  /*120a0*/  HSET2.LE.AND R152, R152, R241.reuse, PT ;  /* 0x000000f198987233 */ /* 0x100fe20003803000 */
[----:B------:R-:W-:Y:S01]  /*120b0*/  LOP3.LUT R154, R149, R154, RZ, 0xc0, !PT ;  /* 0x0000009a959a7212 */ /* 0x000fe200078ec0ff */
[--C-:B------:R-:W-:Y:S01]  /*120c0*/  HSET2.LE.AND R153, R153, R241.reuse, PT ;  /* 0x000000f199997233 */ /* 0x100fe20003803000 */
[----:B------:R-:W-:Y:S01]  /*120d0*/  LOP3.LUT R155, R150, R155, RZ, 0xc0, !PT ;  /* 0x0000009b969b7212 */ /* 0x000fe200078ec0ff */
[----:B------:R-:W-:Y:S03]  /*120e0*/  LDSM.16.MT88.4 R168, [R211+0x1a800] ;  /* 0x01a80000d3a8783b */ /* 0x000fe60000004200 */
[----:B------:R-:W-:Y:S01]  /*120f0*/  F2FP.BF16.PACK_AB R149, R195, R196 ;  /* 0x000000c4c395723e */ /* 0x000fe200000010ff */
[----:B------:R-:W-:Y:S01]  /*12100*/  MUFU.EX2 R187, R21 ;  /* 0x0000001500bb7308 */ /* 0x000fe20000000800 */
[----:B------:R-:W-:Y:S01]  /*12110*/  F2FP.BF16.PACK_AB R150, R193, R194 ;  /* 0x000000c2c196723e */ /* 0x000fe200000010ff */
[----:B------:R-:W-:Y:S01]  /*12120*/  IMAD.WIDE.U32 R24, R24, -0x326172a9, RZ ;  /* 0xcd9e8d5718187825 */ /* 0x000fe200078e00ff */
[----:B------:R-:W-:Y:S02]  /*12130*/  LOP3.LUT R152, R152, R149, RZ, 0xc0, !PT ;  /* 0x0000009598987212 */ /* 0x000fe400078ec0ff */
[----:B------:R-:W-:Y:S01]  /*12140*/  LOP3.LUT R153, R153, R150, RZ, 0xc0, !PT ;  /* 0x0000009699997212 */ /* 0x000fe200078ec0ff */
[----:B------:R-:W-:Y:S01]  /*12150*/  FFMA.FTZ R2, R2, R244, R204 ;  /* 0x000000f402027223 */ /* 0x000fe200000100cc */
[----:B------:R-:W-:Y:S01]  /*12160*/  LOP3.LUT R25, R25, UR15, R242, 0x96, !PT ;  /* 0x0000000f19197c12 */ /* 0x000fe2000f8e96f2 */
[----:B------:R-:W-:Y:S01]  /*12170*/  FFMA.FTZ R0, R0, R245, R202 ;  /* 0x000000f500007223 */ /* 0x000fe200000100ca */
[----:B------:R-:W-:Y:S01]  /*12180*/  LOP3.LUT R24, R189, UR13, R24, 0x96, !PT ;  /* 0x0000000dbd187c12 */ /* 0x000fe2000f8e9618 */
[----:B------:R-:W-:Y:S01]  /*12190*/  MUFU.EX2 R185, R185 ;  /* 0x000000b900b97308 */ /* 0x000fe20000000800 */
[----:B------:R-:W-:Y:S01]  /*121a0*/  FADD.FTZ R2, R203, R2 ;  /* 0x00000002cb027221 */ /* 0x000fe20000010000 */
[C---:B------:R-:W-:Y:S05]  /*121b0*/  HMMA.16816.F32.BF16 R4, R152.reuse, R160, R4 ;  /* 0x000000a09804723c */ /* 0x040fea0000041804 */
[----:B------:R-:W-:Y:S03]  /*121c0*/  IMAD.WIDE.U32 R150, R25, -0x2daee0ad, RZ ;  /* 0xd2511f5319967825 */ /* 0x000fe600078e00ff */
[C---:B------:R-:W-:Y:S01]  /*121d0*/  HMMA.16816.F32.BF16 R8, R152.reuse, R162, R8 ;  /* 0x000000a29808723c */ /* 0x040fe20000041808 */
[----:B------:R-:W3:Y:S01]  /*121e0*/  LDSM.16.MT88.4 R160, [R212+0x1a800] ;  /* 0x01a80000d4a0783b */ /* 0x000ee20000004200 */
[----:B------:R2:W-:Y:S02]  /*121f0*/  MUFU.EX2 R189, R27 ;  /* 0x0000001b00bd7308 */ /* 0x0005e40000000800 */
[----:B------:R-:W-:Y:S01]  /*12200*/  IMAD.WIDE.U32 R24, R24, -0x2daee0ad, RZ ;  /* 0xd2511f5318187825 */ /* 0x000fe200078e00ff */
[----:B----4-:R-:W-:Y:S03]  /*12210*/  LOP3.LUT R26, R151, UR12, R236, 0x96, !PT ;  /* 0x0000000c971a7c12 */ /* 0x010fe6000f8e96ec */
[C---:B-1----:R-:W-:Y:S04]  /*12220*/  HMMA.16816.F32.BF16 R36, R152.reuse, R172, R36 ;  /* 0x000000ac9824723c */ /* 0x042fe80000041824 */
[----:B------:R-:W-:Y:S01]  /*12230*/  LOP3.LUT R25, R25, UR10, R150, 0x96, !PT ;  /* 0x0000000a19197c12 */ /* 0x000fe2000f8e9696 */
[----:B------:R-:W-:Y:S03]  /*12240*/  IMAD.WIDE.U32 R150, R26, -0x326172a9, RZ ;  /* 0xcd9e8d571a967825 */ /* 0x000fe600078e00ff */
[C---:B------:R-:W-:Y:S01]  /*12250*/  HMMA.16816.F32.BF16 R40, R152.reuse, R174, R40 ;  /* 0x000000ae9828723c */ /* 0x040fe20000041828 */
[----:B------:R-:W1:Y:S03]  /*12260*/  LDSM.16.MT88.4 R172, [R209+0x1c800] ;  /* 0x01c80000d1ac783b */ /* 0x000e660000004200 */
[----:B------:R-:W-:Y:S01]  /*12270*/  LOP3.LUT R26, R151, UR11, R188, 0x96, !PT ;  /* 0x0000000b971a7c12 */ /* 0x000fe2000f8e96bc */
[----:B------:R-:W-:Y:S01]  /*12280*/  FADD.FTZ R0, R201, R0 ;  /* 0x00000000c9007221 */ /* 0x000fe20000010000 */
[----:B------:R-:W4:Y:S01]  /*12290*/  MUFU.EX2 R188, R20 ;  /* 0x0000001400bc7308 */ /* 0x000f220000000800 */
[----:B------:R-:W-:Y:S01]  /*122a0*/  FADD.FTZ R2, R240, R2 ;  /* 0x00000002f0027221 */ /* 0x000fe20000010000 */
[C---:B------:R-:W-:Y:S04]  /*122b0*/  HMMA.16816.F32.BF16 R44, R152.reuse, R176, R44 ;  /* 0x000000b0982c723c */ /* 0x040fe8000004182c */
[----:B--2---:R-:W-:Y:S04]  /*122c0*/  IMAD.WIDE.U32 R26, R26, -0x2daee0ad, RZ ;  /* 0xd2511f531a1a7825 */ /* 0x004fe800078e00ff */
        /* <DEDUP_REMOVED lines=9> */
[----:B------:R-:W1:Y:S03]  /*12360*/  LDSM.16.MT88.4 R180, [R212+0x1c800] ;  /* 0x01c80000d4b4783b */ /* 0x000e660000004200 */
[----:B------:R-:W-:Y:S02]  /*12370*/  FADD.FTZ R0, R194, R0 ;  /* 0x00000000c2007221 */ /* 0x000fe40000010000 */
[----:B------:R-:W-:Y:S02]  /*12380*/  FADD.FTZ R2, R195, R2 ;  /* 0x00000002c3027221 */ /* 0x000fe40000010000 */
[C---:B-----5:R-:W-:Y:S04]  /*12390*/  HMMA.16816.F32.BF16 R60, R152.reuse, R164, R60 ;  /* 0x000000a4983c723c */ /* 0x060fe8000004183c */
[----:B------:R-:W-:Y:S02]  /*123a0*/  FADD.FTZ R0, R193, R0 ;  /* 0x00000000c1007221 */ /* 0x000fe40000010000 */
[----:B------:R-:W-:Y:S02]  /*123b0*/  FADD.FTZ R2, R200, R2 ;  /* 0x00000002c8027221 */ /* 0x000fe40000010000 */
[C---:B------:R-:W-:Y:S01]  /*123c0*/  HMMA.16816.F32.BF16 R64, R152.reuse, R166, R64 ;  /* 0x000000a69840723c */ /* 0x040fe20000041840 */
[----:B------:R-:W5:Y:S03]  /*123d0*/  LDSM.16.MT88.4 R164, [R211+0x1c800] ;  /* 0x01c80000d3a4783b */ /* 0x000f660000004200 */
[----:B------:R-:W-:Y:S02]  /*123e0*/  FADD.FTZ R0, R198, R0 ;  /* 0x00000000c6007221 */ /* 0x000fe40000010000 */
[----:B------:R-:W-:Y:S02]  /*123f0*/  FADD.FTZ R2, R199, R2 ;  /* 0x00000002c7027221 */ /* 0x000fe40000010000 */
[C---:B---3--:R-:W-:Y:S04]  /*12400*/  HMMA.16816.F32.BF16 R68, R152.reuse, R156, R68 ;  /* 0x0000009c9844723c */ /* 0x048fe80000041844 */
[----:B------:R-:W-:Y:S02]  /*12410*/  FADD.FTZ R0, R197, R0 ;  /* 0x00000000c5007221 */ /* 0x000fe40000010000 */
[----:B----4-:R-:W-:Y:S02]  /*12420*/  FADD.FTZ R2, R188, R2 ;  /* 0x00000002bc027221 */ /* 0x010fe40000010000 */
[C---:B------:R-:W-:Y:S01]  /*12430*/  HMMA.16816.F32.BF16 R72, R152.reuse, R158, R72 ;  /* 0x0000009e9848723c */ /* 0x040fe20000041848 */
[----:B------:R-:W3:Y:S03]  /*12440*/  LDSM.16.MT88.4 R156, [R209+0x1e800] ;  /* 0x01e80000d19c783b */ /* 0x000ee60000004200 */
[----:B------:R-:W-:Y:S02]  /*12450*/  FADD.FTZ R0, R186, R0 ;  /* 0x00000000ba007221 */ /* 0x000fe40000010000 */
[----:B------:R-:W-:Y:S02]  /*12460*/  FADD.FTZ R2, R187, R2 ;  /* 0x00000002bb027221 */ /* 0x000fe40000010000 */
[C---:B------:R-:W-:Y:S04]  /*12470*/  HMMA.16816.F32.BF16 R76, R152.reuse, R160, R76 ;  /* 0x000000a0984c723c */ /* 0x040fe8000004184c */
[----:B------:R-:W-:Y:S04]  /*12480*/  FADD.FTZ R2, R192, R2 ;  /* 0x00000002c0027221 */ /* 0x000fe80000010000 */
[C---:B------:R-:W-:Y:S01]  /*12490*/  HMMA.16816.F32.BF16 R80, R152.reuse, R162, R80 ;  /* 0x000000a29850723c */ /* 0x040fe20000041850 */
[----:B------:R-:W4:Y:S03]  /*124a0*/  LDSM.16.MT88.4 R160, [R210+0x1e800] ;  /* 0x01e80000d2a0783b */ /* 0x000f260000004200 */
[----:B------:R-:W-:Y:S04]  /*124b0*/  FADD.FTZ R2, R191, R2 ;  /* 0x00000002bf027221 */ /* 0x000fe80000010000 */
[C---:B------:R-:W-:Y:S08]  /*124c0*/  HMMA.16816.F32.BF16 R84, R152.reuse, R168, R84 ;  /* 0x000000a89854723c */ /* 0x040ff00000041854 */
[C---:B------:R-:W-:Y:S08]  /*124d0*/  HMMA.16816.F32.BF16 R88, R152.reuse, R170, R88 ;  /* 0x000000aa9858723c */ /* 0x040ff00000041858 */
[C---:B-1----:R-:W-:Y:S08]  /*124e0*/  HMMA.16816.F32.BF16 R92, R152.reuse, R172, R92 ;  /* 0x000000ac985c723c */ /* 0x042ff0000004185c */
[C---:B------:R-:W-:Y:S07]  /*124f0*/  HMMA.16816.F32.BF16 R96, R152.reuse, R174, R96 ;  /* 0x000000ae9860723c */ /* 0x040fee0000041860 */
[----:B------:R-:W-:Y:S01]  /*12500*/  IMAD.WIDE.U32 R174, R25, -0x326172a9, RZ ;  /* 0xcd9e8d5719ae7825 */ /* 0x000fe200078e00ff */
[C---:B--2---:R-:W-:Y:S04]  /*12510*/  HMMA.16816.F32.BF16 R100, R152.reuse, R176, R100 ;  /* 0x000000b09864723c */ /* 0x044fe80000041864 */
[----:B------:R-:W-:Y:S03]  /*12520*/  LOP3.LUT R25, R175, UR9, R150, 0x96, !PT ;  /* 0x00000009af197c12 */ /* 0x000fe6000f8e9696 */
[----:B------:R-:W-:Y:S01]  /*12530*/  IMAD.WIDE.U32 R176, R24, -0x326172a9, RZ ;  /* 0xcd9e8d5718b07825 */ /* 0x000fe200078e00ff */
[C---:B------:R-:W-:Y:S01]  /*12540*/  HMMA.16816.F32.BF16 R104, R152.reuse, R178, R104 ;  /* 0x000000b29868723c */ /* 0x040fe20000041868 */
[----:B------:R-:W-:Y:S03]  /*12550*/  MUFU.EX2 R178, R32 ;  /* 0x0000002000b27308 */ /* 0x000fe60000000800 */
[----:B------:R-:W-:Y:S04]  /*12560*/  IMAD.WIDE.U32 R172, R25, -0x2daee0ad, RZ ;  /* 0xd2511f5319ac7825 */ /* 0x000fe800078e00ff */
[C---:B------:R-:W-:Y:S03]  /*12570*/  HMMA.16816.F32.BF16 R108, R152.reuse, R180, R108 ;  /* 0x000000b4986c723c */ /* 0x040fe6000004186c */
[----:B------:R-:W-:Y:S01]  /*12580*/  MUFU.EX2 R180, R30 ;  /* 0x0000001e00b47308 */ /* 0x000fe20000000800 */
[----:B------:R-:W-:Y:S02]  /*12590*/  LOP3.LUT R20, R173, UR6, R26, 0x96, !PT ;  /* 0x00000006ad147c12 */ /* 0x000fe4000f8e961a */
[----:B------:R-:W-:Y:S02]  /*125a0*/  LDSM.16.MT88.4 R24, [R209+0x19000] ;  /* 0x01900000d118783b */ /* 0x000fe40000004200 */
[C---:B------:R-:W-:Y:S04]  /*125b0*/  HMMA.16816.F32.BF16 R112, R152.reuse, R182, R112 ;  /* 0x000000b69870723c */ /* 0x040fe80000041870 */
[----:B------:R-:W-:Y:S01]  /*125c0*/  IMAD.WIDE.U32 R20, R20, -0x326172a9, RZ ;  /* 0xcd9e8d5714147825 */ /* 0x000fe200078e00ff */
[----:B------:R-:W1:Y:S03]  /*125d0*/  MUFU.EX2 R183, R23 ;  /* 0x0000001700b77308 */ /* 0x000e660000000800 */
[C---:B-----5:R-:W-:Y:S04]  /*125e0*/  HMMA.16816.F32.BF16 R116, R152.reuse, R164, R116 ;  /* 0x000000a49874723c */ /* 0x060fe80000041874 */
[C---:B------:R-:W-:Y:S02]  /*125f0*/  LOP3.LUT R169, R20.reuse, 0xff, RZ, 0xc0, !PT ;  /* 0x000000ff14a97812 */ /* 0x040fe400078ec0ff */
[----:B------:R-:W-:Y:S01]  /*12600*/  SHF.R.U32.HI R168, RZ, 0x18, R20 ;  /* 0x00000018ffa87819 */ /* 0x000fe20000011614 */
[----:B------:R-:W2:Y:S01]  /*12610*/  MUFU.EX2 R182, R28 ;  /* 0x0000001c00b67308 */ /* 0x000ea20000000800 */
[C---:B------:R-:W-:Y:S01]  /*12620*/  HMMA.16816.F32.BF16 R120, R152.reuse, R166, R120 ;  /* 0x000000a69878723c */ /* 0x040fe20000041878 */
[----:B------:R-:W5:Y:S03]  /*12630*/  LDSM.16.MT88.4 R164, [R212+0x1e800] ;  /* 0x01e80000d4a4783b */ /* 0x000f660000004200 */
[----:B------:R-:W-:Y:S02]  /*12640*/  LOP3.LUT R150, R20, 0xffff, RZ, 0xc0, !PT ;  /* 0x0000ffff14967812 */ /* 0x000fe400078ec0ff */
[----:B------:R-:W-:Y:S02]  /*12650*/  LOP3.LUT R21, R21, UR16, R176, 0x96, !PT ;  /* 0x0000001015157c12 */ /* 0x000fe4000f8e96b0 */
[C---:B---3--:R-:W-:Y:S01]  /*12660*/  HMMA.16816.F32.BF16 R124, R152.reuse, R156, R124 ;  /* 0x0000009c987c723c */ /* 0x048fe2000004187c */
[----:B------:R3:W-:Y:S03]  /*12670*/  MUFU.EX2 R176, R34 ;  /* 0x0000002200b07308 */ /* 0x0007e60000000800 */
[----:B------:R-:W-:Y:S01]  /*12680*/  SHF.R.U32.HI R150, RZ, 0x8, R150 ;  /* 0x00000008ff967819 */ /* 0x000fe20000011696 */
[----:B-1----:R-:W-:Y:S01]  /*12690*/  FADD.FTZ R0, R183, R0 ;  /* 0x00000000b7007221 */ /* 0x002fe20000010000 */
[--C-:B------:R-:W-:Y:S02]  /*126a0*/  SHF.R.U32.HI R23, RZ, 0x10, R21.reuse ;  /* 0x00000010ff177819 */ /* 0x100fe40000011615 */
[C---:B------:R-:W-:Y:S01]  /*126b0*/  HMMA.16816.F32.BF16 R128, R152.reuse, R158, R128 ;  /* 0x0000009e9880723c */ /* 0x040fe20000041880 */
[----:B------:R-:W1:Y:S02]  /*126c0*/  LDSM.16.MT88.4 R156, [R211+0x1e800] ;  /* 0x01e80000d39c783b */ /* 0x000e640000004200 */
[----:B------:R-:W3:Y:S01]  /*126d0*/  MUFU.EX2 R179, R31 ;  /* 0x0000001f00b37308 */ /* 0x000ee20000000800 */
[----:B------:R-:W-:Y:S01]  /*126e0*/  PRMT R150, R169, 0x5410, R150 ;  /* 0x00005410a9967816 */ /* 0x000fe20000000096 */
[----:B------:R-:W-:Y:S01]  /*126f0*/  FADD.FTZ R0, R190, R0 ;  /* 0x00000000be007221 */ /* 0x000fe20000010000 */
[----:B------:R-:W-:Y:S01]  /*12700*/  LOP3.LUT R151, R21, 0xff, RZ, 0xc0, !PT ;  /* 0x000000ff15977812 */ /* 0x000fe200078ec0ff */
[----:B--2---:R-:W-:Y:S01]  /*12710*/  FADD.FTZ R2, R182, R2 ;  /* 0x00000002b6027221 */ /* 0x004fe20000010000 */
[C---:B----4-:R-:W-:Y:S04]  /*12720*/  HMMA.16816.F32.BF16 R132, R152.reuse, R160, R132 ;  /* 0x000000a09884723c */ /* 0x050fe80000041884 */
[----:B------:R-:W-:Y:S01]  /*12730*/  LOP3.LUT R28, R177, UR7, R174, 0x96, !PT ;  /* 0x00000007b11c7c12 */ /* 0x000fe2000f8e96ae */
[----:B------:R2:W4:Y:S01]  /*12740*/  MUFU.EX2 R181, R29 ;  /* 0x0000001d00b57308 */ /* 0x0005220000000800 */
[----:B------:R-:W-:Y:S01]  /*12750*/  SHF.R.U32.HI R22, RZ, 0x18, R21 ;  /* 0x00000018ff167819 */ /* 0x000fe20000011615 */
[----:B------:R-:W-:Y:S01]  /*12760*/  FADD.FTZ R0, R189, R0 ;  /* 0x00000000bd007221 */ /* 0x000fe20000010000 */
[C---:B------:R-:W-:Y:S01]  /*12770*/  HMMA.16816.F32.BF16 R136, R152.reuse, R162, R136 ;  /* 0x000000a29888723c */ /* 0x040fe20000041888 */
[----:B------:R-:W4:Y:S03]  /*12780*/  LDSM.16.MT88.4 R160, [R210+0x19000] ;  /* 0x01900000d2a0783b */ /* 0x000f260000004200 */
[----:B------:R-:W-:Y:S01]  /*12790*/  SHF.R.U32.HI R149, RZ, 0x10, R20 ;  /* 0x00000010ff957819 */ /* 0x000fe20000011614 */
[----:B------:R-:W-:Y:S01]  /*127a0*/  FADD.FTZ R0, R180, R0 ;  /* 0x00000000b4007221 */ /* 0x000fe20000010000 */
[----:B------:R-:W-:Y:S02]  /*127b0*/  LOP3.LUT R20, R21, 0xffff, RZ, 0xc0, !PT ;  /* 0x0000ffff15147812 */ /* 0x000fe400078ec0ff */
[----:B------:R-:W-:Y:S01]  /*127c0*/  LOP3.LUT R149, R149, 0xff, RZ, 0xc0, !PT ;  /* 0x000000ff95957812 */ /* 0x000fe200078ec0ff */
[C---:B-----5:R-:W-:Y:S01]  /*127d0*/  HMMA.16816.F32.BF16 R16, R152.reuse, R164, R16 ;  /* 0x000000a49810723c */ /* 0x060fe20000041810 */
[----:B---3--:R-:W-:Y:S02]  /*127e0*/  LDSM.16.MT88.4 R32, [R209+0x19800] ;  /* 0x01980000d120783b */ /* 0x008fe40000004200 */
[----:B------:R-:W-:Y:S01]  /*127f0*/  SHF.R.U32.HI R21, RZ, 0x8, R20 ;  /* 0x00000008ff157819 */ /* 0x000fe20000011614 */
[----:B------:R-:W-:Y:S01]  /*12800*/  FADD.FTZ R0, R179, R0 ;  /* 0x00000000b3007221 */ /* 0x000fe20000010000 */
[----:B------:R-:W-:Y:S02]  /*12810*/  LOP3.LUT R20, R23, 0xff, RZ, 0xc0, !PT ;  /* 0x000000ff17147812 */ /* 0x000fe400078ec0ff */
[----:B------:R-:W-:Y:S01]  /*12820*/  PRMT R23, R149, 0x5410, R168 ;  /* 0x0000541095177816 */ /* 0x000fe200000000a8 */
[C---:B------:R-:W-:Y:S01]  /*12830*/  HMMA.16816.F32.BF16 R140, R152.reuse, R166, R140 ;  /* 0x000000a6988c723c */ /* 0x040fe2000004188c */
[----:B------:R-:W3:Y:S03]  /*12840*/  LDSM.16.MT88.4 R164, [R212+0x19000] ;  /* 0x01900000d4a4783b */ /* 0x000ee60000004200 */
[----:B------:R-:W-:Y:S01]  /*12850*/  PRMT R21, R151, 0x5410, R21 ;  /* 0x0000541097157816 */ /* 0x000fe20000000015 */
[----:B--2---:R-:W-:Y:S01]  /*12860*/  IMAD.WIDE.U32 R28, R28, -0x2daee0ad, RZ ;  /* 0xd2511f531c1c7825 */ /* 0x004fe200078e00ff */
[----:B------:R-:W-:Y:S01]  /*12870*/  PRMT R20, R20, 0x5410, R22 ;  /* 0x0000541014147816 */ /* 0x000fe20000000016 */
[--C-:B------:R-:W-:Y:S01]  /*12880*/  HSET2.LE.AND R22, R150, R241.reuse, PT ;  /* 0x000000f196167233 */ /* 0x100fe20003803000 */
[C---:B-1----:R-:W-:Y:S04]  /*12890*/  HMMA.16816.F32.BF16 R12, R152.reuse, R156, R12 ;  /* 0x0000009c980c723c */ /* 0x042fe8000004180c */
[--C-:B------:R-:W-:Y:S01]  /*128a0*/  HSET2.LE.AND R23, R23, R241.reuse, PT ;  /* 0x000000f117177233 */ /* 0x100fe20003803000 */
[----:B------:R-:W-:Y:S01]  /*128b0*/  F2FP.BF16.PACK_AB R168, R183, R186 ;  /* 0x000000bab7a8723e */ /* 0x000fe200000010ff */
[--C-:B------:R-:W-:Y:S01]  /*128c0*/  HSET2.LE.AND R149, R21, R241.reuse, PT ;  /* 0x000000f115957233 */ /* 0x100fe20003803000 */
[----:B------:R-:W-:Y:S01]  /*128d0*/  F2FP.BF16.PACK_AB R21, R189, R190 ;  /* 0x000000bebd15723e */ /* 0x000fe200000010ff */
[----:B------:R-:W-:Y:S01]  /*128e0*/  HMMA.16816.F32.BF16 R144, R152, R158, R144 ;  /* 0x0000009e9890723c */ /* 0x000fe20000041890 */
[----:B------:R-:W1:Y:S03]  /*128f0*/  LDSM.16.MT88.4 R152, [R211+0x19000] ;  /* 0x01900000d398783b */ /* 0x000e660000004200 */
[--C-:B------:R-:W-:Y:S01]  /*12900*/  HSET2.LE.AND R151, R20, R241.reuse, PT ;  /* 0x000000f114977233 */ /* 0x100fe20003803000 */
[----:B------:R-:W-:Y:S01]  /*12910*/  F2FP.BF16.PACK_AB R20, R191, R192 ;  /* 0x000000c0bf14723e */ /* 0x000fe200000010ff */
[----:B----4-:R-:W-:Y:S01]  /*12920*/  FADD.FTZ R2, R181, R2 ;  /* 0x00000002b5027221 */ /* 0x010fe20000010000 */
[----:B------:R-:W-:Y:S01]  /*12930*/  F2FP.BF16.PACK_AB R150, R187, R188 ;  /* 0x000000bcbb96723e */ /* 0x000fe200000010ff */
[----:B------:R-:W-:Y:S01]  /*12940*/  FADD.FTZ R0, R176, R0 ;  /* 0x00000000b0007221 */ /* 0x000fe20000010000 */
[----:B------:R-:W-:Y:S01]  /*12950*/  LOP3.LUT R22, R22, R20, RZ, 0xc0, !PT ;  /* 0x0000001416167212 */ /* 0x000fe200078ec0ff */
[----:B------:R-:W2:Y:S02]  /*12960*/  LDSM.16.MT88.4 R156, [R209+0x1b000] ;  /* 0x01b00000d19c783b */ /* 0x000ea40000004200 */
[----:B------:R-:W-:Y:S01]  /*12970*/  LOP3.LUT R23, R23, R21, RZ, 0xc0, !PT ;  /* 0x0000001517177212 */ /* 0x000fe200078ec0ff */
[----:B------:R-:W-:Y:S01]  /*12980*/  FADD.FTZ R2, R178, R2 ;  /* 0x00000002b2027221 */ /* 0x000fe20000010000 */
[----:B------:R-:W-:Y:S01]  /*12990*/  LOP3.LUT R20, R149, R150, RZ, 0xc0, !PT ;  /* 0x0000009695147212 */ /* 0x000fe200078ec0ff */
[----:B------:R-:W-:Y:S01]  /*129a0*/  FADD.FTZ R245, R185, R0 ;  /* 0x00000000b9f57221 */ /* 0x000fe20000010000 */
[----:B------:R-:W-:Y:S01]  /*129b0*/  LOP3.LUT R21, R151, R168, RZ, 0xc0, !PT ;  /* 0x000000a897157212 */ /* 0x000fe200078ec0ff */
[----:B------:R-:W-:Y:S01]  /*129c0*/  FADD.FTZ R244, R184, R2 ;  /* 0x00000002b8f47221 */ /* 0x000fe20000010000 */
[----:B------:R-:W4:Y:S01]  /*129d0*/  LDSM.16.MT88.4 R168, [R210+0x1b000] ;  /* 0x01b00000d2a8783b */ /* 0x000f220000004200 */
[----:B------:R-:W-:Y:S02]  /*129e0*/  LOP3.LUT R30, R29, UR17, R172, 0x96, !PT ;  /* 0x000000111d1e7c12 */ /* 0x000fe4000f8e96ac */
[----:B------:R-:W-:Y:S02]  /*129f0*/  LOP3.LUT R149, R28, 0xffff, RZ, 0xc0, !PT ;  /* 0x0000ffff1c957812 */ /* 0x000fe400078ec0ff */
[C---:B------:R-:W-:Y:S03]  /*12a00*/  HMMA.16816.F32.BF16 R4, R20.reuse, R24, R4 ;  /* 0x000000181404723c */ /* 0x040fe60000041804 */
[----:B------:R-:W-:Y:S02]  /*12a10*/  LDSM.16.MT88.4 R172, [R209+0x1b800] ;  /* 0x01b80000d1ac783b */ /* 0x000fe40000004200 */
[----:B------:R-:W-:Y:S02]  /*12a20*/  SHF.R.U32.HI R149, RZ, 0x8, R149 ;  /* 0x00000008ff957819 */ /* 0x000fe40000011695 */
[C---:B------:R-:W-:Y:S01]  /*12a30*/  LOP3.LUT R31, R30.reuse, 0xffff, RZ, 0xc0, !PT ;  /* 0x0000ffff1e1f7812 */ /* 0x040fe200078ec0ff */
[C---:B------:R-:W-:Y:S03]  /*12a40*/  HMMA.16816.F32.BF16 R8, R20.reuse, R26, R8 ;  /* 0x0000001a1408723c */ /* 0x040fe60000041808 */
[----:B------:R-:W5:Y:S01]  /*12a50*/  LDSM.16.MT88.4 R24, [R212+0x1b000] ;  /* 0x01b00000d418783b */ /* 0x000f620000004200 */
[----:B------:R-:W-:Y:S02]  /*12a60*/  LOP3.LUT R29, R30, 0xff, RZ, 0xc0, !PT ;  /* 0x000000ff1e1d7812 */ /* 0x000fe400078ec0ff */
[----:B------:R-:W-:Y:S02]  /*12a70*/  SHF.R.U32.HI R31, RZ, 0x8, R31 ;  /* 0x00000008ff1f7819 */ /* 0x000fe4000001161f */
[C---:B------:R-:W-:Y:S04]  /*12a80*/  HMMA.16816.F32.BF16 R36, R20.reuse, R160, R36 ;  /* 0x000000a01424723c */ /* 0x040fe80000041824 */
[----:B------:R-:W-:Y:S02]  /*12a90*/  PRMT R29, R29, 0x5410, R31 ;  /* 0x000054101d1d7816 */ /* 0x000fe4000000001f */
[----:B------:R-:W-:Y:S02]  /*12aa0*/  SHF.R.U32.HI R31, RZ, 0x18, R30 ;  /* 0x00000018ff1f7819 */ /* 0x000fe4000001161e */
[C---:B------:R-:W-:Y:S01]  /*12ab0*/  HMMA.16816.F32.BF16 R40, R20.reuse, R162, R40 ;  /* 0x000000a21428723c */ /* 0x040fe20000041828 */
[----:B------:R-:W4:Y:S03]  /*12ac0*/  LDSM.16.MT88.4 R160, [R211+0x1b000] ;  /* 0x01b00000d3a0783b */ /* 0x000f260000004200 */
[--C-:B------:R-:W-:Y:S02]  /*12ad0*/  SHF.R.U32.HI R150, RZ, 0x10, R28.reuse ;  /* 0x00000010ff967819 */ /* 0x100fe4000001161c */
[----:B------:R-:W-:Y:S02]  /*12ae0*/  SHF.R.U32.HI R151, RZ, 0x18, R28 ;  /* 0x00000018ff977819 */ /* 0x000fe4000001161c */
[C---:B---3--:R-:W-:Y:S04]  /*12af0*/  HMMA.16816.F32.BF16 R44, R20.reuse, R164, R44 ;  /* 0x000000a4142c723c */ /* 0x048fe8000004182c */
[----:B------:R-:W-:Y:S04]  /*12b00*/  LOP3.LUT R150, R150, 0xff, RZ, 0xc0, !PT ;  /* 0x000000ff96967812 */ /* 0x000fe800078ec0ff */
[C---:B------:R-:W-:Y:S01]  /*12b10*/  HMMA.16816.F32.BF16 R48, R20.reuse, R166, R48 ;  /* 0x000000a61430723c */ /* 0x040fe20000041830 */
[----:B------:R-:W-:Y:S03]  /*12b20*/  LDSM.16.MT88.4 R164, [R210+0x1d000] ;  /* 0x01d00000d2a4783b */ /* 0x000fe60000004200 */
[----:B------:R-:W-:Y:S04]  /*12b30*/  PRMT R150, R150, 0x5410, R151 ;  /* 0x0000541096967816 */ /* 0x000fe80000000097 */
        /* <DEDUP_REMOVED lines=8> */
[----:B------:R-:W3:Y:S07]  /*12bc0*/  LDSM.16.MT88.4 R168, [R211+0x1d000] ;  /* 0x01d00000d3a8783b */ /* 0x000eee0000004200 */
[C---:B-----5:R-:W-:Y:S08]  /*12bd0*/  HMMA.16816.F32.BF16 R76, R20.reuse, R24, R76 ;  /* 0x00000018144c723c */ /* 0x060ff0000004184c */
[C---:B------:R-:W-:Y:S01]  /*12be0*/  HMMA.16816.F32.BF16 R80, R20.reuse, R26, R80 ;  /* 0x0000001a1450723c */ /* 0x040fe20000041850 */
[----:B------:R-:W4:Y:S07]  /*12bf0*/  LDSM.16.MT88.4 R24, [R209+0x1f000] ;  /* 0x01f00000d118783b */ /* 0x000f2e0000004200 */
        /* <DEDUP_REMOVED lines=14> */
[----:B------:R-:W-:Y:S07]  /*12ce0*/  LDSM.16.MT88.4 R168, [R211+0x19800] ;  /* 0x01980000d3a8783b */ /* 0x000fee0000004200 */
[C---:B----4-:R-:W-:Y:S08]  /*12cf0*/  HMMA.16816.F32.BF16 R124, R20.reuse, R24, R124 ;  /* 0x00000018147c723c */ /* 0x050ff0000004187c */
[C---:B------:R-:W-:Y:S01]  /*12d00*/  HMMA.16816.F32.BF16 R128, R20.reuse, R26, R128 ;  /* 0x0000001a1480723c */ /* 0x040fe20000041880 */
[----:B------:R-:W3:Y:S07]  /*12d10*/  LDSM.16.MT88.4 R24, [R211+0x1f000] ;  /* 0x01f00000d318783b */ /* 0x000eee0000004200 */
[C---:B-1----:R-:W-:Y:S07]  /*12d20*/  HMMA.16816.F32.BF16 R132, R20.reuse, R152, R132 ;  /* 0x000000981484723c */ /* 0x042fee0000041884 */
[----:B------:R-:W-:Y:S01]  /*12d30*/  LOP3.LUT R152, R28, 0xff, RZ, 0xc0, !PT ;  /* 0x000000ff1c987812 */ /* 0x000fe200078ec0ff */
[C---:B------:R-:W-:Y:S04]  /*12d40*/  HMMA.16816.F32.BF16 R136, R20.reuse, R154, R136 ;  /* 0x0000009a1488723c */ /* 0x040fe80000041888 */
[----:B------:R-:W-:Y:S02]  /*12d50*/  PRMT R149, R152, 0x5410, R149 ;  /* 0x0000541098957816 */ /* 0x000fe40000000095 */
[----:B------:R-:W-:Y:S02]  /*12d60*/  SHF.R.U32.HI R28, RZ, 0x10, R30 ;  /* 0x00000010ff1c7819 */ /* 0x000fe4000001161e */
[C---:B--2---:R-:W-:Y:S04]  /*12d70*/  HMMA.16816.F32.BF16 R16, R20.reuse, R156, R16 ;  /* 0x0000009c1410723c */ /* 0x044fe80000041810 */
        /* <DEDUP_REMOVED lines=8> */
[C---:B---3--:R-:W-:Y:S03]  /*12e00*/  HMMA.16816.F32.BF16 R12, R20.reuse, R24, R12 ;  /* 0x00000018140c723c */ /* 0x048fe6000004180c */
        /* <DEDUP_REMOVED lines=54> */
.L_x_754:
        /* <DEDUP_REMOVED lines=9> */
[----:B------:R-:W4:Y:S01]  /*13200*/  S2UR UR10, SR_CTAID.Z ;  /* 0x00000000000a79c3 */ /* 0x000f220000002700 */
[----:B------:R-:W-:Y:S01]  /*13210*/  ULDC UR8, c[0x0][0x214] ;  /* 0x0000850000087ab9 */ /* 0x000fe20000000800 */
[----:B------:R-:W4:Y:S01]  /*13220*/  S2R R173, SR_TID.X ;  /* 0x0000000000ad7919 */ /* 0x000f220000002100 */
        /* <DEDUP_REMOVED lines=10> */
[----:B------:R-:W-:Y:S02]  /*132d0*/  SHF.R.S32.HI R174, RZ, 0x1f, R173 ;  /* 0x0000001fffae7819 */ /* 0x000fe400000114ad */
        /* <DEDUP_REMOVED lines=144> */
[C---:B-----5:R-:W-:Y:S01]  /*13be0*/  FMUL.FTZ R16, R0.reuse, R47 ;  /* 0x0000002f00107220 */ /* 0x060fe20000410000 */
        /* <DEDUP_REMOVED lines=124> */
[----:B--2---:R-:W-:Y:S01]  /*143b0*/  IADD3 R9, R10, R2, RZ ;  /* 0x000000020a097210 */ /* 0x004fe20007ffe0ff */
        /* <DEDUP_REMOVED lines=55> */
[----:B--2---:R-:W-:Y:S02]  /*14730*/  SHF.R.S32.HI R2, RZ, 0x1f, R14 ;  /* 0x0000001fff027819 */ /* 0x004fe4000001140e */
[----:B------:R-:W-:Y:S01]  /*14740*/  LOP3.LUT P0, RZ, R0, 0x3, RZ, 0xc0, !PT ;  /* 0x0000000300ff7812 */ /* 0x000fe2000780c0ff */
[----:B------:R-:W-:Y:S01]  /*14750*/  STS [R9+0xc000], R22 ;  /* 0x00c0001609007388 */ /* 0x000fe20000000800 */
[----:B------:R-:W-:-:S03]  /*14760*/  LEA.HI R2, R2, R14, RZ, 0x3 ;  /* 0x0000000e02027211 */ /* 0x000fc600078f18ff */
[----:B------:R-:W-:Y:S01]  /*14770*/  STS [R9+0xc400], R21 ;  /* 0x00c4001509007388 */ /* 0x000fe20000000800 */
[----:B---3--:R-:W2:Y:S01]  /*14780*/  @P3 MUFU.LG2 R5, R150 ;  /* 0x0000009600053308 */ /* 0x008ea20000000c00 */
[----:B------:R-:W-:Y:S02]  /*14790*/  LOP3.LUT R2, R2, 0xffffff8, RZ, 0xc0, !PT ;  /* 0x0ffffff802027812 */ /* 0x000fe400078ec0ff */
[----:B------:R-:W-:Y:S02]  /*147a0*/  STS [R7+0xc000], R20 ;  /* 0x00c0001407007388 */ /* 0x000fe40000000800 */
[----:B------:R-:W-:Y:S02]  /*147b0*/  IADD3 R0, R14, -R2, RZ ;  /* 0x800000020e007210 */ /* 0x000fe40007ffe0ff */
[----:B------:R3:W-:Y:S01]  /*147c0*/  STS [R7+0xc400], R19 ;  /* 0x00c4001307007388 */ /* 0x0007e20000000800 */
[----:B----4-:R-:W4:Y:S01]  /*147d0*/  @P4 MUFU.LG2 R4, R149 ;  /* 0x0000009500044308 */ /* 0x010f220000000c00 */
[----:B------:R-:W-:-:S02]  /*147e0*/  LEA R0, R0, R175, 0x4 ;  /* 0x000000af00007211 */ /* 0x000fc400078e20ff */
[----:B------:R3:W-:Y:S04]  /*147f0*/  STS [R6+0xc000], R18 ;  /* 0x00c0001206007388 */ /* 0x0007e80000000800 */
[----:B------:R3:W-:Y:S01]  /*14800*/  STS [R6+0xc400], R17 ;  /* 0x00c4001106007388 */ /* 0x0007e20000000800 */
[----:B--2---:R-:W-:Y:S01]  /*14810*/  @P3 FMUL.FTZ R2, R5, 0.69314718246459960938 ;  /* 0x3f31721805023820 */ /* 0x004fe20000410000 */
[----:B-1----:R-:W-:Y:S02]  /*14820*/  MOV R8, 0x7f800000 ;  /* 0x7f80000000087802 */ /* 0x002fe40000000f00 */
[----:B------:R-:W-:Y:S01]  /*14830*/  BAR.SYNC.DEFER_BLOCKING 0x0 ;  /* 0x0000000000007b1d */ /* 0x000fe20000010000 */
[----:B------:R-:W-:Y:S02]  /*14840*/  @P3 FFMA.FTZ R8, R3, c[0x0][0x238], R2 ;  /* 0x00008e0003083a23 */ /* 0x000fe40000010002 */
[----:B----4-:R-:W-:Y:S01]  /*14850*/  @P4 FMUL.FTZ R4, R4, 0.69314718246459960938 ;  /* 0x3f31721804044820 */ /* 0x010fe20000410000 */
[----:B---3--:R-:W-:-:S03]  /*14860*/  MOV R7, 0x7f800000 ;  /* 0x7f80000000077802 */ /* 0x008fc60000000f00 */
[----:B------:R-:W-:Y:S01]  /*14870*/  @P4 FFMA.FTZ R7, R148, c[0x0][0x238], R4 ;  /* 0x00008e0094074a23 */ /* 0x000fe20000010004 */
        /* <DEDUP_REMOVED lines=33> */
.L_x_759:
[----:B--234-:R-:W-:Y:S05]  /*14a90*/  BSYNC B0 ;  /* 0x0000000000007941 */ /* 0x01cfea0003800000 */
.L_x_758:
[----:B------:R-:W2:Y:S04]  /*14aa0*/  LDL.LU.64 R4, [R1+0x30] ;  /* 0x0000300001047983 */ /* 0x000ea80000300a00 */
        /* <DEDUP_REMOVED lines=28> */
.L_x_761:
[----:B-1----:R-:W-:Y:S05]  /*14c70*/  BSYNC B0 ;  /* 0x0000000000007941 */ /* 0x002fea0003800000 */
.L_x_760:
        /* <DEDUP_REMOVED lines=18> */
.L_x_763:
[----:B------:R-:W-:Y:S05]  /*14da0*/  BSYNC B0 ;  /* 0x0000000000007941 */ /* 0x000fea0003800000 */
.L_x_762:
[----:B------:R-:W2:Y:S01]  /*14db0*/  LDL.LU R0, [R1+0x48] ;  /* 0x0000480001007983 */ /* 0x000ea20000300800 */
[----:B------:R-:W-:Y:S01]  /*14dc0*/  BSSY B0, `(.L_x_764) ;  /* 0x0000011000007945 */ /* 0x000fe20003800000 */
[----:B--2---:R-:W-:-:S13]  /*14dd0*/  ISETP.GE.AND P0, PT, R0, UR18, PT ;  /* 0x0000001200007c0c */ /* 0x004fda000bf06270 */
        /* <DEDUP_REMOVED lines=15> */
.L_x_765:
[----:B------:R-:W-:Y:S05]  /*14ed0*/  BSYNC B0 ;  /* 0x0000000000007941 */ /* 0x000fea0003800000 */
.L_x_764:
        /* <DEDUP_REMOVED lines=18> */
.L_x_746:
[----:B------:R-:W-:Y:S01]  /*15000*/  UISETP.NE.AND UP4, UPT, UR21, -0x1, UPT ;  /* 0xffffffff1500788c */ /* 0x000fe2000bf85270 */
[----:B------:R-:W-:Y:S01]  /*15010*/  LEA.HI R6, R24, R112, RZ, 0x3 ;  /* 0x0000007018067211 */ /* 0x000fe200078f18ff */
[----:B------:R-:W-:Y:S01]  /*15020*/  ULDC.U8 UR15, c[0x0][0x329] ;  /* 0x0000ca40000f7ab9 */ /* 0x000fe20000000000 */
[----:B------:R-:W1:Y:S01]  /*15030*/  S2R R12, SR_CTAID.Z ;  /* 0x00000000000c7919 */ /* 0x000e620000002700 */
[----:B------:R-:W-:Y:S01]  /*15040*/  UISETP.NE.AND UP3, UPT, UR15, URZ, UPT ;  /* 0x0000003f0f00728c */ /* 0x000fe2000bf65270 */
[----:B------:R-:W-:Y:S01]  /*15050*/  LOP3.LUT R0, R6, 0x1ffffff8, RZ, 0xc0, !PT ;  /* 0x1ffffff806007812 */ /* 0x000fe200078ec0ff */
[----:B------:R-:W-:Y:S01]  /*15060*/  ULDC.64 UR4, c[0x0][0x1e0] ;  /* 0x0000780000047ab9 */ /* 0x000fe20000000a00 */
[----:B------:R-:W2:Y:S01]  /*15070*/  S2R R4, SR_CTAID.X ;  /* 0x0000000000047919 */ /* 0x000ea20000002500 */
[----:B------:R-:W-:Y:S01]  /*15080*/  ULDC.64 UR6, c[0x0][0x1e8] ;  /* 0x00007a0000067ab9 */ /* 0x000fe20000000a00 */
[----:B------:R-:W-:Y:S01]  /*15090*/  SHF.R.S32.HI R6, RZ, 0x3, R6 ;  /* 0x00000003ff067819 */ /* 0x000fe20000011406 */
[----:B------:R-:W-:Y:S01]  /*150a0*/  USHF.R.S32.HI UR14, URZ, 0x1f, UR10 ;  /* 0x0000001f3f0e7899 */ /* 0x000fe2000801140a */
[----:B------:R-:W-:Y:S01]  /*150b0*/  IMAD.IADD R0, R112, 0x1, -R0 ;  /* 0x0000000170007824 */ /* 0x000fe200078e0a00 */
[----:B------:R-:W-:Y:S01]  /*150c0*/  @!UP4 USHF.R.S32.HI UR17, URZ, 0x1f, UR11 ;  /* 0x0000001f3f11c899 */ /* 0x000fe2000801140b */
[----:B------:R-:W-:Y:S01]  /*150d0*/  SHF.R.S32.HI R7, RZ, 0x1f, R6 ;  /* 0x0000001fff077819 */ /* 0x000fe20000011406 */
[----:B------:R-:W-:Y:S01]  /*150e0*/  @UP4 UIMAD.WIDE.U32 UR12, UR21, UR6, URZ ;  /* 0x00000006150c42a5 */ /* 0x000fe2000f8e003f */
[----:B------:R-:W-:Y:S01]  /*150f0*/  IMAD.SHL.U32 R0, R0, 0x8, RZ ;  /* 0x0000000800007824 */ /* 0x000fe200078e00ff */
[----:B------:R-:W-:Y:S01]  /*15100*/  @!UP4 UIMAD UR17, UR17, UR4, URZ ;  /* 0x000000041111c2a4 */ /* 0x000fe2000f8e023f */
[----:B------:R-:W-:Y:S01]  /*15110*/  BSSY B0, `(.L_x_766) ;  /* 0x0000039000007945 */ /* 0x000fe20003800000 */
[----:B------:R-:W-:-:S02]  /*15120*/  ULDC.U8 UR16, c[0x0][0x328] ;  /* 0x0000ca0000107ab9 */ /* 0x000fc40000000000 */
[----:B------:R-:W-:Y:S02]  /*15130*/  @!UP4 UIMAD.WIDE.U32 UR18, UR11, UR4, URZ ;  /* 0x000000040b12c2a5 */ /* 0x000fe4000f8e003f */
[----:B------:R-:W-:Y:S02]  /*15140*/  @!UP4 UIMAD UR17, UR11, UR5, UR17 ;  /* 0x000000050b11c2a4 */ /* 0x000fe4000f8e0211 */
[----:B------:R-:W-:Y:S02]  /*15150*/  UISETP.NE.AND UP2, UPT, UR16, URZ, UPT ;  /* 0x0000003f1000728c */ /* 0x000fe4000bf45270 */
[----:B------:R-:W-:Y:S02]  /*15160*/  ULDC.64 UR4, c[0x0][0x1f0] ;  /* 0x00007c0000047ab9 */ /* 0x000fe40000000a00 */
[----:B------:R-:W-:Y:S02]  /*15170*/  UIMAD UR4, UR14, UR4, URZ ;  /* 0x000000040e0472a4 */ /* 0x000fe4000f8e023f */
[----:B------:R-:W-:Y:S01]  /*15180*/  @UP4 UIMAD UR7, UR21, UR7, UR13 ;  /* 0x00000007150742a4 */ /* 0x000fe2000f8e020d */
[----:B--2---:R-:W-:Y:S01]  /*15190*/  IMAD.WIDE R4, R4, 0x80, R6 ;  /* 0x0000008004047825 */ /* 0x004fe200078e0206 */
[----:B------:R-:W-:-:S02]  /*151a0*/  @UP4 UMOV UR14, UR12 ;  /* 0x0000000c000e4c82 */ /* 0x000fc40008000000 */
[----:B------:R-:W-:Y:S02]  /*151b0*/  UISETP.EQ.AND UP2, UPT, UR15, URZ, UP2 ;  /* 0x0000003f0f00728c */ /* 0x000fe40009742270 */
[----:B------:R-:W-:Y:S02]  /*151c0*/  @!UP3 UISETP.NE.AND UP1, UPT, UR16, URZ, UPT ;  /* 0x0000003f1000b28c */ /* 0x000fe4000bf25270 */
[----:B------:R-:W-:Y:S02]  /*151d0*/  ULDC UR13, c[0x0][0x214] ;  /* 0x00008500000d7ab9 */ /* 0x000fe40000000800 */
[----:B------:R-:W-:Y:S02]  /*151e0*/  @UP3 ULDC UR12, c[0x0][0x210] ;  /* 0x00008400000c3ab9 */ /* 0x000fe40000000800 */
[----:B------:R-:W-:Y:S02]  /*151f0*/  ULDC UR9, c[0x0][0x234] ;  /* 0x00008d0000097ab9 */ /* 0x000fe40000000800 */
[----:B------:R-:W-:-:S02]  /*15200*/  @UP3 UIMAD UR12, UR12, UR13, URZ ;  /* 0x0000000d0c0c32a4 */ /* 0x000fc4000f8e023f */
[----:B------:R-:W-:Y:S02]  /*15210*/  UISETP.NE.OR UP0, UPT, UR21, -0x1, !UP2 ;  /* 0xffffffff1500788c */ /* 0x000fe4000d705670 */
[----:B------:R-:W-:Y:S02]  /*15220*/  @!UP3 USEL UR12, UR13, UR9, !UP1 ;  /* 0x000000090d0cb287 */ /* 0x000fe4000c800000 */
[----:B------:R-:W-:Y:S02]  /*15230*/  ULDC UR6, c[0x0][0x1c0] ;  /* 0x0000700000067ab9 */ /* 0x000fe40000000800 */
[----:B------:R-:W-:Y:S02]  /*15240*/  @UP3 UMOV UR15, 0x1 ;  /* 0x00000001000f3882 */ /* 0x000fe40000000000 */
[----:B------:R-:W-:Y:S02]  /*15250*/  @!UP3 UIMAD UR15, UR12, UR6, URZ ;  /* 0x000000060c0fb2a4 */ /* 0x000fe4000f8e023f */
[----:B------:R-:W-:-:S02]  /*15260*/  @!UP4 UMOV UR14, UR18 ;  /* 0x00000012000ecc82 */ /* 0x000fc40008000000 */
        /* <DEDUP_REMOVED lines=35> */
.L_x_767:
[----:B------:R-:W-:Y:S05]  /*154a0*/  BSYNC B0 ;  /* 0x0000000000007941 */ /* 0x000fea0003800000 */
.L_x_766:
        /* <DEDUP_REMOVED lines=18> */
.L_x_769:
[----:B------:R-:W-:Y:S05]  /*155d0*/  BSYNC B0 ;  /* 0x0000000000007941 */ /* 0x000fea0003800000 */
.L_x_768:
        /* <DEDUP_REMOVED lines=18> */
.L_x_771:
[----:B------:R-:W-:Y:S05]  /*15700*/  BSYNC B0 ;  /* 0x0000000000007941 */ /* 0x000fea0003800000 */
.L_x_770:
        /* <DEDUP_REMOVED lines=17> */
.L_x_773:
[----:B------:R-:W-:Y:S05]  /*15820*/  BSYNC B0 ;  /* 0x0000000000007941 */ /* 0x000fea0003800000 */
.L_x_772:
        /* <DEDUP_REMOVED lines=35> */
.L_x_774:
        /* <DEDUP_REMOVED lines=10> */
.L_x_1086:


//--------------------- .text._ZN5flash16flash_fwd_kernelI23Flash_fwd_kernel_traitsILi256ELi128ELi64ELi8ELb0ELb0EN7cutlass10bfloat16_tE19Flash_kernel_traitsILi256ELi128ELi64ELi8ES3_EELb0ELb1ELb0ELb0ELb0ELb1ELb1ELb0EEEvNS_16Flash_fwd_paramsE --------------------------
	.section	.text._ZN5flash16flash_fwd_kernelI23Flash_fwd_kernel_traitsILi256ELi128ELi64ELi8ELb0ELb0EN7cutlass10bfloat16_tE19Flash_kernel_traitsILi256ELi128ELi64ELi8ES3_EELb0ELb1ELb0ELb0ELb0ELb1ELb1ELb0EEEvNS_16Flash_fwd_paramsE,"ax",@progbits
	.sectioninfo	@"SHI_REGISTERS=255"
	.align	128
        .global         _ZN5flash16flash_fwd_kernelI23Flash_fwd_kernel_traitsILi256ELi128ELi64ELi8ELb0ELb0EN7cutlass10bfloat16_tE19Flash_kernel_traitsILi256ELi128ELi64ELi8ES3_EELb0ELb1ELb0ELb0ELb0ELb1ELb1ELb0EEEvNS_16Flash_fwd_paramsE
        .type           _ZN5flash16flash_fwd_kernelI23Flash_fwd_kernel_traitsILi256ELi128ELi64ELi8ELb0ELb0EN7cutlass10bfloat16_tE19Flash_kernel_traitsILi256ELi128ELi64ELi8ES3_EELb0ELb1ELb0ELb0ELb0ELb1ELb1ELb0EEEvNS_16Flash_fwd_paramsE,@function
        .size           _ZN5flash16flash_fwd_kernelI23Flash_fwd_kernel_traitsILi256ELi128ELi64ELi8ELb0ELb0EN7cutlass10bfloat16_tE19Flash_kernel_traitsILi256ELi128ELi64ELi8ES3_EELb0ELb1ELb0ELb0ELb0ELb1ELb1ELb0EEEvNS_16Flash_fwd_paramsE,(.L_x_1087 - _ZN5flash16flash_fwd_kernelI23Flash_fwd_kernel_traitsILi256ELi128ELi64ELi8ELb0ELb0EN7cutlass10bfloat16_tE19Flash_kernel_traitsILi256ELi128ELi64ELi8ES3_EELb0ELb1ELb0ELb0ELb0ELb1ELb1ELb0EEEvNS_16Flash_fwd_paramsE)
        .other          _ZN5flash16flash_fwd_kernelI23Flash_fwd_kernel_traitsILi256ELi128ELi64ELi8ELb0ELb0EN7cutlass10bfloat16_tE19Flash_kernel_traitsILi256ELi128ELi64ELi8ES3_EELb0ELb1ELb0ELb0ELb0ELb1ELb1ELb0EEEvNS_16Flash_fwd_paramsE,@"STO_CUDA_ENTRY STV_DEFAULT"
_ZN5flash16flash_fwd_kernelI23Flash_fwd_kernel_traitsILi256ELi128ELi64ELi8ELb0ELb0EN7cutlass10bfloat16_tE19Flash_kernel_traitsILi256ELi128ELi64ELi8ES3_EELb0ELb1ELb0ELb0ELb0ELb1ELb1ELb0EEEvNS_16Flash_fwd_paramsE:
.text._ZN5flash16flash_fwd_kernelI23Flash_fwd_kernel_traitsILi256ELi128ELi64ELi8ELb0ELb0EN7cutlass10bfloat16_tE19Flash_kernel_traitsILi256ELi128ELi64ELi8ES3_EELb0ELb1ELb0ELb0ELb0ELb1ELb1ELb0EEEvNS_16Flash_fwd_paramsE:
        /* <DEDUP_REMOVED lines=57> */
.L_x_775:
[----:B------:R-:W-:Y:S02]  /*0390*/  ULDC UR6, c[0x0][0x218] ;  /* 0x0000860000067ab9 */ /* 0x000fe40000000800 */
.L_x_776:
        /* <DEDUP_REMOVED lines=69> */
.L_x_778:
        /* <DEDUP_REMOVED lines=44> */
.L_x_779:
[----:B------:R-:W-:Y:S01]  /*0ab0*/  SHF.R.S32.HI R94, RZ, 0x1f, R92 ;  /* 0x0000001fff5e7819 */ /* 0x000fe2000001145c */
[----:B------:R-:W1:Y:S01]  /*0ac0*/  S2R R250, SR_CTAID.X ;  /* 0x0000000000fa7919 */ /* 0x000e620000002500 */
[----:B------:R-:W-:Y:S01]  /*0ad0*/  UIADD3 UR10, -UR12, UR15, URZ ;  /* 0x0000000f0c0a7290 */ /* 0x000fe2000fffe13f */
[----:B------:R-:W-:Y:S01]  /*0ae0*/  SHF.R.S32.HI R244, RZ, 0x1f, R8 ;  /* 0x0000001ffff47819 */ /* 0x000fe20000011408 */
[----:B------:R-:W-:Y:S01]  /*0af0*/  ULDC.64 UR4, c[0x0][0x1a8] ;  /* 0x00006a0000047ab9 */ /* 0x000fe20000000a00 */
[-C--:B------:R-:W-:Y:S01]  /*0b00*/  LEA.HI R3, R94, R92.reuse, RZ, 0x3 ;  /* 0x0000005c5e037211 */ /* 0x080fe200078f18ff */
[----:B------:R-:W2:Y:S01]  /*0b10*/  S2R R6, SR_CTAID.Z ;  /* 0x0000000000067919 */ /* 0x000ea20000002700 */
[----:B------:R-:W-:Y:S01]  /*0b20*/  UIMAD UR4, UR19, UR4, URZ ;  /* 0x00000004130472a4 */ /* 0x000fe2000f8e023f */
[----:B------:R-:W-:Y:S01]  /*0b30*/  IMAD R246, R244, c[0x0][0x1b0], RZ ;  /* 0x00006c00f4f67a24 */ /* 0x000fe200078e02ff */
[----:B------:R-:W-:Y:S01]  /*0b40*/  SHF.R.S32.HI R10, RZ, 0x3, R3 ;  /* 0x00000003ff0a7819 */ /* 0x000fe20000011403 */
[----:B------:R-:W-:Y:S01]  /*0b50*/  UMOV UR14, 0x6 ;  /* 0x00000006000e7882 */ /* 0x000fe20000000000 */
[----:B------:R-:W-:Y:S01]  /*0b60*/  LOP3.LUT R3, R3, 0xfffffff8, RZ, 0xc0, !PT ;  /* 0xfffffff803037812 */ /* 0x000fe200078ec0ff */
[----:B------:R-:W-:Y:S01]  /*0b70*/  UIMAD UR4, UR11, UR5, UR4 ;  /* 0x000000050b0472a4 */ /* 0x000fe2000f8e0204 */
[----:B------:R-:W-:Y:S01]  /*0b80*/  IADD3 R5, R10, 0x20, RZ ;  /* 0x000000200a057810 */ /* 0x000fe20007ffe0ff */
[----:B------:R-:W-:Y:S01]  /*0b90*/  UIADD3 UR11, UR8, -0x1, URZ ;  /* 0xffffffff080b7890 */ /* 0x000fe2000fffe03f */
[----:B------:R-:W-:Y:S01]  /*0ba0*/  SHF.R.S32.HI R11, RZ, 0x1f, R10 ;  /* 0x0000001fff0b7819 */ /* 0x000fe2000001140a */
[----:B------:R-:W-:Y:S01]  /*0bb0*/  IMAD.IADD R3, R92, 0x1, -R3 ;  /* 0x000000015c037824 */ /* 0x000fe200078e0a03 */
[----:B------:R-:W-:Y:S01]  /*0bc0*/  ISETP.GE.AND P3, PT, R5, UR10, PT ;  /* 0x0000000a05007c0c */ /* 0x000fe2000bf66270 */
[----:B------:R-:W-:Y:S01]  /*0bd0*/  IMAD R246, R8, c[0x0][0x1b4], R246 ;  /* 0x00006d0008f67a24 */ /* 0x000fe200078e02f6 */
[C---:B------:R-:W-:Y:S01]  /*0be0*/  IADD3 R0, R10.reuse, 0x40, RZ ;  /* 0x000000400a007810 */ /* 0x040fe20007ffe0ff */
[----:B------:R-:W-:Y:S01]  /*0bf0*/  IMAD.SHL.U32 R248, R3, 0x8, RZ ;  /* 0x0000000803f87824 */ /* 0x000fe200078e00ff */
[----:B------:R-:W-:Y:S01]  /*0c00*/  ISETP.GE.AND P4, PT, R10, UR10, PT ;  /* 0x0000000a0a007c0c */ /* 0x000fe2000bf86270 */
[----:B------:R-:W-:Y:S01]  /*0c10*/  UMOV UR19, 0x5 ;  /* 0x0000000500137882 */ /* 0x000fe20000000000 */
[----:B------:R-:W-:Y:S01]  /*0c20*/  ISETP.GE.AND P2, PT, R0, UR10, PT ;  /* 0x0000000a00007c0c */ /* 0x000fe2000bf46270 */
[----:B------:R-:W-:Y:S01]  /*0c30*/  IMAD R244, R244, c[0x0][0x1b8], RZ ;  /* 0x00006e00f4f47a24 */ /* 0x000fe200078e02ff */
[----:B------:R-:W-:Y:S01]  /*0c40*/  SHF.R.S32.HI R249, RZ, 0x1f, R248 ;  /* 0x0000001ffff97819 */ /* 0x000fe200000114f8 */
[----:B-1----:R-:W-:Y:S01]  /*0c50*/  IMAD.WIDE R250, R250, 0x80, R10 ;  /* 0x00000080fafa7825 */ /* 0x002fe200078e020a */
[----:B------:R-:W-:Y:S01]  /*0c60*/  IADD3 R12, P0, R248, UR6, RZ ;  /* 0x00000006f80c7c10 */ /* 0x000fe2000ff1e0ff */
[----:B------:R-:W-:Y:S01]  /*0c70*/  UIMAD UR6, UR11, -0x40, UR13 ;  /* 0xffffffc00b0678a4 */ /* 0x000fe2000f8e020d */
[----:B------:R-:W-:Y:S01]  /*0c80*/  IADD3 R239, R10, 0x60, RZ ;  /* 0x000000600aef7810 */ /* 0x000fe20007ffe0ff */
[----:B------:R-:W-:Y:S01]  /*0c90*/  IMAD R244, R8, c[0x0][0x1bc], R244 ;  /* 0x00006f0008f47a24 */ /* 0x000fe200078e02f4 */
[----:B------:R-:W-:Y:S01]  /*0ca0*/  IADD3.X R13, R249, UR18, RZ, P0, !PT ;  /* 0x00000012f90d7c10 */ /* 0x000fe200087fe4ff */
[----:B------:R-:W-:Y:S01]  /*0cb0*/  IMAD.MOV.U32 R165, RZ, RZ, 0x40 ;  /* 0x00000040ffa57424 */ /* 0x000fe200078e00ff */
[----:B------:R-:W-:Y:S01]  /*0cc0*/  @!P3 IADD3 R16, P0, R250, 0x20, RZ ;  /* 0x00000020fa10b810 */ /* 0x000fe20007f1e0ff */
[----:B------:R-:W-:Y:S01]  /*0cd0*/  @!P4 IMAD R2, R251, c[0x0][0x190], RZ ;  /* 0x00006400fb02ca24 */ /* 0x000fe200078e02ff */
[----:B------:R-:W-:Y:S01]  /*0ce0*/  ISETP.GE.AND P1, PT, R239, UR10, PT ;  /* 0x0000000aef007c0c */ /* 0x000fe2000bf26270 */
[----:B--2---:R-:W-:Y:S01]  /*0cf0*/  IMAD.WIDE.U32 R6, R6, c[0x0][0x1a8], R12 ;  /* 0x00006a0006067a25 */ /* 0x004fe200078e000c */
[----:B------:R-:W-:Y:S01]  /*0d00*/  LEA.HI R237, R94, R92, RZ, 0x4 ;  /* 0x0000005c5eed7211 */ /* 0x000fe200078f20ff */
[----:B------:R-:W-:-:S02]  /*0d10*/  UISETP.GE.AND UP0, UPT, UR8, 0x2, UPT ;  /* 0x000000020800788c */ /* 0x000fc4000bf06270 */
[----:B------:R-:W-:Y:S01]  /*0d20*/  @!P3 IMAD.X R4, RZ, RZ, R251, P0 ;  /* 0x000000ffff04b224 */ /* 0x000fe200000e06fb */
[----:B------:R-:W-:Y:S01]  /*0d30*/  IADD3 R7, R7, UR4, RZ ;  /* 0x0000000407077c10 */ /* 0x000fe2000fffe0ff */
[----:B------:R-:W-:Y:S01]  /*0d40*/  @!P4 IMAD.MOV.U32 R22, RZ, RZ, R6 ;  /* 0x000000ffff16c224 */ /* 0x000fe200078e0006 */
[----:B------:R-:W-:Y:S01]  /*0d50*/  @!P2 IADD3 R14, P0, R250, 0x40, RZ ;  /* 0x00000040fa0ea810 */ /* 0x000fe20007f1e0ff */
[----:B------:R-:W-:Y:S01]  /*0d60*/  @!P3 IMAD R4, R4, c[0x0][0x190], RZ ;  /* 0x000064000404ba24 */ /* 0x000fe200078e02ff */
[----:B------:R-:W-:Y:S01]  /*0d70*/  ULDC.64 UR4, c[0x0][0x198] ;  /* 0x0000660000047ab9 */ /* 0x000fe20000000a00 */
[----:B------:R-:W-:Y:S01]  /*0d80*/  @!P4 IMAD.MOV.U32 R23, RZ, RZ, R7 ;  /* 0x000000ffff17c224 */ /* 0x000fe200078e0007 */
[----:B------:R-:W-:Y:S01]  /*0d90*/  USHF.L.U64.HI UR14, UR4, UR14, UR5 ;  /* 0x0000000e040e7299 */ /* 0x000fe20008010205 */
[C---:B------:R-:W-:Y:S01]  /*0da0*/  @!P4 IMAD R2, R250.reuse, c[0x0][0x194], R2 ;  /* 0x00006500fa02ca24 */ /* 0x040fe200078e0202 */
[----:B------:R-:W-:Y:S01]  /*0db0*/  USHF.L.U32 UR18, UR4, 0x6, URZ ;  /* 0x0000000604127899 */ /* 0x000fe2000800063f */
[----:B------:R-:W-:Y:S01]  /*0dc0*/  @!P4 IMAD.WIDE.U32 R22, R250, c[0x0][0x190], R22 ;  /* 0x00006400fa16ca25 */ /* 0x000fe200078e0016 */
[----:B------:R-:W-:-:S03]  /*0dd0*/  USHF.L.U64.HI UR19, UR4, UR19, UR5 ;  /* 0x0000001304137299 */ /* 0x000fc60008010205 */
[----:B------:R-:W-:Y:S01]  /*0de0*/  @!P3 IMAD R4, R16, c[0x0][0x194], R4 ;  /* 0x000065001004ba24 */ /* 0x000fe200078e0204 */
[----:B------:R-:W-:Y:S01]  /*0df0*/  @!P4 LEA R12, P6, R22, c[0x0][0x160], 0x1 ;  /* 0x00005800160cca11 */ /* 0x000fe200078c08ff */
[----:B------:R-:W-:Y:S01]  /*0e00*/  @!P2 IMAD.X R0, RZ, RZ, R251, P0 ;  /* 0x000000ffff00a224 */ /* 0x000fe200000e06fb */
[----:B------:R-:W-:Y:S01]  /*0e10*/  @!P1 IADD3 R20, P0, R250, 0x60, RZ ;  /* 0x00000060fa149810 */ /* 0x000fe20007f1e0ff */
[----:B------:R-:W-:-:S04]  /*0e20*/  @!P3 IMAD.WIDE.U32 R16, R16, c[0x0][0x190], R6 ;  /* 0x000064001010ba25 */ /* 0x000fc800078e0006 */
[----:B------:R-:W-:Y:S01]  /*0e30*/  @!P4 IMAD.IADD R2, R23, 0x1, R2 ;  /* 0x000000011702c824 */ /* 0x000fe200078e0202 */
[----:B------:R-:W-:Y:S01]  /*0e40*/  @!P3 LEA R18, P5, R16, c[0x0][0x160], 0x1 ;  /* 0x000058001012ba11 */ /* 0x000fe200078a08ff */
[----:B------:R-:W-:Y:S02]  /*0e50*/  @!P3 IMAD.IADD R4, R17, 0x1, R4 ;  /* 0x000000011104b824 */ /* 0x000fe400078e0204 */
[----:B------:R-:W-:Y:S01]  /*0e60*/  @!P2 IMAD R0, R0, c[0x0][0x190], RZ ;  /* 0x000064000000aa24 */ /* 0x000fe200078e02ff */
[----:B------:R-:W-:Y:S01]  /*0e70*/  @!P4 LEA.HI.X R13, R22, c[0x0][0x164], R2, 0x1, P6 ;  /* 0x00005900160dca11 */ /* 0x000fe200030f0c02 */
[----:B------:R-:W-:Y:S01]  /*0e80*/  @!P1 IMAD.X R2, RZ, RZ, R251, P0 ;  /* 0x000000ffff029224 */ /* 0x000fe200000e06fb */
[----:B------:R-:W-:Y:S01]  /*0e90*/  @!P3 LEA.HI.X R19, R16, c[0x0][0x164], R4, 0x1, P5 ;  /* 0x000059001013ba11 */ /* 0x000fe200028f0c04 */
[C---:B------:R-:W-:Y:S01]  /*0ea0*/  @!P2 IMAD R0, R14.reuse, c[0x0][0x194], R0 ;  /* 0x000065000e00aa24 */ /* 0x040fe200078e0200 */
[C---:B------:R-:W-:Y:S01]  /*0eb0*/  ISETP.GE.AND P5, PT, R5.reuse, UR6, PT ;  /* 0x0000000605007c0c */ /* 0x040fe2000bfa6270 */
[----:B------:R-:W-:Y:S01]  /*0ec0*/  @!P2 IMAD.WIDE.U32 R14, R14, c[0x0][0x190], R6 ;  /* 0x000064000e0eaa25 */ /* 0x000fe200078e0006 */
[----:B------:R-:W-:-:S02]  /*0ed0*/  ISETP.GE.AND P0, PT, R5, UR6, PT ;  /* 0x0000000605007c0c */ /* 0x000fc4000bf06270 */
[-C--:B------:R-:W-:Y:S01]  /*0ee0*/  LEA.HI R5, R94, R92.reuse, RZ, 0x6 ;  /* 0x0000005c5e057211 */ /* 0x080fe200078f30ff */
[----:B------:R-:W-:Y:S01]  /*0ef0*/  @!P1 IMAD R4, R2, c[0x0][0x190], RZ ;  /* 0x0000640002049a24 */ /* 0x000fe200078e02ff */
[----:B------:R-:W-:Y:S01]  /*0f00*/  @!P2 LEA R16, P6, R14, c[0x0][0x160], 0x1 ;  /* 0x000058000e10aa11 */ /* 0x000fe200078c08ff */
[----:B------:R-:W-:Y:S01]  /*0f10*/  @!P1 IMAD.MOV.U32 R22, RZ, RZ, R6 ;  /* 0x000000ffff169224 */ /* 0x000fe200078e0006 */
[----:B------:R-:W-:Y:S01]  /*0f20*/  LEA.HI R94, R94, R92, RZ, 0x5 ;  /* 0x0000005c5e5e7211 */ /* 0x000fe200078f28ff */
[----:B------:R-:W-:Y:S01]  /*0f30*/  @!P1 IMAD.MOV.U32 R23, RZ, RZ, R7 ;  /* 0x000000ffff179224 */ /* 0x000fe200078e0007 */
[----:B------:R-:W-:Y:S01]  /*0f40*/  SHF.R.S32.HI R7, RZ, 0x4, R237 ;  /* 0x00000004ff077819 */ /* 0x000fe200000114ed */
[----:B------:R-:W-:Y:S01]  /*0f50*/  IMAD.SHL.U32 R6, R10, 0x40, RZ ;  /* 0x000000400a067824 */ /* 0x000fe200078e00ff */
[----:B------:R-:W-:Y:S01]  /*0f60*/  SHF.R.S32.HI R93, RZ, 0x5, R94 ;  /* 0x00000005ff5d7819 */ /* 0x000fe2000001145e */
[----:B------:R-:W-:Y:S01]  /*0f70*/  @!P2 IMAD.IADD R0, R15, 0x1, R0 ;  /* 0x000000010f00a824 */ /* 0x000fe200078e0200 */
[----:B------:R-:W-:Y:S01]  /*0f80*/  LOP3.LUT R94, R94, 0xffffffe0, RZ, 0xc0, !PT ;  /* 0xffffffe05e5e7812 */ /* 0x000fe200078ec0ff */
[----:B------:R-:W-:Y:S01]  /*0f90*/  @!P1 IMAD R4, R20, c[0x0][0x194], R4 ;  /* 0x0000650014049a24 */ /* 0x000fe200078e0204 */
        /* <DEDUP_REMOVED lines=17> */
[C---:B------:R-:W-:Y:S01]  /*10b0*/  IMAD.WIDE.U32 R4, R10.reuse, c[0x0][0x1a0], R248 ;  /* 0x000068000a047a25 */ /* 0x040fe200078e00f8 */
[----:B------:R-:W-:Y:S01]  /*10c0*/  IADD3.X R243, R23, UR7, R0, P6, !PT ;  /* 0x0000000717f37c10 */ /* 0x000fe2000b7fe400 */
[----:B------:R-:W-:Y:S01]  /*10d0*/  USHF.R.S32.HI UR7, URZ, 0x1f, UR11 ;  /* 0x0000001f3f077899 */ /* 0x000fe2000801140b */
[----:B------:R-:W-:Y:S01]  /*10e0*/  ISETP.GE.AND P6, PT, R10, UR6, PT ;  /* 0x000000060a007c0c */ /* 0x000fe2000bfc6270 */
[----:B------:R-:W-:Y:S01]  /*10f0*/  IMAD.SHL.U32 R240, R2, 0x2, RZ ;  /* 0x0000000202f07824 */ /* 0x000fe200078e00ff */
[----:B------:R-:W-:Y:S01]  /*1100*/  LEA.HI R237, R237, R7, RZ, 0x1 ;  /* 0x00000007eded7211 */ /* 0x000fe200078f08ff */
[----:B------:R-:W-:Y:S01]  /*1110*/  IMAD.WIDE.U32 R242, R8, c[0x0][0x1b0], R242 ;  /* 0x00006c0008f27a25 */ /* 0x000fe200078e00f2 */
[----:B------:R-:W-:-:S02]  /*1120*/  UIMAD UR20, UR7, UR18, UR20 ;  /* 0x00000012071472a4 */ /* 0x000fc4000f8e0214 */
[----:B------:R-:W-:Y:S01]  /*1130*/  @!PT LDS RZ, [RZ] ;  /* 0x00000000fffff984 */ /* 0x000fe20000000800 */
[----:B------:R-:W-:Y:S01]  /*1140*/  @!PT LDS RZ, [RZ] ;  /* 0x00000000fffff984 */ /* 0x000fe20000000800 */
[----:B------:R-:W-:Y:S01]  /*1150*/  @!PT LDS RZ, [RZ] ;  /* 0x00000000fffff984 */ /* 0x000fe20000000800 */
[----:B------:R1:W-:Y:S01]  /*1160*/  @!P4 LDGSTS.E.BYPASS.LTC128B.128 [R240], [R12.64] ;  /* 0x000000000cf0cfae */ /* 0x0003e2000b901d50 */
[----:B------:R-:W-:Y:S01]  /*1170*/  IMAD R2, R11, c[0x0][0x1a0], RZ ;  /* 0x000068000b027a24 */ /* 0x000fe200078e02ff */
[----:B------:R-:W-:Y:S01]  /*1180*/  LOP3.LUT R237, R237, 0xfffffffe, RZ, 0xc0, !PT ;  /* 0xfffffffeeded7812 */ /* 0x000fe200078ec0ff */
[----:B------:R-:W-:Y:S01]  /*1190*/  IMAD.IADD R247, R243, 0x1, R246 ;  /* 0x00000001f3f77824 */ /* 0x000fe200078e02f6 */
[----:B------:R1:W-:Y:S01]  /*11a0*/  @!P4 LDGSTS.E.BYPASS.LTC128B.128 [R240+0x4000], [R12.64+0x80] ;  /* 0x040000800cf0cfae */ /* 0x0003e2000b901d50 */
[----:B------:R-:W-:Y:S02]  /*11b0*/  IMAD.U32 R0, RZ, RZ, UR11 ;  /* 0x0000000bff007e24 */ /* 0x000fe4000f8e00ff */
[----:B------:R-:W-:Y:S01]  /*11c0*/  IMAD.IADD R6, R92, 0x1, -R6 ;  /* 0x000000015c067824 */ /* 0x000fe200078e0a06 */
[----:B------:R1:W-:Y:S01]  /*11d0*/  @!P4 LDGSTS.E.BYPASS.LTC128B.128 [R240+0x8000], [R12.64+0x100] ;  /* 0x080001000cf0cfae */ /* 0x0003e2000b901d50 */
[----:B------:R-:W-:Y:S02]  /*11e0*/  IMAD.MOV.U32 R246, RZ, RZ, R242 ;  /* 0x000000fffff67224 */ /* 0x000fe400078e00f2 */
[----:B------:R-:W-:Y:S01]  /*11f0*/  IMAD R2, R10, c[0x0][0x1a4], R2 ;  /* 0x000069000a027a24 */ /* 0x000fe200078e0202 */
[----:B------:R1:W-:Y:S01]  /*1200*/  @!P4 LDGSTS.E.BYPASS.LTC128B.128 [R240+0xc000], [R12.64+0x180] ;  /* 0x0c0001800cf0cfae */ /* 0x0003e2000b901d50 */
[----:B------:R-:W-:Y:S01]  /*1210*/  IADD3 R20, P4, R4, UR22, RZ ;  /* 0x0000001604147c10 */ /* 0x000fe2000ff9e0ff */
[----:B------:R-:W-:Y:S01]  /*1220*/  IMAD.WIDE.U32 R22, R0, UR18, R246 ;  /* 0x0000001200167c25 */ /* 0x000fe2000f8e00f6 */
[----:B------:R-:W-:Y:S01]  /*1230*/  SHF.R.S32.HI R4, RZ, 0x1f, R6 ;  /* 0x0000001fff047819 */ /* 0x000fe20000011406 */
[----:B------:R2:W-:Y:S01]  /*1240*/  @!P3 LDGSTS.E.BYPASS.LTC128B.128 [R240+0x1000], [R18.64] ;  /* 0x0100000012f0bfae */ /* 0x0005e2000b901d50 */
[----:B------:R-:W-:Y:S01]  /*1250*/  IADD3.X R21, R5, UR21, R2, P4, !PT ;  /* 0x0000001505157c10 */ /* 0x000fe2000a7fe402 */
[----:B------:R-:W-:Y:S01]  /*1260*/  USHF.L.U32 UR21, UR4, 0x5, URZ ;  /* 0x0000000504157899 */ /* 0x000fe2000800063f */
[----:B------:R-:W-:Y:S01]  /*1270*/  LEA.HI R4, R4, R6, RZ, 0x3 ;  /* 0x0000000604047211 */ /* 0x000fe200078f18ff */
[----:B------:R2:W-:Y:S01]  /*1280*/  @!P3 LDGSTS.E.BYPASS.LTC128B.128 [R240+0x5000], [R18.64+0x80] ;  /* 0x0500008012f0bfae */ /* 0x0005e2000b901d50 */
[----:B------:R-:W-:Y:S01]  /*1290*/  IADD3 R0, R23, UR20, RZ ;  /* 0x0000001417007c10 */ /* 0x000fe2000fffe0ff */
[----:B------:R-:W-:Y:S01]  /*12a0*/  IMAD.IADD R237, R7, 0x1, -R237 ;  /* 0x0000000107ed7824 */ /* 0x000fe200078e0aed */
[----:B------:R-:W-:Y:S01]  /*12b0*/  LOP3.LUT R2, R4, 0xfffffff8, RZ, 0xc0, !PT ;  /* 0xfffffff804027812 */ /* 0x000fe200078ec0ff */
[----:B------:R2:W-:Y:S01]  /*12c0*/  @!P3 LDGSTS.E.BYPASS.LTC128B.128 [R240+0x9000], [R18.64+0x100] ;  /* 0x0900010012f0bfae */ /* 0x0005e2000b901d50 */
[----:B------:R-:W-:Y:S01]  /*12d0*/  ULDC.64 UR4, c[0x0][0x1a0] ;  /* 0x0000680000047ab9 */ /* 0x000fe20000000a00 */
[----:B------:R-:W-:Y:S01]  /*12e0*/  IMAD.SHL.U32 R11, R237, 0x8, RZ ;  /* 0x00000008ed0b7824 */ /* 0x000fe200078e00ff */
[----:B------:R-:W-:Y:S01]  /*12f0*/  UIMAD.WIDE.U32 UR22, UR11, UR4, URZ ;  /* 0x000000040b1672a5 */ /* 0x000fe2000f8e003f */
[----:B------:R2:W-:Y:S01]  /*1300*/  @!P3 LDGSTS.E.BYPASS.LTC128B.128 [R240+0xd000], [R18.64+0x180] ;  /* 0x0d00018012f0bfae */ /* 0x0005e2000b901d50 */
[----:B------:R-:W-:Y:S01]  /*1310*/  IMAD.IADD R2, R6, 0x1, -R2 ;  /* 0x0000000106027824 */ /* 0x000fe200078e0a02 */
[----:B------:R-:W-:Y:S01]  /*1320*/  UIMAD UR4, UR7, UR4, URZ ;  /* 0x00000004070472a4 */ /* 0x000fe2000f8e023f */
[----:B------:R-:W-:Y:S01]  /*1330*/  IMAD.WIDE.U32 R8, R8, c[0x0][0x1b8], R20 ;  /* 0x00006e0008087a25 */ /* 0x000fe200078e0014 */
[----:B------:R3:W-:Y:S02]  /*1340*/  @!P2 LDGSTS.E.BYPASS.LTC128B.128 [R240+0x2000], [R16.64] ;  /* 0x0200000010f0afae */ /* 0x0007e4000b901d50 */
[----:B------:R-:W-:Y:S01]  /*1350*/  UIMAD UR4, UR11, UR5, UR4 ;  /* 0x000000050b0472a4 */ /* 0x000fe2000f8e0204 */
[----:B------:R-:W-:Y:S01]  /*1360*/  IMAD.IADD R245, R9, 0x1, R244 ;  /* 0x0000000109f57824 */ /* 0x000fe200078e02f4 */
[----:B------:R3:W-:Y:S01]  /*1370*/  @!P2 LDGSTS.E.BYPASS.LTC128B.128 [R240+0x6000], [R16.64+0x80] ;  /* 0x0600008010f0afae */ /* 0x0007e2000b901d50 */
[----:B------:R-:W-:Y:S01]  /*1380*/  IMAD.IADD R94, R92, 0x1, -R94 ;  /* 0x000000015c5e7824 */ /* 0x000fe200078e0a5e */
[----:B------:R-:W-:Y:S01]  /*1390*/  UIADD3 UR4, UR23, UR4, URZ ;  /* 0x0000000417047290 */ /* 0x000fe2000fffe03f */
[----:B-1----:R-:W-:Y:S01]  /*13a0*/  @!P6 LEA R12, P4, R22, c[0x0][0x168], 0x1 ;  /* 0x00005a00160cea11 */ /* 0x002fe200078808ff */
[----:B------:R3:W-:Y:S01]  /*13b0*/  @!P2 LDGSTS.E.BYPASS.LTC128B.128 [R240+0xa000], [R16.64+0x100] ;  /* 0x0a00010010f0afae */ /* 0x0007e2000b901d50 */
[----:B------:R-:W-:Y:S01]  /*13c0*/  IMAD.SHL.U32 R204, R92, 0x2, RZ ;  /* 0x000000025ccc7824 */ /* 0x000fe200078e00ff */
[----:B------:R-:W-:-:S02]  /*13d0*/  SHF.R.S32.HI R241, RZ, 0x1f, R94 ;  /* 0x0000001ffff17819 */ /* 0x000fc4000001145e */
[C---:B------:R-:W-:Y:S01]  /*13e0*/  @!P6 LEA.HI.X R13, R22.reuse, c[0x0][0x16c], R0, 0x1, P4 ;  /* 0x00005b00160dea11 */ /* 0x040fe200020f0c00 */
[----:B------:R3:W-:Y:S01]  /*13f0*/  @!P2 LDGSTS.E.BYPASS.LTC128B.128 [R240+0xe000], [R16.64+0x180] ;  /* 0x0e00018010f0afae */ /* 0x0007e2000b901d50 */
[----:B------:R-:W-:Y:S02]  /*1400*/  @!P5 IADD3 R5, P4, R22, UR21, RZ ;  /* 0x000000151605dc10 */ /* 0x000fe4000ff9e0ff */
[----:B------:R-:W-:Y:S01]  /*1410*/  LEA.HI R241, R241, R94, RZ, 0x2 ;  /* 0x0000005ef1f17211 */ /* 0x000fe200078f10ff */
[----:B------:R1:W-:Y:S01]  /*1420*/  @!P1 LDGSTS.E.BYPASS.LTC128B.128 [R240+0x3000], [R14.64] ;  /* 0x030000000ef09fae */ /* 0x0003e2000b901d50 */
[----:B------:R-:W-:Y:S02]  /*1430*/  @!P5 IADD3.X R0, R0, UR19, RZ, P4, !PT ;  /* 0x000000130000dc10 */ /* 0x000fe4000a7fe4ff */
[----:B------:R-:W-:Y:S01]  /*1440*/  @!P5 LEA R6, P4, R5, c[0x0][0x168], 0x1 ;  /* 0x00005a000506da11 */ /* 0x000fe200078808ff */
[----:B------:R1:W-:Y:S01]  /*1450*/  @!P1 LDGSTS.E.BYPASS.LTC128B.128 [R240+0x7000], [R14.64+0x80] ;  /* 0x070000800ef09fae */ /* 0x0003e2000b901d50 */
[----:B------:R-:W-:-:S02]  /*1460*/  SHF.R.S32.HI R241, RZ, 0x2, R241 ;  /* 0x00000002fff17819 */ /* 0x000fc400000114f1 */
[----:B------:R-:W-:Y:S01]  /*1470*/  @!P5 LEA.HI.X R7, R5, c[0x0][0x16c], R0, 0x1, P4 ;  /* 0x00005b000507da11 */ /* 0x000fe200020f0c00 */
[----:B------:R1:W-:Y:S01]  /*1480*/  @!P1 LDGSTS.E.BYPASS.LTC128B.128 [R240+0xb000], [R14.64+0x100] ;  /* 0x0b0001000ef09fae */ /* 0x0003e2000b901d50 */
[----:B------:R-:W-:Y:S01]  /*1490*/  IMAD.SHL.U32 R5, R2, 0x40, RZ ;  /* 0x0000004002057824 */ /* 0x000fe200078e00ff */
[----:B------:R-:W-:Y:S01]  /*14a0*/  ISETP.GE.AND P4, PT, R10, UR6, PT ;  /* 0x000000060a007c0c */ /* 0x000fe2000bf86270 */
[----:B------:R-:W-:Y:S01]  /*14b0*/  IMAD.MOV.U32 R0, RZ, RZ, 0x20 ;  /* 0x00000020ff007424 */ /* 0x000fe200078e00ff */
[----:B------:R1:W-:Y:S01]  /*14c0*/  @!P1 LDGSTS.E.BYPASS.LTC128B.128 [R240+0xf000], [R14.64+0x180] ;  /* 0x0f0001800ef09fae */ /* 0x0003e2000b901d50 */
[----:B------:R-:W-:-:S03]  /*14d0*/  LOP3.LUT R204, R204, 0x6, RZ, 0xc0, !PT ;  /* 0x00000006cccc7812 */ /* 0x000fc600078ec0ff */
[----:B------:R4:W-:Y:S04]  /*14e0*/  @!P6 LDGSTS.E.BYPASS.LTC128B.128 [R240+0x10000], [R12.64] ;  /* 0x100000000cf0efae */ /* 0x0009e8000b901d50 */
[----:B------:R4:W-:Y:S01]  /*14f0*/  @!P6 LDGSTS.E.BYPASS.LTC128B.128 [R240+0x12000], [R12.64+0x80] ;  /* 0x120000800cf0efae */ /* 0x0009e2000b901d50 */
[----:B---3--:R-:W-:-:S03]  /*1500*/  IMAD.U32 R16, RZ, RZ, UR22 ;  /* 0x00000016ff107e24 */ /* 0x008fc6000f8e00ff */
[----:B------:R4:W-:Y:S01]  /*1510*/  @!P6 LDGSTS.E.BYPASS.LTC128B.128 [R240+0x14000], [R12.64+0x100] ;  /* 0x140001000cf0efae */ /* 0x0009e2000b901d50 */
[----:B------:R-:W-:-:S03]  /*1520*/  IMAD.U32 R17, RZ, RZ, UR23 ;  /* 0x00000017ff117e24 */ /* 0x000fc6000f8e00ff */
[----:B------:R4:W-:Y:S04]  /*1530*/  @!P6 LDGSTS.E.BYPASS.LTC128B.128 [R240+0x16000], [R12.64+0x180] ;  /* 0x160001800cf0efae */ /* 0x0009e8000b901d50 */
[----:B------:R3:W-:Y:S04]  /*1540*/  @!P5 LDGSTS.E.BYPASS.LTC128B.128 [R240+0x11000], [R6.64] ;  /* 0x1100000006f0dfae */ /* 0x0007e8000b901d50 */
[----:B------:R3:W-:Y:S01]  /*1550*/  @!P5 LDGSTS.E.BYPASS.LTC128B.128 [R240+0x13000], [R6.64+0x80] ;  /* 0x1300008006f0dfae */ /* 0x0007e2000b901d50 */
[----:B-1----:R-:W-:-:S03]  /*1560*/  IMAD.WIDE.U32 R14, R0, c[0x0][0x1a0], RZ ;  /* 0x00006800000e7a25 */ /* 0x002fc600078e00ff */
[----:B------:R3:W-:Y:S04]  /*1570*/  @!P5 LDGSTS.E.BYPASS.LTC128B.128 [R240+0x15000], [R6.64+0x100] ;  /* 0x1500010006f0dfae */ /* 0x0007e8000b901d50 */
[----:B------:R3:W-:Y:S04]  /*1580*/  @!P5 LDGSTS.E.BYPASS.LTC128B.128 [R240+0x17000], [R6.64+0x180] ;  /* 0x1700018006f0dfae */ /* 0x0007e8000b901d50 */
[----:B------:R-:W0:Y:S01]  /*1590*/  LDGDEPBAR ;  /* 0x00000000000079af */ /* 0x000e220000000000 */
[----:B----4-:R-:W-:Y:S01]  /*15a0*/  IMAD.SHL.U32 R12, R10, 0x8, RZ ;  /* 0x000000080a0c7824 */ /* 0x010fe200078e00ff */
[----:B------:R-:W-:Y:S01]  /*15b0*/  LOP3.LUT R10, R5, 0x1c0, RZ, 0xc0, !PT ;  /* 0x000001c0050a7812 */ /* 0x000fe200078ec0ff */
[----:B------:R-:W-:-:S03]  /*15c0*/  IMAD.U32 R5, RZ, RZ, UR4 ;  /* 0x00000004ff057e24 */ /* 0x000fc6000f8e00ff */
[----:B------:R-:W-:Y:S02]  /*15d0*/  LOP3.LUT R11, R10, 0x8, R11, 0xf8, !PT ;  /* 0x000000080a0b7812 */ /* 0x000fe400078ef80b */
[----:B------:R-:W-:-:S04]  /*15e0*/  SHF.R.U32.HI R10, RZ, 0x3, R10 ;  /* 0x00000003ff0a7819 */ /* 0x000fc8000001160a */
[----:B------:R-:W-:Y:S01]  /*15f0*/  LOP3.LUT R10, R11, R10, RZ, 0x3c, !PT ;  /* 0x0000000a0b0a7212 */ /* 0x000fe200078e3cff */
[----:B------:R-:W-:Y:S02]  /*1600*/  IMAD.SHL.U32 R11, R4, 0x40, RZ ;  /* 0x00000040040b7824 */ /* 0x000fe400078e00ff */
[----:B---3--:R-:W-:Y:S01]  /*1610*/  IMAD.SHL.U32 R7, R3, 0x40, RZ ;  /* 0x0000004003077824 */ /* 0x008fe200078e00ff */
[----:B------:R-:W-:-:S04]  /*1620*/  DEPBAR.LE SB0, 0x0 ;  /* 0x000080000000791a */ /* 0x000fc80000000000 */
[----:B------:R-:W-:Y:S01]  /*1630*/  BAR.SYNC.DEFER_BLOCKING 0x0 ;  /* 0x0000000000007b1d */ /* 0x000fe20000010000 */
[----:B------:R-:W-:Y:S02]  /*1640*/  LOP3.LUT R7, R7, 0x1c0, RZ, 0xc0, !PT ;  /* 0x000001c007077812 */ /* 0x000fe400078ec0ff */
[C---:B------:R-:W-:Y:S02]  /*1650*/  LEA R6, P1, R16.reuse, R8, 0x6 ;  /* 0x0000000810067211 */ /* 0x040fe400078230ff */
[----:B------:R-:W-:Y:S02]  /*1660*/  LOP3.LUT R12, R7, 0x8, R12, 0xf8, !PT ;  /* 0x00000008070c7812 */ /* 0x000fe400078ef80c */
[----:B------:R-:W-:Y:S02]  /*1670*/  SHF.R.U32.HI R7, RZ, 0x3, R7 ;  /* 0x00000003ff077819 */ /* 0x000fe40000011607 */
[----:B------:R-:W-:Y:S02]  /*1680*/  LEA.HI.X R5, R16, R245, R5, 0x6, P1 ;  /* 0x000000f510057211 */ /* 0x000fe400008f3405 */
[----:B------:R-:W-:Y:S01]  /*1690*/  LOP3.LUT R7, R12, R7, RZ, 0x3c, !PT ;  /* 0x000000070c077212 */ /* 0x000fe200078e3cff */
[----:B------:R-:W-:Y:S01]  /*16a0*/  IMAD R12, R0, c[0x0][0x1a4], RZ ;  /* 0x00006900000c7a24 */ /* 0x000fe200078e02ff */
[----:B------:R-:W-:-:S02]  /*16b0*/  @!P0 IADD3 R4, P1, R6, R14, RZ ;  /* 0x0000000e06048210 */ /* 0x000fc40007f3e0ff */
[C---:B------:R-:W-:Y:S01]  /*16c0*/  @!P4 LEA R14, P2, R6.reuse, c[0x0][0x170], 0x1 ;  /* 0x00005c00060eca11 */ /* 0x040fe200078408ff */
[----:B------:R-:W-:Y:S01]  /*16d0*/  IMAD R237, R237, 0x200, R7 ;  /* 0x00000200eded7824 */ /* 0x000fe200078e0207 */
[----:B------:R-:W-:Y:S02]  /*16e0*/  LOP3.LUT R11, R11, 0xfffffe00, RZ, 0xc0, !PT ;  /* 0xfffffe000b0b7812 */ /* 0x000fe400078ec0ff */
[----:B------:R-:W-:Y:S01]  /*16f0*/  @!P0 IADD3.X R12, R5, R15, R12, P1, !PT ;  /* 0x0000000f050c8210 */ /* 0x000fe20000ffe40c */
[----:B------:R-:W-:Y:S01]  /*1700*/  IMAD.SHL.U32 R237, R237, 0x2, RZ ;  /* 0x00000002eded7824 */ /* 0x000fe200078e00ff */
[----:B------:R-:W-:Y:S01]  /*1710*/  @!P4 LEA.HI.X R15, R6, c[0x0][0x174], R5, 0x1, P2 ;  /* 0x00005d00060fca11 */ /* 0x000fe200010f0c05 */
[----:B------:R-:W-:Y:S01]  /*1720*/  IMAD R238, R93, 0x400, R11 ;  /* 0x000004005dee7824 */ /* 0x000fe200078e020b */
[----:B------:R-:W-:Y:S01]  /*1730*/  @!P0 LEA R6, P3, R4, c[0x0][0x170], 0x1 ;  /* 0x00005c0004068a11 */ /* 0x000fe200078608ff */
[----:B------:R-:W-:Y:S01]  /*1740*/  @P4 STS.128 [R240+0x18000], RZ ;  /* 0x018000fff0004388 */ /* 0x000fe20000000c00 */
[----:B------:R-:W-:Y:S01]  /*1750*/  IADD3 R235, R237, 0x10020, RZ ;  /* 0x00010020edeb7810 */ /* 0x000fe20007ffe0ff */
[----:B------:R-:W-:Y:S01]  /*1760*/  IMAD.IADD R238, R10, 0x1, R238 ;  /* 0x000000010aee7824 */ /* 0x000fe200078e02ee */
[----:B------:R-:W-:Y:S01]  /*1770*/  @!P0 LEA.HI.X R7, R4, c[0x0][0x174], R12, 0x1, P3 ;  /* 0x00005d0004078a11 */ /* 0x000fe200018f0c0c */
[----:B------:R-:W-:Y:S01]  /*1780*/  @P4 STS.128 [R240+0x1a000], RZ ;  /* 0x01a000fff0004388 */ /* 0x000fe20000000c00 */
[----:B------:R-:W-:Y:S01]  /*1790*/  LEA R93, R93, UR12, 0x4 ;  /* 0x0000000c5d5d7c11 */ /* 0x000fe2000f8e20ff */
[----:B------:R-:W-:-:S02]  /*17a0*/  IMAD.SHL.U32 R238, R238, 0x2, RZ ;  /* 0x00000002eeee7824 */ /* 0x000fc400078e00ff */
[----:B------:R-:W-:Y:S01]  /*17b0*/  @P4 STS.128 [R240+0x1c000], RZ ;  /* 0x01c000fff0004388 */ /* 0x000fe20000000c00 */
[----:B------:R-:W-:-:S03]  /*17c0*/  IADD3 R93, R93, 0x1, R241 ;  /* 0x000000015d5d7810 */ /* 0x000fc60007ffe0f1 */
[----:B------:R-:W-:Y:S01]  /*17d0*/  @P4 STS.128 [R240+0x1e000], RZ ;  /* 0x01e000fff0004388 */ /* 0x000fe20000000c00 */
[----:B------:R-:W-:Y:S01]  /*17e0*/  R2P PR, R2, 0x6 ;  /* 0x0000000602007804 */ /* 0x000fe20000000000 */
[----:B------:R-:W-:Y:S02]  /*17f0*/  IMAD.MOV.U32 R2, RZ, RZ, 0x10 ;  /* 0x00000010ff027424 */ /* 0x000fe400078e00ff */
[----:B------:R-:W-:Y:S01]  /*1800*/  @!PT LDS RZ, [RZ] ;  /* 0x00000000fffff984 */ /* 0x000fe20000000800 */
[----:B------:R-:W-:Y:S01]  /*1810*/  @!PT LDS RZ, [RZ] ;  /* 0x00000000fffff984 */ /* 0x000fe20000000800 */
[----:B------:R-:W-:Y:S01]  /*1820*/  @!PT LDS RZ, [RZ] ;  /* 0x00000000fffff984 */ /* 0x000fe20000000800 */
[----:B------:R1:W-:Y:S02]  /*1830*/  @!P4 LDGSTS.E.BYPASS.LTC128B.128 [R240+0x18000], [R14.64] ;  /* 0x180000000ef0cfae */ /* 0x0003e4000b901d50 */
[----:B------:R-:W-:Y:S02]  /*1840*/  SEL R0, R0, 0xffffffe0, !P2 ;  /* 0xffffffe000007807 */ /* 0x000fe40005000000 */
[----:B------:R1:W-:Y:S01]  /*1850*/  @!P4 LDGSTS.E.BYPASS.LTC128B.128 [R240+0x1a000], [R14.64+0x80] ;  /* 0x1a0000800ef0cfae */ /* 0x0003e2000b901d50 */
[----:B------:R-:W-:Y:S02]  /*1860*/  SEL R2, R2, 0xfffffff0, !P1 ;  /* 0xfffffff002027807 */ /* 0x000fe40004800000 */
[----:B------:R-:W-:Y:S01]  /*1870*/  R2P PR, R3, 0x6 ;  /* 0x0000000603007804 */ /* 0x000fe20000000000 */
[----:B------:R1:W-:Y:S01]  /*1880*/  @!P4 LDGSTS.E.BYPASS.LTC128B.128 [R240+0x1c000], [R14.64+0x100] ;  /* 0x1c0001000ef0cfae */ /* 0x0003e2000b901d50 */
[----:B------:R-:W-:Y:S01]  /*1890*/  IADD3 R3, R237, 0x10000, RZ ;  /* 0x00010000ed037810 */ /* 0x000fe20007ffe0ff */
[----:B------:R-:W-:-:S02]  /*18a0*/  IMAD R236, R2, 0x2, R238 ;  /* 0x0000000202ec7824 */ /* 0x000fc400078e02ee */
[----:B------:R1:W-:Y:S01]  /*18b0*/  @!P4 LDGSTS.E.BYPASS.LTC128B.128 [R240+0x1e000], [R14.64+0x180] ;  /* 0x1e0001800ef0cfae */ /* 0x0003e2000b901d50 */
[C---:B------:R-:W-:Y:S02]  /*18c0*/  IMAD R234, R0.reuse, 0x2, R238 ;  /* 0x0000000200ea7824 */ /* 0x040fe400078e02ee */
[----:B------:R-:W-:Y:S01]  /*18d0*/  IMAD R233, R0, 0x2, R236 ;  /* 0x0000000200e97824 */ /* 0x000fe200078e02ec */
[----:B------:R-:W-:Y:S04]  /*18e0*/  @P0 STS.128 [R240+0x19000], RZ ;  /* 0x019000fff0000388 */ /* 0x000fe80000000c00 */
[----:B------:R-:W-:Y:S01]  /*18f0*/  @P0 STS.128 [R240+0x1b000], RZ ;  /* 0x01b000fff0000388 */ /* 0x000fe20000000c00 */
[----:B------:R-:W-:Y:S02]  /*1900*/  @P1 IADD3 R235, R3, -0x20, RZ ;  /* 0xffffffe003eb1810 */ /* 0x000fe40007ffe0ff */
[----:B------:R-:W-:Y:S01]  /*1910*/  SEL R3, R165, 0xffffffc0, !P2 ;  /* 0xffffffc0a5037807 */ /* 0x000fe20005000000 */
[----:B------:R-:W-:Y:S01]  /*1920*/  @P0 STS.128 [R240+0x1d000], RZ ;  /* 0x01d000fff0000388 */ /* 0x000fe20000000c00 */
[----:B------:R-:W-:-:S02]  /*1930*/  IADD3 R227, R235, 0x800, RZ ;  /* 0x00000800ebe37810 */ /* 0x000fc40007ffe0ff */
[----:B------:R-:W-:Y:S01]  /*1940*/  IADD3 R226, R235, 0x1000, RZ ;  /* 0x00001000ebe27810 */ /* 0x000fe20007ffe0ff */
[----:B------:R-:W-:Y:S01]  /*1950*/  @P0 STS.128 [R240+0x1f000], RZ ;  /* 0x01f000fff0000388 */ /* 0x000fe20000000c00 */
[----:B------:R-:W-:Y:S01]  /*1960*/  IMAD.IADD R231, R237, 0x1, R3 ;  /* 0x00000001ede77824 */ /* 0x000fe200078e0203 */
[----:B------:R-:W-:Y:S01]  /*1970*/  IADD3 R225, R235, 0x1800, RZ ;  /* 0x00001800ebe17810 */ /* 0x000fe20007ffe0ff */
[----:B------:R-:W-:Y:S01]  /*1980*/  IMAD.IADD R224, R3, 0x1, R235 ;  /* 0x0000000103e07824 */ /* 0x000fe200078e02eb */
[----:B------:R-:W-:Y:S01]  /*1990*/  @!PT LDS RZ, [RZ] ;  /* 0x00000000fffff984 */ /* 0x000fe20000000800 */
[----:B------:R-:W-:Y:S01]  /*19a0*/  @!PT LDS RZ, [RZ] ;  /* 0x00000000fffff984 */ /* 0x000fe20000000800 */
[----:B------:R-:W-:Y:S01]  /*19b0*/  @!PT LDS RZ, [RZ] ;  /* 0x00000000fffff984 */ /* 0x000fe20000000800 */
[----:B------:R3:W-:Y:S01]  /*19c0*/  @!P0 LDGSTS.E.BYPASS.LTC128B.128 [R240+0x19000], [R6.64] ;  /* 0x1900000006f08fae */ /* 0x0007e2000b901d50 */
[C---:B------:R-:W-:Y:S02]  /*19d0*/  IADD3 R223, R235.reuse, 0x2000, RZ ;  /* 0x00002000ebdf7810 */ /* 0x040fe40007ffe0ff */
[C---:B------:R-:W-:Y:S01]  /*19e0*/  IADD3 R222, R235.reuse, 0x2800, RZ ;  /* 0x00002800ebde7810 */ /* 0x040fe20007ffe0ff */
[----:B------:R3:W-:Y:S01]  /*19f0*/  @!P0 LDGSTS.E.BYPASS.LTC128B.128 [R240+0x1b000], [R6.64+0x80] ;  /* 0x1b00008006f08fae */ /* 0x0007e2000b901d50 */
[----:B------:R-:W-:-:S02]  /*1a00*/  IADD3 R221, R235, 0x3000, RZ ;  /* 0x00003000ebdd7810 */ /* 0x000fc40007ffe0ff */
[C---:B------:R-:W-:Y:S01]  /*1a10*/  IADD3 R220, R235.reuse, 0x3800, RZ ;  /* 0x00003800ebdc7810 */ /* 0x040fe20007ffe0ff */
[----:B------:R3:W-:Y:S01]  /*1a20*/  @!P0 LDGSTS.E.BYPASS.LTC128B.128 [R240+0x1d000], [R6.64+0x100] ;  /* 0x1d00010006f08fae */ /* 0x0007e2000b901d50 */
[C---:B------:R-:W-:Y:S02]  /*1a30*/  IADD3 R219, R235.reuse, 0x4000, RZ ;  /* 0x00004000ebdb7810 */ /* 0x040fe40007ffe0ff */
[C---:B------:R-:W-:Y:S01]  /*1a40*/  IADD3 R218, R235.reuse, 0x4800, RZ ;  /* 0x00004800ebda7810 */ /* 0x040fe20007ffe0ff */
[----:B------:R3:W-:Y:S01]  /*1a50*/  @!P0 LDGSTS.E.BYPASS.LTC128B.128 [R240+0x1f000], [R6.64+0x180] ;  /* 0x1f00018006f08fae */ /* 0x0007e2000b901d50 */
[C---:B------:R-:W-:Y:S02]  /*1a60*/  IADD3 R217, R235.reuse, 0x5000, RZ ;  /* 0x00005000ebd97810 */ /* 0x040fe40007ffe0ff */
[C---:B------:R-:W-:Y:S01]  /*1a70*/  IADD3 R216, R235.reuse, 0x5800, RZ ;  /* 0x00005800ebd87810 */ /* 0x040fe20007ffe0ff */
[----:B------:R-:W-:Y:S01]  /*1a80*/  LDSM.16.M88.4 R48, [R238] ;  /* 0x00000000ee30783b */ /* 0x000fe20000000200 */
[----:B------:R-:W-:-:S02]  /*1a90*/  IADD3 R215, R235, 0x6000, RZ ;  /* 0x00006000ebd77810 */ /* 0x000fc40007ffe0ff */
[C---:B------:R-:W-:Y:S01]  /*1aa0*/  IADD3 R214, R235.reuse, 0x6800, RZ ;  /* 0x00006800ebd67810 */ /* 0x040fe20007ffe0ff */
[----:B------:R-:W4:Y:S01]  /*1ab0*/  LDSM.16.M88.4 R20, [R237+0x10000] ;  /* 0x01000000ed14783b */ /* 0x000f220000000200 */
[C---:B------:R-:W-:Y:S02]  /*1ac0*/  IADD3 R213, R235.reuse, 0x7000, RZ ;  /* 0x00007000ebd57810 */ /* 0x040fe40007ffe0ff */
[----:B------:R-:W-:Y:S01]  /*1ad0*/  IADD3 R212, R235, 0x7800, RZ ;  /* 0x00007800ebd47810 */ /* 0x000fe20007ffe0ff */
[----:B------:R-:W5:Y:S04]  /*1ae0*/  LDSM.16.M88.4 R44, [R237+0x10800] ;  /* 0x01080000ed2c783b */ /* 0x000f680000000200 */
[----:B------:R-:W5:Y:S04]  /*1af0*/  LDSM.16.M88.4 R64, [R237+0x11000] ;  /* 0x01100000ed40783b */ /* 0x000f680000000200 */
[----:B------:R-:W5:Y:S04]  /*1b00*/  LDSM.16.M88.4 R28, [R237+0x11800] ;  /* 0x01180000ed1c783b */ /* 0x000f680000000200 */
[----:B-1----:R-:W-:Y:S04]  /*1b10*/  LDSM.16.M88.4 R12, [R236] ;  /* 0x00000000ec0c783b */ /* 0x002fe80000000200 */
[----:B--2---:R-:W1:Y:S04]  /*1b20*/  LDSM.16.M88.4 R16, [R235] ;  /* 0x00000000eb10783b */ /* 0x004e680000000200 */
[----:B---3--:R-:W2:Y:S04]  /*1b30*/  LDSM.16.M88.4 R4, [R235+0x800] ;  /* 0x00080000eb04783b */ /* 0x008ea80000000200 */
[----:B------:R-:W3:Y:S04]  /*1b40*/  LDSM.16.M88.4 R40, [R235+0x1800] ;  /* 0x00180000eb28783b */ /* 0x000ee80000000200 */
[----:B------:R-:W-:Y:S04]  /*1b50*/  LDSM.16.M88.4 R56, [R234] ;  /* 0x00000000ea38783b */ /* 0x000fe80000000200 */
[----:B------:R-:W-:Y:S01]  /*1b60*/  LDSM.16.M88.4 R80, [R231+0x11000] ;  /* 0x01100000e750783b */ /* 0x000fe20000000200 */
[C---:B----4-:R-:W-:Y:S03]  /*1b70*/  HMMA.16816.F32.BF16 R24, R48.reuse, R20, RZ ;  /* 0x000000143018723c */ /* 0x050fe600000418ff */
[----:B------:R-:W-:Y:S04]  /*1b80*/  LDSM.16.M88.4 R36, [R224] ;  /* 0x00000000e024783b */ /* 0x000fe80000000200 */
[----:B------:R-:W-:Y:S01]  /*1b90*/  LDSM.16.M88.4 R76, [R231+0x11800] ;  /* 0x01180000e74c783b */ /* 0x000fe20000000200 */
[C---:B------:R-:W-:Y:S03]  /*1ba0*/  HMMA.16816.F32.BF16 R20, R48.reuse, R22, RZ ;  /* 0x000000163014723c */ /* 0x040fe600000418ff */
[----:B------:R-:W-:Y:S04]  /*1bb0*/  LDSM.16.M88.4 R52, [R224+0x1000] ;  /* 0x00100000e034783b */ /* 0x000fe80000000200 */
[----:B------:R-:W-:Y:S01]  /*1bc0*/  LDSM.16.M88.4 R72, [R238+0x4000] ;  /* 0x00400000ee48783b */ /* 0x000fe20000000200 */
        /* <DEDUP_REMOVED lines=17> */
[C---:B----4-:R-:W-:Y:S08]  /*1ce0*/  HMMA.16816.F32.BF16 R68, R12.reuse, R28, R68 ;  /* 0x0000001c0c44723c */ /* 0x050ff00000041844 */
        /* <DEDUP_REMOVED lines=151> */
[----:B------:R-:W-:Y:S01]  /*2660*/  LDSM.16.M88.4 R4, [R231+0x17000] ;  /* 0x01700000e704783b */ /* 0x000fe20000000200 */
[----:B------:R-:W-:Y:S06]  /*2670*/  MUFU.TANH R3, R3 ;  /* 0x0000000300037308 */ /* 0x000fec0000002400 */
[----:B---3--:R-:W-:Y:S02]  /*2680*/  HMMA.16816.F32.BF16 R88, R52, R48, R88 ;  /* 0x000000303458723c */ /* 0x008fe40000041858 */
[----:B------:R-:W3:Y:S06]  /*2690*/  MUFU.TANH R48, R25 ;  /* 0x0000001900307308 */ /* 0x000eec0000002400 */
[----:B--2---:R-:W-:Y:S08]  /*26a0*/  HMMA.16816.F32.BF16 R32, R16, R68, R32 ;  /* 0x000000441020723c */ /* 0x004ff00000041820 */
[----:B----4-:R-:W-:Y:S01]  /*26b0*/  HMMA.16816.F32.BF16 R60, R52, R28, R60 ;  /* 0x0000001c343c723c */ /* 0x010fe2000004183c */
[----:B------:R-:W-:Y:S01]  /*26c0*/  MUFU.TANH R28, R26 ;  /* 0x0000001a001c7308 */ /* 0x000fe20000002400 */
[----:B------:R-:W-:-:S02]  /*26d0*/  FMUL.FTZ R20, R20, c[0x0][0x2ec] ;  /* 0x0000bb0014147a20 */ /* 0x000fc40000410000 */
[----:B------:R-:W-:Y:S02]  /*26e0*/  FMUL.FTZ R21, R21, c[0x0][0x2ec] ;  /* 0x0000bb0015157a20 */ /* 0x000fe40000410000 */
[----:B------:R-:W-:Y:S02]  /*26f0*/  FMUL.FTZ R22, R22, c[0x0][0x2ec] ;  /* 0x0000bb0016167a20 */ /* 0x000fe40000410000 */
[----:B------:R-:W-:Y:S01]  /*2700*/  HMMA.16816.F32.BF16 R44, R52, R86, R44 ;  /* 0x00000056342c723c */ /* 0x000fe2000004182c */
[----:B------:R2:W-:Y:S01]  /*2710*/  MUFU.TANH R29, R27 ;  /* 0x0000001b001d7308 */ /* 0x0005e20000002400 */
[----:B------:R-:W-:-:S06]  /*2720*/  FMUL.FTZ R23, R23, c[0x0][0x2ec] ;  /* 0x0000bb0017177a20 */ /* 0x000fcc0000410000 */
[----:B------:R-:W-:Y:S01]  /*2730*/  HMMA.16816.F32.BF16 R64, R52, R50, R64 ;  /* 0x000000323440723c */ /* 0x000fe20000041840 */
[----:B------:R-:W-:Y:S07]  /*2740*/  MUFU.TANH R49, R20 ;  /* 0x0000001400317308 */ /* 0x000fee0000002400 */
[----:B-1----:R-:W-:Y:S01]  /*2750*/  HMMA.16816.F32.BF16 R32, R12, R56, R32 ;  /* 0x000000380c20723c */ /* 0x002fe20000041820 */
[----:B--2---:R-:W1:Y:S01]  /*2760*/  LDSM.16.M88.4 R24, [R235+0x7800] ;  /* 0x00780000eb18783b */ /* 0x004e620000000200 */
[----:B------:R-:W-:Y:S06]  /*2770*/  MUFU.TANH R50, R21 ;  /* 0x0000001500327308 */ /* 0x000fec0000002400 */
[----:B------:R-:W-:Y:S02]  /*2780*/  HMMA.16816.F32.BF16 R72, R52, R30, R72 ;  /* 0x0000001e3448723c */ /* 0x000fe40000041848 */
[----:B------:R-:W2:Y:S06]  /*2790*/  MUFU.TANH R56, R22 ;  /* 0x0000001600387308 */ /* 0x000eac0000002400 */
[C---:B------:R-:W-:Y:S01]  /*27a0*/  HMMA.16816.F32.BF16 R44, R40.reuse, R38, R44 ;  /* 0x00000026282c723c */ /* 0x040fe2000004182c */
[----:B------:R-:W-:Y:S01]  /*27b0*/  LDSM.16.M88.4 R36, [R224+0x7000] ;  /* 0x00700000e024783b */ /* 0x000fe20000000200 */
[----:B------:R4:W-:Y:S06]  /*27c0*/  MUFU.TANH R51, R23 ;  /* 0x0000001700337308 */ /* 0x0009ec0000002400 */
[----:B-----5:R-:W-:Y:S01]  /*27d0*/  HMMA.16816.F32.BF16 R88, R40, R76, R88 ;  /* 0x0000004c2858723c */ /* 0x020fe20000041858 */
[----:B------:R-:W-:-:S02]  /*27e0*/  FMUL.FTZ R31, R35, c[0x0][0x2ec] ;  /* 0x0000bb00231f7a20 */ /* 0x000fc40000410000 */
[----:B------:R-:W-:Y:S02]  /*27f0*/  IMAD.U32 R35, RZ, RZ, UR11 ;  /* 0x0000000bff237e24 */ /* 0x000fe4000f8e00ff */
[----:B------:R-:W-:Y:S02]  /*2800*/  FMUL.FTZ R32, R32, c[0x0][0x2ec] ;  /* 0x0000bb0020207a20 */ /* 0x000fe40000410000 */
[----:B------:R-:W-:Y:S01]  /*2810*/  IMAD R35, R35, 0x40, R204 ;  /* 0x0000004023237824 */ /* 0x000fe200078e02cc */
[----:B------:R-:W-:Y:S01]  /*2820*/  HMMA.16816.F32.BF16 R64, R40, R78, R64 ;  /* 0x0000004e2840723c */ /* 0x000fe20000041840 */
[----:B------:R-:W-:Y:S01]  /*2830*/  FMUL.FTZ R30, R34, c[0x0][0x2ec] ;  /* 0x0000bb00221e7a20 */ /* 0x000fe20000410000 */
[----:B----4-:R-:W4:Y:S01]  /*2840*/  LDSM.16.M88.4 R20, [R231+0x17800] ;  /* 0x01780000e714783b */ /* 0x010f220000000200 */
[----:B------:R-:W5:Y:S05]  /*2850*/  MUFU.TANH R32, R32 ;  /* 0x0000002000207308 */ /* 0x000f6a0000002400 */
[----:B------:R-:W-:Y:S03]  /*2860*/  HMMA.16816.F32.BF16 R44, R16, R70, R44 ;  /* 0x00000046102c723c */ /* 0x000fe6000004182c */
[----:B------:R-:W2:Y:S05]  /*2870*/  MUFU.TANH R30, R30 ;  /* 0x0000001e001e7308 */ /* 0x000eaa0000002400 */
[C---:B-1----:R-:W-:Y:S03]  /*2880*/  HMMA.16816.F32.BF16 R60, R40.reuse, R24, R60 ;  /* 0x00000018283c723c */ /* 0x042fe6000004183c */
[----:B------:R-:W-:Y:S05]  /*2890*/  MUFU.TANH R31, R31 ;  /* 0x0000001f001f7308 */ /* 0x000fea0000002400 */
[----:B------:R-:W-:Y:S01]  /*28a0*/  HMMA.16816.F32.BF16 R72, R40, R26, R72 ;  /* 0x0000001a2848723c */ /* 0x000fe20000041848 */
[----:B------:R-:W1:Y:S01]  /*28b0*/  LDSM.16.M88.4 R24, [R224+0x7800] ;  /* 0x00780000e018783b */ /* 0x000e620000000200 */
[----:B------:R-:W-:-:S06]  /*28c0*/  DEPBAR.LE SB0, 0x0 ;  /* 0x000080000000791a */ /* 0x000fcc0000000000 */
[C---:B------:R-:W-:Y:S07]  /*28d0*/  HMMA.16816.F32.BF16 R88, R16.reuse, R4, R88 ;  /* 0x000000041058723c */ /* 0x040fee0000041858 */
[----:B------:R-:W-:Y:S01]  /*28e0*/  IMAD.IADD R4, R11, 0x1, R10 ;  /* 0x000000010b047824 */ /* 0x000fe200078e020a */
[----:B------:R-:W-:Y:S01]  /*28f0*/  HMMA.16816.F32.BF16 R64, R16, R6, R64 ;  /* 0x000000061040723c */ /* 0x000fe20000041840 */
[----:B------:R-:W-:-:S06]  /*2900*/  FMUL.FTZ R5, R33, c[0x0][0x2ec] ;  /* 0x0000bb0021057a20 */ /* 0x000fcc0000410000 */
[----:B------:R-:W-:Y:S01]  /*2910*/  IMAD.U32 R6, RZ, RZ, UR13 ;  /* 0x0000000dff067e24 */ /* 0x000fe2000f8e00ff */
[----:B----4-:R-:W-:Y:S01]  /*2920*/  HMMA.16816.F32.BF16 R60, R16, R20, R60 ;  /* 0x00000014103c723c */ /* 0x010fe2000004183c */
[----:B------:R-:W-:Y:S01]  /*2930*/  IADD3 R7, R35, 0x8, RZ ;  /* 0x0000000823077810 */ /* 0x000fe20007ffe0ff */
[----:B------:R-:W-:Y:S02]  /*2940*/  MUFU.TANH R5, R5 ;  /* 0x0000000500057308 */ /* 0x000fe40000002400 */
[----:B------:R-:W-:-:S04]  /*2950*/  IADD3 R6, R6, -UR15, R93 ;  /* 0x8000000f06067c10 */ /* 0x000fc8000fffe05d */
[C---:B------:R-:W-:Y:S01]  /*2960*/  HMMA.16816.F32.BF16 R44, R12.reuse, R58, R44 ;  /* 0x0000003a0c2c723c */ /* 0x040fe2000004182c */
[----:B------:R-:W-:Y:S02]  /*2970*/  IADD3 R11, R6, c[0x0][0x2e8], RZ ;  /* 0x0000ba00060b7a10 */ /* 0x000fe40007ffe0ff */
[----:B------:R-:W-:Y:S02]  /*2980*/  IADD3 R6, R35, 0x1, RZ ;  /* 0x0000000123067810 */ /* 0x000fe40007ffe0ff */
[C---:B------:R-:W-:Y:S02]  /*2990*/  IADD3 R10, R11.reuse, 0x8, RZ ;  /* 0x000000080b0a7810 */ /* 0x040fe40007ffe0ff */
[----:B------:R-:W-:Y:S01]  /*29a0*/  IMNMX R11, R11, UR13, PT ;  /* 0x0000000d0b0b7c17 */ /* 0x000fe2000b800200 */
[----:B------:R-:W-:Y:S01]  /*29b0*/  HMMA.16816.F32.BF16 R88, R12, R36, R88 ;  /* 0x000000240c58723c */ /* 0x000fe20000041858 */
[----:B------:R-:W-:Y:S02]  /*29c0*/  IMNMX R10, R10, UR13, PT ;  /* 0x0000000d0a0a7c17 */ /* 0x000fe4000b800200 */
[----:B------:R-:W-:-:S02]  /*29d0*/  ISETP.GE.AND P6, PT, R6, R11, PT ;  /* 0x0000000b0600720c */ /* 0x000fc40003fc6270 */
[-C--:B------:R-:W-:Y:S02]  /*29e0*/  ISETP.GE.AND P3, PT, R6, R10.reuse, PT ;  /* 0x0000000a0600720c */ /* 0x080fe40003f66270 */
[----:B------:R-:W-:Y:S01]  /*29f0*/  IADD3 R6, R35, 0x9, RZ ;  /* 0x0000000923067810 */ /* 0x000fe20007ffe0ff */
[----:B------:R-:W-:Y:S01]  /*2a00*/  HMMA.16816.F32.BF16 R72, R16, R22, R72 ;  /* 0x000000161048723c */ /* 0x000fe20000041848 */
[CC--:B------:R-:W-:Y:S02]  /*2a10*/  ISETP.GE.AND P4, PT, R7.reuse, R11.reuse, PT ;  /* 0x0000000b0700720c */ /* 0x0c0fe40003f86270 */
[-C--:B------:R-:W-:Y:S02]  /*2a20*/  ISETP.GE.AND P1, PT, R7, R10.reuse, PT ;  /* 0x0000000a0700720c */ /* 0x080fe40003f26270 */
[----:B------:R-:W-:Y:S02]  /*2a30*/  IADD3 R7, R35, 0x10, RZ ;  /* 0x0000001023077810 */ /* 0x000fe40007ffe0ff */
[-C--:B------:R-:W-:Y:S01]  /*2a40*/  ISETP.GE.AND P0, PT, R6, R11.reuse, PT ;  /* 0x0000000b0600720c */ /* 0x080fe20003f06270 */
[C---:B------:R-:W-:Y:S01]  /*2a50*/  HMMA.16816.F32.BF16 R64, R12.reuse, R38, R64 ;  /* 0x000000260c40723c */ /* 0x040fe20000041840 */
[----:B------:R-:W-:Y:S01]  /*2a60*/  FMUL.FTZ R37, R46, c[0x0][0x2ec] ;  /* 0x0000bb002e257a20 */ /* 0x000fe20000410000 */
[-C--:B------:R-:W-:Y:S01]  /*2a70*/  ISETP.GE.AND P5, PT, R6, R10.reuse, PT ;  /* 0x0000000a0600720c */ /* 0x080fe20003fa6270 */
[----:B------:R-:W-:Y:S01]  /*2a80*/  FMUL.FTZ R36, R47, c[0x0][0x2ec] ;  /* 0x0000bb002f247a20 */ /* 0x000fe20000410000 */
[----:B------:R-:W-:Y:S01]  /*2a90*/  IADD3 R6, R35, 0x18, RZ ;  /* 0x0000001823067810 */ /* 0x000fe20007ffe0ff */
[----:B------:R-:W-:Y:S01]  /*2aa0*/  FMUL.FTZ R33, R44, c[0x0][0x2ec] ;  /* 0x0000bb002c217a20 */ /* 0x000fe20000410000 */
[----:B---3--:R-:W-:Y:S01]  /*2ab0*/  FSEL R48, R48, -INF , !P6 ;  /* 0xff80000030307808 */ /* 0x008fe20007000000 */
[----:B------:R-:W3:Y:S01]  /*2ac0*/  MUFU.TANH R37, R37 ;  /* 0x0000002500257308 */ /* 0x000ee20000002400 */
[C---:B-1----:R-:W-:Y:S01]  /*2ad0*/  HMMA.16816.F32.BF16 R60, R12.reuse, R24, R60 ;  /* 0x000000180c3c723c */ /* 0x042fe2000004183c */
[----:B------:R-:W-:Y:S01]  /*2ae0*/  FMUL.FTZ R88, R88, c[0x0][0x2ec] ;  /* 0x0000bb0058587a20 */ /* 0x000fe20000410000 */
[CC--:B------:R-:W-:Y:S01]  /*2af0*/  ISETP.GE.AND P2, PT, R7.reuse, R11.reuse, PT ;  /* 0x0000000b0700720c */ /* 0x0c0fe20003f46270 */
[----:B------:R-:W-:Y:S01]  /*2b00*/  FMUL.FTZ R90, R90, c[0x0][0x2ec] ;  /* 0x0000bb005a5a7a20 */ /* 0x000fe20000410000 */
[----:B------:R-:W-:Y:S01]  /*2b10*/  ISETP.GE.AND P6, PT, R7, R10, PT ;  /* 0x0000000a0700720c */ /* 0x000fe20003fc6270 */
[----:B------:R-:W-:Y:S01]  /*2b20*/  FMUL.FTZ R34, R45, c[0x0][0x2ec] ;  /* 0x0000bb002d227a20 */ /* 0x000fe20000410000 */
[----:B------:R-:W-:Y:S01]  /*2b30*/  IADD3 R7, R35, 0x11, RZ ;  /* 0x0000001123077810 */ /* 0x000fe20007ffe0ff */
[----:B------:R-:W1:Y:S01]  /*2b40*/  MUFU.TANH R36, R36 ;  /* 0x0000002400247308 */ /* 0x000e620000002400 */
[----:B------:R-:W-:Y:S01]  /*2b50*/  HMMA.16816.F32.BF16 R72, R12, R26, R72 ;  /* 0x0000001a0c48723c */ /* 0x000fe20000041848 */
[----:B--2---:R-:W-:Y:S01]  /*2b60*/  FSEL R56, R56, -INF , !P1 ;  /* 0xff80000038387808 */ /* 0x004fe20004800000 */
[----:B------:R-:W-:Y:S01]  /*2b70*/  FMUL.FTZ R89, R89, c[0x0][0x2ec] ;  /* 0x0000bb0059597a20 */ /* 0x000fe20000410000 */
[----:B------:R-:W-:Y:S01]  /*2b80*/  FSEL R50, R50, -INF , !P0 ;  /* 0xff80000032327808 */ /* 0x000fe20004000000 */
[----:B------:R-:W-:Y:S01]  /*2b90*/  FMUL.FTZ R91, R91, c[0x0][0x2ec] ;  /* 0x0000bb005b5b7a20 */ /* 0x000fe20000410000 */
[----:B------:R-:W-:-:S02]  /*2ba0*/  ISETP.GE.AND P1, PT, R6, R11, PT ;  /* 0x0000000b0600720c */ /* 0x000fc40003f26270 */
[----:B------:R-:W2:Y:S01]  /*2bb0*/  MUFU.TANH R184, R88 ;  /* 0x0000005800b87308 */ /* 0x000ea20000002400 */
[----:B------:R-:W-:Y:S01]  /*2bc0*/  FMUL.FTZ R64, R64, c[0x0][0x2ec] ;  /* 0x0000bb0040407a20 */ /* 0x000fe20000410000 */
[-C--:B------:R-:W-:Y:S01]  /*2bd0*/  ISETP.GE.AND P0, PT, R6, R10.reuse, PT ;  /* 0x0000000a0600720c */ /* 0x080fe20003f06270 */
[----:B------:R-:W-:Y:S01]  /*2be0*/  FMUL.FTZ R67, R67, c[0x0][0x2ec] ;  /* 0x0000bb0043437a20 */ /* 0x000fe20000410000 */
[----:B------:R-:W-:Y:S01]  /*2bf0*/  IADD3 R6, R35, 0x19, RZ ;  /* 0x0000001923067810 */ /* 0x000fe20007ffe0ff */
[----:B------:R-:W-:Y:S01]  /*2c00*/  FMUL.FTZ R65, R65, c[0x0][0x2ec] ;  /* 0x0000bb0041417a20 */ /* 0x000fe20000410000 */
[----:B------:R-:W-:Y:S01]  /*2c10*/  IADD3 R17, R35, 0x20, RZ ;  /* 0x0000002023117810 */ /* 0x000fe20007ffe0ff */
[----:B------:R-:W-:Y:S01]  /*2c20*/  FMUL.FTZ R66, R66, c[0x0][0x2ec] ;  /* 0x0000bb0042427a20 */ /* 0x000fe20000410000 */
[----:B------:R-:W4:Y:S01]  /*2c30*/  MUFU.TANH R186, R64 ;  /* 0x0000004000ba7308 */ /* 0x000f220000002400 */
[----:B------:R-:W-:Y:S01]  /*2c40*/  FMUL.FTZ R63, R63, c[0x0][0x2ec] ;  /* 0x0000bb003f3f7a20 */ /* 0x000fe20000410000 */
[----:B------:R-:W-:Y:S01]  /*2c50*/  FSEL R29, R29, -INF , !P3 ;  /* 0xff8000001d1d7808 */ /* 0x000fe20005800000 */
[----:B------:R-:W-:Y:S01]  /*2c60*/  FMUL.FTZ R60, R60, c[0x0][0x2ec] ;  /* 0x0000bb003c3c7a20 */ /* 0x000fe20000410000 */
[----:B------:R-:W-:Y:S01]  /*2c70*/  FSEL R49, R49, -INF , !P4 ;  /* 0xff80000031317808 */ /* 0x000fe20006000000 */
[----:B------:R-:W-:Y:S01]  /*2c80*/  FMUL.FTZ R61, R61, c[0x0][0x2ec] ;  /* 0x0000bb003d3d7a20 */ /* 0x000fe20000410000 */
[CC--:B------:R-:W-:Y:S01]  /*2c90*/  ISETP.GE.AND P3, PT, R7.reuse, R11.reuse, PT ;  /* 0x0000000b0700720c */ /* 0x0c0fe20003f66270 */
[----:B------:R-:W-:Y:S01]  /*2ca0*/  FMUL.FTZ R62, R62, c[0x0][0x2ec] ;  /* 0x0000bb003e3e7a20 */ /* 0x000fe20000410000 */
[-C--:B------:R-:W-:Y:S01]  /*2cb0*/  ISETP.GE.AND P4, PT, R7, R10.reuse, PT ;  /* 0x0000000a0700720c */ /* 0x080fe20003f86270 */
[----:B------:R-:W2:Y:S01]  /*2cc0*/  MUFU.TANH R191, R63 ;  /* 0x0000003f00bf7308 */ /* 0x000ea20000002400 */
[----:B-----5:R-:W-:Y:S01]  /*2cd0*/  FSEL R7, R32, -INF , !P2 ;  /* 0xff80000020077808 */ /* 0x020fe20005000000 */
[----:B------:R-:W-:Y:S01]  /*2ce0*/  FMUL.FTZ R72, R72, c[0x0][0x2ec] ;  /* 0x0000bb0048487a20 */ /* 0x000fe20000410000 */
[----:B------:R-:W-:Y:S01]  /*2cf0*/  FSEL R16, R30, -INF , !P6 ;  /* 0xff8000001e107808 */ /* 0x000fe20007000000 */
[----:B------:R-:W-:Y:S01]  /*2d00*/  FMUL.FTZ R73, R73, c[0x0][0x2ec] ;  /* 0x0000bb0049497a20 */ /* 0x000fe20000410000 */
[----:B------:R-:W-:Y:S01]  /*2d10*/  ISETP.GE.AND P2, PT, R6, R10, PT ;  /* 0x0000000a0600720c */ /* 0x000fe20003f46270 */
[----:B------:R-:W-:Y:S01]  /*2d20*/  FMUL.FTZ R74, R74, c[0x0][0x2ec] ;  /* 0x0000bb004a4a7a20 */ /* 0x000fe20000410000 */
[----:B------:R-:W-:Y:S01]  /*2d30*/  ISETP.GE.AND P6, PT, R17, R11, PT ;  /* 0x0000000b1100720c */ /* 0x000fe20003fc6270 */
[----:B------:R-:W5:Y:S01]  /*2d40*/  MUFU.TANH R33, R33 ;  /* 0x0000002100217308 */ /* 0x000f620000002400 */
[----:B------:R-:W-:Y:S01]  /*2d50*/  IADD3 R18, R35, 0x28, RZ ;  /* 0x0000002823127810 */ /* 0x000fe20007ffe0ff */
[----:B------:R-:W-:Y:S01]  /*2d60*/  FMUL.FTZ R75, R75, c[0x0][0x2ec] ;  /* 0x0000bb004b4b7a20 */ /* 0x000fe20000410000 */
[----:B------:R-:W-:-:S02]  /*2d70*/  IADD3 R13, R35, 0x29, RZ ;  /* 0x00000029230d7810 */ /* 0x000fc40007ffe0ff */
[----:B---3--:R-:W-:Y:S02]  /*2d80*/  FSEL R21, R37, -INF , !P0 ;  /* 0xff80000025157808 */ /* 0x008fe40004000000 */
[----:B-1----:R-:W-:Y:S01]  /*2d90*/  FSEL R20, R36, -INF , !P2 ;  /* 0xff80000024147808 */ /* 0x002fe20005000000 */
[----:B------:R-:W1:Y:S01]  /*2da0*/  MUFU.TANH R192, R90 ;  /* 0x0000005a00c07308 */ /* 0x000e620000002400 */
[----:B--2---:R-:W-:Y:S02]  /*2db0*/  FSEL R184, R184, -INF , !P6 ;  /* 0xff800000b8b87808 */ /* 0x004fe40007000000 */
[-C--:B------:R-:W-:Y:S02]  /*2dc0*/  ISETP.GE.AND P0, PT, R18, R11.reuse, PT ;  /* 0x0000000b1200720c */ /* 0x080fe40003f06270 */
[C---:B------:R-:W-:Y:S02]  /*2dd0*/  ISETP.GE.AND P2, PT, R13.reuse, R11, PT ;  /* 0x0000000b0d00720c */ /* 0x040fe40003f46270 */
[----:B------:R-:W-:Y:S01]  /*2de0*/  ISETP.GE.AND P6, PT, R13, R10, PT ;  /* 0x0000000a0d00720c */ /* 0x000fe20003fc6270 */
[----:B------:R-:W2:Y:S01]  /*2df0*/  MUFU.TANH R185, R89 ;  /* 0x0000005900b97308 */ /* 0x000ea20000002400 */
[----:B------:R-:W-:-:S02]  /*2e00*/  IADD3 R13, R35, 0x31, RZ ;  /* 0x00000031230d7810 */ /* 0x000fc40007ffe0ff */
[----:B------:R-:W-:Y:S02]  /*2e10*/  FSEL R51, R51, -INF , !P5 ;  /* 0xff80000033337808 */ /* 0x000fe40006800000 */
[----:B------:R-:W-:Y:S02]  /*2e20*/  ISETP.GE.AND P5, PT, R6, R11, PT ;  /* 0x0000000b0600720c */ /* 0x000fe40003fa6270 */
[----:B------:R-:W-:Y:S01]  /*2e30*/  FSEL R6, R5, -INF , !P3 ;  /* 0xff80000005067808 */ /* 0x000fe20005800000 */
[----:B------:R-:W3:Y:S01]  /*2e40*/  MUFU.TANH R34, R34 ;  /* 0x0000002200227308 */ /* 0x000ee20000002400 */
[----:B----4-:R-:W-:Y:S02]  /*2e50*/  FSEL R186, R186, -INF , !P0 ;  /* 0xff800000baba7808 */ /* 0x010fe40004000000 */
[-C--:B------:R-:W-:Y:S02]  /*2e60*/  ISETP.GE.AND P3, PT, R17, R10.reuse, PT ;  /* 0x0000000a1100720c */ /* 0x080fe40003f66270 */
[----:B------:R-:W-:-:S02]  /*2e70*/  ISETP.GE.AND P0, PT, R13, R10, PT ;  /* 0x0000000a0d00720c */ /* 0x000fc40003f06270 */
[C---:B------:R-:W-:Y:S01]  /*2e80*/  IADD3 R17, R35.reuse, 0x21, RZ ;  /* 0x0000002123117810 */ /* 0x040fe20007ffe0ff */
[----:B------:R-:W4:Y:S01]  /*2e90*/  MUFU.TANH R193, R91 ;  /* 0x0000005b00c17308 */ /* 0x000f220000002400 */
[----:B------:R-:W-:Y:S02]  /*2ea0*/  IADD3 R12, R35, 0x30, RZ ;  /* 0x00000030230c7810 */ /* 0x000fe40007ffe0ff */
[----:B------:R-:W-:Y:S02]  /*2eb0*/  FSEL R22, R31, -INF , !P4 ;  /* 0xff8000001f167808 */ /* 0x000fe40006000000 */
[----:B------:R-:W-:Y:S02]  /*2ec0*/  FSEL R191, R191, -INF , !P0 ;  /* 0xff800000bfbf7808 */ /* 0x000fe40004000000 */
[----:B------:R-:W-:Y:S01]  /*2ed0*/  ISETP.GE.AND P4, PT, R17, R11, PT ;  /* 0x0000000b1100720c */ /* 0x000fe20003f86270 */
[----:B------:R-:W4:Y:S01]  /*2ee0*/  MUFU.TANH R195, R67 ;  /* 0x0000004300c37308 */ /* 0x000f220000002400 */
[----:B-----5:R-:W-:-:S02]  /*2ef0*/  FSEL R5, R33, -INF , !P1 ;  /* 0xff80000021057808 */ /* 0x020fc40004800000 */
[----:B-1----:R-:W-:Y:S02]  /*2f00*/  FSEL R192, R192, -INF , !P3 ;  /* 0xff800000c0c07808 */ /* 0x002fe40005800000 */
[----:B------:R-:W-:Y:S02]  /*2f10*/  PLOP3.LUT P0, PT, PT, PT, UP0, 0x80, 0x0 ;  /* 0x000000000000781c */ /* 0x000fe40003f0f008 */
[----:B------:R-:W-:Y:S01]  /*2f20*/  ISETP.GE.AND P1, PT, R17, R10, PT ;  /* 0x0000000a1100720c */ /* 0x000fe20003f26270 */
[----:B------:R-:W1:Y:S01]  /*2f30*/  MUFU.TANH R60, R60 ;  /* 0x0000003c003c7308 */ /* 0x000e620000002400 */
[----:B------:R-:W-:Y:S02]  /*2f40*/  ISETP.GE.AND P3, PT, R12, R11, PT ;  /* 0x0000000b0c00720c */ /* 0x000fe40003f66270 */
[----:B--2---:R-:W-:Y:S02]  /*2f50*/  FSEL R185, R185, -INF , !P4 ;  /* 0xff800000b9b97808 */ /* 0x004fe40006000000 */
[----:B---3--:R-:W-:-:S02]  /*2f60*/  FSEL R17, R34, -INF , !P5 ;  /* 0xff80000022117808 */ /* 0x008fc40006800000 */
[-C--:B------:R-:W-:Y:S01]  /*2f70*/  ISETP.GE.AND P4, PT, R12, R10.reuse, PT ;  /* 0x0000000a0c00720c */ /* 0x080fe20003f86270 */
[----:B------:R-:W2:Y:S01]  /*2f80*/  MUFU.TANH R187, R65 ;  /* 0x0000004100bb7308 */ /* 0x000ea20000002400 */
[----:B----4-:R-:W-:Y:S02]  /*2f90*/  FSEL R193, R193, -INF , !P1 ;  /* 0xff800000c1c17808 */ /* 0x010fe40004800000 */
[----:B------:R-:W-:Y:S02]  /*2fa0*/  FSEL R195, R195, -INF , !P6 ;  /* 0xff800000c3c37808 */ /* 0x000fe40007000000 */
[----:B------:R-:W-:Y:S02]  /*2fb0*/  ISETP.GE.AND P5, PT, R18, R10, PT ;  /* 0x0000000a1200720c */ /* 0x000fe40003fa6270 */
[----:B------:R-:W-:Y:S01]  /*2fc0*/  IADD3 R12, R35, 0x38, RZ ;  /* 0x00000038230c7810 */ /* 0x000fe20007ffe0ff */
[----:B------:R-:W3:Y:S01]  /*2fd0*/  MUFU.TANH R194, R66 ;  /* 0x0000004200c27308 */ /* 0x000ee20000002400 */
[----:B-1----:R-:W-:-:S02]  /*2fe0*/  FSEL R197, R60, -INF , !P3 ;  /* 0xff8000003cc57808 */ /* 0x002fc40005800000 */
[-C--:B------:R-:W-:Y:S02]  /*2ff0*/  ISETP.GE.AND P1, PT, R13, R11.reuse, PT ;  /* 0x0000000b0d00720c */ /* 0x080fe40003f26270 */
[C---:B------:R-:W-:Y:S02]  /*3000*/  ISETP.GE.AND P6, PT, R35.reuse, R11, PT ;  /* 0x0000000b2300720c */ /* 0x040fe40003fc6270 */
[CC--:B------:R-:W-:Y:S01]  /*3010*/  ISETP.GE.AND P3, PT, R35.reuse, R10.reuse, PT ;  /* 0x0000000a2300720c */ /* 0x0c0fe20003f66270 */
[----:B------:R-:W1:Y:S01]  /*3020*/  MUFU.TANH R196, R61 ;  /* 0x0000003d00c47308 */ /* 0x000e620000002400 */
[----:B------:R-:W-:Y:S02]  /*3030*/  IADD3 R35, R35, 0x39, RZ ;  /* 0x0000003923237810 */ /* 0x000fe40007ffe0ff */
[----:B--2---:R-:W-:Y:S02]  /*3040*/  FSEL R187, R187, -INF , !P2 ;  /* 0xff800000bbbb7808 */ /* 0x004fe40005000000 */
[----:B------:R-:W-:-:S02]  /*3050*/  ISETP.GE.AND P2, PT, R12, R10, PT ;  /* 0x0000000a0c00720c */ /* 0x000fc40003f46270 */
[----:B------:R-:W-:Y:S01]  /*3060*/  FSEL R3, R3, -INF , !P6 ;  /* 0xff80000003037808 */ /* 0x000fe20007000000 */
[----:B------:R-:W2:Y:S01]  /*3070*/  MUFU.TANH R168, R62 ;  /* 0x0000003e00a87308 */ /* 0x000ea20000002400 */
[----:B---3--:R-:W-:Y:S02]  /*3080*/  FSEL R194, R194, -INF , !P5 ;  /* 0xff800000c2c27808 */ /* 0x008fe40006800000 */
[----:B------:R-:W-:Y:S02]  /*3090*/  ISETP.GE.AND P5, PT, R12, R11, PT ;  /* 0x0000000b0c00720c */ /* 0x000fe40003fa6270 */
[----:B------:R-:W-:-:S03]  /*30a0*/  FSEL R28, R28, -INF , !P3 ;  /* 0xff8000001c1c7808 */ /* 0x000fc60005800000 */
[----:B------:R-:W3:Y:S01]  /*30b0*/  MUFU.TANH R171, R72 ;  /* 0x0000004800ab7308 */ /* 0x000ee20000002400 */
[----:B-1----:R-:W-:Y:S01]  /*30c0*/  FSEL R196, R196, -INF , !P1 ;  /* 0xff800000c4c47808 */ /* 0x002fe20004800000 */
[----:B------:R-:W-:Y:S01]  /*30d0*/  BAR.SYNC.DEFER_BLOCKING 0x0 ;  /* 0x0000000000007b1d */ /* 0x000fe20000010000 */
[----:B------:R-:W-:-:S05]  /*30e0*/  ISETP.GE.AND P1, PT, R35, R10, PT ;  /* 0x0000000a2300720c */ /* 0x000fca0003f26270 */
[----:B------:R-:W1:Y:S01]  /*30f0*/  MUFU.TANH R169, R73 ;  /* 0x0000004900a97308 */ /* 0x000e620000002400 */
[----:B--2---:R-:W-:Y:S02]  /*3100*/  FSEL R168, R168, -INF , !P4 ;  /* 0xff800000a8a87808 */ /* 0x004fe40006000000 */
[----:B------:R-:W-:-:S05]  /*3110*/  ISETP.GE.AND P4, PT, R35, R11, PT ;  /* 0x0000000b2300720c */ /* 0x000fca0003f86270 */
[----:B------:R-:W2:Y:S01]  /*3120*/  MUFU.TANH R189, R74 ;  /* 0x0000004a00bd7308 */ /* 0x000ea20000002400 */
[----:B---3--:R-:W-:-:S07]  /*3130*/  FSEL R171, R171, -INF , !P5 ;  /* 0xff800000abab7808 */ /* 0x008fce0006800000 */
[----:B------:R-:W3:Y:S01]  /*3140*/  MUFU.TANH R188, R75 ;  /* 0x0000004b00bc7308 */ /* 0x000ee20000002400 */
[----:B-1----:R-:W-:Y:S02]  /*3150*/  FSEL R169, R169, -INF , !P4 ;  /* 0xff800000a9a97808 */ /* 0x002fe40006000000 */
[----:B--2---:R-:W-:Y:S02]  /*3160*/  FSEL R189, R189, -INF , !P2 ;  /* 0xff800000bdbd7808 */ /* 0x004fe40005000000 */
[----:B---3--:R-:W-:Y:S01]  /*3170*/  FSEL R188, R188, -INF , !P1 ;  /* 0xff800000bcbc7808 */ /* 0x008fe20004800000 */
        /* <DEDUP_REMOVED lines=26> */
.L_x_780:
        /* <DEDUP_REMOVED lines=52> */
[----:B------:R-:W-:Y:S02]  /*3660*/  FMUL.FTZ R170, R164, c[0x0][0x23c] ;  /* 0x00008f00a4aa7a20 */ /* 0x000fe40000410000 */
[----:B------:R-:W-:Y:S03]  /*3670*/  LDSM.16.MT88.4 R104, [R232+0x1e000] ;  /* 0x01e00000e868783b */ /* 0x000fe60000004200 */
[----:B------:R-:W-:Y:S01]  /*3680*/  FSEL R170, R170, RZ, P1 ;  /* 0x000000ffaaaa7208 */ /* 0x000fe20000800000 */
[----:B------:R-:W-:Y:S04]  /*3690*/  LDSM.16.MT88.4 R112, [R230+0x1e000] ;  /* 0x01e00000e670783b */ /* 0x000fe80000004200 */
[--C-:B------:R-:W-:Y:S01]  /*36a0*/  FFMA.FTZ R180, R3, c[0x0][0x23c], -R170.reuse ;  /* 0x00008f0003b47a23 */ /* 0x100fe200000108aa */
[----:B--2---:R-:W-:Y:S01]  /*36b0*/  FMNMX.FTZ R3, R13, R12, !PT ;  /* 0x0000000c0d037209 */ /* 0x004fe20007810000 */
[--C-:B------:R-:W-:Y:S01]  /*36c0*/  FFMA.FTZ R179, R48, c[0x0][0x23c], -R170.reuse ;  /* 0x00008f0030b37a23 */ /* 0x100fe200000108aa */
[----:B------:R-:W-:Y:S01]  /*36d0*/  LDSM.16.MT88.4 R120, [R229+0x1e000] ;  /* 0x01e00000e578783b */ /* 0x000fe20000004200 */
[--C-:B------:R-:W-:Y:S01]  /*36e0*/  FFMA.FTZ R178, R49, c[0x0][0x23c], -R170.reuse ;  /* 0x00008f0031b27a23 */ /* 0x100fe200000108aa */
[C---:B------:R-:W-:Y:S01]  /*36f0*/  FSETP.NEU.FTZ.AND P1, PT, R3.reuse, -INF , PT ;  /* 0xff8000000300780b */ /* 0x040fe20003f3d000 */
[----:B------:R-:W-:Y:S01]  /*3700*/  FMUL.FTZ R190, R3, c[0x0][0x23c] ;  /* 0x00008f0003be7a20 */ /* 0x000fe20000410000 */
[----:B------:R-:W-:Y:S01]  /*3710*/  MUFU.EX2 R180, R180 ;  /* 0x000000b400b47308 */ /* 0x000fe20000000800 */
[--C-:B------:R-:W-:Y:S01]  /*3720*/  FFMA.FTZ R174, R50, c[0x0][0x23c], -R170.reuse ;  /* 0x00008f0032ae7a23 */ /* 0x100fe200000108aa */
[----:B------:R-:W-:Y:S01]  /*3730*/  LDSM.16.MT88.4 R12, [R230+0x18800] ;  /* 0x01880000e60c783b */ /* 0x000fe20000004200 */
[--C-:B------:R-:W-:Y:S01]  /*3740*/  FFMA.FTZ R177, R7, c[0x0][0x23c], -R170.reuse ;  /* 0x00008f0007b17a23 */ /* 0x100fe200000108aa */
[----:B------:R-:W-:Y:S01]  /*3750*/  FSEL R190, R190, RZ, P1 ;  /* 0x000000ffbebe7208 */ /* 0x000fe20000800000 */
[--C-:B------:R-:W-:Y:S01]  /*3760*/  FFMA.FTZ R173, R6, c[0x0][0x23c], -R170.reuse ;  /* 0x00008f0006ad7a23 */ /* 0x100fe200000108aa */
[----:B------:R-:W-:Y:S01]  /*3770*/  LDSM.16.MT88.4 R24, [R232+0x1a800] ;  /* 0x01a80000e818783b */ /* 0x000fe20000004200 */
[----:B------:R-:W-:Y:S01]  /*3780*/  FFMA.FTZ R172, R5, c[0x0][0x23c], -R170 ;  /* 0x00008f0005ac7a23 */ /* 0x000fe200000108aa */
[----:B------:R-:W1:Y:S01]  /*3790*/  MUFU.EX2 R179, R179 ;  /* 0x000000b300b37308 */ /* 0x000e620000000800 */
[--C-:B------:R-:W-:Y:S01]  /*37a0*/  FFMA.FTZ R181, R28, c[0x0][0x23c], -R190.reuse ;  /* 0x00008f001cb57a23 */ /* 0x100fe200000108be */
[----:B------:R-:W-:Y:S01]  /*37b0*/  LDSM.16.MT88.4 R4, [R228+0x1e000] ;  /* 0x01e00000e404783b */ /* 0x000fe20000004200 */
[----:B------:R-:W-:-:S02]  /*37c0*/  FFMA.FTZ R183, R29, c[0x0][0x23c], -R190 ;  /* 0x00008f001db77a23 */ /* 0x000fc400000108be */
[--C-:B------:R-:W-:Y:S01]  /*37d0*/  FFMA.FTZ R182, R56, c[0x0][0x23c], -R190.reuse ;  /* 0x00008f0038b67a23 */ /* 0x100fe200000108be */
[----:B------:R-:W-:Y:S01]  /*37e0*/  LDSM.16.MT88.4 R28, [R229+0x18800] ;  /* 0x01880000e51c783b */ /* 0x000fe20000004200 */
[----:B------:R-:W-:Y:S01]  /*37f0*/  FFMA.FTZ R175, R51, c[0x0][0x23c], -R190 ;  /* 0x00008f0033af7a23 */ /* 0x000fe200000108be */
[----:B------:R-:W-:Y:S01]  /*3800*/  MUFU.EX2 R178, R178 ;  /* 0x000000b200b27308 */ /* 0x000fe20000000800 */
[----:B------:R-:W-:Y:S01]  /*3810*/  FFMA.FTZ R2, R17, c[0x0][0x23c], -R170 ;  /* 0x00008f0011027a23 */ /* 0x000fe200000108aa */
[----:B------:R-:W2:Y:S01]  /*3820*/  LDSM.16.MT88.4 R48, [R230+0x1a000] ;  /* 0x01a00000e630783b */ /* 0x000ea20000004200 */
[--C-:B------:R-:W-:Y:S02]  /*3830*/  FFMA.FTZ R176, R16, c[0x0][0x23c], -R190.reuse ;  /* 0x00008f0010b07a23 */ /* 0x100fe400000108be */
[--C-:B------:R-:W-:Y:S01]  /*3840*/  FFMA.FTZ R167, R22, c[0x0][0x23c], -R190.reuse ;  /* 0x00008f0016a77a23 */ /* 0x100fe200000108be */
[----:B------:R-:W3:Y:S01]  /*3850*/  LDSM.16.MT88.4 R56, [R229+0x1a000] ;  /* 0x01a00000e538783b */ /* 0x000ee20000004200 */
[--C-:B------:R-:W-:Y:S01]  /*3860*/  FFMA.FTZ R166, R21, c[0x0][0x23c], -R190.reuse ;  /* 0x00008f0015a67a23 */ /* 0x100fe200000108be */
[----:B------:R-:W4:Y:S01]  /*3870*/  MUFU.EX2 R174, R174 ;  /* 0x000000ae00ae7308 */ /* 0x000f220000000800 */
[----:B-1----:R-:W-:Y:S01]  /*3880*/  F2FP.BF16.PACK_AB R128, R179, R180 ;  /* 0x000000b4b380723e */ /* 0x002fe200000010ff */
[----:B------:R-:W1:Y:S01]  /*3890*/  LDSM.16.MT88.4 R16, [R232+0x18800] ;  /* 0x01880000e810783b */ /* 0x000e620000004200 */
[----:B------:R-:W-:-:S02]  /*38a0*/  FFMA.FTZ R0, R20, c[0x0][0x23c], -R190 ;  /* 0x00008f0014007a23 */ /* 0x000fc400000108be */
[--C-:B------:R-:W-:Y:S01]  /*38b0*/  FFMA.FTZ R184, R184, c[0x0][0x23c], -R170.reuse ;  /* 0x00008f00b8b87a23 */ /* 0x100fe200000108aa */
[----:B------:R-:W5:Y:S01]  /*38c0*/  LDSM.16.MT88.4 R20, [R228+0x18800] ;  /* 0x01880000e414783b */ /* 0x000f620000004200 */
[--C-:B------:R-:W-:Y:S01]  /*38d0*/  FFMA.FTZ R185, R185, c[0x0][0x23c], -R170.reuse ;  /* 0x00008f00b9b97a23 */ /* 0x100fe200000108aa */
[----:B------:R-:W-:Y:S01]  /*38e0*/  MUFU.EX2 R181, R181 ;  /* 0x000000b500b57308 */ /* 0x000fe20000000800 */
[--C-:B------:R-:W-:Y:S01]  /*38f0*/  FFMA.FTZ R186, R186, c[0x0][0x23c], -R170.reuse ;  /* 0x00008f00baba7a23 */ /* 0x100fe200000108aa */
[----:B------:R-:W-:Y:S01]  /*3900*/  LDSM.16.MT88.4 R32, [R228+0x1a800] ;  /* 0x01a80000e420783b */ /* 0x000fe20000004200 */
[----:B------:R-:W-:Y:S02]  /*3910*/  FFMA.FTZ R187, R187, c[0x0][0x23c], -R170 ;  /* 0x00008f00bbbb7a23 */ /* 0x000fe400000108aa */
[--C-:B------:R-:W-:Y:S02]  /*3920*/  FFMA.FTZ R192, R192, c[0x0][0x23c], -R190.reuse ;  /* 0x00008f00c0c07a23 */ /* 0x100fe400000108be */
[--C-:B------:R-:W-:Y:S01]  /*3930*/  FFMA.FTZ R193, R193, c[0x0][0x23c], -R190.reuse ;  /* 0x00008f00c1c17a23 */ /* 0x100fe200000108be */
[----:B------:R-:W2:Y:S01]  /*3940*/  MUFU.EX2 R183, R183 ;  /* 0x000000b700b77308 */ /* 0x000ea20000000800 */
[----:B----4-:R-:W-:Y:S01]  /*3950*/  F2FP.BF16.PACK_AB R130, R174, R178 ;  /* 0x000000b2ae82723e */ /* 0x010fe200000010ff */
        /* <DEDUP_REMOVED lines=8> */
[----:B------:R-:W4:Y:S01]  /*39e0*/  MUFU.EX2 R175, R175 ;  /* 0x000000af00af7308 */ /* 0x000f220000000800 */
[----:B--2---:R-:W-:Y:S01]  /*39f0*/  F2FP.BF16.PACK_AB R129, R183, R181 ;  /* 0x000000b5b781723e */ /* 0x004fe200000010ff */
[--C-:B------:R-:W-:Y:S01]  /*3a00*/  FFMA.FTZ R191, R191, c[0x0][0x23c], -R190.reuse ;  /* 0x00008f00bfbf7a23 */ /* 0x100fe200000108be */
[----:B------:R-:W-:Y:S01]  /*3a10*/  LDSM.16.MT88.4 R168, [R232+0x19800] ;  /* 0x01980000e8a8783b */ /* 0x000fe20000004200 */
[----:B------:R-:W-:-:S02]  /*3a20*/  FFMA.FTZ R189, R189, c[0x0][0x23c], -R190 ;  /* 0x00008f00bdbd7a23 */ /* 0x000fc400000108be */
[----:B------:R-:W-:Y:S02]  /*3a30*/  FFMA.FTZ R252, R188, c[0x0][0x23c], -R190 ;  /* 0x00008f00bcfc7a23 */ /* 0x000fe400000108be */
[----:B------:R-:W-:Y:S01]  /*3a40*/  MUFU.EX2 R177, R177 ;  /* 0x000000b100b17308 */ /* 0x000fe20000000800 */
[----:B------:R-:W-:Y:S02]  /*3a50*/  FADD.FTZ R179, R180, R179 ;  /* 0x000000b3b4b37221 */ /* 0x000fe40000010000 */
[----:B------:R-:W-:Y:S02]  /*3a60*/  FADD.FTZ R181, R181, R183 ;  /* 0x000000b7b5b57221 */ /* 0x000fe40000010000 */
[----:B------:R-:W-:Y:S01]  /*3a70*/  FADD.FTZ R178, R178, R179 ;  /* 0x000000b3b2b27221 */ /* 0x000fe20000010000 */
[----:B----4-:R-:W-:Y:S02]  /*3a80*/  F2FP.BF16.PACK_AB R131, R175, R182 ;  /* 0x000000b6af83723e */ /* 0x010fe400000010ff */
[----:B------:R-:W2:Y:S01]  /*3a90*/  MUFU.EX2 R173, R173 ;  /* 0x000000ad00ad7308 */ /* 0x000ea20000000800 */
[----:B------:R-:W-:-:S02]  /*3aa0*/  FADD.FTZ R178, R174, R178 ;  /* 0x000000b2aeb27221 */ /* 0x000fc40000010000 */
[----:B------:R-:W-:Y:S02]  /*3ab0*/  FADD.FTZ R182, R182, R181 ;  /* 0x000000b5b6b67221 */ /* 0x000fe40000010000 */
[C---:B------:R-:W-:Y:S02]  /*3ac0*/  HMMA.16816.F32.BF16 R160, R128.reuse, R156, RZ ;  /* 0x0000009c80a0723c */ /* 0x040fe400000418ff */
[----:B------:R-:W-:Y:S01]  /*3ad0*/  FADD.FTZ R182, R175, R182 ;  /* 0x000000b6afb67221 */ /* 0x000fe20000010000 */
[----:B------:R-:W-:Y:S05]  /*3ae0*/  MUFU.EX2 R172, R172 ;  /* 0x000000ac00ac7308 */ /* 0x000fea0000000800 */
[C---:B------:R-:W-:Y:S03]  /*3af0*/  HMMA.16816.F32.BF16 R152, R128.reuse, R148, RZ ;  /* 0x000000948098723c */ /* 0x040fe600000418ff */
[----:B------:R-:W-:Y:S05]  /*3b00*/  MUFU.EX2 R2, R2 ;  /* 0x0000000200027308 */ /* 0x000fea0000000800 */
[C---:B------:R-:W-:Y:S03]  /*3b10*/  HMMA.16816.F32.BF16 R156, R128.reuse, R158, RZ ;  /* 0x0000009e809c723c */ /* 0x040fe600000418ff */
[----:B------:R-:W-:Y:S05]  /*3b20*/  MUFU.EX2 R176, R176 ;  /* 0x000000b000b07308 */ /* 0x000fea0000000800 */
[C---:B------:R-:W-:Y:S03]  /*3b30*/  HMMA.16816.F32.BF16 R148, R128.reuse, R150, RZ ;  /* 0x000000968094723c */ /* 0x040fe600000418ff */
[----:B------:R-:W4:Y:S05]  /*3b40*/  MUFU.EX2 R167, R167 ;  /* 0x000000a700a77308 */ /* 0x000f2a0000000800 */
[C---:B------:R-:W-:Y:S03]  /*3b50*/  HMMA.16816.F32.BF16 R144, R128.reuse, R140, RZ ;  /* 0x0000008c8090723c */ /* 0x040fe600000418ff */
[----:B------:R-:W-:Y:S05]  /*3b60*/  MUFU.EX2 R166, R166 ;  /* 0x000000a600a67308 */ /* 0x000fea0000000800 */
[C---:B------:R-:W-:Y:S03]  /*3b70*/  HMMA.16816.F32.BF16 R136, R128.reuse, R132, RZ ;  /* 0x000000848088723c */ /* 0x040fe600000418ff */
[----:B------:R-:W1:Y:S05]  /*3b80*/  MUFU.EX2 R0, R0 ;  /* 0x0000000000007308 */ /* 0x000e6a0000000800 */
[C---:B------:R-:W-:Y:S03]  /*3b90*/  HMMA.16816.F32.BF16 R36, R128.reuse, R40, RZ ;  /* 0x000000288024723c */ /* 0x040fe600000418ff */
[----:B------:R-:W-:Y:S05]  /*3ba0*/  MUFU.EX2 R184, R184 ;  /* 0x000000b800b87308 */ /* 0x000fea0000000800 */
[C---:B------:R-:W-:Y:S03]  /*3bb0*/  HMMA.16816.F32.BF16 R44, R128.reuse, R48, RZ ;  /* 0x00000030802c723c */ /* 0x040fe600000418ff */
[----:B------:R-:W1:Y:S05]  /*3bc0*/  MUFU.EX2 R185, R185 ;  /* 0x000000b900b97308 */ /* 0x000e6a0000000800 */
[C---:B---3--:R-:W-:Y:S03]  /*3bd0*/  HMMA.16816.F32.BF16 R52, R128.reuse, R56, RZ ;  /* 0x000000388034723c */ /* 0x048fe600000418ff */
[----:B------:R-:W-:Y:S05]  /*3be0*/  MUFU.EX2 R186, R186 ;  /* 0x000000ba00ba7308 */ /* 0x000fea0000000800 */
[C---:B------:R-:W-:Y:S03]  /*3bf0*/  HMMA.16816.F32.BF16 R60, R128.reuse, R64, RZ ;  /* 0x00000040803c723c */ /* 0x040fe600000418ff */
[----:B------:R-:W-:Y:S05]  /*3c00*/  MUFU.EX2 R187, R187 ;  /* 0x000000bb00bb7308 */ /* 0x000fea0000000800 */
[C---:B------:R-:W-:Y:S03]  /*3c10*/  HMMA.16816.F32.BF16 R68, R128.reuse, R72, RZ ;  /* 0x000000488044723c */ /* 0x040fe600000418ff */
[----:B------:R-:W-:Y:S05]  /*3c20*/  MUFU.EX2 R192, R192 ;  /* 0x000000c000c07308 */ /* 0x000fea0000000800 */
[C---:B------:R-:W-:Y:S03]  /*3c30*/  HMMA.16816.F32.BF16 R76, R128.reuse, R80, RZ ;  /* 0x00000050804c723c */ /* 0x040fe600000418ff */
[----:B------:R-:W3:Y:S05]  /*3c40*/  MUFU.EX2 R193, R193 ;  /* 0x000000c100c17308 */ /* 0x000eea0000000800 */
[C---:B------:R-:W-:Y:S03]  /*3c50*/  HMMA.16816.F32.BF16 R84, R128.reuse, R88, RZ ;  /* 0x000000588054723c */ /* 0x040fe600000418ff */
[----:B------:R-:W-:Y:S05]  /*3c60*/  MUFU.EX2 R194, R194 ;  /* 0x000000c200c27308 */ /* 0x000fea0000000800 */
[C---:B------:R-:W-:Y:S03]  /*3c70*/  HMMA.16816.F32.BF16 R92, R128.reuse, R96, RZ ;  /* 0x00000060805c723c */ /* 0x040fe600000418ff */
[----:B------:R-:W1:Y:S05]  /*3c80*/  MUFU.EX2 R195, R195 ;  /* 0x000000c300c37308 */ /* 0x000e6a0000000800 */
[C---:B------:R-:W-:Y:S03]  /*3c90*/  HMMA.16816.F32.BF16 R100, R128.reuse, R104, RZ ;  /* 0x000000688064723c */ /* 0x040fe600000418ff */
[----:B------:R-:W1:Y:S05]  /*3ca0*/  MUFU.EX2 R197, R197 ;  /* 0x000000c500c57308 */ /* 0x000e6a0000000800 */
[C---:B------:R-:W-:Y:S03]  /*3cb0*/  HMMA.16816.F32.BF16 R108, R128.reuse, R112, RZ ;  /* 0x00000070806c723c */ /* 0x040fe600000418ff */
[----:B------:R-:W-:Y:S05]  /*3cc0*/  MUFU.EX2 R196, R196 ;  /* 0x000000c400c47308 */ /* 0x000fea0000000800 */
[C---:B------:R-:W-:Y:S03]  /*3cd0*/  HMMA.16816.F32.BF16 R116, R128.reuse, R120, RZ ;  /* 0x000000788074723c */ /* 0x040fe600000418ff */
[----:B------:R-:W-:Y:S05]  /*3ce0*/  MUFU.EX2 R198, R198 ;  /* 0x000000c600c67308 */ /* 0x000fea0000000800 */
[C---:B------:R-:W-:Y:S03]  /*3cf0*/  HMMA.16816.F32.BF16 R140, R128.reuse, R142, RZ ;  /* 0x0000008e808c723c */ /* 0x040fe600000418ff */
[----:B------:R-:W-:Y:S05]  /*3d00*/  MUFU.EX2 R199, R199 ;  /* 0x000000c700c77308 */ /* 0x000fea0000000800 */
[C---:B------:R-:W-:Y:S03]  /*3d10*/  HMMA.16816.F32.BF16 R132, R128.reuse, R134, RZ ;  /* 0x000000868084723c */ /* 0x040fe600000418ff */
[----:B------:R-:W1:Y:S05]  /*3d20*/  MUFU.EX2 R200, R200 ;  /* 0x000000c800c87308 */ /* 0x000e6a0000000800 */
[C---:B------:R-:W-:Y:S03]  /*3d30*/  HMMA.16816.F32.BF16 R40, R128.reuse, R42, RZ ;  /* 0x0000002a8028723c */ /* 0x040fe600000418ff */
[----:B------:R-:W1:Y:S05]  /*3d40*/  MUFU.EX2 R191, R191 ;  /* 0x000000bf00bf7308 */ /* 0x000e6a0000000800 */
[C---:B------:R-:W-:Y:S03]  /*3d50*/  HMMA.16816.F32.BF16 R48, R128.reuse, R50, RZ ;  /* 0x000000328030723c */ /* 0x040fe600000418ff */
[----:B------:R-:W1:Y:S05]  /*3d60*/  MUFU.EX2 R189, R189 ;  /* 0x000000bd00bd7308 */ /* 0x000e6a0000000800 */
[C---:B------:R-:W-:Y:S03]  /*3d70*/  HMMA.16816.F32.BF16 R56, R128.reuse, R58, RZ ;  /* 0x0000003a8038723c */ /* 0x040fe600000418ff */
[----:B------:R-:W1:Y:S05]  /*3d80*/  MUFU.EX2 R252, R252 ;  /* 0x000000fc00fc7308 */ /* 0x000e6a0000000800 */
        /* <DEDUP_REMOVED lines=9> */
[----:B--2---:R-:W-:Y:S01]  /*3e20*/  F2FP.BF16.PACK_AB R4, R173, R177 ;  /* 0x000000b1ad04723e */ /* 0x004fe200000010ff */
[----:B------:R-:W-:Y:S01]  /*3e30*/  HMMA.16816.F32.BF16 R128, R128, R6, RZ ;  /* 0x000000068080723c */ /* 0x000fe200000418ff */
[----:B----4-:R-:W-:Y:S01]  /*3e40*/  F2FP.BF16.PACK_AB R5, R167, R176 ;  /* 0x000000b0a705723e */ /* 0x010fe200000010ff */
[----:B------:R-:W-:-:S02]  /*3e50*/  FADD.FTZ R177, R177, R178 ;  /* 0x000000b2b1b17221 */ /* 0x000fc40000010000 */
[----:B------:R-:W-:Y:S02]  /*3e60*/  FADD.FTZ R176, R176, R182 ;  /* 0x000000b6b0b07221 */ /* 0x000fe40000010000 */
[----:B------:R-:W-:Y:S01]  /*3e70*/  FADD.FTZ R177, R173, R177 ;  /* 0x000000b1adb17221 */ /* 0x000fe20000010000 */
[----:B------:R-:W-:Y:S01]  /*3e80*/  F2FP.BF16.PACK_AB R6, R2, R172 ;  /* 0x000000ac0206723e */ /* 0x000fe200000010ff */
[----:B------:R-:W-:Y:S01]  /*3e90*/  FADD.FTZ R176, R167, R176 ;  /* 0x000000b0a7b07221 */ /* 0x000fe20000010000 */
[----:B-1----:R-:W-:Y:S01]  /*3ea0*/  F2FP.BF16.PACK_AB R7, R0, R166 ;  /* 0x000000a60007723e */ /* 0x002fe200000010ff */
        /* <DEDUP_REMOVED lines=10> */
[C---:B-----5:R-:W-:Y:S08]  /*3f50*/  HMMA.16816.F32.BF16 R136, R4.reuse, R20, R136 ;  /* 0x000000140488723c */ /* 0x060ff00000041888 */
        /* <DEDUP_REMOVED lines=62> */
[----:B------:R-:W-:Y:S02]  /*4340*/  FADD.FTZ R194, R189, R194 ;  /* 0x000000c2bdc27221 */ /* 0x000fe40000010000 */
[----:B------:R-:W-:-:S05]  /*4350*/  FADD.FTZ R205, R199, R186 ;  /* 0x000000bac7cd7221 */ /* 0x000fca0000010000 */
[C---:B------:R-:W-:Y:S01]  /*4360*/  HMMA.16816.F32.BF16 R48, R4.reuse, R14, R48 ;  /* 0x0000000e0430723c */ /* 0x040fe20000041830 */
[----:B------:R-:W2:Y:S04]  /*4370*/  LDSM.16.MT88.4 R12, [R228+0x1d000] ;  /* 0x01d00000e40c783b */ /* 0x000ea80000004200 */
[----:B------:R-:W-:Y:S03]  /*4380*/  STL [R1], R205 ;  /* 0x000000cd01007387 */ /* 0x000fe60000100800 */
        /* <DEDUP_REMOVED lines=108> */
[----:B------:R-:W-:-:S04]  /*4a50*/  LEA.HI.X R7, R2, c[0x0][0x174], R0, 0x1, P1 ;  /* 0x00005d0002077a11 */ /* 0x000fc800008f0c00 */
        /* <DEDUP_REMOVED lines=191> */
[----:B------:R-:W-:Y:S01]  /*5650*/  HMMA.16816.F32.BF16 R20, R184, R34, R20 ;  /* 0x00000022b814723c */ /* 0x000fe20000041814 */
[----:B------:R-:W1:Y:S07]  /*5660*/  LDSM.16.M88.4 R32, [R231+0x16800] ;  /* 0x01680000e720783b */ /* 0x000e6e0000000200 */
[----:B------:R-:W-:Y:S01]  /*5670*/  HMMA.16816.F32.BF16 R28, R168, R202, R28 ;  /* 0x000000caa81c723c */ /* 0x000fe2000004181c */
[----:B------:R-:W3:Y:S07]  /*5680*/  LDSM.16.M88.4 R200, [R224+0x6800] ;  /* 0x00680000e0c8783b */ /* 0x000eee0000000200 */
[----:B------:R-:W-:Y:S08]  /*5690*/  HMMA.16816.F32.BF16 R176, R184, R180, R176 ;  /* 0x000000b4b8b0723c */ /* 0x000ff000000418b0 */
[----:B--2---:R-:W-:Y:S08]  /*56a0*/  HMMA.16816.F32.BF16 R4, R16, R12, R4 ;  /* 0x0000000c1004723c */ /* 0x004ff00000041804 */
[----:B------:R-:W-:Y:S01]  /*56b0*/  HMMA.16816.F32.BF16 R172, R184, R182, R172 ;  /* 0x000000b6b8ac723c */ /* 0x000fe200000418ac */
[----:B------:R-:W2:Y:S07]  /*56c0*/  LDSM.16.M88.4 R180, [R231+0x17000] ;  /* 0x01700000e7b4783b */ /* 0x000eae0000000200 */
[----:B------:R-:W-:Y:S01]  /*56d0*/  HMMA.16816.F32.BF16 R28, R16, R14, R28 ;  /* 0x0000000e101c723c */ /* 0x000fe2000004181c */
[----:B------:R-:W4:Y:S07]  /*56e0*/  LDSM.16.M88.4 R12, [R237+0x17800] ;  /* 0x01780000ed0c783b */ /* 0x000f2e0000000200 */
[----:B-1----:R-:W-:Y:S01]  /*56f0*/  HMMA.16816.F32.BF16 R24, R168, R32, R24 ;  /* 0x00000020a818723c */ /* 0x002fe20000041818 */
[----:B------:R-:W-:-:S02]  /*5700*/  FMUL.FTZ R5, R5, c[0x0][0x2ec] ;  /* 0x0000bb0005057a20 */ /* 0x000fc40000410000 */
[----:B------:R-:W-:Y:S02]  /*5710*/  FMUL.FTZ R7, R7, c[0x0][0x2ec] ;  /* 0x0000bb0007077a20 */ /* 0x000fe40000410000 */
[----:B------:R-:W-:Y:S01]  /*5720*/  FMUL.FTZ R0, R4, c[0x0][0x2ec] ;  /* 0x0000bb0004007a20 */ /* 0x000fe20000410000 */
[----:B------:R-:W1:Y:S01]  /*5730*/  MUFU.TANH R165, R5 ;  /* 0x0000000500a57308 */ /* 0x000e620000002400 */
[----:B------:R-:W-:Y:S01]  /*5740*/  FMUL.FTZ R2, R6, c[0x0][0x2ec] ;  /* 0x0000bb0006027a20 */ /* 0x000fe20000410000 */
[----:B------:R-:W-:Y:S01]  /*5750*/  HMMA.16816.F32.BF16 R20, R168, R34, R20 ;  /* 0x00000022a814723c */ /* 0x000fe20000041814 */
[----:B------:R-:W5:Y:S05]  /*5760*/  LDSM.16.M88.4 R32, [R212] ;  /* 0x00000000d420783b */ /* 0x000f6a0000000200 */
[----:B------:R1:W-:Y:S02]  /*5770*/  MUFU.TANH R166, R7 ;  /* 0x0000000700a67308 */ /* 0x0003e40000002400 */
[----:B------:R-:W-:-:S02]  /*5780*/  FMUL.FTZ R28, R28, c[0x0][0x2ec] ;  /* 0x0000bb001c1c7a20 */ /* 0x000fc40000410000 */
[----:B------:R-:W-:Y:S02]  /*5790*/  FMUL.FTZ R29, R29, c[0x0][0x2ec] ;  /* 0x0000bb001d1d7a20 */ /* 0x000fe40000410000 */
[----:B------:R-:W-:Y:S02]  /*57a0*/  FMUL.FTZ R30, R30, c[0x0][0x2ec] ;  /* 0x0000bb001e1e7a20 */ /* 0x000fe40000410000 */
[----:B------:R-:W4:Y:S01]  /*57b0*/  MUFU.TANH R28, R28 ;  /* 0x0000001c001c7308 */ /* 0x000f220000002400 */
[----:B------:R-:W-:Y:S01]  /*57c0*/  FMUL.FTZ R31, R31, c[0x0][0x2ec] ;  /* 0x0000bb001f1f7a20 */ /* 0x000fe20000410000 */
[----:B---3--:R-:W-:Y:S01]  /*57d0*/  HMMA.16816.F32.BF16 R24, R16, R200, R24 ;  /* 0x000000c81018723c */ /* 0x008fe20000041818 */
[----:B-1----:R-:W1:Y:S05]  /*57e0*/  LDSM.16.M88.4 R4, [R224+0x7000] ;  /* 0x00700000e004783b */ /* 0x002e6a0000000200 */
[----:B------:R-:W-:Y:S02]  /*57f0*/  MUFU.TANH R29, R29 ;  /* 0x0000001d001d7308 */ /* 0x000fe40000002400 */
[----:B--2---:R-:W-:Y:S06]  /*5800*/  HMMA.16816.F32.BF16 R176, R168, R180, R176 ;  /* 0x000000b4a8b0723c */ /* 0x004fec00000418b0 */
[----:B------:R-:W2:Y:S02]  /*5810*/  MUFU.TANH R30, R30 ;  /* 0x0000001e001e7308 */ /* 0x000ea40000002400 */
[C---:B----4-:R-:W-:Y:S06]  /*5820*/  HMMA.16816.F32.BF16 R192, R196.reuse, R12, R192 ;  /* 0x0000000cc4c0723c */ /* 0x050fec00000418c0 */
[----:B------:R-:W3:Y:S02]  /*5830*/  MUFU.TANH R31, R31 ;  /* 0x0000001f001f7308 */ /* 0x000ee40000002400 */
[----:B------:R-:W-:Y:S01]  /*5840*/  FMUL.FTZ R24, R24, c[0x0][0x2ec] ;  /* 0x0000bb0018187a20 */ /* 0x000fe20000410000 */
[----:B------:R-:W-:Y:S01]  /*5850*/  HMMA.16816.F32.BF16 R188, R196, R14, R188 ;  /* 0x0000000ec4bc723c */ /* 0x000fe200000418bc */
[----:B------:R-:W-:Y:S01]  /*5860*/  FMUL.FTZ R25, R25, c[0x0][0x2ec] ;  /* 0x0000bb0019197a20 */ /* 0x000fe20000410000 */
[----:B------:R-:W-:Y:S01]  /*5870*/  LDSM.16.M88.4 R12, [R224+0x7800] ;  /* 0x00780000e00c783b */ /* 0x000fe20000000200 */
[----:B------:R-:W-:-:S02]  /*5880*/  FMUL.FTZ R26, R26, c[0x0][0x2ec] ;  /* 0x0000bb001a1a7a20 */ /* 0x000fc40000410000 */
[----:B------:R-:W-:Y:S01]  /*5890*/  FMUL.FTZ R27, R27, c[0x0][0x2ec] ;  /* 0x0000bb001b1b7a20 */ /* 0x000fe20000410000 */
[----:B------:R-:W-:Y:S02]  /*58a0*/  MUFU.TANH R167, R24 ;  /* 0x0000001800a77308 */ /* 0x000fe40000002400 */
[----:B------:R-:W-:Y:S06]  /*58b0*/  HMMA.16816.F32.BF16 R172, R168, R182, R172 ;  /* 0x000000b6a8ac723c */ /* 0x000fec00000418ac */
[----:B------:R-:W4:Y:S02]  /*58c0*/  MUFU.TANH R180, R25 ;  /* 0x0000001900b47308 */ /* 0x000f240000002400 */
[----:B-----5:R-:W-:Y:S06]  /*58d0*/  HMMA.16816.F32.BF16 R192, R184, R32, R192 ;  /* 0x00000020b8c0723c */ /* 0x020fec00000418c0 */
[----:B------:R-:W5:Y:S02]  /*58e0*/  MUFU.TANH R181, R26 ;  /* 0x0000001a00b57308 */ /* 0x000f640000002400 */
[----:B-1----:R-:W-:Y:S06]  /*58f0*/  HMMA.16816.F32.BF16 R176, R16, R4, R176 ;  /* 0x0000000410b0723c */ /* 0x002fec00000418b0 */
[----:B------:R1:W1:Y:S02]  /*5900*/  MUFU.TANH R5, R27 ;  /* 0x0000001b00057308 */ /* 0x0002640000002400 */
[----:B------:R-:W-:Y:S06]  /*5910*/  HMMA.16816.F32.BF16 R188, R184, R34, R188 ;  /* 0x00000022b8bc723c */ /* 0x000fec00000418bc */
[----:B------:R-:W-:Y:S02]  /*5920*/  MUFU.TANH R0, R0 ;  /* 0x0000000000007308 */ /* 0x000fe40000002400 */
[C---:B------:R-:W-:Y:S01]  /*5930*/  HMMA.16816.F32.BF16 R20, R16.reuse, R202, R20 ;  /* 0x000000ca1014723c */ /* 0x040fe20000041814 */
[----:B-1----:R-:W1:Y:S05]  /*5940*/  LDSM.16.M88.4 R24, [R231+0x17800] ;  /* 0x01780000e718783b */ /* 0x002e6a0000000200 */
[----:B------:R-:W-:Y:S02]  /*5950*/  MUFU.TANH R2, R2 ;  /* 0x0000000200027308 */ /* 0x000fe40000002400 */
[----:B------:R-:W-:Y:S01]  /*5960*/  HMMA.16816.F32.BF16 R172, R16, R6, R172 ;  /* 0x0000000610ac723c */ /* 0x000fe200000418ac */
[----:B------:R-:W-:Y:S01]  /*5970*/  FMUL.FTZ R176, R176, c[0x0][0x2ec] ;  /* 0x0000bb00b0b07a20 */ /* 0x000fe20000410000 */
[----:B------:R-:W-:-:S04]  /*5980*/  DEPBAR.LE SB0, 0x0 ;  /* 0x000080000000791a */ /* 0x000fc80000000000 */
[----:B------:R-:W-:Y:S01]  /*5990*/  FMUL.FTZ R177, R177, c[0x0][0x2ec] ;  /* 0x0000bb00b1b17a20 */ /* 0x000fe20000410000 */
[----:B------:R-:W-:Y:S01]  /*59a0*/  MUFU.TANH R199, R176 ;  /* 0x000000b000c77308 */ /* 0x000fe20000002400 */
[----:B------:R-:W-:Y:S02]  /*59b0*/  IMAD.U32 R7, RZ, RZ, UR11 ;  /* 0x0000000bff077e24 */ /* 0x000fe4000f8e00ff */
[----:B------:R-:W-:Y:S02]  /*59c0*/  FMUL.FTZ R6, R178, c[0x0][0x2ec] ;  /* 0x0000bb00b2067a20 */ /* 0x000fe40000410000 */
[----:B------:R-:W-:-:S03]  /*59d0*/  IMAD R7, R7, 0x40, R204 ;  /* 0x0000004007077824 */ /* 0x000fc600078e02cc */
[----:B------:R1:W-:Y:S01]  /*59e0*/  MUFU.TANH R198, R177 ;  /* 0x000000b100c67308 */ /* 0x0003e20000002400 */
[----:B------:R-:W-:Y:S02]  /*59f0*/  FMUL.FTZ R4, R20, c[0x0][0x2ec] ;  /* 0x0000bb0014047a20 */ /* 0x000fe40000410000 */
[----:B------:R-:W-:Y:S02]  /*5a00*/  FMUL.FTZ R20, R21, c[0x0][0x2ec] ;  /* 0x0000bb0015147a20 */ /* 0x000fe40000410000 */
[----:B------:R-:W-:Y:S02]  /*5a10*/  FMUL.FTZ R21, R22, c[0x0][0x2ec] ;  /* 0x0000bb0016157a20 */ /* 0x000fe40000410000 */
[----:B------:R-:W-:Y:S01]  /*5a20*/  FMUL.FTZ R22, R23, c[0x0][0x2ec] ;  /* 0x0000bb0017167a20 */ /* 0x000fe20000410000 */
[----:B------:R-:W2:Y:S01]  /*5a30*/  MUFU.TANH R4, R4 ;  /* 0x0000000400047308 */ /* 0x000ea20000002400 */
[----:B------:R-:W-:Y:S02]  /*5a40*/  FMUL.FTZ R172, R172, c[0x0][0x2ec] ;  /* 0x0000bb00acac7a20 */ /* 0x000fe40000410000 */
[----:B------:R-:W-:-:S02]  /*5a50*/  FMUL.FTZ R23, R179, c[0x0][0x2ec] ;  /* 0x0000bb00b3177a20 */ /* 0x000fc40000410000 */
[----:B------:R-:W-:Y:S02]  /*5a60*/  FMUL.FTZ R173, R173, c[0x0][0x2ec] ;  /* 0x0000bb00adad7a20 */ /* 0x000fe40000410000 */
[----:B------:R-:W-:Y:S01]  /*5a70*/  FMUL.FTZ R174, R174, c[0x0][0x2ec] ;  /* 0x0000bb00aeae7a20 */ /* 0x000fe20000410000 */
[----:B------:R-:W-:Y:S01]  /*5a80*/  MUFU.TANH R20, R20 ;  /* 0x0000001400147308 */ /* 0x000fe20000002400 */
[----:B------:R-:W-:Y:S01]  /*5a90*/  FMUL.FTZ R175, R175, c[0x0][0x2ec] ;  /* 0x0000bb00afaf7a20 */ /* 0x000fe20000410000 */
[C---:B-1----:R-:W-:Y:S06]  /*5aa0*/  HMMA.16816.F32.BF16 R192, R168.reuse, R24, R192 ;  /* 0x00000018a8c0723c */ /* 0x042fec00000418c0 */
[----:B------:R-:W1:Y:S01]  /*5ab0*/  MUFU.TANH R21, R21 ;  /* 0x0000001500157308 */ /* 0x000e620000002400 */
[----:B------:R-:W-:Y:S01]  /*5ac0*/  IADD3 R24, R7, 0x1, RZ ;  /* 0x0000000107187810 */ /* 0x000fe20007ffe0ff */
[----:B------:R-:W-:Y:S06]  /*5ad0*/  HMMA.16816.F32.BF16 R188, R168, R26, R188 ;  /* 0x0000001aa8bc723c */ /* 0x000fec00000418bc */
[----:B------:R-:W1:Y:S01]  /*5ae0*/  MUFU.TANH R22, R22 ;  /* 0x0000001600167308 */ /* 0x000e620000002400 */
[----:B------:R-:W-:-:S02]  /*5af0*/  ISETP.GE.AND P5, PT, R24, R11, PT ;  /* 0x0000000b1800720c */ /* 0x000fc40003fa6270 */
[-C--:B------:R-:W-:Y:S02]  /*5b00*/  ISETP.GE.AND P2, PT, R24, R10.reuse, PT ;  /* 0x0000000a1800720c */ /* 0x080fe40003f46270 */
[----:B------:R-:W-:Y:S02]  /*5b10*/  IADD3 R24, R7, 0x8, RZ ;  /* 0x0000000807187810 */ /* 0x000fe40007ffe0ff */
[----:B------:R-:W-:Y:S01]  /*5b20*/  FSEL R33, R165, -INF , !P5 ;  /* 0xff800000a5217808 */ /* 0x000fe20006800000 */
[----:B------:R-:W1:Y:S01]  /*5b30*/  MUFU.TANH R197, R172 ;  /* 0x000000ac00c57308 */ /* 0x000e620000002400 */
[C---:B------:R-:W-:Y:S02]  /*5b40*/  ISETP.GE.AND P4, PT, R24.reuse, R11, PT ;  /* 0x0000000b1800720c */ /* 0x040fe40003f86270 */
[----:B------:R-:W-:Y:S02]  /*5b50*/  ISETP.GE.AND P1, PT, R24, R10, PT ;  /* 0x0000000a1800720c */ /* 0x000fe40003f26270 */
[----:B------:R-:W-:Y:S01]  /*5b60*/  FSEL R34, R28, -INF , !P4 ;  /* 0xff8000001c227808 */ /* 0x000fe20006000000 */
[----:B------:R-:W-:Y:S01]  /*5b70*/  HMMA.16816.F32.BF16 R192, R16, R12, R192 ;  /* 0x0000000c10c0723c */ /* 0x000fe200000418c0 */
[----:B--2---:R-:W-:Y:S01]  /*5b80*/  FSEL R32, R30, -INF , !P1 ;  /* 0xff8000001e207808 */ /* 0x004fe20004800000 */
[----:B------:R-:W-:Y:S01]  /*5b90*/  MUFU.TANH R23, R23 ;  /* 0x0000001700177308 */ /* 0x000fe20000002400 */
[----:B------:R-:W-:-:S04]  /*5ba0*/  IADD3 R24, R7, 0x19, RZ ;  /* 0x0000001907187810 */ /* 0x000fc80007ffe0ff */
[C---:B------:R-:W-:Y:S01]  /*5bb0*/  IADD3 R12, R7.reuse, 0x10, RZ ;  /* 0x00000010070c7810 */ /* 0x040fe20007ffe0ff */
[----:B------:R-:W-:Y:S01]  /*5bc0*/  HMMA.16816.F32.BF16 R188, R16, R14, R188 ;  /* 0x0000000e10bc723c */ /* 0x000fe200000418bc */
[C---:B------:R-:W-:Y:S01]  /*5bd0*/  IADD3 R13, R7.reuse, 0x9, RZ ;  /* 0x00000009070d7810 */ /* 0x040fe20007ffe0ff */
[----:B------:R-:W-:Y:S01]  /*5be0*/  MUFU.TANH R6, R6 ;  /* 0x0000000600067308 */ /* 0x000fe20000002400 */
[CC--:B------:R-:W-:Y:S02]  /*5bf0*/  ISETP.GE.AND P3, PT, R12.reuse, R11.reuse, PT ;  /* 0x0000000b0c00720c */ /* 0x0c0fe40003f66270 */
[-C--:B------:R-:W-:Y:S02]  /*5c00*/  ISETP.GE.AND P5, PT, R12, R10.reuse, PT ;  /* 0x0000000a0c00720c */ /* 0x080fe40003fa6270 */
[----:B------:R-:W-:Y:S02]  /*5c10*/  IADD3 R12, R7, 0x11, RZ ;  /* 0x00000011070c7810 */ /* 0x000fe40007ffe0ff */
[C---:B------:R-:W-:Y:S01]  /*5c20*/  ISETP.GE.AND P0, PT, R13.reuse, R11, PT ;  /* 0x0000000b0d00720c */ /* 0x040fe20003f06270 */
[----:B------:R-:W-:Y:S01]  /*5c30*/  MUFU.TANH R196, R173 ;  /* 0x000000ad00c47308 */ /* 0x000fe20000002400 */
[----:B------:R-:W-:-:S02]  /*5c40*/  ISETP.GE.AND P6, PT, R13, R10, PT ;  /* 0x0000000a0d00720c */ /* 0x000fc40003fc6270 */
[----:B------:R-:W-:Y:S02]  /*5c50*/  FSEL R13, R166, -INF , !P2 ;  /* 0xff800000a60d7808 */ /* 0x000fe40005000000 */
[-C--:B------:R-:W-:Y:S01]  /*5c60*/  ISETP.GE.AND P2, PT, R12, R11.reuse, PT ;  /* 0x0000000b0c00720c */ /* 0x080fe20003f46270 */
[----:B------:R-:W-:Y:S01]  /*5c70*/  FMUL.FTZ R168, R192, c[0x0][0x2ec] ;  /* 0x0000bb00c0a87a20 */ /* 0x000fe20000410000 */
[-C--:B------:R-:W-:Y:S01]  /*5c80*/  ISETP.GE.AND P4, PT, R12, R10.reuse, PT ;  /* 0x0000000a0c00720c */ /* 0x080fe20003f86270 */
[----:B------:R-:W-:Y:S01]  /*5c90*/  FMUL.FTZ R14, R193, c[0x0][0x2ec] ;  /* 0x0000bb00c10e7a20 */ /* 0x000fe20000410000 */
[----:B------:R-:W-:Y:S01]  /*5ca0*/  IADD3 R12, R7, 0x18, RZ ;  /* 0x00000018070c7810 */ /* 0x000fe20007ffe0ff */
[----:B------:R-:W-:Y:S01]  /*5cb0*/  MUFU.TANH R165, R174 ;  /* 0x000000ae00a57308 */ /* 0x000fe20000002400 */
[----:B------:R-:W-:Y:S02]  /*5cc0*/  FSEL R35, R29, -INF , !P0 ;  /* 0xff8000001d237808 */ /* 0x000fe40004000000 */
[CC--:B------:R-:W-:Y:S01]  /*5cd0*/  ISETP.GE.AND P1, PT, R12.reuse, R11.reuse, PT ;  /* 0x0000000b0c00720c */ /* 0x0c0fe20003f26270 */
[----:B------:R-:W-:Y:S01]  /*5ce0*/  FMUL.FTZ R182, R189, c[0x0][0x2ec] ;  /* 0x0000bb00bdb67a20 */ /* 0x000fe20000410000 */
[----:B------:R-:W-:Y:S01]  /*5cf0*/  ISETP.GE.AND P0, PT, R12, R10, PT ;  /* 0x0000000a0c00720c */ /* 0x000fe20003f06270 */
[----:B------:R-:W-:Y:S01]  /*5d00*/  FMUL.FTZ R179, R190, c[0x0][0x2ec] ;  /* 0x0000bb00beb37a20 */ /* 0x000fe20000410000 */
[----:B---3--:R-:W-:Y:S01]  /*5d10*/  FSEL R12, R31, -INF , !P6 ;  /* 0xff8000001f0c7808 */ /* 0x008fe20007000000 */
[----:B------:R-:W-:Y:S01]  /*5d20*/  MUFU.TANH R166, R175 ;  /* 0x000000af00a67308 */ /* 0x000fe20000002400 */
[----:B----4-:R-:W-:Y:S01]  /*5d30*/  FSEL R31, R180, -INF , !P2 ;  /* 0xff800000b41f7808 */ /* 0x010fe20005000000 */
[----:B------:R-:W-:Y:S01]  /*5d40*/  FMUL.FTZ R180, R195, c[0x0][0x2ec] ;  /* 0x0000bb00c3b47a20 */ /* 0x000fe20000410000 */
[----:B------:R-:W-:Y:S01]  /*5d50*/  IADD3 R16, R7, 0x20, RZ ;  /* 0x0000002007107810 */ /* 0x000fe20007ffe0ff */
[----:B------:R-:W-:Y:S01]  /*5d60*/  FMUL.FTZ R177, R191, c[0x0][0x2ec] ;  /* 0x0000bb00bfb17a20 */ /* 0x000fe20000410000 */
[----:B------:R-:W-:-:S02]  /*5d70*/  ISETP.GE.AND P6, PT, R24, R11, PT ;  /* 0x0000000b1800720c */ /* 0x000fc40003fc6270 */
[----:B------:R-:W-:Y:S01]  /*5d80*/  FSEL R30, R167, -INF , !P3 ;  /* 0xff800000a71e7808 */ /* 0x000fe20005800000 */
[----:B------:R-:W2:Y:S01]  /*5d90*/  MUFU.TANH R180, R180 ;  /* 0x000000b400b47308 */ /* 0x000ea20000002400 */
[----:B-----5:R-:W-:Y:S01]  /*5da0*/  FSEL R27, R181, -INF , !P5 ;  /* 0xff800000b51b7808 */ /* 0x020fe20006800000 */
[----:B------:R-:W-:Y:S01]  /*5db0*/  FMUL.FTZ R181, R194, c[0x0][0x2ec] ;  /* 0x0000bb00c2b57a20 */ /* 0x000fe20000410000 */
[----:B------:R-:W-:Y:S02]  /*5dc0*/  FSEL R26, R5, -INF , !P4 ;  /* 0xff800000051a7808 */ /* 0x000fe40006000000 */
[----:B------:R-:W-:Y:S02]  /*5dd0*/  ISETP.GE.AND P3, PT, R24, R10, PT ;  /* 0x0000000a1800720c */ /* 0x000fe40003f66270 */
[----:B------:R-:W-:Y:S01]  /*5de0*/  ISETP.GE.AND P5, PT, R16, R11, PT ;  /* 0x0000000b1000720c */ /* 0x000fe20003fa6270 */
[----:B------:R-:W3:Y:S01]  /*5df0*/  MUFU.TANH R168, R168 ;  /* 0x000000a800a87308 */ /* 0x000ee20000002400 */
[----:B------:R-:W-:-:S02]  /*5e00*/  FSEL R29, R4, -INF , !P1 ;  /* 0xff800000041d7808 */ /* 0x000fc40004800000 */
[C---:B------:R-:W-:Y:S02]  /*5e10*/  IADD3 R5, R7.reuse, 0x28, RZ ;  /* 0x0000002807057810 */ /* 0x040fe40007ffe0ff */
[----:B------:R-:W-:Y:S02]  /*5e20*/  IADD3 R4, R7, 0x29, RZ ;  /* 0x0000002907047810 */ /* 0x000fe40007ffe0ff */
[----:B-1----:R-:W-:Y:S01]  /*5e30*/  FSEL R25, R21, -INF , !P0 ;  /* 0xff80000015197808 */ /* 0x002fe20004000000 */
[----:B------:R-:W-:Y:S01]  /*5e40*/  MUFU.TANH R14, R14 ;  /* 0x0000000e000e7308 */ /* 0x000fe20000002400 */
[----:B------:R-:W-:Y:S02]  /*5e50*/  FSEL R28, R20, -INF , !P6 ;  /* 0xff800000141c7808 */ /* 0x000fe40007000000 */
[C---:B------:R-:W-:Y:S02]  /*5e60*/  ISETP.GE.AND P0, PT, R5.reuse, R11, PT ;  /* 0x0000000b0500720c */ /* 0x040fe40003f06270 */
[----:B------:R-:W-:-:S02]  /*5e70*/  ISETP.GE.AND P6, PT, R5, R10, PT ;  /* 0x0000000a0500720c */ /* 0x000fc40003fc6270 */
[----:B------:R-:W-:Y:S01]  /*5e80*/  FSEL R24, R22, -INF , !P3 ;  /* 0xff80000016187808 */ /* 0x000fe20005800000 */
[----:B------:R-:W1:Y:S01]  /*5e90*/  MUFU.TANH R181, R181 ;  /* 0x000000b500b57308 */ /* 0x000e620000002400 */
[----:B------:R-:W-:Y:S02]  /*5ea0*/  FSEL R199, R199, -INF , !P5 ;  /* 0xff800000c7c77808 */ /* 0x000fe40006800000 */
[C---:B------:R-:W-:Y:S02]  /*5eb0*/  ISETP.GE.AND P3, PT, R4.reuse, R11, PT ;  /* 0x0000000b0400720c */ /* 0x040fe40003f66270 */
[----:B------:R-:W-:Y:S01]  /*5ec0*/  ISETP.GE.AND P5, PT, R4, R10, PT ;  /* 0x0000000a0400720c */ /* 0x000fe20003fa6270 */
[----:B------:R-:W-:Y:S01]  /*5ed0*/  FMUL.FTZ R4, R188, c[0x0][0x2ec] ;  /* 0x0000bb00bc047a20 */ /* 0x000fe20000410000 */
[----:B------:R-:W-:Y:S01]  /*5ee0*/  IADD3 R5, R7, 0x31, RZ ;  /* 0x0000003107057810 */ /* 0x000fe20007ffe0ff */
[----:B------:R-:W-:Y:S01]  /*5ef0*/  MUFU.TANH R182, R182 ;  /* 0x000000b600b67308 */ /* 0x000fe20000002400 */
[----:B------:R-:W-:-:S02]  /*5f00*/  FSEL R197, R197, -INF , !P0 ;  /* 0xff800000c5c57808 */ /* 0x000fc40004000000 */
[-C--:B------:R-:W-:Y:S02]  /*5f10*/  ISETP.GE.AND P0, PT, R5, R10.reuse, PT ;  /* 0x0000000a0500720c */ /* 0x080fe40003f06270 */
[----:B------:R-:W-:Y:S02]  /*5f20*/  IADD3 R15, R7, 0x21, RZ ;  /* 0x00000021070f7810 */ /* 0x000fe40007ffe0ff */
[----:B--2---:R-:W-:Y:S01]  /*5f30*/  FSEL R180, R180, -INF , !P0 ;  /* 0xff800000b4b47808 */ /* 0x004fe20004000000 */
[----:B------:R-:W2:Y:S01]  /*5f40*/  MUFU.TANH R4, R4 ;  /* 0x0000000400047308 */ /* 0x000ea20000002400 */
[-C--:B------:R-:W-:Y:S02]  /*5f50*/  ISETP.GE.AND P1, PT, R15, R10.reuse, PT ;  /* 0x0000000a0f00720c */ /* 0x080fe40003f26270 */
[----:B------:R-:W-:Y:S02]  /*5f60*/  PLOP3.LUT P0, PT, PT, PT, UP0, 0x80, 0x0 ;  /* 0x000000000000781c */ /* 0x000fe40003f0f008 */
[----:B------:R-:W-:-:S02]  /*5f70*/  ISETP.GE.AND P2, PT, R16, R10, PT ;  /* 0x0000000a1000720c */ /* 0x000fc40003f46270 */
[-C--:B------:R-:W-:Y:S01]  /*5f80*/  ISETP.GE.AND P4, PT, R15, R11.reuse, PT ;  /* 0x0000000b0f00720c */ /* 0x080fe20003f86270 */
[----:B------:R-:W4:Y:S01]  /*5f90*/  MUFU.TANH R179, R179 ;  /* 0x000000b300b37308 */ /* 0x000f220000002400 */
[----:B------:R-:W-:Y:S02]  /*5fa0*/  IADD3 R15, R7, 0x30, RZ ;  /* 0x00000030070f7810 */ /* 0x000fe40007ffe0ff */
[----:B------:R-:W-:Y:S02]  /*5fb0*/  FSEL R194, R23, -INF , !P1 ;  /* 0xff80000017c27808 */ /* 0x000fe40004800000 */
[----:B------:R-:W-:Y:S02]  /*5fc0*/  FSEL R195, R6, -INF , !P2 ;  /* 0xff80000006c37808 */ /* 0x000fe40005000000 */
[----:B------:R-:W-:Y:S01]  /*5fd0*/  FSEL R198, R198, -INF , !P4 ;  /* 0xff800000c6c67808 */ /* 0x000fe20006000000 */
[----:B------:R-:W5:Y:S01]  /*5fe0*/  MUFU.TANH R177, R177 ;  /* 0x000000b100b17308 */ /* 0x000f620000002400 */
[----:B------:R-:W-:Y:S01]  /*5ff0*/  BAR.SYNC.DEFER_BLOCKING 0x0 ;  /* 0x0000000000007b1d */ /* 0x000fe20000010000 */
[----:B------:R-:W-:-:S02]  /*6000*/  ISETP.GE.AND P1, PT, R5, R11, PT ;  /* 0x0000000b0500720c */ /* 0x000fc40003f26270 */
        /* <DEDUP_REMOVED lines=9> */
[----:B------:R-:W-:Y:S02]  /*60a0*/  ISETP.GE.AND P5, PT, R5, R11, PT ;  /* 0x0000000b0500720c */ /* 0x000fe40003fa6270 */
[----:B---3--:R-:W-:Y:S02]  /*60b0*/  FSEL R167, R168, -INF , !P2 ;  /* 0xff800000a8a77808 */ /* 0x008fe40005000000 */
[----:B-1----:R-:W-:-:S02]  /*60c0*/  FSEL R181, R181, -INF , !P4 ;  /* 0xff800000b5b57808 */ /* 0x002fc40006000000 */
[----:B------:R-:W-:Y:S02]  /*60d0*/  FSEL R166, R14, -INF , !P1 ;  /* 0xff8000000ea67808 */ /* 0x000fe40004800000 */
[-C--:B------:R-:W-:Y:S02]  /*60e0*/  ISETP.GE.AND P2, PT, R5, R10.reuse, PT ;  /* 0x0000000a0500720c */ /* 0x080fe40003f46270 */
[C---:B------:R-:W-:Y:S02]  /*60f0*/  ISETP.GE.AND P4, PT, R7.reuse, R11, PT ;  /* 0x0000000b0700720c */ /* 0x040fe40003f86270 */
[----:B------:R-:W-:Y:S02]  /*6100*/  ISETP.GE.AND P1, PT, R7, R10, PT ;  /* 0x0000000a0700720c */ /* 0x000fe40003f26270 */
[----:B--2---:R-:W-:Y:S02]  /*6110*/  FSEL R165, R4, -INF , !P5 ;  /* 0xff80000004a57808 */ /* 0x004fe40006800000 */
[----:B----4-:R-:W-:-:S02]  /*6120*/  FSEL R179, R179, -INF , !P2 ;  /* 0xff800000b3b37808 */ /* 0x010fc40005000000 */
[----:B------:R-:W-:Y:S02]  /*6130*/  FSEL R0, R0, -INF , !P6 ;  /* 0xff80000000007808 */ /* 0x000fe40007000000 */
[----:B------:R-:W-:Y:S02]  /*6140*/  FSEL R4, R2, -INF , !P3 ;  /* 0xff80000002047808 */ /* 0x000fe40005800000 */
[----:B------:R-:W-:Y:S02]  /*6150*/  FSEL R182, R182, -INF , !P4 ;  /* 0xff800000b6b67808 */ /* 0x000fe40006000000 */
[----:B-----5:R-:W-:Y:S01]  /*6160*/  FSEL R177, R177, -INF , !P1 ;  /* 0xff800000b1b17808 */ /* 0x020fe20004800000 */
[----:B------:R-:W-:Y:S05]  /*6170*/  @!P0 BRA `(.L_x_782) ;  /* 0x000001c000008947 */ /* 0x000fea0003800000 */
        /* <DEDUP_REMOVED lines=28> */
.L_x_782:
[----:B------:R-:W-:Y:S01]  /*6340*/  FMNMX.FTZ R2, R164, R0, !PT ;  /* 0x00000000a4027209 */ /* 0x000fe20007810000 */
[----:B------:R-:W-:Y:S01]  /*6350*/  LDSM.16.MT88.4 R20, [R232+0x18000] ;  /* 0x01800000e814783b */ /* 0x000fe20000004200 */
        /* <DEDUP_REMOVED lines=33> */
[----:B-1----:R-:W1:Y:S04]  /*6570*/  SHFL.BFLY PT, R7, R2, 0x2, 0x1f ;  /* 0x0c401f0002077f89 */ /* 0x002e6800000e0000 */
        /* <DEDUP_REMOVED lines=14> */
[C---:B------:R-:W-:Y:S01]  /*6660*/  FMUL.FTZ R178, R0.reuse, c[0x0][0x23c] ;  /* 0x00008f0000b27a20 */ /* 0x040fe20000410000 */
[----:B------:R-:W-:Y:S01]  /*6670*/  MUFU.EX2 R174, R174 ;  /* 0x000000ae00ae7308 */ /* 0x000fe20000000800 */
[--C-:B------:R-:W-:Y:S01]  /*6680*/  FFMA.FTZ R171, R35, c[0x0][0x23c], -R183.reuse ;  /* 0x00008f0023ab7a23 */ /* 0x100fe200000108b7 */
[----:B------:R-:W-:Y:S01]  /*6690*/  FSEL R5, R0, RZ, P0 ;  /* 0x000000ff00057208 */ /* 0x000fe20000000000 */
[--C-:B------:R-:W-:Y:S01]  /*66a0*/  FFMA.FTZ R184, R30, c[0x0][0x23c], -R183.reuse ;  /* 0x00008f001eb87a23 */ /* 0x100fe200000108b7 */
[----:B------:R-:W-:Y:S01]  /*66b0*/  FSEL R178, R178, RZ, P0 ;  /* 0x000000ffb2b27208 */ /* 0x000fe20000000000 */
[----:B------:R-:W-:Y:S01]  /*66c0*/  FFMA.FTZ R185, R31, c[0x0][0x23c], -R183 ;  /* 0x00008f001fb97a23 */ /* 0x000fe200000108b7 */
[----:B------:R-:W-:Y:S01]  /*66d0*/  PLOP3.LUT P0, PT, PT, PT, UP0, 0x80, 0x0 ;  /* 0x000000000000781c */ /* 0x000fe20003f0f008 */
[----:B------:R-:W-:Y:S01]  /*66e0*/  FADD.FTZ R5, R3, -R5 ;  /* 0x8000000503057221 */ /* 0x000fe20000010000 */
[----:B------:R-:W-:Y:S01]  /*66f0*/  MUFU.EX2 R173, R173 ;  /* 0x000000ad00ad7308 */ /* 0x000fe20000000800 */
[--C-:B------:R-:W-:Y:S01]  /*6700*/  FFMA.FTZ R170, R4, c[0x0][0x23c], -R178.reuse ;  /* 0x00008f0004aa7a23 */ /* 0x100fe200000108b2 */
[----:B------:R-:W-:Y:S01]  /*6710*/  FSEL R4, R2, RZ, P1 ;  /* 0x000000ff02047208 */ /* 0x000fe20000800000 */
[----:B------:R-:W-:-:S02]  /*6720*/  FFMA.FTZ R169, R13, c[0x0][0x23c], -R178 ;  /* 0x00008f000da97a23 */ /* 0x000fc400000108b2 */
[----:B------:R-:W-:Y:S02]  /*6730*/  FFMA.FTZ R168, R32, c[0x0][0x23c], -R178 ;  /* 0x00008f0020a87a23 */ /* 0x000fe400000108b2 */
[----:B------:R-:W-:Y:S01]  /*6740*/  FADD.FTZ R4, R164, -R4 ;  /* 0x80000004a4047221 */ /* 0x000fe20000010000 */
[----:B------:R-:W-:Y:S01]  /*6750*/  MUFU.EX2 R172, R172 ;  /* 0x000000ac00ac7308 */ /* 0x000fe20000000800 */
[----:B------:R-:W-:Y:S01]  /*6760*/  FFMA.FTZ R175, R12, c[0x0][0x23c], -R178 ;  /* 0x00008f000caf7a23 */ /* 0x000fe200000108b2 */
[----:B------:R-:W-:Y:S01]  /*6770*/  LDSM.16.MT88.4 R32, [R229+0x1e800] ;  /* 0x01e80000e520783b */ /* 0x000fe20000004200 */
[----:B------:R-:W-:Y:S02]  /*6780*/  FMUL.FTZ R3, R5, c[0x0][0x23c] ;  /* 0x00008f0005037a20 */ /* 0x000fe40000410000 */
[----:B------:R-:W-:Y:S01]  /*6790*/  FMUL.FTZ R4, R4, c[0x0][0x23c] ;  /* 0x00008f0004047a20 */ /* 0x000fe20000410000 */
[----:B------:R-:W1:Y:S01]  /*67a0*/  LDSM.16.MT88.4 R12, [R229+0x18000] ;  /* 0x01800000e50c783b */ /* 0x000e620000004200 */
[--C-:B------:R-:W-:Y:S01]  /*67b0*/  FFMA.FTZ R186, R29, c[0x0][0x23c], -R183.reuse ;  /* 0x00008f001dba7a23 */ /* 0x100fe200000108b7 */
[----:B------:R-:W2:Y:S01]  /*67c0*/  MUFU.EX2 R171, R171 ;  /* 0x000000ab00ab7308 */ /* 0x000ea20000000800 */
[----:B------:R-:W-:-:S02]  /*67d0*/  FFMA.FTZ R187, R28, c[0x0][0x23c], -R183 ;  /* 0x00008f001cbb7a23 */ /* 0x000fc400000108b7 */
[--C-:B------:R-:W-:Y:S01]  /*67e0*/  FFMA.FTZ R188, R27, c[0x0][0x23c], -R178.reuse ;  /* 0x00008f001bbc7a23 */ /* 0x100fe200000108b2 */
[----:B------:R-:W-:Y:S01]  /*67f0*/  LDSM.16.MT88.4 R28, [R229+0x18800] ;  /* 0x01880000e51c783b */ /* 0x000fe20000004200 */
[--C-:B------:R-:W-:Y:S02]  /*6800*/  FFMA.FTZ R189, R26, c[0x0][0x23c], -R178.reuse ;  /* 0x00008f001abd7a23 */ /* 0x100fe400000108b2 */
[--C-:B------:R-:W-:Y:S01]  /*6810*/  FFMA.FTZ R190, R25, c[0x0][0x23c], -R178.reuse ;  /* 0x00008f0019be7a23 */ /* 0x100fe200000108b2 */
[----:B------:R-:W-:Y:S01]  /*6820*/  MUFU.EX2 R170, R170 ;  /* 0x000000aa00aa7308 */ /* 0x000fe20000000800 */
[----:B------:R-:W-:Y:S02]  /*6830*/  FFMA.FTZ R191, R24, c[0x0][0x23c], -R178 ;  /* 0x00008f0018bf7a23 */ /* 0x000fe400000108b2 */
[----:B------:R-:W-:Y:S01]  /*6840*/  LDSM.16.MT88.4 R24, [R228+0x18800] ;  /* 0x01880000e418783b */ /* 0x000fe20000004200 */
[--C-:B------:R-:W-:Y:S02]  /*6850*/  FFMA.FTZ R199, R199, c[0x0][0x23c], -R183.reuse ;  /* 0x00008f00c7c77a23 */ /* 0x100fe400000108b7 */
[----:B------:R-:W-:-:S02]  /*6860*/  FFMA.FTZ R198, R198, c[0x0][0x23c], -R183 ;  /* 0x00008f00c6c67a23 */ /* 0x000fc400000108b7 */
[----:B------:R-:W3:Y:S01]  /*6870*/  MUFU.EX2 R169, R169 ;  /* 0x000000a900a97308 */ /* 0x000ee20000000800 */
[----:B--2---:R-:W-:Y:S01]  /*6880*/  F2FP.BF16.PACK_AB R6, R171, R172 ;  /* 0x000000acab06723e */ /* 0x004fe200000010ff */
[--C-:B------:R-:W-:Y:S02]  /*6890*/  FFMA.FTZ R197, R197, c[0x0][0x23c], -R183.reuse ;  /* 0x00008f00c5c57a23 */ /* 0x100fe400000108b7 */
[----:B------:R-:W-:Y:S02]  /*68a0*/  FFMA.FTZ R196, R196, c[0x0][0x23c], -R183 ;  /* 0x00008f00c4c47a23 */ /* 0x000fe400000108b7 */
[--C-:B------:R-:W-:Y:S02]  /*68b0*/  FFMA.FTZ R195, R195, c[0x0][0x23c], -R178.reuse ;  /* 0x00008f00c3c37a23 */ /* 0x100fe400000108b2 */
[----:B------:R-:W-:Y:S01]  /*68c0*/  MUFU.EX2 R168, R168 ;  /* 0x000000a800a87308 */ /* 0x000fe20000000800 */
[--C-:B------:R-:W-:Y:S02]  /*68d0*/  FFMA.FTZ R194, R194, c[0x0][0x23c], -R178.reuse ;  /* 0x00008f00c2c27a23 */ /* 0x100fe400000108b2 */
[----:B------:R-:W-:-:S02]  /*68e0*/  FFMA.FTZ R193, R193, c[0x0][0x23c], -R178 ;  /* 0x00008f00c1c17a23 */ /* 0x000fc400000108b2 */
[--C-:B------:R-:W-:Y:S02]  /*68f0*/  FFMA.FTZ R192, R192, c[0x0][0x23c], -R178.reuse ;  /* 0x00008f00c0c07a23 */ /* 0x100fe400000108b2 */
[--C-:B------:R-:W-:Y:S01]  /*6900*/  FFMA.FTZ R200, R167, c[0x0][0x23c], -R183.reuse ;  /* 0x00008f00a7c87a23 */ /* 0x100fe200000108b7 */
[----:B------:R-:W2:Y:S01]  /*6910*/  MUFU.EX2 R175, R175 ;  /* 0x000000af00af7308 */ /* 0x000ea20000000800 */
[----:B---3--:R-:W-:Y:S01]  /*6920*/  F2FP.BF16.PACK_AB R5, R169, R170 ;  /* 0x000000aaa905723e */ /* 0x008fe200000010ff */
[--C-:B------:R-:W-:Y:S02]  /*6930*/  FFMA.FTZ R201, R166, c[0x0][0x23c], -R183.reuse ;  /* 0x00008f00a6c97a23 */ /* 0x100fe400000108b7 */
[--C-:B------:R-:W-:Y:S02]  /*6940*/  FFMA.FTZ R202, R165, c[0x0][0x23c], -R183.reuse ;  /* 0x00008f00a5ca7a23 */ /* 0x100fe400000108b7 */
[----:B------:R-:W-:Y:S01]  /*6950*/  LDSM.16.MT88.4 R164, [R229+0x1f000] ;  /* 0x01f00000e5a4783b */ /* 0x000fe20000004200 */
[----:B------:R-:W-:Y:S01]  /*6960*/  FFMA.FTZ R182, R182, c[0x0][0x23c], -R183 ;  /* 0x00008f00b6b67a23 */ /* 0x000fe200000108b7 */
[----:B------:R3:W4:Y:S01]  /*6970*/  MUFU.EX2 R176, R4 ;  /* 0x0000000400b07308 */ /* 0x0007220000000800 */
[----:B------:R-:W-:-:S02]  /*6980*/  FFMA.FTZ R181, R181, c[0x0][0x23c], -R178 ;  /* 0x00008f00b5b57a23 */ /* 0x000fc400000108b2 */
[--C-:B------:R-:W-:Y:S02]  /*6990*/  FFMA.FTZ R180, R180, c[0x0][0x23c], -R178.reuse ;  /* 0x00008f00b4b47a23 */ /* 0x100fe400000108b2 */
[--C-:B------:R-:W-:Y:S02]  /*69a0*/  FFMA.FTZ R179, R179, c[0x0][0x23c], -R178.reuse ;  /* 0x00008f00b3b37a23 */ /* 0x100fe400000108b2 */
[----:B------:R-:W-:Y:S01]  /*69b0*/  FFMA.FTZ R177, R177, c[0x0][0x23c], -R178 ;  /* 0x00008f00b1b17a23 */ /* 0x000fe200000108b2 */
[----:B------:R-:W5:Y:S01]  /*69c0*/  MUFU.EX2 R3, R3 ;  /* 0x0000000300037308 */ /* 0x000f620000000800 */
[----:B--2---:R-:W-:Y:S02]  /*69d0*/  F2FP.BF16.PACK_AB R7, R175, R168 ;  /* 0x000000a8af07723e */ /* 0x004fe400000010ff */
        /* <DEDUP_REMOVED lines=71> */
[-C--:B------:R-:W-:Y:S01]  /*6e50*/  FMUL.FTZ R49, R49, R176.reuse ;  /* 0x000000b031317220 */ /* 0x080fe20000410000 */
        /* <DEDUP_REMOVED lines=8> */
[----:B------:R-:W1:Y:S01]  /*6ee0*/  MUFU.EX2 R195, R195 ;  /* 0x000000c300c37308 */ /* 0x000e620000000800 */
        /* <DEDUP_REMOVED lines=20> */
[-C--:B------:R-:W-:Y:S02]  /*7030*/  FMUL.FTZ R67, R67, R3.reuse ;  /* 0x0000000343437220 */ /* 0x080fe40000410000 */
[-C--:B------:R-:W-:Y:S02]  /*7040*/  FMUL.FTZ R68, R68, R176.reuse ;  /* 0x000000b044447220 */ /* 0x080fe40000410000 */
[----:B------:R-:W-:Y:S01]  /*7050*/  FMUL.FTZ R69, R69, R176 ;  /* 0x000000b045457220 */ /* 0x000fe20000410000 */
[----:B--2---:R-:W-:Y:S01]  /*7060*/  HMMA.16816.F32.BF16 R60, R4, R16, R60 ;  /* 0x00000010043c723c */ /* 0x004fe2000004183c */
[-C--:B------:R-:W-:Y:S01]  /*7070*/  FMUL.FTZ R70, R70, R3.reuse ;  /* 0x0000000346467220 */ /* 0x080fe20000410000 */
[----:B------:R-:W2:Y:S01]  /*7080*/  MUFU.EX2 R200, R200 ;  /* 0x000000c800c87308 */ /* 0x000ea20000000800 */
[----:B------:R-:W-:-:S02]  /*7090*/  FMUL.FTZ R71, R71, R3 ;  /* 0x0000000347477220 */ /* 0x000fc40000410000 */
[-C--:B------:R-:W-:Y:S02]  /*70a0*/  FMUL.FTZ R72, R72, R176.reuse ;  /* 0x000000b048487220 */ /* 0x080fe40000410000 */
[-C--:B------:R-:W-:Y:S01]  /*70b0*/  FMUL.FTZ R73, R73, R176.reuse ;  /* 0x000000b049497220 */ /* 0x080fe20000410000 */
[C---:B------:R-:W-:Y:S01]  /*70c0*/  HMMA.16816.F32.BF16 R64, R4.reuse, R18, R64 ;  /* 0x000000120440723c */ /* 0x040fe20000041840 */
[-C--:B------:R-:W-:Y:S01]  /*70d0*/  FMUL.FTZ R74, R74, R3.reuse ;  /* 0x000000034a4a7220 */ /* 0x080fe20000410000 */
[----:B------:R-:W2:Y:S01]  /*70e0*/  LDSM.16.MT88.4 R16, [R229+0x1c000] ;  /* 0x01c00000e510783b */ /* 0x000ea20000004200 */
[-C--:B------:R-:W-:Y:S01]  /*70f0*/  FMUL.FTZ R75, R75, R3.reuse ;  /* 0x000000034b4b7220 */ /* 0x080fe20000410000 */
[----:B------:R-:W-:Y:S01]  /*7100*/  MUFU.EX2 R201, R201 ;  /* 0x000000c900c97308 */ /* 0x000fe20000000800 */
        /* <DEDUP_REMOVED lines=25> */
[----:B------:R-:W1:Y:S01]  /*72a0*/  MUFU.EX2 R180, R180 ;  /* 0x000000b400b47308 */ /* 0x000e620000000800 */
[-C--:B------:R-:W-:Y:S02]  /*72b0*/  FMUL.FTZ R92, R92, R176.reuse ;  /* 0x000000b05c5c7220 */ /* 0x080fe40000410000 */
[-C--:B------:R-:W-:Y:S01]  /*72c0*/  FMUL.FTZ R93, R93, R176.reuse ;  /* 0x000000b05d5d7220 */ /* 0x080fe20000410000 */
[----:B--2---:R-:W-:Y:S01]  /*72d0*/  HMMA.16816.F32.BF16 R84, R4, R16, R84 ;  /* 0x000000100454723c */ /* 0x004fe20000041854 */
[-C--:B------:R-:W-:Y:S02]  /*72e0*/  FMUL.FTZ R94, R94, R3.reuse ;  /* 0x000000035e5e7220 */ /* 0x080fe40000410000 */
[----:B------:R-:W-:Y:S01]  /*72f0*/  FMUL.FTZ R95, R95, R3 ;  /* 0x000000035f5f7220 */ /* 0x000fe20000410000 */
[----:B------:R-:W2:Y:S01]  /*7300*/  MUFU.EX2 R179, R179 ;  /* 0x000000b300b37308 */ /* 0x000ea20000000800 */
        /* <DEDUP_REMOVED lines=32> */
[----:B--2---:R-:W-:Y:S01]  /*7510*/  HMMA.16816.F32.BF16 R108, R4, R16, R108 ;  /* 0x00000010046c723c */ /* 0x004fe2000004186c */
[----:B------:R-:W-:Y:S02]  /*7520*/  FMUL.FTZ R119, R119, R3 ;  /* 0x0000000377777220 */ /* 0x000fe40000410000 */
[----:B------:R-:W-:-:S02]  /*7530*/  FMUL.FTZ R120, R120, R176 ;  /* 0x000000b078787220 */ /* 0x000fc40000410000 */
[-C--:B------:R-:W-:Y:S02]  /*7540*/  FMUL.FTZ R121, R121, R176.reuse ;  /* 0x000000b079797220 */ /* 0x080fe40000410000 */
[-C--:B------:R-:W-:Y:S01]  /*7550*/  FMUL.FTZ R122, R122, R3.reuse ;  /* 0x000000037a7a7220 */ /* 0x080fe20000410000 */
[C---:B------:R-:W-:Y:S01]  /*7560*/  HMMA.16816.F32.BF16 R112, R4.reuse, R18, R112 ;  /* 0x000000120470723c */ /* 0x040fe20000041870 */
[-C--:B------:R-:W-:Y:S01]  /*7570*/  FMUL.FTZ R123, R123, R3.reuse ;  /* 0x000000037b7b7220 */ /* 0x080fe20000410000 */
[----:B------:R-:W2:Y:S01]  /*7580*/  LDSM.16.MT88.4 R16, [R232+0x18800] ;  /* 0x01880000e810783b */ /* 0x000ea20000004200 */
        /* <DEDUP_REMOVED lines=9> */
[----:B------:R-:W1:Y:S01]  /*7620*/  LDSM.16.MT88.4 R12, [R230+0x18800] ;  /* 0x01880000e60c783b */ /* 0x000e620000004200 */
        /* <DEDUP_REMOVED lines=26> */
[----:B----4-:R-:W-:Y:S02]  /*77d0*/  FADD.FTZ R187, R199, R187 ;  /* 0x000000bbc7bb7221 */ /* 0x010fe40000010000 */
[----:B------:R-:W-:-:S03]  /*77e0*/  FADD.FTZ R191, R195, R191 ;  /* 0x000000bfc3bf7221 */ /* 0x000fc60000010000 */
[C---:B------:R-:W-:Y:S01]  /*77f0*/  HMMA.16816.F32.BF16 R156, R4.reuse, R18, R156 ;  /* 0x00000012049c723c */ /* 0x040fe2000004189c */
[----:B------:R-:W2:Y:S07]  /*7800*/  LDSM.16.MT88.4 R16, [R230+0x1a800] ;  /* 0x01a80000e610783b */ /* 0x000eae0000004200 */
        /* <DEDUP_REMOVED lines=65> */
[C---:B-1----:R-:W-:Y:S01]  /*7c20*/  HMMA.16816.F32.BF16 R152, R4.reuse, R12, R152 ;  /* 0x0000000c0498723c */ /* 0x042fe20000041898 */
[----:B------:R-:W-:Y:S02]  /*7c30*/  FADD.FTZ R252, R177, R192 ;  /* 0x000000c0b1fc7221 */ /* 0x000fe40000010000 */
[----:B------:R-:W-:Y:S05]  /*7c40*/  STL [R1], R203 ;  /* 0x000000cb01007387 */ /* 0x000fea0000100800 */
        /* <DEDUP_REMOVED lines=125> */
[----:B------:R-:W1:Y:S04]  /*8420*/  LDSM.16.M88.4 R20, [R237+0x10800] ;  /* 0x01080000ed14783b */ /* 0x000e680000000200 */
        /* <DEDUP_REMOVED lines=8> */
[C---:B--2---:R-:W-:Y:S03]  /*84b0*/  HMMA.16816.F32.BF16 R4, R184.reuse, R28, RZ ;  /* 0x0000001cb804723c */ /* 0x044fe600000418ff */
[----:B------:R-:W-:Y:S04]  /*84c0*/  LDSM.16.M88.4 R176, [R231+0x11800] ;  /* 0x01180000e7b0783b */ /* 0x000fe80000000200 */
[----:B------:R-:W0:Y:S01]  /*84d0*/  LDGDEPBAR ;  /* 0x00000000000079af */ /* 0x000e220000000000 */
[C---:B-1----:R-:W-:Y:S08]  /*84e0*/  HMMA.16816.F32.BF16 R24, R184.reuse, R20, RZ ;  /* 0x00000014b818723c */ /* 0x042ff000000418ff */
        /* <DEDUP_REMOVED lines=182> */
[----:B------:R-:W-:Y:S04]  /*9050*/  MUFU.TANH R176, R6 ;  /* 0x0000000600b07308 */ /* 0x000fe80000002400 */
[----:B------:R-:W-:Y:S01]  /*9060*/  HMMA.16816.F32.BF16 R20, R164, R34, R20 ;  /* 0x00000022a414723c */ /* 0x000fe20000041814 */
[----:B------:R-:W3:Y:S01]  /*9070*/  LDSM.16.M88.4 R32, [R212] ;  /* 0x00000000d420783b */ /* 0x000ee20000000200 */
[----:B------:R-:W-:-:S02]  /*9080*/  FMUL.FTZ R28, R28, c[0x0][0x2ec] ;  /* 0x0000bb001c1c7a20 */ /* 0x000fc40000410000 */
[----:B------:R4:W5:Y:S01]  /*9090*/  MUFU.TANH R177, R7 ;  /* 0x0000000700b17308 */ /* 0x0009620000002400 */
[----:B------:R-:W-:Y:S02]  /*90a0*/  FMUL.FTZ R30, R30, c[0x0][0x2ec] ;  /* 0x0000bb001e1e7a20 */ /* 0x000fe40000410000 */
[----:B------:R-:W-:Y:S01]  /*90b0*/  FMUL.FTZ R29, R29, c[0x0][0x2ec] ;  /* 0x0000bb001d1d7a20 */ /* 0x000fe20000410000 */
[----:B------:R-:W-:Y:S01]  /*90c0*/  HMMA.16816.F32.BF16 R168, R164, R178, R168 ;  /* 0x000000b2a4a8723c */ /* 0x000fe200000418a8 */
[----:B------:R-:W-:-:S03]  /*90d0*/  FMUL.FTZ R31, R31, c[0x0][0x2ec] ;  /* 0x0000bb001f1f7a20 */ /* 0x000fc60000410000 */
[----:B------:R-:W-:Y:S04]  /*90e0*/  MUFU.TANH R28, R28 ;  /* 0x0000001c001c7308 */ /* 0x000fe80000002400 */
[----:B------:R-:W-:Y:S01]  /*90f0*/  FMUL.FTZ R24, R24, c[0x0][0x2ec] ;  /* 0x0000bb0018187a20 */ /* 0x000fe20000410000 */
[----:B-1----:R-:W-:Y:S01]  /*9100*/  HMMA.16816.F32.BF16 R188, R192, R12, R188 ;  /* 0x0000000cc0bc723c */ /* 0x002fe200000418bc */
[----:B------:R-:W-:Y:S01]  /*9110*/  FMUL.FTZ R25, R25, c[0x0][0x2ec] ;  /* 0x0000bb0019197a20 */ /* 0x000fe20000410000 */
[----:B----4-:R-:W1:Y:S01]  /*9120*/  LDSM.16.M88.4 R4, [R224+0x7000] ;  /* 0x00700000e004783b */ /* 0x010e620000000200 */
        /* <DEDUP_REMOVED lines=8> */
[C---:B---3--:R-:W-:Y:S04]  /*91b0*/  HMMA.16816.F32.BF16 R188, R180.reuse, R32, R188 ;  /* 0x00000020b4bc723c */ /* 0x048fe800000418bc */
[----:B------:R-:W-:Y:S04]  /*91c0*/  MUFU.TANH R30, R30 ;  /* 0x0000001e001e7308 */ /* 0x000fe80000002400 */
[----:B------:R-:W-:Y:S04]  /*91d0*/  HMMA.16816.F32.BF16 R184, R180, R34, R184 ;  /* 0x00000022b4b8723c */ /* 0x000fe800000418b8 */
[----:B------:R-:W3:Y:S04]  /*91e0*/  MUFU.TANH R29, R29 ;  /* 0x0000001d001d7308 */ /* 0x000ee80000002400 */
[----:B------:R-:W-:Y:S01]  /*91f0*/  FMUL.FTZ R23, R23, c[0x0][0x2ec] ;  /* 0x0000bb0017177a20 */ /* 0x000fe20000410000 */
[C---:B-1----:R-:W-:Y:S03]  /*9200*/  HMMA.16816.F32.BF16 R172, R16.reuse, R4, R172 ;  /* 0x0000000410ac723c */ /* 0x042fe600000418ac */
[----:B------:R1:W-:Y:S04]  /*9210*/  MUFU.TANH R5, R27 ;  /* 0x0000001b00057308 */ /* 0x0003e80000002400 */
[----:B------:R-:W-:Y:S01]  /*9220*/  FMUL.FTZ R4, R20, c[0x0][0x2ec] ;  /* 0x0000bb0014047a20 */ /* 0x000fe20000410000 */
[----:B------:R-:W-:Y:S01]  /*9230*/  HMMA.16816.F32.BF16 R168, R16, R6, R168 ;  /* 0x0000000610a8723c */ /* 0x000fe200000418a8 */
[----:B------:R-:W-:-:S02]  /*9240*/  FMUL.FTZ R20, R21, c[0x0][0x2ec] ;  /* 0x0000bb0015147a20 */ /* 0x000fc40000410000 */
[----:B------:R-:W4:Y:S01]  /*9250*/  MUFU.TANH R31, R31 ;  /* 0x0000001f001f7308 */ /* 0x000f220000002400 */
[----:B------:R-:W-:-:S03]  /*9260*/  FMUL.FTZ R21, R22, c[0x0][0x2ec] ;  /* 0x0000bb0016157a20 */ /* 0x000fc60000410000 */
[----:B------:R-:W-:Y:S01]  /*9270*/  IMAD.U32 R6, RZ, RZ, UR11 ;  /* 0x0000000bff067e24 */ /* 0x000fe2000f8e00ff */
[----:B-1----:R-:W1:Y:S03]  /*9280*/  LDSM.16.M88.4 R24, [R231+0x17800] ;  /* 0x01780000e718783b */ /* 0x002e660000000200 */
[----:B------:R-:W-:Y:S01]  /*9290*/  IMAD R204, R6, 0x40, R204 ;  /* 0x0000004006cc7824 */ /* 0x000fe200078e02cc */
[----:B------:R-:W1:Y:S01]  /*92a0*/  MUFU.TANH R4, R4 ;  /* 0x0000000400047308 */ /* 0x000e620000002400 */
[----:B------:R-:W-:-:S04]  /*92b0*/  DEPBAR.LE SB0, 0x0 ;  /* 0x000080000000791a */ /* 0x000fc80000000000 */
[----:B------:R-:W-:Y:S01]  /*92c0*/  IADD3 R6, R204, 0x1, RZ ;  /* 0x00000001cc067810 */ /* 0x000fe20007ffe0ff */
[----:B------:R-:W-:Y:S01]  /*92d0*/  FMUL.FTZ R22, R172, c[0x0][0x2ec] ;  /* 0x0000bb00ac167a20 */ /* 0x000fe20000410000 */
[----:B------:R-:W-:Y:S01]  /*92e0*/  IADD3 R7, R204, 0x9, RZ ;  /* 0x00000009cc077810 */ /* 0x000fe20007ffe0ff */
[----:B------:R-:W-:Y:S01]  /*92f0*/  FMUL.FTZ R32, R175, c[0x0][0x2ec] ;  /* 0x0000bb00af207a20 */ /* 0x000fe20000410000 */
[CC--:B------:R-:W-:Y:S01]  /*9300*/  ISETP.GE.AND P5, PT, R6.reuse, R11.reuse, PT ;  /* 0x0000000b0600720c */ /* 0x0c0fe20003fa6270 */
[----:B------:R-:W1:Y:S01]  /*9310*/  MUFU.TANH R21, R21 ;  /* 0x0000001500157308 */ /* 0x000e620000002400 */
[-C--:B------:R-:W-:Y:S01]  /*9320*/  ISETP.GE.AND P2, PT, R6, R10.reuse, PT ;  /* 0x0000000a0600720c */ /* 0x080fe20003f46270 */
[----:B------:R-:W-:Y:S01]  /*9330*/  FMUL.FTZ R168, R168, c[0x0][0x2ec] ;  /* 0x0000bb00a8a87a20 */ /* 0x000fe20000410000 */
[----:B------:R-:W-:Y:S01]  /*9340*/  IADD3 R6, R204, 0x8, RZ ;  /* 0x00000008cc067810 */ /* 0x000fe20007ffe0ff */
[----:B------:R-:W-:Y:S01]  /*9350*/  FMUL.FTZ R34, R170, c[0x0][0x2ec] ;  /* 0x0000bb00aa227a20 */ /* 0x000fe20000410000 */
[----:B--2---:R-:W-:Y:S01]  /*9360*/  FSEL R200, R200, -INF , !P5 ;  /* 0xff800000c8c87808 */ /* 0x004fe20006800000 */
[----:B------:R-:W-:Y:S01]  /*9370*/  FMUL.FTZ R173, R173, c[0x0][0x2ec] ;  /* 0x0000bb00adad7a20 */ /* 0x000fe20000410000 */
[CC--:B------:R-:W-:Y:S01]  /*9380*/  ISETP.GE.AND P4, PT, R6.reuse, R11.reuse, PT ;  /* 0x0000000b0600720c */ /* 0x0c0fe20003f86270 */
[----:B------:R-:W2:Y:S01]  /*9390*/  MUFU.TANH R23, R23 ;  /* 0x0000001700177308 */ /* 0x000ea20000002400 */
[-C--:B------:R-:W-:Y:S01]  /*93a0*/  ISETP.GE.AND P1, PT, R6, R10.reuse, PT ;  /* 0x0000000a0600720c */ /* 0x080fe20003f26270 */
[----:B------:R-:W-:Y:S01]  /*93b0*/  FMUL.FTZ R174, R174, c[0x0][0x2ec] ;  /* 0x0000bb00aeae7a20 */ /* 0x000fe20000410000 */
[----:B------:R-:W-:Y:S01]  /*93c0*/  IADD3 R6, R204, 0x10, RZ ;  /* 0x00000010cc067810 */ /* 0x000fe20007ffe0ff */
[----:B------:R-:W-:Y:S01]  /*93d0*/  FMUL.FTZ R169, R169, c[0x0][0x2ec] ;  /* 0x0000bb00a9a97a20 */ /* 0x000fe20000410000 */
[-C--:B------:R-:W-:Y:S01]  /*93e0*/  ISETP.GE.AND P0, PT, R7, R11.reuse, PT ;  /* 0x0000000b0700720c */ /* 0x080fe20003f06270 */
[----:B------:R-:W-:Y:S01]  /*93f0*/  FMUL.FTZ R35, R171, c[0x0][0x2ec] ;  /* 0x0000bb00ab237a20 */ /* 0x000fe20000410000 */
[C---:B------:R-:W-:Y:S01]  /*9400*/  ISETP.GE.AND P3, PT, R6.reuse, R11, PT ;  /* 0x0000000b0600720c */ /* 0x040fe20003f66270 */
[----:B------:R-:W2:Y:S01]  /*9410*/  MUFU.TANH R22, R22 ;  /* 0x0000001600167308 */ /* 0x000ea20000002400 */
[----:B------:R-:W-:-:S02]  /*9420*/  ISETP.GE.AND P5, PT, R6, R10, PT ;  /* 0x0000000a0600720c */ /* 0x000fc40003fa6270 */
[----:B------:R-:W-:Y:S02]  /*9430*/  IADD3 R6, R204, 0x11, RZ ;  /* 0x00000011cc067810 */ /* 0x000fe40007ffe0ff */
[----:B------:R-:W-:Y:S02]  /*9440*/  ISETP.GE.AND P6, PT, R7, R10, PT ;  /* 0x0000000a0700720c */ /* 0x000fe40003fc6270 */
[----:B-----5:R-:W-:Y:S01]  /*9450*/  FSEL R7, R177, -INF , !P2 ;  /* 0xff800000b1077808 */ /* 0x020fe20005000000 */
[----:B------:R-:W5:Y:S01]  /*9460*/  MUFU.TANH R32, R32 ;  /* 0x0000002000207308 */ /* 0x000f620000002400 */
[----:B------:R-:W-:Y:S02]  /*9470*/  ISETP.GE.AND P2, PT, R6, R11, PT ;  /* 0x0000000b0600720c */ /* 0x000fe40003f46270 */
[----:B---3--:R-:W-:Y:S01]  /*9480*/  FSEL R33, R29, -INF , !P0 ;  /* 0xff8000001d217808 */ /* 0x008fe20004000000 */
[C---:B-1----:R-:W-:Y:S04]  /*9490*/  HMMA.16816.F32.BF16 R188, R164.reuse, R24, R188 ;  /* 0x00000018a4bc723c */ /* 0x042fe800000418bc */
[----:B------:R1:W3:Y:S03]  /*94a0*/  MUFU.TANH R194, R168 ;  /* 0x000000a800c27308 */ /* 0x0002e60000002400 */
[----:B------:R-:W-:Y:S01]  /*94b0*/  IADD3 R24, R204, 0x19, RZ ;  /* 0x00000019cc187810 */ /* 0x000fe20007ffe0ff */
[----:B------:R-:W-:Y:S04]  /*94c0*/  HMMA.16816.F32.BF16 R184, R164, R26, R184 ;  /* 0x0000001aa4b8723c */ /* 0x000fe800000418b8 */
[----:B------:R-:W-:Y:S03]  /*94d0*/  MUFU.TANH R20, R20 ;  /* 0x0000001400147308 */ /* 0x000fe60000002400 */
[----:B------:R-:W-:-:S02]  /*94e0*/  FSEL R26, R178, -INF , !P3 ;  /* 0xff800000b21a7808 */ /* 0x000fc40005800000 */
[-C--:B------:R-:W-:Y:S02]  /*94f0*/  ISETP.GE.AND P3, PT, R24, R10.reuse, PT ;  /* 0x0000000a1800720c */ /* 0x080fe40003f66270 */
[----:B------:R-:W-:Y:S01]  /*9500*/  FSEL R27, R179, -INF , !P2 ;  /* 0xff800000b31b7808 */ /* 0x000fe20005000000 */
[----:B------:R-:W-:Y:S04]  /*9510*/  MUFU.TANH R195, R173 ;  /* 0x000000ad00c37308 */ /* 0x000fe80000002400 */
[C---:B------:R-:W-:Y:S04]  /*9520*/  HMMA.16816.F32.BF16 R188, R16.reuse, R12, R188 ;  /* 0x0000000c10bc723c */ /* 0x040fe800000418bc */
[----:B------:R-:W-:Y:S03]  /*9530*/  MUFU.TANH R192, R174 ;  /* 0x000000ae00c07308 */ /* 0x000fe60000002400 */
[----:B------:R-:W-:Y:S01]  /*9540*/  FSEL R13, R28, -INF , !P4 ;  /* 0xff8000001c0d7808 */ /* 0x000fe20006000000 */
[----:B------:R-:W-:Y:S01]  /*9550*/  HMMA.16816.F32.BF16 R184, R16, R14, R184 ;  /* 0x0000000e10b8723c */ /* 0x000fe200000418b8 */
[----:B------:R-:W-:-:S02]  /*9560*/  ISETP.GE.AND P4, PT, R6, R10, PT ;  /* 0x0000000a0600720c */ /* 0x000fc40003f86270 */
[----:B------:R-:W-:Y:S01]  /*9570*/  IADD3 R6, R204, 0x18, RZ ;  /* 0x00000018cc067810 */ /* 0x000fe20007ffe0ff */
[----:B------:R1:W-:Y:S01]  /*9580*/  MUFU.TANH R193, R169 ;  /* 0x000000a900c17308 */ /* 0x0003e20000002400 */
[----:B------:R-:W-:Y:S02]  /*9590*/  FSEL R12, R30, -INF , !P1 ;  /* 0xff8000001e0c7808 */ /* 0x000fe40004800000 */
[----:B------:R-:W-:Y:S02]  /*95a0*/  ISETP.GE.AND P1, PT, R6, R11, PT ;  /* 0x0000000b0600720c */ /* 0x000fe40003f26270 */
[----:B------:R-:W-:Y:S02]  /*95b0*/  IADD3 R15, R204, 0x20, RZ ;  /* 0x00000020cc0f7810 */ /* 0x000fe40007ffe0ff */
[----:B------:R-:W-:Y:S01]  /*95c0*/  ISETP.GE.AND P0, PT, R6, R10, PT ;  /* 0x0000000a0600720c */ /* 0x000fe20003f06270 */
[----:B------:R-:W-:Y:S01]  /*95d0*/  MUFU.TANH R34, R34 ;  /* 0x0000002200227308 */ /* 0x000fe20000002400 */
[----:B----4-:R-:W-:-:S02]  /*95e0*/  FSEL R6, R31, -INF , !P6 ;  /* 0xff8000001f067808 */ /* 0x010fc40007000000 */
[----:B------:R-:W-:Y:S01]  /*95f0*/  FSEL R31, R196, -INF , !P5 ;  /* 0xff800000c41f7808 */ /* 0x000fe20006800000 */
[----:B------:R-:W-:Y:S01]  /*9600*/  FMUL.FTZ R178, R191, c[0x0][0x2ec] ;  /* 0x0000bb00bfb27a20 */ /* 0x000fe20000410000 */
[----:B------:R-:W-:Y:S01]  /*9610*/  ISETP.GE.AND P5, PT, R15, R11, PT ;  /* 0x0000000b0f00720c */ /* 0x000fe20003fa6270 */
[----:B------:R-:W-:Y:S01]  /*9620*/  FMUL.FTZ R181, R188, c[0x0][0x2ec] ;  /* 0x0000bb00bcb57a20 */ /* 0x000fe20000410000 */
[----:B------:R-:W-:Y:S01]  /*9630*/  FSEL R30, R5, -INF , !P4 ;  /* 0xff800000051e7808 */ /* 0x000fe20006000000 */
[----:B------:R-:W-:Y:S01]  /*9640*/  FMUL.FTZ R180, R189, c[0x0][0x2ec] ;  /* 0x0000bb00bdb47a20 */ /* 0x000fe20000410000 */
[----:B------:R-:W-:Y:S01]  /*9650*/  FSEL R25, R4, -INF , !P1 ;  /* 0xff80000004197808 */ /* 0x000fe20004800000 */
[----:B------:R-:W4:Y:S01]  /*9660*/  MUFU.TANH R178, R178 ;  /* 0x000000b200b27308 */ /* 0x000f220000002400 */
[----:B------:R-:W-:Y:S01]  /*9670*/  IADD3 R14, R204, 0x21, RZ ;  /* 0x00000021cc0e7810 */ /* 0x000fe20007ffe0ff */
[----:B-1----:R-:W-:Y:S01]  /*9680*/  FMUL.FTZ R168, R190, c[0x0][0x2ec] ;  /* 0x0000bb00bea87a20 */ /* 0x002fe20000410000 */
[----:B------:R-:W-:Y:S01]  /*9690*/  IADD3 R5, R204, 0x28, RZ ;  /* 0x00000028cc057810 */ /* 0x000fe20007ffe0ff */
[----:B------:R-:W-:Y:S01]  /*96a0*/  FMUL.FTZ R171, R184, c[0x0][0x2ec] ;  /* 0x0000bb00b8ab7a20 */ /* 0x000fe20000410000 */
[----:B------:R-:W-:Y:S01]  /*96b0*/  IADD3 R4, R204, 0x29, RZ ;  /* 0x00000029cc047810 */ /* 0x000fe20007ffe0ff */
[----:B------:R-:W-:Y:S01]  /*96c0*/  FMUL.FTZ R169, R185, c[0x0][0x2ec] ;  /* 0x0000bb00b9a97a20 */ /* 0x000fe20000410000 */
[----:B------:R-:W-:Y:S01]  /*96d0*/  FSEL R29, R21, -INF , !P0 ;  /* 0xff800000151d7808 */ /* 0x000fe20004000000 */
[----:B------:R-:W-:Y:S01]  /*96e0*/  FMUL.FTZ R175, R187, c[0x0][0x2ec] ;  /* 0x0000bb00bbaf7a20 */ /* 0x000fe20000410000 */
[----:B--2---:R-:W-:Y:S01]  /*96f0*/  FSEL R28, R23, -INF , !P3 ;  /* 0xff800000171c7808 */ /* 0x004fe20005800000 */
[----:B------:R-:W1:Y:S01]  /*9700*/  MUFU.TANH R35, R35 ;  /* 0x0000002300237308 */ /* 0x000e620000002400 */
[----:B------:R-:W-:-:S02]  /*9710*/  FSEL R196, R22, -INF , !P5 ;  /* 0xff80000016c47808 */ /* 0x000fc40006800000 */
[-C--:B------:R-:W-:Y:S02]  /*9720*/  ISETP.GE.AND P1, PT, R14, R10.reuse, PT ;  /* 0x0000000a0e00720c */ /* 0x080fe40003f26270 */
[-C--:B------:R-:W-:Y:S02]  /*9730*/  ISETP.GE.AND P0, PT, R5, R11.reuse, PT ;  /* 0x0000000b0500720c */ /* 0x080fe40003f06270 */
[C---:B------:R-:W-:Y:S01]  /*9740*/  ISETP.GE.AND P3, PT, R4.reuse, R11, PT ;  /* 0x0000000b0400720c */ /* 0x040fe20003f66270 */
[----:B------:R-:W2:Y:S01]  /*9750*/  MUFU.TANH R181, R181 ;  /* 0x000000b500b57308 */ /* 0x000ea20000002400 */
[----:B------:R-:W-:Y:S02]  /*9760*/  ISETP.GE.AND P5, PT, R4, R10, PT ;  /* 0x0000000a0400720c */ /* 0x000fe40003fa6270 */
[----:B------:R-:W-:Y:S02]  /*9770*/  IADD3 R4, R204, 0x31, RZ ;  /* 0x00000031cc047810 */ /* 0x000fe40007ffe0ff */
[----:B-----5:R-:W-:-:S02]  /*9780*/  FSEL R191, R32, -INF , !P1 ;  /* 0xff80000020bf7808 */ /* 0x020fc40004800000 */
[----:B---3--:R-:W-:Y:S01]  /*9790*/  FSEL R194, R194, -INF , !P0 ;  /* 0xff800000c2c27808 */ /* 0x008fe20004000000 */
[----:B------:R-:W-:Y:S01]  /*97a0*/  MUFU.TANH R180, R180 ;  /* 0x000000b400b47308 */ /* 0x000fe20000002400 */
[CC--:B------:R-:W-:Y:S02]  /*97b0*/  ISETP.GE.AND P1, PT, R4.reuse, R11.reuse, PT ;  /* 0x0000000b0400720c */ /* 0x0c0fe40003f26270 */
[----:B------:R-:W-:Y:S01]  /*97c0*/  ISETP.GE.AND P0, PT, R4, R10, PT ;  /* 0x0000000a0400720c */ /* 0x000fe20003f06270 */
[----:B------:R-:W-:Y:S01]  /*97d0*/  FMUL.FTZ R4, R186, c[0x0][0x2ec] ;  /* 0x0000bb00ba047a20 */ /* 0x000fe20000410000 */
[----:B------:R-:W-:Y:S02]  /*97e0*/  ISETP.GE.AND P6, PT, R24, R11, PT ;  /* 0x0000000b1800720c */ /* 0x000fe40003fc6270 */
[----:B----4-:R-:W-:Y:S01]  /*97f0*/  FSEL R178, R178, -INF , !P0 ;  /* 0xff800000b2b27808 */ /* 0x010fe20004000000 */
[----:B------:R-:W3:Y:S01]  /*9800*/  MUFU.TANH R168, R168 ;  /* 0x000000a800a87308 */ /* 0x000ee20000002400 */
[----:B------:R-:W-:-:S02]  /*9810*/  FSEL R24, R20, -INF , !P6 ;  /* 0xff80000014187808 */ /* 0x000fc40007000000 */
[-C--:B------:R-:W-:Y:S02]  /*9820*/  ISETP.GE.AND P2, PT, R15, R10.reuse, PT ;  /* 0x0000000a0f00720c */ /* 0x080fe40003f46270 */
[----:B------:R-:W-:Y:S02]  /*9830*/  ISETP.GE.AND P4, PT, R14, R11, PT ;  /* 0x0000000b0e00720c */ /* 0x000fe40003f86270 */
[----:B------:R-:W-:Y:S01]  /*9840*/  ISETP.GE.AND P6, PT, R5, R10, PT ;  /* 0x0000000a0500720c */ /* 0x000fe20003fc6270 */
[----:B------:R-:W4:Y:S01]  /*9850*/  MUFU.TANH R3, R3 ;  /* 0x0000000300037308 */ /* 0x000f220000002400 */
[----:B------:R-:W-:Y:S02]  /*9860*/  PLOP3.LUT P0, PT, PT, PT, UP0, 0x80, 0x0 ;  /* 0x000000000000781c */ /* 0x000fe40003f0f008 */
[----:B------:R-:W-:Y:S02]  /*9870*/  IADD3 R5, R204, 0x30, RZ ;  /* 0x00000030cc057810 */ /* 0x000fe40007ffe0ff */
[----:B------:R-:W-:-:S02]  /*9880*/  FSEL R192, R192, -INF , !P2 ;  /* 0xff800000c0c07808 */ /* 0x000fc40005000000 */
[----:B------:R-:W-:Y:S01]  /*9890*/  FSEL R195, R195, -INF , !P4 ;  /* 0xff800000c3c37808 */ /* 0x000fe20006000000 */
[----:B------:R-:W5:Y:S01]  /*98a0*/  MUFU.TANH R171, R171 ;  /* 0x000000ab00ab7308 */ /* 0x000f620000002400 */
[CC--:B------:R-:W-:Y:S02]  /*98b0*/  ISETP.GE.AND P2, PT, R5.reuse, R11.reuse, PT ;  /* 0x0000000b0500720c */ /* 0x0c0fe40003f46270 */
[----:B------:R-:W-:Y:S02]  /*98c0*/  ISETP.GE.AND P4, PT, R5, R10, PT ;  /* 0x0000000a0500720c */ /* 0x000fe40003f86270 */
[----:B------:R-:W-:Y:S02]  /*98d0*/  FSEL R190, R34, -INF , !P6 ;  /* 0xff80000022be7808 */ /* 0x000fe40007000000 */
[----:B------:R-:W-:Y:S01]  /*98e0*/  FSEL R193, R193, -INF , !P3 ;  /* 0xff800000c1c17808 */ /* 0x000fe20005800000 */
[----:B------:R-:W4:Y:S01]  /*98f0*/  MUFU.TANH R169, R169 ;  /* 0x000000a900a97308 */ /* 0x000f220000002400 */
[----:B------:R-:W-:-:S02]  /*9900*/  ISETP.GE.AND P6, PT, R204, R11, PT ;  /* 0x0000000bcc00720c */ /* 0x000fc40003fc6270 */
[C---:B------:R-:W-:Y:S02]  /*9910*/  ISETP.GE.AND P3, PT, R204.reuse, R10, PT ;  /* 0x0000000acc00720c */ /* 0x040fe40003f66270 */
[C---:B------:R-:W-:Y:S02]  /*9920*/  IADD3 R5, R204.reuse, 0x38, RZ ;  /* 0x00000038cc057810 */ /* 0x040fe40007ffe0ff */
[----:B------:R-:W-:Y:S01]  /*9930*/  IADD3 R204, R204, 0x39, RZ ;  /* 0x00000039cccc7810 */ /* 0x000fe20007ffe0ff */
[----:B------:R-:W4:Y:S01]  /*9940*/  MUFU.TANH R4, R4 ;  /* 0x0000000400047308 */ /* 0x000f220000002400 */
[----:B-1----:R-:W-:Y:S02]  /*9950*/  FSEL R189, R35, -INF , !P5 ;  /* 0xff80000023bd7808 */ /* 0x002fe40006800000 */
[----:B--2---:R-:W-:Y:S02]  /*9960*/  FSEL R181, R181, -INF , !P2 ;  /* 0xff800000b5b57808 */ /* 0x004fe40005000000 */
[----:B---3--:R-:W-:-:S02]  /*9970*/  FSEL R168, R168, -INF , !P4 ;  /* 0xff800000a8a87808 */ /* 0x008fc40006000000 */
[----:B------:R-:W-:Y:S01]  /*9980*/  FSEL R180, R180, -INF , !P1 ;  /* 0xff800000b4b47808 */ /* 0x000fe20004800000 */
[----:B------:R-:W1:Y:S01]  /*9990*/  MUFU.TANH R175, R175 ;  /* 0x000000af00af7308 */ /* 0x000e620000002400 */
[----:B------:R-:W-:Y:S01]  /*99a0*/  BAR.SYNC.DEFER_BLOCKING 0x0 ;  /* 0x0000000000007b1d */ /* 0x000fe20000010000 */
[CC--:B------:R-:W-:Y:S02]  /*99b0*/  ISETP.GE.AND P5, PT, R5.reuse, R11.reuse, PT ;  /* 0x0000000b0500720c */ /* 0x0c0fe40003fa6270 */
[-C--:B------:R-:W-:Y:S02]  /*99c0*/  ISETP.GE.AND P2, PT, R5, R10.reuse, PT ;  /* 0x0000000a0500720c */ /* 0x080fe40003f46270 */
[C---:B------:R-:W-:Y:S02]  /*99d0*/  ISETP.GE.AND P4, PT, R204.reuse, R11, PT ;  /* 0x0000000bcc00720c */ /* 0x040fe40003f86270 */
[----:B------:R-:W-:Y:S02]  /*99e0*/  ISETP.GE.AND P1, PT, R204, R10, PT ;  /* 0x0000000acc00720c */ /* 0x000fe40003f26270 */
[----:B------:R-:W-:-:S02]  /*99f0*/  FSEL R5, R176, -INF , !P3 ;  /* 0xff800000b0057808 */ /* 0x000fc40005800000 */
[----:B----4-:R-:W-:Y:S02]  /*9a00*/  FSEL R3, R3, -INF , !P6 ;  /* 0xff80000003037808 */ /* 0x010fe40007000000 */
[----:B-----5:R-:W-:Y:S02]  /*9a10*/  FSEL R171, R171, -INF , !P5 ;  /* 0xff800000abab7808 */ /* 0x020fe40006800000 */
[----:B------:R-:W-:Y:S02]  /*9a20*/  FSEL R169, R169, -INF , !P4 ;  /* 0xff800000a9a97808 */ /* 0x000fe40006000000 */
[----:B------:R-:W-:Y:S02]  /*9a30*/  FSEL R176, R4, -INF , !P2 ;  /* 0xff80000004b07808 */ /* 0x000fe40005000000 */
[----:B-1----:R-:W-:Y:S01]  /*9a40*/  FSEL R175, R175, -INF , !P1 ;  /* 0xff800000afaf7808 */ /* 0x002fe20004800000 */
        /* <DEDUP_REMOVED lines=29> */
.L_x_783:
[----:B-1----:R-:W-:Y:S01]  /*9c20*/  FMNMX.FTZ R14, R2, R3, !PT ;  /* 0x00000003020e7209 */ /* 0x002fe20007810000 */
        /* <DEDUP_REMOVED lines=49> */
[----:B------:R-:W-:Y:S01]  /*9f40*/  FFMA.FTZ R167, R13, c[0x0][0x23c], -R170 ;  /* 0x00008f000da77a23 */ /* 0x000fe200000108aa */
[C---:B------:R-:W-:Y:S01]  /*9f50*/  FSETP.NEU.FTZ.AND P0, PT, R3.reuse, -INF , PT ;  /* 0xff8000000300780b */ /* 0x040fe20003f1d000 */
[----:B------:R-:W-:Y:S01]  /*9f60*/  FMUL.FTZ R177, R3, c[0x0][0x23c] ;  /* 0x00008f0003b17a20 */ /* 0x000fe20000410000 */
[----:B------:R-:W-:Y:S01]  /*9f70*/  MUFU.EX2 R173, R173 ;  /* 0x000000ad00ad7308 */ /* 0x000fe20000000800 */
[----:B------:R-:W-:Y:S02]  /*9f80*/  FADD.FTZ R4, R2, -R4 ;  /* 0x8000000402047221 */ /* 0x000fe40000010000 */
[--C-:B------:R-:W-:Y:S01]  /*9f90*/  FFMA.FTZ R166, R33, c[0x0][0x23c], -R170.reuse ;  /* 0x00008f0021a67a23 */ /* 0x100fe200000108aa */
[----:B------:R-:W-:Y:S01]  /*9fa0*/  FSEL R177, R177, RZ, P0 ;  /* 0x000000ffb1b17208 */ /* 0x000fe20000000000 */
[----:B------:R-:W-:Y:S01]  /*9fb0*/  FMUL.FTZ R4, R4, c[0x0][0x23c] ;  /* 0x00008f0004047a20 */ /* 0x000fe20000410000 */
[----:B------:R-:W-:Y:S01]  /*9fc0*/  LDSM.16.MT88.4 R32, [R232+0x1c800] ;  /* 0x01c80000e820783b */ /* 0x000fe20000004200 */
[----:B------:R-:W-:Y:S01]  /*9fd0*/  FFMA.FTZ R179, R26, c[0x0][0x23c], -R170 ;  /* 0x00008f001ab37a23 */ /* 0x000fe200000108aa */
        /* <DEDUP_REMOVED lines=11> */
[--C-:B------:R-:W-:Y:S02]  /*a090*/  FFMA.FTZ R182, R27, c[0x0][0x23c], -R170.reuse ;  /* 0x00008f001bb67a23 */ /* 0x100fe400000108aa */
        /* <DEDUP_REMOVED lines=92> */
[----:B------:R-:W2:Y:S01]  /*a660*/  LDSM.16.MT88.4 R20, [R229+0x1a000] ;  /* 0x01a00000e514783b */ /* 0x000ea20000004200 */
[----:B------:R-:W-:-:S02]  /*a670*/  FMUL.FTZ R40, R40, R174 ;  /* 0x000000ae28287220 */ /* 0x000fc40000410000 */
[----:B------:R-:W-:Y:S02]  /*a680*/  FMUL.FTZ R41, R41, R174 ;  /* 0x000000ae29297220 */ /* 0x000fe40000410000 */
[-C--:B------:R-:W-:Y:S01]  /*a690*/  FMUL.FTZ R42, R42, R0.reuse ;  /* 0x000000002a2a7220 */ /* 0x080fe20000410000 */
[----:B------:R-:W1:Y:S01]  /*a6a0*/  MUFU.EX2 R195, R195 ;  /* 0x000000c300c37308 */ /* 0x000e620000000800 */
[----:B------:R-:W-:Y:S02]  /*a6b0*/  FMUL.FTZ R43, R43, R0 ;  /* 0x000000002b2b7220 */ /* 0x000fe40000410000 */
        /* <DEDUP_REMOVED lines=8> */
[----:B------:R-:W-:Y:S01]  /*a740*/  FMUL.FTZ R49, R49, R174 ;  /* 0x000000ae31317220 */ /* 0x000fe20000410000 */
        /* <DEDUP_REMOVED lines=29> */
[----:B------:R-:W-:Y:S02]  /*a920*/  FMUL.FTZ R67, R67, R0 ;  /* 0x0000000043437220 */ /* 0x000fe40000410000 */
[-C--:B------:R-:W-:Y:S02]  /*a930*/  FMUL.FTZ R68, R68, R174.reuse ;  /* 0x000000ae44447220 */ /* 0x080fe40000410000 */
[----:B------:R-:W-:Y:S01]  /*a940*/  FMUL.FTZ R69, R69, R174 ;  /* 0x000000ae45457220 */ /* 0x000fe20000410000 */
[----:B-----5:R-:W-:Y:S01]  /*a950*/  HMMA.16816.F32.BF16 R60, R4, R16, R60 ;  /* 0x00000010043c723c */ /* 0x020fe2000004183c */
[-C--:B------:R-:W-:Y:S01]  /*a960*/  FMUL.FTZ R70, R70, R0.reuse ;  /* 0x0000000046467220 */ /* 0x080fe20000410000 */
[----:B------:R-:W5:Y:S01]  /*a970*/  MUFU.EX2 R181, R181 ;  /* 0x000000b500b57308 */ /* 0x000f620000000800 */
[----:B------:R-:W-:-:S02]  /*a980*/  FMUL.FTZ R71, R71, R0 ;  /* 0x0000000047477220 */ /* 0x000fc40000410000 */
[-C--:B------:R-:W-:Y:S02]  /*a990*/  FMUL.FTZ R72, R72, R174.reuse ;  /* 0x000000ae48487220 */ /* 0x080fe40000410000 */
[----:B------:R-:W-:Y:S01]  /*a9a0*/  FMUL.FTZ R73, R73, R174 ;  /* 0x000000ae49497220 */ /* 0x000fe20000410000 */
[C---:B------:R-:W-:Y:S01]  /*a9b0*/  HMMA.16816.F32.BF16 R64, R4.reuse, R18, R64 ;  /* 0x000000120440723c */ /* 0x040fe20000041840 */
[-C--:B------:R-:W-:Y:S01]  /*a9c0*/  FMUL.FTZ R74, R74, R0.reuse ;  /* 0x000000004a4a7220 */ /* 0x080fe20000410000 */
[----:B------:R-:W3:Y:S01]  /*a9d0*/  LDSM.16.MT88.4 R16, [R229+0x1c000] ;  /* 0x01c00000e510783b */ /* 0x000ee20000004200 */
        /* <DEDUP_REMOVED lines=16> */
[C---:B--2---:R-:W-:Y:S01]  /*aae0*/  HMMA.16816.F32.BF16 R76, R4.reuse, R20, R76 ;  /* 0x00000014044c723c */ /* 0x044fe2000004184c */
[----:B------:R-:W-:Y:S02]  /*aaf0*/  FMUL.FTZ R85, R85, R174 ;  /* 0x000000ae55557220 */ /* 0x000fe40000410000 */
        /* <DEDUP_REMOVED lines=8> */
[----:B------:R-:W-:Y:S01]  /*ab80*/  FMUL.FTZ R91, R91, R0 ;  /* 0x000000005b5b7220 */ /* 0x000fe20000410000 */
[----:B------:R-:W1:Y:S01]  /*ab90*/  MUFU.EX2 R178, R178 ;  /* 0x000000b200b27308 */ /* 0x000e620000000800 */
[-C--:B------:R-:W-:Y:S02]  /*aba0*/  FMUL.FTZ R92, R92, R174.reuse ;  /* 0x000000ae5c5c7220 */ /* 0x080fe40000410000 */
[----:B------:R-:W-:Y:S01]  /*abb0*/  FMUL.FTZ R93, R93, R174 ;  /* 0x000000ae5d5d7220 */ /* 0x000fe20000410000 */
[----:B---3--:R-:W-:Y:S01]  /*abc0*/  HMMA.16816.F32.BF16 R84, R4, R16, R84 ;  /* 0x000000100454723c */ /* 0x008fe20000041854 */
[-C--:B------:R-:W-:Y:S02]  /*abd0*/  FMUL.FTZ R94, R94, R0.reuse ;  /* 0x000000005e5e7220 */ /* 0x080fe40000410000 */
[----:B------:R-:W-:Y:S01]  /*abe0*/  FMUL.FTZ R95, R95, R0 ;  /* 0x000000005f5f7220 */ /* 0x000fe20000410000 */
[----:B------:R-:W3:Y:S01]  /*abf0*/  MUFU.EX2 R176, R176 ;  /* 0x000000b000b07308 */ /* 0x000ee20000000800 */
[----:B------:R-:W-:-:S02]  /*ac00*/  FMUL.FTZ R96, R96, R174 ;  /* 0x000000ae60607220 */ /* 0x000fc40000410000 */
        /* <DEDUP_REMOVED lines=30> */
[-C--:B------:R-:W-:Y:S01]  /*adf0*/  FMUL.FTZ R118, R118, R0.reuse ;  /* 0x0000000076767220 */ /* 0x080fe20000410000 */
[----:B---3--:R-:W-:Y:S01]  /*ae00*/  HMMA.16816.F32.BF16 R108, R4, R16, R108 ;  /* 0x00000010046c723c */ /* 0x008fe2000004186c */
[----:B------:R-:W-:Y:S02]  /*ae10*/  FMUL.FTZ R119, R119, R0 ;  /* 0x0000000077777220 */ /* 0x000fe40000410000 */
[----:B------:R-:W-:-:S02]  /*ae20*/  FMUL.FTZ R120, R120, R174 ;  /* 0x000000ae78787220 */ /* 0x000fc40000410000 */
[----:B------:R-:W-:Y:S02]  /*ae30*/  FMUL.FTZ R121, R121, R174 ;  /* 0x000000ae79797220 */ /* 0x000fe40000410000 */
[-C--:B------:R-:W-:Y:S01]  /*ae40*/  FMUL.FTZ R122, R122, R0.reuse ;  /* 0x000000007a7a7220 */ /* 0x080fe20000410000 */
[C---:B------:R-:W-:Y:S01]  /*ae50*/  HMMA.16816.F32.BF16 R112, R4.reuse, R18, R112 ;  /* 0x000000120470723c */ /* 0x040fe20000041870 */
[----:B------:R-:W-:Y:S01]  /*ae60*/  FMUL.FTZ R123, R123, R0 ;  /* 0x000000007b7b7220 */ /* 0x000fe20000410000 */
[----:B------:R-:W3:Y:S01]  /*ae70*/  LDSM.16.MT88.4 R16, [R229+0x18800] ;  /* 0x01880000e510783b */ /* 0x000ee20000004200 */
        /* <DEDUP_REMOVED lines=25> */
[----:B------:R-:W-:Y:S01]  /*b010*/  F2FP.BF16.PACK_AB R5, R186, R185 ;  /* 0x000000b9ba05723e */ /* 0x000fe200000010ff */
[----:B------:R-:W-:Y:S01]  /*b020*/  FADD.FTZ R185, R185, R10 ;  /* 0x0000000ab9b97221 */ /* 0x000fe20000010000 */
[----:B------:R-:W-:Y:S01]  /*b030*/  F2FP.BF16.PACK_AB R6, R184, R183 ;  /* 0x000000b7b806723e */ /* 0x000fe200000010ff */
[----:B------:R-:W-:Y:S01]  /*b040*/  FADD.FTZ R182, R183, R182 ;  /* 0x000000b6b7b67221 */ /* 0x000fe20000010000 */
[----:B------:R-:W-:Y:S01]  /*b050*/  F2FP.BF16.PACK_AB R7, R188, R187 ;  /* 0x000000bbbc07723e */ /* 0x000fe200000010ff */
[----:B------:R-:W-:Y:S02]  /*b060*/  FADD.FTZ R185, R186, R185 ;  /* 0x000000b9bab97221 */ /* 0x000fe40000010000 */
        /* <DEDUP_REMOVED lines=166> */
.L_x_781:
[----:B------:R-:W-:-:S12]  /*bad0*/  UIADD3 UR8, UR11, -0x1, URZ ;  /* 0xffffffff0b087890 */ /* 0x000fd8000fffe03f */
.L_x_784:
        /* <DEDUP_REMOVED lines=13> */
.L_x_788:
        /* <DEDUP_REMOVED lines=29> */
.L_x_786:
        /* <DEDUP_REMOVED lines=16> */
[----:B------:R-:W-:Y:S03]  /*be80*/  ISETP.LT.AND P0, PT, RZ, UR8, PT ;  /* 0x00000008ff007c0c */ /* 0x000fe6000bf01270 */
        /* <DEDUP_REMOVED lines=8> */
[----:B------:R-:W1:Y:S06]  /*bf10*/  LDSM.16.M88.4 R8, [R237+0x10000] ;  /* 0x01000000ed08783b */ /* 0x000e6c0000000200 */
[----:B------:R-:W2:Y:S06]  /*bf20*/  LDSM.16.M88.4 R16, [R237+0x10800] ;  /* 0x01080000ed10783b */ /* 0x000eac0000000200 */
[----:B------:R-:W3:Y:S06]  /*bf30*/  LDSM.16.M88.4 R24, [R237+0x11000] ;  /* 0x01100000ed18783b */ /* 0x000eec0000000200 */
        /* <DEDUP_REMOVED lines=9> */
[C---:B--2---:R-:W-:Y:S05]  /*bfd0*/  HMMA.16816.F32.BF16 R12, R32.reuse, R16, RZ ;  /* 0x00000010200c723c */ /* 0x044fea00000418ff */
[----:B------:R-:W-:Y:S03]  /*bfe0*/  LDSM.16.M88.4 R188, [R234] ;  /* 0x00000000eabc783b */ /* 0x000fe60000000200 */
[C---:B------:R-:W-:Y:S03]  /*bff0*/  HMMA.16816.F32.BF16 R16, R32.reuse, R18, RZ ;  /* 0x000000122010723c */ /* 0x040fe600000418ff */
[----:B------:R-:W2:Y:S05]  /*c000*/  LDSM.16.M88.4 R192, [R231+0x10000] ;  /* 0x01000000e7c0783b */ /* 0x000eaa0000000200 */
[C---:B---3--:R-:W-:Y:S01]  /*c010*/  HMMA.16816.F32.BF16 R20, R32.reuse, R24, RZ ;  /* 0x000000182014723c */ /* 0x048fe200000418ff */
[----:B------:R-:W-:Y:S06]  /*c020*/  LDSM.16.M88.4 R196, [R231+0x11000] ;  /* 0x01100000e7c4783b */ /* 0x000fec0000000200 */
[----:B------:R-:W-:Y:S01]  /*c030*/  LDSM.16.M88.4 R200, [R231+0x11800] ;  /* 0x01180000e7c8783b */ /* 0x000fe20000000200 */
[C---:B------:R-:W-:Y:S05]  /*c040*/  HMMA.16816.F32.BF16 R24, R32.reuse, R26, RZ ;  /* 0x0000001a2018723c */ /* 0x040fea00000418ff */
[----:B------:R-:W-:Y:S03]  /*c050*/  LDSM.16.M88.4 R204, [R233] ;  /* 0x00000000e9cc783b */ /* 0x000fe60000000200 */
[C---:B----4-:R-:W-:Y:S03]  /*c060*/  HMMA.16816.F32.BF16 R28, R32.reuse, R164, RZ ;  /* 0x000000a4201c723c */ /* 0x050fe600000418ff */
[----:B------:R-:W-:Y:S05]  /*c070*/  LDSM.16.M88.4 R208, [R224] ;  /* 0x00000000e0d0783b */ /* 0x000fea0000000200 */
[----:B------:R-:W-:Y:S01]  /*c080*/  HMMA.16816.F32.BF16 R32, R32, R166, RZ ;  /* 0x000000a62020723c */ /* 0x000fe200000418ff */
[----:B------:R-:W3:Y:S07]  /*c090*/  LDSM.16.M88.4 R164, [R231+0x10800] ;  /* 0x01080000e7a4783b */ /* 0x000eee0000000200 */
        /* <DEDUP_REMOVED lines=250> */
.L_x_787:
[----:B------:R-:W-:Y:S01]  /*d040*/  FMNMX.FTZ R5, R183, R2, !PT ;  /* 0x00000002b7057209 */ /* 0x000fe20007810000 */
        /* <DEDUP_REMOVED lines=36> */
[----:B-1----:R-:W1:Y:S08]  /*d290*/  SHFL.BFLY PT, R6, R5, 0x2, 0x1f ;  /* 0x0c401f0005067f89 */ /* 0x002e7000000e0000 */
        /* <DEDUP_REMOVED lines=452> */
.L_x_785:
        /* <DEDUP_REMOVED lines=399> */
.L_x_790:
[----:B--234-:R-:W-:Y:S05]  /*107d0*/  BSYNC B0 ;  /* 0x0000000000007941 */ /* 0x01cfea0003800000 */
.L_x_789:
        /* <DEDUP_REMOVED lines=27> */
.L_x_792:
[----:B------:R-:W-:Y:S05]  /*10990*/  BSYNC B0 ;  /* 0x0000000000007941 */ /* 0x000fea0003800000 */
.L_x_791:
        /* <DEDUP_REMOVED lines=18> */
.L_x_794:
[----:B------:R-:W-:Y:S05]  /*10ac0*/  BSYNC B0 ;  /* 0x0000000000007941 */ /* 0x000fea0003800000 */
.L_x_793:
        /* <DEDUP_REMOVED lines=18> */
.L_x_796:
[----:B------:R-:W-:Y:S05]  /*10bf0*/  BSYNC B0 ;  /* 0x0000000000007941 */ /* 0x000fea0003800000 */
.L_x_795:
        /* <DEDUP_REMOVED lines=17> */
.L_x_777:
        /* <DEDUP_REMOVED lines=73> */
.L_x_798:
[----:B------:R-:W-:Y:S05]  /*111a0*/  BSYNC B0 ;  /* 0x0000000000007941 */ /* 0x000fea0003800000 */
.L_x_797:
        /* <DEDUP_REMOVED lines=18> */
.L_x_800:
[----:B------:R-:W-:Y:S05]  /*112d0*/  BSYNC B0 ;  /* 0x0000000000007941 */ /* 0x000fea0003800000 */
.L_x_799:
        /* <DEDUP_REMOVED lines=18> */
.L_x_802:
[----:B------:R-:W-:Y:S05]  /*11400*/  BSYNC B0 ;  /* 0x0000000000007941 */ /* 0x000fea0003800000 */
.L_x_801:
        /* <DEDUP_REMOVED lines=17> */
.L_x_804:
[----:B------:R-:W-:Y:S05]  /*11520*/  BSYNC B0 ;  /* 0x0000000000007941 */ /* 0x000fea0003800000 */
.L_x_803:
        /* <DEDUP_REMOVED lines=35> */
.L_x_805:
        /* <DEDUP_REMOVED lines=10> */
.L_x_1087:


//--------------------- .text._ZN5flash16flash_fwd_kernelI23Flash_fwd_kernel_traitsILi256ELi128ELi64ELi8ELb0ELb0EN7cutlass10bfloat16_tE19Flash_kernel_traitsILi256ELi128ELi64ELi8ES3_EELb1ELb1ELb0ELb1ELb0ELb0ELb0ELb0EEEvNS_16Flash_fwd_paramsE --------------------------
	.section	.text._ZN5flash16flash_fwd_kernelI23Flash_fwd_kernel_traitsILi256ELi128ELi64ELi8ELb0ELb0EN7cutlass10bfloat16_tE19Flash_kernel_traitsILi256ELi128ELi64ELi8ES3_EELb1ELb1ELb0ELb1ELb0ELb0ELb0ELb0EEEvNS_16Flash_fwd_paramsE,"ax",@progbits
	.sectioninfo	@"SHI_REGISTERS=255"
	.align	128
        .global         _ZN5flash16flash_fwd_kernelI23Flash_fwd_kernel_traitsILi256ELi128ELi64ELi8ELb0ELb0EN7cutlass10bfloat16_tE19Flash_kernel_traitsILi256ELi128ELi64ELi8ES3_EELb1ELb1ELb0ELb1ELb0ELb0ELb0ELb0EEEvNS_16Flash_fwd_paramsE
        .type           _ZN5flash16flash_fwd_kernelI23Flash_fwd_kernel_traitsILi256ELi128ELi64ELi8ELb0ELb0EN7cutlass10bfloat16_tE19Flash_kernel_traitsILi256ELi128ELi64ELi8ES3_EELb1ELb1ELb0ELb1ELb0ELb0ELb0ELb0EEEvNS_16Flash_fwd_paramsE,@function
        .size           _ZN5flash16flash_fwd_kernelI23Flash_fwd_kernel_traitsILi256ELi128ELi64ELi8ELb0ELb0EN7cutlass10bfloat16_tE19Flash_kernel_traitsILi256ELi128ELi64ELi8ES3_EELb1ELb1ELb0ELb1ELb0ELb0ELb0ELb0EEEvNS_16Flash_fwd_paramsE,(.L_x_1088 - _ZN5flash16flash_fwd_kernelI23Flash_fwd_kernel_traitsILi256ELi128ELi64ELi8ELb0ELb0EN7cutlass10bfloat16_tE19Flash_kernel_traitsILi256ELi128ELi64ELi8ES3_EELb1ELb1ELb0ELb1ELb0ELb0ELb0ELb0EEEvNS_16Flash_fwd_paramsE)
        .other          _ZN5flash16flash_fwd_kernelI23Flash_fwd_kernel_traitsILi256ELi128ELi64ELi8ELb0ELb0EN7cutlass10bfloat16_tE19Flash_kernel_traitsILi256ELi128ELi64ELi8ES3_EELb1ELb1ELb0ELb1ELb0ELb0ELb0ELb0EEEvNS_16Flash_fwd_paramsE,@"STO_CUDA_ENTRY STV_DEFAULT"
_ZN5flash16flash_fwd_kernelI23Flash_fwd_kernel_traitsILi256ELi128ELi64ELi8ELb0ELb0EN7cutlass10bfloat16_tE19Flash_kernel_traitsILi256ELi128ELi64ELi8ES3_EELb1ELb1ELb0ELb1ELb0ELb0ELb0ELb0EEEvNS_16Flash_fwd_paramsE:
.text._ZN5flash16flash_fwd_kernelI23Flash_fwd_kernel_traitsILi256ELi128ELi64ELi8ELb0ELb0EN7cutlass10bfloat16_tE19Flash_kernel_traitsILi256ELi128ELi64ELi8ES3_EELb1ELb1ELb0ELb1ELb0ELb0ELb0ELb0EEEvNS_16Flash_fwd_paramsE:
        /* <DEDUP_REMOVED lines=25> */
[----:B------:R-:W-:Y:S01]  /*0190*/  ULDC.64 UR4, c[0x0][0x248] ;  /* 0x0000920000047ab9 */ /* 0x000fe20000000a00 */
[----:B------:R-:W-:Y:S01]  /*01a0*/  PLOP3.LUT P0, PT, PT, PT, UP2, 0x80, 0x0 ;  /* 0x000000000000781c */ /* 0x000fe20003f0f028 */
[----:B------:R-:W-:Y:S02]  /*01b0*/  UISETP.NE.AND UP3, UPT, UR6, URZ, UPT ;  /* 0x0000003f0600728c */ /* 0x000fe4000bf65270 */
        /* <DEDUP_REMOVED lines=66> */
.L_x_806:
[----:B------:R-:W-:Y:S02]  /*05e0*/  ULDC UR6, c[0x0][0x218] ;  /* 0x0000860000067ab9 */ /* 0x000fe40000000800 */
.L_x_807:
        /* <DEDUP_REMOVED lines=47> */
[----:B------:R-:W-:Y:S02]  /*08e0*/  @UP0 UIMAD.WIDE.U32 UR18, UR32, UR4, URZ ;  /* 0x00000004201202a5 */ /* 0x000fe4000f8e003f */
[----:B------:R-:W-:Y:S02]  /*08f0*/  @!UP1 UIMAD.WIDE.U32 UR20, UR12, UR6, URZ ;  /* 0x000000060c1492a5 */ /* 0x000fe4000f8e003f */
[----:B------:R-:W-:Y:S02]  /*0900*/  @!UP1 UIMAD UR7, UR12, UR7, UR11 ;  /* 0x000000070c0792a4 */ /* 0x000fe4000f8e020b */
[----:B------:R-:W-:Y:S02]  /*0910*/  @UP1 UMOV UR6, UR16 ;  /* 0x0000001000061c82 */ /* 0x000fe40008000000 */
[----:B------:R-:W-:Y:S02]  /*0920*/  @UP0 UIMAD UR32, UR32, UR5, UR19 ;  /* 0x00000005202002a4 */ /* 0x000fe4000f8e0213 */
        /* <DEDUP_REMOVED lines=13> */
[----:B------:R-:W-:Y:S02]  /*0a00*/  UMOV UR16, UR18 ;  /* 0x0000001200107c82 */ /* 0x000fe40008000000 */
[----:B------:R-:W-:-:S02]  /*0a10*/  UIMAD UR7, UR7, UR4, URZ ;  /* 0x00000004070772a4 */ /* 0x000fc4000f8e023f */
[----:B------:R-:W-:Y:S02]  /*0a20*/  UIMAD.WIDE.U32 UR16, UR12, UR4, UR16 ;  /* 0x000000040c1072a5 */ /* 0x000fe4000f8e0010 */
[----:B------:R-:W-:-:S04]  /*0a30*/  UIMAD UR5, UR12, UR5, UR7 ;  /* 0x000000050c0572a4 */ /* 0x000fc8000f8e0207 */
[----:B------:R-:W-:Y:S02]  /*0a40*/  UIADD3 UR32, UR17, UR5, URZ ;  /* 0x0000000511207290 */ /* 0x000fe4000fffe03f */
[----:B------:R-:W-:Y:S02]  /*0a50*/  UMOV UR34, UR16 ;  /* 0x0000001000227c82 */ /* 0x000fe40008000000 */
.L_x_809:
        /* <DEDUP_REMOVED lines=48> */
.L_x_810:
        /* <DEDUP_REMOVED lines=10> */
[C---:B------:R-:W-:Y:S01]  /*0e00*/  LOP3.LUT R2, R5.reuse, 0xfffffff0, RZ, 0xc0, !PT ;  /* 0xfffffff005027812 */ /* 0x040fe200078ec0ff */
        /* <DEDUP_REMOVED lines=19> */
[----:B------:R2:W-:Y:S01]  /*0f40*/  STL.64 [R1+0x8], R116 ;  /* 0x0000087401007387 */ /* 0x0005e20000100a00 */
[----:B------:R-:W-:Y:S01]  /*0f50*/  IADD3 R2, P0, R116, UR6, RZ ;  /* 0x0000000674027c10 */ /* 0x000fe2000ff1e0ff */
[----:B------:R-:W-:Y:S01]  /*0f60*/  IMAD.IADD R0, R6, 0x1, -R0 ;  /* 0x0000000106007824 */ /* 0x000fe200078e0a00 */
[----:B------:R-:W-:Y:S01]  /*0f70*/  ULDC.64 UR6, c[0x0][0x1b0] ;  /* 0x00006c0000067ab9 */ /* 0x000fe20000000a00 */
        /* <DEDUP_REMOVED lines=8> */
[----:B------:R-:W-:Y:S01]  /*1000*/  UIMAD UR6, UR15, UR6, URZ ;  /* 0x000000060f0672a4 */ /* 0x000fe2000f8e023f */
[----:B------:R-:W-:Y:S01]  /*1010*/  LOP3.LUT R10, R10, 0xfffffe00, R9, 0xf8, !PT ;  /* 0xfffffe000a0a7812 */ /* 0x000fe200078ef809 */
[----:B------:R-:W-:Y:S01]  /*1020*/  IMAD.SHL.U32 R0, R0, 0x40, RZ ;  /* 0x0000004000007824 */ /* 0x000fe200078e00ff */
[----:B------:R-:W-:Y:S01]  /*1030*/  IADD3.X R9, R5, UR32, R6, P0, !PT ;  /* 0x0000002005097c10 */ /* 0x000fe200087fe406 */
[----:B------:R-:W-:Y:S01]  /*1040*/  IMAD.SHL.U32 R6, R23, 0x8, RZ ;  /* 0x0000000817067824 */ /* 0x000fe200078e00ff */
[----:B------:R-:W-:Y:S01]  /*1050*/  UIMAD UR7, UR29, UR7, UR6 ;  /* 0x000000071d0772a4 */ /* 0x000fe2000f8e0206 */
[----:B------:R-:W-:Y:S01]  /*1060*/  IMAD.WIDE.U32 R2, R234, c[0x0][0x1a0], R116 ;  /* 0x00006800ea027a25 */ /* 0x000fe200078e0074 */
[----:B------:R-:W-:Y:S01]  /*1070*/  LOP3.LUT R0, R0, 0x1c0, RZ, 0xc0, !PT ;  /* 0x000001c000007812 */ /* 0x000fe200078ec0ff */
[----:B------:R-:W-:Y:S01]  /*1080*/  UIMAD UR6, UR29, UR5, UR4 ;  /* 0x000000051d0672a4 */ /* 0x000fe2000f8e0204 */
[----:B------:R-:W-:Y:S01]  /*1090*/  IADD3 R114, R116, 0x40, RZ ;  /* 0x0000004074727810 */ /* 0x000fe20007ffe0ff */
[----:B------:R-:W-:Y:S01]  /*10a0*/  IMAD R4, R234, c[0x0][0x1a4], R4 ;  /* 0x00006900ea047a24 */ /* 0x000fe200078e0204 */
[----:B------:R-:W-:Y:S01]  /*10b0*/  LOP3.LUT R6, R0, 0x8, R6, 0xf8, !PT ;  /* 0x0000000800067812 */ /* 0x000fe200078ef806 */
[----:B------:R-:W-:Y:S01]  /*10c0*/  ULDC.64 UR4, c[0x0][0x1a8] ;  /* 0x00006a0000047ab9 */ /* 0x000fe20000000a00 */
[----:B------:R-:W-:Y:S01]  /*10d0*/  IADD3 R2, P0, R2, UR36, RZ ;  /* 0x0000002402027c10 */ /* 0x000fe2000ff1e0ff */
[----:B------:R-:W-:Y:S01]  /*10e0*/  UIMAD UR4, UR11, UR4, URZ ;  /* 0x000000040b0472a4 */ /* 0x000fe2000f8e023f */
[----:B------:R-:W-:Y:S01]  /*10f0*/  SHF.R.U32.HI R0, RZ, 0x3, R0 ;  /* 0x00000003ff007819 */ /* 0x000fe20000011600 */
[----:B------:R-:W-:Y:S01]  /*1100*/  IMAD.SHL.U32 R5, R11, 0x40, RZ ;  /* 0x000000400b057824 */ /* 0x000fe200078e00ff */
[----:B------:R-:W-:Y:S01]  /*1110*/  IADD3.X R3, R3, UR33, R4, P0, !PT ;  /* 0x0000002103037c10 */ /* 0x000fe200087fe404 */
[----:B------:R-:W-:Y:S01]  /*1120*/  IMAD.U32 R4, RZ, RZ, UR29 ;  /* 0x0000001dff047e24 */ /* 0x000fe2000f8e00ff */
[----:B------:R-:W-:Y:S01]  /*1130*/  LOP3.LUT R6, R6, R0, RZ, 0x3c, !PT ;  /* 0x0000000006067212 */ /* 0x000fe200078e3cff */
[----:B------:R-:W-:Y:S01]  /*1140*/  IMAD.U32 R0, RZ, RZ, UR29 ;  /* 0x0000001dff007e24 */ /* 0x000fe2000f8e00ff */
[----:B------:R-:W-:Y:S01]  /*1150*/  IADD3 R111, R116, 0x80, RZ ;  /* 0x00000080746f7810 */ /* 0x000fe20007ffe0ff */
[----:B------:R-:W-:Y:S01]  /*1160*/  IMAD.WIDE.U32 R26, R4, c[0x0][0x1b8], R2 ;  /* 0x00006e00041a7a25 */ /* 0x000fe200078e0002 */
[----:B------:R-:W-:Y:S01]  /*1170*/  IADD3 R110, R116, 0xc0, RZ ;  /* 0x000000c0746e7810 */ /* 0x000fe20007ffe0ff */
[----:B------:R-:W-:Y:S01]  /*1180*/  UIMAD UR4, UR10, UR5, UR4 ;  /* 0x000000050a0472a4 */ /* 0x000fe2000f8e0204 */
[----:B------:R-:W-:Y:S01]  /*1190*/  ISETP.GE.AND P0, PT, R234, UR19, PT ;  /* 0x00000013ea007c0c */ /* 0x000fe2000bf06270 */
[----:B------:R-:W-:Y:S01]  /*11a0*/  IMAD.WIDE.U32 R30, R0, c[0x0][0x1b0], R8 ;  /* 0x00006c00001e7a25 */ /* 0x000fe200078e0008 */
[----:B------:R-:W-:-:S02]  /*11b0*/  IADD3 R29, R27, UR6, RZ ;  /* 0x000000061b1d7c10 */ /* 0x000fc4000fffe0ff */
        /* <DEDUP_REMOVED lines=57> */
.L_x_812:
[----:B------:R-:W-:Y:S05]  /*1550*/  BSYNC B0 ;  /* 0x0000000000007941 */ /* 0x000fea0003800000 */
.L_x_811:
        /* <DEDUP_REMOVED lines=45> */
.L_x_814:
[----:B------:R-:W-:Y:S05]  /*1830*/  BSYNC B0 ;  /* 0x0000000000007941 */ /* 0x000fea0003800000 */
.L_x_813:
        /* <DEDUP_REMOVED lines=45> */
.L_x_816:
[----:B------:R-:W-:Y:S05]  /*1b10*/  BSYNC B0 ;  /* 0x0000000000007941 */ /* 0x000fea0003800000 */
.L_x_815:
        /* <DEDUP_REMOVED lines=48> */
.L_x_818:
[----:B------:R-:W-:Y:S05]  /*1e20*/  BSYNC B0 ;  /* 0x0000000000007941 */ /* 0x000fea0003800000 */
.L_x_817:
        /* <DEDUP_REMOVED lines=48> */
.L_x_820:
[----:B------:R-:W-:Y:S05]  /*2130*/  BSYNC B0 ;  /* 0x0000000000007941 */ /* 0x000fea0003800000 */
.L_x_819:
        /* <DEDUP_REMOVED lines=42> */
.L_x_822:
[----:B------:R-:W-:Y:S05]  /*23e0*/  BSYNC B0 ;  /* 0x0000000000007941 */ /* 0x000fea0003800000 */
.L_x_821:
[----:B------:R-:W-:Y:S01]  /*23f0*/  ULDC.64 UR4, c[0x0][0x318] ;  /* 0x0000c60000047ab9 */ /* 0x000fe20000000a00 */
[----:B------:R-:W0:Y:S01]  /*2400*/  LDGDEPBAR ;  /* 0x00000000000079af */ /* 0x000e220000000000 */
[----:B------:R-:W-:Y:S01]  /*2410*/  UISETP.NE.U32.AND UP1, UPT, URZ, UR4, UPT ;  /* 0x000000043f00728c */ /* 0x000fe2000bf25070 */
[----:B------:R-:W-:Y:S01]  /*2420*/  ISETP.GE.AND P1, PT, R234, UR14, PT ;  /* 0x0000000eea007c0c */ /* 0x000fe2000bf26270 */
[----:B-1--4-:R-:W-:Y:S01]  /*2430*/  IMAD.MOV.U32 R10, RZ, RZ, R28 ;  /* 0x000000ffff0a7224 */ /* 0x012fe200078e001c */
[----:B------:R-:W-:Y:S01]  /*2440*/  ULDC.64 UR24, c[0x0][0x1a0] ;  /* 0x0000680000187ab9 */ /* 0x000fe20000000a00 */
        /* <DEDUP_REMOVED lines=15> */
[----:B------:R-:W-:-:S05]  /*2540*/  MOV R3, UR17 ;  /* 0x0000001100037c02 */ /* 0x000fca0008000f00 */
[----:B------:R1:W4:Y:S01]  /*2550*/  @P0 LDG.E R2, [R2.64] ;  /* 0x0000001e02020981 */ /* 0x000322000c1e1900 */
[----:B------:R-:W-:Y:S01]  /*2560*/  MOV R7, UR27 ;  /* 0x0000001b00077c02 */ /* 0x000fe20008000f00 */
[----:B------:R-:W-:Y:S01]  /*2570*/  IMAD.MOV.U32 R10, RZ, RZ, R26 ;  /* 0x000000ffff0a7224 */ /* 0x000fe200078e001a */
[----:B------:R-:W-:Y:S01]  /*2580*/  USHF.L.U32 UR23, UR24, 0x6, URZ ;  /* 0x0000000618177899 */ /* 0x000fe2000800063f */
[----:B------:R-:W-:Y:S01]  /*2590*/  BAR.SYNC.DEFER_BLOCKING 0x0 ;  /* 0x0000000000007b1d */ /* 0x000fe20000010000 */
[----:B------:R-:W-:Y:S01]  /*25a0*/  LEA R109, R7, R21, 0x3 ;  /* 0x00000015076d7211 */ /* 0x000fe200078e18ff */
[----:B------:R-:W-:Y:S01]  /*25b0*/  USHF.L.U64.HI UR22, UR24, UR22, UR25 ;  /* 0x0000001618167299 */ /* 0x000fe20008010219 */
[----:B------:R-:W-:Y:S01]  /*25c0*/  SHF.R.S32.HI R6, RZ, 0x1f, R20 ;  /* 0x0000001fff067819 */ /* 0x000fe20000011414 */
[----:B------:R-:W-:Y:S02]  /*25d0*/  IMAD.SHL.U32 R24, R24, 0x2, RZ ;  /* 0x0000000218187824 */ /* 0x000fe400078e00ff */
[----:B------:R2:W-:Y:S01]  /*25e0*/  STL.64 [R1+0x48], R10 ;  /* 0x0000480a01007387 */ /* 0x0005e20000100a00 */
[----:B------:R-:W-:Y:S01]  /*25f0*/  UIMAD UR4, UR22, UR37, URZ ;  /* 0x00000025160472a4 */ /* 0x000fe2000f8e023f */
[----:B------:R-:W-:Y:S01]  /*2600*/  IMAD.U32 R8, RZ, RZ, UR23 ;  /* 0x00000017ff087e24 */ /* 0x000fe2000f8e00ff */
[----:B------:R-:W-:Y:S01]  /*2610*/  LEA.HI R6, R6, R20, RZ, 0x2 ;  /* 0x0000001406067211 */ /* 0x000fe200078f10ff */
[----:B------:R2:W-:Y:S01]  /*2620*/  STL [R1+0x44], R109 ;  /* 0x0000446d01007387 */ /* 0x0005e20000100800 */
[----:B------:R-:W-:Y:S01]  /*2630*/  UIMAD UR15, UR15, UR23, UR4 ;  /* 0x000000170f0f72a4 */ /* 0x000fe2000f8e0204 */
[----:B------:R-:W-:Y:S01]  /*2640*/  BSSY B0, `(.L_x_823) ;  /* 0x0000030000007945 */ /* 0x000fe20003800000 */
[----:B------:R-:W-:Y:S01]  /*2650*/  SHF.R.S32.HI R7, RZ, 0x2, R6 ;  /* 0x00000002ff077819 */ /* 0x000fe20000011406 */
[----:B------:R-:W-:Y:S01]  /*2660*/  UMOV UR4, URZ ;  /* 0x0000003f00047c82 */ /* 0x000fe20008000000 */
[----:B------:R-:W-:Y:S01]  /*2670*/  LOP3.LUT R115, R24, 0x6, RZ, 0xc0, !PT ;  /* 0x0000000618737812 */ /* 0x000fe200078ec0ff */
[----:B-1----:R-:W4:Y:S01]  /*2680*/  @P0 MUFU.RCP R3, c[0x0][0x238] ;  /* 0x00008e0000030b08 */ /* 0x002f220000001000 */
[----:B------:R2:W-:Y:S04]  /*2690*/  @P1 STS.128 [R226+0x18000], RZ ;  /* 0x018000ffe2001388 */ /* 0x0005e80000000c00 */
[----:B------:R2:W-:Y:S04]  /*26a0*/  @P1 STS.128 [R226+0x1a000], RZ ;  /* 0x01a000ffe2001388 */ /* 0x0005e80000000c00 */
[----:B------:R2:W-:Y:S04]  /*26b0*/  @P1 STS.128 [R226+0x1c000], RZ ;  /* 0x01c000ffe2001388 */ /* 0x0005e80000000c00 */
[----:B------:R2:W-:Y:S01]  /*26c0*/  @P1 STS.128 [R226+0x1e000], RZ ;  /* 0x01e000ffe2001388 */ /* 0x0005e20000000c00 */
[----:B----4-:R-:W-:-:S04]  /*26d0*/  @P0 FMUL.FTZ R2, R2, R3 ;  /* 0x0000000302020220 */ /* 0x010fc80000410000 */
[----:B------:R1:W4:Y:S02]  /*26e0*/  @P0 R2UR UR5, R2 ;  /* 0x00000000020503c2 */ /* 0x00032400000e0000 */
[----:B-1----:R-:W-:Y:S01]  /*26f0*/  IMAD.WIDE.U32 R2, R8, UR37, R10 ;  /* 0x0000002508027c25 */ /* 0x002fe2000f8e000a */
[----:B----4-:R-:W-:-:S04]  /*2700*/  @UP1 UMOV UR4, UR5 ;  /* 0x0000000500041c82 */ /* 0x010fc80008000000 */
        /* <DEDUP_REMOVED lines=35> */
.L_x_824:
[----:B--2---:R-:W-:Y:S05]  /*2940*/  BSYNC B0 ;  /* 0x0000000000007941 */ /* 0x004fea0003800000 */
.L_x_823:
[----:B------:R-:W-:Y:S01]  /*2950*/  ISETP.GE.AND P0, PT, R17, UR14, PT ;  /* 0x0000000e11007c0c */ /* 0x000fe2000bf06270 */
[----:B------:R-:W2:Y:S01]  /*2960*/  LDC.U8 R105, c[0x0][0x2d8] ;  /* 0x0000b600ff697b82 */ /* 0x000ea20000000000 */
[----:B-1----:R-:W-:Y:S01]  /*2970*/  LEA R8, R21, UR9, 0x4 ;  /* 0x0000000915087c11 */ /* 0x002fe2000f8e20ff */
[----:B------:R-:W-:Y:S01]  /*2980*/  ULDC UR5, c[0x0][0x1a4] ;  /* 0x0000690000057ab9 */ /* 0x000fe20000000800 */
[----:B------:R-:W-:Y:S01]  /*2990*/  BSSY B0, `(.L_x_825) ;  /* 0x000002f000007945 */ /* 0x000fe20003800000 */
[----:B------:R-:W-:Y:S01]  /*29a0*/  USHF.L.U32 UR25, UR24, 0x5, URZ ;  /* 0x0000000518197899 */ /* 0x000fe2000800063f */
[----:B------:R-:W-:Y:S01]  /*29b0*/  IADD3 R8, R8, 0x1, R7 ;  /* 0x0000000108087810 */ /* 0x000fe20007ffe007 */
[----:B------:R-:W-:Y:S01]  /*29c0*/  IMAD.U32 R7, RZ, RZ, UR8 ;  /* 0x00000008ff077e24 */ /* 0x000fe2000f8e00ff */
[----:B------:R-:W-:-:S04]  /*29d0*/  USHF.L.U64.HI UR24, UR24, UR13, UR5 ;  /* 0x0000000d18187299 */ /* 0x000fc80008010205 */
[----:B------:R-:W-:Y:S01]  /*29e0*/  IADD3 R7, R7, -UR28, R8 ;  /* 0x8000001c07077c10 */ /* 0x000fe2000fffe008 */
[----:B------:R1:W-:Y:S03]  /*29f0*/  @P0 STS.128 [R226+0x19000], RZ ;  /* 0x019000ffe2000388 */ /* 0x0003e60000000c00 */
[----:B------:R-:W-:Y:S01]  /*2a00*/  IADD3 R104, R7, c[0x0][0x2e8], RZ ;  /* 0x0000ba0007687a10 */ /* 0x000fe20007ffe0ff */
[----:B------:R1:W-:Y:S04]  /*2a10*/  @P0 STS.128 [R226+0x1b000], RZ ;  /* 0x01b000ffe2000388 */ /* 0x0003e80000000c00 */
[----:B------:R1:W-:Y:S04]  /*2a20*/  @P0 STS.128 [R226+0x1d000], RZ ;  /* 0x01d000ffe2000388 */ /* 0x0003e80000000c00 */
[----:B------:R1:W-:Y:S01]  /*2a30*/  @P0 STS.128 [R226+0x1f000], RZ ;  /* 0x01f000ffe2000388 */ /* 0x0003e20000000c00 */
[----:B------:R-:W-:Y:S05]  /*2a40*/  @P0 BRA `(.L_x_826) ;  /* 0x0000023000000947 */ /* 0x000fea0003800000 */
[----:B--2---:R-:W-:Y:S02]  /*2a50*/  ISETP.GE.AND P5, PT, R116, c[0x0][0x220], PT ;  /* 0x0000880074007a0c */ /* 0x004fe40003fa6270 */
        /* <DEDUP_REMOVED lines=34> */
.L_x_826:
[----:B--2---:R-:W-:Y:S05]  /*2c80*/  BSYNC B0 ;  /* 0x0000000000007941 */ /* 0x004fea0003800000 */
.L_x_825:
        /* <DEDUP_REMOVED lines=16> */
[----:B------:R-:W-:Y:S01]  /*2d90*/  LDSM.16.M88.4 R8, [R206] ;  /* 0x00000000ce08783b */ /* 0x000fe20000000200 */
[C---:B------:R-:W-:Y:S01]  /*2da0*/  IMAD R209, R0.reuse, 0x2, R206 ;  /* 0x0000000200d17824 */ /* 0x040fe200078e02ce */
[C---:B------:R-:W-:Y:S01]  /*2db0*/  IADD3 R2, R151.reuse, 0x10000, RZ ;  /* 0x0001000097027810 */ /* 0x040fe20007ffe0ff */
[----:B------:R-:W-:Y:S01]  /*2dc0*/  IMAD R208, R0, 0x2, R207 ;  /* 0x0000000200d07824 */ /* 0x000fe200078e02cf */
[----:B------:R-:W2:Y:S01]  /*2dd0*/  LDSM.16.M88.4 R16, [R151+0x10000] ;  /* 0x010000009710783b */ /* 0x000ea20000000200 */
[----:B------:R-:W-:-:S02]  /*2de0*/  IADD3 R210, R151, 0x10020, RZ ;  /* 0x0001002097d27810 */ /* 0x000fc40007ffe0ff */
[----:B------:R-:W-:Y:S01]  /*2df0*/  @P1 IADD3 R210, R2, -0x20, RZ ;  /* 0xffffffe002d21810 */ /* 0x000fe20007ffe0ff */
[----:B------:R-:W4:Y:S01]  /*2e00*/  LDSM.16.M88.4 R32, [R151+0x10800] ;  /* 0x010800009720783b */ /* 0x000f220000000200 */
[----:B------:R-:W-:Y:S02]  /*2e10*/  IMAD.MOV.U32 R2, RZ, RZ, 0x40 ;  /* 0x00000040ff027424 */ /* 0x000fe400078e00ff */
[C---:B------:R-:W-:Y:S01]  /*2e20*/  IADD3 R225, R210.reuse, 0x800, RZ ;  /* 0x00000800d2e17810 */ /* 0x040fe20007ffe0ff */
[----:B------:R-:W5:Y:S01]  /*2e30*/  LDSM.16.M88.4 R28, [R151+0x11000] ;  /* 0x01100000971c783b */ /* 0x000f620000000200 */
[----:B------:R-:W-:Y:S02]  /*2e40*/  IADD3 R224, R210, 0x1000, RZ ;  /* 0x00001000d2e07810 */ /* 0x000fe40007ffe0ff */
[----:B------:R-:W-:Y:S01]  /*2e50*/  SEL R2, R2, 0xffffffc0, !P2 ;  /* 0xffffffc002027807 */ /* 0x000fe20005000000 */
[----:B------:R-:W1:Y:S01]  /*2e60*/  LDSM.16.M88.4 R24, [R151+0x11800] ;  /* 0x011800009718783b */ /* 0x000e620000000200 */
[----:B------:R-:W-:-:S02]  /*2e70*/  IADD3 R223, R210, 0x1800, RZ ;  /* 0x00001800d2df7810 */ /* 0x000fc40007ffe0ff */
[C---:B------:R-:W-:Y:S01]  /*2e80*/  IADD3 R222, R210.reuse, 0x2000, RZ ;  /* 0x00002000d2de7810 */ /* 0x040fe20007ffe0ff */
[----:B------:R-:W-:Y:S01]  /*2e90*/  LDSM.16.M88.4 R12, [R207] ;  /* 0x00000000cf0c783b */ /* 0x000fe20000000200 */
[----:B------:R-:W-:Y:S01]  /*2ea0*/  IMAD.IADD R205, R151, 0x1, R2 ;  /* 0x0000000197cd7824 */ /* 0x000fe200078e0202 */
[----:B------:R-:W-:Y:S01]  /*2eb0*/  IADD3 R221, R210, 0x2800, RZ ;  /* 0x00002800d2dd7810 */ /* 0x000fe20007ffe0ff */
[----:B------:R-:W-:Y:S01]  /*2ec0*/  IMAD.IADD R204, R2, 0x1, R210 ;  /* 0x0000000102cc7824 */ /* 0x000fe200078e02d2 */
[----:B------:R-:W3:Y:S01]  /*2ed0*/  LDSM.16.M88.4 R40, [R210] ;  /* 0x00000000d228783b */ /* 0x000ee20000000200 */
        /* <DEDUP_REMOVED lines=9> */
[----:B------:R-:W-:Y:S02]  /*2f70*/  IADD3 R6, R2, 0x8, RZ ;  /* 0x0000000802067810 */ /* 0x000fe40007ffe0ff */
[C---:B------:R-:W-:Y:S01]  /*2f80*/  IADD3 R217, R210.reuse, 0x4800, RZ ;  /* 0x00004800d2d97810 */ /* 0x040fe20007ffe0ff */
[----:B------:R-:W-:Y:S01]  /*2f90*/  LDSM.16.M88.4 R20, [R209] ;  /* 0x00000000d114783b */ /* 0x000fe20000000200 */
[C---:B------:R-:W-:Y:S02]  /*2fa0*/  IADD3 R216, R210.reuse, 0x5000, RZ ;  /* 0x00005000d2d87810 */ /* 0x040fe40007ffe0ff */
[C---:B------:R-:W-:Y:S01]  /*2fb0*/  IADD3 R215, R210.reuse, 0x5800, RZ ;  /* 0x00005800d2d77810 */ /* 0x040fe20007ffe0ff */
[----:B--2---:R-:W-:Y:S01]  /*2fc0*/  HMMA.16816.F32.BF16 R36, R8, R16, RZ ;  /* 0x000000100824723c */ /* 0x004fe200000418ff */
[----:B------:R-:W2:Y:S01]  /*2fd0*/  LDSM.16.M88.4 R88, [R205+0x10000] ;  /* 0x01000000cd58783b */ /* 0x000ea20000000200 */
[----:B------:R-:W-:-:S02]  /*2fe0*/  IADD3 R214, R210, 0x6000, RZ ;  /* 0x00006000d2d67810 */ /* 0x000fc40007ffe0ff */
[C---:B------:R-:W-:Y:S01]  /*2ff0*/  IADD3 R213, R210.reuse, 0x6800, RZ ;  /* 0x00006800d2d57810 */ /* 0x040fe20007ffe0ff */
[----:B------:R-:W1:Y:S01]  /*3000*/  LDSM.16.M88.4 R80, [R205+0x10800] ;  /* 0x01080000cd50783b */ /* 0x000e620000000200 */
[C---:B------:R-:W-:Y:S02]  /*3010*/  IADD3 R212, R210.reuse, 0x7000, RZ ;  /* 0x00007000d2d47810 */ /* 0x040fe40007ffe0ff */
[----:B------:R-:W-:Y:S01]  /*3020*/  HMMA.16816.F32.BF16 R44, R8, R18, RZ ;  /* 0x00000012082c723c */ /* 0x000fe200000418ff */
[----:B------:R-:W2:Y:S01]  /*3030*/  LDSM.16.M88.4 R84, [R205+0x11000] ;  /* 0x01100000cd54783b */ /* 0x000ea20000000200 */
[----:B------:R-:W-:-:S03]  /*3040*/  IADD3 R211, R210, 0x7800, RZ ;  /* 0x00007800d2d37810 */ /* 0x000fc60007ffe0ff */
[----:B------:R-:W2:Y:S03]  /*3050*/  LDSM.16.M88.4 R92, [R205+0x11800] ;  /* 0x01180000cd5c783b */ /* 0x000ea60000000200 */
[C---:B----4-:R-:W-:Y:S01]  /*3060*/  HMMA.16816.F32.BF16 R52, R8.reuse, R34, RZ ;  /* 0x000000220834723c */ /* 0x050fe200000418ff */
[----:B------:R-:W-:Y:S04]  /*3070*/  LDSM.16.M88.4 R100, [R204] ;  /* 0x00000000cc64783b */ /* 0x000fe80000000200 */
[----:B------:R-:W-:Y:S03]  /*3080*/  LDSM.16.M88.4 R96, [R151+0x12000] ;  /* 0x012000009760783b */ /* 0x000fe60000000200 */
[C---:B-----5:R-:W-:Y:S08]  /*3090*/  HMMA.16816.F32.BF16 R56, R8.reuse, R28, RZ ;  /* 0x0000001c0838723c */ /* 0x060ff000000418ff */
[C---:B------:R-:W-:Y:S08]  /*30a0*/  HMMA.16816.F32.BF16 R48, R8.reuse, R32, RZ ;  /* 0x000000200830723c */ /* 0x040ff000000418ff */
[C---:B------:R-:W-:Y:S08]  /*30b0*/  HMMA.16816.F32.BF16 R60, R8.reuse, R30, RZ ;  /* 0x0000001e083c723c */ /* 0x040ff000000418ff */
[C---:B-1----:R-:W-:Y:S08]  /*30c0*/  HMMA.16816.F32.BF16 R68, R8.reuse, R24, RZ ;  /* 0x000000180844723c */ /* 0x042ff000000418ff */
[----:B------:R-:W-:Y:S01]  /*30d0*/  HMMA.16816.F32.BF16 R16, R8, R26, RZ ;  /* 0x0000001a0810723c */ /* 0x000fe200000418ff */
[----:B------:R-:W1:Y:S04]  /*30e0*/  LDSM.16.M88.4 R8, [R208] ;  /* 0x00000000d008783b */ /* 0x000e680000000200 */
[----:B------:R-:W4:Y:S03]  /*30f0*/  LDSM.16.M88.4 R24, [R204+0x800] ;  /* 0x00080000cc18783b */ /* 0x000f260000000200 */
[C---:B---3--:R-:W-:Y:S08]  /*3100*/  HMMA.16816.F32.BF16 R28, R12.reuse, R40, R36 ;  /* 0x000000280c1c723c */ /* 0x048ff00000041824 */
[C---:B------:R-:W-:Y:S08]  /*3110*/  HMMA.16816.F32.BF16 R32, R12.reuse, R42, R44 ;  /* 0x0000002a0c20723c */ /* 0x040ff0000004182c */
[C---:B------:R-:W-:Y:S01]  /*3120*/  HMMA.16816.F32.BF16 R40, R12.reuse, R66, R52 ;  /* 0x000000420c28723c */ /* 0x040fe20000041834 */
[----:B------:R-:W3:Y:S07]  /*3130*/  LDSM.16.M88.4 R52, [R204+0x1000] ;  /* 0x00100000cc34783b */ /* 0x000eee0000000200 */
        /* <DEDUP_REMOVED lines=26> */
[----:B------:R-:W-:Y:S07]  /*32e0*/  LDSM.16.M88.4 R100, [R210+0x4000] ;  /* 0x00400000d264783b */ /* 0x000fee0000000200 */
[C---:B----4-:R-:W-:Y:S08]  /*32f0*/  HMMA.16816.F32.BF16 R40, R8.reuse, R26, R40 ;  /* 0x0000001a0828723c */ /* 0x050ff00000041828 */
[C---:B---3--:R-:W-:Y:S08]  /*3300*/  HMMA.16816.F32.BF16 R44, R8.reuse, R52, R44 ;  /* 0x00000034082c723c */ /* 0x048ff0000004182c */
[C---:B------:R-:W-:Y:S01]  /*3310*/  HMMA.16816.F32.BF16 R36, R8.reuse, R24, R36 ;  /* 0x000000180824723c */ /* 0x040fe20000041824 */
[----:B------:R-:W1:Y:S07]  /*3320*/  LDSM.16.M88.4 R24, [R210+0x2800] ;  /* 0x00280000d218783b */ /* 0x000e6e0000000200 */
        /* <DEDUP_REMOVED lines=19> */
[C---:B--2---:R-:W-:Y:S08]  /*3460*/  HMMA.16816.F32.BF16 R28, R20.reuse, R80, R28 ;  /* 0x00000050141c723c */ /* 0x044ff0000004181c */
[C---:B------:R-:W-:Y:S01]  /*3470*/  HMMA.16816.F32.BF16 R32, R20.reuse, R82, R32 ;  /* 0x000000521420723c */ /* 0x040fe20000041820 */
[----:B------:R-:W-:Y:S07]  /*3480*/  LDSM.16.M88.4 R80, [R151+0x15800] ;  /* 0x015800009750783b */ /* 0x000fee0000000200 */
[C---:B-1----:R-:W-:Y:S08]  /*3490*/  HMMA.16816.F32.BF16 R40, R20.reuse, R26, R40 ;  /* 0x0000001a1428723c */ /* 0x042ff00000041828 */
        /* <DEDUP_REMOVED lines=126> */
[----:B------:R-:W5:Y:S01]  /*3c80*/  LDSM.16.M88.4 R40, [R204+0x7800] ;  /* 0x00780000cc28783b */ /* 0x000f620000000200 */
[----:B---3--:R-:W-:Y:S01]  /*3c90*/  IADD3 R6, R2, 0x10, RZ ;  /* 0x0000001002067810 */ /* 0x008fe20007ffe0ff */
[----:B-1----:R-:W-:Y:S01]  /*3ca0*/  FFMA.FTZ R7, R19, UR4, R67 ;  /* 0x0000000413077c23 */ /* 0x002fe20008010043 */
[----:B------:R-:W-:-:S04]  /*3cb0*/  DEPBAR.LE SB0, 0x0 ;  /* 0x000080000000791a */ /* 0x000fc80000000000 */
[----:B------:R-:W-:Y:S01]  /*3cc0*/  HMMA.16816.F32.BF16 R72, R12, R80, R44 ;  /* 0x000000500c48723c */ /* 0x000fe2000004182c */
[----:B------:R1:W-:Y:S01]  /*3cd0*/  I2F R28, R6 ;  /* 0x00000006001c7306 */ /* 0x0003e20000201400 */
[----:B------:R-:W-:Y:S01]  /*3ce0*/  BAR.SYNC.DEFER_BLOCKING 0x0 ;  /* 0x0000000000007b1d */ /* 0x000fe20000010000 */
[----:B------:R-:W-:-:S05]  /*3cf0*/  ISETP.GE.AND P3, PT, R6, R16, PT ;  /* 0x000000100600720c */ /* 0x000fca0003f66270 */
[----:B------:R-:W-:Y:S01]  /*3d00*/  HMMA.16816.F32.BF16 R56, R12, R82, R56 ;  /* 0x000000520c38723c */ /* 0x000fe20000041838 */
[----:B------:R3:W3:Y:S06]  /*3d10*/  I2F R15, R3 ;  /* 0x00000003000f7306 */ /* 0x0006ec0000201400 */
[----:B------:R-:W-:Y:S01]  /*3d20*/  FFMA.FTZ R13, R19, UR4, R65 ;  /* 0x00000004130d7c23 */ /* 0x000fe20008010041 */
[----:B--2---:R-:W-:Y:S01]  /*3d30*/  HMMA.16816.F32.BF16 R32, R8, R24, R32 ;  /* 0x000000180820723c */ /* 0x004fe20000041820 */
[----:B----4-:R-:W-:Y:S01]  /*3d40*/  FFMA.FTZ R12, R18, UR4, R20 ;  /* 0x00000004120c7c23 */ /* 0x010fe20008010014 */
[----:B------:R-:W-:-:S02]  /*3d50*/  FSEL R65, R7, -INF , !P2 ;  /* 0xff80000007417808 */ /* 0x000fc40005000000 */
[----:B------:R-:W-:Y:S02]  /*3d60*/  FSEL R49, R13, -INF , !P5 ;  /* 0xff8000000d317808 */ /* 0x000fe40006800000 */
[----:B------:R-:W-:Y:S01]  /*3d70*/  ISETP.GE.AND P5, PT, R6, R17, PT ;  /* 0x000000110600720c */ /* 0x000fe20003fa6270 */
[----:B-1----:R-:W-:Y:S01]  /*3d80*/  FFMA.FTZ R6, R18, UR4, R22 ;  /* 0x0000000412067c23 */ /* 0x002fe20008010016 */
[----:B------:R-:W-:Y:S01]  /*3d90*/  HMMA.16816.F32.BF16 R24, R8, R26, R52 ;  /* 0x0000001a0818723c */ /* 0x000fe20000041834 */
[----:B---3--:R-:W-:Y:S01]  /*3da0*/  IADD3 R3, R2, 0x11, RZ ;  /* 0x0000001102037810 */ /* 0x008fe20007ffe0ff */
[----:B------:R-:W-:Y:S01]  /*3db0*/  FFMA.FTZ R7, R15, UR4, R21 ;  /* 0x000000040f077c23 */ /* 0x000fe20008010015 */
[----:B------:R-:W-:Y:S02]  /*3dc0*/  FSEL R51, R12, -INF , !P4 ;  /* 0xff8000000c337808 */ /* 0x000fe40006000000 */
[----:B------:R-:W1:Y:S01]  /*3dd0*/  I2F R14, R3 ;  /* 0x00000003000e7306 */ /* 0x000e620000201400 */
[----:B------:R-:W-:-:S02]  /*3de0*/  ISETP.GE.AND P2, PT, R3, R16, PT ;  /* 0x000000100300720c */ /* 0x000fc40003f46270 */
[----:B------:R-:W-:Y:S01]  /*3df0*/  ISETP.GE.AND P4, PT, R3, R17, PT ;  /* 0x000000110300720c */ /* 0x000fe20003f86270 */
[C---:B------:R-:W-:Y:S01]  /*3e00*/  HMMA.16816.F32.BF16 R44, R8.reuse, R36, R60 ;  /* 0x00000024082c723c */ /* 0x040fe2000004183c */
[----:B------:R-:W-:Y:S02]  /*3e10*/  FSEL R50, R6, -INF , !P1 ;  /* 0xff80000006327808 */ /* 0x000fe40004800000 */
[----:B------:R-:W-:Y:S02]  /*3e20*/  IADD3 R6, R2, 0x19, RZ ;  /* 0x0000001902067810 */ /* 0x000fe40007ffe0ff */
[----:B------:R-:W-:Y:S01]  /*3e30*/  FSEL R48, R7, -INF , !P0 ;  /* 0xff80000007307808 */ /* 0x000fe20004000000 */
[----:B------:R-:W-:Y:S01]  /*3e40*/  FFMA.FTZ R7, R15, UR4, R23 ;  /* 0x000000040f077c23 */ /* 0x000fe20008010017 */
[----:B------:R2:W-:Y:S01]  /*3e50*/  I2F R18, R6 ;  /* 0x0000000600127306 */ /* 0x0005e20000201400 */
[C---:B------:R-:W-:Y:S01]  /*3e60*/  FFMA.FTZ R13, R28.reuse, UR4, R32 ;  /* 0x000000041c0d7c23 */ /* 0x040fe20008010020 */
[----:B------:R-:W-:Y:S01]  /*3e70*/  HMMA.16816.F32.BF16 R36, R8, R38, R68 ;  /* 0x000000260824723c */ /* 0x000fe20000041844 */
[----:B------:R-:W-:Y:S01]  /*3e80*/  FFMA.FTZ R12, R28, UR4, R34 ;  /* 0x000000041c0c7c23 */ /* 0x000fe20008010022 */
[----:B------:R-:W-:Y:S01]  /*3e90*/  FSEL R22, R7, -INF , !P6 ;  /* 0xff80000007167808 */ /* 0x000fe20007000000 */
[----:B-1----:R-:W-:Y:S01]  /*3ea0*/  FFMA.FTZ R7, R14, UR4, R33 ;  /* 0x000000040e077c23 */ /* 0x002fe20008010021 */
[----:B------:R-:W-:-:S02]  /*3eb0*/  IADD3 R3, R2, 0x18, RZ ;  /* 0x0000001802037810 */ /* 0x000fc40007ffe0ff */
[----:B------:R-:W-:Y:S02]  /*3ec0*/  FSEL R150, R13, -INF , !P3 ;  /* 0xff8000000d967808 */ /* 0x000fe40005800000 */
[----:B------:R1:W3:Y:S01]  /*3ed0*/  I2F R19, R3 ;  /* 0x0000000300137306 */ /* 0x0002e20000201400 */
[CC--:B------:R-:W-:Y:S01]  /*3ee0*/  ISETP.GE.AND P1, PT, R3.reuse, R16.reuse, PT ;  /* 0x000000100300720c */ /* 0x0c0fe20003f26270 */
[----:B-----5:R-:W-:Y:S01]  /*3ef0*/  HMMA.16816.F32.BF16 R28, R8, R40, R72 ;  /* 0x00000028081c723c */ /* 0x020fe20000041848 */
[-C--:B------:R-:W-:Y:S02]  /*3f00*/  ISETP.GE.AND P0, PT, R3, R17.reuse, PT ;  /* 0x000000110300720c */ /* 0x080fe40003f06270 */
[C---:B------:R-:W-:Y:S02]  /*3f10*/  ISETP.GE.AND P6, PT, R6.reuse, R16, PT ;  /* 0x000000100600720c */ /* 0x040fe40003fc6270 */
[----:B------:R-:W-:Y:S02]  /*3f20*/  ISETP.GE.AND P3, PT, R6, R17, PT ;  /* 0x000000110600720c */ /* 0x000fe40003f66270 */
[----:B--2---:R-:W-:-:S02]  /*3f30*/  IADD3 R6, R2, 0x21, RZ ;  /* 0x0000002102067810 */ /* 0x004fc40007ffe0ff */
[----:B------:R-:W-:Y:S01]  /*3f40*/  FSEL R153, R7, -INF , !P2 ;  /* 0xff80000007997808 */ /* 0x000fe20005000000 */
[----:B------:R-:W-:Y:S01]  /*3f50*/  FFMA.FTZ R7, R14, UR4, R35 ;  /* 0x000000040e077c23 */ /* 0x000fe20008010023 */
[----:B------:R2:W-:Y:S01]  /*3f60*/  I2F R21, R6 ;  /* 0x0000000600157306 */ /* 0x0005e20000201400 */
[----:B------:R-:W-:Y:S02]  /*3f70*/  FSEL R154, R12, -INF , !P5 ;  /* 0xff8000000c9a7808 */ /* 0x000fe40006800000 */
[----:B-1----:R-:W-:Y:S01]  /*3f80*/  IADD3 R3, R2, 0x20, RZ ;  /* 0x0000002002037810 */ /* 0x002fe20007ffe0ff */
[----:B---3--:R-:W-:Y:S01]  /*3f90*/  FFMA.FTZ R13, R19, UR4, R24 ;  /* 0x00000004130d7c23 */ /* 0x008fe20008010018 */
[----:B------:R-:W-:Y:S01]  /*3fa0*/  FSEL R155, R7, -INF , !P4 ;  /* 0xff800000079b7808 */ /* 0x000fe20006000000 */
[----:B------:R-:W-:Y:S01]  /*3fb0*/  FFMA.FTZ R7, R18, UR4, R25 ;  /* 0x0000000412077c23 */ /* 0x000fe20008010019 */
[C---:B------:R-:W-:Y:S01]  /*3fc0*/  ISETP.GE.AND P5, PT, R3.reuse, R16, PT ;  /* 0x000000100300720c */ /* 0x040fe20003fa6270 */
[----:B------:R1:W3:Y:S01]  /*3fd0*/  I2F R15, R3 ;  /* 0x00000003000f7306 */ /* 0x0002e20000201400 */
[----:B------:R-:W-:Y:S01]  /*3fe0*/  ISETP.GE.AND P2, PT, R3, R17, PT ;  /* 0x000000110300720c */ /* 0x000fe20003f46270 */
[----:B------:R-:W-:Y:S01]  /*3ff0*/  FFMA.FTZ R12, R19, UR4, R26 ;  /* 0x00000004130c7c23 */ /* 0x000fe2000801001a */
[----:B------:R-:W-:-:S02]  /*4000*/  FSEL R63, R13, -INF , !P1 ;  /* 0xff8000000d3f7808 */ /* 0x000fc40004800000 */
[----:B------:R-:W-:Y:S01]  /*4010*/  FSEL R62, R7, -INF , !P6 ;  /* 0xff800000073e7808 */ /* 0x000fe20007000000 */
[----:B------:R-:W-:Y:S01]  /*4020*/  FFMA.FTZ R7, R18, UR4, R27 ;  /* 0x0000000412077c23 */ /* 0x000fe2000801001b */
[CC--:B------:R-:W-:Y:S02]  /*4030*/  ISETP.GE.AND P4, PT, R6.reuse, R16.reuse, PT ;  /* 0x000000100600720c */ /* 0x0c0fe40003f86270 */
[-C--:B------:R-:W-:Y:S02]  /*4040*/  ISETP.GE.AND P1, PT, R6, R17.reuse, PT ;  /* 0x000000110600720c */ /* 0x080fe40003f26270 */
[----:B--2---:R-:W-:Y:S02]  /*4050*/  IADD3 R6, R2, 0x29, RZ ;  /* 0x0000002902067810 */ /* 0x004fe40007ffe0ff */
[----:B------:R-:W-:Y:S02]  /*4060*/  FSEL R152, R12, -INF , !P0 ;  /* 0xff8000000c987808 */ /* 0x000fe40004000000 */
[----:B------:R2:W-:Y:S01]  /*4070*/  I2F R19, R6 ;  /* 0x0000000600137306 */ /* 0x0005e20000201400 */
[----:B-1----:R-:W-:Y:S01]  /*4080*/  IADD3 R3, R2, 0x28, RZ ;  /* 0x0000002802037810 */ /* 0x002fe20007ffe0ff */
[----:B---3--:R-:W-:Y:S01]  /*4090*/  FFMA.FTZ R12, R15, UR4, R46 ;  /* 0x000000040f0c7c23 */ /* 0x008fe2000801002e */
[----:B------:R-:W-:Y:S01]  /*40a0*/  FSEL R149, R7, -INF , !P3 ;  /* 0xff80000007957808 */ /* 0x000fe20005800000 */
[----:B------:R-:W-:Y:S01]  /*40b0*/  FFMA.FTZ R7, R21, UR4, R45 ;  /* 0x0000000415077c23 */ /* 0x000fe2000801002d */
[----:B------:R-:W-:Y:S01]  /*40c0*/  ISETP.GE.AND P0, PT, R3, R16, PT ;  /* 0x000000100300720c */ /* 0x000fe20003f06270 */
[----:B------:R-:W-:Y:S01]  /*40d0*/  FFMA.FTZ R13, R15, UR4, R44 ;  /* 0x000000040f0d7c23 */ /* 0x000fe2000801002c */
[----:B------:R-:W-:Y:S01]  /*40e0*/  ISETP.GE.AND P6, PT, R3, R17, PT ;  /* 0x000000110300720c */ /* 0x000fe20003fc6270 */
[----:B------:R-:W1:Y:S01]  /*40f0*/  I2F R20, R3 ;  /* 0x0000000300147306 */ /* 0x000e620000201400 */
[----:B------:R-:W-:-:S02]  /*4100*/  FSEL R237, R12, -INF , !P2 ;  /* 0xff8000000ced7808 */ /* 0x000fc40005000000 */
[----:B------:R-:W-:Y:S02]  /*4110*/  FSEL R232, R7, -INF , !P4 ;  /* 0xff80000007e87808 */ /* 0x000fe40006000000 */
[----:B------:R-:W-:Y:S02]  /*4120*/  FSEL R227, R13, -INF , !P5 ;  /* 0xff8000000de37808 */ /* 0x000fe40006800000 */
[C---:B------:R-:W-:Y:S01]  /*4130*/  ISETP.GE.AND P3, PT, R6.reuse, R16, PT ;  /* 0x000000100600720c */ /* 0x040fe20003f66270 */
[----:B------:R-:W-:Y:S01]  /*4140*/  HMMA.16816.F32.BF16 R12, R8, R42, R56 ;  /* 0x0000002a080c723c */ /* 0x000fe20000041838 */
[----:B------:R-:W-:Y:S01]  /*4150*/  ISETP.GE.AND P5, PT, R6, R17, PT ;  /* 0x000000110600720c */ /* 0x000fe20003fa6270 */
[----:B--2---:R-:W-:-:S05]  /*4160*/  FFMA.FTZ R6, R21, UR4, R47 ;  /* 0x0000000415067c23 */ /* 0x004fca000801002f */
[----:B------:R-:W-:Y:S01]  /*4170*/  FSEL R195, R6, -INF , !P1 ;  /* 0xff80000006c37808 */ /* 0x000fe20004800000 */
[----:B-1----:R-:W-:Y:S01]  /*4180*/  FFMA.FTZ R7, R20, UR4, R36 ;  /* 0x0000000414077c23 */ /* 0x002fe20008010024 */
[C---:B------:R-:W-:Y:S01]  /*4190*/  IADD3 R3, R2.reuse, 0x30, RZ ;  /* 0x0000003002037810 */ /* 0x040fe20007ffe0ff */
[----:B------:R-:W-:Y:S01]  /*41a0*/  FFMA.FTZ R6, R19, UR4, R39 ;  /* 0x0000000413067c23 */ /* 0x000fe20008010027 */
[----:B------:R-:W-:Y:S01]  /*41b0*/  IADD3 R9, R2, 0x38, RZ ;  /* 0x0000003802097810 */ /* 0x000fe20007ffe0ff */
[----:B------:R-:W-:Y:S01]  /*41c0*/  FFMA.FTZ R8, R20, UR4, R38 ;  /* 0x0000000414087c23 */ /* 0x000fe20008010026 */
[----:B------:R1:W2:Y:S01]  /*41d0*/  I2F R18, R3 ;  /* 0x0000000300127306 */ /* 0x0002a20000201400 */
[C---:B------:R-:W-:Y:S02]  /*41e0*/  ISETP.GE.AND P2, PT, R3.reuse, R16, PT ;  /* 0x000000100300720c */ /* 0x040fe40003f46270 */
[----:B------:R-:W-:Y:S02]  /*41f0*/  ISETP.GE.AND P4, PT, R3, R17, PT ;  /* 0x000000110300720c */ /* 0x000fe40003f86270 */
[----:B------:R-:W-:-:S02]  /*4200*/  FSEL R166, R7, -INF , !P0 ;  /* 0xff80000007a67808 */ /* 0x000fc40004000000 */
[----:B------:R-:W-:Y:S01]  /*4210*/  FSEL R252, R6, -INF , !P5 ;  /* 0xff80000006fc7808 */ /* 0x000fe20006800000 */
[----:B------:R3:W-:Y:S01]  /*4220*/  I2F R10, R9 ;  /* 0x00000009000a7306 */ /* 0x0007e20000201400 */
        /* <DEDUP_REMOVED lines=11> */
[----:B---3--:R-:W-:-:S05]  /*42e0*/  FFMA.FTZ R9, R76, UR4, R64 ;  /* 0x000000044c097c23 */ /* 0x008fca0008010040 */
[----:B------:R-:W-:Y:S01]  /*42f0*/  FSEL R20, R9, -INF , !P6 ;  /* 0xff80000009147808 */ /* 0x000fe20007000000 */
[----:B-1----:R-:W-:Y:S02]  /*4300*/  FFMA.FTZ R3, R19, UR4, R37 ;  /* 0x0000000413037c23 */ /* 0x002fe40008010025 */
[----:B--2---:R-:W-:-:S03]  /*4310*/  FFMA.FTZ R6, R11, UR4, R29 ;  /* 0x000000040b067c23 */ /* 0x004fc6000801001d */
[----:B------:R-:W-:Y:S01]  /*4320*/  FSEL R167, R3, -INF , !P3 ;  /* 0xff80000003a77808 */ /* 0x000fe20005800000 */
[----:B------:R-:W-:Y:S01]  /*4330*/  FFMA.FTZ R3, R18, UR4, R30 ;  /* 0x0000000412037c23 */ /* 0x000fe2000801001e */
[C---:B------:R-:W-:Y:S02]  /*4340*/  ISETP.GE.AND P3, PT, R2.reuse, R17, PT ;  /* 0x000000110200720c */ /* 0x040fe40003f66270 */
[----:B------:R-:W-:Y:S02]  /*4350*/  IADD3 R2, R2, 0x39, RZ ;  /* 0x0000003902027810 */ /* 0x000fe40007ffe0ff */
[----:B------:R-:W-:Y:S02]  /*4360*/  FSEL R3, R3, -INF , !P4 ;  /* 0xff80000003037808 */ /* 0x000fe40006000000 */
[----:B------:R1:W2:Y:S01]  /*4370*/  I2F R8, R2 ;  /* 0x0000000200087306 */ /* 0x0002a20000201400 */
[----:B------:R-:W-:Y:S02]  /*4380*/  ISETP.GE.AND P4, PT, R2, R16, PT ;  /* 0x000000100200720c */ /* 0x000fe40003f86270 */
[----:B------:R3:W-:Y:S01]  /*4390*/  STL [R1+0x20], R3 ;  /* 0x0000200301007387 */ /* 0x0007e20000100800 */
[----:B------:R-:W-:-:S02]  /*43a0*/  FSEL R21, R7, -INF , !P3 ;  /* 0xff80000007157808 */ /* 0x000fc40005800000 */
[----:B---3--:R-:W-:Y:S01]  /*43b0*/  FSEL R3, R6, -INF , !P1 ;  /* 0xff80000006037808 */ /* 0x008fe20004800000 */
[----:B------:R-:W-:Y:S01]  /*43c0*/  FFMA.FTZ R6, R10, UR4, R14 ;  /* 0x000000040a067c23 */ /* 0x000fe2000801000e */
[----:B------:R-:W-:Y:S01]  /*43d0*/  ISETP.GE.AND P1, PT, R2, R17, PT ;  /* 0x000000110200720c */ /* 0x000fe20003f26270 */
[----:B-1----:R-:W-:Y:S02]  /*43e0*/  FFMA.FTZ R2, R11, UR4, R31 ;  /* 0x000000040b027c23 */ /* 0x002fe4000801001f */
[----:B------:R2:W-:Y:S01]  /*43f0*/  STL [R1+0x14], R3 ;  /* 0x0000140301007387 */ /* 0x0005e20000100800 */
[----:B------:R-:W-:Y:S01]  /*4400*/  FFMA.FTZ R11, R10, UR4, R12 ;  /* 0x000000040a0b7c23 */ /* 0x000fe2000801000c */
[----:B------:R-:W-:Y:S02]  /*4410*/  FSEL R196, R6, -INF , !P2 ;  /* 0xff80000006c47808 */ /* 0x000fe40005000000 */
[----:B------:R-:W-:Y:S02]  /*4420*/  FSEL R230, R2, -INF , !P0 ;  /* 0xff80000002e67808 */ /* 0x000fe40004000000 */
[----:B------:R-:W-:-:S02]  /*4430*/  PLOP3.LUT P0, PT, PT, PT, UP0, 0x80, 0x0 ;  /* 0x000000000000781c */ /* 0x000fc40003f0f008 */
[----:B------:R-:W-:Y:S01]  /*4440*/  FSEL R229, R11, -INF , !P5 ;  /* 0xff8000000be57808 */ /* 0x000fe20006800000 */
[C---:B--2---:R-:W-:Y:S02]  /*4450*/  FFMA.FTZ R3, R8.reuse, UR4, R13 ;  /* 0x0000000408037c23 */ /* 0x044fe4000801000d */
[----:B------:R-:W-:-:S03]  /*4460*/  FFMA.FTZ R8, R8, UR4, R15 ;  /* 0x0000000408087c23 */ /* 0x000fc6000801000f */
[----:B------:R-:W-:Y:S02]  /*4470*/  FSEL R173, R3, -INF , !P4 ;  /* 0xff80000003ad7808 */ /* 0x000fe40006000000 */
[----:B------:R-:W-:-:S03]  /*4480*/  FSEL R182, R8, -INF , !P1 ;  /* 0xff80000008b67808 */ /* 0x000fc60004800000 */
        /* <DEDUP_REMOVED lines=71> */
.L_x_829:
[----:B------:R-:W-:Y:S05]  /*4900*/  BSYNC B0 ;  /* 0x0000000000007941 */ /* 0x000fea0003800000 */
.L_x_828:
[----:B------:R-:W0:Y:S02]  /*4910*/  LDGDEPBAR ;  /* 0x00000000000079af */ /* 0x000e240000000000 */
.L_x_827:
[----:B------:R3:W-:Y:S04]  /*4920*/  STL [R1+0x78], R206 ;  /* 0x000078ce01007387 */ /* 0x0007e80000100800 */
[----:B---3--:R-:W3:Y:S04]  /*4930*/  LDL.LU R206, [R1+0x14] ;  /* 0x0000140001ce7983 */ /* 0x008ee80000300800 */
[----:B------:R4:W-:Y:S04]  /*4940*/  STL [R1+0x74], R205 ;  /* 0x000074cd01007387 */ /* 0x0009e80000100800 */
[----:B----4-:R-:W4:Y:S01]  /*4950*/  LDL.LU R205, [R1+0x20] ;  /* 0x0000200001cd7983 */ /* 0x010f220000300800 */
[----:B--2---:R-:W-:Y:S01]  /*4960*/  FMNMX.FTZ R2, R20, R49, !PT ;  /* 0x0000003114027209 */ /* 0x004fe20007810000 */
        /* <DEDUP_REMOVED lines=10> */
[----:B------:R2:W-:Y:S01]  /*4a10*/  STL [R1+0x68], R17 ;  /* 0x0000681101007387 */ /* 0x0005e20000100800 */
[----:B------:R-:W-:Y:S01]  /*4a20*/  FMNMX.FTZ R2, R150, R2, !PT ;  /* 0x0000000296027209 */ /* 0x000fe20007810000 */
[----:B------:R-:W-:Y:S01]  /*4a30*/  UIADD3 UR14, UR38, 0x3c6ef372, URZ ;  /* 0x3c6ef372260e7890 */ /* 0x000fe2000fffe03f */
[----:B------:R-:W-:Y:S01]  /*4a40*/  IMAD R201, R4, 0x2, R200 ;  /* 0x0000000204c97824 */ /* 0x000fe200078e02c8 */
[----:B------:R-:W-:Y:S01]  /*4a50*/  STL [R1+0x64], R16 ;  /* 0x0000641001007387 */ /* 0x000fe20000100800 */
[----:B------:R-:W-:Y:S01]  /*4a60*/  FMNMX.FTZ R2, R153, R2, !PT ;  /* 0x0000000299027209 */ /* 0x000fe20007810000 */
[----:B------:R-:W-:Y:S01]  /*4a70*/  UIADD3 UR13, UR39, 0x76cf5d0a, URZ ;  /* 0x76cf5d0a270d7890 */ /* 0x000fe2000fffe03f */
[C---:B------:R-:W-:Y:S01]  /*4a80*/  LEA R203, R0.reuse, R200, 0x1 ;  /* 0x000000c800cb7211 */ /* 0x040fe200078e08ff */
[----:B------:R-:W-:Y:S01]  /*4a90*/  UIADD3 UR11, UR39, 0x32370b8f, URZ ;  /* 0x32370b8f270b7890 */ /* 0x000fe2000fffe03f */
[----:B------:R-:W-:Y:S01]  /*4aa0*/  FMNMX.FTZ R2, R63, R2, !PT ;  /* 0x000000023f027209 */ /* 0x000fe20007810000 */
[----:B------:R-:W-:Y:S01]  /*4ab0*/  UIADD3 UR10, UR38, 0x78dde6e4, URZ ;  /* 0x78dde6e4260a7890 */ /* 0x000fe2000fffe03f */
[----:B------:R-:W-:Y:S01]  /*4ac0*/  IMAD R202, R0, 0x2, R201 ;  /* 0x0000000200ca7824 */ /* 0x000fe200078e02c9 */
[----:B------:R-:W-:Y:S01]  /*4ad0*/  UIADD3 UR12, UR38, -0x255992d5, URZ ;  /* 0xdaa66d2b260c7890 */ /* 0x000fe2000fffe03f */
[----:B------:R-:W-:Y:S01]  /*4ae0*/  FMNMX.FTZ R2, R62, R2, !PT ;  /* 0x000000023e027209 */ /* 0x000fe20007810000 */
[----:B------:R-:W-:Y:S01]  /*4af0*/  UIADD3 UR5, UR39, -0x56f99767, URZ ;  /* 0xa906689927057890 */ /* 0x000fe2000fffe03f */
[----:B------:R-:W-:Y:S01]  /*4b00*/  LDSM.16.MT88.4 R32, [R201+0x1a000] ;  /* 0x01a00000c920783b */ /* 0x000fe20000004200 */
[----:B------:R-:W-:Y:S01]  /*4b10*/  UIADD3 UR9, UR39, -0x126145ec, URZ ;  /* 0xed9eba1427097890 */ /* 0x000fe2000fffe03f */
[----:B------:R-:W-:Y:S01]  /*4b20*/  FMNMX.FTZ R3, R227, R2, !PT ;  /* 0x00000002e3037209 */ /* 0x000fe20007810000 */
[----:B------:R-:W-:Y:S01]  /*4b30*/  UIADD3 UR17, UR38, -0x4ab325aa, URZ ;  /* 0xb54cda5626117890 */ /* 0x000fe2000fffe03f */
        /* <DEDUP_REMOVED lines=15> */
[----:B--2---:R-:W-:-:S02]  /*4c30*/  PRMT R17, R105, 0x7054, R105 ;  /* 0x0000705469117816 */ /* 0x004fc40000000069 */
[----:B------:R-:W-:Y:S01]  /*4c40*/  FMNMX.FTZ R2, R152, R2, !PT ;  /* 0x0000000298027209 */ /* 0x000fe20007810000 */
[----:B------:R-:W-:Y:S03]  /*4c50*/  LDSM.16.MT88.4 R52, [R200+0x1e000] ;  /* 0x01e00000c834783b */ /* 0x000fe60000004200 */
[----:B------:R-:W-:Y:S01]  /*4c60*/  FMNMX.FTZ R2, R149, R2, !PT ;  /* 0x0000000295027209 */ /* 0x000fe20007810000 */
[----:B------:R-:W-:Y:S03]  /*4c70*/  LDSM.16.MT88.4 R36, [R200+0x1a000] ;  /* 0x01a00000c824783b */ /* 0x000fe60000004200 */
[----:B------:R-:W-:-:S04]  /*4c80*/  FMNMX.FTZ R2, R237, R2, !PT ;  /* 0x00000002ed027209 */ /* 0x000fc80007810000 */
[----:B------:R-:W-:-:S04]  /*4c90*/  FMNMX.FTZ R2, R195, R2, !PT ;  /* 0x00000002c3027209 */ /* 0x000fc80007810000 */
[----:B------:R-:W-:-:S04]  /*4ca0*/  FMNMX.FTZ R2, R233, R2, !PT ;  /* 0x00000002e9027209 */ /* 0x000fc80007810000 */
[----:B------:R-:W-:Y:S02]  /*4cb0*/  FMNMX.FTZ R2, R252, R2, !PT ;  /* 0x00000002fc027209 */ /* 0x000fe40007810000 */
[----:B---3--:R-:W-:-:S04]  /*4cc0*/  FMNMX.FTZ R148, R206, R148, !PT ;  /* 0x00000094ce947209 */ /* 0x008fc80007810000 */
[----:B------:R-:W-:-:S04]  /*4cd0*/  FMNMX.FTZ R148, R229, R148, !PT ;  /* 0x00000094e5947209 */ /* 0x000fc80007810000 */
[----:B------:R-:W-:-:S05]  /*4ce0*/  FMNMX.FTZ R148, R173, R148, !PT ;  /* 0x00000094ad947209 */ /* 0x000fca0007810000 */
[----:B------:R-:W2:Y:S01]  /*4cf0*/  SHFL.BFLY PT, R3, R148, 0x2, 0x1f ;  /* 0x0c401f0094037f89 */ /* 0x000ea200000e0000 */
[----:B----4-:R-:W-:-:S04]  /*4d00*/  FMNMX.FTZ R2, R205, R2, !PT ;  /* 0x00000002cd027209 */ /* 0x010fc80007810000 */
        /* <DEDUP_REMOVED lines=45> */
[----:B------:R-:W-:Y:S01]  /*4fe0*/  LOP3.LUT R6, R19, UR5, R6, 0x96, !PT ;  /* 0x0000000513067c12 */ /* 0x000fe2000f8e9606 */
[----:B------:R-:W-:Y:S01]  /*4ff0*/  IMAD.MOV.U32 R19, RZ, RZ, R17 ;  /* 0x000000ffff137224 */ /* 0x000fe200078e0011 */
        /* <DEDUP_REMOVED lines=13> */
[----:B------:R-:W1:Y:S01]  /*50d0*/  LDSM.16.MT88.4 R48, [R201+0x18000] ;  /* 0x01800000c930783b */ /* 0x000e620000004200 */
[----:B------:R-:W-:Y:S01]  /*50e0*/  PRMT R7, R11, 0x5410, R9 ;  /* 0x000054100b077816 */ /* 0x000fe20000000009 */
[----:B------:R2:W-:Y:S01]  /*50f0*/  MUFU.EX2 R193, R8 ;  /* 0x0000000800c17308 */ /* 0x0005e20000000800 */
[----:B------:R-:W-:Y:S02]  /*5100*/  LOP3.LUT R11, R5, 0xff, RZ, 0xc0, !PT ;  /* 0x000000ff050b7812 */ /* 0x000fe400078ec0ff */
[----:B------:R-:W-:Y:S02]  /*5110*/  SHF.R.U32.HI R9, RZ, 0x18, R5 ;  /* 0x00000018ff097819 */ /* 0x000fe40000011605 */
[----:B------:R-:W-:-:S04]  /*5120*/  LOP3.LUT R5, R4, 0xff, RZ, 0xc0, !PT ;  /* 0x000000ff04057812 */ /* 0x000fc800078ec0ff */
[----:B------:R-:W-:-:S05]  /*5130*/  PRMT R5, R5, 0x5410, R9 ;  /* 0x0000541005057816 */ /* 0x000fca0000000009 */
[----:B------:R-:W-:Y:S01]  /*5140*/  HSET2.LE.AND R5, R5, R17, PT ;  /* 0x0000001105057233 */ /* 0x000fe20003803000 */
[----:B--2---:R-:W-:Y:S01]  /*5150*/  SHF.R.U32.HI R8, RZ, 0x10, R6 ;  /* 0x00000010ff087819 */ /* 0x004fe20000011606 */
[----:B------:R-:W-:-:S03]  /*5160*/  FFMA.FTZ R6, R22, c[0x0][0x23c], -R2 ;  /* 0x00008f0016067a23 */ /* 0x000fc60000010802 */
[----:B------:R-:W-:Y:S01]  /*5170*/  LOP3.LUT R8, R8, 0xff, RZ, 0xc0, !PT ;  /* 0x000000ff08087812 */ /* 0x000fe200078ec0ff */
[----:B------:R2:W3:Y:S03]  /*5180*/  MUFU.EX2 R183, R6 ;  /* 0x0000000600b77308 */ /* 0x0004e60000000800 */
[----:B------:R-:W-:Y:S02]  /*5190*/  PRMT R10, R8, 0x5410, R10 ;  /* 0x00005410080a7816 */ /* 0x000fe4000000000a */
[----:B------:R-:W-:Y:S01]  /*51a0*/  SHF.R.U32.HI R8, RZ, 0x8, R0 ;  /* 0x00000008ff087819 */ /* 0x000fe20000011600 */
[--C-:B------:R-:W-:Y:S02]  /*51b0*/  HSET2.LE.AND R0, R7, R17.reuse, PT ;  /* 0x0000001107007233 */ /* 0x100fe40003803000 */
[----:B------:R-:W-:Y:S01]  /*51c0*/  HSET2.LE.AND R7, R10, R17, PT ;  /* 0x000000110a077233 */ /* 0x000fe20003803000 */
[----:B------:R-:W-:Y:S01]  /*51d0*/  PRMT R8, R11, 0x5410, R8 ;  /* 0x000054100b087816 */ /* 0x000fe20000000008 */
[----:B--2---:R-:W-:Y:S01]  /*51e0*/  FFMA.FTZ R6, R21, c[0x0][0x23c], -R2 ;  /* 0x00008f0015067a23 */ /* 0x004fe20000010802 */
[----:B---3--:R-:W-:Y:S01]  /*51f0*/  F2FP.BF16.PACK_AB R4, R183, R193 ;  /* 0x000000c1b704723e */ /* 0x008fe200000010ff */
[----:B------:R-:W2:Y:S02]  /*5200*/  LDSM.16.MT88.4 R20, [R200+0x1c000] ;  /* 0x01c00000c814783b */ /* 0x000ea40000004200 */
[----:B------:R3:W-:Y:S01]  /*5210*/  MUFU.EX2 R197, R6 ;  /* 0x0000000600c57308 */ /* 0x0007e20000000800 */
[----:B------:R-:W-:-:S02]  /*5220*/  LOP3.LUT R7, R7, R4, RZ, 0xc0, !PT ;  /* 0x0000000407077212 */ /* 0x000fc400078ec0ff */
[----:B------:R-:W-:Y:S01]  /*5230*/  F2FP.BF16.PACK_AB R4, R16, R151 ;  /* 0x000000971004723e */ /* 0x000fe200000010ff */
[----:B---3--:R-:W-:-:S04]  /*5240*/  FFMA.FTZ R6, R65, c[0x0][0x23c], -R2 ;  /* 0x00008f0041067a23 */ /* 0x008fc80000010802 */
[----:B------:R3:W4:Y:S02]  /*5250*/  MUFU.EX2 R204, R6 ;  /* 0x0000000600cc7308 */ /* 0x0007240000000800 */
[----:B---3--:R-:W-:-:S04]  /*5260*/  F2FP.BF16.PACK_AB R6, R192, R194 ;  /* 0x000000c2c006723e */ /* 0x008fc800000010ff */
[----:B------:R-:W-:Y:S01]  /*5270*/  LOP3.LUT R6, R0, R6, RZ, 0xc0, !PT ;  /* 0x0000000600067212 */ /* 0x000fe200078ec0ff */
[----:B------:R-:W-:Y:S01]  /*5280*/  HSET2.LE.AND R0, R8, R17, PT ;  /* 0x0000001108007233 */ /* 0x000fe20003803000 */
[----:B----4-:R-:W-:-:S04]  /*5290*/  F2FP.BF16.PACK_AB R8, R204, R197 ;  /* 0x000000c5cc08723e */ /* 0x010fc800000010ff */
[----:B------:R-:W-:Y:S02]  /*52a0*/  LOP3.LUT R5, R5, R8, RZ, 0xc0, !PT ;  /* 0x0000000805057212 */ /* 0x000fe400078ec0ff */
[----:B------:R-:W3:Y:S01]  /*52b0*/  LDSM.16.MT88.4 R8, [R201+0x1c000] ;  /* 0x01c00000c908783b */ /* 0x000ee20000004200 */
[----:B------:R-:W-:Y:S01]  /*52c0*/  LOP3.LUT R4, R0, R4, RZ, 0xc0, !PT ;  /* 0x0000000400047212 */ /* 0x000fe200078ec0ff */
[----:B------:R-:W-:-:S04]  /*52d0*/  FFMA.FTZ R0, R150, c[0x0][0x23c], -R12 ;  /* 0x00008f0096007a23 */ /* 0x000fc8000001080c */
[----:B------:R4:W-:Y:S02]  /*52e0*/  MUFU.EX2 R231, R0 ;  /* 0x0000000000e77308 */ /* 0x0009e40000000800 */
[C---:B------:R-:W-:Y:S08]  /*52f0*/  HMMA.16816.F32.BF16 R136, R4.reuse, R32, RZ ;  /* 0x000000200488723c */ /* 0x040ff000000418ff */
[----:B------:R-:W-:Y:S01]  /*5300*/  HMMA.16816.F32.BF16 R120, R4, R34, RZ ;  /* 0x000000220478723c */ /* 0x000fe200000418ff */
[----:B------:R-:W2:Y:S01]  /*5310*/  LDSM.16.MT88.4 R32, [R201+0x1e000] ;  /* 0x01e00000c920783b */ /* 0x000ea20000004200 */
[----:B----4-:R-:W-:-:S06]  /*5320*/  LOP3.LUT R0, R15, UR8, R156, 0x96, !PT ;  /* 0x000000080f007c12 */ /* 0x010fcc000f8e969c */
[C---:B------:R-:W-:Y:S08]  /*5330*/  HMMA.16816.F32.BF16 R140, R4.reuse, R40, RZ ;  /* 0x00000028048c723c */ /* 0x040ff000000418ff */
[C---:B------:R-:W-:Y:S01]  /*5340*/  HMMA.16816.F32.BF16 R128, R4.reuse, R42, RZ ;  /* 0x0000002a0480723c */ /* 0x040fe200000418ff */
[----:B------:R-:W4:Y:S07]  /*5350*/  LDSM.16.MT88.4 R40, [R203+0x1c000] ;  /* 0x01c00000cb28783b */ /* 0x000f2e0000004200 */
[C---:B-1----:R-:W-:Y:S08]  /*5360*/  HMMA.16816.F32.BF16 R116, R4.reuse, R48, RZ ;  /* 0x000000300474723c */ /* 0x042ff000000418ff */
[C---:B------:R-:W-:Y:S01]  /*5370*/  HMMA.16816.F32.BF16 R108, R4.reuse, R50, RZ ;  /* 0x00000032046c723c */ /* 0x040fe200000418ff */
[----:B------:R-:W1:Y:S07]  /*5380*/  LDSM.16.MT88.4 R48, [R202+0x1c000] ;  /* 0x01c00000ca30783b */ /* 0x000e6e0000004200 */
[C---:B------:R-:W-:Y:S08]  /*5390*/  HMMA.16816.F32.BF16 R96, R4.reuse, R24, RZ ;  /* 0x000000180460723c */ /* 0x040ff000000418ff */
[C---:B------:R-:W-:Y:S01]  /*53a0*/  HMMA.16816.F32.BF16 R84, R4.reuse, R26, RZ ;  /* 0x0000001a0454723c */ /* 0x040fe200000418ff */
[----:B------:R-:W-:Y:S07]  /*53b0*/  LDSM.16.MT88.4 R24, [R202+0x1e000] ;  /* 0x01e00000ca18783b */ /* 0x000fee0000004200 */
[C---:B--2---:R-:W-:Y:S08]  /*53c0*/  HMMA.16816.F32.BF16 R64, R4.reuse, R20, RZ ;  /* 0x000000140440723c */ /* 0x044ff000000418ff */
[C---:B------:R-:W-:Y:S01]  /*53d0*/  HMMA.16816.F32.BF16 R80, R4.reuse, R22, RZ ;  /* 0x000000160450723c */ /* 0x040fe200000418ff */
[----:B------:R-:W2:Y:S07]  /*53e0*/  LDSM.16.MT88.4 R20, [R203+0x1e000] ;  /* 0x01e00000cb14783b */ /* 0x000eae0000004200 */
[C---:B------:R-:W-:Y:S08]  /*53f0*/  HMMA.16816.F32.BF16 R100, R4.reuse, R56, RZ ;  /* 0x000000380464723c */ /* 0x040ff000000418ff */
[C---:B------:R-:W-:Y:S08]  /*5400*/  HMMA.16816.F32.BF16 R88, R4.reuse, R58, RZ ;  /* 0x0000003a0458723c */ /* 0x040ff000000418ff */
[C---:B---3--:R-:W-:Y:S07]  /*5410*/  HMMA.16816.F32.BF16 R56, R4.reuse, R8, RZ ;  /* 0x000000080438723c */ /* 0x048fee00000418ff */
[--C-:B------:R-:W-:Y:S01]  /*5420*/  FFMA.FTZ R8, R153, c[0x0][0x23c], -R12.reuse ;  /* 0x00008f0099087a23 */ /* 0x100fe2000001080c */
[C---:B------:R-:W-:Y:S03]  /*5430*/  HMMA.16816.F32.BF16 R76, R4.reuse, R10, RZ ;  /* 0x0000000a044c723c */ /* 0x040fe600000418ff */
[----:B------:R3:W-:Y:S04]  /*5440*/  MUFU.EX2 R174, R8 ;  /* 0x0000000800ae7308 */ /* 0x0007e80000000800 */
[----:B------:R-:W-:Y:S01]  /*5450*/  FFMA.FTZ R11, R62, c[0x0][0x23c], -R12 ;  /* 0x00008f003e0b7a23 */ /* 0x000fe2000001080c */
[C---:B------:R-:W-:Y:S03]  /*5460*/  HMMA.16816.F32.BF16 R112, R4.reuse, R28, RZ ;  /* 0x0000001c0470723c */ /* 0x040fe600000418ff */
[----:B------:R-:W-:Y:S05]  /*5470*/  MUFU.EX2 R228, R11 ;  /* 0x0000000b00e47308 */ /* 0x000fea0000000800 */
[----:B------:R-:W-:Y:S01]  /*5480*/  HMMA.16816.F32.BF16 R104, R4, R30, RZ ;  /* 0x0000001e0468723c */ /* 0x000fe200000418ff */
[----:B------:R-:W-:Y:S01]  /*5490*/  LDSM.16.MT88.4 R28, [R201+0x18800] ;  /* 0x01880000c91c783b */ /* 0x000fe20000004200 */
[----:B---3--:R-:W-:-:S04]  /*54a0*/  IMAD.WIDE.U32 R8, R0, -0x2daee0ad, RZ ;  /* 0xd2511f5300087825 */ /* 0x008fc800078e00ff */
[----:B------:R-:W-:Y:S01]  /*54b0*/  FFMA.FTZ R0, R63, c[0x0][0x23c], -R12 ;  /* 0x00008f003f007a23 */ /* 0x000fe2000001080c */
[--C-:B------:R-:W-:Y:S01]  /*54c0*/  SHF.R.U32.HI R10, RZ, 0x10, R8.reuse ;  /* 0x00000010ff0a7819 */ /* 0x100fe20000011608 */
[----:B------:R-:W-:Y:S01]  /*54d0*/  HMMA.16816.F32.BF16 R156, R4, R32, RZ ;  /* 0x00000020049c723c */ /* 0x000fe200000418ff */
[----:B------:R-:W-:Y:S01]  /*54e0*/  LOP3.LUT R14, R8, 0xff, RZ, 0xc0, !PT ;  /* 0x000000ff080e7812 */ /* 0x000fe200078ec0ff */
[----:B------:R3:W1:Y:S01]  /*54f0*/  MUFU.EX2 R236, R0 ;  /* 0x0000000000ec7308 */ /* 0x0006620000000800 */
[----:B------:R-:W-:-:S05]  /*5500*/  SHF.R.U32.HI R13, RZ, 0x18, R8 ;  /* 0x00000018ff0d7819 */ /* 0x000fca0000011608 */
[C---:B------:R-:W-:Y:S01]  /*5510*/  HMMA.16816.F32.BF16 R160, R4.reuse, R34, RZ ;  /* 0x0000002204a0723c */ /* 0x040fe200000418ff */
[----:B------:R-:W2:Y:S07]  /*5520*/  LDSM.16.MT88.4 R32, [R200+0x18800] ;  /* 0x01880000c820783b */ /* 0x000eae0000004200 */
[----:B------:R-:W-:Y:S01]  /*5530*/  HMMA.16816.F32.BF16 R72, R4, R44, RZ ;  /* 0x0000002c0448723c */ /* 0x000fe200000418ff */
[----:B---3--:R-:W-:Y:S02]  /*5540*/  LOP3.LUT R0, R8, 0xffff, RZ, 0xc0, !PT ;  /* 0x0000ffff08007812 */ /* 0x008fe400078ec0ff */
[----:B------:R-:W-:Y:S01]  /*5550*/  LOP3.LUT R8, R10, 0xff, RZ, 0xc0, !PT ;  /* 0x000000ff0a087812 */ /* 0x000fe200078ec0ff */
[----:B------:R-:W-:Y:S01]  /*5560*/  FFMA.FTZ R10, R154, c[0x0][0x23c], -R2 ;  /* 0x00008f009a0a7a23 */ /* 0x000fe20000010802 */
[----:B------:R-:W-:-:S02]  /*5570*/  SHF.R.U32.HI R11, RZ, 0x8, R0 ;  /* 0x00000008ff0b7819 */ /* 0x000fc40000011600 */
[----:B------:R-:W-:Y:S01]  /*5580*/  LOP3.LUT R0, R9, UR18, R18, 0x96, !PT ;  /* 0x0000001209007c12 */ /* 0x000fe2000f8e9612 */
[----:B------:R3:W-:Y:S01]  /*5590*/  MUFU.EX2 R175, R10 ;  /* 0x0000000a00af7308 */ /* 0x0007e20000000800 */
[----:B------:R-:W-:Y:S01]  /*55a0*/  PRMT R18, R8, 0x5410, R13 ;  /* 0x0000541008127816 */ /* 0x000fe2000000000d */
[C---:B----4-:R-:W-:Y:S01]  /*55b0*/  HMMA.16816.F32.BF16 R92, R4.reuse, R40, RZ ;  /* 0x00000028045c723c */ /* 0x050fe200000418ff */
[----:B------:R-:W-:Y:S02]  /*55c0*/  LOP3.LUT R8, R0, 0xffff, RZ, 0xc0, !PT ;  /* 0x0000ffff00087812 */ /* 0x000fe400078ec0ff */
[----:B------:R-:W-:Y:S02]  /*55d0*/  SHF.R.U32.HI R9, RZ, 0x10, R0 ;  /* 0x00000010ff097819 */ /* 0x000fe40000011600 */
[----:B------:R-:W-:Y:S02]  /*55e0*/  PRMT R15, R14, 0x5410, R11 ;  /* 0x000054100e0f7816 */ /* 0x000fe4000000000b */
[----:B------:R-:W-:Y:S01]  /*55f0*/  SHF.R.U32.HI R11, RZ, 0x8, R8 ;  /* 0x00000008ff0b7819 */ /* 0x000fe20000011608 */
[----:B-1----:R-:W-:Y:S01]  /*5600*/  HMMA.16816.F32.BF16 R132, R4, R48, RZ ;  /* 0x000000300484723c */ /* 0x002fe200000418ff */
[----:B------:R-:W-:Y:S01]  /*5610*/  LOP3.LUT R8, R9, 0xff, RZ, 0xc0, !PT ;  /* 0x000000ff09087812 */ /* 0x000fe200078ec0ff */
[----:B------:R-:W-:Y:S01]  /*5620*/  FFMA.FTZ R9, R149, c[0x0][0x23c], -R2 ;  /* 0x00008f0095097a23 */ /* 0x000fe20000010802 */
[----:B------:R-:W-:-:S02]  /*5630*/  LOP3.LUT R14, R0, 0xff, RZ, 0xc0, !PT ;  /* 0x000000ff000e7812 */ /* 0x000fc400078ec0ff */
[----:B------:R-:W-:Y:S01]  /*5640*/  SHF.R.U32.HI R13, RZ, 0x18, R0 ;  /* 0x00000018ff0d7819 */ /* 0x000fe20000011600 */
[----:B---3--:R-:W-:Y:S01]  /*5650*/  FFMA.FTZ R10, R152, c[0x0][0x23c], -R2 ;  /* 0x00008f00980a7a23 */ /* 0x008fe20000010802 */
[----:B------:R1:W-:Y:S01]  /*5660*/  MUFU.EX2 R172, R9 ;  /* 0x0000000900ac7308 */ /* 0x0003e20000000800 */
[----:B------:R-:W-:Y:S01]  /*5670*/  HMMA.16816.F32.BF16 R144, R4, R52, RZ ;  /* 0x000000340490723c */ /* 0x000fe200000418ff */
[----:B------:R-:W-:Y:S01]  /*5680*/  HSET2.LE.AND R0, R15, R19, PT ;  /* 0x000000130f007233 */ /* 0x000fe20003803000 */
[----:B------:R-:W-:Y:S02]  /*5690*/  PRMT R14, R14, 0x5410, R11 ;  /* 0x000054100e0e7816 */ /* 0x000fe4000000000b */
[----:B------:R-:W-:-:S03]  /*56a0*/  MOV R149, R230 ;  /* 0x000000e600957202 */ /* 0x000fc60000000f00 */
[----:B------:R3:W4:Y:S01]  /*56b0*/  MUFU.EX2 R150, R10 ;  /* 0x0000000a00967308 */ /* 0x0007220000000800 */
[----:B------:R-:W-:Y:S01]  /*56c0*/  HMMA.16816.F32.BF16 R44, R4, R46, RZ ;  /* 0x0000002e042c723c */ /* 0x000fe200000418ff */
[----:B-1----:R-:W-:-:S07]  /*56d0*/  PRMT R9, R8, 0x5410, R13 ;  /* 0x0000541008097816 */ /* 0x002fce000000000d */
[----:B------:R-:W-:Y:S01]  /*56e0*/  HMMA.16816.F32.BF16 R68, R4, R36, RZ ;  /* 0x000000240444723c */ /* 0x000fe200000418ff */
[----:B---3--:R-:W-:-:S07]  /*56f0*/  F2FP.BF16.PACK_AB R10, R228, R236 ;  /* 0x000000ece40a723e */ /* 0x008fce00000010ff */
[----:B------:R-:W-:Y:S01]  /*5700*/  HMMA.16816.F32.BF16 R124, R4, R38, RZ ;  /* 0x00000026047c723c */ /* 0x000fe200000418ff */
[----:B------:R-:W-:Y:S01]  /*5710*/  LDSM.16.MT88.4 R36, [R200+0x1a800] ;  /* 0x01a80000c824783b */ /* 0x000fe20000004200 */
[----:B------:R-:W-:Y:S01]  /*5720*/  LOP3.LUT R10, R0, R10, RZ, 0xc0, !PT ;  /* 0x0000000a000a7212 */ /* 0x000fe200078ec0ff */
[----:B------:R-:W-:-:S05]  /*5730*/  HSET2.LE.AND R0, R18, R19, PT ;  /* 0x0000001312007233 */ /* 0x000fca0003803000 */
[C---:B------:R-:W-:Y:S08]  /*5740*/  HMMA.16816.F32.BF16 R40, R4.reuse, R42, RZ ;  /* 0x0000002a0428723c */ /* 0x040ff000000418ff */
[C---:B------:R-:W-:Y:S08]  /*5750*/  HMMA.16816.F32.BF16 R48, R4.reuse, R50, RZ ;  /* 0x000000320430723c */ /* 0x040ff000000418ff */
[C---:B------:R-:W-:Y:S08]  /*5760*/  HMMA.16816.F32.BF16 R52, R4.reuse, R54, RZ ;  /* 0x000000360434723c */ /* 0x040ff000000418ff */
[C---:B--2---:R-:W-:Y:S08]  /*5770*/  HMMA.16816.F32.BF16 R176, R4.reuse, R20, RZ ;  /* 0x0000001404b0723c */ /* 0x044ff000000418ff */
[C---:B------:R-:W-:Y:S01]  /*5780*/  HMMA.16816.F32.BF16 R168, R4.reuse, R22, RZ ;  /* 0x0000001604a8723c */ /* 0x040fe200000418ff */
[----:B------:R-:W-:Y:S07]  /*5790*/  LDSM.16.MT88.4 R20, [R202+0x18800] ;  /* 0x01880000ca14783b */ /* 0x000fee0000004200 */
[C---:B------:R-:W-:Y:S08]  /*57a0*/  HMMA.16816.F32.BF16 R184, R4.reuse, R24, RZ ;  /* 0x0000001804b8723c */ /* 0x040ff000000418ff */
[----:B------:R-:W-:Y:S01]  /*57b0*/  HMMA.16816.F32.BF16 R188, R4, R26, RZ ;  /* 0x0000001a04bc723c */ /* 0x000fe200000418ff */
[----:B------:R-:W1:Y:S06]  /*57c0*/  LDSM.16.MT88.4 R24, [R203+0x18800] ;  /* 0x01880000cb18783b */ /* 0x000e6c0000004200 */
[----:B------:R-:W-:-:S04]  /*57d0*/  FFMA.FTZ R4, R155, c[0x0][0x23c], -R2 ;  /* 0x00008f009b047a23 */ /* 0x000fc80000010802 */
        /* <DEDUP_REMOVED lines=9> */
[----:B------:R-:W-:Y:S01]  /*5870*/  IMAD.MOV.U32 R0, RZ, RZ, R150 ;  /* 0x000000ffff007224 */ /* 0x000fe200078e0096 */
[----:B------:R-:W-:-:S05]  /*5880*/  MOV R150, R238 ;  /* 0x000000ee00967202 */ /* 0x000fca0000000f00 */
[C---:B------:R-:W-:Y:S07]  /*5890*/  HMMA.16816.F32.BF16 R152, R8.reuse, R32, R140 ;  /* 0x000000200898723c */ /* 0x040fee000004188c */
[----:B------:R-:W-:Y:S01]  /*58a0*/  IMAD.MOV.U32 R143, RZ, RZ, R237 ;  /* 0x000000ffff8f7224 */ /* 0x000fe200078e00ed */
[----:B------:R-:W-:Y:S01]  /*58b0*/  HMMA.16816.F32.BF16 R128, R8, R34, R128 ;  /* 0x000000220880723c */ /* 0x000fe20000041880 */
[----:B------:R-:W-:Y:S02]  /*58c0*/  IMAD.MOV.U32 R142, RZ, RZ, R236 ;  /* 0x000000ffff8e7224 */ /* 0x000fe400078e00ec */
[----:B------:R-:W-:-:S02]  /*58d0*/  IMAD.MOV.U32 R141, RZ, RZ, R231 ;  /* 0x000000ffff8d7224 */ /* 0x000fc400078e00e7 */
[----:B------:R-:W-:-:S03]  /*58e0*/  IMAD.MOV.U32 R140, RZ, RZ, R229 ;  /* 0x000000ffff8c7224 */ /* 0x000fc600078e00e5 */
[C---:B------:R-:W-:Y:S08]  /*58f0*/  HMMA.16816.F32.BF16 R4, R8.reuse, R28, R116 ;  /* 0x0000001c0804723c */ /* 0x040ff00000041874 */
[C---:B------:R-:W-:Y:S08]  /*5900*/  HMMA.16816.F32.BF16 R32, R8.reuse, R30, R108 ;  /* 0x0000001e0820723c */ /* 0x040ff0000004186c */
        /* <DEDUP_REMOVED lines=9> */
[C---:B------:R-:W-:Y:S01]  /*59a0*/  HMMA.16816.F32.BF16 R108, R8.reuse, R20, R72 ;  /* 0x00000014086c723c */ /* 0x040fe20000041848 */
[----:B------:R-:W-:Y:S01]  /*59b0*/  IMAD.MOV.U32 R29, RZ, RZ, R7 ;  /* 0x000000ffff1d7224 */ /* 0x000fe200078e0007 */
[----:B------:R-:W-:Y:S01]  /*59c0*/  MOV R15, R4 ;  /* 0x00000004000f7202 */ /* 0x000fe20000000f00 */
[----:B------:R-:W-:Y:S02]  /*59d0*/  IMAD.MOV.U32 R28, RZ, RZ, R6 ;  /* 0x000000ffff1c7224 */ /* 0x000fe400078e0006 */
[----:B------:R-:W-:Y:S01]  /*59e0*/  IMAD.MOV.U32 R14, RZ, RZ, R5 ;  /* 0x000000ffff0e7224 */ /* 0x000fe200078e0005 */
[----:B------:R-:W-:Y:S01]  /*59f0*/  MOV R6, R33 ;  /* 0x0000002100067202 */ /* 0x000fe20000000f00 */
[----:B------:R-:W-:Y:S01]  /*5a00*/  IMAD.MOV.U32 R7, RZ, RZ, R32 ;  /* 0x000000ffff077224 */ /* 0x000fe200078e0020 */
[----:B------:R-:W-:Y:S01]  /*5a10*/  HMMA.16816.F32.BF16 R196, R8, R22, R44 ;  /* 0x0000001608c4723c */ /* 0x000fe2000004182c */
[----:B------:R-:W1:Y:S01]  /*5a20*/  LDSM.16.MT88.4 R20, [R203+0x1a800] ;  /* 0x01a80000cb14783b */ /* 0x000e620000004200 */
[----:B------:R-:W-:Y:S01]  /*5a30*/  IMAD.MOV.U32 R5, RZ, RZ, R34 ;  /* 0x000000ffff057224 */ /* 0x000fe200078e0022 */
[----:B------:R-:W-:Y:S01]  /*5a40*/  MOV R74, R28 ;  /* 0x0000001c004a7202 */ /* 0x000fe20000000f00 */
[----:B------:R-:W-:-:S02]  /*5a50*/  IMAD.MOV.U32 R4, RZ, RZ, R35 ;  /* 0x000000ffff047224 */ /* 0x000fc400078e0023 */
[----:B------:R-:W-:Y:S01]  /*5a60*/  IMAD.MOV.U32 R72, RZ, RZ, R7 ;  /* 0x000000ffff487224 */ /* 0x000fe200078e0007 */
[----:B------:R-:W-:Y:S01]  /*5a70*/  MOV R44, R5 ;  /* 0x00000005002c7202 */ /* 0x000fe20000000f00 */
[C---:B------:R-:W-:Y:S01]  /*5a80*/  HMMA.16816.F32.BF16 R116, R8.reuse, R36, R68 ;  /* 0x000000240874723c */ /* 0x040fe20000041844 */
[----:B------:R-:W-:Y:S01]  /*5a90*/  IMAD.MOV.U32 R73, RZ, RZ, R6 ;  /* 0x000000ffff497224 */ /* 0x000fe200078e0006 */
[----:B------:R-:W-:Y:S01]  /*5aa0*/  LDSM.16.MT88.4 R32, [R201+0x1c800] ;  /* 0x01c80000c920783b */ /* 0x000fe20000004200 */
[----:B------:R-:W-:Y:S01]  /*5ab0*/  IMAD.MOV.U32 R47, RZ, RZ, R228 ;  /* 0x000000ffff2f7224 */ /* 0x000fe200078e00e4 */
[----:B------:R-:W-:Y:S01]  /*5ac0*/  MOV R46, R182 ;  /* 0x000000b6002e7202 */ /* 0x000fe20000000f00 */
[----:B------:R-:W-:Y:S02]  /*5ad0*/  IMAD.MOV.U32 R45, RZ, RZ, R195 ;  /* 0x000000ffff2d7224 */ /* 0x000fe400078e00c3 */
[----:B------:R-:W-:Y:S01]  /*5ae0*/  MOV R71, R4 ;  /* 0x0000000400477202 */ /* 0x000fe20000000f00 */
[----:B------:R-:W-:Y:S01]  /*5af0*/  HMMA.16816.F32.BF16 R236, R8, R26, R88 ;  /* 0x0000001a08ec723c */ /* 0x000fe20000041858 */
[----:B------:R-:W2:Y:S01]  /*5b00*/  LDSM.16.MT88.4 R4, [R202+0x1a800] ;  /* 0x01a80000ca04783b */ /* 0x000ea20000004200 */
[----:B------:R-:W-:-:S02]  /*5b10*/  IMAD.MOV.U32 R75, RZ, RZ, R29 ;  /* 0x000000ffff4b7224 */ /* 0x000fc400078e001d */
[----:B------:R-:W-:Y:S01]  /*5b20*/  IMAD.MOV.U32 R69, RZ, RZ, R181 ;  /* 0x000000ffff457224 */ /* 0x000fe200078e00b5 */
[----:B------:R-:W3:Y:S01]  /*5b30*/  LDSM.16.MT88.4 R24, [R201+0x1a800] ;  /* 0x01a80000c918783b */ /* 0x000ee20000004200 */
[----:B------:R-:W-:Y:S01]  /*5b40*/  IMAD.MOV.U32 R68, RZ, RZ, R180 ;  /* 0x000000ffff447224 */ /* 0x000fe200078e00b4 */
[----:B------:R-:W-:Y:S01]  /*5b50*/  MOV R90, R193 ;  /* 0x000000c1005a7202 */ /* 0x000fe20000000f00 */
[----:B------:R-:W-:Y:S01]  /*5b60*/  IMAD.MOV.U32 R91, RZ, RZ, R194 ;  /* 0x000000ffff5b7224 */ /* 0x000fe200078e00c2 */
[----:B------:R-:W4:Y:S01]  /*5b70*/  LDSM.16.MT88.4 R28, [R200+0x1c800] ;  /* 0x01c80000c81c783b */ /* 0x000f220000004200 */
[----:B------:R-:W-:Y:S01]  /*5b80*/  IMAD.MOV.U32 R89, RZ, RZ, R192 ;  /* 0x000000ffff597224 */ /* 0x000fe200078e00c0 */
[----:B------:R-:W-:Y:S01]  /*5b90*/  HMMA.16816.F32.BF16 R124, R8, R38, R124 ;  /* 0x00000026087c723c */ /* 0x000fe2000004187c */
[----:B------:R-:W-:Y:S02]  /*5ba0*/  IMAD.MOV.U32 R88, RZ, RZ, R183 ;  /* 0x000000ffff587224 */ /* 0x000fe400078e00b7 */
[----:B------:R-:W-:-:S02]  /*5bb0*/  IMAD.MOV.U32 R70, RZ, RZ, R44 ;  /* 0x000000ffff467224 */ /* 0x000fc400078e002c */
[----:B------:R-:W-:-:S03]  /*5bc0*/  IMAD.MOV.U32 R44, RZ, RZ, R172 ;  /* 0x000000ffff2c7224 */ /* 0x000fc600078e00ac */
[C---:B-1----:R-:W-:Y:S08]  /*5bd0*/  HMMA.16816.F32.BF16 R112, R8.reuse, R20, R112 ;  /* 0x000000140870723c */ /* 0x042ff00000041870 */
[C---:B------:R-:W-:Y:S01]  /*5be0*/  HMMA.16816.F32.BF16 R244, R8.reuse, R22, R104 ;  /* 0x0000001608f4723c */ /* 0x040fe20000041868 */
[----:B------:R-:W1:Y:S06]  /*5bf0*/  LDSM.16.MT88.4 R20, [R203+0x1c800] ;  /* 0x01c80000cb14783b */ /* 0x000e6c0000004200 */
[----:B------:R-:W-:Y:S01]  /*5c00*/  MOV R106, R100 ;  /* 0x00000064006a7202 */ /* 0x000fe20000000f00 */
[----:B--2---:R-:W-:Y:S01]  /*5c10*/  HMMA.16816.F32.BF16 R228, R8, R4, R96 ;  /* 0x0000000408e4723c */ /* 0x004fe20000041860 */
[----:B------:R-:W-:Y:S01]  /*5c20*/  IMAD.MOV.U32 R107, RZ, RZ, R101 ;  /* 0x000000ffff6b7224 */ /* 0x000fe200078e0065 */
[----:B------:R-:W-:-:S06]  /*5c30*/  MOV R104, R74 ;  /* 0x0000004a00687202 */ /* 0x000fcc0000000f00 */
[C---:B------:R-:W-:Y:S01]  /*5c40*/  HMMA.16816.F32.BF16 R192, R8.reuse, R6, R84 ;  /* 0x0000000608c0723c */ /* 0x040fe20000041854 */
[----:B------:R-:W2:Y:S01]  /*5c50*/  LDSM.16.MT88.4 R4, [R202+0x1c800] ;  /* 0x01c80000ca04783b */ /* 0x000ea20000004200 */
[----:B------:R-:W-:Y:S01]  /*5c60*/  IMAD.MOV.U32 R39, RZ, RZ, R112 ;  /* 0x000000ffff277224 */ /* 0x000fe200078e0070 */
[----:B------:R-:W-:Y:S01]  /*5c70*/  MOV R37, R114 ;  /* 0x0000007200257202 */ /* 0x000fe20000000f00 */
[----:B------:R-:W-:Y:S02]  /*5c80*/  IMAD.MOV.U32 R112, RZ, RZ, R103 ;  /* 0x000000ffff707224 */ /* 0x000fe400078e0067 */
[----:B------:R-:W-:Y:S02]  /*5c90*/  IMAD.MOV.U32 R114, RZ, RZ, R141 ;  /* 0x000000ffff727224 */ /* 0x000fe400078e008d */
[----:B---3--:R-:W-:Y:S01]  /*5ca0*/  HMMA.16816.F32.BF16 R128, R8, R24, R136 ;  /* 0x000000180880723c */ /* 0x008fe20000041888 */
[----:B------:R-:W-:Y:S02]  /*5cb0*/  IMAD.MOV.U32 R36, RZ, RZ, R115 ;  /* 0x000000ffff247224 */ /* 0x000fe400078e0073 */
[----:B------:R-:W-:-:S02]  /*5cc0*/  IMAD.MOV.U32 R115, RZ, RZ, R142 ;  /* 0x000000ffff737224 */ /* 0x000fc400078e008e */
[----:B------:R-:W-:Y:S01]  /*5cd0*/  IMAD.MOV.U32 R38, RZ, RZ, R113 ;  /* 0x000000ffff267224 */ /* 0x000fe200078e0071 */
[----:B------:R-:W-:Y:S02]  /*5ce0*/  MOV R113, R140 ;  /* 0x0000008c00717202 */ /* 0x000fe40000000f00 */
[C---:B------:R-:W-:Y:S01]  /*5cf0*/  HMMA.16816.F32.BF16 R248, R8.reuse, R26, R120 ;  /* 0x0000001a08f8723c */ /* 0x040fe20000041878 */
[----:B------:R-:W3:Y:S01]  /*5d00*/  LDSM.16.MT88.4 R24, [R200+0x1e800] ;  /* 0x01e80000c818783b */ /* 0x000ee20000004200 */
[----:B------:R-:W-:Y:S01]  /*5d10*/  MOV R105, R115 ;  /* 0x0000007300697202 */ /* 0x000fe20000000f00 */
[----:B------:R-:W-:Y:S02]  /*5d20*/  IMAD.MOV.U32 R107, RZ, RZ, R113 ;  /* 0x000000ffff6b7224 */ /* 0x000fe400078e0071 */
[----:B------:R-:W-:Y:S02]  /*5d30*/  IMAD.MOV.U32 R113, RZ, RZ, R75 ;  /* 0x000000ffff717224 */ /* 0x000fe400078e004b */
[----:B------:R-:W-:Y:S01]  /*5d40*/  IMAD.MOV.U32 R122, RZ, RZ, R102 ;  /* 0x000000ffff7a7224 */ /* 0x000fe200078e0066 */
[C---:B----4-:R-:W-:Y:S01]  /*5d50*/  HMMA.16816.F32.BF16 R180, R8.reuse, R28, R64 ;  /* 0x0000001c08b4723c */ /* 0x050fe20000041840 */
[----:B------:R-:W-:Y:S01]  /*5d60*/  IMAD.MOV.U32 R121, RZ, RZ, R0 ;  /* 0x000000ffff797224 */ /* 0x000fe200078e0000 */
[----:B------:R-:W-:Y:S01]  /*5d70*/  MOV R0, UR6 ;  /* 0x0000000600007c02 */ /* 0x000fe20008000f00 */
[----:B------:R-:W-:Y:S01]  /*5d80*/  IMAD.MOV.U32 R123, RZ, RZ, R47 ;  /* 0x000000ffff7b7224 */ /* 0x000fe200078e002f */
[----:B------:R-:W-:Y:S01]  /*5d90*/  MOV R120, R143 ;  /* 0x0000008f00787202 */ /* 0x000fe20000000f00 */
[----:B------:R-:W-:Y:S01]  /*5da0*/  IMAD.MOV.U32 R115, RZ, RZ, R121 ;  /* 0x000000ffff737224 */ /* 0x000fe200078e0079 */
[----:B------:R-:W-:Y:S01]  /*5db0*/  LOP3.LUT R0, R165, UR39, R0, 0x96, !PT ;  /* 0x00000027a5007c12 */ /* 0x000fe2000f8e9600 */
[----:B------:R-:W-:Y:S01]  /*5dc0*/  IMAD.MOV.U32 R64, RZ, RZ, R68 ;  /* 0x000000ffff407224 */ /* 0x000fe200078e0044 */
[C---:B-1----:R-:W-:Y:S01]  /*5dd0*/  HMMA.16816.F32.BF16 R100, R8.reuse, R20, R92 ;  /* 0x000000140864723c */ /* 0x042fe2000004185c */
[----:B------:R-:W-:Y:S01]  /*5de0*/  MOV R65, R69 ;  /* 0x0000004500417202 */ /* 0x000fe20000000f00 */
[----:B------:R-:W-:Y:S01]  /*5df0*/  IMAD.MOV.U32 R69, RZ, RZ, R45 ;  /* 0x000000ffff457224 */ /* 0x000fe200078e002d */
[----:B------:R-:W-:Y:S01]  /*5e00*/  MOV R67, R14 ;  /* 0x0000000e00437202 */ /* 0x000fe20000000f00 */
[----:B------:R-:W-:Y:S01]  /*5e10*/  IMAD.MOV.U32 R66, RZ, RZ, R120 ;  /* 0x000000ffff427224 */ /* 0x000fe200078e0078 */
[----:B------:R-:W-:Y:S01]  /*5e20*/  MOV R68, R46 ;  /* 0x0000002e00447202 */ /* 0x000fe20000000f00 */
[----:B------:R-:W-:Y:S01]  /*5e30*/  IMAD.MOV.U32 R47, RZ, RZ, R175 ;  /* 0x000000ffff2f7224 */ /* 0x000fe200078e00af */
[----:B------:R-:W-:Y:S01]  /*5e40*/  MOV R121, R122 ;  /* 0x0000007a00797202 */ /* 0x000fe20000000f00 */
        /* <DEDUP_REMOVED lines=8> */
[----:B--2---:R-:W-:Y:S01]  /*5ed0*/  HMMA.16816.F32.BF16 R96, R8, R4, R132 ;  /* 0x000000040860723c */ /* 0x004fe20000041884 */
[----:B------:R-:W-:Y:S01]  /*5ee0*/  IMAD.MOV.U32 R68, RZ, RZ, R72 ;  /* 0x000000ffff447224 */ /* 0x000fe200078e0048 */
[----:B------:R2:W5:Y:S01]  /*5ef0*/  LDL.LU R206, [R1+0x78] ;  /* 0x0000780001ce7983 */ /* 0x0005620000300800 */
[----:B------:R-:W-:-:S04]  /*5f00*/  IMAD.MOV.U32 R69, RZ, RZ, R73 ;  /* 0x000000ffff457224 */ /* 0x000fc800078e0049 */
[----:B------:R-:W-:Y:S01]  /*5f10*/  IMAD.WIDE.U32 R4, R0, -0x326172a9, RZ ;  /* 0xcd9e8d5700047825 */ /* 0x000fe200078e00ff */
[C---:B------:R-:W-:Y:S04]  /*5f20*/  HMMA.16816.F32.BF16 R140, R8.reuse, R32, R56 ;  /* 0x00000020088c723c */ /* 0x040fe80000041838 */
[----:B------:R-:W-:Y:S01]  /*5f30*/  LOP3.LUT R5, R5, UR16, R106, 0x96, !PT ;  /* 0x0000001005057c12 */ /* 0x000fe2000f8e966a */
[----:B------:R-:W-:Y:S01]  /*5f40*/  IMAD.MOV.U32 R106, RZ, RZ, R114 ;  /* 0x000000ffff6a7224 */ /* 0x000fe200078e0072 */
[----:B------:R-:W-:Y:S01]  /*5f50*/  LOP3.LUT R0, R65, UR14, R4, 0x96, !PT ;  /* 0x0000000e41007c12 */ /* 0x000fe2000f8e9604 */
[----:B------:R-:W-:Y:S01]  /*5f60*/  IMAD.MOV.U32 R114, RZ, RZ, R15 ;  /* 0x000000ffff727224 */ /* 0x000fe200078e000f */
[----:B---3--:R-:W-:Y:S01]  /*5f70*/  HMMA.16816.F32.BF16 R92, R8, R24, R144 ;  /* 0x00000018085c723c */ /* 0x008fe20000041890 */
[----:B------:R-:W-:-:S04]  /*5f80*/  IMAD.WIDE.U32 R4, R5, -0x2daee0ad, RZ ;  /* 0xd2511f5305047825 */ /* 0x000fc800078e00ff */
[----:B------:R-:W-:Y:S01]  /*5f90*/  IMAD.WIDE.U32 R14, R0, -0x2daee0ad, RZ ;  /* 0xd2511f53000e7825 */ /* 0x000fe200078e00ff */
[----:B------:R-:W-:Y:S02]  /*5fa0*/  LOP3.LUT R5, R5, UR13, R60, 0x96, !PT ;  /* 0x0000000d05057c12 */ /* 0x000fe4000f8e963c */
[----:B------:R-:W-:Y:S01]  /*5fb0*/  HMMA.16816.F32.BF16 R172, R8, R30, R80 ;  /* 0x0000001e08ac723c */ /* 0x000fe20000041850 */
[----:B------:R-:W3:Y:S01]  /*5fc0*/  LDSM.16.MT88.4 R28, [R203+0x1e800] ;  /* 0x01e80000cb1c783b */ /* 0x000ee20000004200 */
[----:B------:R-:W-:Y:S01]  /*5fd0*/  LOP3.LUT R0, R15, UR11, R4, 0x96, !PT ;  /* 0x0000000b0f007c12 */ /* 0x000fe2000f8e9604 */
[----:B------:R-:W-:-:S04]  /*5fe0*/  IMAD.WIDE.U32 R4, R5, -0x326172a9, RZ ;  /* 0xcd9e8d5705047825 */ /* 0x000fc800078e00ff */
[----:B------:R-:W-:Y:S01]  /*5ff0*/  IMAD.WIDE.U32 R146, R0, -0x326172a9, RZ ;  /* 0xcd9e8d5700927825 */ /* 0x000fe200078e00ff */
[----:B------:R-:W-:Y:S01]  /*6000*/  LOP3.LUT R0, R5, UR12, R64, 0x96, !PT ;  /* 0x0000000c05007c12 */ /* 0x000fe2000f8e9640 */
[C---:B-1----:R-:W-:Y:S02]  /*6010*/  HMMA.16816.F32.BF16 R72, R8.reuse, R20, R156 ;  /* 0x000000140848723c */ /* 0x042fe4000004189c */
[----:B------:R-:W-:Y:S02]  /*6020*/  FFMA.FTZ R5, R227, c[0x0][0x23c], -R12 ;  /* 0x00008f00e3057a23 */ /* 0x000fe4000001080c */
[----:B------:R-:W-:Y:S01]  /*6030*/  IMAD.MOV.U32 R33, RZ, RZ, R66 ;  /* 0x000000ffff217224 */ /* 0x000fe200078e0042 */
[----:B------:R-:W-:Y:S01]  /*6040*/  MOV R66, R18 ;  /* 0x0000001200427202 */ /* 0x000fe20000000f00 */
[----:B------:R1:W-:Y:S01]  /*6050*/  MUFU.EX2 R24, R5 ;  /* 0x0000000500187308 */ /* 0x0003e20000000800 */
[----:B------:R-:W-:Y:S01]  /*6060*/  IMAD.MOV.U32 R64, RZ, RZ, R19 ;  /* 0x000000ffff407224 */ /* 0x000fe200078e0013 */
[----:B------:R-:W-:Y:S01]  /*6070*/  HMMA.16816.F32.BF16 R56, R8, R22, R160 ;  /* 0x000000160838723c */ /* 0x000fe200000418a0 */
[----:B------:R-:W4:Y:S01]  /*6080*/  LDSM.16.MT88.4 R20, [R202+0x1e800] ;  /* 0x01e80000ca14783b */ /* 0x000f220000004200 */
[----:B------:R-:W-:-:S02]  /*6090*/  IMAD.MOV.U32 R65, RZ, RZ, R13 ;  /* 0x000000ffff417224 */ /* 0x000fc400078e000d */
[----:B------:R-:W-:Y:S01]  /*60a0*/  IMAD.MOV.U32 R32, RZ, RZ, R66 ;  /* 0x000000ffff207224 */ /* 0x000fe200078e0042 */
[----:B------:R-:W-:Y:S02]  /*60b0*/  MOV R66, R104 ;  /* 0x0000006800427202 */ /* 0x000fe40000000f00 */
[----:B------:R-:W-:Y:S01]  /*60c0*/  MOV R104, R115 ;  /* 0x0000007300687202 */ /* 0x000fe20000000f00 */
[----:B------:R-:W-:Y:S01]  /*60d0*/  HMMA.16816.F32.BF16 R80, R8, R6, R48 ;  /* 0x000000060850723c */ /* 0x000fe20000041830 */
[----:B------:R-:W-:Y:S01]  /*60e0*/  MOV R115, R45 ;  /* 0x0000002d00737202 */ /* 0x000fe20000000f00 */
[----:B------:R-:W-:-:S06]  /*60f0*/  IMAD.MOV.U32 R160, RZ, RZ, R150 ;  /* 0x000000ffffa07224 */ /* 0x000fcc00078e0096 */
[----:B------:R-:W-:Y:S01]  /*6100*/  HMMA.16816.F32.BF16 R136, R8, R34, R76 ;  /* 0x000000220888723c */ /* 0x000fe2000004184c */
[----:B------:R-:W-:Y:S01]  /*6110*/  LOP3.LUT R6, R147, UR10, R4, 0x96, !PT ;  /* 0x0000000a93067c12 */ /* 0x000fe2000f8e9604 */
[----:B-1----:R-:W-:Y:S01]  /*6120*/  IMAD.WIDE.U32 R4, R0, -0x2daee0ad, RZ ;  /* 0xd2511f5300047825 */ /* 0x002fe200078e00ff */
[----:B------:R-:W-:-:S03]  /*6130*/  MOV R162, R151 ;  /* 0x0000009700a27202 */ /* 0x000fc60000000f00 */
[----:B------:R-:W-:Y:S01]  /*6140*/  IMAD.MOV.U32 R164, RZ, RZ, R16 ;  /* 0x000000ffffa47224 */ /* 0x000fe200078e0010 */
[----:B------:R-:W-:Y:S01]  /*6150*/  MOV R132, R39 ;  /* 0x0000002700847202 */ /* 0x000fe20000000f00 */
[----:B------:R-:W-:Y:S01]  /*6160*/  FFMA.FTZ R0, R232, c[0x0][0x23c], -R12 ;  /* 0x00008f00e8007a23 */ /* 0x000fe2000001080c */
[C---:B------:R-:W-:Y:S01]  /*6170*/  HMMA.16816.F32.BF16 R76, R8.reuse, R26, R52 ;  /* 0x0000001a084c723c */ /* 0x040fe20000041834 */
[----:B------:R-:W-:Y:S01]  /*6180*/  IMAD.WIDE.U32 R144, R6, -0x2daee0ad, RZ ;  /* 0xd2511f5306907825 */ /* 0x000fe200078e00ff */
[----:B------:R-:W-:Y:S01]  /*6190*/  LOP3.LUT R6, R5, UR9, R14, 0x96, !PT ;  /* 0x0000000905067c12 */ /* 0x000fe2000f8e960e */
[----:B------:R1:W-:Y:S01]  /*61a0*/  MUFU.EX2 R157, R0 ;  /* 0x00000000009d7308 */ /* 0x0003e20000000800 */
[----:B------:R-:W-:Y:S01]  /*61b0*/  MOV R135, R36 ;  /* 0x0000002400877202 */ /* 0x000fe20000000f00 */
[----:B------:R-:W-:Y:S01]  /*61c0*/  IMAD.MOV.U32 R34, RZ, RZ, R64 ;  /* 0x000000ffff227224 */ /* 0x000fe200078e0040 */
[----:B------:R-:W-:Y:S01]  /*61d0*/  MOV R60, R32 ;  /* 0x00000020003c7202 */ /* 0x000fe20000000f00 */
[----:B------:R-:W-:Y:S01]  /*61e0*/  IMAD.WIDE.U32 R18, R6, -0x326172a9, RZ ;  /* 0xcd9e8d5706127825 */ /* 0x000fe200078e00ff */
[----:B---3--:R-:W-:Y:S03]  /*61f0*/  HMMA.16816.F32.BF16 R52, R8, R28, R176 ;  /* 0x0000001c0834723c */ /* 0x008fe600000418b0 */
[----:B------:R-:W-:-:S02]  /*6200*/  IMAD.MOV.U32 R64, RZ, RZ, R114 ;  /* 0x000000ffff407224 */ /* 0x000fc400078e0072 */
[----:B------:R-:W-:Y:S02]  /*6210*/  IMAD.MOV.U32 R35, RZ, RZ, R120 ;  /* 0x000000ffff237224 */ /* 0x000fe400078e0078 */
[----:B------:R-:W-:Y:S01]  /*6220*/  IMAD.MOV.U32 R120, RZ, RZ, R44 ;  /* 0x000000ffff787224 */ /* 0x000fe200078e002c */
[----:B------:R-:W-:Y:S01]  /*6230*/  HMMA.16816.F32.BF16 R48, R8, R30, R168 ;  /* 0x0000001e0830723c */ /* 0x000fe200000418a8 */
[----:B------:R-:W-:Y:S01]  /*6240*/  IMAD.MOV.U32 R114, RZ, RZ, R46 ;  /* 0x000000ffff727224 */ /* 0x000fe200078e002e */
[----:B------:R-:W-:Y:S01]  /*6250*/  LDSM.16.MT88.4 R28, [R201+0x19000] ;  /* 0x01900000c91c783b */ /* 0x000fe20000004200 */
[----:B-1----:R-:W-:Y:S01]  /*6260*/  LOP3.LUT R0, R145, UR5, R4, 0x96, !PT ;  /* 0x0000000591007c12 */ /* 0x002fe2000f8e9604 */
[----:B------:R-:W-:-:S04]  /*6270*/  FFMA.FTZ R4, R166, c[0x0][0x23c], -R12 ;  /* 0x00008f00a6047a23 */ /* 0x000fc8000001080c */
[----:B------:R1:W-:Y:S01]  /*6280*/  MUFU.EX2 R158, R4 ;  /* 0x00000004009e7308 */ /* 0x0003e20000000800 */
[----:B----4-:R-:W-:Y:S01]  /*6290*/  HMMA.16816.F32.BF16 R40, R8, R22, R188 ;  /* 0x000000160828723c */ /* 0x010fe200000418bc */
[----:B-1----:R-:W-:-:S04]  /*62a0*/  IMAD.WIDE.U32 R4, R0, -0x326172a9, RZ ;  /* 0xcd9e8d5700047825 */ /* 0x002fc800078e00ff */
[----:B------:R-:W-:Y:S01]  /*62b0*/  FFMA.FTZ R0, R167, c[0x0][0x23c], -R12 ;  /* 0x00008f00a7007a23 */ /* 0x000fe2000001080c */
[----:B------:R-:W-:Y:S02]  /*62c0*/  SHF.R.U32.HI R6, RZ, 0x10, R4 ;  /* 0x00000010ff067819 */ /* 0x000fe40000011604 */
[C---:B------:R-:W-:Y:S01]  /*62d0*/  LOP3.LUT R7, R4.reuse, 0xffff, RZ, 0xc0, !PT ;  /* 0x0000ffff04077812 */ /* 0x040fe200078ec0ff */
[----:B------:R1:W3:Y:S01]  /*62e0*/  MUFU.EX2 R25, R0 ;  /* 0x0000000000197308 */ /* 0x0002e20000000800 */
[----:B------:R-:W-:Y:S02]  /*62f0*/  LOP3.LUT R13, R4, 0xff, RZ, 0xc0, !PT ;  /* 0x000000ff040d7812 */ /* 0x000fe400078ec0ff */
[----:B------:R-:W-:Y:S01]  /*6300*/  LOP3.LUT R14, R6, 0xff, RZ, 0xc0, !PT ;  /* 0x000000ff060e7812 */ /* 0x000fe200078ec0ff */
[----:B------:R-:W-:Y:S01]  /*6310*/  FFMA.FTZ R6, R33, c[0x0][0x23c], -R2 ;  /* 0x00008f0021067a23 */ /* 0x000fe20000010802 */
[----:B------:R-:W-:Y:S02]  /*6320*/  SHF.R.U32.HI R4, RZ, 0x18, R4 ;  /* 0x00000018ff047819 */ /* 0x000fe40000011604 */
[----:B------:R-:W-:Y:S01]  /*6330*/  SHF.R.U32.HI R7, RZ, 0x8, R7 ;  /* 0x00000008ff077819 */ /* 0x000fe20000011607 */
[----:B------:R4:W-:Y:S01]  /*6340*/  MUFU.EX2 R156, R6 ;  /* 0x00000006009c7308 */ /* 0x0009e20000000800 */
[----:B------:R-:W-:Y:S01]  /*6350*/  MOV R33, R65 ;  /* 0x0000004100217202 */ /* 0x000fe20000000f00 */
[----:B------:R-:W-:Y:S01]  /*6360*/  IMAD.MOV.U32 R65, RZ, RZ, R67 ;  /* 0x000000ffff417224 */ /* 0x000fe200078e0043 */
[----:B------:R-:W-:Y:S01]  /*6370*/  PRMT R13, R13, 0x5410, R7 ;  /* 0x000054100d0d7816 */ /* 0x000fe20000000007 */
[----:B------:R-:W-:-:S02]  /*6380*/  IMAD.MOV.U32 R67, RZ, RZ, R113 ;  /* 0x000000ffff437224 */ /* 0x000fc400078e0071 */
[----:B------:R-:W-:Y:S01]  /*6390*/  IMAD.MOV.U32 R113, RZ, RZ, R47 ;  /* 0x000000ffff717224 */ /* 0x000fe200078e002f */
[----:B-1----:R-:W-:Y:S01]  /*63a0*/  LOP3.LUT R0, R5, UR17, R18, 0x96, !PT ;  /* 0x0000001105007c12 */ /* 0x002fe2000f8e9612 */
[----:B------:R-:W-:Y:S01]  /*63b0*/  HMMA.16816.F32.BF16 R44, R8, R20, R184 ;  /* 0x00000014082c723c */ /* 0x000fe200000418b8 */
[----:B------:R-:W-:Y:S01]  /*63c0*/  PRMT R18, R14, 0x5410, R4 ;  /* 0x000054100e127816 */ /* 0x000fe20000000004 */
[----:B------:R-:W1:Y:S01]  /*63d0*/  LDSM.16.MT88.4 R8, [R200+0x1b000] ;  /* 0x01b00000c808783b */ /* 0x000e620000004200 */
[----:B------:R-:W-:Y:S01]  /*63e0*/  LOP3.LUT R4, R0, 0xffff, RZ, 0xc0, !PT ;  /* 0x0000ffff00047812 */ /* 0x000fe200078ec0ff */
[----:B------:R-:W-:Y:S01]  /*63f0*/  IMAD.MOV.U32 R150, RZ, RZ, R205 ;  /* 0x000000ffff967224 */ /* 0x000fe200078e00cd */
[----:B------:R-:W-:Y:S01]  /*6400*/  SHF.R.U32.HI R5, RZ, 0x10, R0 ;  /* 0x00000010ff057819 */ /* 0x000fe20000011600 */
[----:B------:R2:W5:Y:S01]  /*6410*/  LDL.LU R205, [R1+0x74] ;  /* 0x0000740001cd7983 */ /* 0x0005620000300800 */
[----:B------:R-:W-:Y:S01]  /*6420*/  SHF.R.U32.HI R7, RZ, 0x8, R4 ;  /* 0x00000008ff077819 */ /* 0x000fe20000011604 */
[--C-:B----4-:R-:W-:Y:S01]  /*6430*/  FFMA.FTZ R6, R233, c[0x0][0x23c], -R2.reuse ;  /* 0x00008f00e9067a23 */ /* 0x110fe20000010802 */
[----:B------:R-:W-:Y:S01]  /*6440*/  LOP3.LUT R4, R5, 0xff, RZ, 0xc0, !PT ;  /* 0x000000ff05047812 */ /* 0x000fe200078ec0ff */
[----:B------:R-:W-:Y:S01]  /*6450*/  FFMA.FTZ R5, R252, c[0x0][0x23c], -R2 ;  /* 0x00008f00fc057a23 */ /* 0x000fe20000010802 */
[----:B------:R-:W-:Y:S01]  /*6460*/  SHF.R.U32.HI R14, RZ, 0x18, R0 ;  /* 0x00000018ff0e7819 */ /* 0x000fe20000011600 */
[----:B------:R4:W-:Y:S01]  /*6470*/  MUFU.EX2 R159, R6 ;  /* 0x00000006009f7308 */ /* 0x0009e20000000800 */
[----:B------:R-:W-:Y:S01]  /*6480*/  MOV R186, R34 ;  /* 0x0000002200ba7202 */ /* 0x000fe20000000f00 */
[----:B---3--:R-:W-:Y:S01]  /*6490*/  IMAD.MOV.U32 R252, RZ, RZ, R25 ;  /* 0x000000fffffc7224 */ /* 0x008fe200078e0019 */
[----:B------:R-:W-:Y:S01]  /*64a0*/  LOP3.LUT R15, R0, 0xff, RZ, 0xc0, !PT ;  /* 0x000000ff000f7812 */ /* 0x000fe200078ec0ff */
[----:B------:R-:W-:Y:S01]  /*64b0*/  IMAD.MOV.U32 R161, RZ, RZ, R204 ;  /* 0x000000ffffa17224 */ /* 0x000fe200078e00cc */
[----:B------:R-:W3:Y:S01]  /*64c0*/  LDSM.16.MT88.4 R20, [R202+0x19000] ;  /* 0x01900000ca14783b */ /* 0x000ee20000004200 */
[----:B------:R-:W-:Y:S01]  /*64d0*/  HSET2.LE.AND R0, R13, R186, PT ;  /* 0x000000ba0d007233 */ /* 0x000fe20003803000 */
[----:B------:R-:W-:Y:S01]  /*64e0*/  PRMT R15, R15, 0x5410, R7 ;  /* 0x000054100f0f7816 */ /* 0x000fe20000000007 */
[----:B------:R2:W2:Y:S01]  /*64f0*/  MUFU.EX2 R233, R5 ;  /* 0x0000000500e97308 */ /* 0x0004a20000000800 */
[----:B------:R1:W5:Y:S01]  /*6500*/  LDL.LU R204, [R1+0x70] ;  /* 0x0000700001cc7983 */ /* 0x0003620000300800 */
[----:B------:R-:W-:-:S02]  /*6510*/  IMAD.MOV.U32 R163, RZ, RZ, R17 ;  /* 0x000000ffffa37224 */ /* 0x000fc400078e0011 */
[----:B------:R-:W-:Y:S01]  /*6520*/  IMAD.MOV.U32 R133, RZ, RZ, R38 ;  /* 0x000000ffff857224 */ /* 0x000fe200078e0026 */
[----:B------:R1:W5:Y:S01]  /*6530*/  LDL.LU R151, [R1+0x6c] ;  /* 0x00006c0001977983 */ /* 0x0003620000300800 */
[----:B------:R-:W-:Y:S01]  /*6540*/  IMAD.MOV.U32 R134, RZ, RZ, R37 ;  /* 0x000000ffff867224 */ /* 0x000fe200078e0025 */
[----:B----4-:R-:W-:Y:S02]  /*6550*/  F2FP.BF16.PACK_AB R6, R252, R158 ;  /* 0x0000009efc06723e */ /* 0x010fe400000010ff */
[----:B------:R4:W5:Y:S01]  /*6560*/  LDL.LU R17, [R1+0x68] ;  /* 0x0000680001117983 */ /* 0x0009620000300800 */
[----:B------:R-:W-:Y:S01]  /*6570*/  IMAD.MOV.U32 R61, RZ, RZ, R33 ;  /* 0x000000ffff3d7224 */ /* 0x000fe200078e0021 */
[----:B------:R-:W-:Y:S02]  /*6580*/  LOP3.LUT R6, R0, R6, RZ, 0xc0, !PT ;  /* 0x0000000600067212 */ /* 0x000fe400078ec0ff */
[----:B--2---:R-:W-:Y:S01]  /*6590*/  PRMT R5, R4, 0x5410, R14 ;  /* 0x0000541004057816 */ /* 0x004fe2000000000e */
[----:B------:R-:W-:Y:S01]  /*65a0*/  FFMA.FTZ R4, R35, c[0x0][0x23c], -R2 ;  /* 0x00008f0023047a23 */ /* 0x000fe20000010802 */
[--C-:B------:R-:W-:Y:S01]  /*65b0*/  HSET2.LE.AND R0, R18, R186.reuse, PT ;  /* 0x000000ba12007233 */ /* 0x100fe20003803000 */
[----:B------:R-:W-:Y:S01]  /*65c0*/  F2FP.BF16.PACK_AB R7, R233, R159 ;  /* 0x0000009fe907723e */ /* 0x000fe200000010ff */
[----:B------:R-:W-:Y:S01]  /*65d0*/  IMAD.MOV.U32 R14, RZ, RZ, R24 ;  /* 0x000000ffff0e7224 */ /* 0x000fe200078e0018 */
[----:B------:R2:W1:Y:S01]  /*65e0*/  MUFU.EX2 R232, R4 ;  /* 0x0000000400e87308 */ /* 0x0004620000000800 */
[----:B------:R4:W5:Y:S01]  /*65f0*/  LDL.LU R16, [R1+0x64] ;  /* 0x0000640001107983 */ /* 0x0009620000300800 */
[----:B------:R-:W-:Y:S01]  /*6600*/  LOP3.LUT R7, R0, R7, RZ, 0xc0, !PT ;  /* 0x0000000700077212 */ /* 0x000fe200078ec0ff */
[----:B------:R-:W-:-:S02]  /*6610*/  HSET2.LE.AND R0, R15, R186, PT ;  /* 0x000000ba0f007233 */ /* 0x000fc40003803000 */
[----:B------:R-:W3:Y:S01]  /*6620*/  LDSM.16.MT88.4 R24, [R203+0x19000] ;  /* 0x01900000cb18783b */ /* 0x000ee20000004200 */
[----:B------:R-:W-:Y:S01]  /*6630*/  IMAD.MOV.U32 R169, RZ, RZ, R120 ;  /* 0x000000ffffa97224 */ /* 0x000fe200078e0078 */
[----:B------:R-:W-:Y:S01]  /*6640*/  MOV R176, R122 ;  /* 0x0000007a00b07202 */ /* 0x000fe20000000f00 */
[----:B------:R-:W-:Y:S01]  /*6650*/  IMAD.MOV.U32 R170, RZ, RZ, R121 ;  /* 0x000000ffffaa7224 */ /* 0x000fe200078e0079 */
[----:B------:R-:W3:Y:S01]  /*6660*/  LDSM.16.MT88.4 R36, [R201+0x1b000] ;  /* 0x01b00000c924783b */ /* 0x000ee20000004200 */
[----:B------:R-:W-:-:S03]  /*6670*/  IMAD.MOV.U32 R177, RZ, RZ, R123 ;  /* 0x000000ffffb17224 */ /* 0x000fc600078e007b */
[----:B------:R-:W4:Y:S01]  /*6680*/  LDSM.16.MT88.4 R32, [R200+0x19000] ;  /* 0x01900000c820783b */ /* 0x000f220000004200 */
[----:B--2---:R-:W-:-:S04]  /*6690*/  F2FP.BF16.PACK_AB R4, R157, R14 ;  /* 0x0000000e9d04723e */ /* 0x004fc800000010ff */
[----:B------:R-:W-:Y:S01]  /*66a0*/  LOP3.LUT R4, R0, R4, RZ, 0xc0, !PT ;  /* 0x0000000400047212 */ /* 0x000fe200078ec0ff */
[----:B------:R-:W-:Y:S01]  /*66b0*/  HSET2.LE.AND R0, R5, R186, PT ;  /* 0x000000ba05007233 */ /* 0x000fe20003803000 */
[----:B-1----:R-:W-:-:S04]  /*66c0*/  F2FP.BF16.PACK_AB R5, R232, R156 ;  /* 0x0000009ce805723e */ /* 0x002fc800000010ff */
[----:B------:R-:W-:-:S07]  /*66d0*/  LOP3.LUT R5, R0, R5, RZ, 0xc0, !PT ;  /* 0x0000000500057212 */ /* 0x000fce00078ec0ff */
[C---:B------:R-:W-:Y:S08]  /*66e0*/  HMMA.16816.F32.BF16 R116, R4.reuse, R8, R116 ;  /* 0x000000080474723c */ /* 0x040ff00000041874 */
[----:B------:R-:W-:Y:S01]  /*66f0*/  HMMA.16816.F32.BF16 R120, R4, R10, R124 ;  /* 0x0000000a0478723c */ /* 0x000fe2000004187c */
[----:B------:R-:W1:Y:S01]  /*6700*/  LDSM.16.MT88.4 R8, [R200+0x1d000] ;  /* 0x01d00000c808783b */ /* 0x000e620000004200 */
[----:B------:R-:W-:Y:S01]  /*6710*/  MOV R167, R112 ;  /* 0x0000007000a77202 */ /* 0x000fe20000000f00 */
[----:B------:R-:W-:Y:S01]  /*6720*/  IMAD.MOV.U32 R13, RZ, RZ, R113 ;  /* 0x000000ffff0d7224 */ /* 0x000fe200078e0071 */
[----:B------:R-:W-:Y:S01]  /*6730*/  MOV R168, R115 ;  /* 0x0000007300a87202 */ /* 0x000fe20000000f00 */
[----:B------:R-:W-:-:S03]  /*6740*/  IMAD.MOV.U32 R184, RZ, RZ, R114 ;  /* 0x000000ffffb87224 */ /* 0x000fc600078e0072 */
[C---:B---3--:R-:W-:Y:S08]  /*6750*/  HMMA.16816.F32.BF16 R108, R4.reuse, R20, R108 ;  /* 0x00000014046c723c */ /* 0x048ff0000004186c */
[----:B------:R-:W-:Y:S01]  /*6760*/  HMMA.16816.F32.BF16 R112, R4, R22, R196 ;  /* 0x000000160470723c */ /* 0x000fe200000418c4 */
[----:B------:R-:W2:Y:S01]  /*6770*/  LDSM.16.MT88.4 R20, [R202+0x1b000] ;  /* 0x01b00000ca14783b */ /* 0x000ea20000004200 */
        /* <DEDUP_REMOVED lines=10> */
[----:B------:R-:W-:Y:S01]  /*6820*/  HMMA.16816.F32.BF16 R104, R4, R26, R236 ;  /* 0x0000001a0468723c */ /* 0x000fe200000418ec */
[----:B------:R-:W-:Y:S02]  /*6830*/  IMAD.MOV.U32 R160, RZ, RZ, R90 ;  /* 0x000000ffffa07224 */ /* 0x000fe400078e005a */
[----:B------:R-:W-:Y:S01]  /*6840*/  IMAD.MOV.U32 R161, RZ, RZ, R91 ;  /* 0x000000ffffa17224 */ /* 0x000fe200078e005b */
[----:B------:R-:W-:Y:S01]  /*6850*/  MOV R189, R191 ;  /* 0x000000bf00bd7202 */ /* 0x000fe20000000f00 */
[----:B------:R-:W-:-:S03]  /*6860*/  IMAD.MOV.U32 R190, RZ, RZ, R13 ;  /* 0x000000ffffbe7224 */ /* 0x000fc600078e000d */
[----:B------:R-:W-:Y:S01]  /*6870*/  HMMA.16816.F32.BF16 R88, R4, R24, R240 ;  /* 0x000000180458723c */ /* 0x000fe200000418f0 */
[----:B------:R-:W3:Y:S01]  /*6880*/  LDSM.16.MT88.4 R24, [R203+0x1b000] ;  /* 0x01b00000cb18783b */ /* 0x000ee20000004200 */
[----:B------:R-:W-:Y:S01]  /*6890*/  IMAD.MOV.U32 R191, RZ, RZ, R184 ;  /* 0x000000ffffbf7224 */ /* 0x000fe200078e00b8 */
[----:B------:R-:W-:-:S05]  /*68a0*/  MOV R13, R185 ;  /* 0x000000b9000d7202 */ /* 0x000fca0000000f00 */
[C---:B------:R-:W-:Y:S08]  /*68b0*/  HMMA.16816.F32.BF16 R64, R4.reuse, R28, R64 ;  /* 0x0000001c0440723c */ /* 0x040ff00000041840 */
[C---:B------:R-:W-:Y:S01]  /*68c0*/  HMMA.16816.F32.BF16 R68, R4.reuse, R30, R68 ;  /* 0x0000001e0444723c */ /* 0x040fe20000041844 */
[----:B------:R-:W2:Y:S07]  /*68d0*/  LDSM.16.MT88.4 R28, [R201+0x1d000] ;  /* 0x01d00000c91c783b */ /* 0x000eae0000004200 */
[C---:B------:R-:W-:Y:S08]  /*68e0*/  HMMA.16816.F32.BF16 R124, R4.reuse, R36, R128 ;  /* 0x00000024047c723c */ /* 0x040ff00000041880 */
[C---:B----4-:R-:W-:Y:S08]  /*68f0*/  HMMA.16816.F32.BF16 R152, R4.reuse, R32, R152 ;  /* 0x000000200498723c */ /* 0x050ff00000041898 */
[C---:B------:R-:W-:Y:S01]  /*6900*/  HMMA.16816.F32.BF16 R60, R4.reuse, R34, R60 ;  /* 0x00000022043c723c */ /* 0x040fe2000004183c */
[----:B------:R-:W4:Y:S07]  /*6910*/  LDSM.16.MT88.4 R32, [R203+0x1d000] ;  /* 0x01d00000cb20783b */ /* 0x000f2e0000004200 */
[C---:B------:R-:W-:Y:S07]  /*6920*/  HMMA.16816.F32.BF16 R128, R4.reuse, R38, R248 ;  /* 0x000000260480723c */ /* 0x040fee00000418f8 */
[----:B------:R-:W-:Y:S01]  /*6930*/  IMAD.MOV.U32 R249, RZ, RZ, R186 ;  /* 0x000000fffff97224 */ /* 0x000fe200078e00ba */
[----:B-1----:R-:W-:Y:S01]  /*6940*/  HMMA.16816.F32.BF16 R236, R4, R10, R172 ;  /* 0x0000000a04ec723c */ /* 0x002fe200000418ac */
[----:B------:R-:W-:-:S07]  /*6950*/  IMAD.MOV.U32 R248, RZ, RZ, R187 ;  /* 0x000000fffff87224 */ /* 0x000fce00078e00bb */
[C---:B------:R-:W-:Y:S01]  /*6960*/  HMMA.16816.F32.BF16 R184, R4.reuse, R8, R180 ;  /* 0x0000000804b8723c */ /* 0x040fe200000418b4 */
[----:B------:R-:W1:Y:S07]  /*6970*/  LDSM.16.MT88.4 R8, [R202+0x1d000] ;  /* 0x01d00000ca08783b */ /* 0x000e6e0000004200 */
[C---:B--2---:R-:W-:Y:S08]  /*6980*/  HMMA.16816.F32.BF16 R228, R4.reuse, R20, R228 ;  /* 0x0000001404e4723c */ /* 0x044ff000000418e4 */
[----:B------:R-:W-:Y:S01]  /*6990*/  HMMA.16816.F32.BF16 R192, R4, R22, R192 ;  /* 0x0000001604c0723c */ /* 0x000fe200000418c0 */
[----:B------:R-:W2:Y:S01]  /*69a0*/  LDSM.16.MT88.4 R20, [R200+0x1f000] ;  /* 0x01f00000c814783b */ /* 0x000ea20000004200 */
[----:B------:R-:W-:Y:S01]  /*69b0*/  MOV R250, R176 ;  /* 0x000000b000fa7202 */ /* 0x000fe20000000f00 */
[----:B------:R-:W-:Y:S01]  /*69c0*/  IMAD.MOV.U32 R37, RZ, RZ, R178 ;  /* 0x000000ffff257224 */ /* 0x000fe200078e00b2 */
[----:B------:R-:W-:-:S04]  /*69d0*/  MOV R36, R179 ;  /* 0x000000b300247202 */ /* 0x000fc80000000f00 */
[C---:B---3--:R-:W-:Y:S08]  /*69e0*/  HMMA.16816.F32.BF16 R240, R4.reuse, R26, R244 ;  /* 0x0000001a04f0723c */ /* 0x048ff000000418f4 */
[C---:B------:R-:W-:Y:S08]  /*69f0*/  HMMA.16816.F32.BF16 R244, R4.reuse, R28, R140 ;  /* 0x0000001c04f4723c */ /* 0x040ff0000004188c */
[C---:B----4-:R-:W-:Y:S07]  /*6a00*/  HMMA.16816.F32.BF16 R140, R4.reuse, R32, R100 ;  /* 0x00000020048c723c */ /* 0x050fee0000041864 */
[----:B------:R-:W-:Y:S01]  /*6a10*/  IMAD.MOV.U32 R102, RZ, RZ, R177 ;  /* 0x000000ffff667224 */ /* 0x000fe200078e00b1 */
[C---:B-1----:R-:W-:Y:S08]  /*6a20*/  HMMA.16816.F32.BF16 R180, R4.reuse, R8, R96 ;  /* 0x0000000804b4723c */ /* 0x042ff00000041860 */
[C---:B------:R-:W-:Y:S01]  /*6a30*/  HMMA.16816.F32.BF16 R176, R4.reuse, R10, R80 ;  /* 0x0000000a04b0723c */ /* 0x040fe20000041850 */
[----:B------:R-:W-:Y:S07]  /*6a40*/  LDSM.16.MT88.4 R8, [R203+0x1f000] ;  /* 0x01f00000cb08783b */ /* 0x000fee0000004200 */
[----:B------:R-:W-:Y:S01]  /*6a50*/  HMMA.16816.F32.BF16 R132, R4, R24, R132 ;  /* 0x000000180484723c */ /* 0x000fe20000041884 */
[----:B------:R-:W1:Y:S01]  /*6a60*/  LDSM.16.MT88.4 R24, [R201+0x1f000] ;  /* 0x01f00000c918783b */ /* 0x000e620000004200 */
[----:B------:R-:W-:-:S02]  /*6a70*/  IMAD.MOV.U32 R39, RZ, RZ, R160 ;  /* 0x000000ffff277224 */ /* 0x000fc400078e00a0 */
[----:B------:R-:W-:-:S04]  /*6a80*/  IMAD.MOV.U32 R38, RZ, RZ, R161 ;  /* 0x000000ffff267224 */ /* 0x000fc800078e00a1 */
[C---:B------:R-:W-:Y:S01]  /*6a90*/  HMMA.16816.F32.BF16 R196, R4.reuse, R30, R136 ;  /* 0x0000001e04c4723c */ /* 0x040fe20000041888 */
[----:B------:R-:W-:Y:S01]  /*6aa0*/  FFMA.FTZ R0, R227, c[0x0][0x23c], -R12 ;  /* 0x00008f00e3007a23 */ /* 0x000fe2000001080c */
[----:B------:R-:W-:Y:S01]  /*6ab0*/  MOV R101, R168 ;  /* 0x000000a800657202 */ /* 0x000fe20000000f00 */
[----:B------:R-:W-:Y:S02]  /*6ac0*/  IMAD.MOV.U32 R103, RZ, RZ, R190 ;  /* 0x000000ffff677224 */ /* 0x000fe400078e00be */
[----:B------:R-:W-:Y:S02]  /*6ad0*/  IMAD.MOV.U32 R251, RZ, RZ, R169 ;  /* 0x000000fffffb7224 */ /* 0x000fe400078e00a9 */
[----:B------:R-:W-:Y:S01]  /*6ae0*/  IMAD.MOV.U32 R15, RZ, RZ, R170 ;  /* 0x000000ffff0f7224 */ /* 0x000fe200078e00aa */
[----:B------:R-:W-:Y:S01]  /*6af0*/  MOV R138, R162 ;  /* 0x000000a2008a7202 */ /* 0x000fe20000000f00 */
[----:B------:R-:W-:Y:S01]  /*6b00*/  IMAD.MOV.U32 R137, RZ, RZ, R163 ;  /* 0x000000ffff897224 */ /* 0x000fe200078e00a3 */
[C---:B--2---:R-:W-:Y:S01]  /*6b10*/  HMMA.16816.F32.BF16 R28, R4.reuse, R22, R76 ;  /* 0x00000016041c723c */ /* 0x044fe2000004184c */
[----:B------:R-:W-:Y:S01]  /*6b20*/  MOV R100, R167 ;  /* 0x000000a700647202 */ /* 0x000fe20000000f00 */
[----:B------:R-:W-:Y:S01]  /*6b30*/  IMAD.MOV.U32 R99, RZ, RZ, R14 ;  /* 0x000000ffff637224 */ /* 0x000fe200078e000e */
[----:B------:R-:W-:Y:S05]  /*6b40*/  LDSM.16.MT88.4 R80, [R203+0x1b800] ;  /* 0x01b80000cb50783b */ /* 0x000fea0000004200 */
[----:B------:R-:W-:Y:S01]  /*6b50*/  HMMA.16816.F32.BF16 R160, R4, R20, R92 ;  /* 0x0000001404a0723c */ /* 0x000fe2000004185c */
[----:B------:R-:W2:Y:S01]  /*6b60*/  LDSM.16.MT88.4 R20, [R202+0x1f000] ;  /* 0x01f00000ca14783b */ /* 0x000ea20000004200 */
[----:B------:R3:W-:Y:S01]  /*6b70*/  MUFU.EX2 R227, R0 ;  /* 0x0000000000e37308 */ /* 0x0007e20000000800 */
[----:B------:R-:W-:Y:S01]  /*6b80*/  MOV R139, R189 ;  /* 0x000000bd008b7202 */ /* 0x000fe20000000f00 */
[----:B------:R-:W-:-:S04]  /*6b90*/  IMAD.MOV.U32 R136, RZ, RZ, R191 ;  /* 0x000000ffff887224 */ /* 0x000fc800078e00bf */
[C---:B------:R-:W-:Y:S01]  /*6ba0*/  HMMA.16816.F32.BF16 R188, R4.reuse, R34, R84 ;  /* 0x0000002204bc723c */ /* 0x040fe20000041854 */
[----:B---3--:R-:W-:Y:S02]  /*6bb0*/  FFMA.FTZ R0, R165, c[0x0][0x23c], -R12 ;  /* 0x00008f00a5007a23 */ /* 0x008fe4000001080c */
[----:B------:R-:W-:Y:S02]  /*6bc0*/  IMAD.MOV.U32 R165, RZ, RZ, R150 ;  /* 0x000000ffffa57224 */ /* 0x000fe400078e0096 */
[----:B------:R3:W4:Y:S02]  /*6bd0*/  MUFU.EX2 R150, R0 ;  /* 0x0000000000967308 */ /* 0x0007240000000800 */
[----:B------:R-:W-:Y:S01]  /*6be0*/  MOV R85, R149 ;  /* 0x0000009500557202 */ /* 0x000fe20000000f00 */
[C---:B-1----:R-:W-:Y:S08]  /*6bf0*/  HMMA.16816.F32.BF16 R32, R4.reuse, R24, R72 ;  /* 0x000000180420723c */ /* 0x042ff00000041848 */
[----:B------:R-:W-:Y:S01]  /*6c00*/  HMMA.16816.F32.BF16 R172, R4, R26, R56 ;  /* 0x0000001a04ac723c */ /* 0x000fe20000041838 */
[----:B------:R-:W-:Y:S01]  /*6c10*/  IMAD.MOV.U32 R86, RZ, RZ, R102 ;  /* 0x000000ffff567224 */ /* 0x000fe200078e0066 */
[----:B------:R-:W-:Y:S01]  /*6c20*/  LDSM.16.MT88.4 R56, [R202+0x19800] ;  /* 0x01980000ca38783b */ /* 0x000fe20000004200 */
[----:B---3--:R-:W-:-:S03]  /*6c30*/  FFMA.FTZ R0, R171, c[0x0][0x23c], -R12 ;  /* 0x00008f00ab007a23 */ /* 0x008fc6000001080c */
[----:B------:R-:W-:Y:S02]  /*6c40*/  LDSM.16.MT88.4 R72, [R201+0x1b800] ;  /* 0x01b80000c948783b */ /* 0x000fe40000004200 */
[C---:B------:R-:W-:Y:S01]  /*6c50*/  HMMA.16816.F32.BF16 R168, R4.reuse, R8, R52 ;  /* 0x0000000804a8723c */ /* 0x040fe20000041834 */
[----:B------:R1:W-:Y:S06]  /*6c60*/  MUFU.EX2 R149, R0 ;  /* 0x0000000000957308 */ /* 0x0003ec0000000800 */
[----:B------:R-:W-:Y:S01]  /*6c70*/  FFMA.FTZ R8, R101, c[0x0][0x23c], -R12 ;  /* 0x00008f0065087a23 */ /* 0x000fe2000001080c */
[----:B------:R-:W-:Y:S01]  /*6c80*/  HMMA.16816.F32.BF16 R24, R4, R10, R48 ;  /* 0x0000000a0418723c */ /* 0x000fe20000041830 */
[----:B------:R-:W3:Y:S01]  /*6c90*/  LDSM.16.MT88.4 R48, [R203+0x19800] ;  /* 0x01980000cb30783b */ /* 0x000ee20000004200 */
[----:B-1----:R-:W-:-:S05]  /*6ca0*/  LOP3.LUT R0, R19, UR8, R146, 0x96, !PT ;  /* 0x0000000813007c12 */ /* 0x002fca000f8e9692 */
[----:B------:R-:W-:Y:S01]  /*6cb0*/  FFMA.FTZ R10, R165, c[0x0][0x23c], -R2 ;  /* 0x00008f00a50a7a23 */ /* 0x000fe20000010802 */
[----:B------:R1:W-:Y:S01]  /*6cc0*/  MUFU.EX2 R19, R8 ;  /* 0x0000000800137308 */ /* 0x0003e20000000800 */
[----:B------:R-:W-:Y:S02]  /*6cd0*/  IMAD.MOV.U32 R101, RZ, RZ, R13 ;  /* 0x000000ffff657224 */ /* 0x000fe400078e000d */
[----:B------:R-:W-:Y:S01]  /*6ce0*/  IMAD.MOV.U32 R102, RZ, RZ, R139 ;  /* 0x000000ffff667224 */ /* 0x000fe200078e008b */
[----:B------:R-:W-:-:S04]  /*6cf0*/  MOV R139, R248 ;  /* 0x000000f8008b7202 */ /* 0x000fc80000000f00 */
[----:B------:R2:W-:Y:S01]  /*6d00*/  MUFU.EX2 R18, R10 ;  /* 0x0000000a00127308 */ /* 0x0005e20000000800 */
[----:B------:R-:W-:Y:S02]  /*6d10*/  IMAD.MOV.U32 R87, RZ, RZ, R249 ;  /* 0x000000ffff577224 */ /* 0x000fe400078e00f9 */
[----:B-1----:R-:W-:-:S05]  /*6d20*/  IMAD.WIDE.U32 R8, R0, -0x2daee0ad, RZ ;  /* 0xd2511f5300087825 */ /* 0x002fca00078e00ff */
[----:B------:R-:W-:Y:S01]  /*6d30*/  LOP3.LUT R0, R9, UR18, R144, 0x96, !PT ;  /* 0x0000001209007c12 */ /* 0x000fe2000f8e9690 */
[----:B--2---:R-:W-:Y:S01]  /*6d40*/  FFMA.FTZ R10, R85, c[0x0][0x23c], -R2 ;  /* 0x00008f00550a7a23 */ /* 0x004fe20000010802 */
[C---:B------:R-:W-:Y:S02]  /*6d50*/  LOP3.LUT R9, R8.reuse, 0xffff, RZ, 0xc0, !PT ;  /* 0x0000ffff08097812 */ /* 0x040fe400078ec0ff */
[----:B------:R-:W-:Y:S02]  /*6d60*/  LOP3.LUT R13, R8, 0xff, RZ, 0xc0, !PT ;  /* 0x000000ff080d7812 */ /* 0x000fe400078ec0ff */
[--C-:B------:R-:W-:Y:S02]  /*6d70*/  SHF.R.U32.HI R11, RZ, 0x10, R8.reuse ;  /* 0x00000010ff0b7819 */ /* 0x100fe40000011608 */
[----:B------:R-:W-:Y:S01]  /*6d80*/  SHF.R.U32.HI R12, RZ, 0x18, R8 ;  /* 0x00000018ff0c7819 */ /* 0x000fe20000011608 */
[----:B------:R-:W-:Y:S02]  /*6d90*/  FFMA.FTZ R8, R15, c[0x0][0x23c], -R2 ;  /* 0x00008f000f087a23 */ /* 0x000fe40000010802 */
[----:B------:R-:W-:Y:S01]  /*6da0*/  IMAD.MOV.U32 R248, RZ, RZ, R166 ;  /* 0x000000fffff87224 */ /* 0x000fe200078e00a6 */
[----:B------:R1:W2:Y:S01]  /*6db0*/  MUFU.EX2 R15, R10 ;  /* 0x0000000a000f7308 */ /* 0x0002a20000000800 */
[----:B------:R-:W-:-:S02]  /*6dc0*/  IMAD.MOV.U32 R249, RZ, RZ, R164 ;  /* 0x000000fffff97224 */ /* 0x000fc400078e00a4 */
[C---:B------:R-:W-:Y:S05]  /*6dd0*/  HMMA.16816.F32.BF16 R164, R4.reuse, R20, R44 ;  /* 0x0000001404a4723c */ /* 0x040fea000004182c */
[----:B------:R2:W-:Y:S03]  /*6de0*/  MUFU.EX2 R14, R8 ;  /* 0x00000008000e7308 */ /* 0x0005e60000000800 */
[----:B------:R-:W-:Y:S01]  /*6df0*/  HMMA.16816.F32.BF16 R20, R4, R22, R40 ;  /* 0x000000160414723c */ /* 0x000fe20000041828 */
[----:B------:R-:W3:Y:S01]  /*6e00*/  LDSM.16.MT88.4 R40, [R201+0x19800] ;  /* 0x01980000c928783b */ /* 0x000ee20000004200 */
[----:B-1----:R-:W-:Y:S01]  /*6e10*/  FFMA.FTZ R10, R86, c[0x0][0x23c], -R2 ;  /* 0x00008f00560a7a23 */ /* 0x002fe20000010802 */
[----:B------:R-:W-:-:S04]  /*6e20*/  LOP3.LUT R2, R0, 0xffff, RZ, 0xc0, !PT ;  /* 0x0000ffff00027812 */ /* 0x000fc800078ec0ff */
[--C-:B------:R-:W-:Y:S02]  /*6e30*/  SHF.R.U32.HI R5, RZ, 0x10, R0.reuse ;  /* 0x00000010ff057819 */ /* 0x100fe40000011600 */
[----:B------:R-:W-:Y:S01]  /*6e40*/  SHF.R.U32.HI R7, RZ, 0x18, R0 ;  /* 0x00000018ff077819 */ /* 0x000fe20000011600 */
[----:B------:R-:W1:Y:S01]  /*6e50*/  MUFU.EX2 R10, R10 ;  /* 0x0000000a000a7308 */ /* 0x000e620000000800 */
[----:B--2---:R-:W-:Y:S02]  /*6e60*/  LOP3.LUT R8, R0, 0xff, RZ, 0xc0, !PT ;  /* 0x000000ff00087812 */ /* 0x004fe400078ec0ff */
[----:B------:R-:W-:Y:S02]  /*6e70*/  SHF.R.U32.HI R0, RZ, 0x8, R2 ;  /* 0x00000008ff007819 */ /* 0x000fe40000011602 */
[----:B------:R-:W-:Y:S02]  /*6e80*/  LOP3.LUT R2, R5, 0xff, RZ, 0xc0, !PT ;  /* 0x000000ff05027812 */ /* 0x000fe400078ec0ff */
[----:B------:R-:W-:-:S02]  /*6e90*/  SHF.R.U32.HI R6, RZ, 0x8, R9 ;  /* 0x00000008ff067819 */ /* 0x000fc40000011609 */
[----:B------:R-:W-:Y:S02]  /*6ea0*/  MOV R98, R87 ;  /* 0x0000005700627202 */ /* 0x000fe40000000f00 */
[----:B------:R-:W-:Y:S02]  /*6eb0*/  LOP3.LUT R4, R11, 0xff, RZ, 0xc0, !PT ;  /* 0x000000ff0b047812 */ /* 0x000fe400078ec0ff */
[----:B------:R-:W-:Y:S02]  /*6ec0*/  PRMT R0, R8, 0x5410, R0 ;  /* 0x0000541008007816 */ /* 0x000fe40000000000 */
[----:B------:R-:W-:Y:S02]  /*6ed0*/  PRMT R2, R2, 0x5410, R7 ;  /* 0x0000541002027816 */ /* 0x000fe40000000007 */
[----:B------:R-:W-:Y:S01]  /*6ee0*/  PRMT R9, R13, 0x5410, R6 ;  /* 0x000054100d097816 */ /* 0x000fe20000000006 */
[--C-:B------:R-:W-:Y:S01]  /*6ef0*/  HSET2.LE.AND R0, R0, R98.reuse, PT ;  /* 0x0000006200007233 */ /* 0x100fe20003803000 */
[----:B------:R-:W-:Y:S01]  /*6f00*/  PRMT R6, R4, 0x5410, R12 ;  /* 0x0000541004067816 */ /* 0x000fe2000000000c */
[----:B------:R-:W-:Y:S01]  /*6f10*/  HSET2.LE.AND R4, R2, R98, PT ;  /* 0x0000006202047233 */ /* 0x000fe20003803000 */
[----:B----4-:R-:W-:-:S02]  /*6f20*/  F2FP.BF16.PACK_AB R2, R150, R227 ;  /* 0x000000e39602723e */ /* 0x010fc400000010ff */
[----:B------:R-:W-:Y:S02]  /*6f30*/  F2FP.BF16.PACK_AB R5, R15, R18 ;  /* 0x000000120f05723e */ /* 0x000fe400000010ff */
[----:B------:R-:W-:Y:S01]  /*6f40*/  LOP3.LUT R144, R0, R2, RZ, 0xc0, !PT ;  /* 0x0000000200907212 */ /* 0x000fe200078ec0ff */
[--C-:B------:R-:W-:Y:S01]  /*6f50*/  HSET2.LE.AND R0, R9, R98.reuse, PT ;  /* 0x0000006209007233 */ /* 0x100fe20003803000 */
[----:B------:R-:W-:Y:S01]  /*6f60*/  LOP3.LUT R145, R4, R5, RZ, 0xc0, !PT ;  /* 0x0000000504917212 */ /* 0x000fe200078ec0ff */
[----:B------:R-:W-:Y:S01]  /*6f70*/  HSET2.LE.AND R4, R6, R98, PT ;  /* 0x0000006206047233 */ /* 0x000fe20003803000 */
[----:B------:R-:W-:Y:S02]  /*6f80*/  F2FP.BF16.PACK_AB R2, R19, R149 ;  /* 0x000000951302723e */ /* 0x000fe400000010ff */
[----:B-1----:R-:W-:Y:S02]  /*6f90*/  F2FP.BF16.PACK_AB R5, R10, R14 ;  /* 0x0000000e0a05723e */ /* 0x002fe400000010ff */
[----:B------:R-:W-:-:S02]  /*6fa0*/  LOP3.LUT R146, R0, R2, RZ, 0xc0, !PT ;  /* 0x0000000200927212 */ /* 0x000fc400078ec0ff */
[----:B------:R-:W-:Y:S01]  /*6fb0*/  LOP3.LUT R147, R4, R5, RZ, 0xc0, !PT ;  /* 0x0000000504937212 */ /* 0x000fe200078ec0ff */
[----:B------:R-:W-:Y:S02]  /*6fc0*/  IMAD.MOV.U32 R87, RZ, RZ, R248 ;  /* 0x000000ffff577224 */ /* 0x000fe400078e00f8 */
[----:B------:R-:W-:Y:S01]  /*6fd0*/  IMAD.MOV.U32 R86, RZ, RZ, R249 ;  /* 0x000000ffff567224 */ /* 0x000fe200078e00f9 */
[----:B------:R-:W-:Y:S01]  /*6fe0*/  MOV R85, R250 ;  /* 0x000000fa00557202 */ /* 0x000fe20000000f00 */
[----:B------:R-:W-:Y:S01]  /*6ff0*/  IMAD.MOV.U32 R84, RZ, RZ, R251 ;  /* 0x000000ffff547224 */ /* 0x000fe200078e00fb */
[----:B------:R-:W-:Y:S01]  /*7000*/  MOV R0, R100 ;  /* 0x0000006400007202 */ /* 0x000fe20000000f00 */
[----:B---3--:R-:W-:Y:S01]  /*7010*/  HMMA.16816.F32.BF16 R44, R144, R48, R88 ;  /* 0x00000030902c723c */ /* 0x008fe20000041858 */
[----:B------:R-:W1:Y:S01]  /*7020*/  LDSM.16.MT88.4 R88, [R202+0x1b800] ;  /* 0x01b80000ca58783b */ /* 0x000e620000004200 */
[----:B------:R-:W-:Y:S01]  /*7030*/  IMAD.MOV.U32 R8, RZ, RZ, R86 ;  /* 0x000000ffff087224 */ /* 0x000fe200078e0056 */
[----:B------:R-:W-:Y:S01]  /*7040*/  MOV R251, R159 ;  /* 0x0000009f00fb7202 */ /* 0x000fe20000000f00 */
        /* <DEDUP_REMOVED lines=8> */
[----:B------:R-:W2:Y:S01]  /*70d0*/  LDSM.16.MT88.4 R156, [R200+0x19800] ;  /* 0x01980000c89c783b */ /* 0x000ea20000004200 */
[----:B------:R-:W-:Y:S01]  /*70e0*/  IMAD.MOV.U32 R100, RZ, RZ, R136 ;  /* 0x000000ffff647224 */ /* 0x000fe200078e0088 */
[----:B------:R-:W-:Y:S01]  /*70f0*/  MOV R102, R38 ;  /* 0x0000002600667202 */ /* 0x000fe20000000f00 */
[----:B------:R-:W-:Y:S01]  /*7100*/  IMAD.MOV.U32 R101, RZ, RZ, R137 ;  /* 0x000000ffff657224 */ /* 0x000fe200078e0089 */
[----:B------:R-:W-:Y:S01]  /*7110*/  MOV R137, R37 ;  /* 0x0000002500897202 */ /* 0x000fe20000000f00 */
[----:B------:R-:W-:Y:S01]  /*7120*/  IMAD.MOV.U32 R103, RZ, RZ, R39 ;  /* 0x000000ffff677224 */ /* 0x000fe200078e0027 */
[----:B------:R-:W-:Y:S01]  /*7130*/  HMMA.16816.F32.BF16 R52, R144, R56, R108 ;  /* 0x000000389034723c */ /* 0x000fe2000004186c */
[----:B------:R-:W-:-:S07]  /*7140*/  IMAD.MOV.U32 R136, RZ, RZ, R36 ;  /* 0x000000ffff887224 */ /* 0x000fce00078e0024 */
[C---:B------:R-:W-:Y:S01]  /*7150*/  HMMA.16816.F32.BF16 R36, R144.reuse, R40, R64 ;  /* 0x000000289024723c */ /* 0x040fe20000041840 */
[----:B------:R-:W3:Y:S07]  /*7160*/  LDSM.16.MT88.4 R64, [R200+0x1b800] ;  /* 0x01b80000c840783b */ /* 0x000eee0000004200 */
[----:B------:R-:W-:Y:S01]  /*7170*/  HMMA.16816.F32.BF16 R56, R144, R58, R112 ;  /* 0x0000003a9038723c */ /* 0x000fe20000041870 */
[----:B------:R-:W4:Y:S01]  /*7180*/  LDSM.16.MT88.4 R112, [R203+0x1d800] ;  /* 0x01d80000cb70783b */ /* 0x000f220000004200 */
[----:B------:R-:W-:Y:S01]  /*7190*/  IMAD.MOV.U32 R13, RZ, RZ, R84 ;  /* 0x000000ffff0d7224 */ /* 0x000fe200078e0054 */
[----:B------:R-:W-:-:S05]  /*71a0*/  MOV R12, R85 ;  /* 0x00000055000c7202 */ /* 0x000fca0000000f00 */
[C---:B------:R-:W-:Y:S08]  /*71b0*/  HMMA.16816.F32.BF16 R76, R144.reuse, R80, R132 ;  /* 0x00000050904c723c */ /* 0x040ff00000041884 */
[----:B------:R-:W-:Y:S07]  /*71c0*/  HMMA.16816.F32.BF16 R80, R144, R82, R240 ;  /* 0x000000529050723c */ /* 0x000fee00000418f0 */
[----:B------:R-:W-:-:S02]  /*71d0*/  IMAD.MOV.U32 R240, RZ, RZ, R86 ;  /* 0x000000fffff07224 */ /* 0x000fc400078e0056 */
[----:B------:R-:W-:Y:S02]  /*71e0*/  IMAD.MOV.U32 R241, RZ, RZ, R87 ;  /* 0x000000fffff17224 */ /* 0x000fe400078e0057 */
[C---:B-1----:R-:W-:Y:S08]  /*71f0*/  HMMA.16816.F32.BF16 R84, R144.reuse, R88, R228 ;  /* 0x000000589054723c */ /* 0x042ff000000418e4 */
[----:B------:R-:W-:Y:S01]  /*7200*/  HMMA.16816.F32.BF16 R88, R144, R90, R192 ;  /* 0x0000005a9058723c */ /* 0x000fe200000418c0 */
[----:B------:R-:W-:Y:S01]  /*7210*/  MOV R229, R103 ;  /* 0x0000006700e57202 */ /* 0x000fe20000000f00 */
[----:B------:R-:W-:-:S05]  /*7220*/  IMAD.MOV.U32 R228, RZ, RZ, R102 ;  /* 0x000000ffffe47224 */ /* 0x000fca00078e0066 */
[----:B------:R-:W-:Y:S01]  /*7230*/  MOV R194, R138 ;  /* 0x0000008a00c27202 */ /* 0x000fe20000000f00 */
[----:B------:R-:W-:-:S04]  /*7240*/  IMAD.MOV.U32 R195, RZ, RZ, R139 ;  /* 0x000000ffffc37224 */ /* 0x000fc800078e008b */
[----:B------:R-:W-:Y:S02]  /*7250*/  FADD.FTZ R2, R2, R194 ;  /* 0x000000c202027221 */ /* 0x000fe40000010000 */
[----:B------:R-:W-:Y:S02]  /*7260*/  FADD.FTZ R0, R0, R195 ;  /* 0x000000c300007221 */ /* 0x000fe40000010000 */
[----:B------:R-:W-:Y:S02]  /*7270*/  IMAD.MOV.U32 R230, RZ, RZ, R136 ;  /* 0x000000ffffe67224 */ /* 0x000fe400078e0088 */
[----:B------:R-:W-:Y:S02]  /*7280*/  IMAD.MOV.U32 R231, RZ, RZ, R137 ;  /* 0x000000ffffe77224 */ /* 0x000fe400078e0089 */
[----:B------:R-:W-:Y:S01]  /*7290*/  FADD.FTZ R2, R228, R2 ;  /* 0x00000002e4027221 */ /* 0x000fe20000010000 */
[----:B--2---:R-:W-:Y:S01]  /*72a0*/  HMMA.16816.F32.BF16 R152, R144, R156, R152 ;  /* 0x0000009c9098723c */ /* 0x004fe20000041898 */
[----:B------:R-:W-:Y:S01]  /*72b0*/  FADD.FTZ R0, R229, R0 ;  /* 0x00000000e5007221 */ /* 0x000fe20000010000 */
[----:B------:R-:W-:Y:S01]  /*72c0*/  MOV R242, R100 ;  /* 0x0000006400f27202 */ /* 0x000fe20000000f00 */
[----:B------:R-:W-:Y:S01]  /*72d0*/  FADD.FTZ R2, R230, R2 ;  /* 0x00000002e6027221 */ /* 0x000fe20000010000 */
[----:B------:R-:W-:Y:S01]  /*72e0*/  LDSM.16.MT88.4 R136, [R201+0x1f800] ;  /* 0x01f80000c988783b */ /* 0x000fe20000004200 */
[----:B------:R-:W-:-:S03]  /*72f0*/  FADD.FTZ R0, R231, R0 ;  /* 0x00000000e7007221 */ /* 0x000fc60000010000 */
[----:B------:R-:W-:Y:S01]  /*7300*/  HMMA.16816.F32.BF16 R40, R144, R42, R68 ;  /* 0x0000002a9028723c */ /* 0x000fe20000041844 */
[----:B------:R-:W-:Y:S02]  /*7310*/  IMAD.MOV.U32 R11, RZ, RZ, R99 ;  /* 0x000000ffff0b7224 */ /* 0x000fe400078e0063 */
[----:B------:R-:W-:Y:S01]  /*7320*/  LDSM.16.MT88.4 R96, [R200+0x1d800] ;  /* 0x01d80000c860783b */ /* 0x000fe20000004200 */
[----:B------:R-:W-:-:S04]  /*7330*/  IMAD.MOV.U32 R243, RZ, RZ, R101 ;  /* 0x000000fffff37224 */ /* 0x000fc800078e0065 */
[----:B------:R-:W-:Y:S01]  /*7340*/  HMMA.16816.F32.BF16 R156, R144, R158, R60 ;  /* 0x0000009e909c723c */ /* 0x000fe2000004183c */
[----:B------:R-:W-:Y:S02]  /*7350*/  FADD.FTZ R2, R240, R2 ;  /* 0x00000002f0027221 */ /* 0x000fe40000010000 */
[----:B------:R-:W-:-:S05]  /*7360*/  FADD.FTZ R0, R241, R0 ;  /* 0x00000000f1007221 */ /* 0x000fca0000010000 */
[----:B------:R-:W-:Y:S01]  /*7370*/  HMMA.16816.F32.BF16 R68, R144, R72, R124 ;  /* 0x000000489044723c */ /* 0x000fe2000004187c */
[----:B------:R-:W-:-:S07]  /*7380*/  FADD.FTZ R2, R242, R2 ;  /* 0x00000002f2027221 */ /* 0x000fce0000010000 */
[----:B---3--:R-:W-:Y:S01]  /*7390*/  HMMA.16816.F32.BF16 R60, R144, R64, R116 ;  /* 0x00000040903c723c */ /* 0x008fe20000041874 */
[----:B------:R-:W-:-:S07]  /*73a0*/  FADD.FTZ R0, R243, R0 ;  /* 0x00000000f3007221 */ /* 0x000fce0000010000 */
[C---:B------:R-:W-:Y:S01]  /*73b0*/  HMMA.16816.F32.BF16 R72, R144.reuse, R74, R128 ;  /* 0x0000004a9048723c */ /* 0x040fe20000041880 */
[----:B------:R-:W1:Y:S07]  /*73c0*/  LDSM.16.MT88.4 R128, [R200+0x1f800] ;  /* 0x01f80000c880783b */ /* 0x000e6e0000004200 */
[C---:B------:R-:W-:Y:S01]  /*73d0*/  HMMA.16816.F32.BF16 R48, R144.reuse, R50, R104 ;  /* 0x000000329030723c */ /* 0x040fe20000041868 */
[----:B------:R-:W2:Y:S07]  /*73e0*/  LDSM.16.MT88.4 R104, [R201+0x1d800] ;  /* 0x01d80000c968783b */ /* 0x000eae0000004200 */
[C---:B------:R-:W-:Y:S01]  /*73f0*/  HMMA.16816.F32.BF16 R64, R144.reuse, R66, R120 ;  /* 0x000000429040723c */ /* 0x040fe20000041878 */
[----:B------:R-:W3:Y:S07]  /*7400*/  LDSM.16.MT88.4 R120, [R202+0x1d800] ;  /* 0x01d80000ca78783b */ /* 0x000eee0000004200 */
        /* <DEDUP_REMOVED lines=19> */
[----:B------:R-:W-:Y:S02]  /*7540*/  FADD.FTZ R2, R149, R2 ;  /* 0x0000000295027221 */ /* 0x000fe40000010000 */
[----:B------:R-:W-:-:S05]  /*7550*/  FADD.FTZ R0, R14, R0 ;  /* 0x000000000e007221 */ /* 0x000fca0000010000 */
[C---:B------:R-:W-:Y:S08]  /*7560*/  HMMA.16816.F32.BF16 R92, R144.reuse, R96, R184 ;  /* 0x00000060905c723c */ /* 0x040ff000000418b8 */
[C---:B--2---:R-:W-:Y:S08]  /*7570*/  HMMA.16816.F32.BF16 R100, R144.reuse, R104, R244 ;  /* 0x000000689064723c */ /* 0x044ff000000418f4 */
[----:B---3--:R-:W-:Y:S01]  /*7580*/  HMMA.16816.F32.BF16 R116, R144, R120, R180 ;  /* 0x000000789074723c */ /* 0x008fe200000418b4 */
[----:B------:R-:W-:-:S02]  /*7590*/  FADD.FTZ R244, R19, R2 ;  /* 0x0000000213f47221 */ /* 0x000fc40000010000 */
[----:B------:R-:W-:-:S05]  /*75a0*/  FADD.FTZ R245, R10, R0 ;  /* 0x000000000af57221 */ /* 0x000fca0000010000 */
        /* <DEDUP_REMOVED lines=12> */
[----:B------:R-:W2:Y:S01]  /*7670*/  LDL.64 R8, [R1+0x8] ;  /* 0x0000080001087983 */ /* 0x000ea20000100a00 */
        /* <DEDUP_REMOVED lines=102> */
[C---:B------:R-:W-:Y:S01]  /*7ce0*/  HMMA.16816.F32.BF16 R188, R8.reuse, R34, R24 ;  /* 0x0000002208bc723c */ /* 0x040fe20000041818 */
[----:B------:R-:W1:Y:S07]  /*7cf0*/  LDSM.16.M88.4 R32, [R205+0x10800] ;  /* 0x01080000cd20783b */ /* 0x000e6e0000000200 */
[C---:B--2---:R-:W-:Y:S01]  /*7d00*/  HMMA.16816.F32.BF16 R236, R8.reuse, R180, R12 ;  /* 0x000000b408ec723c */ /* 0x044fe2000004180c */
[----:B------:R-:W2:Y:S07]  /*7d10*/  LDSM.16.M88.4 R12, [R205+0x11000] ;  /* 0x01100000cd0c783b */ /* 0x000eae0000000200 */
[C---:B------:R-:W-:Y:S08]  /*7d20*/  HMMA.16816.F32.BF16 R28, R8.reuse, R182, R20 ;  /* 0x000000b6081c723c */ /* 0x040ff00000041814 */
[C---:B---3--:R-:W-:Y:S01]  /*7d30*/  HMMA.16816.F32.BF16 R24, R8.reuse, R196, R176 ;  /* 0x000000c40818723c */ /* 0x048fe200000418b0 */
[----:B------:R-:W3:Y:S07]  /*7d40*/  LDSM.16.M88.4 R176, [R205+0x11800] ;  /* 0x01180000cdb0783b */ /* 0x000eee0000000200 */
[C---:B------:R-:W-:Y:S08]  /*7d50*/  HMMA.16816.F32.BF16 R20, R8.reuse, R198, R172 ;  /* 0x000000c60814723c */ /* 0x040ff000000418ac */
[C---:B----4-:R-:W-:Y:S08]  /*7d60*/  HMMA.16816.F32.BF16 R172, R8.reuse, R240, R184 ;  /* 0x000000f008ac723c */ /* 0x050ff000000418b8 */
[----:B------:R-:W-:Y:S01]  /*7d70*/  HMMA.16816.F32.BF16 R184, R8, R242, R192 ;  /* 0x000000f208b8723c */ /* 0x000fe200000418c0 */
[----:B------:R-:W-:Y:S04]  /*7d80*/  LDSM.16.M88.4 R8, [R208] ;  /* 0x00000000d008783b */ /* 0x000fe80000000200 */
[----:B------:R-:W4:Y:S03]  /*7d90*/  LDSM.16.M88.4 R192, [R204] ;  /* 0x00000000ccc0783b */ /* 0x000f260000000200 */
[C---:B-1----:R-:W-:Y:S08]  /*7da0*/  HMMA.16816.F32.BF16 R196, R4.reuse, R168, R228 ;  /* 0x000000a804c4723c */ /* 0x042ff000000418e4 */
[C---:B------:R-:W-:Y:S01]  /*7db0*/  HMMA.16816.F32.BF16 R188, R4.reuse, R170, R188 ;  /* 0x000000aa04bc723c */ /* 0x040fe200000418bc */
[----:B------:R-:W1:Y:S07]  /*7dc0*/  LDSM.16.M88.4 R168, [R204+0x800] ;  /* 0x00080000cca8783b */ /* 0x000e6e0000000200 */
[C---:B------:R-:W-:Y:S08]  /*7dd0*/  HMMA.16816.F32.BF16 R236, R4.reuse, R32, R236 ;  /* 0x0000002004ec723c */ /* 0x040ff000000418ec */
[C---:B------:R-:W-:Y:S08]  /*7de0*/  HMMA.16816.F32.BF16 R228, R4.reuse, R34, R28 ;  /* 0x0000002204e4723c */ /* 0x040ff0000004181c */
[C---:B--2---:R-:W-:Y:S01]  /*7df0*/  HMMA.16816.F32.BF16 R32, R4.reuse, R14, R20 ;  /* 0x0000000e0420723c */ /* 0x044fe20000041814 */
[----:B------:R-:W2:Y:S07]  /*7e00*/  LDSM.16.M88.4 R20, [R204+0x1800] ;  /* 0x00180000cc14783b */ /* 0x000eae0000000200 */
[C---:B------:R-:W-:Y:S01]  /*7e10*/  HMMA.16816.F32.BF16 R180, R4.reuse, R12, R24 ;  /* 0x0000000c04b4723c */ /* 0x040fe20000041818 */
[----:B------:R-:W2:Y:S07]  /*7e20*/  LDSM.16.M88.4 R24, [R204+0x1000] ;  /* 0x00100000cc18783b */ /* 0x000eae0000000200 */
[C---:B---3--:R-:W-:Y:S01]  /*7e30*/  HMMA.16816.F32.BF16 R28, R4.reuse, R176, R172 ;  /* 0x000000b0041c723c */ /* 0x048fe200000418ac */
[----:B------:R-:W-:Y:S07]  /*7e40*/  LDSM.16.M88.4 R172, [R151+0x12000] ;  /* 0x0120000097ac783b */ /* 0x000fee0000000200 */
[----:B------:R-:W-:Y:S01]  /*7e50*/  HMMA.16816.F32.BF16 R12, R4, R178, R184 ;  /* 0x000000b2040c723c */ /* 0x000fe200000418b8 */
[----:B------:R-:W3:Y:S04]  /*7e60*/  LDSM.16.M88.4 R4, [R206+0x4000] ;  /* 0x00400000ce04783b */ /* 0x000ee80000000200 */
[----:B------:R-:W3:Y:S03]  /*7e70*/  LDSM.16.M88.4 R176, [R151+0x12800] ;  /* 0x0128000097b0783b */ /* 0x000ee60000000200 */
[C---:B----4-:R-:W-:Y:S08]  /*7e80*/  HMMA.16816.F32.BF16 R196, R8.reuse, R192, R196 ;  /* 0x000000c008c4723c */ /* 0x050ff000000418c4 */
[C---:B------:R-:W-:Y:S08]  /*7e90*/  HMMA.16816.F32.BF16 R184, R8.reuse, R194, R188 ;  /* 0x000000c208b8723c */ /* 0x040ff000000418bc */
[C---:B-1----:R-:W-:Y:S08]  /*7ea0*/  HMMA.16816.F32.BF16 R236, R8.reuse, R168, R236 ;  /* 0x000000a808ec723c */ /* 0x042ff000000418ec */
[C---:B------:R-:W-:Y:S08]  /*7eb0*/  HMMA.16816.F32.BF16 R192, R8.reuse, R170, R228 ;  /* 0x000000aa08c0723c */ /* 0x040ff000000418e4 */
[C---:B--2---:R-:W-:Y:S01]  /*7ec0*/  HMMA.16816.F32.BF16 R168, R8.reuse, R20, R28 ;  /* 0x0000001408a8723c */ /* 0x044fe2000004181c */
[----:B------:R-:W1:Y:S07]  /*7ed0*/  LDSM.16.M88.4 R28, [R151+0x13000] ;  /* 0x01300000971c783b */ /* 0x000e6e0000000200 */
[C---:B------:R-:W-:Y:S08]  /*7ee0*/  HMMA.16816.F32.BF16 R188, R8.reuse, R24, R180 ;  /* 0x0000001808bc723c */ /* 0x040ff000000418b4 */
[C---:B------:R-:W-:Y:S01]  /*7ef0*/  HMMA.16816.F32.BF16 R180, R8.reuse, R26, R32 ;  /* 0x0000001a08b4723c */ /* 0x040fe20000041820 */
[----:B------:R-:W2:Y:S04]  /*7f00*/  LDSM.16.M88.4 R24, [R151+0x13800] ;  /* 0x013800009718783b */ /* 0x000ea80000000200 */
[----:B------:R-:W-:Y:S03]  /*7f10*/  LDSM.16.M88.4 R32, [R222] ;  /* 0x00000000de20783b */ /* 0x000fe60000000200 */
[----:B------:R-:W-:Y:S01]  /*7f20*/  HMMA.16816.F32.BF16 R20, R8, R22, R12 ;  /* 0x000000160814723c */ /* 0x000fe2000004180c */
[----:B------:R-:W4:Y:S07]  /*7f30*/  LDSM.16.M88.4 R8, [R207+0x4000] ;  /* 0x00400000cf08783b */ /* 0x000f2e0000000200 */
[C---:B---3--:R-:W-:Y:S08]  /*7f40*/  HMMA.16816.F32.BF16 R12, R4.reuse, R172, R196 ;  /* 0x000000ac040c723c */ /* 0x048ff000000418c4 */
[C---:B------:R-:W-:Y:S08]  /*7f50*/  HMMA.16816.F32.BF16 R196, R4.reuse, R178, R192 ;  /* 0x000000b204c4723c */ /* 0x040ff000000418c0 */
[C---:B-1----:R-:W-:Y:S01]  /*7f60*/  HMMA.16816.F32.BF16 R192, R4.reuse, R28, R188 ;  /* 0x0000001c04c0723c */ /* 0x042fe200000418bc */
[----:B------:R-:W1:Y:S07]  /*7f70*/  LDSM.16.M88.4 R188, [R221] ;  /* 0x00000000ddbc783b */ /* 0x000e6e0000000200 */
[C---:B------:R-:W-:Y:S08]  /*7f80*/  HMMA.16816.F32.BF16 R172, R4.reuse, R174, R184 ;  /* 0x000000ae04ac723c */ /* 0x040ff000000418b8 */
[C---:B------:R-:W-:Y:S01]  /*7f90*/  HMMA.16816.F32.BF16 R184, R4.reuse, R30, R180 ;  /* 0x0000001e04b8723c */ /* 0x040fe200000418b4 */
[----:B------:R-:W3:Y:S04]  /*7fa0*/  LDSM.16.M88.4 R180, [R220] ;  /* 0x00000000dcb4783b */ /* 0x000ee80000000200 */
[----:B------:R-:W1:Y:S03]  /*7fb0*/  LDSM.16.M88.4 R28, [R219] ;  /* 0x00000000db1c783b */ /* 0x000e660000000200 */
[C---:B------:R-:W-:Y:S08]  /*7fc0*/  HMMA.16816.F32.BF16 R228, R4.reuse, R176, R236 ;  /* 0x000000b004e4723c */ /* 0x040ff000000418ec */
[C---:B--2---:R-:W-:Y:S08]  /*7fd0*/  HMMA.16816.F32.BF16 R176, R4.reuse, R24, R168 ;  /* 0x0000001804b0723c */ /* 0x044ff000000418a8 */
[----:B------:R-:W-:Y:S01]  /*7fe0*/  HMMA.16816.F32.BF16 R168, R4, R26, R20 ;  /* 0x0000001a04a8723c */ /* 0x000fe20000041814 */
[----:B------:R-:W-:Y:S04]  /*7ff0*/  LDSM.16.M88.4 R4, [R209+0x4000] ;  /* 0x00400000d104783b */ /* 0x000fe80000000200 */
[----:B------:R-:W2:Y:S03]  /*8000*/  LDSM.16.M88.4 R24, [R205+0x12000] ;  /* 0x01200000cd18783b */ /* 0x000ea60000000200 */
[C---:B----4-:R-:W-:Y:S08]  /*8010*/  HMMA.16816.F32.BF16 R20, R8.reuse, R32, R12 ;  /* 0x000000200814723c */ /* 0x050ff0000004180c */
[C---:B------:R-:W-:Y:S01]  /*8020*/  HMMA.16816.F32.BF16 R12, R8.reuse, R34, R172 ;  /* 0x00000022080c723c */ /* 0x040fe200000418ac */
[----:B------:R-:W-:Y:S07]  /*8030*/  LDSM.16.M88.4 R172, [R204+0x2800] ;  /* 0x00280000ccac783b */ /* 0x000fee0000000200 */
[C---:B-1----:R-:W-:Y:S08]  /*8040*/  HMMA.16816.F32.BF16 R236, R8.reuse, R188, R228 ;  /* 0x000000bc08ec723c */ /* 0x042ff000000418e4 */
[C---:B------:R-:W-:Y:S08]  /*8050*/  HMMA.16816.F32.BF16 R228, R8.reuse, R190, R196 ;  /* 0x000000be08e4723c */ /* 0x040ff000000418c4 */
[C---:B---3--:R-:W-:Y:S01]  /*8060*/  HMMA.16816.F32.BF16 R196, R8.reuse, R180, R192 ;  /* 0x000000b408c4723c */ /* 0x048fe200000418c0 */
[----:B------:R-:W1:Y:S07]  /*8070*/  LDSM.16.M88.4 R192, [R205+0x12800] ;  /* 0x01280000cdc0783b */ /* 0x000e6e0000000200 */
[C---:B------:R-:W-:Y:S08]  /*8080*/  HMMA.16816.F32.BF16 R188, R8.reuse, R182, R184 ;  /* 0x000000b608bc723c */ /* 0x040ff000000418b8 */
[C---:B------:R-:W-:Y:S08]  /*8090*/  HMMA.16816.F32.BF16 R180, R8.reuse, R28, R176 ;  /* 0x0000001c08b4723c */ /* 0x040ff000000418b0 */
[----:B------:R-:W-:Y:S01]  /*80a0*/  HMMA.16816.F32.BF16 R176, R8, R30, R168 ;  /* 0x0000001e08b0723c */ /* 0x000fe200000418a8 */
[----:B------:R-:W3:Y:S04]  /*80b0*/  LDSM.16.M88.4 R168, [R205+0x13000] ;  /* 0x01300000cda8783b */ /* 0x000ee80000000200 */
[----:B------:R-:W4:Y:S03]  /*80c0*/  LDSM.16.M88.4 R28, [R205+0x13800] ;  /* 0x01380000cd1c783b */ /* 0x000f260000000200 */
[C---:B--2---:R-:W-:Y:S01]  /*80d0*/  HMMA.16816.F32.BF16 R32, R4.reuse, R24, R20 ;  /* 0x000000180420723c */ /* 0x044fe20000041814 */
[----:B------:R-:W-:Y:S07]  /*80e0*/  LDSM.16.M88.4 R8, [R208+0x4000] ;  /* 0x00400000d008783b */ /* 0x000fee0000000200 */
[C---:B------:R-:W-:Y:S01]  /*80f0*/  HMMA.16816.F32.BF16 R20, R4.reuse, R26, R12 ;  /* 0x0000001a0414723c */ /* 0x040fe2000004180c */
[----:B------:R-:W2:Y:S07]  /*8100*/  LDSM.16.M88.4 R24, [R204+0x2000] ;  /* 0x00200000cc18783b */ /* 0x000eae0000000200 */
[C---:B-1----:R-:W-:Y:S08]  /*8110*/  HMMA.16816.F32.BF16 R184, R4.reuse, R194, R228 ;  /* 0x000000c204b8723c */ /* 0x042ff000000418e4 */
[C---:B------:R-:W-:Y:S01]  /*8120*/  HMMA.16816.F32.BF16 R12, R4.reuse, R192, R236 ;  /* 0x000000c0040c723c */ /* 0x040fe200000418ec */
[----:B------:R-:W-:Y:S07]  /*8130*/  LDSM.16.M88.4 R236, [R151+0x15000] ;  /* 0x0150000097ec783b */ /* 0x000fee0000000200 */
[C---:B---3--:R-:W-:Y:S08]  /*8140*/  HMMA.16816.F32.BF16 R228, R4.reuse, R168, R196 ;  /* 0x000000a804e4723c */ /* 0x048ff000000418c4 */
[C---:B------:R-:W-:Y:S01]  /*8150*/  HMMA.16816.F32.BF16 R196, R4.reuse, R170, R188 ;  /* 0x000000aa04c4723c */ /* 0x040fe200000418bc */
[----:B------:R-:W-:Y:S07]  /*8160*/  LDSM.16.M88.4 R168, [R151+0x14800] ;  /* 0x0148000097a8783b */ /* 0x000fee0000000200 */
[C---:B----4-:R-:W-:Y:S08]  /*8170*/  HMMA.16816.F32.BF16 R192, R4.reuse, R28, R180 ;  /* 0x0000001c04c0723c */ /* 0x050ff000000418b4 */
[----:B------:R-:W-:Y:S01]  /*8180*/  HMMA.16816.F32.BF16 R188, R4, R30, R176 ;  /* 0x0000001e04bc723c */ /* 0x000fe200000418b0 */
[----:B------:R-:W1:Y:S04]  /*8190*/  LDSM.16.M88.4 R28, [R204+0x3000] ;  /* 0x00300000cc1c783b */ /* 0x000e680000000200 */
[----:B------:R-:W-:Y:S03]  /*81a0*/  LDSM.16.M88.4 R4, [R206+0x8000] ;  /* 0x00800000ce04783b */ /* 0x000fe60000000200 */
[C---:B--2---:R-:W-:Y:S08]  /*81b0*/  HMMA.16816.F32.BF16 R180, R8.reuse, R24, R32 ;  /* 0x0000001808b4723c */ /* 0x044ff00000041820 */
[C---:B------:R-:W-:Y:S01]  /*81c0*/  HMMA.16816.F32.BF16 R32, R8.reuse, R26, R20 ;  /* 0x0000001a0820723c */ /* 0x040fe20000041814 */
[----:B------:R-:W2:Y:S04]  /*81d0*/  LDSM.16.M88.4 R20, [R151+0x14000] ;  /* 0x014000009714783b */ /* 0x000ea80000000200 */
[----:B------:R-:W3:Y:S03]  /*81e0*/  LDSM.16.M88.4 R24, [R204+0x3800] ;  /* 0x00380000cc18783b */ /* 0x000ee60000000200 */
[C---:B------:R-:W-:Y:S08]  /*81f0*/  HMMA.16816.F32.BF16 R12, R8.reuse, R172, R12 ;  /* 0x000000ac080c723c */ /* 0x040ff0000004180c */
[C---:B------:R-:W-:Y:S08]  /*8200*/  HMMA.16816.F32.BF16 R176, R8.reuse, R174, R184 ;  /* 0x000000ae08b0723c */ /* 0x040ff000000418b8 */
[C---:B-1----:R-:W-:Y:S08]  /*8210*/  HMMA.16816.F32.BF16 R184, R8.reuse, R28, R228 ;  /* 0x0000001c08b8723c */ /* 0x042ff000000418e4 */
[----:B------:R-:W-:Y:S01]  /*8220*/  HMMA.16816.F32.BF16 R228, R8, R30, R196 ;  /* 0x0000001e08e4723c */ /* 0x000fe200000418c4 */
[----:B------:R-:W-:Y:S07]  /*8230*/  LDSM.16.M88.4 R28, [R218] ;  /* 0x00000000da1c783b */ /* 0x000fee0000000200 */
[----:B--2---:R-:W-:Y:S01]  /*8240*/  HMMA.16816.F32.BF16 R172, R4, R22, R32 ;  /* 0x0000001604ac723c */ /* 0x004fe20000041820 */
[----:B------:R-:W1:Y:S07]  /*8250*/  LDSM.16.M88.4 R32, [R151+0x15800] ;  /* 0x015800009720783b */ /* 0x000e6e0000000200 */
[C---:B---3--:R-:W-:Y:S08]  /*8260*/  HMMA.16816.F32.BF16 R196, R8.reuse, R24, R192 ;  /* 0x0000001808c4723c */ /* 0x048ff000000418c0 */
[----:B------:R-:W-:Y:S01]  /*8270*/  HMMA.16816.F32.BF16 R188, R8, R26, R188 ;  /* 0x0000001a08bc723c */ /* 0x000fe200000418bc */
[----:B------:R-:W2:Y:S04]  /*8280*/  LDSM.16.M88.4 R8, [R207+0x8000] ;  /* 0x00800000cf08783b */ /* 0x000ea80000000200 */
[----:B------:R-:W3:Y:S03]  /*8290*/  LDSM.16.M88.4 R24, [R217] ;  /* 0x00000000d918783b */ /* 0x000ee60000000200 */
[C---:B------:R-:W-:Y:S08]  /*82a0*/  HMMA.16816.F32.BF16 R180, R4.reuse, R20, R180 ;  /* 0x0000001404b4723c */ /* 0x040ff000000418b4 */
[C---:B------:R-:W-:Y:S08]  /*82b0*/  HMMA.16816.F32.BF16 R20, R4.reuse, R168, R12 ;  /* 0x000000a80414723c */ /* 0x040ff0000004180c */
[C---:B------:R-:W-:Y:S08]  /*82c0*/  HMMA.16816.F32.BF16 R12, R4.reuse, R170, R176 ;  /* 0x000000aa040c723c */ /* 0x040ff000000418b0 */
[C---:B------:R-:W-:Y:S01]  /*82d0*/  HMMA.16816.F32.BF16 R168, R4.reuse, R236, R184 ;  /* 0x000000ec04a8723c */ /* 0x040fe200000418b8 */
[----:B------:R-:W4:Y:S07]  /*82e0*/  LDSM.16.M88.4 R184, [R216] ;  /* 0x00000000d8b8783b */ /* 0x000f2e0000000200 */
[C---:B------:R-:W-:Y:S01]  /*82f0*/  HMMA.16816.F32.BF16 R192, R4.reuse, R238, R228 ;  /* 0x000000ee04c0723c */ /* 0x040fe200000418e4 */
[----:B------:R-:W-:Y:S07]  /*8300*/  LDSM.16.M88.4 R236, [R205+0x15800] ;  /* 0x01580000cdec783b */ /* 0x000fee0000000200 */
[C---:B-1----:R-:W-:Y:S01]  /*8310*/  HMMA.16816.F32.BF16 R228, R4.reuse, R32, R196 ;  /* 0x0000002004e4723c */ /* 0x042fe200000418c4 */
[----:B------:R-:W1:Y:S07]  /*8320*/  LDSM.16.M88.4 R196, [R215] ;  /* 0x00000000d7c4783b */ /* 0x000e6e0000000200 */
        /* <DEDUP_REMOVED lines=9> */
[C---:B----4-:R-:W-:Y:S08]  /*83c0*/  HMMA.16816.F32.BF16 R12, R8.reuse, R184, R168 ;  /* 0x000000b8080c723c */ /* 0x050ff000000418a8 */
[C---:B------:R-:W-:Y:S08]  /*83d0*/  HMMA.16816.F32.BF16 R168, R8.reuse, R186, R192 ;  /* 0x000000ba08a8723c */ /* 0x040ff000000418c0 */
[C---:B-1----:R-:W-:Y:S08]  /*83e0*/  HMMA.16816.F32.BF16 R228, R8.reuse, R196, R228 ;  /* 0x000000c408e4723c */ /* 0x042ff000000418e4 */
[----:B------:R-:W-:Y:S08]  /*83f0*/  HMMA.16816.F32.BF16 R192, R8, R198, R188 ;  /* 0x000000c608c0723c */ /* 0x000ff000000418bc */
[C---:B--2---:R-:W-:Y:S08]  /*8400*/  HMMA.16816.F32.BF16 R196, R4.reuse, R28, R180 ;  /* 0x0000001c04c4723c */ /* 0x044ff000000418b4 */
[C---:B------:R-:W-:Y:S01]  /*8410*/  HMMA.16816.F32.BF16 R188, R4.reuse, R30, R176 ;  /* 0x0000001e04bc723c */ /* 0x040fe200000418b0 */
[----:B------:R-:W-:Y:S07]  /*8420*/  LDSM.16.M88.4 R28, [R204+0x5000] ;  /* 0x00500000cc1c783b */ /* 0x000fee0000000200 */
[C---:B------:R-:W-:Y:S01]  /*8430*/  HMMA.16816.F32.BF16 R8, R4.reuse, R32, R12 ;  /* 0x000000200408723c */ /* 0x040fe2000004180c */
[----:B------:R-:W1:Y:S07]  /*8440*/  LDSM.16.M88.4 R12, [R208+0x8000] ;  /* 0x00800000d00c783b */ /* 0x000e6e0000000200 */
[C---:B---3--:R-:W-:Y:S01]  /*8450*/  HMMA.16816.F32.BF16 R184, R4.reuse, R24, R172 ;  /* 0x0000001804b8723c */ /* 0x048fe200000418ac */
[----:B------:R-:W-:Y:S07]  /*8460*/  LDSM.16.M88.4 R172, [R204+0x5800] ;  /* 0x00580000ccac783b */ /* 0x000fee0000000200 */
[C---:B------:R-:W-:Y:S01]  /*8470*/  HMMA.16816.F32.BF16 R180, R4.reuse, R26, R20 ;  /* 0x0000001a04b4723c */ /* 0x040fe20000041814 */
[----:B------:R-:W2:Y:S04]  /*8480*/  LDSM.16.M88.4 R24, [R204+0x4000] ;  /* 0x00400000cc18783b */ /* 0x000ea80000000200 */
[----:B------:R-:W3:Y:S03]  /*8490*/  LDSM.16.M88.4 R20, [R204+0x4800] ;  /* 0x00480000cc14783b */ /* 0x000ee60000000200 */
[C---:B------:R-:W-:Y:S08]  /*84a0*/  HMMA.16816.F32.BF16 R168, R4.reuse, R34, R168 ;  /* 0x0000002204a8723c */ /* 0x040ff000000418a8 */
[C---:B------:R-:W-:Y:S08]  /*84b0*/  HMMA.16816.F32.BF16 R176, R4.reuse, R236, R228 ;  /* 0x000000ec04b0723c */ /* 0x040ff000000418e4 */
[----:B------:R-:W-:Y:S01]  /*84c0*/  HMMA.16816.F32.BF16 R32, R4, R238, R192 ;  /* 0x000000ee0420723c */ /* 0x000fe200000418c0 */
[----:B------:R-:W-:Y:S07]  /*84d0*/  LDSM.16.M88.4 R4, [R151+0x16800] ;  /* 0x016800009704783b */ /* 0x000fee0000000200 */
[C---:B-1----:R-:W-:Y:S01]  /*84e0*/  HMMA.16816.F32.BF16 R228, R12.reuse, R28, R8 ;  /* 0x0000001c0ce4723c */ /* 0x042fe20000041808 */
[----:B------:R-:W1:Y:S07]  /*84f0*/  LDSM.16.M88.4 R8, [R206+0xc000] ;  /* 0x00c00000ce08783b */ /* 0x000e6e0000000200 */
[C---:B--2---:R-:W-:Y:S08]  /*8500*/  HMMA.16816.F32.BF16 R236, R12.reuse, R24, R196 ;  /* 0x000000180cec723c */ /* 0x044ff000000418c4 */
[C---:B------:R-:W-:Y:S08]  /*8510*/  HMMA.16816.F32.BF16 R196, R12.reuse, R26, R188 ;  /* 0x0000001a0cc4723c */ /* 0x040ff000000418bc */
[C---:B---3--:R-:W-:Y:S08]  /*8520*/  HMMA.16816.F32.BF16 R192, R12.reuse, R20, R184 ;  /* 0x000000140cc0723c */ /* 0x048ff000000418b8 */
[C---:B------:R-:W-:Y:S01]  /*8530*/  HMMA.16816.F32.BF16 R188, R12.reuse, R22, R180 ;  /* 0x000000160cbc723c */ /* 0x040fe200000418b4 */
[----:B------:R-:W2:Y:S07]  /*8540*/  LDSM.16.M88.4 R20, [R151+0x16000] ;  /* 0x016000009714783b */ /* 0x000eae0000000200 */
[C---:B------:R-:W-:Y:S08]  /*8550*/  HMMA.16816.F32.BF16 R240, R12.reuse, R30, R168 ;  /* 0x0000001e0cf0723c */ /* 0x040ff000000418a8 */
[C---:B------:R-:W-:Y:S01]  /*8560*/  HMMA.16816.F32.BF16 R184, R12.reuse, R172, R176 ;  /* 0x000000ac0cb8723c */ /* 0x040fe200000418b0 */
[----:B------:R-:W3:Y:S07]  /*8570*/  LDSM.16.M88.4 R176, [R151+0x17000] ;  /* 0x0170000097b0783b */ /* 0x000eee0000000200 */
[----:B------:R-:W-:Y:S01]  /*8580*/  HMMA.16816.F32.BF16 R28, R12, R174, R32 ;  /* 0x000000ae0c1c723c */ /* 0x000fe20000041820 */
[----:B------:R-:W4:Y:S04]  /*8590*/  LDSM.16.M88.4 R32, [R151+0x17800] ;  /* 0x017800009720783b */ /* 0x000f280000000200 */
[----:B------:R-:W-:Y:S03]  /*85a0*/  LDSM.16.M88.4 R12, [R214] ;  /* 0x00000000d60c783b */ /* 0x000fe60000000200 */
[C---:B-1----:R-:W-:Y:S01]  /*85b0*/  HMMA.16816.F32.BF16 R180, R8.reuse, R4, R192 ;  /* 0x0000000408b4723c */ /* 0x042fe200000418c0 */
[----:B------:R-:W-:Y:S07]  /*85c0*/  LDSM.16.M88.4 R172, [R213] ;  /* 0x00000000d5ac783b */ /* 0x000fee0000000200 */
[C---:B------:R-:W-:Y:S01]  /*85d0*/  HMMA.16816.F32.BF16 R188, R8.reuse, R6, R188 ;  /* 0x0000000608bc723c */ /* 0x040fe200000418bc */
[----:B------:R-:W1:Y:S07]  /*85e0*/  LDSM.16.M88.4 R4, [R207+0xc000] ;  /* 0x00c00000cf04783b */ /* 0x000e6e0000000200 */
[C---:B--2---:R-:W-:Y:S08]  /*85f0*/  HMMA.16816.F32.BF16 R24, R8.reuse, R20, R236 ;  /* 0x000000140818723c */ /* 0x044ff000000418ec */
[C---:B------:R-:W-:Y:S08]  /*8600*/  HMMA.16816.F32.BF16 R168, R8.reuse, R22, R196 ;  /* 0x0000001608a8723c */ /* 0x040ff000000418c4 */
[C---:B---3--:R-:W-:Y:S08]  /*8610*/  HMMA.16816.F32.BF16 R192, R8.reuse, R176, R228 ;  /* 0x000000b008c0723c */ /* 0x048ff000000418e4 */
[C---:B----4-:R-:W-:Y:S01]  /*8620*/  HMMA.16816.F32.BF16 R228, R8.reuse, R32, R184 ;  /* 0x0000002008e4723c */ /* 0x050fe200000418b8 */
[----:B------:R-:W2:Y:S07]  /*8630*/  LDSM.16.M88.4 R184, [R212] ;  /* 0x00000000d4b8783b */ /* 0x000eae0000000200 */
[----:B------:R-:W-:Y:S08]  /*8640*/  HMMA.16816.F32.BF16 R32, R8, R34, R28 ;  /* 0x000000220820723c */ /* 0x000ff0000004181c */
[----:B-1----:R-:W-:Y:S01]  /*8650*/  HMMA.16816.F32.BF16 R20, R4, R12, R24 ;  /* 0x0000000c0414723c */ /* 0x002fe20000041818 */
[----:B------:R-:W1:Y:S07]  /*8660*/  LDSM.16.M88.4 R24, [R211] ;  /* 0x00000000d318783b */ /* 0x000e6e0000000200 */
[----:B------:R-:W-:Y:S01]  /*8670*/  HMMA.16816.F32.BF16 R196, R8, R178, R240 ;  /* 0x000000b208c4723c */ /* 0x000fe200000418f0 */
[----:B------:R-:W-:Y:S07]  /*8680*/  LDSM.16.M88.4 R8, [R209+0xc000] ;  /* 0x00c00000d108783b */ /* 0x000fee0000000200 */
[C---:B------:R-:W-:Y:S01]  /*8690*/  HMMA.16816.F32.BF16 R28, R4.reuse, R14, R168 ;  /* 0x0000000e041c723c */ /* 0x040fe200000418a8 */
[----:B------:R-:W3:Y:S04]  /*86a0*/  LDSM.16.M88.4 R12, [R205+0x16000] ;  /* 0x01600000cd0c783b */ /* 0x000ee80000000200 */
[----:B------:R-:W4:Y:S03]  /*86b0*/  LDSM.16.M88.4 R168, [R205+0x17000] ;  /* 0x01700000cda8783b */ /* 0x000f260000000200 */
[C---:B------:R-:W-:Y:S08]  /*86c0*/  HMMA.16816.F32.BF16 R176, R4.reuse, R172, R180 ;  /* 0x000000ac04b0723c */ /* 0x040ff000000418b4 */
[C---:B--2---:R-:W-:Y:S08]  /*86d0*/  HMMA.16816.F32.BF16 R192, R4.reuse, R184, R192 ;  /* 0x000000b804c0723c */ /* 0x044ff000000418c0 */
[C---:B------:R-:W-:Y:S01]  /*86e0*/  HMMA.16816.F32.BF16 R180, R4.reuse, R174, R188 ;  /* 0x000000ae04b4723c */ /* 0x040fe200000418bc */
[----:B------:R-:W2:Y:S07]  /*86f0*/  LDSM.16.M88.4 R172, [R205+0x16800] ;  /* 0x01680000cdac783b */ /* 0x000eae0000000200 */
[C---:B------:R-:W-:Y:S08]  /*8700*/  HMMA.16816.F32.BF16 R184, R4.reuse, R186, R196 ;  /* 0x000000ba04b8723c */ /* 0x040ff000000418c4 */
[C---:B-1----:R-:W-:Y:S08]  /*8710*/  HMMA.16816.F32.BF16 R196, R4.reuse, R24, R228 ;  /* 0x0000001804c4723c */ /* 0x042ff000000418e4 */
[----:B------:R-:W-:Y:S01]  /*8720*/  HMMA.16816.F32.BF16 R188, R4, R26, R32 ;  /* 0x0000001a04bc723c */ /* 0x000fe20000041820 */
[----:B------:R-:W-:Y:S07]  /*8730*/  LDSM.16.M88.4 R4, [R208+0xc000] ;  /* 0x00c00000d004783b */ /* 0x000fee0000000200 */
[C---:B---3--:R-:W-:Y:S08]  /*8740*/  HMMA.16816.F32.BF16 R24, R8.reuse, R12, R20 ;  /* 0x0000000c0818723c */ /* 0x048ff00000041814 */
[C---:B------:R-:W-:Y:S01]  /*8750*/  HMMA.16816.F32.BF16 R20, R8.reuse, R14, R28 ;  /* 0x0000000e0814723c */ /* 0x040fe2000004181c */
[----:B------:R-:W1:Y:S04]  /*8760*/  LDSM.16.M88.4 R12, [R204+0x6000] ;  /* 0x00600000cc0c783b */ /* 0x000e680000000200 */
[----:B------:R-:W3:Y:S03]  /*8770*/  LDSM.16.M88.4 R28, [R205+0x17800] ;  /* 0x01780000cd1c783b */ /* 0x000ee60000000200 */
[C---:B----4-:R-:W-:Y:S08]  /*8780*/  HMMA.16816.F32.BF16 R192, R8.reuse, R168, R192 ;  /* 0x000000a808c0723c */ /* 0x050ff000000418c0 */
[----:B------:R-:W-:Y:S01]  /*8790*/  HMMA.16816.F32.BF16 R228, R8, R170, R184 ;  /* 0x000000aa08e4723c */ /* 0x000fe200000418b8 */
[----:B------:R-:W4:Y:S01]  /*87a0*/  LDSM.16.M88.4 R168, [R204+0x6800] ;  /* 0x00680000cca8783b */ /* 0x000f220000000200 */
[----:B------:R-:W-:-:S05]  /*87b0*/  IMAD.SHL.U32 R252, R252, 0x2, RZ ;  /* 0x00000002fcfc7824 */ /* 0x000fca00078e00ff */
[----:B------:R-:W-:Y:S01]  /*87c0*/  LOP3.LUT R252, R252, 0x6, RZ, 0xc0, !PT ;  /* 0x00000006fcfc7812 */ /* 0x000fe200078ec0ff */
[----:B--2---:R-:W-:Y:S04]  /*87d0*/  HMMA.16816.F32.BF16 R32, R8, R172, R176 ;  /* 0x000000ac0820723c */ /* 0x004fe800000418b0 */
[----:B------:R-:W-:-:S04]  /*87e0*/  IMAD R0, R0, 0x40, R252 ;  /* 0x0000004000007824 */ /* 0x000fc800078e02fc */
[----:B------:R-:W-:Y:S01]  /*87f0*/  HMMA.16816.F32.BF16 R180, R8, R174, R180 ;  /* 0x000000ae08b4723c */ /* 0x000fe200000418b4 */
[----:B------:R-:W2:Y:S07]  /*8800*/  LDSM.16.M88.4 R172, [R204+0x7000] ;  /* 0x00700000ccac783b */ /* 0x000eae0000000200 */
[C---:B-1----:R-:W-:Y:S07]  /*8810*/  HMMA.16816.F32.BF16 R184, R4.reuse, R12, R24 ;  /* 0x0000000c04b8723c */ /* 0x042fee0000041818 */
[C---:B------:R-:W-:Y:S01]  /*8820*/  IADD3 R12, R0.reuse, 0x1, RZ ;  /* 0x00000001000c7810 */ /* 0x040fe20007ffe0ff */
[----:B------:R-:W-:Y:S01]  /*8830*/  HMMA.16816.F32.BF16 R20, R4, R14, R20 ;  /* 0x0000000e0414723c */ /* 0x000fe20000041814 */
[----:B------:R-:W-:-:S02]  /*8840*/  IADD3 R13, R0, 0x8, RZ ;  /* 0x00000008000d7810 */ /* 0x000fc40007ffe0ff */
[----:B------:R-:W1:Y:S01]  /*8850*/  I2F R14, R12 ;  /* 0x0000000c000e7306 */ /* 0x000e620000201400 */
[----:B------:R-:W-:-:S07]  /*8860*/  IADD3 R2, R0, 0x9, RZ ;  /* 0x0000000900027810 */ /* 0x000fce0007ffe0ff */
[----:B------:R-:W1:Y:S01]  /*8870*/  I2F R15, R13 ;  /* 0x0000000d000f7306 */ /* 0x000e620000201400 */
[C---:B---3--:R-:W-:Y:S08]  /*8880*/  HMMA.16816.F32.BF16 R196, R8.reuse, R28, R196 ;  /* 0x0000001c08c4723c */ /* 0x048ff000000418c4 */
[----:B------:R-:W-:Y:S01]  /*8890*/  HMMA.16816.F32.BF16 R188, R8, R30, R188 ;  /* 0x0000001e08bc723c */ /* 0x000fe200000418bc */
[----:B------:R-:W3:Y:S07]  /*88a0*/  I2F R9, R2 ;  /* 0x0000000200097306 */ /* 0x000eee0000201400 */
[C---:B----4-:R-:W-:Y:S01]  /*88b0*/  HMMA.16816.F32.BF16 R28, R4.reuse, R168, R32 ;  /* 0x000000a8041c723c */ /* 0x050fe20000041820 */
[----:B------:R-:W-:Y:S01]  /*88c0*/  IADD3 R8, R0, 0x10, RZ ;  /* 0x0000001000087810 */ /* 0x000fe20007ffe0ff */
[----:B-1----:R-:W-:Y:S01]  /*88d0*/  FFMA.FTZ R10, R14, UR4, R185 ;  /* 0x000000040e0a7c23 */ /* 0x002fe200080100b9 */
[-C--:B------:R-:W-:Y:S01]  /*88e0*/  ISETP.GE.AND P0, PT, R12, R16.reuse, PT ;  /* 0x000000100c00720c */ /* 0x080fe20003f06270 */
[----:B------:R-:W-:Y:S01]  /*88f0*/  FFMA.FTZ R11, R14, UR4, R187 ;  /* 0x000000040e0b7c23 */ /* 0x000fe200080100bb */
[----:B------:R-:W-:Y:S01]  /*8900*/  ISETP.GE.AND P2, PT, R12, R17, PT ;  /* 0x000000110c00720c */ /* 0x000fe20003f46270 */
[----:B------:R-:W1:Y:S01]  /*8910*/  I2F R14, R8 ;  /* 0x00000008000e7306 */ /* 0x000e620000201400 */
[----:B------:R-:W-:Y:S01]  /*8920*/  FFMA.FTZ R12, R15, UR4, R20 ;  /* 0x000000040f0c7c23 */ /* 0x000fe20008010014 */
[----:B------:R-:W-:Y:S01]  /*8930*/  ISETP.GE.AND P1, PT, R13, R16, PT ;  /* 0x000000100d00720c */ /* 0x000fe20003f26270 */
[----:B------:R-:W-:Y:S01]  /*8940*/  HMMA.16816.F32.BF16 R24, R4, R170, R180 ;  /* 0x000000aa0418723c */ /* 0x000fe200000418b4 */
[----:B------:R-:W4:Y:S01]  /*8950*/  LDSM.16.M88.4 R32, [R204+0x7800] ;  /* 0x00780000cc20783b */ /* 0x000f220000000200 */
[----:B------:R-:W-:Y:S01]  /*8960*/  FSEL R150, R10, -INF , !P0 ;  /* 0xff8000000a967808 */ /* 0x000fe20004000000 */
[----:B------:R-:W-:Y:S01]  /*8970*/  UISETP.GE.AND UP0, UPT, UR35, 0x3, UPT ;  /* 0x000000032300788c */ /* 0x000fe2000bf06270 */
[----:B------:R-:W-:Y:S01]  /*8980*/  FSEL R168, R12, -INF , !P1 ;  /* 0xff8000000ca87808 */ /* 0x000fe20004800000 */
[----:B---3--:R-:W-:Y:S01]  /*8990*/  FFMA.FTZ R12, R9, UR4, R21 ;  /* 0x00000004090c7c23 */ /* 0x008fe20008010015 */
[----:B------:R-:W-:Y:S01]  /*89a0*/  FSEL R176, R11, -INF , !P2 ;  /* 0xff8000000bb07808 */ /* 0x000fe20005000000 */
[----:B------:R-:W-:Y:S01]  /*89b0*/  FFMA.FTZ R11, R15, UR4, R22 ;  /* 0x000000040f0b7c23 */ /* 0x000fe20008010016 */
[----:B------:R-:W-:Y:S01]  /*89c0*/  IADD3 R10, R0, 0x11, RZ ;  /* 0x00000011000a7810 */ /* 0x000fe20007ffe0ff */
[----:B------:R-:W-:-:S04]  /*89d0*/  DEPBAR.LE SB0, 0x0 ;  /* 0x000080000000791a */ /* 0x000fc80000000000 */
[----:B------:R-:W-:Y:S01]  /*89e0*/  BAR.SYNC.DEFER_BLOCKING 0x0 ;  /* 0x0000000000007b1d */ /* 0x000fe20000010000 */
[C---:B------:R-:W-:Y:S02]  /*89f0*/  ISETP.GE.AND P2, PT, R2.reuse, R16, PT ;  /* 0x000000100200720c */ /* 0x040fe40003f46270 */
[-C--:B------:R-:W-:Y:S02]  /*8a00*/  ISETP.GE.AND P1, PT, R2, R17.reuse, PT ;  /* 0x000000110200720c */ /* 0x080fe40003f26270 */
[----:B------:R-:W-:Y:S02]  /*8a10*/  IADD3 R2, R0, 0x18, RZ ;  /* 0x0000001800027810 */ /* 0x000fe40007ffe0ff */
[----:B------:R-:W-:Y:S02]  /*8a20*/  ISETP.GE.AND P0, PT, R13, R17, PT ;  /* 0x000000110d00720c */ /* 0x000fe40003f06270 */
[----:B------:R3:W3:Y:S01]  /*8a30*/  I2F R13, R10 ;  /* 0x0000000a000d7306 */ /* 0x0006e20000201400 */
[----:B------:R-:W-:-:S02]  /*8a40*/  FSEL R149, R12, -INF , !P2 ;  /* 0xff8000000c957808 */ /* 0x000fc40005000000 */
[----:B------:R-:W-:Y:S01]  /*8a50*/  FSEL R169, R11, -INF , !P0 ;  /* 0xff8000000ba97808 */ /* 0x000fe20004000000 */
[----:B-1----:R-:W-:Y:S01]  /*8a60*/  FFMA.FTZ R11, R14, UR4, R28 ;  /* 0x000000040e0b7c23 */ /* 0x002fe2000801001c */
[----:B------:R-:W-:-:S03]  /*8a70*/  ISETP.GE.AND P0, PT, R8, R16, PT ;  /* 0x000000100800720c */ /* 0x000fc60003f06270 */
[----:B------:R-:W1:Y:S01]  /*8a80*/  I2F R12, R2 ;  /* 0x00000002000c7306 */ /* 0x000e620000201400 */
[-C--:B------:R-:W-:Y:S01]  /*8a90*/  ISETP.GE.AND P2, PT, R8, R17.reuse, PT ;  /* 0x000000110800720c */ /* 0x080fe20003f46270 */
[----:B------:R-:W-:Y:S01]  /*8aa0*/  FFMA.FTZ R8, R9, UR4, R23 ;  /* 0x0000000409087c23 */ /* 0x000fe20008010017 */
[----:B------:R-:W-:Y:S01]  /*8ab0*/  IADD3 R9, R0, 0x19, RZ ;  /* 0x0000001900097810 */ /* 0x000fe20007ffe0ff */
[----:B--2---:R-:W-:Y:S01]  /*8ac0*/  HMMA.16816.F32.BF16 R20, R4, R172, R192 ;  /* 0x000000ac0414723c */ /* 0x004fe200000418c0 */
[----:B------:R-:W-:Y:S02]  /*8ad0*/  FSEL R179, R11, -INF , !P0 ;  /* 0xff8000000bb37808 */ /* 0x000fe40004000000 */
[----:B------:R-:W-:Y:S01]  /*8ae0*/  FSEL R170, R8, -INF , !P1 ;  /* 0xff80000008aa7808 */ /* 0x000fe20004800000 */
[----:B------:R2:W2:Y:S01]  /*8af0*/  I2F R11, R9 ;  /* 0x00000009000b7306 */ /* 0x0004a20000201400 */
[----:B------:R-:W-:Y:S01]  /*8b00*/  ISETP.GE.AND P1, PT, R10, R16, PT ;  /* 0x000000100a00720c */ /* 0x000fe20003f26270 */
[----:B------:R-:W-:Y:S01]  /*8b10*/  FFMA.FTZ R8, R14, UR4, R30 ;  /* 0x000000040e087c23 */ /* 0x000fe2000801001e */
[----:B------:R-:W-:-:S02]  /*8b20*/  ISETP.GE.AND P0, PT, R10, R17, PT ;  /* 0x000000110a00720c */ /* 0x000fc40003f06270 */
[----:B---3--:R-:W-:Y:S01]  /*8b30*/  IADD3 R10, R0, 0x20, RZ ;  /* 0x00000020000a7810 */ /* 0x008fe20007ffe0ff */
[C---:B------:R-:W-:Y:S01]  /*8b40*/  FFMA.FTZ R18, R13.reuse, UR4, R29 ;  /* 0x000000040d127c23 */ /* 0x040fe2000801001d */
[----:B------:R-:W-:Y:S01]  /*8b50*/  FSEL R178, R8, -INF , !P2 ;  /* 0xff80000008b27808 */ /* 0x000fe20005000000 */
[----:B------:R-:W-:Y:S01]  /*8b60*/  FFMA.FTZ R14, R13, UR4, R31 ;  /* 0x000000040d0e7c23 */ /* 0x000fe2000801001f */
[----:B------:R-:W3:Y:S01]  /*8b70*/  I2F R15, R10 ;  /* 0x0000000a000f7306 */ /* 0x000ee20000201400 */
[----:B-1----:R-:W-:Y:S01]  /*8b80*/  FFMA.FTZ R13, R12, UR4, R24 ;  /* 0x000000040c0d7c23 */ /* 0x002fe20008010018 */
[----:B------:R-:W-:Y:S01]  /*8b90*/  ISETP.GE.AND P2, PT, R2, R16, PT ;  /* 0x000000100200720c */ /* 0x000fe20003f46270 */
[----:B------:R-:W-:Y:S01]  /*8ba0*/  HMMA.16816.F32.BF16 R28, R4, R174, R228 ;  /* 0x000000ae041c723c */ /* 0x000fe200000418e4 */
[----:B------:R-:W-:Y:S02]  /*8bb0*/  FSEL R185, R14, -INF , !P0 ;  /* 0xff8000000eb97808 */ /* 0x000fe40004000000 */
[----:B------:R-:W-:-:S02]  /*8bc0*/  FSEL R173, R13, -INF , !P2 ;  /* 0xff8000000dad7808 */ /* 0x000fc40005000000 */
[----:B------:R-:W-:Y:S02]  /*8bd0*/  FSEL R177, R18, -INF , !P1 ;  /* 0xff80000012b17808 */ /* 0x000fe40004800000 */
[C---:B------:R-:W-:Y:S02]  /*8be0*/  ISETP.GE.AND P0, PT, R9.reuse, R16, PT ;  /* 0x000000100900720c */ /* 0x040fe40003f06270 */
[-C--:B------:R-:W-:Y:S01]  /*8bf0*/  ISETP.GE.AND P2, PT, R9, R17.reuse, PT ;  /* 0x000000110900720c */ /* 0x080fe20003f46270 */
[----:B--2---:R-:W-:Y:S01]  /*8c00*/  FFMA.FTZ R9, R12, UR4, R26 ;  /* 0x000000040c097c23 */ /* 0x004fe2000801001a */
[----:B------:R-:W-:Y:S01]  /*8c10*/  ISETP.GE.AND P1, PT, R2, R17, PT ;  /* 0x000000110200720c */ /* 0x000fe20003f26270 */
[----:B------:R-:W-:Y:S01]  /*8c20*/  FFMA.FTZ R12, R11, UR4, R25 ;  /* 0x000000040b0c7c23 */ /* 0x000fe20008010019 */
[C---:B------:R-:W-:Y:S02]  /*8c30*/  IADD3 R8, R0.reuse, 0x21, RZ ;  /* 0x0000002100087810 */ /* 0x040fe40007ffe0ff */
[----:B------:R-:W-:-:S02]  /*8c40*/  IADD3 R2, R0, 0x28, RZ ;  /* 0x0000002800027810 */ /* 0x000fc40007ffe0ff */
[----:B------:R1:W2:Y:S01]  /*8c50*/  I2F R13, R8 ;  /* 0x00000008000d7306 */ /* 0x0002a20000201400 */
[----:B------:R-:W-:Y:S01]  /*8c60*/  FFMA.FTZ R11, R11, UR4, R27 ;  /* 0x000000040b0b7c23 */ /* 0x000fe2000801001b */
[----:B------:R-:W-:Y:S02]  /*8c70*/  FSEL R174, R9, -INF , !P1 ;  /* 0xff80000009ae7808 */ /* 0x000fe40004800000 */
[----:B------:R-:W-:Y:S01]  /*8c80*/  FSEL R172, R12, -INF , !P0 ;  /* 0xff8000000cac7808 */ /* 0x000fe20004000000 */
[----:B---3--:R-:W-:Y:S01]  /*8c90*/  FFMA.FTZ R9, R15, UR4, R20 ;  /* 0x000000040f097c23 */ /* 0x008fe20008010014 */
[C---:B------:R-:W-:Y:S02]  /*8ca0*/  ISETP.GE.AND P1, PT, R10.reuse, R16, PT ;  /* 0x000000100a00720c */ /* 0x040fe40003f26270 */
[----:B------:R-:W3:Y:S01]  /*8cb0*/  I2F R14, R2 ;  /* 0x00000002000e7306 */ /* 0x000ee20000201400 */
[----:B------:R-:W-:Y:S02]  /*8cc0*/  ISETP.GE.AND P0, PT, R10, R17, PT ;  /* 0x000000110a00720c */ /* 0x000fe40003f06270 */
[----:B------:R-:W-:Y:S01]  /*8cd0*/  IADD3 R10, R0, 0x29, RZ ;  /* 0x00000029000a7810 */ /* 0x000fe20007ffe0ff */
[----:B----4-:R-:W-:Y:S01]  /*8ce0*/  HMMA.16816.F32.BF16 R24, R4, R32, R196 ;  /* 0x000000200418723c */ /* 0x010fe200000418c4 */
[----:B------:R-:W-:-:S02]  /*8cf0*/  FSEL R175, R11, -INF , !P2 ;  /* 0xff8000000baf7808 */ /* 0x000fc40005000000 */
[----:B------:R-:W-:Y:S01]  /*8d00*/  FSEL R181, R9, -INF , !P1 ;  /* 0xff80000009b57808 */ /* 0x000fe20004800000 */
[----:B------:R-:W4:Y:S01]  /*8d10*/  I2F R11, R10 ;  /* 0x0000000a000b7306 */ /* 0x000f220000201400 */
[----:B------:R-:W-:Y:S02]  /*8d20*/  IADD3 R9, R0, 0x30, RZ ;  /* 0x0000003000097810 */ /* 0x000fe40007ffe0ff */
[C---:B------:R-:W-:Y:S02]  /*8d30*/  ISETP.GE.AND P2, PT, R8.reuse, R16, PT ;  /* 0x000000100800720c */ /* 0x040fe40003f46270 */
[----:B------:R-:W-:Y:S01]  /*8d40*/  ISETP.GE.AND P1, PT, R8, R17, PT ;  /* 0x000000110800720c */ /* 0x000fe20003f26270 */
[----:B-1----:R-:W-:Y:S02]  /*8d50*/  FFMA.FTZ R8, R15, UR4, R22 ;  /* 0x000000040f087c23 */ /* 0x002fe40008010016 */
[----:B------:R-:W1:Y:S01]  /*8d60*/  I2F R12, R9 ;  /* 0x00000009000c7306 */ /* 0x000e620000201400 */
[----:B--2---:R-:W-:-:S02]  /*8d70*/  FFMA.FTZ R18, R13, UR4, R21 ;  /* 0x000000040d127c23 */ /* 0x004fc40008010015 */
[----:B------:R-:W-:Y:S01]  /*8d80*/  FFMA.FTZ R15, R13, UR4, R23 ;  /* 0x000000040d0f7c23 */ /* 0x000fe20008010017 */
[----:B------:R-:W-:Y:S01]  /*8d90*/  FSEL R171, R8, -INF , !P0 ;  /* 0xff80000008ab7808 */ /* 0x000fe20004000000 */
[----:B---3--:R-:W-:Y:S01]  /*8da0*/  FFMA.FTZ R13, R14, UR4, R28 ;  /* 0x000000040e0d7c23 */ /* 0x008fe2000801001c */
[-C--:B------:R-:W-:Y:S02]  /*8db0*/  ISETP.GE.AND P0, PT, R2, R16.reuse, PT ;  /* 0x000000100200720c */ /* 0x080fe40003f06270 */
[----:B------:R-:W-:Y:S01]  /*8dc0*/  IADD3 R8, R0, 0x31, RZ ;  /* 0x0000003100087810 */ /* 0x000fe20007ffe0ff */
[----:B------:R-:W-:Y:S01]  /*8dd0*/  HMMA.16816.F32.BF16 R20, R4, R34, R188 ;  /* 0x000000220414723c */ /* 0x000fe200000418bc */
[----:B------:R-:W-:Y:S02]  /*8de0*/  FSEL R194, R15, -INF , !P1 ;  /* 0xff8000000fc27808 */ /* 0x000fe40004800000 */
[----:B------:R-:W-:Y:S02]  /*8df0*/  FSEL R183, R13, -INF , !P0 ;  /* 0xff8000000db77808 */ /* 0x000fe40004000000 */
[----:B------:R-:W-:-:S02]  /*8e00*/  ISETP.GE.AND P1, PT, R10, R16, PT ;  /* 0x000000100a00720c */ /* 0x000fc40003f26270 */
[-C--:B------:R-:W-:Y:S01]  /*8e10*/  ISETP.GE.AND P0, PT, R10, R17.reuse, PT ;  /* 0x000000110a00720c */ /* 0x080fe20003f06270 */
[----:B----4-:R-:W-:Y:S01]  /*8e20*/  FFMA.FTZ R5, R11, UR4, R29 ;  /* 0x000000040b057c23 */ /* 0x010fe2000801001d */
[----:B------:R-:W2:Y:S01]  /*8e30*/  I2F R10, R8 ;  /* 0x00000008000a7306 */ /* 0x000ea20000201400 */
[----:B------:R-:W-:Y:S02]  /*8e40*/  FSEL R187, R18, -INF , !P2 ;  /* 0xff80000012bb7808 */ /* 0x000fe40005000000 */
[-C--:B------:R-:W-:Y:S02]  /*8e50*/  ISETP.GE.AND P2, PT, R2, R17.reuse, PT ;  /* 0x000000110200720c */ /* 0x080fe40003f46270 */
[----:B------:R-:W-:Y:S01]  /*8e60*/  FSEL R247, R5, -INF , !P1 ;  /* 0xff80000005f77808 */ /* 0x000fe20004800000 */
[----:B-1----:R-:W-:Y:S01]  /*8e70*/  FFMA.FTZ R5, R12, UR4, R26 ;  /* 0x000000040c057c23 */ /* 0x002fe2000801001a */
[----:B------:R-:W-:Y:S02]  /*8e80*/  IADD3 R2, R0, 0x38, RZ ;  /* 0x0000003800027810 */ /* 0x000fe40007ffe0ff */
[----:B------:R-:W-:Y:S01]  /*8e90*/  ISETP.GE.AND P1, PT, R9, R17, PT ;  /* 0x000000110900720c */ /* 0x000fe20003f26270 */
[----:B------:R-:W-:Y:S01]  /*8ea0*/  FFMA.FTZ R6, R11, UR4, R31 ;  /* 0x000000040b067c23 */ /* 0x000fe2000801001f */
[----:B------:R-:W1:Y:S02]  /*8eb0*/  I2F R4, R2 ;  /* 0x0000000200047306 */ /* 0x000e640000201400 */
[----:B------:R-:W-:Y:S01]  /*8ec0*/  FSEL R180, R5, -INF , !P1 ;  /* 0xff80000005b47808 */ /* 0x000fe20004800000 */
[----:B------:R-:W-:Y:S01]  /*8ed0*/  FFMA.FTZ R14, R14, UR4, R30 ;  /* 0x000000040e0e7c23 */ /* 0x000fe2000801001e */
[----:B------:R-:W-:-:S04]  /*8ee0*/  FSEL R195, R6, -INF , !P0 ;  /* 0xff80000006c37808 */ /* 0x000fc80004000000 */
[----:B------:R3:W4:Y:S01]  /*8ef0*/  I2F R5, R0 ;  /* 0x0000000000057306 */ /* 0x0007220000201400 */
[----:B--2---:R-:W-:Y:S01]  /*8f00*/  FFMA.FTZ R6, R10, UR4, R25 ;  /* 0x000000040a067c23 */ /* 0x004fe20008010019 */
[-C--:B------:R-:W-:Y:S01]  /*8f10*/  ISETP.GE.AND P0, PT, R8, R16.reuse, PT ;  /* 0x000000100800720c */ /* 0x080fe20003f06270 */
[----:B------:R-:W-:Y:S01]  /*8f20*/  FFMA.FTZ R7, R12, UR4, R24 ;  /* 0x000000040c077c23 */ /* 0x000fe20008010018 */
[----:B------:R-:W-:Y:S02]  /*8f30*/  FSEL R229, R14, -INF , !P2 ;  /* 0xff8000000ee57808 */ /* 0x000fe40005000000 */
[-C--:B------:R-:W-:Y:S02]  /*8f40*/  ISETP.GE.AND P2, PT, R9, R16.reuse, PT ;  /* 0x000000100900720c */ /* 0x080fe40003f46270 */
[----:B------:R-:W-:Y:S02]  /*8f50*/  FSEL R32, R6, -INF , !P0 ;  /* 0xff80000006207808 */ /* 0x000fe40004000000 */
[----:B------:R-:W-:-:S02]  /*8f60*/  ISETP.GE.AND P1, PT, R0, R16, PT ;  /* 0x000000100000720c */ /* 0x000fc40003f26270 */
[-C--:B------:R-:W-:Y:S01]  /*8f70*/  ISETP.GE.AND P0, PT, R0, R17.reuse, PT ;  /* 0x000000110000720c */ /* 0x080fe20003f06270 */
[----:B------:R-:W-:Y:S01]  /*8f80*/  FFMA.FTZ R10, R10, UR4, R27 ;  /* 0x000000040a0a7c23 */ /* 0x000fe2000801001b */
[----:B------:R-:W-:Y:S02]  /*8f90*/  FSEL R182, R7, -INF , !P2 ;  /* 0xff80000007b67808 */ /* 0x000fe40005000000 */
[----:B---3--:R-:W-:Y:S01]  /*8fa0*/  IADD3 R0, R0, 0x39, RZ ;  /* 0x0000003900007810 */ /* 0x008fe20007ffe0ff */
[----:B-1----:R-:W-:Y:S01]  /*8fb0*/  FFMA.FTZ R6, R4, UR4, R20 ;  /* 0x0000000404067c23 */ /* 0x002fe20008010014 */
[----:B------:R-:W-:Y:S01]  /*8fc0*/  ISETP.GE.AND P2, PT, R8, R17, PT ;  /* 0x000000110800720c */ /* 0x000fe20003f46270 */
[----:B------:R-:W-:Y:S02]  /*8fd0*/  FFMA.FTZ R7, R4, UR4, R22 ;  /* 0x0000000404077c23 */ /* 0x000fe40008010016 */
[----:B------:R-:W1:Y:S01]  /*8fe0*/  I2F R4, R0 ;  /* 0x0000000000047306 */ /* 0x000e620000201400 */
[----:B----4-:R-:W-:Y:S01]  /*8ff0*/  FFMA.FTZ R19, R5, UR4, R186 ;  /* 0x0000000405137c23 */ /* 0x010fe200080100ba */
[----:B------:R-:W-:-:S02]  /*9000*/  FSEL R30, R10, -INF , !P2 ;  /* 0xff8000000a1e7808 */ /* 0x000fc40005000000 */
[----:B------:R-:W-:Y:S02]  /*9010*/  ISETP.GE.AND P2, PT, R2, R16, PT ;  /* 0x000000100200720c */ /* 0x000fe40003f46270 */
[----:B------:R-:W-:Y:S02]  /*9020*/  FSEL R19, R19, -INF , !P0 ;  /* 0xff80000013137808 */ /* 0x000fe40004000000 */
[----:B------:R-:W-:Y:S01]  /*9030*/  PLOP3.LUT P0, PT, PT, PT, UP0, 0x80, 0x0 ;  /* 0x000000000000781c */ /* 0x000fe20003f0f008 */
[----:B------:R-:W-:Y:S01]  /*9040*/  FFMA.FTZ R18, R5, UR4, R184 ;  /* 0x0000000405127c23 */ /* 0x000fe200080100b8 */
[----:B------:R-:W-:Y:S02]  /*9050*/  FSEL R35, R6, -INF , !P2 ;  /* 0xff80000006237808 */ /* 0x000fe40005000000 */
[----:B------:R-:W-:Y:S02]  /*9060*/  ISETP.GE.AND P2, PT, R2, R17, PT ;  /* 0x000000110200720c */ /* 0x000fe40003f46270 */
[----:B------:R-:W-:-:S02]  /*9070*/  FSEL R18, R18, -INF , !P1 ;  /* 0xff80000012127808 */ /* 0x000fc40004800000 */
        /* <DEDUP_REMOVED lines=82> */
.L_x_833:
[----:B------:R-:W-:Y:S05]  /*95a0*/  BSYNC B0 ;  /* 0x0000000000007941 */ /* 0x000fea0003800000 */
.L_x_832:
[----:B------:R-:W0:Y:S02]  /*95b0*/  LDGDEPBAR ;  /* 0x00000000000079af */ /* 0x000e240000000000 */
.L_x_831:
[----:B------:R-:W2:Y:S04]  /*95c0*/  LDL.LU.64 R192, [R1+0x18] ;  /* 0x0000180001c07983 */ /* 0x000ea80000300a00 */
[----:B-1----:R-:W3:Y:S04]  /*95d0*/  LDL R9, [R1+0x60] ;  /* 0x0000600001097983 */ /* 0x002ee80000100800 */
[----:B------:R-:W4:Y:S04]  /*95e0*/  LDL R5, [R1+0x44] ;  /* 0x0000440001057983 */ /* 0x000f280000100800 */
[----:B------:R-:W5:Y:S01]  /*95f0*/  LDL R6, [R1+0x50] ;  /* 0x0000500001067983 */ /* 0x000f620000100800 */
[----:B------:R-:W-:Y:S01]  /*9600*/  FMNMX.FTZ R0, R148, R18, !PT ;  /* 0x0000001294007209 */ /* 0x000fe20007810000 */
[----:B------:R-:W-:Y:S01]  /*9610*/  USHF.L.U32 UR6, UR37, 0x1, URZ ;  /* 0x0000000125067899 */ /* 0x000fe2000800063f */
[----:B------:R-:W1:Y:S01]  /*9620*/  LDC.U8 R186, c[0x0][0x2d8] ;  /* 0x0000b600ffba7b82 */ /* 0x000e620000000000 */
[----:B------:R-:W-:Y:S01]  /*9630*/  LDSM.16.MT88.4 R20, [R200+0x18000] ;  /* 0x01800000c814783b */ /* 0x000fe20000004200 */
[----:B------:R-:W-:-:S04]  /*9640*/  FMNMX.FTZ R0, R150, R0, !PT ;  /* 0x0000000096007209 */ /* 0x000fc80007810000 */
[----:B------:R-:W-:Y:S02]  /*9650*/  FMNMX.FTZ R0, R168, R0, !PT ;  /* 0x00000000a8007209 */ /* 0x000fe40007810000 */
[----:B------:R-:W1:Y:S02]  /*9660*/  LDC.U8 R184, c[0x0][0x2d8] ;  /* 0x0000b600ffb87b82 */ /* 0x000e640000000000 */
        /* <DEDUP_REMOVED lines=23> */
[----:B-1----:R-:W-:Y:S01]  /*97e0*/  PRMT R184, R184, 0x7054, R186 ;  /* 0x00007054b8b87816 */ /* 0x002fe200000000ba */
[----:B------:R-:W1:Y:S01]  /*97f0*/  SHFL.BFLY PT, R4, R0, 0x2, 0x1f ;  /* 0x0c401f0000047f89 */ /* 0x000e6200000e0000 */
[----:B------:R-:W-:Y:S02]  /*9800*/  FMNMX.FTZ R2, R229, R2, !PT ;  /* 0x00000002e5027209 */ /* 0x000fe40007810000 */
[----:B------:R-:W-:Y:S02]  /*9810*/  MOV R186, R182 ;  /* 0x000000b600ba7202 */ /* 0x000fe40000000f00 */
        /* <DEDUP_REMOVED lines=17> */
[----:B------:R-:W-:Y:S01]  /*9930*/  MUFU.EX2 R34, R18 ;  /* 0x0000001200227308 */ /* 0x000fe20000000800 */
        /* <DEDUP_REMOVED lines=16> */
[----:B------:R-:W1:Y:S03]  /*9a40*/  MUFU.EX2 R15, R6 ;  /* 0x00000006000f7308 */ /* 0x000e660000000800 */
[----:B------:R-:W-:Y:S01]  /*9a50*/  IMAD.WIDE.U32 R10, R0, -0x2daee0ad, RZ ;  /* 0xd2511f53000a7825 */ /* 0x000fe200078e00ff */
[----:B------:R-:W-:-:S04]  /*9a60*/  LOP3.LUT R5, R5, UR13, R227, 0x96, !PT ;  /* 0x0000000d05057c12 */ /* 0x000fc8000f8e96e3 */
[----:B------:R-:W-:Y:S01]  /*9a70*/  LOP3.LUT R0, R11, UR11, R4, 0x96, !PT ;  /* 0x0000000b0b007c12 */ /* 0x000fe2000f8e9604 */
[----:B------:R-:W-:-:S04]  /*9a80*/  IMAD.WIDE.U32 R4, R5, -0x326172a9, RZ ;  /* 0xcd9e8d5705047825 */ /* 0x000fc800078e00ff */
[----:B------:R-:W-:Y:S01]  /*9a90*/  IMAD.WIDE.U32 R8, R0, -0x326172a9, RZ ;  /* 0xcd9e8d5700087825 */ /* 0x000fe200078e00ff */
[----:B------:R-:W-:-:S03]  /*9aa0*/  LOP3.LUT R5, R5, UR12, R192, 0x96, !PT ;  /* 0x0000000c05057c12 */ /* 0x000fc6000f8e96c0 */
[----:B-1----:R-:W-:Y:S01]  /*9ab0*/  IMAD.MOV.U32 R19, RZ, RZ, R15 ;  /* 0x000000ffff137224 */ /* 0x002fe200078e000f */
[----:B------:R-:W-:Y:S01]  /*9ac0*/  LOP3.LUT R0, R9, UR10, R4, 0x96, !PT ;  /* 0x0000000a09007c12 */ /* 0x000fe2000f8e9604 */
[----:B------:R-:W-:-:S04]  /*9ad0*/  IMAD.WIDE.U32 R4, R5, -0x2daee0ad, RZ ;  /* 0xd2511f5305047825 */ /* 0x000fc800078e00ff */
[----:B------:R-:W-:Y:S01]  /*9ae0*/  IMAD.WIDE.U32 R24, R0, -0x2daee0ad, RZ ;  /* 0xd2511f5300187825 */ /* 0x000fe200078e00ff */
[----:B------:R-:W-:-:S03]  /*9af0*/  LOP3.LUT R6, R5, UR9, R10, 0x96, !PT ;  /* 0x0000000905067c12 */ /* 0x000fc6000f8e960a */
[----:B------:R-:W-:Y:S01]  /*9b00*/  FFMA.FTZ R0, R168, c[0x0][0x23c], -R12 ;  /* 0x00008f00a8007a23 */ /* 0x000fe2000001080c */
[----:B------:R-:W-:Y:S01]  /*9b10*/  LOP3.LUT R4, R25, UR5, R4, 0x96, !PT ;  /* 0x0000000519047c12 */ /* 0x000fe2000f8e9604 */
[----:B------:R-:W-:Y:S02]  /*9b20*/  IMAD.WIDE.U32 R6, R6, -0x326172a9, RZ ;  /* 0xcd9e8d5706067825 */ /* 0x000fe400078e00ff */
[----:B------:R1:W2:Y:S02]  /*9b30*/  MUFU.EX2 R14, R0 ;  /* 0x00000000000e7308 */ /* 0x0002a40000000800 */
[----:B------:R-:W-:Y:S01]  /*9b40*/  IMAD.WIDE.U32 R4, R4, -0x326172a9, RZ ;  /* 0xcd9e8d5704047825 */ /* 0x000fe200078e00ff */
[----:B------:R-:W-:-:S03]  /*9b50*/  LOP3.LUT R18, R7, UR8, R8, 0x96, !PT ;  /* 0x0000000807127c12 */ /* 0x000fc6000f8e9608 */
[----:B------:R-:W-:Y:S01]  /*9b60*/  IMAD.MOV.U32 R168, RZ, RZ, R195 ;  /* 0x000000ffffa87224 */ /* 0x000fe200078e00c3 */
        /* <DEDUP_REMOVED lines=13> */
[----:B------:R1:W3:Y:S01]  /*9c40*/  MUFU.EX2 R11, R4 ;  /* 0x00000004000b7308 */ /* 0x0002e20000000800 */
[----:B------:R-:W-:-:S02]  /*9c50*/  SHF.R.U32.HI R2, RZ, 0x8, R2 ;  /* 0x00000008ff027819 */ /* 0x000fc40000011602 */
[----:B------:R-:W-:Y:S01]  /*9c60*/  PRMT R8, R8, 0x5410, R6 ;  /* 0x0000541008087816 */ /* 0x000fe20000000006 */
[----:B------:R-:W-:Y:S01]  /*9c70*/  FFMA.FTZ R6, R170, c[0x0][0x23c], -R13 ;  /* 0x00008f00aa067a23 */ /* 0x000fe2000001080d */
[----:B------:R-:W-:Y:S02]  /*9c80*/  PRMT R10, R5, 0x5410, R2 ;  /* 0x00005410050a7816 */ /* 0x000fe40000000002 */
[----:B------:R-:W-:Y:S01]  /*9c90*/  SHF.R.U32.HI R2, RZ, 0x18, R0 ;  /* 0x00000018ff027819 */ /* 0x000fe20000011600 */
[----:B------:R4:W-:Y:S01]  /*9ca0*/  MUFU.EX2 R150, R6 ;  /* 0x0000000600967308 */ /* 0x0009e20000000800 */
[----:B--2---:R-:W-:Y:S02]  /*9cb0*/  MOV R170, R14 ;  /* 0x0000000e00aa7202 */ /* 0x004fe40000000f00 */
[----:B------:R-:W-:Y:S02]  /*9cc0*/  FSEL R5, R246, RZ, P1 ;  /* 0x000000fff6057208 */ /* 0x000fe40000800000 */
[----:B------:R-:W-:-:S02]  /*9cd0*/  MOV R169, R194 ;  /* 0x000000c200a97202 */ /* 0x000fc40000000f00 */
[----:B-1----:R-:W-:Y:S01]  /*9ce0*/  SHF.R.U32.HI R4, RZ, 0x10, R0 ;  /* 0x00000010ff047819 */ /* 0x002fe20000011600 */
[----:B------:R-:W-:-:S03]  /*9cf0*/  FADD.FTZ R3, R3, -R5 ;  /* 0x8000000503037221 */ /* 0x000fc60000010000 */
[----:B------:R-:W-:Y:S01]  /*9d00*/  LOP3.LUT R0, R4, 0xff, RZ, 0xc0, !PT ;  /* 0x000000ff04007812 */ /* 0x000fe200078ec0ff */
[----:B------:R-:W-:Y:S01]  /*9d10*/  FMUL.FTZ R3, R3, c[0x0][0x23c] ;  /* 0x00008f0003037a20 */ /* 0x000fe20000410000 */
[----:B------:R-:W-:Y:S02]  /*9d20*/  FSEL R4, R252, RZ, P2 ;  /* 0x000000fffc047208 */ /* 0x000fe40001000000 */
[----:B------:R-:W-:Y:S01]  /*9d30*/  PRMT R9, R0, 0x5410, R2 ;  /* 0x0000541000097816 */ /* 0x000fe20000000002 */
[----:B----4-:R-:W-:Y:S01]  /*9d40*/  FFMA.FTZ R6, R176, c[0x0][0x23c], -R13 ;  /* 0x00008f00b0067a23 */ /* 0x010fe2000001080d */
[----:B------:R-:W-:Y:S01]  /*9d50*/  HSET2.LE.AND R0, R7, R184, PT ;  /* 0x000000b807007233 */ /* 0x000fe20003803000 */
[----:B------:R-:W-:Y:S01]  /*9d60*/  FADD.FTZ R2, R148, -R4 ;  /* 0x8000000494027221 */ /* 0x000fe20000010000 */
[----:B------:R-:W1:Y:S01]  /*9d70*/  MUFU.EX2 R14, R3 ;  /* 0x00000003000e7308 */ /* 0x000e620000000800 */
[----:B---3--:R-:W-:Y:S02]  /*9d80*/  IMAD.MOV.U32 R176, RZ, RZ, R11 ;  /* 0x000000ffffb07224 */ /* 0x008fe400078e000b */
[----:B------:R-:W-:Y:S01]  /*9d90*/  FMUL.FTZ R15, R2, c[0x0][0x23c] ;  /* 0x00008f00020f7a20 */ /* 0x000fe20000410000 */
[----:B------:R-:W-:-:S04]  /*9da0*/  F2FP.BF16.PACK_AB R2, R190, R170 ;  /* 0x000000aabe02723e */ /* 0x000fc800000010ff */
[----:B------:R2:W-:Y:S08]  /*9db0*/  MUFU.EX2 R149, R6 ;  /* 0x0000000600957308 */ /* 0x0005f00000000800 */
[----:B------:R-:W3:Y:S01]  /*9dc0*/  MUFU.EX2 R15, R15 ;  /* 0x0000000f000f7308 */ /* 0x000ee20000000800 */
[----:B-1----:R-:W-:Y:S01]  /*9dd0*/  FMUL.FTZ R158, R158, R14 ;  /* 0x0000000e9e9e7220 */ /* 0x002fe20000410000 */
[----:B------:R-:W-:Y:S01]  /*9de0*/  MOV R3, R150 ;  /* 0x0000009600037202 */ /* 0x000fe20000000f00 */
[----:B------:R-:W-:-:S02]  /*9df0*/  FMUL.FTZ R159, R159, R14 ;  /* 0x0000000e9f9f7220 */ /* 0x000fc40000410000 */
[-C--:B------:R-:W-:Y:S02]  /*9e00*/  FMUL.FTZ R38, R38, R14.reuse ;  /* 0x0000000e26267220 */ /* 0x080fe40000410000 */
[----:B------:R-:W-:Y:S01]  /*9e10*/  FMUL.FTZ R39, R39, R14 ;  /* 0x0000000e27277220 */ /* 0x000fe20000410000 */
[----:B--2---:R-:W-:Y:S01]  /*9e20*/  LOP3.LUT R6, R0, R2, RZ, 0xc0, !PT ;  /* 0x0000000200067212 */ /* 0x004fe200078ec0ff */
[--C-:B------:R-:W-:Y:S01]  /*9e30*/  HSET2.LE.AND R0, R8, R184.reuse, PT ;  /* 0x000000b808007233 */ /* 0x100fe20003803000 */
[----:B------:R-:W-:Y:S01]  /*9e40*/  F2FP.BF16.PACK_AB R2, R150, R176 ;  /* 0x000000b09602723e */ /* 0x000fe200000010ff */
[-C--:B------:R-:W-:Y:S02]  /*9e50*/  FMUL.FTZ R42, R42, R14.reuse ;  /* 0x0000000e2a2a7220 */ /* 0x080fe40000410000 */
[----:B------:R-:W-:Y:S01]  /*9e60*/  FMUL.FTZ R43, R43, R14 ;  /* 0x0000000e2b2b7220 */ /* 0x000fe20000410000 */
[----:B------:R-:W-:Y:S01]  /*9e70*/  LOP3.LUT R7, R0, R2, RZ, 0xc0, !PT ;  /* 0x0000000200077212 */ /* 0x000fe200078ec0ff */
[----:B------:R-:W-:Y:S01]  /*9e80*/  HSET2.LE.AND R0, R10, R184, PT ;  /* 0x000000b80a007233 */ /* 0x000fe20003803000 */
[----:B------:R-:W-:Y:S01]  /*9e90*/  F2FP.BF16.PACK_AB R2, R19, R34 ;  /* 0x000000221302723e */ /* 0x000fe200000010ff */
[----:B---3--:R-:W-:-:S02]  /*9ea0*/  FMUL.FTZ R156, R156, R15 ;  /* 0x0000000f9c9c7220 */ /* 0x008fc40000410000 */
[----:B------:R-:W-:Y:S01]  /*9eb0*/  FMUL.FTZ R157, R157, R15 ;  /* 0x0000000f9d9d7220 */ /* 0x000fe20000410000 */
[----:B------:R-:W-:Y:S01]  /*9ec0*/  LOP3.LUT R4, R0, R2, RZ, 0xc0, !PT ;  /* 0x0000000200047212 */ /* 0x000fe200078ec0ff */
[----:B------:R-:W-:Y:S01]  /*9ed0*/  HSET2.LE.AND R0, R9, R184, PT ;  /* 0x000000b809007233 */ /* 0x000fe20003803000 */
[----:B------:R-:W-:Y:S01]  /*9ee0*/  F2FP.BF16.PACK_AB R2, R149, R31 ;  /* 0x0000001f9502723e */ /* 0x000fe200000010ff */
[----:B------:R-:W1:Y:S01]  /*9ef0*/  LDSM.16.MT88.4 R8, [R201+0x18000] ;  /* 0x01800000c908783b */ /* 0x000e620000004200 */
[-C--:B------:R-:W-:Y:S02]  /*9f00*/  FMUL.FTZ R36, R36, R15.reuse ;  /* 0x0000000f24247220 */ /* 0x080fe40000410000 */
[----:B------:R-:W-:Y:S01]  /*9f10*/  LOP3.LUT R5, R0, R2, RZ, 0xc0, !PT ;  /* 0x0000000200057212 */ /* 0x000fe200078ec0ff */
[-C--:B------:R-:W-:Y:S02]  /*9f20*/  FMUL.FTZ R37, R37, R15.reuse ;  /* 0x0000000f25257220 */ /* 0x080fe40000410000 */
[----:B------:R-:W-:-:S02]  /*9f30*/  FMUL.FTZ R40, R40, R15 ;  /* 0x0000000f28287220 */ /* 0x000fc40000410000 */
[-C--:B------:R-:W-:Y:S02]  /*9f40*/  FMUL.FTZ R41, R41, R15.reuse ;  /* 0x0000000f29297220 */ /* 0x080fe40000410000 */
[----:B------:R-:W-:Y:S01]  /*9f50*/  HMMA.16816.F32.BF16 R196, R4, R22, R156 ;  /* 0x0000001604c4723c */ /* 0x000fe2000004189c */
[-C--:B------:R-:W-:Y:S02]  /*9f60*/  FMUL.FTZ R152, R152, R15.reuse ;  /* 0x0000000f98987220 */ /* 0x080fe40000410000 */
[----:B------:R-:W-:Y:S02]  /*9f70*/  FMUL.FTZ R153, R153, R15 ;  /* 0x0000000f99997220 */ /* 0x000fe40000410000 */
[-C--:B------:R-:W-:Y:S02]  /*9f80*/  FMUL.FTZ R154, R154, R14.reuse ;  /* 0x0000000e9a9a7220 */ /* 0x080fe40000410000 */
[----:B------:R-:W-:Y:S01]  /*9f90*/  FMUL.FTZ R155, R155, R14 ;  /* 0x0000000e9b9b7220 */ /* 0x000fe20000410000 */
[----:B------:R-:W-:Y:S01]  /*9fa0*/  MOV R157, R189 ;  /* 0x000000bd009d7202 */ /* 0x000fe20000000f00 */
[----:B------:R-:W-:-:S02]  /*9fb0*/  FMUL.FTZ R44, R44, R15 ;  /* 0x0000000f2c2c7220 */ /* 0x000fc40000410000 */
[-C--:B------:R-:W-:Y:S02]  /*9fc0*/  FMUL.FTZ R45, R45, R15.reuse ;  /* 0x0000000f2d2d7220 */ /* 0x080fe40000410000 */
[-C--:B------:R-:W-:Y:S01]  /*9fd0*/  FMUL.FTZ R46, R46, R14.reuse ;  /* 0x0000000e2e2e7220 */ /* 0x080fe20000410000 */
[----:B------:R-:W-:Y:S01]  /*9fe0*/  HMMA.16816.F32.BF16 R152, R4, R20, R152 ;  /* 0x000000140498723c */ /* 0x000fe20000041898 */
[----:B------:R-:W2:Y:S01]  /*9ff0*/  LDSM.16.MT88.4 R20, [R203+0x18000] ;  /* 0x01800000cb14783b */ /* 0x000ea20000004200 */
[-C--:B------:R-:W-:Y:S02]  /*a000*/  FMUL.FTZ R47, R47, R14.reuse ;  /* 0x0000000e2f2f7220 */ /* 0x080fe40000410000 */
[-C--:B------:R-:W-:Y:S02]  /*a010*/  FMUL.FTZ R48, R48, R15.reuse ;  /* 0x0000000f30307220 */ /* 0x080fe40000410000 */
[----:B------:R-:W-:Y:S02]  /*a020*/  FMUL.FTZ R49, R49, R15 ;  /* 0x0000000f31317220 */ /* 0x000fe40000410000 */
[----:B------:R-:W-:-:S02]  /*a030*/  FMUL.FTZ R50, R50, R14 ;  /* 0x0000000e32327220 */ /* 0x000fc40000410000 */
[----:B------:R-:W-:Y:S01]  /*a040*/  MOV R29, R196 ;  /* 0x000000c4001d7202 */ /* 0x000fe20000000f00 */
[----:B------:R-:W-:Y:S01]  /*a050*/  IMAD.MOV.U32 R28, RZ, RZ, R197 ;  /* 0x000000ffff1c7224 */ /* 0x000fe200078e00c5 */
[----:B------:R-:W-:Y:S01]  /*a060*/  MOV R27, R198 ;  /* 0x000000c6001b7202 */ /* 0x000fe20000000f00 */
[----:B------:R-:W-:Y:S02]  /*a070*/  IMAD.MOV.U32 R26, RZ, RZ, R199 ;  /* 0x000000ffff1a7224 */ /* 0x000fe400078e00c7 */
[-C--:B------:R-:W-:Y:S01]  /*a080*/  FMUL.FTZ R51, R51, R14.reuse ;  /* 0x0000000e33337220 */ /* 0x080fe20000410000 */
[----:B-1----:R-:W-:Y:S01]  /*a090*/  HMMA.16816.F32.BF16 R196, R4, R8, R36 ;  /* 0x0000000804c4723c */ /* 0x002fe20000041824 */
[-C--:B------:R-:W-:Y:S02]  /*a0a0*/  FMUL.FTZ R52, R52, R15.reuse ;  /* 0x0000000f34347220 */ /* 0x080fe40000410000 */
[----:B------:R-:W-:Y:S02]  /*a0b0*/  FMUL.FTZ R53, R53, R15 ;  /* 0x0000000f35357220 */ /* 0x000fe40000410000 */
[----:B------:R-:W-:-:S02]  /*a0c0*/  FMUL.FTZ R54, R54, R14 ;  /* 0x0000000e36367220 */ /* 0x000fc40000410000 */
[-C--:B------:R-:W-:Y:S01]  /*a0d0*/  FMUL.FTZ R55, R55, R14.reuse ;  /* 0x0000000e37377220 */ /* 0x080fe20000410000 */
[----:B------:R-:W-:Y:S01]  /*a0e0*/  HMMA.16816.F32.BF16 R8, R4, R10, R40 ;  /* 0x0000000a0408723c */ /* 0x000fe20000041828 */
        /* <DEDUP_REMOVED lines=10> */
[----:B------:R-:W-:Y:S01]  /*a190*/  MOV R36, R199 ;  /* 0x000000c700247202 */ /* 0x000fe20000000f00 */
[----:B------:R-:W-:Y:S01]  /*a1a0*/  IMAD.MOV.U32 R148, RZ, RZ, R196 ;  /* 0x000000ffff947224 */ /* 0x000fe200078e00c4 */
[----:B--2---:R-:W-:Y:S01]  /*a1b0*/  HMMA.16816.F32.BF16 R248, R4, R22, R48 ;  /* 0x0000001604f8723c */ /* 0x004fe20000041830 */
[----:B------:R-:W-:-:S02]  /*a1c0*/  FMUL.FTZ R64, R64, R15 ;  /* 0x0000000f40407220 */ /* 0x000fc40000410000 */
[----:B------:R-:W-:Y:S01]  /*a1d0*/  FMUL.FTZ R65, R65, R15 ;  /* 0x0000000f41417220 */ /* 0x000fe20000410000 */
[----:B------:R-:W-:Y:S01]  /*a1e0*/  MOV R41, R9 ;  /* 0x0000000900297202 */ /* 0x000fe20000000f00 */
[----:B------:R-:W-:Y:S01]  /*a1f0*/  IMAD.MOV.U32 R42, RZ, RZ, R11 ;  /* 0x000000ffff2a7224 */ /* 0x000fe200078e000b */
[----:B------:R-:W-:Y:S01]  /*a200*/  MOV R39, R8 ;  /* 0x0000000800277202 */ /* 0x000fe20000000f00 */
[----:B------:R-:W-:Y:S01]  /*a210*/  IMAD.MOV.U32 R40, RZ, RZ, R10 ;  /* 0x000000ffff287224 */ /* 0x000fe200078e000a */
[----:B------:R-:W-:Y:S01]  /*a220*/  HMMA.16816.F32.BF16 R196, R4, R20, R44 ;  /* 0x0000001404c4723c */ /* 0x000fe2000004182c */
[----:B------:R-:W1:Y:S01]  /*a230*/  LDSM.16.MT88.4 R8, [R202+0x18000] ;  /* 0x01800000ca08783b */ /* 0x000e620000004200 */
[-C--:B------:R-:W-:Y:S02]  /*a240*/  FMUL.FTZ R66, R66, R14.reuse ;  /* 0x0000000e42427220 */ /* 0x080fe40000410000 */
[----:B------:R-:W-:Y:S01]  /*a250*/  FMUL.FTZ R67, R67, R14 ;  /* 0x0000000e43437220 */ /* 0x000fe20000410000 */
[----:B------:R-:W2:Y:S01]  /*a260*/  LDSM.16.MT88.4 R20, [R200+0x1a000] ;  /* 0x01a00000c814783b */ /* 0x000ea20000004200 */
[-C--:B------:R-:W-:Y:S01]  /*a270*/  FMUL.FTZ R68, R68, R15.reuse ;  /* 0x0000000f44447220 */ /* 0x080fe20000410000 */
[----:B------:R-:W-:Y:S01]  /*a280*/  MOV R47, R150 ;  /* 0x00000096002f7202 */ /* 0x000fe20000000f00 */
[----:B------:R-:W-:Y:S01]  /*a290*/  FMUL.FTZ R69, R69, R15 ;  /* 0x0000000f45457220 */ /* 0x000fe20000410000 */
[----:B------:R-:W-:Y:S01]  /*a2a0*/  MOV R150, R230 ;  /* 0x000000e600967202 */ /* 0x000fe20000000f00 */
[----:B------:R-:W-:Y:S01]  /*a2b0*/  FMUL.FTZ R70, R70, R14 ;  /* 0x0000000e46467220 */ /* 0x000fe20000410000 */
[----:B------:R-:W-:Y:S01]  /*a2c0*/  MOV R44, R42 ;  /* 0x0000002a002c7202 */ /* 0x000fe20000000f00 */
[----:B------:R-:W-:-:S02]  /*a2d0*/  FMUL.FTZ R71, R71, R14 ;  /* 0x0000000e47477220 */ /* 0x000fc40000410000 */
[-C--:B------:R-:W-:Y:S02]  /*a2e0*/  FMUL.FTZ R72, R72, R15.reuse ;  /* 0x0000000f48487220 */ /* 0x080fe40000410000 */
[----:B------:R-:W-:Y:S02]  /*a2f0*/  FMUL.FTZ R73, R73, R15 ;  /* 0x0000000f49497220 */ /* 0x000fe40000410000 */
[-C--:B------:R-:W-:Y:S02]  /*a300*/  FMUL.FTZ R74, R74, R14.reuse ;  /* 0x0000000e4a4a7220 */ /* 0x080fe40000410000 */
[----:B------:R-:W-:Y:S02]  /*a310*/  FMUL.FTZ R75, R75, R14 ;  /* 0x0000000e4b4b7220 */ /* 0x000fe40000410000 */
[----:B------:R-:W-:Y:S02]  /*a320*/  IMAD.MOV.U32 R46, RZ, RZ, R156 ;  /* 0x000000ffff2e7224 */ /* 0x000fe400078e009c */
[----:B------:R-:W-:Y:S01]  /*a330*/  MOV R0, R196 ;  /* 0x000000c400007202 */ /* 0x000fe20000000f00 */
[----:B------:R-:W-:Y:S01]  /*a340*/  IMAD.MOV.U32 R38, RZ, RZ, R199 ;  /* 0x000000ffff267224 */ /* 0x000fe200078e00c7 */
[----:B------:R-:W-:Y:S01]  /*a350*/  MOV R37, R197 ;  /* 0x000000c500257202 */ /* 0x000fe20000000f00 */
[----:B------:R-:W-:-:S02]  /*a360*/  IMAD.MOV.U32 R2, RZ, RZ, R198 ;  /* 0x000000ffff027224 */ /* 0x000fc400078e00c6 */
[----:B------:R-:W-:Y:S02]  /*a370*/  IMAD.MOV.U32 R156, RZ, RZ, R188 ;  /* 0x000000ffff9c7224 */ /* 0x000fe400078e00bc */
[----:B------:R-:W-:Y:S02]  /*a380*/  IMAD.MOV.U32 R159, RZ, RZ, R181 ;  /* 0x000000ffff9f7224 */ /* 0x000fe400078e00b5 */
[----:B------:R-:W-:Y:S02]  /*a390*/  IMAD.MOV.U32 R158, RZ, RZ, R183 ;  /* 0x000000ffff9e7224 */ /* 0x000fe400078e00b7 */
        /* <DEDUP_REMOVED lines=10> */
[----:B------:R-:W-:Y:S01]  /*a440*/  FMUL.FTZ R83, R83, R14 ;  /* 0x0000000e53537220 */ /* 0x000fe20000410000 */
[----:B------:R-:W-:Y:S01]  /*a450*/  MOV R55, R40 ;  /* 0x0000002800377202 */ /* 0x000fe20000000f00 */
[-C--:B------:R-:W-:Y:S01]  /*a460*/  FMUL.FTZ R84, R84, R15.reuse ;  /* 0x0000000f54547220 */ /* 0x080fe20000410000 */
[----:B------:R-:W-:Y:S01]  /*a470*/  MOV R52, R38 ;  /* 0x0000002600347202 */ /* 0x000fe20000000f00 */
[----:B------:R-:W-:-:S02]  /*a480*/  FMUL.FTZ R85, R85, R15 ;  /* 0x0000000f55557220 */ /* 0x000fc40000410000 */
[C---:B--2---:R-:W-:Y:S01]  /*a490*/  HMMA.16816.F32.BF16 R196, R4.reuse, R20, R60 ;  /* 0x0000001404c4723c */ /* 0x044fe2000004183c */
[-C--:B------:R-:W-:Y:S02]  /*a4a0*/  FMUL.FTZ R86, R86, R14.reuse ;  /* 0x0000000e56567220 */ /* 0x080fe40000410000 */
[----:B------:R-:W-:Y:S02]  /*a4b0*/  FMUL.FTZ R87, R87, R14 ;  /* 0x0000000e57577220 */ /* 0x000fe40000410000 */
[-C--:B------:R-:W-:Y:S02]  /*a4c0*/  FMUL.FTZ R88, R88, R15.reuse ;  /* 0x0000000f58587220 */ /* 0x080fe40000410000 */
[----:B------:R-:W-:Y:S01]  /*a4d0*/  IMAD.MOV.U32 R60, RZ, RZ, R190 ;  /* 0x000000ffff3c7224 */ /* 0x000fe200078e00be */
[----:B------:R-:W-:Y:S01]  /*a4e0*/  MOV R63, R2 ;  /* 0x00000002003f7202 */ /* 0x000fe20000000f00 */
[----:B------:R-:W-:Y:S01]  /*a4f0*/  IMAD.MOV.U32 R61, RZ, RZ, R0 ;  /* 0x000000ffff3d7224 */ /* 0x000fe200078e0000 */
[----:B------:R-:W-:Y:S01]  /*a500*/  HMMA.16816.F32.BF16 R188, R4, R22, R64 ;  /* 0x0000001604bc723c */ /* 0x000fe20000041840 */
[----:B------:R-:W-:Y:S01]  /*a510*/  MOV R0, R180 ;  /* 0x000000b400007202 */ /* 0x000fe20000000f00 */
[----:B------:R-:W2:Y:S01]  /*a520*/  LDSM.16.MT88.4 R20, [R203+0x1a000] ;  /* 0x01a00000cb14783b */ /* 0x000ea20000004200 */
[----:B------:R-:W-:-:S02]  /*a530*/  FMUL.FTZ R89, R89, R15 ;  /* 0x0000000f59597220 */ /* 0x000fc40000410000 */
[----:B------:R-:W-:Y:S01]  /*a540*/  FMUL.FTZ R90, R90, R14 ;  /* 0x0000000e5a5a7220 */ /* 0x000fe20000410000 */
[----:B------:R-:W-:Y:S01]  /*a550*/  MOV R38, R0 ;  /* 0x0000000000267202 */ /* 0x000fe20000000f00 */
[----:B------:R-:W-:Y:S02]  /*a560*/  FMUL.FTZ R91, R91, R14 ;  /* 0x0000000e5b5b7220 */ /* 0x000fe40000410000 */
[----:B------:R-:W-:Y:S01]  /*a570*/  IMAD.MOV.U32 R45, RZ, RZ, R148 ;  /* 0x000000ffff2d7224 */ /* 0x000fe200078e0094 */
[----:B------:R-:W-:Y:S01]  /*a580*/  MOV R148, R229 ;  /* 0x000000e500947202 */ /* 0x000fe20000000f00 */
[----:B------:R-:W-:Y:S02]  /*a590*/  IMAD.MOV.U32 R2, RZ, RZ, R231 ;  /* 0x000000ffff027224 */ /* 0x000fe400078e00e7 */
[----:B------:R-:W-:Y:S02]  /*a5a0*/  IMAD.MOV.U32 R62, RZ, RZ, R37 ;  /* 0x000000ffff3e7224 */ /* 0x000fe400078e0025 */
[----:B------:R-:W-:-:S02]  /*a5b0*/  IMAD.MOV.U32 R37, RZ, RZ, R159 ;  /* 0x000000ffff257224 */ /* 0x000fc400078e009f */
[-C--:B------:R-:W-:Y:S02]  /*a5c0*/  FMUL.FTZ R100, R100, R15.reuse ;  /* 0x0000000f64647220 */ /* 0x080fe40000410000 */
[-C--:B------:R-:W-:Y:S02]  /*a5d0*/  FMUL.FTZ R101, R101, R15.reuse ;  /* 0x0000000f65657220 */ /* 0x080fe40000410000 */
[-C--:B------:R-:W-:Y:S01]  /*a5e0*/  FMUL.FTZ R102, R102, R14.reuse ;  /* 0x0000000e66667220 */ /* 0x080fe20000410000 */
[----:B-1----:R-:W-:Y:S01]  /*a5f0*/  HMMA.16816.F32.BF16 R180, R4, R8, R68 ;  /* 0x0000000804b4723c */ /* 0x002fe20000041844 */
[----:B------:R-:W-:Y:S02]  /*a600*/  FMUL.FTZ R103, R103, R14 ;  /* 0x0000000e67677220 */ /* 0x000fe40000410000 */
[-C--:B------:R-:W-:Y:S02]  /*a610*/  FMUL.FTZ R104, R104, R15.reuse ;  /* 0x0000000f68687220 */ /* 0x080fe40000410000 */
[----:B------:R-:W-:-:S02]  /*a620*/  FMUL.FTZ R105, R105, R15 ;  /* 0x0000000f69697220 */ /* 0x000fc40000410000 */
[----:B------:R-:W-:Y:S01]  /*a630*/  MOV R68, R192 ;  /* 0x000000c000447202 */ /* 0x000fe20000000f00 */
[----:B------:R-:W-:Y:S01]  /*a640*/  IMAD.MOV.U32 R69, RZ, RZ, R193 ;  /* 0x000000ffff457224 */ /* 0x000fe200078e00c1 */
[----:B------:R-:W-:Y:S01]  /*a650*/  MOV R71, R170 ;  /* 0x000000aa00477202 */ /* 0x000fe20000000f00 */
[C---:B------:R-:W-:Y:S01]  /*a660*/  HMMA.16816.F32.BF16 R192, R4.reuse, R10, R72 ;  /* 0x0000000a04c0723c */ /* 0x040fe20000041848 */
[----:B------:R-:W1:Y:S01]  /*a670*/  LDSM.16.MT88.4 R8, [R202+0x1a000] ;  /* 0x01a00000ca08783b */ /* 0x000e620000004200 */
[----:B------:R-:W-:Y:S02]  /*a680*/  IMAD.MOV.U32 R70, RZ, RZ, R169 ;  /* 0x000000ffff467224 */ /* 0x000fe400078e00a9 */
[-C--:B------:R-:W-:Y:S02]  /*a690*/  FMUL.FTZ R106, R106, R14.reuse ;  /* 0x0000000e6a6a7220 */ /* 0x080fe40000410000 */
[----:B------:R-:W-:Y:S02]  /*a6a0*/  FMUL.FTZ R107, R107, R14 ;  /* 0x0000000e6b6b7220 */ /* 0x000fe40000410000 */
[----:B------:R-:W-:Y:S01]  /*a6b0*/  IMAD.MOV.U32 R54, RZ, RZ, R41 ;  /* 0x000000ffff367224 */ /* 0x000fe200078e0029 */
[----:B--2---:R-:W-:Y:S01]  /*a6c0*/  HMMA.16816.F32.BF16 R228, R4, R20, R76 ;  /* 0x0000001404e4723c */ /* 0x004fe2000004184c */
[----:B------:R-:W-:-:S02]  /*a6d0*/  FMUL.FTZ R92, R92, R15 ;  /* 0x0000000f5c5c7220 */ /* 0x000fc40000410000 */
[----:B------:R-:W-:Y:S02]  /*a6e0*/  FMUL.FTZ R93, R93, R15 ;  /* 0x0000000f5d5d7220 */ /* 0x000fe40000410000 */
[----:B------:R-:W-:Y:S02]  /*a6f0*/  FMUL.FTZ R94, R94, R14 ;  /* 0x0000000e5e5e7220 */ /* 0x000fe40000410000 */
[----:B------:R-:W-:Y:S01]  /*a700*/  MOV R77, R168 ;  /* 0x000000a8004d7202 */ /* 0x000fe20000000f00 */
[----:B------:R-:W-:Y:S01]  /*a710*/  IMAD.MOV.U32 R76, RZ, RZ, R171 ;  /* 0x000000ffff4c7224 */ /* 0x000fe200078e00ab */
[----:B------:R-:W-:Y:S01]  /*a720*/  MOV R78, R156 ;  /* 0x0000009c004e7202 */ /* 0x000fe20000000f00 */
[----:B------:R-:W-:Y:S01]  /*a730*/  HMMA.16816.F32.BF16 R168, R4, R22, R80 ;  /* 0x0000001604a8723c */ /* 0x000fe20000041850 */
[----:B------:R-:W-:Y:S01]  /*a740*/  IMAD.MOV.U32 R79, RZ, RZ, R157 ;  /* 0x000000ffff4f7224 */ /* 0x000fe200078e009d */
[----:B------:R-:W2:Y:S01]  /*a750*/  LDSM.16.MT88.4 R20, [R200+0x1c000] ;  /* 0x01c00000c814783b */ /* 0x000ea20000004200 */
[----:B------:R-:W-:-:S02]  /*a760*/  FMUL.FTZ R95, R95, R14 ;  /* 0x0000000e5f5f7220 */ /* 0x000fc40000410000 */
[-C--:B------:R-:W-:Y:S02]  /*a770*/  FMUL.FTZ R96, R96, R15.reuse ;  /* 0x0000000f60607220 */ /* 0x080fe40000410000 */
[----:B------:R-:W-:Y:S01]  /*a780*/  MOV R83, R158 ;  /* 0x0000009e00537202 */ /* 0x000fe20000000f00 */
[-C--:B------:R-:W-:Y:S02]  /*a790*/  FMUL.FTZ R97, R97, R15.reuse ;  /* 0x0000000f61617220 */ /* 0x080fe40000410000 */
[-C--:B------:R-:W-:Y:S02]  /*a7a0*/  FMUL.FTZ R98, R98, R14.reuse ;  /* 0x0000000e62627220 */ /* 0x080fe40000410000 */
[----:B------:R-:W-:Y:S02]  /*a7b0*/  FMUL.FTZ R99, R99, R14 ;  /* 0x0000000e63637220 */ /* 0x000fe40000410000 */
[-C--:B------:R-:W-:Y:S02]  /*a7c0*/  FMUL.FTZ R116, R116, R15.reuse ;  /* 0x0000000f74747220 */ /* 0x080fe40000410000 */
[----:B------:R-:W-:-:S02]  /*a7d0*/  FMUL.FTZ R117, R117, R15 ;  /* 0x0000000f75757220 */ /* 0x000fc40000410000 */
[-C--:B------:R-:W-:Y:S02]  /*a7e0*/  FMUL.FTZ R118, R118, R14.reuse ;  /* 0x0000000e76767220 */ /* 0x080fe40000410000 */
        /* <DEDUP_REMOVED lines=8> */
[----:B------:R-:W-:Y:S01]  /*a870*/  FMUL.FTZ R108, R108, R15 ;  /* 0x0000000f6c6c7220 */ /* 0x000fe20000410000 */
[----:B------:R-:W-:Y:S01]  /*a880*/  MOV R84, R31 ;  /* 0x0000001f00547202 */ /* 0x000fe20000000f00 */
[----:B------:R-:W-:Y:S01]  /*a890*/  FMUL.FTZ R109, R109, R15 ;  /* 0x0000000f6d6d7220 */ /* 0x000fe20000410000 */
[----:B------:R-:W-:Y:S01]  /*a8a0*/  MOV R86, R34 ;  /* 0x0000002200567202 */ /* 0x000fe20000000f00 */
[----:B------:R-:W-:Y:S01]  /*a8b0*/  FMUL.FTZ R110, R110, R14 ;  /* 0x0000000e6e6e7220 */ /* 0x000fe20000410000 */
[----:B------:R-:W-:Y:S01]  /*a8c0*/  MOV R91, R32 ;  /* 0x00000020005b7202 */ /* 0x000fe20000000f00 */
[----:B------:R-:W-:-:S02]  /*a8d0*/  FMUL.FTZ R111, R111, R14 ;  /* 0x0000000e6f6f7220 */ /* 0x000fc40000410000 */
[-C--:B------:R-:W-:Y:S01]  /*a8e0*/  FMUL.FTZ R112, R112, R15.reuse ;  /* 0x0000000f70707220 */ /* 0x080fe20000410000 */
[C---:B--2---:R-:W-:Y:S01]  /*a8f0*/  HMMA.16816.F32.BF16 R64, R4.reuse, R20, R92 ;  /* 0x000000140440723c */ /* 0x044fe2000004185c */
[-C--:B------:R-:W-:Y:S02]  /*a900*/  FMUL.FTZ R113, R113, R15.reuse ;  /* 0x0000000f71717220 */ /* 0x080fe40000410000 */
[-C--:B------:R-:W-:Y:S02]  /*a910*/  FMUL.FTZ R114, R114, R14.reuse ;  /* 0x0000000e72727220 */ /* 0x080fe40000410000 */
[----:B------:R-:W-:Y:S02]  /*a920*/  FMUL.FTZ R115, R115, R14 ;  /* 0x0000000e73737220 */ /* 0x000fe40000410000 */
[-C--:B------:R-:W-:Y:S01]  /*a930*/  FMUL.FTZ R132, R132, R15.reuse ;  /* 0x0000000f84847220 */ /* 0x080fe20000410000 */
[----:B------:R-:W-:Y:S01]  /*a940*/  HMMA.16816.F32.BF16 R56, R4, R22, R96 ;  /* 0x000000160438723c */ /* 0x000fe20000041860 */
[----:B------:R-:W2:Y:S01]  /*a950*/  LDSM.16.MT88.4 R20, [R203+0x1c000] ;  /* 0x01c00000cb14783b */ /* 0x000ea20000004200 */
        /* <DEDUP_REMOVED lines=19> */
[--C-:B------:R-:W-:Y:S02]  /*aa90*/  FFMA.FTZ R0, R179, c[0x0][0x23c], -R12.reuse ;  /* 0x00008f00b3007a23 */ /* 0x100fe4000001080c */
[----:B------:R-:W-:Y:S01]  /*aaa0*/  IMAD.MOV.U32 R82, RZ, RZ, R83 ;  /* 0x000000ffff527224 */ /* 0x000fe200078e0053 */
[----:B------:R-:W-:Y:S01]  /*aab0*/  MOV R83, R76 ;  /* 0x0000004c00537202 */ /* 0x000fe20000000f00 */
[----:B------:R3:W4:Y:S01]  /*aac0*/  MUFU.EX2 R80, R0 ;  /* 0x0000000000507308 */ /* 0x0007220000000800 */
[----:B------:R-:W-:Y:S01]  /*aad0*/  IMAD.MOV.U32 R76, RZ, RZ, R77 ;  /* 0x000000ffff4c7224 */ /* 0x000fe200078e004d */
[----:B------:R-:W-:Y:S01]  /*aae0*/  MOV R77, R70 ;  /* 0x00000046004d7202 */ /* 0x000fe20000000f00 */
[----:B------:R-:W-:Y:S01]  /*aaf0*/  IMAD.MOV.U32 R70, RZ, RZ, R71 ;  /* 0x000000ffff467224 */ /* 0x000fe200078e0047 */
[C---:B--2---:R-:W-:Y:S01]  /*ab00*/  HMMA.16816.F32.BF16 R108, R4.reuse, R20, R108 ;  /* 0x00000014046c723c */ /* 0x044fe2000004186c */
        /* <DEDUP_REMOVED lines=9> */
[----:B------:R-:W-:Y:S01]  /*aba0*/  FMUL.FTZ R164, R164, R15 ;  /* 0x0000000fa4a47220 */ /* 0x000fe20000410000 */
[----:B------:R-:W-:Y:S01]  /*abb0*/  MOV R77, R61 ;  /* 0x0000003d004d7202 */ /* 0x000fe20000000f00 */
[----:B---3--:R-:W-:Y:S01]  /*abc0*/  FFMA.FTZ R0, R177, c[0x0][0x23c], -R12 ;  /* 0x00008f00b1007a23 */ /* 0x008fe2000001080c */
[----:B------:R-:W-:Y:S01]  /*abd0*/  MOV R99, R83 ;  /* 0x0000005300637202 */ /* 0x000fe20000000f00 */
[----:B------:R-:W-:Y:S01]  /*abe0*/  FMUL.FTZ R165, R165, R15 ;  /* 0x0000000fa5a57220 */ /* 0x000fe20000410000 */
[----:B------:R-:W-:Y:S01]  /*abf0*/  MOV R102, R71 ;  /* 0x0000004700667202 */ /* 0x000fe20000000f00 */
[----:B------:R3:W-:Y:S01]  /*ac00*/  MUFU.EX2 R95, R0 ;  /* 0x00000000005f7308 */ /* 0x0007e20000000800 */
[----:B------:R-:W-:-:S02]  /*ac10*/  FMUL.FTZ R166, R166, R14 ;  /* 0x0000000ea6a67220 */ /* 0x000fc40000410000 */
[----:B------:R-:W-:Y:S02]  /*ac20*/  FMUL.FTZ R167, R167, R14 ;  /* 0x0000000ea7a77220 */ /* 0x000fe40000410000 */
[----:B------:R-:W-:Y:S01]  /*ac30*/  IMAD.MOV.U32 R52, RZ, RZ, R53 ;  /* 0x000000ffff347224 */ /* 0x000fe200078e0035 */
[----:B------:R-:W-:Y:S01]  /*ac40*/  MOV R53, R54 ;  /* 0x0000003600357202 */ /* 0x000fe20000000f00 */
[----:B------:R-:W-:Y:S01]  /*ac50*/  IMAD.MOV.U32 R54, RZ, RZ, R55 ;  /* 0x000000ffff367224 */ /* 0x000fe200078e0037 */
[----:B------:R-:W-:Y:S01]  /*ac60*/  MOV R55, R44 ;  /* 0x0000002c00377202 */ /* 0x000fe20000000f00 */
[----:B------:R-:W-:Y:S02]  /*ac70*/  IMAD.MOV.U32 R39, RZ, RZ, R2 ;  /* 0x000000ffff277224 */ /* 0x000fe400078e0002 */
[--C-:B------:R-:W-:Y:S01]  /*ac80*/  FFMA.FTZ R2, R173, c[0x0][0x23c], -R12.reuse ;  /* 0x00008f00ad027a23 */ /* 0x100fe2000001080c */
[----:B------:R-:W-:Y:S01]  /*ac90*/  MOV R71, R55 ;  /* 0x0000003700477202 */ /* 0x000fe20000000f00 */
[C---:B-1----:R-:W-:Y:S01]  /*aca0*/  HMMA.16816.F32.BF16 R116, R4.reuse, R8, R116 ;  /* 0x000000080474723c */ /* 0x042fe20000041874 */
[----:B------:R-:W-:Y:S01]  /*acb0*/  IMAD.MOV.U32 R44, RZ, RZ, R45 ;  /* 0x000000ffff2c7224 */ /* 0x000fe200078e002d */
[----:B------:R-:W-:Y:S01]  /*acc0*/  MOV R45, R46 ;  /* 0x0000002e002d7202 */ /* 0x000fe20000000f00 */
[----:B---3--:R-:W-:Y:S01]  /*acd0*/  FFMA.FTZ R0, R172, c[0x0][0x23c], -R12 ;  /* 0x00008f00ac007a23 */ /* 0x008fe2000001080c */
[----:B------:R1:W-:Y:S01]  /*ace0*/  MUFU.EX2 R94, R2 ;  /* 0x00000002005e7308 */ /* 0x0003e20000000800 */
[----:B------:R-:W-:Y:S01]  /*acf0*/  IMAD.MOV.U32 R46, RZ, RZ, R47 ;  /* 0x000000ffff2e7224 */ /* 0x000fe200078e002f */
[----:B------:R-:W-:Y:S01]  /*ad00*/  MOV R47, R36 ;  /* 0x00000024002f7202 */ /* 0x000fe20000000f00 */
[----:B------:R-:W-:Y:S01]  /*ad10*/  IMAD.MOV.U32 R36, RZ, RZ, R3 ;  /* 0x000000ffff247224 */ /* 0x000fe200078e0003 */
[----:B------:R-:W-:Y:S01]  /*ad20*/  HMMA.16816.F32.BF16 R120, R4, R10, R120 ;  /* 0x0000000a0478723c */ /* 0x000fe20000041878 */
[----:B------:R-:W3:Y:S01]  /*ad30*/  LDSM.16.MT88.4 R8, [R201+0x1e000] ;  /* 0x01e00000c908783b */ /* 0x000ee20000004200 */
[----:B------:R-:W-:Y:S01]  /*ad40*/  FMUL.FTZ R160, R160, R15 ;  /* 0x0000000fa0a07220 */ /* 0x000fe20000410000 */
[----:B------:R-:W-:Y:S01]  /*ad50*/  MOV R61, R45 ;  /* 0x0000002d003d7202 */ /* 0x000fe20000000f00 */
[----:B------:R-:W5:Y:S01]  /*ad60*/  MUFU.EX2 R0, R0 ;  /* 0x0000000000007308 */ /* 0x000f620000000800 */
[----:B------:R-:W-:Y:S01]  /*ad70*/  FMUL.FTZ R161, R161, R15 ;  /* 0x0000000fa1a17220 */ /* 0x000fe20000410000 */
[----:B----4-:R-:W-:Y:S01]  /*ad80*/  MOV R172, R80 ;  /* 0x0000005000ac7202 */ /* 0x010fe20000000f00 */
[-C--:B------:R-:W-:Y:S01]  /*ad90*/  FMUL.FTZ R162, R162, R14.reuse ;  /* 0x0000000ea2a27220 */ /* 0x080fe20000410000 */
        /* <DEDUP_REMOVED lines=12> */
[----:B------:R-:W-:Y:S02]  /*ae60*/  FMUL.FTZ R147, R147, R14 ;  /* 0x0000000e93937220 */ /* 0x000fe40000410000 */
[----:B-1----:R-:W-:Y:S01]  /*ae70*/  IMAD.WIDE.U32 R2, R18, -0x2daee0ad, RZ ;  /* 0xd2511f5312027825 */ /* 0x002fe200078e00ff */
[----:B-----5:R-:W-:-:S03]  /*ae80*/  MOV R18, R0 ;  /* 0x0000000000127202 */ /* 0x020fc60000000f00 */
[----:B------:R-:W-:Y:S01]  /*ae90*/  IMAD.MOV.U32 R98, RZ, RZ, R76 ;  /* 0x000000ffff627224 */ /* 0x000fe200078e004c */
[----:B------:R-:W-:Y:S01]  /*aea0*/  LOP3.LUT R0, R3, UR18, R24, 0x96, !PT ;  /* 0x0000001203007c12 */ /* 0x000fe2000f8e9618 */
[----:B------:R-:W-:Y:S01]  /*aeb0*/  IMAD.MOV.U32 R101, RZ, RZ, R79 ;  /* 0x000000ffff657224 */ /* 0x000fe200078e004f */
[----:B------:R-:W-:Y:S01]  /*aec0*/  MOV R79, R63 ;  /* 0x0000003f004f7202 */ /* 0x000fe20000000f00 */
[----:B------:R-:W-:Y:S01]  /*aed0*/  IMAD.MOV.U32 R76, RZ, RZ, R60 ;  /* 0x000000ffff4c7224 */ /* 0x000fe200078e003c */
[----:B------:R-:W-:Y:S01]  /*aee0*/  MOV R63, R47 ;  /* 0x0000002f003f7202 */ /* 0x000fe20000000f00 */
[----:B------:R-:W-:Y:S01]  /*aef0*/  IMAD.MOV.U32 R78, RZ, RZ, R62 ;  /* 0x000000ffff4e7224 */ /* 0x000fe200078e003e */
[----:B------:R-:W-:Y:S01]  /*af00*/  LOP3.LUT R3, R2, 0xffff, RZ, 0xc0, !PT ;  /* 0x0000ffff02037812 */ /* 0x000fe200078ec0ff */
[----:B------:R-:W-:Y:S01]  /*af10*/  IMAD.MOV.U32 R60, RZ, RZ, R44 ;  /* 0x000000ffff3c7224 */ /* 0x000fe200078e002c */
[----:B---3--:R-:W-:Y:S01]  /*af20*/  HMMA.16816.F32.BF16 R132, R4, R8, R132 ;  /* 0x000000080484723c */ /* 0x008fe20000041884 */
[----:B------:R-:W-:Y:S01]  /*af30*/  IMAD.MOV.U32 R62, RZ, RZ, R46 ;  /* 0x000000ffff3e7224 */ /* 0x000fe200078e002e */
[----:B------:R-:W-:Y:S01]  /*af40*/  SHF.R.U32.HI R3, RZ, 0x8, R3 ;  /* 0x00000008ff037819 */ /* 0x000fe20000011603 */
[----:B------:R-:W-:Y:S01]  /*af50*/  IMAD.MOV.U32 R89, RZ, RZ, R82 ;  /* 0x000000ffff597224 */ /* 0x000fe200078e0052 */
[----:B------:R-:W-:Y:S01]  /*af60*/  MOV R82, R37 ;  /* 0x0000002500527202 */ /* 0x000fe20000000f00 */
[----:B------:R-:W-:-:S02]  /*af70*/  IMAD.MOV.U32 R87, RZ, RZ, R150 ;  /* 0x000000ffff577224 */ /* 0x000fc400078e0096 */
[----:B------:R-:W-:Y:S01]  /*af80*/  IMAD.MOV.U32 R83, RZ, RZ, R36 ;  /* 0x000000ffff537224 */ /* 0x000fe200078e0024 */
[C---:B------:R-:W-:Y:S01]  /*af90*/  HMMA.16816.F32.BF16 R136, R4.reuse, R10, R136 ;  /* 0x0000000a0488723c */ /* 0x040fe20000041888 */
[----:B------:R-:W1:Y:S01]  /*afa0*/  LDSM.16.MT88.4 R8, [R202+0x1e000] ;  /* 0x01e00000ca08783b */ /* 0x000e620000004200 */
[----:B------:R-:W-:Y:S02]  /*afb0*/  IMAD.MOV.U32 R81, RZ, RZ, R38 ;  /* 0x000000ffff517224 */ /* 0x000fe400078e0026 */
[----:B------:R-:W-:Y:S01]  /*afc0*/  IMAD.MOV.U32 R150, RZ, RZ, R30 ;  /* 0x000000ffff967224 */ /* 0x000fe200078e001e */
[----:B------:R-:W3:Y:S01]  /*afd0*/  LDSM.16.MT88.4 R36, [R200+0x18800] ;  /* 0x01880000c824783b */ /* 0x000ee20000004200 */
[----:B------:R-:W-:Y:S02]  /*afe0*/  IMAD.MOV.U32 R103, RZ, RZ, R70 ;  /* 0x000000ffff677224 */ /* 0x000fe400078e0046 */
[----:B------:R-:W-:Y:S01]  /*aff0*/  IMAD.MOV.U32 R70, RZ, RZ, R54 ;  /* 0x000000ffff467224 */ /* 0x000fe200078e0036 */
[----:B------:R-:W-:Y:S01]  /*b000*/  MOV R54, R27 ;  /* 0x0000001b00367202 */ /* 0x000fe20000000f00 */
[----:B------:R-:W-:Y:S01]  /*b010*/  IMAD.MOV.U32 R55, RZ, RZ, R26 ;  /* 0x000000ffff377224 */ /* 0x000fe200078e001a */
[----:B------:R-:W-:Y:S01]  /*b020*/  MOV R179, R103 ;  /* 0x0000006700b37202 */ /* 0x000fe20000000f00 */
[----:B--2---:R-:W-:Y:S01]  /*b030*/  HMMA.16816.F32.BF16 R160, R4, R20, R160 ;  /* 0x0000001404a0723c */ /* 0x004fe200000418a0 */
[----:B------:R-:W-:Y:S01]  /*b040*/  LDSM.16.MT88.4 R24, [R203+0x18800] ;  /* 0x01880000cb18783b */ /* 0x000fe20000004200 */
[----:B------:R-:W-:-:S02]  /*b050*/  IMAD.MOV.U32 R85, RZ, RZ, R35 ;  /* 0x000000ffff557224 */ /* 0x000fc400078e0023 */
[----:B------:R-:W-:Y:S02]  /*b060*/  IMAD.MOV.U32 R90, RZ, RZ, R33 ;  /* 0x000000ffff5a7224 */ /* 0x000fe400078e0021 */
[----:B------:R-:W-:Y:S01]  /*b070*/  LDSM.16.MT88.4 R32, [R201+0x1a800] ;  /* 0x01a80000c920783b */ /* 0x000fe20000004200 */
[----:B------:R-:W-:Y:S01]  /*b080*/  IMAD.MOV.U32 R173, RZ, RZ, R83 ;  /* 0x000000ffffad7224 */ /* 0x000fe200078e0053 */
[C---:B------:R-:W-:Y:S01]  /*b090*/  HMMA.16816.F32.BF16 R48, R4.reuse, R22, R140 ;  /* 0x000000160430723c */ /* 0x040fe2000004188c */
[----:B------:R-:W-:Y:S01]  /*b0a0*/  IMAD.MOV.U32 R177, RZ, RZ, R101 ;  /* 0x000000ffffb17224 */ /* 0x000fe200078e0065 */
[----:B------:R-:W-:Y:S05]  /*b0b0*/  LDSM.16.MT88.4 R20, [R202+0x18800] ;  /* 0x01880000ca14783b */ /* 0x000fea0000004200 */
[----:B------:R-:W-:Y:S01]  /*b0c0*/  MOV R140, R68 ;  /* 0x00000044008c7202 */ /* 0x000fe20000000f00 */
[----:B------:R-:W-:Y:S01]  /*b0d0*/  IMAD.MOV.U32 R141, RZ, RZ, R69 ;  /* 0x000000ffff8d7224 */ /* 0x000fe200078e0045 */
[----:B------:R-:W-:Y:S01]  /*b0e0*/  MOV R69, R53 ;  /* 0x0000003500457202 */ /* 0x000fe20000000f00 */
[----:B------:R-:W-:Y:S01]  /*b0f0*/  IMAD.MOV.U32 R68, RZ, RZ, R52 ;  /* 0x000000ffff447224 */ /* 0x000fe200078e0034 */
[----:B------:R-:W-:Y:S01]  /*b100*/  MOV R52, R29 ;  /* 0x0000001d00347202 */ /* 0x000fe20000000f00 */
[----:B------:R-:W-:Y:S01]  /*b110*/  IMAD.MOV.U32 R53, RZ, RZ, R28 ;  /* 0x000000ffff357224 */ /* 0x000fe200078e001c */
[----:B------:R-:W-:Y:S01]  /*b120*/  MOV R143, R102 ;  /* 0x00000066008f7202 */ /* 0x000fe20000000f00 */
[----:B------:R-:W2:Y:S01]  /*b130*/  LDSM.16.MT88.4 R28, [R201+0x18800] ;  /* 0x01880000c91c783b */ /* 0x000ea20000004200 */
[----:B------:R-:W-:Y:S01]  /*b140*/  IMAD.MOV.U32 R142, RZ, RZ, R176 ;  /* 0x000000ffff8e7224 */ /* 0x000fe200078e00b0 */
[----:B------:R-:W-:Y:S01]  /*b150*/  MOV R176, R100 ;  /* 0x0000006400b07202 */ /* 0x000fe20000000f00 */
[C---:B-1----:R-:W-:Y:S07]  /*b160*/  HMMA.16816.F32.BF16 R164, R4.reuse, R8, R164 ;  /* 0x0000000804a4723c */ /* 0x042fee00000418a4 */
[----:B------:R-:W-:Y:S01]  /*b170*/  FFMA.FTZ R8, R178, c[0x0][0x23c], -R13 ;  /* 0x00008f00b2087a23 */ /* 0x000fe2000001080d */
[----:B------:R-:W-:Y:S01]  /*b180*/  HMMA.16816.F32.BF16 R44, R4, R10, R144 ;  /* 0x0000000a042c723c */ /* 0x000fe20000041890 */
[----:B------:R-:W-:-:S02]  /*b190*/  MOV R178, R82 ;  /* 0x0000005200b27202 */ /* 0x000fc40000000f00 */
[----:B------:R1:W-:Y:S04]  /*b1a0*/  MUFU.EX2 R92, R8 ;  /* 0x00000008005c7308 */ /* 0x0003e80000000800 */
[----:B------:R-:W-:Y:S01]  /*b1b0*/  LOP3.LUT R6, R2, 0xff, RZ, 0xc0, !PT ;  /* 0x000000ff02067812 */ /* 0x000fe200078ec0ff */
[----:B------:R-:W-:Y:S01]  /*b1c0*/  FFMA.FTZ R4, R174, c[0x0][0x23c], -R13 ;  /* 0x00008f00ae047a23 */ /* 0x000fe2000001080d */
[----:B------:R-:W-:Y:S01]  /*b1d0*/  SHF.R.U32.HI R7, RZ, 0x10, R2 ;  /* 0x00000010ff077819 */ /* 0x000fe20000011602 */
[----:B------:R-:W-:Y:S01]  /*b1e0*/  IMAD.MOV.U32 R144, RZ, RZ, R85 ;  /* 0x000000ffff907224 */ /* 0x000fe200078e0055 */
[----:B------:R-:W-:Y:S01]  /*b1f0*/  PRMT R6, R6, 0x5410, R3 ;  /* 0x0000541006067816 */ /* 0x000fe20000000003 */
[----:B------:R4:W-:Y:S01]  /*b200*/  MUFU.EX2 R96, R4 ;  /* 0x0000000400607308 */ /* 0x0009e20000000800 */
[----:B------:R-:W-:Y:S01]  /*b210*/  SHF.R.U32.HI R3, RZ, 0x10, R0 ;  /* 0x00000010ff037819 */ /* 0x000fe20000011600 */
[----:B------:R-:W-:Y:S01]  /*b220*/  IMAD.MOV.U32 R147, RZ, RZ, R80 ;  /* 0x000000ffff937224 */ /* 0x000fe200078e0050 */
[----:B------:R-:W-:-:S02]  /*b230*/  MOV R174, R84 ;  /* 0x0000005400ae7202 */ /* 0x000fc40000000f00 */
[----:B------:R-:W-:Y:S01]  /*b240*/  LOP3.LUT R3, R3, 0xff, RZ, 0xc0, !PT ;  /* 0x000000ff03037812 */ /* 0x000fe200078ec0ff */
[----:B-1----:R-:W-:Y:S01]  /*b250*/  FFMA.FTZ R8, R185, c[0x0][0x23c], -R13 ;  /* 0x00008f00b9087a23 */ /* 0x002fe2000001080d */
[----:B------:R-:W-:Y:S02]  /*b260*/  MOV R145, R86 ;  /* 0x0000005600917202 */ /* 0x000fe40000000f00 */
[----:B------:R-:W-:Y:S01]  /*b270*/  MOV R146, R87 ;  /* 0x0000005700927202 */ /* 0x000fe20000000f00 */
[----:B------:R1:W-:Y:S01]  /*b280*/  MUFU.EX2 R93, R8 ;  /* 0x00000008005d7308 */ /* 0x0003e20000000800 */
[----:B------:R-:W-:Y:S02]  /*b290*/  MOV R185, R81 ;  /* 0x0000005100b97202 */ /* 0x000fe40000000f00 */
[----:B----4-:R-:W-:Y:S02]  /*b2a0*/  LOP3.LUT R4, R0, 0xff, RZ, 0xc0, !PT ;  /* 0x000000ff00047812 */ /* 0x010fe400078ec0ff */
[----:B-1----:R-:W-:-:S02]  /*b2b0*/  SHF.R.U32.HI R8, RZ, 0x18, R2 ;  /* 0x00000018ff087819 */ /* 0x002fc40000011602 */
[----:B------:R-:W-:-:S04]  /*b2c0*/  LOP3.LUT R2, R0, 0xffff, RZ, 0xc0, !PT ;  /* 0x0000ffff00027812 */ /* 0x000fc800078ec0ff */
[----:B------:R-:W-:Y:S01]  /*b2d0*/  SHF.R.U32.HI R5, RZ, 0x8, R2 ;  /* 0x00000008ff057819 */ /* 0x000fe20000011602 */
[----:B------:R-:W-:Y:S01]  /*b2e0*/  FFMA.FTZ R2, R175, c[0x0][0x23c], -R13 ;  /* 0x00008f00af027a23 */ /* 0x000fe2000001080d */
[----:B------:R-:W-:-:S03]  /*b2f0*/  MOV R175, R91 ;  /* 0x0000005b00af7202 */ /* 0x000fc60000000f00 */
[----:B------:R1:W4:Y:S02]  /*b300*/  MUFU.EX2 R88, R2 ;  /* 0x0000000200587308 */ /* 0x0003240000000800 */
[----:B-1----:R-:W-:Y:S02]  /*b310*/  PRMT R2, R4, 0x5410, R5 ;  /* 0x0000541004027816 */ /* 0x002fe40000000005 */
[----:B------:R-:W-:Y:S02]  /*b320*/  SHF.R.U32.HI R4, RZ, 0x18, R0 ;  /* 0x00000018ff047819 */ /* 0x000fe40000011600 */
[----:B------:R-:W-:Y:S01]  /*b330*/  LOP3.LUT R5, R7, 0xff, RZ, 0xc0, !PT ;  /* 0x000000ff07057812 */ /* 0x000fe200078ec0ff */
[--C-:B------:R-:W-:Y:S01]  /*b340*/  HSET2.LE.AND R0, R2, R184.reuse, PT ;  /* 0x000000b802007233 */ /* 0x100fe20003803000 */
[----:B------:R-:W-:Y:S02]  /*b350*/  F2FP.BF16.PACK_AB R2, R95, R172 ;  /* 0x000000ac5f02723e */ /* 0x000fe400000010ff */
[----:B------:R-:W-:Y:S01]  /*b360*/  PRMT R4, R3, 0x5410, R4 ;  /* 0x0000541003047816 */ /* 0x000fe20000000004 */
[----:B------:R-:W-:Y:S01]  /*b370*/  HSET2.LE.AND R3, R6, R184, PT ;  /* 0x000000b806037233 */ /* 0x000fe20003803000 */
[----:B------:R-:W-:-:S02]  /*b380*/  PRMT R5, R5, 0x5410, R8 ;  /* 0x0000541005057816 */ /* 0x000fc40000000008 */
[----:B------:R-:W-:Y:S01]  /*b390*/  LOP3.LUT R8, R0, R2, RZ, 0xc0, !PT ;  /* 0x0000000200087212 */ /* 0x000fe200078ec0ff */
[--C-:B------:R-:W-:Y:S01]  /*b3a0*/  HSET2.LE.AND R0, R4, R184.reuse, PT ;  /* 0x000000b804007233 */ /* 0x100fe20003803000 */
[----:B------:R-:W-:Y:S01]  /*b3b0*/  F2FP.BF16.PACK_AB R4, R18, R94 ;  /* 0x0000005e1204723e */ /* 0x000fe200000010ff */
[----:B------:R-:W-:Y:S01]  /*b3c0*/  HSET2.LE.AND R5, R5, R184, PT ;  /* 0x000000b805057233 */ /* 0x000fe20003803000 */
[----:B----4-:R-:W-:Y:S02]  /*b3d0*/  F2FP.BF16.PACK_AB R6, R88, R96 ;  /* 0x000000605806723e */ /* 0x010fe400000010ff */
[----:B------:R-:W-:Y:S01]  /*b3e0*/  LOP3.LUT R10, R3, R4, RZ, 0xc0, !PT ;  /* 0x00000004030a7212 */ /* 0x000fe200078ec0ff */
[----:B------:R-:W-:Y:S01]  /*b3f0*/  IMAD.MOV.U32 R3, RZ, RZ, R89 ;  /* 0x000000ffff037224 */ /* 0x000fe200078e0059 */
[----:B------:R-:W-:Y:S02]  /*b400*/  LOP3.LUT R11, R5, R6, RZ, 0xc0, !PT ;  /* 0x00000006050b7212 */ /* 0x000fe400078ec0ff */
[----:B------:R-:W1:Y:S01]  /*b410*/  LDSM.16.MT88.4 R4, [R200+0x1a800] ;  /* 0x01a80000c804783b */ /* 0x000e620000004200 */
[----:B------:R-:W-:-:S04]  /*b420*/  F2FP.BF16.PACK_AB R2, R93, R92 ;  /* 0x0000005c5d02723e */ /* 0x000fc800000010ff */
[----:B------:R-:W-:Y:S01]  /*b430*/  LOP3.LUT R9, R0, R2, RZ, 0xc0, !PT ;  /* 0x0000000200097212 */ /* 0x000fe200078ec0ff */
[----:B------:R-:W-:Y:S01]  /*b440*/  IMAD.MOV.U32 R2, RZ, RZ, R90 ;  /* 0x000000ffff027224 */ /* 0x000fe200078e005a */
[----:B------:R-:W-:-:S05]  /*b450*/  MOV R0, R88 ;  /* 0x0000005800007202 */ /* 0x000fca0000000f00 */
[C---:B---3--:R-:W-:Y:S07]  /*b460*/  HMMA.16816.F32.BF16 R152, R8.reuse, R36, R152 ;  /* 0x000000240898723c */ /* 0x048fee0000041898 */
[----:B------:R-:W-:Y:S01]  /*b470*/  IMAD.MOV.U32 R36, RZ, RZ, R95 ;  /* 0x000000ffff247224 */ /* 0x000fe200078e005f */
[----:B------:R-:W-:Y:S01]  /*b480*/  HMMA.16816.F32.BF16 R52, R8, R38, R52 ;  /* 0x000000260834723c */ /* 0x000fe20000041834 */
[----:B------:R-:W-:-:S06]  /*b490*/  MOV R37, R92 ;  /* 0x0000005c00257202 */ /* 0x000fcc0000000f00 */
[----:B------:R-:W-:Y:S01]  /*b4a0*/  IMAD.MOV.U32 R38, RZ, RZ, R94 ;  /* 0x000000ffff267224 */ /* 0x000fe200078e005e */
[----:B--2---:R-:W-:Y:S01]  /*b4b0*/  HMMA.16816.F32.BF16 R60, R8, R28, R60 ;  /* 0x0000001c083c723c */ /* 0x004fe2000004183c */
[----:B------:R-:W-:-:S06]  /*b4c0*/  MOV R39, R93 ;  /* 0x0000005d00277202 */ /* 0x000fcc0000000f00 */
[----:B------:R-:W-:Y:S01]  /*b4d0*/  MOV R29, R98 ;  /* 0x00000062001d7202 */ /* 0x000fe20000000f00 */
[----:B------:R-:W-:Y:S01]  /*b4e0*/  HMMA.16816.F32.BF16 R68, R8, R30, R68 ;  /* 0x0000001e0844723c */ /* 0x000fe20000041844 */
[----:B------:R-:W-:-:S06]  /*b4f0*/  MOV R28, R96 ;  /* 0x00000060001c7202 */ /* 0x000fcc0000000f00 */
[----:B------:R-:W-:Y:S01]  /*b500*/  IMAD.MOV.U32 R30, RZ, RZ, R97 ;  /* 0x000000ffff1e7224 */ /* 0x000fe200078e0061 */
[----:B------:R-:W-:Y:S01]  /*b510*/  HMMA.16816.F32.BF16 R84, R8, R20, R240 ;  /* 0x000000140854723c */ /* 0x000fe200000418f0 */
[----:B------:R-:W-:-:S06]  /*b520*/  IMAD.MOV.U32 R31, RZ, RZ, R99 ;  /* 0x000000ffff1f7224 */ /* 0x000fcc00078e0063 */
[----:B------:R-:W-:Y:S01]  /*b530*/  MOV R241, R2 ;  /* 0x0000000200f17202 */ /* 0x000fe20000000f00 */
        /* <DEDUP_REMOVED lines=9> */
[----:B------:R-:W-:-:S02]  /*b5d0*/  MOV R240, R175 ;  /* 0x000000af00f07202 */ /* 0x000fc40000000f00 */
[----:B------:R-:W-:Y:S02]  /*b5e0*/  MOV R38, R173 ;  /* 0x000000ad00267202 */ /* 0x000fe40000000f00 */
[----:B------:R-:W-:Y:S01]  /*b5f0*/  MOV R178, R176 ;  /* 0x000000b000b27202 */ /* 0x000fe20000000f00 */
[----:B------:R-:W-:Y:S01]  /*b600*/  IMAD.MOV.U32 R176, RZ, RZ, R140 ;  /* 0x000000ffffb07224 */ /* 0x000fe200078e008c */
[----:B------:R-:W-:Y:S01]  /*b610*/  MOV R179, R177 ;  /* 0x000000b100b37202 */ /* 0x000fe20000000f00 */
[----:B------:R-:W-:Y:S01]  /*b620*/  HMMA.16816.F32.BF16 R96, R8, R6, R188 ;  /* 0x000000060860723c */ /* 0x000fe200000418bc */
[----:B------:R-:W1:Y:S01]  /*b630*/  LDSM.16.MT88.4 R4, [R200+0x1c800] ;  /* 0x01c80000c804783b */ /* 0x000e620000004200 */
[----:B------:R-:W-:Y:S02]  /*b640*/  MOV R177, R141 ;  /* 0x0000008d00b17202 */ /* 0x000fe40000000f00 */
[----:B------:R-:W-:Y:S01]  /*b650*/  MOV R238, R3 ;  /* 0x0000000300ee7202 */ /* 0x000fe20000000f00 */
[----:B------:R-:W-:-:S03]  /*b660*/  IMAD.MOV.U32 R3, RZ, RZ, R146 ;  /* 0x000000ffff037224 */ /* 0x000fc600078e0092 */
[----:B------:R-:W-:Y:S02]  /*b670*/  HMMA.16816.F32.BF16 R76, R8, R24, R76 ;  /* 0x00000018084c723c */ /* 0x000fe4000004184c */
[----:B------:R-:W-:-:S06]  /*b680*/  MOV R236, R3 ;  /* 0x0000000300ec7202 */ /* 0x000fcc0000000f00 */
[C---:B------:R-:W-:Y:S01]  /*b690*/  HMMA.16816.F32.BF16 R80, R8.reuse, R26, R248 ;  /* 0x0000001a0850723c */ /* 0x040fe200000418f8 */
[----:B------:R-:W3:Y:S06]  /*b6a0*/  LDSM.16.MT88.4 R24, [R203+0x1a800] ;  /* 0x01a80000cb18783b */ /* 0x000eec0000004200 */
[----:B------:R-:W-:Y:S01]  /*b6b0*/  IMAD.MOV.U32 R248, RZ, RZ, R28 ;  /* 0x000000fffff87224 */ /* 0x000fe200078e001c */
        /* <DEDUP_REMOVED lines=8> */
[----:B--2---:R-:W-:Y:S01]  /*b740*/  HMMA.16816.F32.BF16 R172, R8, R20, R156 ;  /* 0x0000001408ac723c */ /* 0x004fe2000004189c */
[----:B------:R-:W-:Y:S01]  /*b750*/  MOV R31, R37 ;  /* 0x00000025001f7202 */ /* 0x000fe20000000f00 */
[----:B------:R-:W-:Y:S01]  /*b760*/  IMAD.MOV.U32 R37, RZ, RZ, R143 ;  /* 0x000000ffff257224 */ /* 0x000fe200078e008f */
[----:B------:R-:W-:Y:S01]  /*b770*/  MOV R36, R142 ;  /* 0x0000008e00247202 */ /* 0x000fe20000000f00 */
[----:B------:R-:W-:Y:S01]  /*b780*/  IMAD.MOV.U32 R237, RZ, RZ, R251 ;  /* 0x000000ffffed7224 */ /* 0x000fe200078e00fb */
[----:B------:R-:W-:-:S02]  /*b790*/  MOV R249, R144 ;  /* 0x0000009000f97202 */ /* 0x000fc40000000f00 */
[----:B------:R-:W-:Y:S01]  /*b7a0*/  MOV R251, R184 ;  /* 0x000000b800fb7202 */ /* 0x000fe20000000f00 */
[C---:B-1----:R-:W-:Y:S08]  /*b7b0*/  HMMA.16816.F32.BF16 R156, R8.reuse, R4, R64 ;  /* 0x00000004089c723c */ /* 0x042ff00000041840 */
[C---:B------:R-:W-:Y:S01]  /*b7c0*/  HMMA.16816.F32.BF16 R140, R8.reuse, R6, R56 ;  /* 0x00000006088c723c */ /* 0x040fe20000041838 */
[----:B------:R-:W1:Y:S07]  /*b7d0*/  LDSM.16.MT88.4 R4, [R203+0x1c800] ;  /* 0x01c80000cb04783b */ /* 0x000e6e0000004200 */
[C---:B---3--:R-:W-:Y:S08]  /*b7e0*/  HMMA.16816.F32.BF16 R228, R8.reuse, R24, R228 ;  /* 0x0000001808e4723c */ /* 0x048ff000000418e4 */
[C---:B------:R-:W-:Y:S01]  /*b7f0*/  HMMA.16816.F32.BF16 R188, R8.reuse, R26, R168 ;  /* 0x0000001a08bc723c */ /* 0x040fe200000418a8 */
[----:B------:R-:W2:Y:S07]  /*b800*/  LDSM.16.MT88.4 R24, [R201+0x1c800] ;  /* 0x01c80000c918783b */ /* 0x000eae0000004200 */
[C---:B------:R-:W-:Y:S07]  /*b810*/  HMMA.16816.F32.BF16 R100, R8.reuse, R32, R180 ;  /* 0x000000200864723c */ /* 0x040fee00000418b4 */
[----:B------:R-:W-:Y:S01]  /*b820*/  MOV R33, R0 ;  /* 0x0000000000217202 */ /* 0x000fe20000000f00 */
[----:B------:R-:W-:Y:S01]  /*b830*/  IMAD.U32 R0, RZ, RZ, UR6 ;  /* 0x00000006ff007e24 */ /* 0x000fe2000f8e00ff */
[----:B------:R-:W-:Y:S01]  /*b840*/  HMMA.16816.F32.BF16 R168, R8, R22, R72 ;  /* 0x0000001608a8723c */ /* 0x000fe20000041848 */
[----:B------:R-:W-:Y:S01]  /*b850*/  IMAD.MOV.U32 R32, RZ, RZ, R2 ;  /* 0x000000ffff207224 */ /* 0x000fe200078e0002 */
[----:B------:R-:W3:Y:S02]  /*b860*/  LDSM.16.MT88.4 R20, [R202+0x1c800] ;  /* 0x01c80000ca14783b */ /* 0x000ee40000004200 */
[----:B------:R-:W-:-:S04]  /*b870*/  LOP3.LUT R0, R233, UR39, R0, 0x96, !PT ;  /* 0x00000027e9007c12 */ /* 0x000fc8000f8e9600 */
[----:B-1----:R-:W-:Y:S01]  /*b880*/  HMMA.16816.F32.BF16 R196, R8, R4, R108 ;  /* 0x0000000408c4723c */ /* 0x002fe2000004186c */
[----:B------:R-:W-:-:S07]  /*b890*/  IMAD.WIDE.U32 R2, R0, -0x326172a9, RZ ;  /* 0xcd9e8d5700027825 */ /* 0x000fce00078e00ff */
[C---:B------:R-:W-:Y:S01]  /*b8a0*/  HMMA.16816.F32.BF16 R180, R8.reuse, R6, R112 ;  /* 0x0000000608b4723c */ /* 0x040fe20000041870 */
[----:B------:R-:W1:Y:S07]  /*b8b0*/  LDSM.16.MT88.4 R4, [R201+0x1e800] ;  /* 0x01e80000c904783b */ /* 0x000e6e0000004200 */
[----:B--2---:R-:W-:Y:S07]  /*b8c0*/  HMMA.16816.F32.BF16 R144, R8, R24, R40 ;  /* 0x000000180890723c */ /* 0x004fee0000041828 */
[----:B------:R-:W-:Y:S01]  /*b8d0*/  MOV R43, R238 ;  /* 0x000000ee002b7202 */ /* 0x000fe20000000f00 */
[----:B------:R-:W-:Y:S01]  /*b8e0*/  IMAD.MOV.U32 R42, RZ, RZ, R187 ;  /* 0x000000ffff2a7224 */ /* 0x000fe200078e00bb */
[----:B------:R-:W-:-:S02]  /*b8f0*/  MOV R238, R249 ;  /* 0x000000f900ee7202 */ /* 0x000fc40000000f00 */
[----:B------:R-:W-:Y:S02]  /*b900*/  MOV R41, R185 ;  /* 0x000000b900297202 */ /* 0x000fe40000000f00 */
[----:B------:R-:W-:Y:S02]  /*b910*/  MOV R249, R186 ;  /* 0x000000ba00f97202 */ /* 0x000fe40000000f00 */
[----:B------:R-:W-:Y:S01]  /*b920*/  HMMA.16816.F32.BF16 R184, R8, R26, R104 ;  /* 0x0000001a08b8723c */ /* 0x000fe20000041868 */
[----:B------:R-:W2:Y:S01]  /*b930*/  LDSM.16.MT88.4 R24, [R200+0x1e800] ;  /* 0x01e80000c818783b */ /* 0x000ea20000004200 */
[----:B------:R-:W-:Y:S01]  /*b940*/  MOV R40, R42 ;  /* 0x0000002a00287202 */ /* 0x000fe20000000f00 */
[----:B------:R-:W-:Y:S01]  /*b950*/  IMAD.MOV.U32 R42, RZ, RZ, R34 ;  /* 0x000000ffff2a7224 */ /* 0x000fe200078e0022 */
[----:B------:R-:W-:-:S03]  /*b960*/  MOV R34, R148 ;  /* 0x0000009400227202 */ /* 0x000fc60000000f00 */
[----:B------:R-:W-:Y:S01]  /*b970*/  MOV R107, R177 ;  /* 0x000000b1006b7202 */ /* 0x000fe20000000f00 */
[----:B------:R-:W-:Y:S01]  /*b980*/  IMAD.MOV.U32 R105, RZ, RZ, R179 ;  /* 0x000000ffff697224 */ /* 0x000fe200078e00b3 */
[----:B------:R-:W-:Y:S01]  /*b990*/  MOV R104, R178 ;  /* 0x000000b200687202 */ /* 0x000fe20000000f00 */
[C---:B---3--:R-:W-:Y:S01]  /*b9a0*/  HMMA.16816.F32.BF16 R72, R8.reuse, R22, R120 ;  /* 0x000000160848723c */ /* 0x048fe20000041878 */
[----:B------:R-:W-:Y:S01]  /*b9b0*/  MOV R105, R107 ;  /* 0x0000006b00697202 */ /* 0x000fe20000000f00 */
[----:B------:R-:W-:Y:S01]  /*b9c0*/  IMAD.MOV.U32 R107, RZ, RZ, R41 ;  /* 0x000000ffff6b7224 */ /* 0x000fe200078e0029 */
[----:B------:R-:W-:Y:S02]  /*b9d0*/  LOP3.LUT R3, R3, UR16, R104, 0x96, !PT ;  /* 0x0000001003037c12 */ /* 0x000fe4000f8e9668 */
[----:B------:R-:W-:Y:S02]  /*b9e0*/  LOP3.LUT R0, R105, UR14, R2, 0x96, !PT ;  /* 0x0000000e69007c12 */ /* 0x000fe4000f8e9602 */
[----:B------:R-:W-:Y:S01]  /*b9f0*/  MOV R41, R43 ;  /* 0x0000002b00297202 */ /* 0x000fe20000000f00 */
[----:B-1----:R-:W-:Y:S01]  /*ba00*/  HMMA.16816.F32.BF16 R136, R8, R6, R136 ;  /* 0x000000060888723c */ /* 0x002fe20000041888 */
[----:B------:R-:W-:Y:S01]  /*ba10*/  IMAD.WIDE.U32 R2, R3, -0x2daee0ad, RZ ;  /* 0xd2511f5303027825 */ /* 0x000fe200078e00ff */
[----:B------:R-:W-:-:S02]  /*ba20*/  MOV R43, R35 ;  /* 0x00000023002b7202 */ /* 0x000fc40000000f00 */
[----:B------:R-:W-:Y:S01]  /*ba30*/  MOV R106, R176 ;  /* 0x000000b0006a7202 */ /* 0x000fe20000000f00 */
[----:B------:R-:W-:Y:S01]  /*ba40*/  IMAD.MOV.U32 R35, RZ, RZ, R149 ;  /* 0x000000ffff237224 */ /* 0x000fe200078e0095 */
[----:B------:R-:W-:Y:S01]  /*ba50*/  LOP3.LUT R3, R3, UR13, R227, 0x96, !PT ;  /* 0x0000000d03037c12 */ /* 0x000fe2000f8e96e3 */
[----:B------:R-:W-:Y:S01]  /*ba60*/  IMAD.WIDE.U32 R6, R0, -0x2daee0ad, RZ ;  /* 0xd2511f5300067825 */ /* 0x000fe200078e00ff */
[----:B------:R-:W-:Y:S01]  /*ba70*/  MOV R104, R106 ;  /* 0x0000006a00687202 */ /* 0x000fe20000000f00 */
[----:B------:R-:W-:Y:S01]  /*ba80*/  HMMA.16816.F32.BF16 R132, R8, R4, R132 ;  /* 0x000000040884723c */ /* 0x000fe20000041884 */
[----:B------:R-:W-:Y:S02]  /*ba90*/  MOV R123, R37 ;  /* 0x00000025007b7202 */ /* 0x000fe40000000f00 */
[----:B------:R-:W-:Y:S01]  /*baa0*/  LOP3.LUT R0, R7, UR11, R2, 0x96, !PT ;  /* 0x0000000b07007c12 */ /* 0x000fe2000f8e9602 */
[----:B------:R-:W-:-:S04]  /*bab0*/  IMAD.WIDE.U32 R2, R3, -0x326172a9, RZ ;  /* 0xcd9e8d5703027825 */ /* 0x000fc800078e00ff */
[----:B------:R-:W-:Y:S01]  /*bac0*/  IMAD.WIDE.U32 R148, R0, -0x326172a9, RZ ;  /* 0xcd9e8d5700947825 */ /* 0x000fe200078e00ff */
[----:B------:R-:W-:Y:S01]  /*bad0*/  LOP3.LUT R3, R3, UR12, R104, 0x96, !PT ;  /* 0x0000000c03037c12 */ /* 0x000fe2000f8e9668 */
[C---:B------:R-:W-:Y:S01]  /*bae0*/  HMMA.16816.F32.BF16 R176, R8.reuse, R20, R116 ;  /* 0x0000001408b0723c */ /* 0x040fe20000041874 */
[----:B------:R-:W1:Y:S01]  /*baf0*/  LDSM.16.MT88.4 R20, [R203+0x1e800] ;  /* 0x01e80000cb14783b */ /* 0x000e620000004200 */
[----:B------:R-:W-:Y:S01]  /*bb00*/  FFMA.FTZ R0, R107, c[0x0][0x23c], -R12 ;  /* 0x00008f006b007a23 */ /* 0x000fe2000001080c */
[----:B------:R-:W-:Y:S02]  /*bb10*/  MOV R107, R40 ;  /* 0x00000028006b7202 */ /* 0x000fe40000000f00 */
[----:B------:R-:W-:Y:S01]  /*bb20*/  MOV R40, R41 ;  /* 0x0000002900287202 */ /* 0x000fe20000000f00 */
[----:B------:R-:W-:Y:S01]  /*bb30*/  IMAD.MOV.U32 R41, RZ, RZ, R42 ;  /* 0x000000ffff297224 */ /* 0x000fe200078e002a */
[----:B------:R-:W-:Y:S01]  /*bb40*/  MOV R42, R43 ;  /* 0x0000002b002a7202 */ /* 0x000fe20000000f00 */
        /* <DEDUP_REMOVED lines=11> */
[----:B------:R-:W-:Y:S01]  /*bc00*/  LOP3.LUT R4, R149, UR10, R2, 0x96, !PT ;  /* 0x0000000a95047c12 */ /* 0x000fe2000f8e9602 */
[----:B------:R-:W-:Y:S01]  /*bc10*/  IMAD.WIDE.U32 R2, R3, -0x2daee0ad, RZ ;  /* 0xd2511f5303027825 */ /* 0x000fe200078e00ff */
[----:B------:R-:W-:Y:S01]  /*bc20*/  MOV R239, R240 ;  /* 0x000000f000ef7202 */ /* 0x000fe20000000f00 */
[----:B------:R-:W-:Y:S01]  /*bc30*/  HMMA.16816.F32.BF16 R56, R8, R26, R128 ;  /* 0x0000001a0838723c */ /* 0x000fe20000041880 */
[----:B------:R-:W-:Y:S01]  /*bc40*/  MOV R34, R35 ;  /* 0x0000002300227202 */ /* 0x000fe20000000f00 */
[----:B------:R2:W-:Y:S01]  /*bc50*/  MUFU.EX2 R240, R0 ;  /* 0x0000000000f07308 */ /* 0x0005e20000000800 */
[----:B------:R-:W-:Y:S01]  /*bc60*/  MOV R35, R32 ;  /* 0x0000002000237202 */ /* 0x000fe20000000f00 */
[----:B------:R-:W-:Y:S01]  /*bc70*/  IMAD.MOV.U32 R32, RZ, RZ, R33 ;  /* 0x000000ffff207224 */ /* 0x000fe200078e0021 */
[----:B------:R-:W-:Y:S01]  /*bc80*/  MOV R105, R40 ;  /* 0x0000002800697202 */ /* 0x000fe20000000f00 */
[----:B------:R-:W3:Y:S01]  /*bc90*/  LDSM.16.MT88.4 R24, [R202+0x1e800] ;  /* 0x01e80000ca18783b */ /* 0x000ee20000004200 */
[----:B------:R-:W-:-:S02]  /*bca0*/  MOV R40, R43 ;  /* 0x0000002b00287202 */ /* 0x000fc40000000f00 */
[----:B------:R-:W-:Y:S02]  /*bcb0*/  MOV R33, R236 ;  /* 0x000000ec00217202 */ /* 0x000fe40000000f00 */
[----:B------:R-:W-:Y:S01]  /*bcc0*/  MOV R236, R237 ;  /* 0x000000ed00ec7202 */ /* 0x000fe20000000f00 */
[----:B------:R-:W-:Y:S01]  /*bcd0*/  IMAD.MOV.U32 R237, RZ, RZ, R238 ;  /* 0x000000ffffed7224 */ /* 0x000fe200078e00ee */
[----:B------:R-:W-:Y:S02]  /*bce0*/  MOV R238, R239 ;  /* 0x000000ef00ee7202 */ /* 0x000fe40000000f00 */
[----:B------:R-:W-:Y:S02]  /*bcf0*/  MOV R111, R40 ;  /* 0x00000028006f7202 */ /* 0x000fe40000000f00 */
[----:B------:R-:W-:Y:S01]  /*bd00*/  MOV R104, R41 ;  /* 0x0000002900687202 */ /* 0x000fe20000000f00 */
[--C-:B--2---:R-:W-:Y:S01]  /*bd10*/  FFMA.FTZ R0, R107, c[0x0][0x23c], -R12.reuse ;  /* 0x00008f006b007a23 */ /* 0x104fe2000001080c */
[----:B------:R-:W-:Y:S01]  /*bd20*/  MOV R107, R42 ;  /* 0x0000002a006b7202 */ /* 0x000fe20000000f00 */
[----:B------:R-:W-:Y:S01]  /*bd30*/  IMAD.WIDE.U32 R42, R4, -0x2daee0ad, RZ ;  /* 0xd2511f53042a7825 */ /* 0x000fe200078e00ff */
[----:B------:R-:W-:Y:S01]  /*bd40*/  MOV R109, R106 ;  /* 0x0000006a006d7202 */ /* 0x000fe20000000f00 */
[----:B------:R2:W4:Y:S01]  /*bd50*/  MUFU.EX2 R239, R0 ;  /* 0x0000000000ef7308 */ /* 0x0005220000000800 */
[----:B------:R-:W-:Y:S01]  /*bd60*/  MOV R106, R35 ;  /* 0x00000023006a7202 */ /* 0x000fe20000000f00 */
[----:B------:R-:W-:Y:S01]  /*bd70*/  FFMA.FTZ R4, R105, c[0x0][0x23c], -R12 ;  /* 0x00008f0069047a23 */ /* 0x000fe2000001080c */
        /* <DEDUP_REMOVED lines=12> */
[----:B-1----:R-:W-:Y:S01]  /*be40*/  HMMA.16816.F32.BF16 R160, R8, R20, R160 ;  /* 0x0000001408a0723c */ /* 0x002fe200000418a0 */
[----:B--2---:R-:W-:Y:S01]  /*be50*/  LOP3.LUT R0, R3, UR9, R6, 0x96, !PT ;  /* 0x0000000903007c12 */ /* 0x004fe2000f8e9606 */
[----:B------:R-:W-:-:S04]  /*be60*/  IMAD.WIDE.U32 R2, R2, -0x326172a9, RZ ;  /* 0xcd9e8d5702027825 */ /* 0x000fc800078e00ff */
[----:B------:R-:W-:Y:S01]  /*be70*/  IMAD.WIDE.U32 R40, R0, -0x326172a9, RZ ;  /* 0xcd9e8d5700287825 */ /* 0x000fe200078e00ff */
[----:B------:R-:W-:Y:S01]  /*be80*/  SHF.R.U32.HI R6, RZ, 0x10, R2 ;  /* 0x00000010ff067819 */ /* 0x000fe20000011602 */
[C---:B------:R-:W-:Y:S01]  /*be90*/  HMMA.16816.F32.BF16 R48, R8.reuse, R22, R48 ;  /* 0x000000160830723c */ /* 0x040fe20000041830 */
[C---:B------:R-:W-:Y:S01]  /*bea0*/  LOP3.LUT R18, R2.reuse, 0xff, RZ, 0xc0, !PT ;  /* 0x000000ff02127812 */ /* 0x040fe200078ec0ff */
[----:B------:R-:W-:Y:S01]  /*beb0*/  FFMA.FTZ R0, R247, c[0x0][0x23c], -R12 ;  /* 0x00008f00f7007a23 */ /* 0x000fe2000001080c */
[----:B------:R-:W-:Y:S01]  /*bec0*/  SHF.R.U32.HI R7, RZ, 0x18, R2 ;  /* 0x00000018ff077819 */ /* 0x000fe20000011602 */
[----:B------:R-:W-:Y:S01]  /*bed0*/  LDSM.16.MT88.4 R20, [R203+0x19000] ;  /* 0x01900000cb14783b */ /* 0x000fe20000004200 */
[----:B-----5:R-:W-:Y:S01]  /*bee0*/  LOP3.LUT R4, R2, 0xffff, RZ, 0xc0, !PT ;  /* 0x0000ffff02047812 */ /* 0x020fe200078ec0ff */
[----:B------:R1:W-:Y:S02]  /*bef0*/  MUFU.EX2 R237, R0 ;  /* 0x0000000000ed7308 */ /* 0x0003e40000000800 */
[----:B---3--:R-:W-:Y:S01]  /*bf00*/  HMMA.16816.F32.BF16 R164, R8, R24, R164 ;  /* 0x0000001808a4723c */ /* 0x008fe200000418a4 */
[----:B------:R-:W-:-:S02]  /*bf10*/  SHF.R.U32.HI R5, RZ, 0x8, R4 ;  /* 0x00000008ff057819 */ /* 0x000fc40000011604 */
[----:B------:R-:W-:Y:S02]  /*bf20*/  LOP3.LUT R4, R6, 0xff, RZ, 0xc0, !PT ;  /* 0x000000ff06047812 */ /* 0x000fe400078ec0ff */
[----:B------:R-:W-:Y:S02]  /*bf30*/  PRMT R6, R18, 0x5410, R5 ;  /* 0x0000541012067816 */ /* 0x000fe40000000005 */
[----:B------:R-:W-:Y:S01]  /*bf40*/  PRMT R7, R4, 0x5410, R7 ;  /* 0x0000541004077816 */ /* 0x000fe20000000007 */
[----:B------:R-:W-:Y:S01]  /*bf50*/  HMMA.16816.F32.BF16 R44, R8, R26, R44 ;  /* 0x0000001a082c723c */ /* 0x000fe2000004182c */
[----:B------:R-:W-:Y:S04]  /*bf60*/  LDSM.16.MT88.4 R24, [R201+0x19000] ;  /* 0x01900000c918783b */ /* 0x000fe80000004200 */
[----:B------:R-:W-:Y:S01]  /*bf70*/  LDSM.16.MT88.4 R8, [R202+0x19000] ;  /* 0x01900000ca08783b */ /* 0x000fe20000004200 */
[----:B-1----:R-:W-:Y:S01]  /*bf80*/  LOP3.LUT R0, R3, UR17, R40, 0x96, !PT ;  /* 0x0000001103007c12 */ /* 0x002fe2000f8e9628 */
[----:B------:R-:W-:Y:S01]  /*bf90*/  FFMA.FTZ R3, R109, c[0x0][0x23c], -R13 ;  /* 0x00008f006d037a23 */ /* 0x000fe2000001080d */
[----:B------:R-:W-:-:S02]  /*bfa0*/  MOV R109, R110 ;  /* 0x0000006e006d7202 */ /* 0x000fc40000000f00 */
[----:B------:R-:W-:Y:S01]  /*bfb0*/  MOV R110, R111 ;  /* 0x0000006f006e7202 */ /* 0x000fe20000000f00 */
[----:B------:R-:W-:Y:S01]  /*bfc0*/  IMAD.MOV.U32 R111, RZ, RZ, R104 ;  /* 0x000000ffff6f7224 */ /* 0x000fe200078e0068 */
[----:B------:R-:W-:Y:S01]  /*bfd0*/  MOV R104, R105 ;  /* 0x0000006900687202 */ /* 0x000fe20000000f00 */
[----:B------:R-:W-:Y:S01]  /*bfe0*/  FFMA.FTZ R4, R109, c[0x0][0x23c], -R13 ;  /* 0x00008f006d047a23 */ /* 0x000fe2000001080d */
[----:B------:R-:W-:Y:S01]  /*bff0*/  MOV R105, R106 ;  /* 0x0000006a00697202 */ /* 0x000fe20000000f00 */
[----:B------:R-:W-:Y:S01]  /*c000*/  IMAD.MOV.U32 R106, RZ, RZ, R107 ;  /* 0x000000ffff6a7224 */ /* 0x000fe200078e006b */
[----:B------:R-:W-:Y:S01]  /*c010*/  MOV R107, R34 ;  /* 0x00000022006b7202 */ /* 0x000fe20000000f00 */
[----:B------:R1:W-:Y:S01]  /*c020*/  MUFU.EX2 R233, R4 ;  /* 0x0000000400e97308 */ /* 0x0003e20000000800 */
[----:B------:R-:W-:Y:S01]  /*c030*/  MOV R34, R35 ;  /* 0x0000002300227202 */ /* 0x000fe20000000f00 */
[----:B------:R-:W-:Y:S01]  /*c040*/  IMAD.MOV.U32 R35, RZ, RZ, R32 ;  /* 0x000000ffff237224 */ /* 0x000fe200078e0020 */
[----:B------:R-:W-:Y:S01]  /*c050*/  LOP3.LUT R2, R0, 0xffff, RZ, 0xc0, !PT ;  /* 0x0000ffff00027812 */ /* 0x000fe200078ec0ff */
[----:B------:R-:W-:Y:S01]  /*c060*/  IMAD.MOV.U32 R108, RZ, RZ, R111 ;  /* 0x000000ffff6c7224 */ /* 0x000fe200078e006f */
[----:B------:R-:W-:Y:S01]  /*c070*/  MOV R32, R33 ;  /* 0x0000002100207202 */ /* 0x000fe20000000f00 */
[----:B------:R-:W-:Y:S01]  /*c080*/  IMAD.MOV.U32 R111, RZ, RZ, R106 ;  /* 0x000000ffff6f7224 */ /* 0x000fe200078e006a */
[----:B------:R-:W-:Y:S01]  /*c090*/  MOV R33, R236 ;  /* 0x000000ec00217202 */ /* 0x000fe20000000f00 */
[----:B------:R-:W-:Y:S01]  /*c0a0*/  IMAD.MOV.U32 R106, RZ, RZ, R35 ;  /* 0x000000ffff6a7224 */ /* 0x000fe200078e0023 */
[----:B------:R2:W3:Y:S01]  /*c0b0*/  MUFU.EX2 R236, R3 ;  /* 0x0000000300ec7308 */ /* 0x0004e20000000800 */
[----:B------:R-:W-:Y:S01]  /*c0c0*/  SHF.R.U32.HI R2, RZ, 0x8, R2 ;  /* 0x00000008ff027819 */ /* 0x000fe20000011602 */
[----:B------:R-:W-:Y:S01]  /*c0d0*/  IMAD.MOV.U32 R35, RZ, RZ, R241 ;  /* 0x000000ffff237224 */ /* 0x000fe200078e00f1 */
[----:B------:R-:W-:-:S02]  /*c0e0*/  SHF.R.U32.HI R5, RZ, 0x10, R0 ;  /* 0x00000010ff057819 */ /* 0x000fc40000011600 */
[----:B------:R-:W-:Y:S02]  /*c0f0*/  MOV R109, R104 ;  /* 0x00000068006d7202 */ /* 0x000fe40000000f00 */
[----:B-1----:R-:W-:Y:S02]  /*c100*/  SHF.R.U32.HI R4, RZ, 0x18, R0 ;  /* 0x00000018ff047819 */ /* 0x002fe40000011600 */
[----:B------:R-:W-:Y:S02]  /*c110*/  MOV R104, R107 ;  /* 0x0000006b00687202 */ /* 0x000fe40000000f00 */
[----:B------:R-:W-:Y:S02]  /*c120*/  MOV R107, R32 ;  /* 0x00000020006b7202 */ /* 0x000fe40000000f00 */
[----:B------:R-:W-:Y:S02]  /*c130*/  MOV R241, R30 ;  /* 0x0000001e00f17202 */ /* 0x000fe40000000f00 */
[----:B------:R-:W-:-:S02]  /*c140*/  MOV R32, R31 ;  /* 0x0000001f00207202 */ /* 0x000fc40000000f00 */
[----:B--2---:R-:W-:Y:S02]  /*c150*/  LOP3.LUT R3, R0, 0xff, RZ, 0xc0, !PT ;  /* 0x000000ff00037812 */ /* 0x004fe400078ec0ff */
[----:B------:R-:W-:Y:S02]  /*c160*/  MOV R118, R106 ;  /* 0x0000006a00767202 */ /* 0x000fe40000000f00 */
[----:B------:R-:W-:Y:S02]  /*c170*/  PRMT R2, R3, 0x5410, R2 ;  /* 0x0000541003027816 */ /* 0x000fe40000000002 */
[----:B------:R-:W-:Y:S01]  /*c180*/  LOP3.LUT R3, R5, 0xff, RZ, 0xc0, !PT ;  /* 0x000000ff05037812 */ /* 0x000fe200078ec0ff */
[----:B------:R-:W-:Y:S01]  /*c190*/  FFMA.FTZ R5, R110, c[0x0][0x23c], -R13 ;  /* 0x00008f006e057a23 */ /* 0x000fe2000001080d */
[----:B------:R-:W-:Y:S01]  /*c1a0*/  MOV R110, R105 ;  /* 0x00000069006e7202 */ /* 0x000fe20000000f00 */
[----:B------:R-:W-:Y:S01]  /*c1b0*/  HSET2.LE.AND R0, R2, R251, PT ;  /* 0x000000fb02007233 */ /* 0x000fe20003803000 */
[----:B----4-:R-:W-:Y:S01]  /*c1c0*/  F2FP.BF16.PACK_AB R2, R239, R240 ;  /* 0x000000f0ef02723e */ /* 0x010fe200000010ff */
[----:B------:R-:W-:Y:S01]  /*c1d0*/  MUFU.EX2 R232, R5 ;  /* 0x0000000500e87308 */ /* 0x000fe20000000800 */
[----:B------:R-:W-:Y:S01]  /*c1e0*/  MOV R105, R34 ;  /* 0x0000002200697202 */ /* 0x000fe20000000f00 */
[----:B------:R-:W-:Y:S01]  /*c1f0*/  IMAD.MOV.U32 R114, RZ, RZ, R110 ;  /* 0x000000ffff727224 */ /* 0x000fe200078e006e */
[----:B------:R-:W-:-:S02]  /*c200*/  PRMT R3, R3, 0x5410, R4 ;  /* 0x0000541003037816 */ /* 0x000fc40000000004 */
[----:B------:R-:W-:Y:S01]  /*c210*/  MOV R34, R33 ;  /* 0x0000002100227202 */ /* 0x000fe20000000f00 */
[----:B------:R-:W-:Y:S01]  /*c220*/  IMAD.MOV.U32 R33, RZ, RZ, R28 ;  /* 0x000000ffff217224 */ /* 0x000fe200078e001c */
[----:B------:R-:W-:Y:S01]  /*c230*/  LOP3.LUT R4, R0, R2, RZ, 0xc0, !PT ;  /* 0x0000000200047212 */ /* 0x000fe200078ec0ff */
[----:B------:R-:W-:Y:S01]  /*c240*/  FFMA.FTZ R2, R29, c[0x0][0x23c], -R13 ;  /* 0x00008f001d027a23 */ /* 0x000fe2000001080d */
[----:B------:R-:W-:Y:S01]  /*c250*/  HSET2.LE.AND R0, R3, R251, PT ;  /* 0x000000fb03007233 */ /* 0x000fe20003803000 */
[----:B------:R-:W1:Y:S01]  /*c260*/  LDSM.16.MT88.4 R28, [R200+0x19000] ;  /* 0x01900000c81c783b */ /* 0x000e620000004200 */
[----:B------:R-:W-:Y:S01]  /*c270*/  MOV R3, R108 ;  /* 0x0000006c00037202 */ /* 0x000fe20000000f00 */
[----:B------:R3:W2:Y:S01]  /*c280*/  MUFU.EX2 R227, R2 ;  /* 0x0000000200e37308 */ /* 0x0006a20000000800 */
[----:B------:R-:W-:Y:S01]  /*c290*/  MOV R117, R107 ;  /* 0x0000006b00757202 */ /* 0x000fe20000000f00 */
[----:B------:R-:W-:Y:S01]  /*c2a0*/  IMAD.MOV.U32 R107, RZ, RZ, R36 ;  /* 0x000000ffff6b7224 */ /* 0x000fe200078e0024 */
[----:B------:R-:W-:Y:S01]  /*c2b0*/  MOV R108, R38 ;  /* 0x00000026006c7202 */ /* 0x000fe20000000f00 */
[----:B------:R-:W-:Y:S01]  /*c2c0*/  IMAD.MOV.U32 R119, RZ, RZ, R105 ;  /* 0x000000ffff777224 */ /* 0x000fe200078e0069 */
[----:B------:R-:W-:Y:S01]  /*c2d0*/  MOV R106, R39 ;  /* 0x00000027006a7202 */ /* 0x000fe20000000f00 */
[----:B------:R-:W-:Y:S01]  /*c2e0*/  IMAD.MOV.U32 R116, RZ, RZ, R34 ;  /* 0x000000ffff747224 */ /* 0x000fe200078e0022 */
[----:B------:R-:W4:Y:S01]  /*c2f0*/  LDSM.16.MT88.4 R36, [R200+0x1b000] ;  /* 0x01b00000c824783b */ /* 0x000f220000004200 */
[----:B------:R-:W-:Y:S01]  /*c300*/  MOV R115, R109 ;  /* 0x0000006d00737202 */ /* 0x000fe20000000f00 */
[----:B------:R-:W-:Y:S01]  /*c310*/  IMAD.MOV.U32 R109, RZ, RZ, R33 ;  /* 0x000000ffff6d7224 */ /* 0x000fe200078e0021 */
[----:B------:R-:W-:-:S02]  /*c320*/  MOV R113, R111 ;  /* 0x0000006f00717202 */ /* 0x000fc40000000f00 */
[----:B------:R-:W-:Y:S02]  /*c330*/  MOV R111, R35 ;  /* 0x00000023006f7202 */ /* 0x000fe40000000f00 */
[----:B------:R-:W-:Y:S02]  /*c340*/  MOV R110, R32 ;  /* 0x00000020006e7202 */ /* 0x000fe40000000f00 */
[----:B---3--:R-:W-:Y:S01]  /*c350*/  F2FP.BF16.PACK_AB R2, R233, R236 ;  /* 0x000000ece902723e */ /* 0x008fe200000010ff */
[----:B------:R-:W-:Y:S01]  /*c360*/  LDSM.16.MT88.4 R32, [R201+0x1d000] ;  /* 0x01d00000c920783b */ /* 0x000fe20000004200 */
[----:B------:R-:W-:Y:S02]  /*c370*/  MOV R112, R104 ;  /* 0x0000006800707202 */ /* 0x000fe40000000f00 */
[----:B------:R-:W-:Y:S01]  /*c380*/  LOP3.LUT R5, R0, R2, RZ, 0xc0, !PT ;  /* 0x0000000200057212 */ /* 0x000fe200078ec0ff */
[----:B------:R-:W-:Y:S01]  /*c390*/  HSET2.LE.AND R0, R6, R251, PT ;  /* 0x000000fb06007233 */ /* 0x000fe20003803000 */
[----:B------:R-:W-:-:S02]  /*c3a0*/  F2FP.BF16.PACK_AB R2, R237, R238 ;  /* 0x000000eeed02723e */ /* 0x000fc400000010ff */
[----:B------:R-:W-:Y:S02]  /*c3b0*/  MOV R247, R110 ;  /* 0x0000006e00f77202 */ /* 0x000fe40000000f00 */
[----:B------:R-:W-:Y:S01]  /*c3c0*/  LOP3.LUT R6, R0, R2, RZ, 0xc0, !PT ;  /* 0x0000000200067212 */ /* 0x000fe200078ec0ff */
[----:B------:R-:W-:Y:S01]  /*c3d0*/  HSET2.LE.AND R0, R7, R251, PT ;  /* 0x000000fb07007233 */ /* 0x000fe20003803000 */
[----:B--2---:R-:W-:Y:S02]  /*c3e0*/  F2FP.BF16.PACK_AB R2, R227, R232 ;  /* 0x000000e8e302723e */ /* 0x004fe400000010ff */
[----:B------:R-:W-:Y:S02]  /*c3f0*/  MOV R149, R111 ;  /* 0x0000006f00957202 */ /* 0x000fe40000000f00 */
[----:B------:R-:W-:Y:S02]  /*c400*/  LOP3.LUT R7, R0, R2, RZ, 0xc0, !PT ;  /* 0x0000000200077212 */ /* 0x000fe400078ec0ff */
[----:B------:R-:W-:Y:S01]  /*c410*/  MOV R18, R117 ;  /* 0x0000007500127202 */ /* 0x000fe20000000f00 */
[----:B------:R-:W-:Y:S01]  /*c420*/  FFMA.FTZ R0, R149, c[0x0][0x23c], -R12 ;  /* 0x00008f0095007a23 */ /* 0x000fe2000001080c */
[----:B------:R-:W-:-:S03]  /*c430*/  MOV R2, R113 ;  /* 0x0000007100027202 */ /* 0x000fc60000000f00 */
[C---:B-1----:R-:W-:Y:S01]  /*c440*/  HMMA.16816.F32.BF16 R152, R4.reuse, R28, R152 ;  /* 0x0000001c0498723c */ /* 0x042fe20000041898 */
[----:B------:R1:W-:Y:S07]  /*c450*/  MUFU.EX2 R149, R0 ;  /* 0x0000000000957308 */ /* 0x0003ee0000000800 */
[C---:B------:R-:W-:Y:S01]  /*c460*/  HMMA.16816.F32.BF16 R52, R4.reuse, R30, R52 ;  /* 0x0000001e0434723c */ /* 0x040fe20000041834 */
[----:B------:R-:W2:Y:S07]  /*c470*/  LDSM.16.MT88.4 R28, [R201+0x1b000] ;  /* 0x01b00000c91c783b */ /* 0x000eae0000004200 */
[----:B------:R-:W-:Y:S01]  /*c480*/  HMMA.16816.F32.BF16 R60, R4, R24, R60 ;  /* 0x00000018043c723c */ /* 0x000fe2000004183c */
[----:B-1----:R-:W-:Y:S01]  /*c490*/  FFMA.FTZ R0, R18, c[0x0][0x23c], -R12 ;  /* 0x00008f0012007a23 */ /* 0x002fe2000001080c */
[----:B------:R-:W-:-:S03]  /*c4a0*/  MOV R18, R150 ;  /* 0x0000009600127202 */ /* 0x000fc60000000f00 */
[----:B------:R1:W-:Y:S03]  /*c4b0*/  MUFU.EX2 R150, R0 ;  /* 0x0000000000967308 */ /* 0x0003e60000000800 */
[C---:B------:R-:W-:Y:S01]  /*c4c0*/  HMMA.16816.F32.BF16 R68, R4.reuse, R26, R68 ;  /* 0x0000001a0444723c */ /* 0x040fe20000041844 */
[----:B------:R-:W3:Y:S07]  /*c4d0*/  LDSM.16.MT88.4 R24, [R203+0x1b000] ;  /* 0x01b00000cb18783b */ /* 0x000eee0000004200 */
[C---:B------:R-:W-:Y:S08]  /*c4e0*/  HMMA.16816.F32.BF16 R76, R4.reuse, R20, R76 ;  /* 0x00000014044c723c */ /* 0x040ff0000004184c */
[C---:B------:R-:W-:Y:S01]  /*c4f0*/  HMMA.16816.F32.BF16 R80, R4.reuse, R22, R80 ;  /* 0x000000160450723c */ /* 0x040fe20000041850 */
[----:B------:R-:W5:Y:S07]  /*c500*/  LDSM.16.MT88.4 R20, [R202+0x1b000] ;  /* 0x01b00000ca14783b */ /* 0x000f6e0000004200 */
[C---:B------:R-:W-:Y:S08]  /*c510*/  HMMA.16816.F32.BF16 R84, R4.reuse, R8, R84 ;  /* 0x000000080454723c */ /* 0x040ff00000041854 */
[C---:B------:R-:W-:Y:S01]  /*c520*/  HMMA.16816.F32.BF16 R88, R4.reuse, R10, R88 ;  /* 0x0000000a0458723c */ /* 0x040fe20000041858 */
[----:B------:R-:W5:Y:S07]  /*c530*/  LDSM.16.MT88.4 R8, [R200+0x1d000] ;  /* 0x01d00000c808783b */ /* 0x000f6e0000004200 */
[C---:B----4-:R-:W-:Y:S07]  /*c540*/  HMMA.16816.F32.BF16 R96, R4.reuse, R38, R96 ;  /* 0x000000260460723c */ /* 0x050fee0000041860 */
[----:B------:R-:W-:Y:S01]  /*c550*/  MOV R39, R106 ;  /* 0x0000006a00277202 */ /* 0x000fe20000000f00 */
[----:B------:R-:W-:Y:S01]  /*c560*/  IMAD.MOV.U32 R38, RZ, RZ, R107 ;  /* 0x000000ffff267224 */ /* 0x000fe200078e006b */
[C---:B------:R-:W-:Y:S07]  /*c570*/  HMMA.16816.F32.BF16 R92, R4.reuse, R36, R92 ;  /* 0x00000024045c723c */ /* 0x040fee000004185c */
[----:B------:R-:W-:Y:S01]  /*c580*/  MOV R36, R118 ;  /* 0x0000007600247202 */ /* 0x000fe20000000f00 */
[----:B--2---:R-:W-:Y:S01]  /*c590*/  HMMA.16816.F32.BF16 R104, R4, R30, R192 ;  /* 0x0000001e0468723c */ /* 0x004fe200000418c0 */
[----:B------:R-:W-:-:S06]  /*c5a0*/  MOV R37, R112 ;  /* 0x0000007000257202 */ /* 0x000fcc0000000f00 */
[----:B------:R-:W-:Y:S01]  /*c5b0*/  MOV R194, R108 ;  /* 0x0000006c00c27202 */ /* 0x000fe20000000f00 */
[----:B------:R-:W-:Y:S01]  /*c5c0*/  IMAD.MOV.U32 R195, RZ, RZ, R109 ;  /* 0x000000ffffc37224 */ /* 0x000fe200078e006d */
[----:B------:R-:W-:Y:S01]  /*c5d0*/  MOV R193, R123 ;  /* 0x0000007b00c17202 */ /* 0x000fe20000000f00 */
[----:B---3--:R-:W-:Y:S01]  /*c5e0*/  HMMA.16816.F32.BF16 R108, R4, R24, R228 ;  /* 0x00000018046c723c */ /* 0x008fe200000418e4 */
[----:B------:R-:W-:-:S04]  /*c5f0*/  IMAD.MOV.U32 R192, RZ, RZ, R119 ;  /* 0x000000ffffc07224 */ /* 0x000fc800078e0077 */
[----:B-1----:R-:W-:Y:S02]  /*c600*/  FFMA.FTZ R0, R192, c[0x0][0x23c], -R12 ;  /* 0x00008f00c0007a23 */ /* 0x002fe4000001080c */
[----:B------:R-:W-:Y:S01]  /*c610*/  IMAD.MOV.U32 R231, RZ, RZ, R116 ;  /* 0x000000ffffe77224 */ /* 0x000fe200078e0074 */
[C---:B-----5:R-:W-:Y:S01]  /*c620*/  HMMA.16816.F32.BF16 R120, R4.reuse, R22, R168 ;  /* 0x000000160478723c */ /* 0x060fe200000418a8 */
[----:B------:R-:W-:Y:S01]  /*c630*/  IMAD.MOV.U32 R230, RZ, RZ, R114 ;  /* 0x000000ffffe67224 */ /* 0x000fe200078e0072 */
[----:B------:R-:W-:Y:S01]  /*c640*/  MOV R229, R115 ;  /* 0x0000007300e57202 */ /* 0x000fe20000000f00 */
[----:B------:R1:W-:Y:S02]  /*c650*/  MUFU.EX2 R192, R0 ;  /* 0x0000000000c07308 */ /* 0x0003e40000000800 */
[----:B------:R-:W-:Y:S02]  /*c660*/  IMAD.MOV.U32 R228, RZ, RZ, R230 ;  /* 0x000000ffffe47224 */ /* 0x000fe400078e00e6 */
[----:B------:R-:W-:Y:S01]  /*c670*/  IMAD.MOV.U32 R230, RZ, RZ, R39 ;  /* 0x000000ffffe67224 */ /* 0x000fe200078e0027 */
[----:B------:R-:W-:Y:S01]  /*c680*/  HMMA.16816.F32.BF16 R116, R4, R20, R172 ;  /* 0x000000140474723c */ /* 0x000fe200000418ac */
[----:B------:R-:W2:Y:S01]  /*c690*/  LDSM.16.MT88.4 R20, [R203+0x1d000] ;  /* 0x01d00000cb14783b */ /* 0x000ea20000004200 */
[----:B------:R-:W-:-:S06]  /*c6a0*/  MOV R39, R19 ;  /* 0x0000001300277202 */ /* 0x000fcc0000000f00 */
[----:B------:R-:W-:Y:S01]  /*c6b0*/  HMMA.16816.F32.BF16 R124, R4, R8, R156 ;  /* 0x00000008047c723c */ /* 0x000fe2000004189c */
[----:B------:R-:W-:Y:S01]  /*c6c0*/  LDSM.16.MT88.4 R156, [R200+0x19800] ;  /* 0x01980000c89c783b */ /* 0x000fe20000004200 */
[----:B-1----:R-:W-:Y:S01]  /*c6d0*/  FFMA.FTZ R0, R2, c[0x0][0x23c], -R12 ;  /* 0x00008f0002007a23 */ /* 0x002fe2000001080c */
[----:B------:R-:W-:-:S03]  /*c6e0*/  LOP3.LUT R2, R41, UR8, R148, 0x96, !PT ;  /* 0x0000000829027c12 */ /* 0x000fc6000f8e9694 */
[----:B------:R1:W-:Y:S02]  /*c6f0*/  MUFU.EX2 R148, R0 ;  /* 0x0000000000947308 */ /* 0x0003e40000000800 */
[C---:B------:R-:W-:Y:S01]  /*c700*/  HMMA.16816.F32.BF16 R128, R4.reuse, R10, R140 ;  /* 0x0000000a0480723c */ /* 0x040fe2000004188c */
[----:B------:R-:W3:Y:S07]  /*c710*/  LDSM.16.MT88.4 R8, [R202+0x1d000] ;  /* 0x01d00000ca08783b */ /* 0x000eee0000004200 */
[----:B------:R-:W-:Y:S01]  /*c720*/  HMMA.16816.F32.BF16 R140, R4, R32, R144 ;  /* 0x00000020048c723c */ /* 0x000fe20000041890 */
[----:B-1----:R-:W-:-:S07]  /*c730*/  FFMA.FTZ R0, R229, c[0x0][0x23c], -R13 ;  /* 0x00008f00e5007a23 */ /* 0x002fce000001080d */
[C---:B------:R-:W-:Y:S01]  /*c740*/  HMMA.16816.F32.BF16 R100, R4.reuse, R28, R100 ;  /* 0x0000001c0464723c */ /* 0x040fe20000041864 */
[----:B------:R-:W1:Y:S01]  /*c750*/  LDSM.16.MT88.4 R28, [R201+0x1f000] ;  /* 0x01f00000c91c783b */ /* 0x000e620000004200 */
[----:B------:R-:W-:Y:S01]  /*c760*/  MOV R229, R231 ;  /* 0x000000e700e57202 */ /* 0x000fe20000000f00 */
[----:B------:R4:W-:Y:S01]  /*c770*/  MUFU.EX2 R19, R0 ;  /* 0x0000000000137308 */ /* 0x0009e20000000800 */
[----:B------:R-:W-:Y:S02]  /*c780*/  MOV R231, R38 ;  /* 0x0000002600e77202 */ /* 0x000fe40000000f00 */
[----:B------:R-:W-:Y:S01]  /*c790*/  MOV R38, R3 ;  /* 0x0000000300267202 */ /* 0x000fe20000000f00 */
[----:B------:R-:W-:Y:S01]  /*c7a0*/  IMAD.WIDE.U32 R2, R2, -0x2daee0ad, RZ ;  /* 0xd2511f5302027825 */ /* 0x000fe200078e00ff */
[----:B------:R-:W-:Y:S04]  /*c7b0*/  HMMA.16816.F32.BF16 R32, R4, R34, R184 ;  /* 0x000000220420723c */ /* 0x000fe800000418b8 */
[----:B------:R-:W-:-:S04]  /*c7c0*/  LOP3.LUT R12, R2, 0xff, RZ, 0xc0, !PT ;  /* 0x000000ff020c7812 */ /* 0x000fc800078ec0ff */
[----:B--2---:R-:W-:Y:S01]  /*c7d0*/  HMMA.16816.F32.BF16 R172, R4, R22, R180 ;  /* 0x0000001604ac723c */ /* 0x004fe200000418b4 */
[----:B----4-:R-:W-:-:S07]  /*c7e0*/  LOP3.LUT R0, R2, 0xffff, RZ, 0xc0, !PT ;  /* 0x0000ffff02007812 */ /* 0x010fce00078ec0ff */
[C---:B------:R-:W-:Y:S01]  /*c7f0*/  HMMA.16816.F32.BF16 R112, R4.reuse, R26, R188 ;  /* 0x0000001a0470723c */ /* 0x040fe200000418bc */
[----:B------:R-:W2:Y:S07]  /*c800*/  LDSM.16.MT88.4 R24, [R200+0x1f000] ;  /* 0x01f00000c818783b */ /* 0x000eae0000004200 */
[C---:B---3--:R-:W-:Y:S08]  /*c810*/  HMMA.16816.F32.BF16 R184, R4.reuse, R8, R176 ;  /* 0x0000000804b8723c */ /* 0x048ff000000418b0 */
[C---:B------:R-:W-:Y:S01]  /*c820*/  HMMA.16816.F32.BF16 R180, R4.reuse, R10, R72 ;  /* 0x0000000a04b4723c */ /* 0x040fe20000041848 */
[----:B------:R-:W3:Y:S04]  /*c830*/  LDSM.16.MT88.4 R8, [R203+0x1f000] ;  /* 0x01f00000cb08783b */ /* 0x000ee80000004200 */
[----:B------:R-:W-:Y:S03]  /*c840*/  LDSM.16.MT88.4 R72, [R201+0x1b800] ;  /* 0x01b80000c948783b */ /* 0x000fe60000004200 */
[C---:B------:R-:W-:Y:S01]  /*c850*/  HMMA.16816.F32.BF16 R168, R4.reuse, R20, R196 ;  /* 0x0000001404a8723c */ /* 0x040fe200000418c4 */
[----:B------:R-:W4:Y:S06]  /*c860*/  LDSM.16.MT88.4 R20, [R202+0x1f000] ;  /* 0x01f00000ca14783b */ /* 0x000f2c0000004200 */
[----:B------:R-:W-:Y:S01]  /*c870*/  MOV R199, R36 ;  /* 0x0000002400c77202 */ /* 0x000fe20000000f00 */
[----:B-1----:R-:W-:Y:S01]  /*c880*/  HMMA.16816.F32.BF16 R132, R4, R28, R132 ;  /* 0x0000001c0484723c */ /* 0x002fe20000041884 */
[----:B------:R-:W-:-:S07]  /*c890*/  IMAD.MOV.U32 R198, RZ, RZ, R37 ;  /* 0x000000ffffc67224 */ /* 0x000fce00078e0025 */
[C---:B------:R-:W-:Y:S01]  /*c8a0*/  HMMA.16816.F32.BF16 R188, R4.reuse, R30, R136 ;  /* 0x0000001e04bc723c */ /* 0x040fe20000041888 */
[----:B------:R-:W-:Y:S07]  /*c8b0*/  LDSM.16.MT88.4 R136, [R201+0x1f800] ;  /* 0x01f80000c988783b */ /* 0x000fee0000004200 */
[C---:B--2---:R-:W-:Y:S01]  /*c8c0*/  HMMA.16816.F32.BF16 R176, R4.reuse, R24, R64 ;  /* 0x0000001804b0723c */ /* 0x044fe20000041840 */
[----:B------:R-:W-:Y:S07]  /*c8d0*/  LDSM.16.MT88.4 R64, [R200+0x1b800] ;  /* 0x01b80000c840783b */ /* 0x000fee0000004200 */
[C---:B------:R-:W-:Y:S01]  /*c8e0*/  HMMA.16816.F32.BF16 R24, R4.reuse, R26, R56 ;  /* 0x0000001a0418723c */ /* 0x040fe20000041838 */
[----:B------:R-:W-:Y:S07]  /*c8f0*/  LDSM.16.MT88.4 R56, [R202+0x19800] ;  /* 0x01980000ca38783b */ /* 0x000fee0000004200 */
[C---:B---3--:R-:W-:Y:S07]  /*c900*/  HMMA.16816.F32.BF16 R160, R4.reuse, R8, R160 ;  /* 0x0000000804a0723c */ /* 0x048fee00000418a0 */
[----:B------:R-:W-:Y:S01]  /*c910*/  SHF.R.U32.HI R8, RZ, 0x10, R2 ;  /* 0x00000010ff087819 */ /* 0x000fe20000011602 */
[----:B------:R-:W-:Y:S01]  /*c920*/  HMMA.16816.F32.BF16 R28, R4, R10, R48 ;  /* 0x0000000a041c723c */ /* 0x000fe20000041830 */
[----:B------:R-:W-:Y:S01]  /*c930*/  LDSM.16.MT88.4 R48, [R203+0x19800] ;  /* 0x01980000cb30783b */ /* 0x000fe20000004200 */
[----:B------:R-:W-:Y:S01]  /*c940*/  FFMA.FTZ R9, R18, c[0x0][0x23c], -R13 ;  /* 0x00008f0012097a23 */ /* 0x000fe2000001080d */
[----:B------:R-:W-:-:S03]  /*c950*/  LOP3.LUT R8, R8, 0xff, RZ, 0xc0, !PT ;  /* 0x000000ff08087812 */ /* 0x000fc600078ec0ff */
[----:B------:R1:W2:Y:S01]  /*c960*/  MUFU.EX2 R18, R9 ;  /* 0x0000000900127308 */ /* 0x0002a20000000800 */
[----:B------:R-:W-:Y:S01]  /*c970*/  SHF.R.U32.HI R11, RZ, 0x18, R2 ;  /* 0x00000018ff0b7819 */ /* 0x000fe20000011602 */
[C---:B----4-:R-:W-:Y:S01]  /*c980*/  HMMA.16816.F32.BF16 R164, R4.reuse, R20, R164 ;  /* 0x0000001404a4723c */ /* 0x050fe200000418a4 */
[----:B------:R-:W-:Y:S02]  /*c990*/  LOP3.LUT R2, R3, UR18, R42, 0x96, !PT ;  /* 0x0000001203027c12 */ /* 0x000fe4000f8e962a */
[----:B------:R-:W3:Y:S01]  /*c9a0*/  LDSM.16.MT88.4 R40, [R201+0x19800] ;  /* 0x01980000c928783b */ /* 0x000ee20000004200 */
[----:B------:R-:W-:Y:S01]  /*c9b0*/  SHF.R.U32.HI R10, RZ, 0x8, R0 ;  /* 0x00000008ff0a7819 */ /* 0x000fe20000011600 */
[--C-:B------:R-:W-:Y:S01]  /*c9c0*/  FFMA.FTZ R0, R228, c[0x0][0x23c], -R13.reuse ;  /* 0x00008f00e4007a23 */ /* 0x100fe2000001080d */
[----:B------:R-:W-:Y:S02]  /*c9d0*/  SHF.R.U32.HI R3, RZ, 0x10, R2 ;  /* 0x00000010ff037819 */ /* 0x000fe40000011602 */
[----:B------:R-:W-:Y:S01]  /*c9e0*/  PRMT R12, R12, 0x5410, R10 ;  /* 0x000054100c0c7816 */ /* 0x000fe2000000000a */
[----:B------:R-:W-:Y:S01]  /*c9f0*/  FFMA.FTZ R10, R229, c[0x0][0x23c], -R13 ;  /* 0x00008f00e50a7a23 */ /* 0x000fe2000001080d */
[----:B------:R-:W-:Y:S01]  /*ca00*/  PRMT R11, R8, 0x5410, R11 ;  /* 0x00005410080b7816 */ /* 0x000fe2000000000b */
[----:B------:R4:W-:Y:S01]  /*ca10*/  MUFU.EX2 R13, R0 ;  /* 0x00000000000d7308 */ /* 0x0009e20000000800 */
[----:B------:R-:W-:Y:S01]  /*ca20*/  SHF.R.U32.HI R8, RZ, 0x18, R2 ;  /* 0x00000018ff087819 */ /* 0x000fe20000011602 */
[----:B------:R-:W-:Y:S01]  /*ca30*/  HMMA.16816.F32.BF16 R20, R4, R22, R44 ;  /* 0x000000160414723c */ /* 0x000fe2000004182c */
[----:B-1----:R-:W-:Y:S01]  /*ca40*/  LOP3.LUT R9, R2, 0xff, RZ, 0xc0, !PT ;  /* 0x000000ff02097812 */ /* 0x002fe200078ec0ff */
[----:B------:R-:W-:Y:S01]  /*ca50*/  IMAD.MOV.U32 R229, RZ, RZ, R38 ;  /* 0x000000ffffe57224 */ /* 0x000fe200078e0026 */
[----:B------:R-:W-:-:S03]  /*ca60*/  MOV R228, R39 ;  /* 0x0000002700e47202 */ /* 0x000fc60000000f00 */
[----:B------:R-:W1:Y:S01]  /*ca70*/  MUFU.EX2 R10, R10 ;  /* 0x0000000a000a7308 */ /* 0x000e620000000800 */
[--C-:B------:R-:W-:Y:S01]  /*ca80*/  HSET2.LE.AND R5, R12, R251.reuse, PT ;  /* 0x000000fb0c057233 */ /* 0x100fe20003803000 */
[----:B--2---:R-:W-:Y:S01]  /*ca90*/  F2FP.BF16.PACK_AB R4, R18, R19 ;  /* 0x000000131204723e */ /* 0x004fe200000010ff */
        /* <DEDUP_REMOVED lines=8> */
[----:B-1----:R-:W-:Y:S01]  /*cb20*/  F2FP.BF16.PACK_AB R8, R10, R13 ;  /* 0x0000000d0a08723e */ /* 0x002fe200000010ff */
        /* <DEDUP_REMOVED lines=22> */
[C---:B---3--:R-:W-:Y:S01]  /*cc90*/  HMMA.16816.F32.BF16 R36, R144.reuse, R40, R60 ;  /* 0x000000289024723c */ /* 0x048fe2000004183c */
        /* <DEDUP_REMOVED lines=22> */
[----:B------:R-:W-:Y:S01]  /*ce00*/  FADD.FTZ R244, R148, R2 ;  /* 0x0000000294f47221 */ /* 0x000fe20000010000 */
[----:B------:R-:W-:Y:S01]  /*ce10*/  MOV R148, R252 ;  /* 0x000000fc00947202 */ /* 0x000fe20000000f00 */
        /* <DEDUP_REMOVED lines=24> */
[C---:B-1----:R-:W-:Y:S08]  /*cfa0*/  HMMA.16816.F32.BF16 R108, R144.reuse, R112, R168 ;  /* 0x00000070906c723c */ /* 0x042ff000000418a8 */
        /* <DEDUP_REMOVED lines=97> */
[----:B------:R-:W-:Y:S04]  /*d5c0*/  LDSM.16.M88.4 R176, [R151+0x11000] ;  /* 0x0110000097b0783b */ /* 0x000fe80000000200 */
[----:B------:R-:W-:Y:S04]  /*d5d0*/  LDSM.16.M88.4 R172, [R151+0x11800] ;  /* 0x0118000097ac783b */ /* 0x000fe80000000200 */
[----:B----4-:R-:W-:Y:S04]  /*d5e0*/  LDSM.16.M88.4 R8, [R207] ;  /* 0x00000000cf08783b */ /* 0x010fe80000000200 */
[----:B------:R-:W-:Y:S04]  /*d5f0*/  LDSM.16.M88.4 R168, [R210] ;  /* 0x00000000d2a8783b */ /* 0x000fe80000000200 */
[----:B-----5:R-:W3:Y:S04]  /*d600*/  LDSM.16.M88.4 R4, [R206] ;  /* 0x00000000ce04783b */ /* 0x020ee80000000200 */
[----:B------:R-:W4:Y:S04]  /*d610*/  LDSM.16.M88.4 R180, [R225] ;  /* 0x00000000e1b4783b */ /* 0x000f280000000200 */
[----:B------:R-:W5:Y:S04]  /*d620*/  LDSM.16.M88.4 R192, [R224] ;  /* 0x00000000e0c0783b */ /* 0x000f680000000200 */
[----:B------:R-:W1:Y:S04]  /*d630*/  LDSM.16.M88.4 R236, [R223] ;  /* 0x00000000dfec783b */ /* 0x000e680000000200 */
[----:B------:R-:W-:Y:S04]  /*d640*/  LDSM.16.M88.4 R240, [R219] ;  /* 0x00000000dbf0783b */ /* 0x000fe80000000200 */
[----:B------:R-:W0:Y:S01]  /*d650*/  LDGDEPBAR ;  /* 0x00000000000079af */ /* 0x000e220000000000 */
[C---:B---3--:R-:W-:Y:S08]  /*d660*/  HMMA.16816.F32.BF16 R32, R4.reuse, R12, RZ ;  /* 0x0000000c0420723c */ /* 0x048ff000000418ff */
[C---:B------:R-:W-:Y:S08]  /*d670*/  HMMA.16816.F32.BF16 R28, R4.reuse, R14, RZ ;  /* 0x0000000e041c723c */ /* 0x040ff000000418ff */
[C---:B-1----:R-:W-:Y:S08]  /*d680*/  HMMA.16816.F32.BF16 R20, R4.reuse, R24, RZ ;  /* 0x000000180414723c */ /* 0x042ff000000418ff */
[C---:B------:R-:W-:Y:S08]  /*d690*/  HMMA.16816.F32.BF16 R188, R4.reuse, R176, RZ ;  /* 0x000000b004bc723c */ /* 0x040ff000000418ff */
[C---:B------:R-:W-:Y:S01]  /*d6a0*/  HMMA.16816.F32.BF16 R12, R4.reuse, R26, RZ ;  /* 0x0000001a040c723c */ /* 0x040fe200000418ff */
[----:B------:R-:W-:Y:S07]  /*d6b0*/  LDSM.16.M88.4 R24, [R205+0x10000] ;  /* 0x01000000cd18783b */ /* 0x000fee0000000200 */
[C---:B------:R-:W-:Y:S08]  /*d6c0*/  HMMA.16816.F32.BF16 R184, R4.reuse, R178, RZ ;  /* 0x000000b204b8723c */ /* 0x040ff000000418ff */
[C---:B------:R-:W-:Y:S08]  /*d6d0*/  HMMA.16816.F32.BF16 R176, R4.reuse, R172, RZ ;  /* 0x000000ac04b0723c */ /* 0x040ff000000418ff */
[----:B------:R-:W-:Y:S01]  /*d6e0*/  HMMA.16816.F32.BF16 R172, R4, R174, RZ ;  /* 0x000000ae04ac723c */ /* 0x000fe200000418ff */
[----:B------:R-:W1:Y:S07]  /*d6f0*/  LDSM.16.M88.4 R4, [R209] ;  /* 0x00000000d104783b */ /* 0x000e6e0000000200 */
[C---:B------:R-:W-:Y:S08]  /*d700*/  HMMA.16816.F32.BF16 R196, R8.reuse, R168, R32 ;  /* 0x000000a808c4723c */ /* 0x040ff00000041820 */
[C---:B------:R-:W-:Y:S08]  /*d710*/  HMMA.16816.F32.BF16 R32, R8.reuse, R170, R28 ;  /* 0x000000aa0820723c */ /* 0x040ff0000004181c */
[C---:B----4-:R-:W-:Y:S01]  /*d720*/  HMMA.16816.F32.BF16 R28, R8.reuse, R180, R20 ;  /* 0x000000b4081c723c */ /* 0x050fe20000041814 */
[----:B------:R-:W3:Y:S07]  /*d730*/  LDSM.16.M88.4 R20, [R205+0x10800] ;  /* 0x01080000cd14783b */ /* 0x000eee0000000200 */
[C---:B-----5:R-:W-:Y:S08]  /*d740*/  HMMA.16816.F32.BF16 R228, R8.reuse, R192, R188 ;  /* 0x000000c008e4723c */ /* 0x060ff000000418bc */
[C---:B------:R-:W-:Y:S01]  /*d750*/  HMMA.16816.F32.BF16 R12, R8.reuse, R182, R12 ;  /* 0x000000b6080c723c */ /* 0x040fe2000004180c */
[----:B------:R-:W4:Y:S07]  /*d760*/  LDSM.16.M88.4 R180, [R205+0x11000] ;  /* 0x01100000cdb4783b */ /* 0x000f2e0000000200 */
[C---:B------:R-:W-:Y:S08]  /*d770*/  HMMA.16816.F32.BF16 R188, R8.reuse, R194, R184 ;  /* 0x000000c208bc723c */ /* 0x040ff000000418b8 */
[C---:B------:R-:W-:Y:S01]  /*d780*/  HMMA.16816.F32.BF16 R184, R8.reuse, R236, R176 ;  /* 0x000000ec08b8723c */ /* 0x040fe200000418b0 */
[----:B------:R-:W5:Y:S07]  /*d790*/  LDSM.16.M88.4 R176, [R205+0x11800] ;  /* 0x01180000cdb0783b */ /* 0x000f6e0000000200 */
[----:B------:R-:W-:Y:S01]  /*d7a0*/  HMMA.16816.F32.BF16 R172, R8, R238, R172 ;  /* 0x000000ee08ac723c */ /* 0x000fe200000418ac */
[----:B------:R-:W-:Y:S04]  /*d7b0*/  LDSM.16.M88.4 R8, [R208] ;  /* 0x00000000d008783b */ /* 0x000fe80000000200 */
[----:B------:R-:W-:Y:S03]  /*d7c0*/  LDSM.16.M88.4 R236, [R151+0x13800] ;  /* 0x0138000097ec783b */ /* 0x000fe60000000200 */
[C---:B-1----:R-:W-:Y:S01]  /*d7d0*/  HMMA.16816.F32.BF16 R168, R4.reuse, R24, R196 ;  /* 0x0000001804a8723c */ /* 0x042fe200000418c4 */
[----:B------:R-:W-:Y:S07]  /*d7e0*/  LDSM.16.M88.4 R196, [R204+0x1800] ;  /* 0x00180000ccc4783b */ /* 0x000fee0000000200 */
[C---:B------:R-:W-:Y:S01]  /*d7f0*/  HMMA.16816.F32.BF16 R32, R4.reuse, R26, R32 ;  /* 0x0000001a0420723c */ /* 0x040fe20000041820 */
[----:B------:R-:W1:Y:S07]  /*d800*/  LDSM.16.M88.4 R24, [R204] ;  /* 0x00000000cc18783b */ /* 0x000e6e0000000200 */
[C---:B---3--:R-:W-:Y:S08]  /*d810*/  HMMA.16816.F32.BF16 R28, R4.reuse, R20, R28 ;  /* 0x00000014041c723c */ /* 0x048ff0000004181c */
[C---:B------:R-:W-:Y:S01]  /*d820*/  HMMA.16816.F32.BF16 R12, R4.reuse, R22, R12 ;  /* 0x00000016040c723c */ /* 0x040fe2000004180c */
[----:B------:R-:W3:Y:S07]  /*d830*/  LDSM.16.M88.4 R20, [R204+0x800] ;  /* 0x00080000cc14783b */ /* 0x000eee0000000200 */
[C---:B----4-:R-:W-:Y:S08]  /*d840*/  HMMA.16816.F32.BF16 R192, R4.reuse, R180, R228 ;  /* 0x000000b404c0723c */ /* 0x050ff000000418e4 */
[C---:B------:R-:W-:Y:S08]  /*d850*/  HMMA.16816.F32.BF16 R188, R4.reuse, R182, R188 ;  /* 0x000000b604bc723c */ /* 0x040ff000000418bc */
[C---:B-----5:R-:W-:Y:S01]  /*d860*/  HMMA.16816.F32.BF16 R180, R4.reuse, R176, R184 ;  /* 0x000000b004b4723c */ /* 0x060fe200000418b8 */
[----:B------:R-:W4:Y:S07]  /*d870*/  LDSM.16.M88.4 R184, [R204+0x1000] ;  /* 0x00100000ccb8783b */ /* 0x000f2e0000000200 */
[----:B------:R-:W-:Y:S01]  /*d880*/  HMMA.16816.F32.BF16 R176, R4, R178, R172 ;  /* 0x000000b204b0723c */ /* 0x000fe200000418ac */
[----:B------:R-:W-:Y:S07]  /*d890*/  LDSM.16.M88.4 R4, [R206+0x4000] ;  /* 0x00400000ce04783b */ /* 0x000fee0000000200 */
[C---:B-1----:R-:W-:Y:S08]  /*d8a0*/  HMMA.16816.F32.BF16 R172, R8.reuse, R24, R168 ;  /* 0x0000001808ac723c */ /* 0x042ff000000418a8 */
[C---:B------:R-:W-:Y:S08]  /*d8b0*/  HMMA.16816.F32.BF16 R168, R8.reuse, R26, R32 ;  /* 0x0000001a08a8723c */ /* 0x040ff00000041820 */
[C---:B---3--:R-:W-:Y:S01]  /*d8c0*/  HMMA.16816.F32.BF16 R32, R8.reuse, R22, R12 ;  /* 0x000000160820723c */ /* 0x048fe2000004180c */
[----:B------:R-:W1:Y:S07]  /*d8d0*/  LDSM.16.M88.4 R12, [R151+0x12000] ;  /* 0x01200000970c783b */ /* 0x000e6e0000000200 */
[C---:B------:R-:W-:Y:S01]  /*d8e0*/  HMMA.16816.F32.BF16 R24, R8.reuse, R20, R28 ;  /* 0x000000140818723c */ /* 0x040fe2000004181c */
[----:B------:R-:W3:Y:S07]  /*d8f0*/  LDSM.16.M88.4 R20, [R151+0x12800] ;  /* 0x012800009714783b */ /* 0x000eee0000000200 */
[C---:B----4-:R-:W-:Y:S08]  /*d900*/  HMMA.16816.F32.BF16 R28, R8.reuse, R184, R192 ;  /* 0x000000b8081c723c */ /* 0x050ff000000418c0 */
[C---:B------:R-:W-:Y:S01]  /*d910*/  HMMA.16816.F32.BF16 R192, R8.reuse, R196, R180 ;  /* 0x000000c408c0723c */ /* 0x040fe200000418b4 */
[----:B------:R-:W4:Y:S07]  /*d920*/  LDSM.16.M88.4 R180, [R151+0x13000] ;  /* 0x0130000097b4783b */ /* 0x000f2e0000000200 */
[C---:B------:R-:W-:Y:S08]  /*d930*/  HMMA.16816.F32.BF16 R184, R8.reuse, R186, R188 ;  /* 0x000000ba08b8723c */ /* 0x040ff000000418bc */
[----:B------:R-:W-:Y:S01]  /*d940*/  HMMA.16816.F32.BF16 R196, R8, R198, R176 ;  /* 0x000000c608c4723c */ /* 0x000fe200000418b0 */
[----:B------:R-:W-:Y:S07]  /*d950*/  LDSM.16.M88.4 R8, [R207+0x4000] ;  /* 0x00400000cf08783b */ /* 0x000fee0000000200 */
[C---:B-1----:R-:W-:Y:S08]  /*d960*/  HMMA.16816.F32.BF16 R188, R4.reuse, R12, R172 ;  /* 0x0000000c04bc723c */ /* 0x042ff000000418ac */
[C---:B---3--:R-:W-:Y:S01]  /*d970*/  HMMA.16816.F32.BF16 R172, R4.reuse, R22, R32 ;  /* 0x0000001604ac723c */ /* 0x048fe20000041820 */
[----:B------:R-:W1:Y:S07]  /*d980*/  LDSM.16.M88.4 R32, [R220] ;  /* 0x00000000dc20783b */ /* 0x000e6e0000000200 */
[C---:B------:R-:W-:Y:S01]  /*d990*/  HMMA.16816.F32.BF16 R176, R4.reuse, R14, R168 ;  /* 0x0000000e04b0723c */ /* 0x040fe200000418a8 */
[----:B------:R-:W3:Y:S04]  /*d9a0*/  LDSM.16.M88.4 R12, [R222] ;  /* 0x00000000de0c783b */ /* 0x000ee80000000200 */
[----:B------:R-:W5:Y:S03]  /*d9b0*/  LDSM.16.M88.4 R168, [R221] ;  /* 0x00000000dda8783b */ /* 0x000f660000000200 */
[C---:B----4-:R-:W-:Y:S08]  /*d9c0*/  HMMA.16816.F32.BF16 R28, R4.reuse, R180, R28 ;  /* 0x000000b4041c723c */ /* 0x050ff0000004181c */
[C---:B------:R-:W-:Y:S01]  /*d9d0*/  HMMA.16816.F32.BF16 R228, R4.reuse, R20, R24 ;  /* 0x0000001404e4723c */ /* 0x040fe20000041818 */
[----:B------:R-:W-:Y:S07]  /*d9e0*/  LDSM.16.M88.4 R20, [R205+0x12000] ;  /* 0x01200000cd14783b */ /* 0x000fee0000000200 */
[C---:B------:R-:W-:Y:S08]  /*d9f0*/  HMMA.16816.F32.BF16 R24, R4.reuse, R182, R184 ;  /* 0x000000b60418723c */ /* 0x040ff000000418b8 */
[C---:B------:R-:W-:Y:S08]  /*da00*/  HMMA.16816.F32.BF16 R192, R4.reuse, R236, R192 ;  /* 0x000000ec04c0723c */ /* 0x040ff000000418c0 */
[----:B------:R-:W-:Y:S01]  /*da10*/  HMMA.16816.F32.BF16 R196, R4, R238, R196 ;  /* 0x000000ee04c4723c */ /* 0x000fe200000418c4 */
[----:B------:R-:W4:Y:S04]  /*da20*/  LDSM.16.M88.4 R4, [R209+0x4000] ;  /* 0x00400000d104783b */ /* 0x000f280000000200 */
[----:B------:R-:W-:Y:S03]  /*da30*/  LDSM.16.M88.4 R236, [R205+0x13800] ;  /* 0x01380000cdec783b */ /* 0x000fe60000000200 */
[C---:B-1----:R-:W-:Y:S01]  /*da40*/  HMMA.16816.F32.BF16 R180, R8.reuse, R32, R28 ;  /* 0x0000002008b4723c */ /* 0x042fe2000004181c */
[----:B------:R-:W1:Y:S07]  /*da50*/  LDSM.16.M88.4 R28, [R205+0x13000] ;  /* 0x01300000cd1c783b */ /* 0x000e6e0000000200 */
[C---:B---3--:R-:W-:Y:S08]  /*da60*/  HMMA.16816.F32.BF16 R184, R8.reuse, R12, R188 ;  /* 0x0000000c08b8723c */ /* 0x048ff000000418bc */
[C---:B------:R-:W-:Y:S08]  /*da70*/  HMMA.16816.F32.BF16 R12, R8.reuse, R14, R176 ;  /* 0x0000000e080c723c */ /* 0x040ff000000418b0 */
[C---:B------:R-:W-:Y:S01]  /*da80*/  HMMA.16816.F32.BF16 R176, R8.reuse, R34, R24 ;  /* 0x0000002208b0723c */ /* 0x040fe20000041818 */
[----:B------:R-:W3:Y:S07]  /*da90*/  LDSM.16.M88.4 R24, [R205+0x12800] ;  /* 0x01280000cd18783b */ /* 0x000eee0000000200 */
[C---:B-----5:R-:W-:Y:S08]  /*daa0*/  HMMA.16816.F32.BF16 R228, R8.reuse, R168, R228 ;  /* 0x000000a808e4723c */ /* 0x060ff000000418e4 */
[C---:B------:R-:W-:Y:S01]  /*dab0*/  HMMA.16816.F32.BF16 R188, R8.reuse, R170, R172 ;  /* 0x000000aa08bc723c */ /* 0x040fe200000418ac */
[----:B------:R-:W-:Y:S07]  /*dac0*/  LDSM.16.M88.4 R172, [R204+0x2000] ;  /* 0x00200000ccac783b */ /* 0x000fee0000000200 */
[C---:B------:R-:W-:Y:S08]  /*dad0*/  HMMA.16816.F32.BF16 R192, R8.reuse, R240, R192 ;  /* 0x000000f008c0723c */ /* 0x040ff000000418c0 */
[----:B------:R-:W-:Y:S01]  /*dae0*/  HMMA.16816.F32.BF16 R196, R8, R242, R196 ;  /* 0x000000f208c4723c */ /* 0x000fe200000418c4 */
[----:B------:R-:W5:Y:S04]  /*daf0*/  LDSM.16.M88.4 R8, [R208+0x4000] ;  /* 0x00400000d008783b */ /* 0x000f680000000200 */
[----:B------:R-:W-:Y:S03]  /*db00*/  LDSM.16.M88.4 R240, [R204+0x3800] ;  /* 0x00380000ccf0783b */ /* 0x000fe60000000200 */
[C---:B----4-:R-:W-:Y:S08]  /*db10*/  HMMA.16816.F32.BF16 R184, R4.reuse, R20, R184 ;  /* 0x0000001404b8723c */ /* 0x050ff000000418b8 */
[C---:B------:R-:W-:Y:S08]  /*db20*/  HMMA.16816.F32.BF16 R168, R4.reuse, R22, R12 ;  /* 0x0000001604a8723c */ /* 0x040ff0000004180c */
        /* <DEDUP_REMOVED lines=8> */
[----:B------:R-:W-:Y:S07]  /*dbb0*/  LDSM.16.M88.4 R4, [R206+0x8000] ;  /* 0x00800000ce04783b */ /* 0x000fee0000000200 */
[C---:B-----5:R-:W-:Y:S01]  /*dbc0*/  HMMA.16816.F32.BF16 R192, R8.reuse, R172, R184 ;  /* 0x000000ac08c0723c */ /* 0x060fe200000418b8 */
[----:B------:R-:W4:Y:S07]  /*dbd0*/  LDSM.16.M88.4 R184, [R151+0x14000] ;  /* 0x0140000097b8783b */ /* 0x000f2e0000000200 */
[C---:B-1----:R-:W-:Y:S01]  /*dbe0*/  HMMA.16816.F32.BF16 R176, R8.reuse, R30, R32 ;  /* 0x0000001e08b0723c */ /* 0x042fe20000041820 */
[----:B------:R-:W1:Y:S07]  /*dbf0*/  LDSM.16.M88.4 R32, [R151+0x15000] ;  /* 0x015000009720783b */ /* 0x000e6e0000000200 */
[C---:B------:R-:W-:Y:S01]  /*dc00*/  HMMA.16816.F32.BF16 R180, R8.reuse, R174, R168 ;  /* 0x000000ae08b4723c */ /* 0x040fe200000418a8 */
[----:B------:R-:W5:Y:S07]  /*dc10*/  LDSM.16.M88.4 R168, [R151+0x14800] ;  /* 0x0148000097a8783b */ /* 0x000f6e0000000200 */
[C---:B---3--:R-:W-:Y:S08]  /*dc20*/  HMMA.16816.F32.BF16 R172, R8.reuse, R24, R20 ;  /* 0x0000001808ac723c */ /* 0x048ff00000041814 */
[C---:B------:R-:W-:Y:S01]  /*dc30*/  HMMA.16816.F32.BF16 R196, R8.reuse, R28, R228 ;  /* 0x0000001c08c4723c */ /* 0x040fe200000418e4 */
[----:B------:R-:W3:Y:S07]  /*dc40*/  LDSM.16.M88.4 R28, [R151+0x15800] ;  /* 0x01580000971c783b */ /* 0x000eee0000000200 */
[C---:B------:R-:W-:Y:S08]  /*dc50*/  HMMA.16816.F32.BF16 R24, R8.reuse, R26, R12 ;  /* 0x0000001a0818723c */ /* 0x040ff0000004180c */
[C---:B------:R-:W-:Y:S08]  /*dc60*/  HMMA.16816.F32.BF16 R20, R8.reuse, R240, R188 ;  /* 0x000000f00814723c */ /* 0x040ff000000418bc */
[----:B------:R-:W-:Y:S01]  /*dc70*/  HMMA.16816.F32.BF16 R12, R8, R242, R236 ;  /* 0x000000f2080c723c */ /* 0x000fe200000418ec */
[----:B------:R-:W-:Y:S07]  /*dc80*/  LDSM.16.M88.4 R8, [R207+0x8000] ;  /* 0x00800000cf08783b */ /* 0x000fee0000000200 */
[C---:B----4-:R-:W-:Y:S01]  /*dc90*/  HMMA.16816.F32.BF16 R188, R4.reuse, R184, R192 ;  /* 0x000000b804bc723c */ /* 0x050fe200000418c0 */
[----:B------:R-:W4:Y:S07]  /*dca0*/  LDSM.16.M88.4 R192, [R218] ;  /* 0x00000000dac0783b */ /* 0x000f2e0000000200 */
[C---:B------:R-:W-:Y:S08]  /*dcb0*/  HMMA.16816.F32.BF16 R236, R4.reuse, R186, R180 ;  /* 0x000000ba04ec723c */ /* 0x040ff000000418b4 */
[C---:B-1----:R-:W-:Y:S01]  /*dcc0*/  HMMA.16816.F32.BF16 R184, R4.reuse, R32, R172 ;  /* 0x0000002004b8723c */ /* 0x042fe200000418ac */
[----:B------:R-:W1:Y:S07]  /*dcd0*/  LDSM.16.M88.4 R172, [R216] ;  /* 0x00000000d8ac783b */ /* 0x000e6e0000000200 */
[C---:B-----5:R-:W-:Y:S08]  /*dce0*/  HMMA.16816.F32.BF16 R228, R4.reuse, R168, R196 ;  /* 0x000000a804e4723c */ /* 0x060ff000000418c4 */
[C---:B------:R-:W-:Y:S01]  /*dcf0*/  HMMA.16816.F32.BF16 R196, R4.reuse, R170, R176 ;  /* 0x000000aa04c4723c */ /* 0x040fe200000418b0 */
[----:B------:R-:W5:Y:S07]  /*dd00*/  LDSM.16.M88.4 R176, [R217] ;  /* 0x00000000d9b0783b */ /* 0x000f6e0000000200 */
[C---:B------:R-:W-:Y:S01]  /*dd10*/  HMMA.16816.F32.BF16 R180, R4.reuse, R34, R24 ;  /* 0x0000002204b4723c */ /* 0x040fe20000041818 */
[----:B------:R-:W2:Y:S04]  /*dd20*/  LDSM.16.M88.4 R32, [R215] ;  /* 0x00000000d720783b */ /* 0x000ea80000000200 */
[----:B------:R-:W-:Y:S03]  /*dd30*/  LDSM.16.M88.4 R24, [R205+0x14000] ;  /* 0x01400000cd18783b */ /* 0x000fe60000000200 */
[C---:B---3--:R-:W-:Y:S08]  /*dd40*/  HMMA.16816.F32.BF16 R168, R4.reuse, R28, R20 ;  /* 0x0000001c04a8723c */ /* 0x048ff00000041814 */
[----:B------:R-:W-:Y:S01]  /*dd50*/  HMMA.16816.F32.BF16 R28, R4, R30, R12 ;  /* 0x0000001e041c723c */ /* 0x000fe2000004180c */
[----:B------:R-:W3:Y:S07]  /*dd60*/  LDSM.16.M88.4 R4, [R209+0x8000] ;  /* 0x00800000d104783b */ /* 0x000eee0000000200 */
[C---:B----4-:R-:W-:Y:S08]  /*dd70*/  HMMA.16816.F32.BF16 R20, R8.reuse, R192, R188 ;  /* 0x000000c00814723c */ /* 0x050ff000000418bc */
[C---:B------:R-:W-:Y:S08]  /*dd80*/  HMMA.16816.F32.BF16 R12, R8.reuse, R194, R236 ;  /* 0x000000c2080c723c */ /* 0x040ff000000418ec */
[C---:B-1----:R-:W-:Y:S01]  /*dd90*/  HMMA.16816.F32.BF16 R192, R8.reuse, R172, R184 ;  /* 0x000000ac08c0723c */ /* 0x042fe200000418b8 */
[----:B------:R-:W1:Y:S07]  /*dda0*/  LDSM.16.M88.4 R184, [R205+0x14800] ;  /* 0x01480000cdb8783b */ /* 0x000e6e0000000200 */
[C---:B------:R-:W-:Y:S01]  /*ddb0*/  HMMA.16816.F32.BF16 R188, R8.reuse, R174, R180 ;  /* 0x000000ae08bc723c */ /* 0x040fe200000418b4 */
[----:B------:R-:W4:Y:S07]  /*ddc0*/  LDSM.16.M88.4 R180, [R205+0x15000] ;  /* 0x01500000cdb4783b */ /* 0x000f2e0000000200 */
[C---:B-----5:R-:W-:Y:S08]  /*ddd0*/  HMMA.16816.F32.BF16 R228, R8.reuse, R176, R228 ;  /* 0x000000b008e4723c */ /* 0x060ff000000418e4 */
[C---:B--2---:R-:W-:Y:S08]  /*dde0*/  HMMA.16816.F32.BF16 R172, R8.reuse, R32, R168 ;  /* 0x0000002008ac723c */ /* 0x044ff000000418a8 */
[----:B------:R-:W-:Y:S01]  /*ddf0*/  HMMA.16816.F32.BF16 R168, R8, R34, R28 ;  /* 0x0000002208a8723c */ /* 0x000fe2000004181c */
[----:B------:R-:W2:Y:S07]  /*de00*/  LDSM.16.M88.4 R28, [R205+0x15800] ;  /* 0x01580000cd1c783b */ /* 0x000eae0000000200 */
[C---:B---3--:R-:W-:Y:S08]  /*de10*/  HMMA.16816.F32.BF16 R32, R4.reuse, R24, R20 ;  /* 0x000000180420723c */ /* 0x048ff00000041814 */
[----:B------:R-:W-:Y:S01]  /*de20*/  HMMA.16816.F32.BF16 R20, R4, R26, R12 ;  /* 0x0000001a0414723c */ /* 0x000fe2000004180c */
[----:B------:R-:W-:Y:S04]  /*de30*/  LDSM.16.M88.4 R12, [R208+0x8000] ;  /* 0x00800000d00c783b */ /* 0x000fe80000000200 */
[----:B------:R-:W3:Y:S03]  /*de40*/  LDSM.16.M88.4 R24, [R204+0x4000] ;  /* 0x00400000cc18783b */ /* 0x000ee60000000200 */
[----:B------:R-:W-:Y:S01]  /*de50*/  HMMA.16816.F32.BF16 R196, R8, R178, R196 ;  /* 0x000000b208c4723c */ /* 0x000fe200000418c4 */
[----:B------:R-:W5:Y:S07]  /*de60*/  LDSM.16.M88.4 R176, [R204+0x4800] ;  /* 0x00480000ccb0783b */ /* 0x000f6e0000000200 */
[C---:B-1----:R-:W-:Y:S08]  /*de70*/  HMMA.16816.F32.BF16 R8, R4.reuse, R184, R228 ;  /* 0x000000b80408723c */ /* 0x042ff000000418e4 */
[C---:B----4-:R-:W-:Y:S01]  /*de80*/  HMMA.16816.F32.BF16 R228, R4.reuse, R180, R192 ;  /* 0x000000b404e4723c */ /* 0x050fe200000418c0 */
[----:B------:R-:W1:Y:S07]  /*de90*/  LDSM.16.M88.4 R192, [R204+0x5000] ;  /* 0x00500000ccc0783b */ /* 0x000e6e0000000200 */
[C---:B------:R-:W-:Y:S08]  /*dea0*/  HMMA.16816.F32.BF16 R196, R4.reuse, R186, R196 ;  /* 0x000000ba04c4723c */ /* 0x040ff000000418c4 */
[C---:B------:R-:W-:Y:S08]  /*deb0*/  HMMA.16816.F32.BF16 R188, R4.reuse, R182, R188 ;  /* 0x000000b604bc723c */ /* 0x040ff000000418bc */
[C---:B--2---:R-:W-:Y:S08]  /*dec0*/  HMMA.16816.F32.BF16 R184, R4.reuse, R28, R172 ;  /* 0x0000001c04b8723c */ /* 0x044ff000000418ac */
[----:B------:R-:W-:Y:S01]  /*ded0*/  HMMA.16816.F32.BF16 R180, R4, R30, R168 ;  /* 0x0000001e04b4723c */ /* 0x000fe200000418a8 */
[----:B------:R-:W-:Y:S07]  /*dee0*/  LDSM.16.M88.4 R28, [R151+0x16000] ;  /* 0x01600000971c783b */ /* 0x000fee0000000200 */
[C---:B---3--:R-:W-:Y:S01]  /*def0*/  HMMA.16816.F32.BF16 R172, R12.reuse, R24, R32 ;  /* 0x000000180cac723c */ /* 0x048fe20000041820 */
[----:B------:R-:W2:Y:S07]  /*df00*/  LDSM.16.M88.4 R32, [R204+0x5800] ;  /* 0x00580000cc20783b */ /* 0x000eae0000000200 */
[C---:B------:R-:W-:Y:S01]  /*df10*/  HMMA.16816.F32.BF16 R168, R12.reuse, R26, R20 ;  /* 0x0000001a0ca8723c */ /* 0x040fe20000041814 */
[----:B------:R-:W-:Y:S07]  /*df20*/  LDSM.16.M88.4 R24, [R151+0x16800] ;  /* 0x016800009718783b */ /* 0x000fee0000000200 */
[C---:B-----5:R-:W-:Y:S01]  /*df30*/  HMMA.16816.F32.BF16 R20, R12.reuse, R176, R8 ;  /* 0x000000b00c14723c */ /* 0x060fe20000041808 */
[----:B------:R-:W3:Y:S07]  /*df40*/  LDSM.16.M88.4 R8, [R206+0xc000] ;  /* 0x00c00000ce08783b */ /* 0x000eee0000000200 */
[C---:B------:R-:W-:Y:S01]  /*df50*/  HMMA.16816.F32.BF16 R4, R12.reuse, R178, R196 ;  /* 0x000000b20c04723c */ /* 0x040fe200000418c4 */
[----:B------:R-:W-:Y:S07]  /*df60*/  LDSM.16.M88.4 R176, [R151+0x17800] ;  /* 0x0178000097b0783b */ /* 0x000fee0000000200 */
[C---:B-1----:R-:W-:Y:S08]  /*df70*/  HMMA.16816.F32.BF16 R228, R12.reuse, R192, R228 ;  /* 0x000000c00ce4723c */ /* 0x042ff000000418e4 */
[C---:B------:R-:W-:Y:S01]  /*df80*/  HMMA.16816.F32.BF16 R196, R12.reuse, R194, R188 ;  /* 0x000000c20cc4723c */ /* 0x040fe200000418bc */
[----:B------:R-:W1:Y:S07]  /*df90*/  LDSM.16.M88.4 R192, [R151+0x17000] ;  /* 0x0170000097c0783b */ /* 0x000e6e0000000200 */
[C---:B--2---:R-:W-:Y:S08]  /*dfa0*/  HMMA.16816.F32.BF16 R236, R12.reuse, R32, R184 ;  /* 0x000000200cec723c */ /* 0x044ff000000418b8 */
[----:B------:R-:W-:Y:S01]  /*dfb0*/  HMMA.16816.F32.BF16 R188, R12, R34, R180 ;  /* 0x000000220cbc723c */ /* 0x000fe200000418b4 */
[----:B------:R-:W-:Y:S07]  /*dfc0*/  LDSM.16.M88.4 R12, [R214] ;  /* 0x00000000d60c783b */ /* 0x000fee0000000200 */
[C---:B---3--:R-:W-:Y:S01]  /*dfd0*/  HMMA.16816.F32.BF16 R32, R8.reuse, R26, R4 ;  /* 0x0000001a0820723c */ /* 0x048fe20000041804 */
[----:B------:R-:W2:Y:S07]  /*dfe0*/  LDSM.16.M88.4 R4, [R207+0xc000] ;  /* 0x00c00000cf04783b */ /* 0x000eae0000000200 */
[C---:B------:R-:W-:Y:S08]  /*dff0*/  HMMA.16816.F32.BF16 R184, R8.reuse, R28, R172 ;  /* 0x0000001c08b8723c */ /* 0x040ff000000418ac */
[C---:B------:R-:W-:Y:S01]  /*e000*/  HMMA.16816.F32.BF16 R180, R8.reuse, R30, R168 ;  /* 0x0000001e08b4723c */ /* 0x040fe200000418a8 */
[----:B------:R-:W3:Y:S07]  /*e010*/  LDSM.16.M88.4 R168, [R212] ;  /* 0x00000000d4a8783b */ /* 0x000eee0000000200 */
[C---:B-1----:R-:W-:Y:S01]  /*e020*/  HMMA.16816.F32.BF16 R28, R8.reuse, R192, R228 ;  /* 0x000000c0081c723c */ /* 0x042fe200000418e4 */
[----:B------:R-:W1:Y:S07]  /*e030*/  LDSM.16.M88.4 R228, [R211] ;  /* 0x00000000d3e4783b */ /* 0x000e6e0000000200 */
[C---:B------:R-:W-:Y:S01]  /*e040*/  HMMA.16816.F32.BF16 R172, R8.reuse, R24, R20 ;  /* 0x0000001808ac723c */ /* 0x040fe20000041814 */
[----:B------:R-:W4:Y:S07]  /*e050*/  LDSM.16.M88.4 R20, [R213] ;  /* 0x00000000d514783b */ /* 0x000f2e0000000200 */
[C---:B------:R-:W-:Y:S08]  /*e060*/  HMMA.16816.F32.BF16 R24, R8.reuse, R194, R196 ;  /* 0x000000c20818723c */ /* 0x040ff000000418c4 */
[C---:B------:R-:W-:Y:S08]  /*e070*/  HMMA.16816.F32.BF16 R196, R8.reuse, R176, R236 ;  /* 0x000000b008c4723c */ /* 0x040ff000000418ec */
[----:B------:R-:W-:Y:S01]  /*e080*/  HMMA.16816.F32.BF16 R188, R8, R178, R188 ;  /* 0x000000b208bc723c */ /* 0x000fe200000418bc */
[----:B------:R-:W-:Y:S07]  /*e090*/  LDSM.16.M88.4 R8, [R209+0xc000] ;  /* 0x00c00000d108783b */ /* 0x000fee0000000200 */
[C---:B--2---:R-:W-:Y:S08]  /*e0a0*/  HMMA.16816.F32.BF16 R192, R4.reuse, R12, R184 ;  /* 0x0000000c04c0723c */ /* 0x044ff000000418b8 */
[C---:B------:R-:W-:Y:S01]  /*e0b0*/  HMMA.16816.F32.BF16 R176, R4.reuse, R14, R180 ;  /* 0x0000000e04b0723c */ /* 0x040fe200000418b4 */
[----:B------:R-:W2:Y:S07]  /*e0c0*/  LDSM.16.M88.4 R12, [R205+0x16000] ;  /* 0x01600000cd0c783b */ /* 0x000eae0000000200 */
[C---:B---3--:R-:W-:Y:S08]  /*e0d0*/  HMMA.16816.F32.BF16 R180, R4.reuse, R168, R28 ;  /* 0x000000a804b4723c */ /* 0x048ff0000004181c */
[C---:B------:R-:W-:Y:S01]  /*e0e0*/  HMMA.16816.F32.BF16 R28, R4.reuse, R170, R24 ;  /* 0x000000aa041c723c */ /* 0x040fe20000041818 */
[----:B------:R-:W3:Y:S04]  /*e0f0*/  LDSM.16.M88.4 R168, [R205+0x16800] ;  /* 0x01680000cda8783b */ /* 0x000ee80000000200 */
[----:B------:R-:W-:Y:S03]  /*e100*/  LDSM.16.M88.4 R24, [R204+0x6000] ;  /* 0x00600000cc18783b */ /* 0x000fe60000000200 */
[C---:B-1----:R-:W-:Y:S08]  /*e110*/  HMMA.16816.F32.BF16 R196, R4.reuse, R228, R196 ;  /* 0x000000e404c4723c */ /* 0x042ff000000418c4 */
[C---:B----4-:R-:W-:Y:S08]  /*e120*/  HMMA.16816.F32.BF16 R172, R4.reuse, R20, R172 ;  /* 0x0000001404ac723c */ /* 0x050ff000000418ac */
[C---:B------:R-:W-:Y:S01]  /*e130*/  HMMA.16816.F32.BF16 R184, R4.reuse, R22, R32 ;  /* 0x0000001604b8723c */ /* 0x040fe20000041820 */
[----:B------:R-:W1:Y:S07]  /*e140*/  LDSM.16.M88.4 R32, [R205+0x17000] ;  /* 0x01700000cd20783b */ /* 0x000e6e0000000200 */
[----:B------:R-:W-:Y:S01]  /*e150*/  HMMA.16816.F32.BF16 R228, R4, R230, R188 ;  /* 0x000000e604e4723c */ /* 0x000fe200000418bc */
[----:B------:R-:W4:Y:S07]  /*e160*/  LDSM.16.M88.4 R4, [R208+0xc000] ;  /* 0x00c00000d004783b */ /* 0x000f2e0000000200 */
[C---:B--2---:R-:W-:Y:S08]  /*e170*/  HMMA.16816.F32.BF16 R20, R8.reuse, R12, R192 ;  /* 0x0000000c0814723c */ /* 0x044ff000000418c0 */
[C---:B------:R-:W-:Y:S01]  /*e180*/  HMMA.16816.F32.BF16 R12, R8.reuse, R14, R176 ;  /* 0x0000000e080c723c */ /* 0x040fe200000418b0 */
[----:B------:R-:W2:Y:S07]  /*e190*/  LDSM.16.M88.4 R176, [R204+0x6800] ;  /* 0x00680000ccb0783b */ /* 0x000eae0000000200 */
[C---:B---3--:R-:W-:Y:S08]  /*e1a0*/  HMMA.16816.F32.BF16 R172, R8.reuse, R168, R172 ;  /* 0x000000a808ac723c */ /* 0x048ff000000418ac */
[C---:B------:R-:W-:Y:S01]  /*e1b0*/  HMMA.16816.F32.BF16 R168, R8.reuse, R170, R184 ;  /* 0x000000aa08a8723c */ /* 0x040fe200000418b8 */
[----:B------:R-:W3:Y:S07]  /*e1c0*/  LDSM.16.M88.4 R184, [R205+0x17800] ;  /* 0x01780000cdb8783b */ /* 0x000eee0000000200 */
[----:B-1----:R-:W-:Y:S08]  /*e1d0*/  HMMA.16816.F32.BF16 R180, R8, R32, R180 ;  /* 0x0000002008b4723c */ /* 0x002ff000000418b4 */
[C---:B----4-:R-:W-:Y:S01]  /*e1e0*/  HMMA.16816.F32.BF16 R192, R4.reuse, R24, R20 ;  /* 0x0000001804c0723c */ /* 0x050fe20000041814 */
[----:B------:R-:W1:Y:S07]  /*e1f0*/  LDSM.16.M88.4 R20, [R204+0x7000] ;  /* 0x00700000cc14783b */ /* 0x000e6e0000000200 */
[----:B------:R-:W-:Y:S01]  /*e200*/  HMMA.16816.F32.BF16 R24, R4, R26, R12 ;  /* 0x0000001a0418723c */ /* 0x000fe2000004180c */
[----:B------:R-:W4:Y:S06]  /*e210*/  I2F R12, R2 ;  /* 0x00000002000c7306 */ /* 0x000f2c0000201400 */
[----:B------:R-:W-:Y:S01]  /*e220*/  IADD3 R13, R0, 0x9, RZ ;  /* 0x00000009000d7810 */ /* 0x000fe20007ffe0ff */
[----:B------:R-:W-:Y:S01]  /*e230*/  HMMA.16816.F32.BF16 R32, R8, R34, R28 ;  /* 0x000000220820723c */ /* 0x000fe2000004181c */
[----:B------:R5:W1:Y:S07]  /*e240*/  I2F R14, R3 ;  /* 0x00000003000e7306 */ /* 0x000a6e0000201400 */
[----:B--2---:R-:W-:Y:S01]  /*e250*/  HMMA.16816.F32.BF16 R28, R4, R176, R172 ;  /* 0x000000b0041c723c */ /* 0x004fe200000418ac */
[----:B------:R-:W2:Y:S01]  /*e260*/  I2F R19, R13 ;  /* 0x0000000d00137306 */ /* 0x000ea20000201400 */
[----:B----4-:R-:W-:Y:S01]  /*e270*/  FFMA.FTZ R15, R12, UR4, R193 ;  /* 0x000000040c0f7c23 */ /* 0x010fe200080100c1 */
[----:B------:R-:W-:-:S05]  /*e280*/  IADD3 R2, R0, 0x10, RZ ;  /* 0x0000001000027810 */ /* 0x000fca0007ffe0ff */
[----:B---3--:R-:W-:Y:S01]  /*e290*/  HMMA.16816.F32.BF16 R188, R8, R184, R196 ;  /* 0x000000b808bc723c */ /* 0x008fe200000418c4 */
[----:B------:R-:W3:Y:S06]  /*e2a0*/  I2F R18, R2 ;  /* 0x0000000200127306 */ /* 0x000eec0000201400 */
[----:B------:R-:W-:Y:S01]  /*e2b0*/  FSEL R184, R15, -INF , !P0 ;  /* 0xff8000000fb87808 */ /* 0x000fe20004000000 */
[----:B------:R-:W-:Y:S01]  /*e2c0*/  HMMA.16816.F32.BF16 R168, R4, R178, R168 ;  /* 0x000000b204a8723c */ /* 0x000fe200000418a8 */
[----:B------:R-:W-:Y:S01]  /*e2d0*/  ISETP.GE.AND P0, PT, R3, R17, PT ;  /* 0x000000110300720c */ /* 0x000fe20003f06270 */
[----:B-----5:R-:W-:Y:S01]  /*e2e0*/  FFMA.FTZ R3, R12, UR4, R195 ;  /* 0x000000040c037c23 */ /* 0x020fe200080100c3 */
[----:B------:R-:W-:-:S04]  /*e2f0*/  IADD3 R12, R0, 0x11, RZ ;  /* 0x00000011000c7810 */ /* 0x000fc80007ffe0ff */
[----:B------:R-:W4:Y:S01]  /*e300*/  I2F R15, R12 ;  /* 0x0000000c000f7306 */ /* 0x000f220000201400 */
[C---:B-1----:R-:W-:Y:S07]  /*e310*/  HMMA.16816.F32.BF16 R172, R4.reuse, R20, R180 ;  /* 0x0000001404ac723c */ /* 0x042fee00000418b4 */
[C---:B------:R-:W-:Y:S01]  /*e320*/  FFMA.FTZ R20, R14.reuse, UR4, R24 ;  /* 0x000000040e147c23 */ /* 0x040fe20008010018 */
[----:B------:R-:W-:Y:S01]  /*e330*/  HMMA.16816.F32.BF16 R176, R4, R22, R32 ;  /* 0x0000001604b0723c */ /* 0x000fe20000041820 */
[----:B------:R-:W1:Y:S01]  /*e340*/  LDSM.16.M88.4 R32, [R204+0x7800] ;  /* 0x00780000cc20783b */ /* 0x000e620000000200 */
[----:B------:R-:W-:Y:S01]  /*e350*/  FFMA.FTZ R14, R14, UR4, R26 ;  /* 0x000000040e0e7c23 */ /* 0x000fe2000801001a */
[----:B------:R-:W-:Y:S01]  /*e360*/  FSEL R180, R3, -INF , !P2 ;  /* 0xff80000003b47808 */ /* 0x000fe20005000000 */
[----:B--2---:R-:W-:Y:S01]  /*e370*/  FFMA.FTZ R3, R19, UR4, R25 ;  /* 0x0000000413037c23 */ /* 0x004fe20008010019 */
[----:B------:R-:W-:Y:S01]  /*e380*/  FSEL R149, R20, -INF , !P1 ;  /* 0xff80000014957808 */ /* 0x000fe20004800000 */
[----:B---3--:R-:W-:Y:S01]  /*e390*/  FFMA.FTZ R20, R18, UR4, R30 ;  /* 0x0000000412147c23 */ /* 0x008fe2000801001e */
[----:B------:R-:W-:Y:S01]  /*e3a0*/  ISETP.GE.AND P2, PT, R13, R16, PT ;  /* 0x000000100d00720c */ /* 0x000fe20003f46270 */
[----:B------:R-:W-:-:S04]  /*e3b0*/  DEPBAR.LE SB0, 0x0 ;  /* 0x000080000000791a */ /* 0x000fc80000000000 */
[----:B------:R-:W-:Y:S01]  /*e3c0*/  BAR.SYNC.DEFER_BLOCKING 0x0 ;  /* 0x0000000000007b1d */ /* 0x000fe20000010000 */
[----:B------:R-:W-:Y:S02]  /*e3d0*/  ISETP.GE.AND P1, PT, R13, R17, PT ;  /* 0x000000110d00720c */ /* 0x000fe40003f26270 */
[----:B------:R-:W-:Y:S02]  /*e3e0*/  IADD3 R13, R0, 0x18, RZ ;  /* 0x00000018000d7810 */ /* 0x000fe40007ffe0ff */
[----:B------:R-:W-:Y:S02]  /*e3f0*/  FSEL R181, R14, -INF , !P0 ;  /* 0xff8000000eb57808 */ /* 0x000fe40004000000 */
[----:B------:R-:W2:Y:S01]  /*e400*/  I2F R14, R13 ;  /* 0x0000000d000e7306 */ /* 0x000ea20000201400 */
[----:B------:R-:W-:Y:S02]  /*e410*/  FSEL R150, R3, -INF , !P2 ;  /* 0xff80000003967808 */ /* 0x000fe40005000000 */
[----:B------:R-:W-:-:S02]  /*e420*/  IADD3 R3, R0, 0x19, RZ ;  /* 0x0000001900037810 */ /* 0x000fc40007ffe0ff */
[CC--:B------:R-:W-:Y:S02]  /*e430*/  ISETP.GE.AND P0, PT, R2.reuse, R16.reuse, PT ;  /* 0x000000100200720c */ /* 0x0c0fe40003f06270 */
[-C--:B------:R-:W-:Y:S01]  /*e440*/  ISETP.GE.AND P2, PT, R2, R17.reuse, PT ;  /* 0x000000110200720c */ /* 0x080fe20003f46270 */
[----:B------:R-:W-:Y:S02]  /*e450*/  FFMA.FTZ R2, R19, UR4, R27 ;  /* 0x0000000413027c23 */ /* 0x000fe4000801001b */
[----:B------:R-:W-:Y:S01]  /*e460*/  FFMA.FTZ R19, R18, UR4, R28 ;  /* 0x0000000412137c23 */ /* 0x000fe2000801001c */
[----:B------:R-:W-:Y:S01]  /*e470*/  FSEL R232, R20, -INF , !P2 ;  /* 0xff80000014e87808 */ /* 0x000fe20005000000 */
[----:B------:R-:W3:Y:S01]  /*e480*/  I2F R18, R3 ;  /* 0x0000000300127306 */ /* 0x000ee20000201400 */
[----:B------:R-:W-:Y:S02]  /*e490*/  FSEL R28, R2, -INF , !P1 ;  /* 0xff800000021c7808 */ /* 0x000fe40004800000 */
[----:B------:R-:W-:Y:S01]  /*e4a0*/  FSEL R185, R19, -INF , !P0 ;  /* 0xff80000013b97808 */ /* 0x000fe20004000000 */
[C---:B----4-:R-:W-:Y:S01]  /*e4b0*/  FFMA.FTZ R19, R15.reuse, UR4, R31 ;  /* 0x000000040f137c23 */ /* 0x050fe2000801001f */
[-C--:B------:R-:W-:Y:S01]  /*e4c0*/  ISETP.GE.AND P1, PT, R12, R16.reuse, PT ;  /* 0x000000100c00720c */ /* 0x080fe20003f26270 */
[----:B--2---:R-:W-:Y:S01]  /*e4d0*/  FFMA.FTZ R20, R14, UR4, R168 ;  /* 0x000000040e147c23 */ /* 0x004fe200080100a8 */
[----:B------:R-:W-:Y:S01]  /*e4e0*/  ISETP.GE.AND P0, PT, R12, R17, PT ;  /* 0x000000110c00720c */ /* 0x000fe20003f06270 */
[----:B------:R-:W-:Y:S01]  /*e4f0*/  FFMA.FTZ R12, R15, UR4, R29 ;  /* 0x000000040f0c7c23 */ /* 0x000fe2000801001d */
[----:B------:R-:W-:Y:S01]  /*e500*/  IADD3 R2, R0, 0x20, RZ ;  /* 0x0000002000027810 */ /* 0x000fe20007ffe0ff */
[----:B------:R-:W-:Y:S01]  /*e510*/  FFMA.FTZ R14, R14, UR4, R170 ;  /* 0x000000040e0e7c23 */ /* 0x000fe200080100aa */
[----:B------:R-:W-:Y:S01]  /*e520*/  ISETP.GE.AND P2, PT, R13, R16, PT ;  /* 0x000000100d00720c */ /* 0x000fe20003f46270 */
[----:B-1----:R-:W-:Y:S01]  /*e530*/  HMMA.16816.F32.BF16 R24, R4, R32, R188 ;  /* 0x000000200418723c */ /* 0x002fe200000418bc */
[----:B------:R-:W1:Y:S01]  /*e540*/  I2F R15, R2 ;  /* 0x00000002000f7306 */ /* 0x000e620000201400 */
[----:B------:R-:W-:-:S02]  /*e550*/  FSEL R195, R12, -INF , !P1 ;  /* 0xff8000000cc37808 */ /* 0x000fc40004800000 */
[----:B------:R-:W-:Y:S02]  /*e560*/  IADD3 R12, R0, 0x21, RZ ;  /* 0x00000021000c7810 */ /* 0x000fe40007ffe0ff */
[-C--:B------:R-:W-:Y:S02]  /*e570*/  ISETP.GE.AND P1, PT, R13, R17.reuse, PT ;  /* 0x000000110d00720c */ /* 0x080fe40003f26270 */
[----:B------:R-:W-:Y:S01]  /*e580*/  FSEL R227, R19, -INF , !P0 ;  /* 0xff80000013e37808 */ /* 0x000fe20004000000 */
[----:B------:R-:W2:Y:S01]  /*e590*/  I2F R13, R12 ;  /* 0x0000000c000d7306 */ /* 0x000ea20000201400 */
[----:B------:R-:W-:Y:S01]  /*e5a0*/  FSEL R193, R20, -INF , !P2 ;  /* 0xff80000014c17808 */ /* 0x000fe20005000000 */
[C---:B---3--:R-:W-:Y:S01]  /*e5b0*/  FFMA.FTZ R19, R18.reuse, UR4, R169 ;  /* 0x0000000412137c23 */ /* 0x048fe200080100a9 */
[C---:B------:R-:W-:Y:S01]  /*e5c0*/  ISETP.GE.AND P0, PT, R3.reuse, R16, PT ;  /* 0x000000100300720c */ /* 0x040fe20003f06270 */
[----:B------:R-:W-:Y:S01]  /*e5d0*/  HMMA.16816.F32.BF16 R20, R8, R186, R228 ;  /* 0x000000ba0814723c */ /* 0x000fe200000418e4 */
[----:B------:R-:W-:Y:S01]  /*e5e0*/  ISETP.GE.AND P2, PT, R3, R17, PT ;  /* 0x000000110300720c */ /* 0x000fe20003f46270 */
[----:B------:R-:W-:Y:S01]  /*e5f0*/  FFMA.FTZ R18, R18, UR4, R171 ;  /* 0x0000000412127c23 */ /* 0x000fe200080100ab */
[----:B------:R-:W-:-:S02]  /*e600*/  IADD3 R3, R0, 0x28, RZ ;  /* 0x0000002800037810 */ /* 0x000fc40007ffe0ff */
[----:B------:R-:W-:Y:S02]  /*e610*/  FSEL R240, R14, -INF , !P1 ;  /* 0xff8000000ef07808 */ /* 0x000fe40004800000 */
[----:B------:R-:W-:Y:S01]  /*e620*/  FSEL R233, R19, -INF , !P0 ;  /* 0xff80000013e97808 */ /* 0x000fe20004000000 */
[----:B------:R3:W-:Y:S01]  /*e630*/  I2F R14, R3 ;  /* 0x00000003000e7306 */ /* 0x0007e20000201400 */
[C---:B------:R-:W-:Y:S01]  /*e640*/  ISETP.GE.AND P1, PT, R2.reuse, R16, PT ;  /* 0x000000100200720c */ /* 0x040fe20003f26270 */
[C---:B-1----:R-:W-:Y:S01]  /*e650*/  FFMA.FTZ R19, R15.reuse, UR4, R172 ;  /* 0x000000040f137c23 */ /* 0x042fe200080100ac */
[----:B------:R-:W-:Y:S01]  /*e660*/  ISETP.GE.AND P0, PT, R2, R17, PT ;  /* 0x000000110200720c */ /* 0x000fe20003f06270 */
[----:B------:R-:W-:Y:S01]  /*e670*/  FFMA.FTZ R9, R15, UR4, R174 ;  /* 0x000000040f097c23 */ /* 0x000fe200080100ae */
[C---:B------:R-:W-:Y:S02]  /*e680*/  IADD3 R2, R0.reuse, 0x29, RZ ;  /* 0x0000002900027810 */ /* 0x040fe40007ffe0ff */
[----:B------:R-:W-:-:S02]  /*e690*/  IADD3 R8, R0, 0x30, RZ ;  /* 0x0000003000087810 */ /* 0x000fc40007ffe0ff */
[----:B------:R-:W1:Y:S01]  /*e6a0*/  I2F R10, R2 ;  /* 0x00000002000a7306 */ /* 0x000e620000201400 */
[----:B------:R-:W-:Y:S02]  /*e6b0*/  FSEL R186, R18, -INF , !P2 ;  /* 0xff80000012ba7808 */ /* 0x000fe40005000000 */
[----:B------:R-:W-:Y:S02]  /*e6c0*/  FSEL R247, R19, -INF , !P1 ;  /* 0xff80000013f77808 */ /* 0x000fe40004800000 */
[CC--:B------:R-:W-:Y:S02]  /*e6d0*/  ISETP.GE.AND P2, PT, R12.reuse, R16.reuse, PT ;  /* 0x000000100c00720c */ /* 0x0c0fe40003f46270 */
[----:B------:R-:W-:Y:S01]  /*e6e0*/  ISETP.GE.AND P1, PT, R12, R17, PT ;  /* 0x000000110c00720c */ /* 0x000fe20003f26270 */
[----:B--2---:R-:W-:Y:S01]  /*e6f0*/  FFMA.FTZ R12, R13, UR4, R173 ;  /* 0x000000040d0c7c23 */ /* 0x004fe200080100ad */
[----:B------:R-:W-:Y:S01]  /*e700*/  FSEL R9, R9, -INF , !P0 ;  /* 0xff80000009097808 */ /* 0x000fe20004000000 */
[----:B------:R-:W2:Y:S01]  /*e710*/  I2F R11, R8 ;  /* 0x00000008000b7306 */ /* 0x000ea20000201400 */
[----:B------:R-:W-:Y:S01]  /*e720*/  FFMA.FTZ R13, R13, UR4, R175 ;  /* 0x000000040d0d7c23 */ /* 0x000fe200080100af */
[----:B------:R-:W-:Y:S01]  /*e730*/  ISETP.GE.AND P0, PT, R3, R16, PT ;  /* 0x000000100300720c */ /* 0x000fe20003f06270 */
[----:B------:R-:W-:Y:S01]  /*e740*/  HMMA.16816.F32.BF16 R20, R4, R34, R20 ;  /* 0x000000220414723c */ /* 0x000fe20000041814 */
[----:B------:R4:W-:Y:S01]  /*e750*/  STL [R1+0x10], R9 ;  /* 0x0000100901007387 */ /* 0x0009e20000100800 */
[----:B------:R-:W-:-:S02]  /*e760*/  FSEL R242, R12, -INF , !P2 ;  /* 0xff8000000cf27808 */ /* 0x000fc40005000000 */
[----:B------:R-:W-:Y:S02]  /*e770*/  ISETP.GE.AND P2, PT, R3, R17, PT ;  /* 0x000000110300720c */ /* 0x000fe40003f46270 */
[----:B---3--:R-:W-:Y:S01]  /*e780*/  IADD3 R3, R0, 0x31, RZ ;  /* 0x0000003100037810 */ /* 0x008fe20007ffe0ff */
[C---:B-1----:R-:W-:Y:S01]  /*e790*/  FFMA.FTZ R4, R10.reuse, UR4, R177 ;  /* 0x000000040a047c23 */ /* 0x042fe200080100b1 */
[----:B------:R-:W-:Y:S01]  /*e7a0*/  FSEL R12, R13, -INF , !P1 ;  /* 0xff8000000d0c7808 */ /* 0x000fe20004800000 */
[----:B------:R-:W-:Y:S01]  /*e7b0*/  FFMA.FTZ R6, R10, UR4, R179 ;  /* 0x000000040a067c23 */ /* 0x000fe200080100b3 */
[----:B------:R-:W-:-:S03]  /*e7c0*/  ISETP.GE.AND P1, PT, R2, R16, PT ;  /* 0x000000100200720c */ /* 0x000fc60003f26270 */
[----:B------:R-:W-:Y:S01]  /*e7d0*/  STL [R1+0x4], R12 ;  /* 0x0000040c01007387 */ /* 0x000fe20000100800 */
[----:B------:R-:W-:Y:S01]  /*e7e0*/  FSEL R241, R4, -INF , !P1 ;  /* 0xff80000004f17808 */ /* 0x000fe20004800000 */
[----:B--2---:R-:W-:Y:S01]  /*e7f0*/  FFMA.FTZ R4, R11, UR4, R26 ;  /* 0x000000040b047c23 */ /* 0x004fe2000801001a */
[----:B------:R-:W-:-:S04]  /*e800*/  ISETP.GE.AND P1, PT, R8, R17, PT ;  /* 0x000000110800720c */ /* 0x000fc80003f26270 */
[----:B------:R-:W-:Y:S02]  /*e810*/  FSEL R168, R4, -INF , !P1 ;  /* 0xff80000004a87808 */ /* 0x000fe40004800000 */
[----:B------:R-:W1:Y:S01]  /*e820*/  I2F R4, R0 ;  /* 0x0000000000047306 */ /* 0x000e620000201400 */
[----:B------:R-:W-:Y:S01]  /*e830*/  ISETP.GE.AND P1, PT, R0, R16, PT ;  /* 0x000000100000720c */ /* 0x000fe20003f26270 */
[C---:B----4-:R-:W-:Y:S02]  /*e840*/  FFMA.FTZ R9, R14.reuse, UR4, R176 ;  /* 0x000000040e097c23 */ /* 0x050fe400080100b0 */
[----:B------:R-:W-:-:S03]  /*e850*/  FFMA.FTZ R14, R14, UR4, R178 ;  /* 0x000000040e0e7c23 */ /* 0x000fc600080100b2 */
[----:B------:R-:W-:Y:S02]  /*e860*/  FSEL R243, R9, -INF , !P0 ;  /* 0xff80000009f37808 */ /* 0x000fe40004000000 */
[----:B------:R-:W-:Y:S01]  /*e870*/  I2F R9, R3 ;  /* 0x0000000300097306 */ /* 0x000fe20000201400 */
[----:B------:R-:W-:Y:S02]  /*e880*/  FSEL R7, R14, -INF , !P2 ;  /* 0xff8000000e077808 */ /* 0x000fe40005000000 */
[----:B------:R-:W-:Y:S02]  /*e890*/  ISETP.GE.AND P0, PT, R2, R17, PT ;  /* 0x000000110200720c */ /* 0x000fe40003f06270 */
[-C--:B------:R-:W-:Y:S01]  /*e8a0*/  ISETP.GE.AND P2, PT, R8, R16.reuse, PT ;  /* 0x000000100800720c */ /* 0x080fe20003f46270 */
[----:B------:R2:W-:Y:S01]  /*e8b0*/  STL [R1], R7 ;  /* 0x0000000701007387 */ /* 0x0005e20000100800 */
[----:B------:R-:W-:Y:S01]  /*e8c0*/  IADD3 R2, R0, 0x38, RZ ;  /* 0x0000003800027810 */ /* 0x000fe20007ffe0ff */
[----:B-1----:R-:W-:Y:S01]  /*e8d0*/  FFMA.FTZ R15, R4, UR4, R194 ;  /* 0x00000004040f7c23 */ /* 0x002fe200080100c2 */
[----:B------:R-:W-:Y:S01]  /*e8e0*/  FSEL R171, R6, -INF , !P0 ;  /* 0xff80000006ab7808 */ /* 0x000fe20004000000 */
[----:B------:R-:W-:Y:S01]  /*e8f0*/  FFMA.FTZ R14, R4, UR4, R192 ;  /* 0x00000004040e7c23 */ /* 0x000fe200080100c0 */
[----:B------:R-:W1:Y:S01]  /*e900*/  I2F R5, R2 ;  /* 0x0000000200057306 */ /* 0x000e620000201400 */
[----:B------:R-:W-:-:S03]  /*e910*/  ISETP.GE.AND P0, PT, R3, R16, PT ;  /* 0x000000100300720c */ /* 0x000fc60003f06270 */
[----:B------:R-:W-:Y:S01]  /*e920*/  FSEL R14, R14, -INF , !P1 ;  /* 0xff8000000e0e7808 */ /* 0x000fe20004800000 */
[C---:B-1----:R-:W-:Y:S02]  /*e930*/  FFMA.FTZ R6, R5.reuse, UR4, R20 ;  /* 0x0000000405067c23 */ /* 0x042fe40008010014 */
[----:B------:R-:W-:Y:S02]  /*e940*/  FFMA.FTZ R5, R5, UR4, R22 ;  /* 0x0000000405057c23 */ /* 0x000fe40008010016 */
[----:B--2---:R-:W-:-:S05]  /*e950*/  FFMA.FTZ R7, R11, UR4, R24 ;  /* 0x000000040b077c23 */ /* 0x004fca0008010018 */
[----:B------:R-:W-:Y:S01]  /*e960*/  FSEL R18, R7, -INF , !P2 ;  /* 0xff80000007127808 */ /* 0x000fe20005000000 */
[----:B------:R-:W-:Y:S01]  /*e970*/  FFMA.FTZ R7, R9, UR4, R27 ;  /* 0x0000000409077c23 */ /* 0x000fe2000801001b */
[----:B------:R-:W-:Y:S01]  /*e980*/  ISETP.GE.AND P2, PT, R3, R17, PT ;  /* 0x000000110300720c */ /* 0x000fe20003f46270 */
[----:B------:R-:W-:-:S03]  /*e990*/  FFMA.FTZ R3, R9, UR4, R25 ;  /* 0x0000000409037c23 */ /* 0x000fc60008010019 */
[----:B------:R-:W-:Y:S02]  /*e9a0*/  FSEL R172, R7, -INF , !P2 ;  /* 0xff80000007ac7808 */ /* 0x000fe40005000000 */
[----:B------:R-:W-:Y:S02]  /*e9b0*/  FSEL R169, R3, -INF , !P0 ;  /* 0xff80000003a97808 */ /* 0x000fe40004000000 */
[C---:B------:R-:W-:Y:S02]  /*e9c0*/  ISETP.GE.AND P0, PT, R0.reuse, R17, PT ;  /* 0x000000110000720c */ /* 0x040fe40003f06270 */
[----:B------:R-:W-:Y:S02]  /*e9d0*/  IADD3 R0, R0, 0x39, RZ ;  /* 0x0000003900007810 */ /* 0x000fe40007ffe0ff */
[----:B------:R-:W-:Y:S02]  /*e9e0*/  ISETP.GE.AND P2, PT, R2, R16, PT ;  /* 0x000000100200720c */ /* 0x000fe40003f46270 */
[----:B------:R-:W1:Y:S01]  /*e9f0*/  I2F R3, R0 ;  /* 0x0000000000037306 */ /* 0x000e620000201400 */
[----:B------:R-:W-:-:S02]  /*ea00*/  FSEL R15, R15, -INF , !P0 ;  /* 0xff8000000f0f7808 */ /* 0x000fc40004000000 */
[----:B------:R-:W-:Y:S02]  /*ea10*/  PLOP3.LUT P0, PT, PT, PT, UP0, 0x80, 0x0 ;  /* 0x000000000000781c */ /* 0x000fe40003f0f008 */
[----:B------:R-:W-:Y:S02]  /*ea20*/  FSEL R170, R6, -INF , !P2 ;  /* 0xff80000006aa7808 */ /* 0x000fe40005000000 */
[-C--:B------:R-:W-:Y:S02]  /*ea30*/  ISETP.GE.AND P2, PT, R2, R17.reuse, PT ;  /* 0x000000110200720c */ /* 0x080fe40003f46270 */
[C---:B------:R-:W-:Y:S02]  /*ea40*/  ISETP.GE.AND P1, PT, R0.reuse, R17, PT ;  /* 0x000000110000720c */ /* 0x040fe40003f26270 */
[----:B------:R-:W-:Y:S02]  /*ea50*/  FSEL R189, R5, -INF , !P2 ;  /* 0xff80000005bd7808 */ /* 0x000fe40005000000 */
[----:B------:R-:W-:Y:S01]  /*ea60*/  ISETP.GE.AND P2, PT, R0, R16, PT ;  /* 0x000000100000720c */ /* 0x000fe20003f46270 */
[----:B-1----:R-:W-:-:S02]  /*ea70*/  FFMA.FTZ R0, R3, UR4, R21 ;  /* 0x0000000403007c23 */ /* 0x002fc40008010015 */
        /* <DEDUP_REMOVED lines=78> */
.L_x_836:
[----:B------:R-:W-:Y:S05]  /*ef60*/  BSYNC B0 ;  /* 0x0000000000007941 */ /* 0x000fea0003800000 */
.L_x_835:
[----:B------:R-:W0:Y:S02]  /*ef70*/  LDGDEPBAR ;  /* 0x00000000000079af */ /* 0x000e240000000000 */
.L_x_834:
[----:B------:R2:W-:Y:S01]  /*ef80*/  STL [R1+0x6c], R205 ;  /* 0x00006ccd01007387 */ /* 0x0005e20000100800 */
[----:B------:R-:W-:Y:S02]  /*ef90*/  FMNMX.FTZ R0, R252, R14, !PT ;  /* 0x0000000efc007209 */ /* 0x000fe40007810000 */
[----:B------:R-:W-:Y:S01]  /*efa0*/  MOV R194, R18 ;  /* 0x0000001200c27202 */ /* 0x000fe20000000f00 */
[----:B------:R-:W-:Y:S01]  /*efb0*/  USHF.L.U32 UR6, UR37, 0x1, URZ ;  /* 0x0000000125067899 */ /* 0x000fe2000800063f */
[----:B------:R-:W-:Y:S04]  /*efc0*/  LDSM.16.MT88.4 R20, [R200+0x18000] ;  /* 0x01800000c814783b */ /* 0x000fe80000004200 */
[----:B--2---:R-:W2:Y:S04]  /*efd0*/  LDL.LU R205, [R1+0x10] ;  /* 0x0000100001cd7983 */ /* 0x004ea80000300800 */
[----:B------:R3:W-:Y:S04]  /*efe0*/  STL [R1+0x68], R204 ;  /* 0x000068cc01007387 */ /* 0x0007e80000100800 */
[----:B---3--:R-:W3:Y:S04]  /*eff0*/  LDL.LU R204, [R1+0x4] ;  /* 0x0000040001cc7983 */ /* 0x008ee80000300800 */
[----:B------:R4:W-:Y:S04]  /*f000*/  STL [R1+0x64], R151 ;  /* 0x0000649701007387 */ /* 0x0009e80000100800 */
[----:B----4-:R-:W4:Y:S04]  /*f010*/  LDL.LU R151, [R1] ;  /* 0x0000000001977983 */ /* 0x010f280000300800 */
[----:B-1----:R-:W4:Y:S04]  /*f020*/  LDL R7, [R1+0x44] ;  /* 0x0000440001077983 */ /* 0x002f280000100800 */
[----:B------:R-:W4:Y:S04]  /*f030*/  LDL R3, [R1+0x50] ;  /* 0x0000500001037983 */ /* 0x000f280000100800 */
        /* <DEDUP_REMOVED lines=22> */
[----:B------:R-:W-:-:S04]  /*f1a0*/  FMNMX.FTZ R148, R170, R148, !PT ;  /* 0x00000094aa947209 */ /* 0x000fc80007810000 */
[----:B------:R-:W-:-:S05]  /*f1b0*/  FMNMX.FTZ R148, R182, R148, !PT ;  /* 0x00000094b6947209 */ /* 0x000fca0007810000 */
[----:B------:R-:W1:Y:S02]  /*f1c0*/  SHFL.BFLY PT, R2, R148, 0x2, 0x1f ;  /* 0x0c401f0094027f89 */ /* 0x000e6400000e0000 */
[----:B-1----:R-:W-:Y:S01]  /*f1d0*/  FMNMX.FTZ R148, R148, R2, !PT ;  /* 0x0000000294947209 */ /* 0x002fe20007810000 */
[----:B------:R-:W-:-:S04]  /*f1e0*/  IMAD.U32 R2, RZ, RZ, UR6 ;  /* 0x00000006ff027e24 */ /* 0x000fc8000f8e00ff */
[----:B------:R-:W1:Y:S02]  /*f1f0*/  SHFL.BFLY PT, R5, R148, 0x1, 0x1f ;  /* 0x0c201f0094057f89 */ /* 0x000e6400000e0000 */
[----:B-1----:R-:W-:-:S04]  /*f200*/  FMNMX.FTZ R148, R148, R5, !PT ;  /* 0x0000000594947209 */ /* 0x002fc80007810000 */
[----:B------:R-:W-:Y:S02]  /*f210*/  FSETP.NEU.FTZ.AND P2, PT, R148, -INF , PT ;  /* 0xff8000009400780b */ /* 0x000fe40003f5d000 */
[----:B--2---:R-:W-:-:S04]  /*f220*/  FMNMX.FTZ R0, R205, R0, !PT ;  /* 0x00000000cd007209 */ /* 0x004fc80007810000 */
[----:B---3--:R-:W-:-:S04]  /*f230*/  FMNMX.FTZ R0, R204, R0, !PT ;  /* 0x00000000cc007209 */ /* 0x008fc80007810000 */
[----:B----4-:R-:W-:-:S04]  /*f240*/  FMNMX.FTZ R0, R151, R0, !PT ;  /* 0x0000000097007209 */ /* 0x010fc80007810000 */
[----:B------:R-:W-:Y:S01]  /*f250*/  FMNMX.FTZ R0, R171, R0, !PT ;  /* 0x00000000ab007209 */ /* 0x000fe20007810000 */
[----:B------:R-:W-:-:S03]  /*f260*/  IMAD.WIDE.U32 R174, R7, -0x326172a9, RZ ;  /* 0xcd9e8d5707ae7825 */ /* 0x000fc600078e00ff */
[----:B------:R-:W-:Y:S02]  /*f270*/  FMNMX.FTZ R0, R168, R0, !PT ;  /* 0x00000000a8007209 */ /* 0x000fe40007810000 */
[----:B------:R-:W-:Y:S02]  /*f280*/  LOP3.LUT R3, R175, R3, RZ, 0x3c, !PT ;  /* 0x00000003af037212 */ /* 0x000fe400078e3cff */
[----:B------:R-:W-:Y:S01]  /*f290*/  FMNMX.FTZ R0, R172, R0, !PT ;  /* 0x00000000ac007209 */ /* 0x000fe20007810000 */
[----:B------:R-:W-:-:S03]  /*f2a0*/  IMAD.WIDE.U32 R34, R6, -0x2daee0ad, RZ ;  /* 0xd2511f5306227825 */ /* 0x000fc600078e00ff */
[----:B------:R-:W-:Y:S01]  /*f2b0*/  FMNMX.FTZ R0, R189, R0, !PT ;  /* 0x00000000bd007209 */ /* 0x000fe20007810000 */
[----:B------:R-:W-:Y:S01]  /*f2c0*/  IMAD.WIDE.U32 R32, R3, -0x2daee0ad, RZ ;  /* 0xd2511f5303207825 */ /* 0x000fe200078e00ff */
[----:B------:R-:W-:Y:S02]  /*f2d0*/  LOP3.LUT R2, R35, UR39, R2, 0x96, !PT ;  /* 0x0000002723027c12 */ /* 0x000fe4000f8e9602 */
[----:B------:R-:W-:Y:S02]  /*f2e0*/  FMNMX.FTZ R0, R192, R0, !PT ;  /* 0x00000000c0007209 */ /* 0x000fe40007810000 */
[----:B------:R-:W-:Y:S01]  /*f2f0*/  LOP3.LUT R6, R33, UR15, R34, 0x96, !PT ;  /* 0x0000000f21067c12 */ /* 0x000fe2000f8e9622 */
[----:B------:R-:W-:Y:S02]  /*f300*/  IMAD.WIDE.U32 R2, R2, -0x326172a9, RZ ;  /* 0xcd9e8d5702027825 */ /* 0x000fe400078e00ff */
[----:B------:R-:W1:Y:S02]  /*f310*/  SHFL.BFLY PT, R4, R0, 0x2, 0x1f ;  /* 0x0c401f0000047f89 */ /* 0x000e6400000e0000 */
[----:B------:R-:W-:Y:S01]  /*f320*/  IMAD.WIDE.U32 R30, R6, -0x326172a9, RZ ;  /* 0xcd9e8d57061e7825 */ /* 0x000fe200078e00ff */
[----:B------:R-:W-:-:S04]  /*f330*/  LOP3.LUT R5, R3, UR16, R174, 0x96, !PT ;  /* 0x0000001003057c12 */ /* 0x000fc8000f8e96ae */
[----:B------:R-:W-:-:S05]  /*f340*/  LOP3.LUT R6, R31, UR14, R2, 0x96, !PT ;  /* 0x0000000e1f067c12 */ /* 0x000fca000f8e9602 */
[----:B------:R-:W-:Y:S01]  /*f350*/  IMAD.WIDE.U32 R6, R6, -0x2daee0ad, RZ ;  /* 0xd2511f5306067825 */ /* 0x000fe200078e00ff */
[----:B-1----:R-:W-:-:S03]  /*f360*/  FMNMX.FTZ R0, R0, R4, !PT ;  /* 0x0000000400007209 */ /* 0x002fc60007810000 */
[----:B------:R-:W-:Y:S02]  /*f370*/  FMUL.FTZ R4, R148, c[0x0][0x23c] ;  /* 0x00008f0094047a20 */ /* 0x000fe40000410000 */
[----:B------:R-:W1:Y:S03]  /*f380*/  SHFL.BFLY PT, R10, R0, 0x1, 0x1f ;  /* 0x0c201f00000a7f89 */ /* 0x000e6600000e0000 */
[----:B------:R-:W-:Y:S01]  /*f390*/  FSEL R2, R4, RZ, P2 ;  /* 0x000000ff04027208 */ /* 0x000fe20001000000 */
[----:B------:R-:W-:-:S04]  /*f3a0*/  IMAD.WIDE.U32 R4, R5, -0x2daee0ad, RZ ;  /* 0xd2511f5305047825 */ /* 0x000fc800078e00ff */
[----:B------:R-:W-:Y:S01]  /*f3b0*/  FFMA.FTZ R3, R184, c[0x0][0x23c], -R2 ;  /* 0x00008f00b8037a23 */ /* 0x000fe20000010802 */
[----:B------:R-:W-:Y:S01]  /*f3c0*/  LOP3.LUT R5, R5, UR13, R32, 0x96, !PT ;  /* 0x0000000d05057c12 */ /* 0x000fe2000f8e9620 */
[----:B------:R-:W-:Y:S01]  /*f3d0*/  FFMA.FTZ R14, R14, c[0x0][0x23c], -R2 ;  /* 0x00008f000e0e7a23 */ /* 0x000fe20000010802 */
[----:B------:R-:W-:Y:S01]  /*f3e0*/  LOP3.LUT R8, R7, UR11, R4, 0x96, !PT ;  /* 0x0000000b07087c12 */ /* 0x000fe2000f8e9604 */
[----:B------:R1:W-:Y:S01]  /*f3f0*/  MUFU.EX2 R187, R3 ;  /* 0x0000000300bb7308 */ /* 0x0003e20000000800 */
[----:B------:R-:W-:Y:S01]  /*f400*/  FFMA.FTZ R7, R149, c[0x0][0x23c], -R2 ;  /* 0x00008f0095077a23 */ /* 0x000fe20000010802 */
[----:B------:R-:W-:Y:S01]  /*f410*/  MOV R149, R251 ;  /* 0x000000fb00957202 */ /* 0x000fe20000000f00 */
[----:B------:R-:W-:-:S04]  /*f420*/  IMAD.WIDE.U32 R4, R5, -0x326172a9, RZ ;  /* 0xcd9e8d5705047825 */ /* 0x000fc800078e00ff */
[----:B------:R-:W-:Y:S01]  /*f430*/  IMAD.WIDE.U32 R8, R8, -0x326172a9, RZ ;  /* 0xcd9e8d5708087825 */ /* 0x000fe200078e00ff */
[----:B------:R-:W-:Y:S01]  /*f440*/  LOP3.LUT R5, R5, UR12, R30, 0x96, !PT ;  /* 0x0000000c05057c12 */ /* 0x000fe2000f8e961e */
[----:B------:R2:W-:Y:S01]  /*f450*/  MUFU.EX2 R188, R7 ;  /* 0x0000000700bc7308 */ /* 0x0005e20000000800 */
[----:B-1----:R-:W-:-:S07]  /*f460*/  FMNMX.FTZ R3, R0, R10, !PT ;  /* 0x0000000a00037209 */ /* 0x002fce0007810000 */
[----:B------:R-:W1:Y:S01]  /*f470*/  MUFU.EX2 R16, R14 ;  /* 0x0000000e00107308 */ /* 0x000e620000000800 */
[----:B------:R-:W-:Y:S01]  /*f480*/  LOP3.LUT R0, R9, UR10, R4, 0x96, !PT ;  /* 0x0000000a09007c12 */ /* 0x000fe2000f8e9604 */
[----:B------:R-:W-:Y:S01]  /*f490*/  IMAD.WIDE.U32 R4, R5, -0x2daee0ad, RZ ;  /* 0xd2511f5305047825 */ /* 0x000fe200078e00ff */
[----:B------:R-:W-:-:S03]  /*f4a0*/  FSETP.NEU.FTZ.AND P1, PT, R3, -INF , PT ;  /* 0xff8000000300780b */ /* 0x000fc60003f3d000 */
[----:B------:R-:W-:Y:S01]  /*f4b0*/  IMAD.WIDE.U32 R24, R0, -0x2daee0ad, RZ ;  /* 0xd2511f5300187825 */ /* 0x000fe200078e00ff */
[----:B------:R-:W-:-:S03]  /*f4c0*/  LOP3.LUT R6, R5, UR9, R6, 0x96, !PT ;  /* 0x0000000905067c12 */ /* 0x000fc6000f8e9606 */
[----:B------:R-:W-:Y:S01]  /*f4d0*/  FFMA.FTZ R0, R150, c[0x0][0x23c], -R2 ;  /* 0x00008f0096007a23 */ /* 0x000fe20000010802 */
[----:B------:R-:W-:Y:S01]  /*f4e0*/  LOP3.LUT R4, R25, UR5, R4, 0x96, !PT ;  /* 0x0000000519047c12 */ /* 0x000fe2000f8e9604 */
[----:B------:R-:W-:Y:S02]  /*f4f0*/  FMUL.FTZ R12, R3, c[0x0][0x23c] ;  /* 0x00008f00030c7a20 */ /* 0x000fe40000410000 */
[----:B--2---:R-:W-:Y:S01]  /*f500*/  IMAD.WIDE.U32 R6, R6, -0x326172a9, RZ ;  /* 0xcd9e8d5706067825 */ /* 0x004fe200078e00ff */
[----:B------:R2:W-:Y:S02]  /*f510*/  MUFU.EX2 R26, R0 ;  /* 0x00000000001a7308 */ /* 0x0005e40000000800 */
[----:B------:R-:W-:Y:S01]  /*f520*/  FSEL R12, R12, RZ, P1 ;  /* 0x000000ff0c0c7208 */ /* 0x000fe20000800000 */
[----:B------:R-:W-:Y:S01]  /*f530*/  IMAD.WIDE.U32 R4, R4, -0x326172a9, RZ ;  /* 0xcd9e8d5704047825 */ /* 0x000fe200078e00ff */
[----:B------:R-:W-:-:S03]  /*f540*/  LOP3.LUT R13, R7, UR8, R8, 0x96, !PT ;  /* 0x00000008070d7c12 */ /* 0x000fc6000f8e9608 */
[--C-:B------:R-:W-:Y:S01]  /*f550*/  FFMA.FTZ R9, R180, c[0x0][0x23c], -R12.reuse ;  /* 0x00008f00b4097a23 */ /* 0x100fe2000001080c */
[C---:B------:R-:W-:Y:S01]  /*f560*/  LOP3.LUT R10, R4.reuse, 0xff, RZ, 0xc0, !PT ;  /* 0x000000ff040a7812 */ /* 0x040fe200078ec0ff */
[----:B------:R-:W-:Y:S01]  /*f570*/  FFMA.FTZ R15, R15, c[0x0][0x23c], -R12 ;  /* 0x00008f000f0f7a23 */ /* 0x000fe2000001080c */
[--C-:B------:R-:W-:Y:S01]  /*f580*/  SHF.R.U32.HI R7, RZ, 0x10, R4.reuse ;  /* 0x00000010ff077819 */ /* 0x100fe20000011604 */
[----:B------:R3:W-:Y:S01]  /*f590*/  MUFU.EX2 R183, R9 ;  /* 0x0000000900b77308 */ /* 0x0007e20000000800 */
[----:B------:R-:W-:Y:S02]  /*f5a0*/  SHF.R.U32.HI R11, RZ, 0x18, R4 ;  /* 0x00000018ff0b7819 */ /* 0x000fe40000011604 */
[----:B------:R-:W-:Y:S02]  /*f5b0*/  LOP3.LUT R7, R7, 0xff, RZ, 0xc0, !PT ;  /* 0x000000ff07077812 */ /* 0x000fe400078ec0ff */
[----:B--2---:R-:W-:Y:S02]  /*f5c0*/  LOP3.LUT R0, R4, 0xffff, RZ, 0xc0, !PT ;  /* 0x0000ffff04007812 */ /* 0x004fe400078ec0ff */
[----:B------:R-:W-:Y:S01]  /*f5d0*/  PRMT R11, R7, 0x5410, R11 ;  /* 0x00005410070b7816 */ /* 0x000fe2000000000b */
[----:B------:R-:W-:Y:S01]  /*f5e0*/  MUFU.EX2 R27, R15 ;  /* 0x0000000f001b7308 */ /* 0x000fe20000000800 */
[----:B------:R-:W-:-:S02]  /*f5f0*/  SHF.R.U32.HI R8, RZ, 0x8, R0 ;  /* 0x00000008ff087819 */ /* 0x000fc40000011600 */
[----:B------:R-:W-:Y:S01]  /*f600*/  LOP3.LUT R0, R5, UR17, R6, 0x96, !PT ;  /* 0x0000001105007c12 */ /* 0x000fe2000f8e9606 */
[----:B------:R-:W-:Y:S01]  /*f610*/  FFMA.FTZ R5, R181, c[0x0][0x23c], -R12 ;  /* 0x00008f00b5057a23 */ /* 0x000fe2000001080c */
[----:B------:R-:W-:Y:S02]  /*f620*/  PRMT R10, R10, 0x5410, R8 ;  /* 0x000054100a0a7816 */ /* 0x000fe40000000008 */
[----:B------:R-:W-:Y:S01]  /*f630*/  LOP3.LUT R4, R0, 0xffff, RZ, 0xc0, !PT ;  /* 0x0000ffff00047812 */ /* 0x000fe200078ec0ff */
[----:B------:R2:W-:Y:S01]  /*f640*/  MUFU.EX2 R184, R5 ;  /* 0x0000000500b87308 */ /* 0x0005e20000000800 */
[----:B---3--:R-:W-:Y:S01]  /*f650*/  FFMA.FTZ R9, R28, c[0x0][0x23c], -R12 ;  /* 0x00008f001c097a23 */ /* 0x008fe2000001080c */
[----:B------:R-:W-:Y:S02]  /*f660*/  LOP3.LUT R8, R0, 0xff, RZ, 0xc0, !PT ;  /* 0x000000ff00087812 */ /* 0x000fe400078ec0ff */
[----:B------:R-:W-:-:S04]  /*f670*/  SHF.R.U32.HI R4, RZ, 0x8, R4 ;  /* 0x00000008ff047819 */ /* 0x000fc80000011604 */
[----:B------:R-:W3:Y:S01]  /*f680*/  MUFU.EX2 R150, R9 ;  /* 0x0000000900967308 */ /* 0x000ee20000000800 */
[----:B------:R-:W-:Y:S02]  /*f690*/  PRMT R7, R8, 0x5410, R4 ;  /* 0x0000541008077816 */ /* 0x000fe40000000004 */
[----:B------:R-:W-:Y:S02]  /*f6a0*/  SHF.R.U32.HI R4, RZ, 0x10, R0 ;  /* 0x00000010ff047819 */ /* 0x000fe40000011600 */
[----:B--2---:R-:W-:-:S05]  /*f6b0*/  FSEL R5, R148, RZ, P2 ;  /* 0x000000ff94057208 */ /* 0x004fca0001000000 */
[----:B------:R-:W-:Y:S01]  /*f6c0*/  FADD.FTZ R6, R252, -R5 ;  /* 0x80000005fc067221 */ /* 0x000fe20000010000 */
[----:B------:R-:W-:Y:S01]  /*f6d0*/  FSEL R5, R3, RZ, P1 ;  /* 0x000000ff03057208 */ /* 0x000fe20000800000 */
[----:B-1----:R-:W-:Y:S01]  /*f6e0*/  IMAD.MOV.U32 R252, RZ, RZ, R16 ;  /* 0x000000fffffc7224 */ /* 0x002fe200078e0010 */
[----:B---3--:R-:W-:Y:S01]  /*f6f0*/  F2FP.BF16.PACK_AB R8, R150, R184 ;  /* 0x000000b89608723e */ /* 0x008fe200000010ff */
[----:B------:R-:W1:Y:S01]  /*f700*/  LDSM.16.MT88.4 R16, [R201+0x18000] ;  /* 0x01800000c910783b */ /* 0x000e620000004200 */
[----:B------:R-:W-:Y:S02]  /*f710*/  FMUL.FTZ R29, R6, c[0x0][0x23c] ;  /* 0x00008f00061d7a20 */ /* 0x000fe40000410000 */
[----:B------:R-:W-:Y:S01]  /*f720*/  FADD.FTZ R6, R246, -R5 ;  /* 0x80000005f6067221 */ /* 0x000fe20000010000 */
[----:B------:R-:W-:Y:S02]  /*f730*/  SHF.R.U32.HI R5, RZ, 0x18, R0 ;  /* 0x00000018ff057819 */ /* 0x000fe40000011600 */
[----:B------:R-:W-:Y:S01]  /*f740*/  LOP3.LUT R0, R4, 0xff, RZ, 0xc0, !PT ;  /* 0x000000ff04007812 */ /* 0x000fe200078ec0ff */
[----:B------:R-:W-:Y:S01]  /*f750*/  FMUL.FTZ R6, R6, c[0x0][0x23c] ;  /* 0x00008f0006067a20 */ /* 0x000fe20000410000 */
[----:B------:R-:W2:Y:S01]  /*f760*/  MUFU.EX2 R29, R29 ;  /* 0x0000001d001d7308 */ /* 0x000ea20000000800 */
[----:B------:R-:W-:-:S02]  /*f770*/  F2FP.BF16.PACK_AB R4, R187, R252 ;  /* 0x000000fcbb04723e */ /* 0x000fc400000010ff */
[----:B------:R-:W-:Y:S01]  /*f780*/  PRMT R5, R0, 0x5410, R5 ;  /* 0x0000541000057816 */ /* 0x000fe20000000005 */
[--C-:B------:R-:W-:Y:S02]  /*f790*/  HSET2.LE.AND R0, R7, R149.reuse, PT ;  /* 0x0000009507007233 */ /* 0x100fe40003803000 */
[--C-:B------:R-:W-:Y:S02]  /*f7a0*/  HSET2.LE.AND R7, R11, R149.reuse, PT ;  /* 0x000000950b077233 */ /* 0x100fe40003803000 */
[----:B------:R3:W4:Y:S01]  /*f7b0*/  MUFU.EX2 R28, R6 ;  /* 0x00000006001c7308 */ /* 0x0007220000000800 */
[--C-:B------:R-:W-:Y:S01]  /*f7c0*/  HSET2.LE.AND R5, R5, R149.reuse, PT ;  /* 0x0000009505057233 */ /* 0x100fe20003803000 */
[----:B------:R-:W-:Y:S01]  /*f7d0*/  LOP3.LUT R4, R0, R4, RZ, 0xc0, !PT ;  /* 0x0000000400047212 */ /* 0x000fe200078ec0ff */
[----:B------:R-:W-:Y:S01]  /*f7e0*/  HSET2.LE.AND R0, R10, R149, PT ;  /* 0x000000950a007233 */ /* 0x000fe20003803000 */
[----:B------:R-:W-:Y:S02]  /*f7f0*/  LOP3.LUT R7, R7, R8, RZ, 0xc0, !PT ;  /* 0x0000000807077212 */ /* 0x000fe400078ec0ff */
[----:B------:R-:W1:Y:S01]  /*f800*/  LDSM.16.MT88.4 R8, [R203+0x18000] ;  /* 0x01800000cb08783b */ /* 0x000e620000004200 */
[----:B--2---:R-:W-:-:S02]  /*f810*/  FMUL.FTZ R152, R152, R29 ;  /* 0x0000001d98987220 */ /* 0x004fc40000410000 */
[-C--:B------:R-:W-:Y:S02]  /*f820*/  FMUL.FTZ R153, R153, R29.reuse ;  /* 0x0000001d99997220 */ /* 0x080fe40000410000 */
[-C--:B------:R-:W-:Y:S02]  /*f830*/  FMUL.FTZ R156, R156, R29.reuse ;  /* 0x0000001d9c9c7220 */ /* 0x080fe40000410000 */
[----:B------:R-:W-:Y:S01]  /*f840*/  FMUL.FTZ R157, R157, R29 ;  /* 0x0000001d9d9d7220 */ /* 0x000fe20000410000 */
[----:B---3--:R-:W-:Y:S01]  /*f850*/  F2FP.BF16.PACK_AB R6, R183, R27 ;  /* 0x0000001bb706723e */ /* 0x008fe200000010ff */
[-C--:B----4-:R-:W-:Y:S02]  /*f860*/  FMUL.FTZ R154, R154, R28.reuse ;  /* 0x0000001c9a9a7220 */ /* 0x090fe40000410000 */
[----:B------:R-:W-:Y:S01]  /*f870*/  FMUL.FTZ R155, R155, R28 ;  /* 0x0000001c9b9b7220 */ /* 0x000fe20000410000 */
[----:B------:R-:W-:Y:S01]  /*f880*/  LOP3.LUT R5, R5, R6, RZ, 0xc0, !PT ;  /* 0x0000000605057212 */ /* 0x000fe200078ec0ff */
[----:B------:R-:W-:Y:S01]  /*f890*/  FMUL.FTZ R158, R158, R28 ;  /* 0x0000001c9e9e7220 */ /* 0x000fe20000410000 */
[----:B------:R-:W-:Y:S01]  /*f8a0*/  F2FP.BF16.PACK_AB R6, R26, R188 ;  /* 0x000000bc1a06723e */ /* 0x000fe200000010ff */
[----:B------:R-:W-:-:S02]  /*f8b0*/  FMUL.FTZ R159, R159, R28 ;  /* 0x0000001c9f9f7220 */ /* 0x000fc40000410000 */
[-C--:B------:R-:W-:Y:S01]  /*f8c0*/  FMUL.FTZ R36, R36, R29.reuse ;  /* 0x0000001d24247220 */ /* 0x080fe20000410000 */
[----:B------:R-:W-:Y:S01]  /*f8d0*/  LOP3.LUT R6, R0, R6, RZ, 0xc0, !PT ;  /* 0x0000000600067212 */ /* 0x000fe200078ec0ff */
[-C--:B------:R-:W-:Y:S02]  /*f8e0*/  FMUL.FTZ R37, R37, R29.reuse ;  /* 0x0000001d25257220 */ /* 0x080fe40000410000 */
[-C--:B------:R-:W-:Y:S02]  /*f8f0*/  FMUL.FTZ R38, R38, R28.reuse ;  /* 0x0000001c26267220 */ /* 0x080fe40000410000 */
[----:B------:R-:W-:Y:S02]  /*f900*/  FMUL.FTZ R39, R39, R28 ;  /* 0x0000001c27277220 */ /* 0x000fe40000410000 */
[----:B------:R-:W-:Y:S01]  /*f910*/  HMMA.16816.F32.BF16 R152, R4, R20, R152 ;  /* 0x000000140498723c */ /* 0x000fe20000041898 */
[-C--:B------:R-:W-:Y:S02]  /*f920*/  FMUL.FTZ R40, R40, R29.reuse ;  /* 0x0000001d28287220 */ /* 0x080fe40000410000 */
[----:B------:R-:W-:-:S02]  /*f930*/  FMUL.FTZ R41, R41, R29 ;  /* 0x0000001d29297220 */ /* 0x000fc40000410000 */
[-C--:B------:R-:W-:Y:S02]  /*f940*/  FMUL.FTZ R42, R42, R28.reuse ;  /* 0x0000001c2a2a7220 */ /* 0x080fe40000410000 */
[-C--:B------:R-:W-:Y:S01]  /*f950*/  FMUL.FTZ R43, R43, R28.reuse ;  /* 0x0000001c2b2b7220 */ /* 0x080fe20000410000 */
[C---:B------:R-:W-:Y:S01]  /*f960*/  HMMA.16816.F32.BF16 R196, R4.reuse, R22, R156 ;  /* 0x0000001604c4723c */ /* 0x040fe2000004189c */
[-C--:B------:R-:W-:Y:S02]  /*f970*/  FMUL.FTZ R44, R44, R29.reuse ;  /* 0x0000001d2c2c7220 */ /* 0x080fe40000410000 */
        /* <DEDUP_REMOVED lines=9> */
[-C--:B------:R-:W-:Y:S02]  /*fa10*/  FMUL.FTZ R52, R52, R29.reuse ;  /* 0x0000001d34347220 */ /* 0x080fe40000410000 */
[----:B------:R-:W-:Y:S02]  /*fa20*/  FMUL.FTZ R53, R53, R29 ;  /* 0x0000001d35357220 */ /* 0x000fe40000410000 */
[----:B------:R-:W-:-:S02]  /*fa30*/  FMUL.FTZ R54, R54, R28 ;  /* 0x0000001c36367220 */ /* 0x000fc40000410000 */
[-C--:B------:R-:W-:Y:S01]  /*fa40*/  FMUL.FTZ R55, R55, R28.reuse ;  /* 0x0000001c37377220 */ /* 0x080fe20000410000 */
[C---:B------:R-:W-:Y:S01]  /*fa50*/  HMMA.16816.F32.BF16 R36, R4.reuse, R10, R48 ;  /* 0x0000000a0424723c */ /* 0x040fe20000041830 */
[----:B------:R-:W-:Y:S01]  /*fa60*/  FMUL.FTZ R56, R56, R29 ;  /* 0x0000001d38387220 */ /* 0x000fe20000410000 */
[----:B------:R-:W-:Y:S01]  /*fa70*/  MOV R180, R199 ;  /* 0x000000c700b47202 */ /* 0x000fe20000000f00 */
[----:B------:R-:W-:Y:S01]  /*fa80*/  FMUL.FTZ R57, R57, R29 ;  /* 0x0000001d39397220 */ /* 0x000fe20000410000 */
[----:B------:R-:W-:Y:S01]  /*fa90*/  MOV R178, R197 ;  /* 0x000000c500b27202 */ /* 0x000fe20000000f00 */
[-C--:B------:R-:W-:Y:S02]  /*faa0*/  FMUL.FTZ R58, R58, R28.reuse ;  /* 0x0000001c3a3a7220 */ /* 0x080fe40000410000 */
[----:B------:R-:W-:Y:S01]  /*fab0*/  FMUL.FTZ R59, R59, R28 ;  /* 0x0000001c3b3b7220 */ /* 0x000fe20000410000 */
[----:B------:R-:W-:Y:S01]  /*fac0*/  MOV R176, R23 ;  /* 0x0000001700b07202 */ /* 0x000fe20000000f00 */
[----:B------:R-:W-:Y:S01]  /*fad0*/  IMAD.MOV.U32 R173, RZ, RZ, R20 ;  /* 0x000000ffffad7224 */ /* 0x000fe200078e0014 */
[----:B------:R-:W-:Y:S01]  /*fae0*/  MOV R159, R21 ;  /* 0x00000015009f7202 */ /* 0x000fe20000000f00 */
[----:B------:R-:W-:Y:S01]  /*faf0*/  IMAD.MOV.U32 R158, RZ, RZ, R22 ;  /* 0x000000ffff9e7224 */ /* 0x000fe200078e0016 */
[----:B------:R-:W-:Y:S01]  /*fb00*/  MOV R50, R174 ;  /* 0x000000ae00327202 */ /* 0x000fe20000000f00 */
[----:B------:R-:W-:Y:S01]  /*fb10*/  HMMA.16816.F32.BF16 R20, R4, R8, R44 ;  /* 0x000000080414723c */ /* 0x000fe2000004182c */
[----:B------:R-:W-:Y:S01]  /*fb20*/  FMUL.FTZ R60, R60, R29 ;  /* 0x0000001d3c3c7220 */ /* 0x000fe20000410000 */
[----:B------:R-:W-:Y:S01]  /*fb30*/  MOV R41, R176 ;  /* 0x000000b000297202 */ /* 0x000fe20000000f00 */
[----:B------:R-:W-:Y:S01]  /*fb40*/  IMAD.MOV.U32 R14, RZ, RZ, R16 ;  /* 0x000000ffff0e7224 */ /* 0x000fe200078e0010 */
[----:B------:R-:W-:Y:S01]  /*fb50*/  MOV R15, R18 ;  /* 0x00000012000f7202 */ /* 0x000fe20000000f00 */
        /* <DEDUP_REMOVED lines=13> */
[----:B------:R-:W-:Y:S02]  /*fc30*/  IMAD.MOV.U32 R46, RZ, RZ, R188 ;  /* 0x000000ffff2e7224 */ /* 0x000fe400078e00bc */
[----:B------:R-:W-:Y:S01]  /*fc40*/  FMUL.FTZ R68, R68, R29 ;  /* 0x0000001d44447220 */ /* 0x000fe20000410000 */
[----:B------:R-:W-:Y:S01]  /*fc50*/  MOV R9, R20 ;  /* 0x0000001400097202 */ /* 0x000fe20000000f00 */
[----:B------:R-:W-:Y:S01]  /*fc60*/  IMAD.MOV.U32 R8, RZ, RZ, R21 ;  /* 0x000000ffff087224 */ /* 0x000fe200078e0015 */
[----:B------:R-:W-:Y:S01]  /*fc70*/  MOV R157, R23 ;  /* 0x00000017009d7202 */ /* 0x000fe20000000f00 */
[----:B------:R-:W-:Y:S01]  /*fc80*/  FMUL.FTZ R69, R69, R29 ;  /* 0x0000001d45457220 */ /* 0x000fe20000410000 */
[----:B------:R-:W-:Y:S01]  /*fc90*/  MOV R48, R9 ;  /* 0x0000000900307202 */ /* 0x000fe20000000f00 */
[----:B------:R-:W-:Y:S01]  /*fca0*/  IMAD.MOV.U32 R49, RZ, RZ, R8 ;  /* 0x000000ffff317224 */ /* 0x000fe200078e0008 */
[----:B------:R-:W-:Y:S01]  /*fcb0*/  MOV R23, R36 ;  /* 0x0000002400177202 */ /* 0x000fe20000000f00 */
[----:B------:R-:W2:Y:S01]  /*fcc0*/  LDSM.16.MT88.4 R8, [R200+0x1a000] ;  /* 0x01a00000c808783b */ /* 0x000ea20000004200 */
        /* <DEDUP_REMOVED lines=8> */
[----:B------:R-:W-:Y:S01]  /*fd50*/  IMAD.MOV.U32 R22, RZ, RZ, R37 ;  /* 0x000000ffff167224 */ /* 0x000fe200078e0025 */
[----:B------:R-:W-:Y:S01]  /*fd60*/  MOV R37, R180 ;  /* 0x000000b400257202 */ /* 0x000fe20000000f00 */
[----:B-1----:R-:W-:Y:S01]  /*fd70*/  HMMA.16816.F32.BF16 R248, R4, R16, R52 ;  /* 0x0000001004f8723c */ /* 0x002fe20000041834 */
[----:B------:R-:W-:-:S02]  /*fd80*/  IMAD.MOV.U32 R44, RZ, RZ, R182 ;  /* 0x000000ffff2c7224 */ /* 0x000fc400078e00b6 */
[----:B------:R-:W-:Y:S02]  /*fd90*/  IMAD.MOV.U32 R42, RZ, RZ, R173 ;  /* 0x000000ffff2a7224 */ /* 0x000fe400078e00ad */
[----:B------:R-:W-:Y:S02]  /*fda0*/  IMAD.MOV.U32 R51, RZ, RZ, R175 ;  /* 0x000000ffff337224 */ /* 0x000fe400078e00af */
[----:B------:R-:W-:Y:S01]  /*fdb0*/  MOV R53, R172 ;  /* 0x000000ac00357202 */ /* 0x000fe20000000f00 */
[----:B------:R-:W-:Y:S01]  /*fdc0*/  HMMA.16816.F32.BF16 R236, R4, R18, R56 ;  /* 0x0000001204ec723c */ /* 0x000fe20000041838 */
[----:B------:R-:W1:Y:S01]  /*fdd0*/  LDSM.16.MT88.4 R16, [R201+0x1a000] ;  /* 0x01a00000c910783b */ /* 0x000e620000004200 */
[----:B------:R-:W-:Y:S01]  /*fde0*/  FMUL.FTZ R76, R76, R29 ;  /* 0x0000001d4c4c7220 */ /* 0x000fe20000410000 */
[----:B------:R-:W-:Y:S01]  /*fdf0*/  MOV R55, R157 ;  /* 0x0000009d00377202 */ /* 0x000fe20000000f00 */
[----:B------:R-:W-:Y:S02]  /*fe00*/  FMUL.FTZ R77, R77, R29 ;  /* 0x0000001d4d4d7220 */ /* 0x000fe40000410000 */
[----:B------:R-:W-:Y:S01]  /*fe10*/  FMUL.FTZ R78, R78, R28 ;  /* 0x0000001c4e4e7220 */ /* 0x000fe20000410000 */
[----:B------:R-:W-:Y:S01]  /*fe20*/  MOV R59, R150 ;  /* 0x00000096003b7202 */ /* 0x000fe20000000f00 */
[----:B------:R-:W-:Y:S01]  /*fe30*/  FMUL.FTZ R79, R79, R28 ;  /* 0x0000001c4f4f7220 */ /* 0x000fe20000410000 */
[----:B------:R-:W-:Y:S01]  /*fe40*/  MOV R150, R169 ;  /* 0x000000a900967202 */ /* 0x000fe20000000f00 */
[----:B------:R-:W-:-:S02]  /*fe50*/  FMUL.FTZ R80, R80, R29 ;  /* 0x0000001d50507220 */ /* 0x000fc40000410000 */
[----:B------:R-:W-:Y:S02]  /*fe60*/  FMUL.FTZ R81, R81, R29 ;  /* 0x0000001d51517220 */ /* 0x000fe40000410000 */
[-C--:B------:R-:W-:Y:S01]  /*fe70*/  FMUL.FTZ R82, R82, R28.reuse ;  /* 0x0000001c52527220 */ /* 0x080fe20000410000 */
[C---:B--2---:R-:W-:Y:S01]  /*fe80*/  HMMA.16816.F32.BF16 R228, R4.reuse, R8, R60 ;  /* 0x0000000804e4723c */ /* 0x044fe2000004183c */
[----:B------:R-:W-:Y:S02]  /*fe90*/  FMUL.FTZ R83, R83, R28 ;  /* 0x0000001c53537220 */ /* 0x000fe40000410000 */
[----:B------:R-:W-:Y:S02]  /*fea0*/  IMAD.MOV.U32 R179, RZ, RZ, R196 ;  /* 0x000000ffffb37224 */ /* 0x000fe400078e00c4 */
[----:B------:R-:W-:Y:S02]  /*feb0*/  IMAD.MOV.U32 R177, RZ, RZ, R198 ;  /* 0x000000ffffb17224 */ /* 0x000fe400078e00c6 */
[----:B------:R-:W-:Y:S01]  /*fec0*/  IMAD.MOV.U32 R20, RZ, RZ, R39 ;  /* 0x000000ffff147224 */ /* 0x000fe200078e0027 */
[----:B------:R-:W-:Y:S01]  /*fed0*/  HMMA.16816.F32.BF16 R188, R4, R10, R64 ;  /* 0x0000000a04bc723c */ /* 0x000fe20000041840 */
[----:B------:R-:W2:Y:S01]  /*fee0*/  LDSM.16.MT88.4 R8, [R203+0x1a000] ;  /* 0x01a00000cb08783b */ /* 0x000ea20000004200 */
[----:B------:R-:W-:Y:S01]  /*fef0*/  IMAD.MOV.U32 R38, RZ, RZ, R179 ;  /* 0x000000ffff267224 */ /* 0x000fe200078e00b3 */
[----:B------:R-:W-:Y:S01]  /*ff00*/  MOV R39, R178 ;  /* 0x000000b200277202 */ /* 0x000fe20000000f00 */
[----:B------:R-:W-:Y:S01]  /*ff10*/  IMAD.MOV.U32 R36, RZ, RZ, R177 ;  /* 0x000000ffff247224 */ /* 0x000fe200078e00b1 */
[----:B------:R-:W-:Y:S01]  /*ff20*/  MOV R63, R37 ;  /* 0x00000025003f7202 */ /* 0x000fe20000000f00 */
[----:B------:R-:W-:Y:S01]  /*ff30*/  FMUL.FTZ R84, R84, R29 ;  /* 0x0000001d54547220 */ /* 0x000fe20000410000 */
[----:B------:R-:W-:Y:S01]  /*ff40*/  MOV R67, R41 ;  /* 0x0000002900437202 */ /* 0x000fe20000000f00 */
[----:B------:R-:W-:Y:S01]  /*ff50*/  FMUL.FTZ R85, R85, R29 ;  /* 0x0000001d55557220 */ /* 0x000fe20000410000 */
[----:B------:R-:W-:Y:S01]  /*ff60*/  MOV R64, R42 ;  /* 0x0000002a00407202 */ /* 0x000fe20000000f00 */
[----:B------:R-:W-:Y:S01]  /*ff70*/  FMUL.FTZ R86, R86, R28 ;  /* 0x0000001c56567220 */ /* 0x000fe20000410000 */
[----:B------:R-:W-:Y:S01]  /*ff80*/  MOV R62, R36 ;  /* 0x00000024003e7202 */ /* 0x000fe20000000f00 */
[----:B------:R-:W-:Y:S01]  /*ff90*/  FMUL.FTZ R87, R87, R28 ;  /* 0x0000001c57577220 */ /* 0x000fe20000410000 */
[----:B------:R-:W-:Y:S01]  /*ffa0*/  MOV R61, R39 ;  /* 0x00000027003d7202 */ /* 0x000fe20000000f00 */
[----:B------:R-:W-:-:S02]  /*ffb0*/  IMAD.MOV.U32 R40, RZ, RZ, R158 ;  /* 0x000000ffff287224 */ /* 0x000fc400078e009e */
[-C--:B------:R-:W-:Y:S01]  /*ffc0*/  FMUL.FTZ R88, R88, R29.reuse ;  /* 0x0000001d58587220 */ /* 0x080fe20000410000 */
[C---:B-1----:R-:W-:Y:S01]  /*ffd0*/  HMMA.16816.F32.BF16 R180, R4.reuse, R16, R68 ;  /* 0x0000001004b4723c */ /* 0x042fe20000041844 */
[----:B------:R-:W-:Y:S02]  /*ffe0*/  FMUL.FTZ R89, R89, R29 ;  /* 0x0000001d59597220 */ /* 0x000fe40000410000 */
[-C--:B------:R-:W-:Y:S02]  /*fff0*/  FMUL.FTZ R90, R90, R28.reuse ;  /* 0x0000001c5a5a7220 */ /* 0x080fe40000410000 */
[----:B------:R-:W-:Y:S02]  /*10000*/  FMUL.FTZ R91, R91, R28 ;  /* 0x0000001c5b5b7220 */ /* 0x000fe40000410000 */
[----:B------:R-:W-:Y:S01]  /*10010*/  IMAD.MOV.U32 R158, RZ, RZ, R168 ;  /* 0x000000ffff9e7224 */ /* 0x000fe200078e00a8 */
[----:B------:R-:W-:Y:S01]  /*10020*/  HMMA.16816.F32.BF16 R172, R4, R18, R72 ;  /* 0x0000001204ac723c */ /* 0x000fe20000041848 */
[----:B------:R-:W1:Y:S01]  /*10030*/  LDSM.16.MT88.4 R16, [R202+0x1a000] ;  /* 0x01a00000ca10783b */ /* 0x000e620000004200 */
[----:B------:R-:W-:Y:S01]  /*10040*/  IMAD.MOV.U32 R159, RZ, RZ, R170 ;  /* 0x000000ffff9f7224 */ /* 0x000fe200078e00aa */
[----:B------:R-:W-:Y:S01]  /*10050*/  MOV R68, R55 ;  /* 0x0000003700447202 */ /* 0x000fe20000000f00 */
[----:B------:R-:W-:Y:S01]  /*10060*/  IMAD.MOV.U32 R52, RZ, RZ, R171 ;  /* 0x000000ffff347224 */ /* 0x000fe200078e00ab */
[----:B------:R-:W-:Y:S01]  /*10070*/  MOV R70, R0 ;  /* 0x0000000000467202 */ /* 0x000fe20000000f00 */
[----:B------:R-:W-:Y:S01]  /*10080*/  IMAD.MOV.U32 R54, RZ, RZ, R156 ;  /* 0x000000ffff367224 */ /* 0x000fe200078e009c */
[----:B------:R-:W-:Y:S01]  /*10090*/  MOV R69, R14 ;  /* 0x0000000e00457202 */ /* 0x000fe20000000f00 */
        /* <DEDUP_REMOVED lines=9> */
[----:B------:R-:W-:Y:S01]  /*10130*/  HMMA.16816.F32.BF16 R176, R4, R10, R80 ;  /* 0x0000000a04b0723c */ /* 0x000fe20000041850 */
[----:B------:R-:W2:Y:S01]  /*10140*/  LDSM.16.MT88.4 R8, [R200+0x1c000] ;  /* 0x01c00000c808783b */ /* 0x000ea20000004200 */
[----:B------:R-:W-:Y:S01]  /*10150*/  FMUL.FTZ R100, R100, R29 ;  /* 0x0000001d64647220 */ /* 0x000fe20000410000 */
[----:B------:R-:W-:Y:S01]  /*10160*/  MOV R76, R53 ;  /* 0x00000035004c7202 */ /* 0x000fe20000000f00 */
[----:B------:R-:W-:Y:S01]  /*10170*/  FMUL.FTZ R101, R101, R29 ;  /* 0x0000001d65657220 */ /* 0x000fe20000410000 */
[----:B------:R-:W-:Y:S01]  /*10180*/  MOV R78, R49 ;  /* 0x00000031004e7202 */ /* 0x000fe20000000f00 */
[-C--:B------:R-:W-:Y:S02]  /*10190*/  FMUL.FTZ R102, R102, R28.reuse ;  /* 0x0000001c66667220 */ /* 0x080fe40000410000 */
[----:B------:R-:W-:Y:S02]  /*101a0*/  FMUL.FTZ R103, R103, R28 ;  /* 0x0000001c67677220 */ /* 0x000fe40000410000 */
[----:B------:R-:W-:-:S02]  /*101b0*/  FMUL.FTZ R104, R104, R29 ;  /* 0x0000001d68687220 */ /* 0x000fc40000410000 */
[-C--:B------:R-:W-:Y:S02]  /*101c0*/  FMUL.FTZ R105, R105, R29.reuse ;  /* 0x0000001d69697220 */ /* 0x080fe40000410000 */
[-C--:B------:R-:W-:Y:S02]  /*101d0*/  FMUL.FTZ R106, R106, R28.reuse ;  /* 0x0000001c6a6a7220 */ /* 0x080fe40000410000 */
[----:B------:R-:W-:Y:S01]  /*101e0*/  FMUL.FTZ R107, R107, R28 ;  /* 0x0000001c6b6b7220 */ /* 0x000fe20000410000 */
[----:B-1----:R-:W-:Y:S01]  /*101f0*/  HMMA.16816.F32.BF16 R168, R4, R16, R84 ;  /* 0x0000001004a8723c */ /* 0x002fe20000041854 */
[----:B------:R-:W-:Y:S02]  /*10200*/  IMAD.MOV.U32 R66, RZ, RZ, R40 ;  /* 0x000000ffff427224 */ /* 0x000fe400078e0028 */
[----:B------:R-:W-:Y:S02]  /*10210*/  IMAD.MOV.U32 R65, RZ, RZ, R43 ;  /* 0x000000ffff417224 */ /* 0x000fe400078e002b */
[----:B------:R-:W-:-:S02]  /*10220*/  FMUL.FTZ R108, R108, R29 ;  /* 0x0000001d6c6c7220 */ /* 0x000fc40000410000 */
[----:B------:R-:W-:Y:S01]  /*10230*/  MOV R85, R158 ;  /* 0x0000009e00557202 */ /* 0x000fe20000000f00 */
[----:B------:R-:W-:Y:S01]  /*10240*/  IMAD.MOV.U32 R84, RZ, RZ, R159 ;  /* 0x000000ffff547224 */ /* 0x000fe200078e009f */
[----:B------:R-:W-:Y:S01]  /*10250*/  MOV R87, R51 ;  /* 0x0000003300577202 */ /* 0x000fe20000000f00 */
[----:B------:R-:W-:Y:S01]  /*10260*/  HMMA.16816.F32.BF16 R156, R4, R18, R88 ;  /* 0x00000012049c723c */ /* 0x000fe20000041858 */
[----:B------:R-:W1:Y:S01]  /*10270*/  LDSM.16.MT88.4 R16, [R201+0x1c000] ;  /* 0x01c00000c910783b */ /* 0x000e620000004200 */
[----:B------:R-:W-:Y:S02]  /*10280*/  FMUL.FTZ R109, R109, R29 ;  /* 0x0000001d6d6d7220 */ /* 0x000fe40000410000 */
[-C--:B------:R-:W-:Y:S02]  /*10290*/  FMUL.FTZ R110, R110, R28.reuse ;  /* 0x0000001c6e6e7220 */ /* 0x080fe40000410000 */
        /* <DEDUP_REMOVED lines=8> */
[----:B------:R-:W-:Y:S02]  /*10320*/  IMAD.MOV.U32 R60, RZ, RZ, R38 ;  /* 0x000000ffff3c7224 */ /* 0x000fe400078e0026 */
        /* <DEDUP_REMOVED lines=8> */
[----:B------:R-:W-:-:S02]  /*103b0*/  FMUL.FTZ R120, R120, R29 ;  /* 0x0000001d78787220 */ /* 0x000fc40000410000 */
[-C--:B------:R-:W-:Y:S02]  /*103c0*/  FMUL.FTZ R121, R121, R29.reuse ;  /* 0x0000001d79797220 */ /* 0x080fe40000410000 */
[-C--:B------:R-:W-:Y:S02]  /*103d0*/  FMUL.FTZ R122, R122, R28.reuse ;  /* 0x0000001c7a7a7220 */ /* 0x080fe40000410000 */
[-C--:B------:R-:W-:Y:S02]  /*103e0*/  FMUL.FTZ R123, R123, R28.reuse ;  /* 0x0000001c7b7b7220 */ /* 0x080fe40000410000 */
        /* <DEDUP_REMOVED lines=32> */
[----:B------:R-:W-:Y:S02]  /*105f0*/  IMAD.MOV.U32 R89, RZ, RZ, R52 ;  /* 0x000000ffff597224 */ /* 0x000fe400078e0034 */
[----:B------:R-:W-:Y:S01]  /*10600*/  IMAD.MOV.U32 R79, RZ, RZ, R54 ;  /* 0x000000ffff4f7224 */ /* 0x000fe200078e0036 */
[C---:B-1----:R-:W-:Y:S01]  /*10610*/  HMMA.16816.F32.BF16 R116, R4.reuse, R16, R116 ;  /* 0x000000100474723c */ /* 0x042fe20000041874 */
[----:B------:R-:W-:Y:S01]  /*10620*/  FFMA.FTZ R0, R185, c[0x0][0x23c], -R2 ;  /* 0x00008f00b9007a23 */ /* 0x000fe20000010802 */
[----:B------:R-:W-:Y:S01]  /*10630*/  MOV R93, R89 ;  /* 0x00000059005d7202 */ /* 0x000fe20000000f00 */
[----:B------:R-:W-:Y:S02]  /*10640*/  IMAD.MOV.U32 R71, RZ, RZ, R15 ;  /* 0x000000ffff477224 */ /* 0x000fe400078e000f */
[----:B------:R1:W-:Y:S01]  /*10650*/  MUFU.EX2 R91, R0 ;  /* 0x00000000005b7308 */ /* 0x0003e20000000800 */
[-C--:B------:R-:W-:Y:S02]  /*10660*/  FMUL.FTZ R164, R164, R29.reuse ;  /* 0x0000001da4a47220 */ /* 0x080fe40000410000 */
[----:B------:R-:W-:Y:S01]  /*10670*/  HMMA.16816.F32.BF16 R120, R4, R18, R120 ;  /* 0x000000120478723c */ /* 0x000fe20000041878 */
[----:B------:R-:W3:Y:S01]  /*10680*/  LDSM.16.MT88.4 R16, [R201+0x1e000] ;  /* 0x01e00000c910783b */ /* 0x000ee20000004200 */
[----:B------:R-:W-:-:S02]  /*10690*/  FMUL.FTZ R165, R165, R29 ;  /* 0x0000001da5a57220 */ /* 0x000fc40000410000 */
[-C--:B------:R-:W-:Y:S02]  /*106a0*/  FMUL.FTZ R166, R166, R28.reuse ;  /* 0x0000001ca6a67220 */ /* 0x080fe40000410000 */
[----:B------:R-:W-:Y:S02]  /*106b0*/  FMUL.FTZ R167, R167, R28 ;  /* 0x0000001ca7a77220 */ /* 0x000fe40000410000 */
[----:B------:R-:W-:Y:S02]  /*106c0*/  IMAD.MOV.U32 R77, RZ, RZ, R48 ;  /* 0x000000ffff4d7224 */ /* 0x000fe400078e0030 */
[----:B------:R-:W-:Y:S02]  /*106d0*/  IMAD.MOV.U32 R86, RZ, RZ, R50 ;  /* 0x000000ffff567224 */ /* 0x000fe400078e0032 */
[----:B------:R-:W-:Y:S01]  /*106e0*/  IMAD.MOV.U32 R85, RZ, RZ, R47 ;  /* 0x000000ffff557224 */ /* 0x000fe200078e002f */
[C---:B--2---:R-:W-:Y:S01]  /*106f0*/  HMMA.16816.F32.BF16 R124, R4.reuse, R8, R124 ;  /* 0x00000008047c723c */ /* 0x044fe2000004187c */
[----:B------:R-:W-:Y:S01]  /*10700*/  FMUL.FTZ R144, R144, R29 ;  /* 0x0000001d90907220 */ /* 0x000fe20000410000 */
[----:B------:R-:W-:Y:S01]  /*10710*/  MOV R106, R86 ;  /* 0x00000056006a7202 */ /* 0x000fe20000000f00 */
[----:B------:R-:W-:Y:S01]  /*10720*/  IMAD.MOV.U32 R86, RZ, RZ, R21 ;  /* 0x000000ffff567224 */ /* 0x000fe200078e0015 */
[----:B------:R-:W-:Y:S01]  /*10730*/  MOV R109, R85 ;  /* 0x00000055006d7202 */ /* 0x000fe20000000f00 */
[----:B------:R-:W-:Y:S01]  /*10740*/  FMUL.FTZ R145, R145, R29 ;  /* 0x0000001d91917220 */ /* 0x000fe20000410000 */
[----:B------:R-:W-:Y:S01]  /*10750*/  MOV R85, R22 ;  /* 0x0000001600557202 */ /* 0x000fe20000000f00 */
[-C--:B------:R-:W-:Y:S01]  /*10760*/  FMUL.FTZ R146, R146, R28.reuse ;  /* 0x0000001c92927220 */ /* 0x080fe20000410000 */
[----:B------:R-:W-:Y:S01]  /*10770*/  HMMA.16816.F32.BF16 R128, R4, R10, R128 ;  /* 0x0000000a0480723c */ /* 0x000fe20000041880 */
[----:B------:R-:W2:Y:S01]  /*10780*/  LDSM.16.MT88.4 R8, [R203+0x1e000] ;  /* 0x01e00000cb08783b */ /* 0x000ea20000004200 */
[----:B------:R-:W-:-:S02]  /*10790*/  FMUL.FTZ R147, R147, R28 ;  /* 0x0000001c93937220 */ /* 0x000fc40000410000 */
        /* <DEDUP_REMOVED lines=8> */
[----:B------:R-:W-:Y:S02]  /*10820*/  MOV R77, R78 ;  /* 0x0000004e004d7202 */ /* 0x000fe40000000f00 */
[----:B------:R-:W-:Y:S01]  /*10830*/  MOV R78, R79 ;  /* 0x0000004f004e7202 */ /* 0x000fe20000000f00 */
[----:B------:R-:W-:Y:S01]  /*10840*/  IMAD.MOV.U32 R79, RZ, RZ, R68 ;  /* 0x000000ffff4f7224 */ /* 0x000fe200078e0044 */
[----:B------:R-:W-:Y:S01]  /*10850*/  MOV R102, R94 ;  /* 0x0000005e00667202 */ /* 0x000fe20000000f00 */
[----:B------:R-:W-:Y:S01]  /*10860*/  IMAD.MOV.U32 R68, RZ, RZ, R69 ;  /* 0x000000ffff447224 */ /* 0x000fe200078e0045 */
[----:B------:R-:W-:Y:S01]  /*10870*/  MOV R69, R70 ;  /* 0x0000004600457202 */ /* 0x000fe20000000f00 */
[----:B---3--:R-:W-:Y:S01]  /*10880*/  HMMA.16816.F32.BF16 R132, R4, R16, R132 ;  /* 0x000000100484723c */ /* 0x008fe20000041884 */
[----:B------:R-:W-:Y:S01]  /*10890*/  MOV R70, R71 ;  /* 0x0000004700467202 */ /* 0x000fe20000000f00 */
[----:B------:R-:W-:Y:S01]  /*108a0*/  IMAD.MOV.U32 R71, RZ, RZ, R246 ;  /* 0x000000ffff477224 */ /* 0x000fe200078e00f6 */
[----:B------:R-:W-:-:S05]  /*108b0*/  MOV R104, R89 ;  /* 0x0000005900687202 */ /* 0x000fca0000000f00 */
[C---:B------:R-:W-:Y:S01]  /*108c0*/  HMMA.16816.F32.BF16 R136, R4.reuse, R18, R136 ;  /* 0x000000120488723c */ /* 0x040fe20000041888 */
[----:B------:R-:W3:Y:S07]  /*108d0*/  LDSM.16.MT88.4 R16, [R202+0x1e000] ;  /* 0x01e00000ca10783b */ /* 0x000eee0000004200 */
[C---:B--2---:R-:W-:Y:S08]  /*108e0*/  HMMA.16816.F32.BF16 R52, R4.reuse, R10, R140 ;  /* 0x0000000a0434723c */ /* 0x044ff0000004188c */
[C---:B------:R-:W-:Y:S01]  /*108f0*/  HMMA.16816.F32.BF16 R56, R4.reuse, R8, R160 ;  /* 0x000000080438723c */ /* 0x040fe200000418a0 */
[----:B------:R-:W-:Y:S01]  /*10900*/  FFMA.FTZ R11, R195, c[0x0][0x23c], -R2 ;  /* 0x00008f00c30b7a23 */ /* 0x000fe20000010802 */
[----:B------:R-:W-:Y:S01]  /*10910*/  MOV R94, R151 ;  /* 0x00000097005e7202 */ /* 0x000fe20000000f00 */
[----:B------:R-:W-:Y:S01]  /*10920*/  IMAD.MOV.U32 R93, RZ, RZ, R204 ;  /* 0x000000ffff5d7224 */ /* 0x000fe200078e00cc */
[----:B------:R-:W-:Y:S01]  /*10930*/  UIADD3 UR6, UR6, 0x1, URZ ;  /* 0x0000000106067890 */ /* 0x000fe2000fffe03f */
[----:B------:R2:W4:Y:S01]  /*10940*/  MUFU.EX2 R95, R11 ;  /* 0x0000000b005f7308 */ /* 0x0005220000000800 */
[----:B------:R-:W-:Y:S01]  /*10950*/  IMAD.MOV.U32 R88, RZ, RZ, R27 ;  /* 0x000000ffff587224 */ /* 0x000fe200078e001b */
[----:B------:R-:W-:Y:S01]  /*10960*/  MOV R246, R205 ;  /* 0x000000cd00f67202 */ /* 0x000fe20000000f00 */
[----:B------:R-:W-:Y:S01]  /*10970*/  IMAD.WIDE.U32 R8, R13, -0x2daee0ad, RZ ;  /* 0xd2511f530d087825 */ /* 0x000fe200078e00ff */
[----:B---3--:R-:W-:Y:S04]  /*10980*/  HMMA.16816.F32.BF16 R48, R4, R16, R164 ;  /* 0x000000100430723c */ /* 0x008fe800000418a4 */
[----:B------:R-:W-:-:S02]  /*10990*/  LOP3.LUT R10, R8, 0xffff, RZ, 0xc0, !PT ;  /* 0x0000ffff080a7812 */ /* 0x000fc400078ec0ff */
[----:B------:R-:W-:Y:S01]  /*109a0*/  MOV R89, R26 ;  /* 0x0000001a00597202 */ /* 0x000fe20000000f00 */
[----:B------:R-:W-:Y:S01]  /*109b0*/  IMAD.MOV.U32 R160, RZ, RZ, R106 ;  /* 0x000000ffffa07224 */ /* 0x000fe200078e006a */
[----:B-1----:R-:W-:Y:S01]  /*109c0*/  LOP3.LUT R0, R9, UR18, R24, 0x96, !PT ;  /* 0x0000001209007c12 */ /* 0x002fe2000f8e9618 */
[----:B------:R-:W-:Y:S01]  /*109d0*/  FFMA.FTZ R9, R193, c[0x0][0x23c], -R2 ;  /* 0x00008f00c1097a23 */ /* 0x000fe20000010802 */
[----:B------:R-:W-:Y:S01]  /*109e0*/  SHF.R.U32.HI R13, RZ, 0x8, R10 ;  /* 0x00000008ff0d7819 */ /* 0x000fe2000001160a */
[----:B------:R1:W5:Y:S01]  /*109f0*/  LDL.LU R205, [R1+0x6c] ;  /* 0x00006c0001cd7983 */ /* 0x0003620000300800 */
[----:B------:R-:W-:Y:S01]  /*10a00*/  LOP3.LUT R14, R8, 0xff, RZ, 0xc0, !PT ;  /* 0x000000ff080e7812 */ /* 0x000fe200078ec0ff */
[----:B------:R3:W-:Y:S01]  /*10a10*/  MUFU.EX2 R149, R9 ;  /* 0x0000000900957308 */ /* 0x0007e20000000800 */
[--C-:B------:R-:W-:Y:S02]  /*10a20*/  SHF.R.U32.HI R10, RZ, 0x10, R8.reuse ;  /* 0x00000010ff0a7819 */ /* 0x100fe40000011608 */
[----:B------:R-:W-:-:S02]  /*10a30*/  SHF.R.U32.HI R15, RZ, 0x18, R8 ;  /* 0x00000018ff0f7819 */ /* 0x000fc40000011608 */
[----:B------:R-:W-:Y:S01]  /*10a40*/  MOV R165, R111 ;  /* 0x0000006f00a57202 */ /* 0x000fe20000000f00 */
[----:B------:R-:W-:Y:S01]  /*10a50*/  IMAD.MOV.U32 R166, RZ, RZ, R104 ;  /* 0x000000ffffa67224 */ /* 0x000fe200078e0068 */
[----:B------:R-:W-:Y:S01]  /*10a60*/  LOP3.LUT R8, R0, 0xffff, RZ, 0xc0, !PT ;  /* 0x0000ffff00087812 */ /* 0x000fe200078ec0ff */
[----:B------:R-:W-:Y:S01]  /*10a70*/  LDSM.16.MT88.4 R24, [R203+0x18800] ;  /* 0x01880000cb18783b */ /* 0x000fe20000004200 */
[----:B------:R-:W-:Y:S02]  /*10a80*/  PRMT R14, R14, 0x5410, R13 ;  /* 0x000054100e0e7816 */ /* 0x000fe4000000000d */
[----:B--2---:R-:W-:Y:S01]  /*10a90*/  SHF.R.U32.HI R11, RZ, 0x8, R8 ;  /* 0x00000008ff0b7819 */ /* 0x004fe20000011608 */
[----:B------:R-:W-:Y:S01]  /*10aa0*/  FFMA.FTZ R8, R232, c[0x0][0x23c], -R12 ;  /* 0x00008f00e8087a23 */ /* 0x000fe2000001080c */
[----:B------:R-:W-:Y:S01]  /*10ab0*/  SHF.R.U32.HI R13, RZ, 0x18, R0 ;  /* 0x00000018ff0d7819 */ /* 0x000fe20000011600 */
[----:B----4-:R-:W-:Y:S01]  /*10ac0*/  IMAD.MOV.U32 R232, RZ, RZ, R95 ;  /* 0x000000ffffe87224 */ /* 0x010fe200078e005f */
[----:B------:R-:W-:Y:S01]  /*10ad0*/  MOV R95, R84 ;  /* 0x00000054005f7202 */ /* 0x000fe20000000f00 */
[----:B------:R2:W4:Y:S01]  /*10ae0*/  MUFU.EX2 R16, R8 ;  /* 0x0000000800107308 */ /* 0x0005220000000800 */
[----:B---3--:R-:W-:Y:S01]  /*10af0*/  LOP3.LUT R9, R10, 0xff, RZ, 0xc0, !PT ;  /* 0x000000ff0a097812 */ /* 0x008fe200078ec0ff */
[----:B------:R1:W5:Y:S01]  /*10b00*/  LDL.LU R204, [R1+0x68] ;  /* 0x0000680001cc7983 */ /* 0x0003620000300800 */
[----:B------:R-:W-:-:S02]  /*10b10*/  LOP3.LUT R10, R0, 0xff, RZ, 0xc0, !PT ;  /* 0x000000ff000a7812 */ /* 0x000fc400078ec0ff */
[----:B------:R-:W-:Y:S01]  /*10b20*/  MOV R84, R46 ;  /* 0x0000002e00547202 */ /* 0x000fe20000000f00 */
[----:B------:R1:W5:Y:S01]  /*10b30*/  LDL.LU R151, [R1+0x64] ;  /* 0x0000640001977983 */ /* 0x0003620000300800 */
[----:B------:R-:W-:Y:S01]  /*10b40*/  PRMT R15, R9, 0x5410, R15 ;  /* 0x00005410090f7816 */ /* 0x000fe2000000000f */
[----:B------:R-:W-:Y:S01]  /*10b50*/  HMMA.16816.F32.BF16 R44, R4, R18, R144 ;  /* 0x00000012042c723c */ /* 0x000fe20000041890 */
[----:B------:R-:W-:Y:S01]  /*10b60*/  SHF.R.U32.HI R9, RZ, 0x10, R0 ;  /* 0x00000010ff097819 */ /* 0x000fe20000011600 */
[----:B------:R-:W-:Y:S01]  /*10b70*/  IMAD.MOV.U32 R110, RZ, RZ, R84 ;  /* 0x000000ffff6e7224 */ /* 0x000fe200078e0054 */
[----:B------:R-:W-:Y:S02]  /*10b80*/  MOV R84, R23 ;  /* 0x0000001700547202 */ /* 0x000fe40000000f00 */
[----:B------:R-:W3:Y:S01]  /*10b90*/  LDSM.16.MT88.4 R20, [R200+0x18800] ;  /* 0x01880000c814783b */ /* 0x000ee20000004200 */
[----:B------:R-:W-:Y:S02]  /*10ba0*/  F2FP.BF16.PACK_AB R0, R232, R91 ;  /* 0x0000005be800723e */ /* 0x000fe400000010ff */
[----:B--2---:R-:W-:Y:S01]  /*10bb0*/  PRMT R8, R10, 0x5410, R11 ;  /* 0x000054100a087816 */ /* 0x004fe2000000000b */
[----:B------:R-:W-:Y:S01]  /*10bc0*/  FFMA.FTZ R10, R227, c[0x0][0x23c], -R12 ;  /* 0x00008f00e30a7a23 */ /* 0x000fe2000001080c */
[----:B------:R-:W-:Y:S01]  /*10bd0*/  LOP3.LUT R11, R9, 0xff, RZ, 0xc0, !PT ;  /* 0x000000ff090b7812 */ /* 0x000fe200078ec0ff */
[----:B------:R-:W-:Y:S01]  /*10be0*/  FFMA.FTZ R9, R233, c[0x0][0x23c], -R2 ;  /* 0x00008f00e9097a23 */ /* 0x000fe20000010802 */
[----:B------:R-:W-:Y:S01]  /*10bf0*/  MOV R147, R92 ;  /* 0x0000005c00937202 */ /* 0x000fe20000000f00 */
[----:B------:R-:W2:Y:S01]  /*10c00*/  MUFU.EX2 R100, R10 ;  /* 0x0000000a00647308 */ /* 0x000ea20000000800 */
[----:B------:R-:W-:Y:S01]  /*10c10*/  HSET2.LE.AND R8, R8, R92, PT ;  /* 0x0000005c08087233 */ /* 0x000fe20003803000 */
[----:B------:R-:W-:Y:S01]  /*10c20*/  FFMA.FTZ R5, R186, c[0x0][0x23c], -R12 ;  /* 0x00008f00ba057a23 */ /* 0x000fe2000001080c */
[----:B------:R-:W-:-:S02]  /*10c30*/  PRMT R11, R11, 0x5410, R13 ;  /* 0x000054100b0b7816 */ /* 0x000fc4000000000d */
[----:B------:R-:W-:Y:S02]  /*10c40*/  MOV R101, R95 ;  /* 0x0000005f00657202 */ /* 0x000fe40000000f00 */
[----:B------:R-:W-:Y:S01]  /*10c50*/  LOP3.LUT R8, R8, R0, RZ, 0xc0, !PT ;  /* 0x0000000008087212 */ /* 0x000fe200078ec0ff */
[----:B------:R-:W1:Y:S01]  /*10c60*/  MUFU.EX2 R142, R9 ;  /* 0x00000009008e7308 */ /* 0x000e620000000800 */
[----:B------:R-:W-:Y:S01]  /*10c70*/  FFMA.FTZ R0, R240, c[0x0][0x23c], -R12 ;  /* 0x00008f00f0007a23 */ /* 0x000fe2000001080c */
[----:B------:R-:W-:Y:S02]  /*10c80*/  MOV R95, R252 ;  /* 0x000000fc005f7202 */ /* 0x000fe40000000f00 */
[----:B----4-:R-:W-:Y:S02]  /*10c90*/  MOV R146, R16 ;  /* 0x0000001000927202 */ /* 0x010fe40000000f00 */
[----:B------:R-:W4:Y:S02]  /*10ca0*/  LDSM.16.MT88.4 R16, [R201+0x18800] ;  /* 0x01880000c910783b */ /* 0x000f240000004200 */
[----:B------:R1:W-:Y:S01]  /*10cb0*/  MUFU.EX2 R252, R0 ;  /* 0x0000000000fc7308 */ /* 0x0003e20000000800 */
[----:B--2---:R-:W-:-:S07]  /*10cc0*/  F2FP.BF16.PACK_AB R4, R100, R146 ;  /* 0x000000926404723e */ /* 0x004fce00000010ff */
[----:B------:R-:W2:Y:S01]  /*10cd0*/  MUFU.EX2 R141, R5 ;  /* 0x00000005008d7308 */ /* 0x000ea20000000800 */
[----:B-1----:R-:W-:-:S05]  /*10ce0*/  HSET2.LE.AND R0, R11, R147, PT ;  /* 0x000000930b007233 */ /* 0x002fca0003803000 */
[----:B------:R-:W-:Y:S01]  /*10cf0*/  LOP3.LUT R9, R0, R4, RZ, 0xc0, !PT ;  /* 0x0000000400097212 */ /* 0x000fe200078ec0ff */
[----:B------:R-:W-:Y:S01]  /*10d00*/  HSET2.LE.AND R0, R14, R147, PT ;  /* 0x000000930e007233 */ /* 0x000fe20003803000 */
[----:B------:R-:W-:-:S04]  /*10d10*/  F2FP.BF16.PACK_AB R4, R142, R149 ;  /* 0x000000958e04723e */ /* 0x000fc800000010ff */
[----:B------:R-:W-:Y:S01]  /*10d20*/  LOP3.LUT R10, R0, R4, RZ, 0xc0, !PT ;  /* 0x00000004000a7212 */ /* 0x000fe200078ec0ff */
[----:B------:R-:W-:Y:S01]  /*10d30*/  HSET2.LE.AND R0, R15, R147, PT ;  /* 0x000000930f007233 */ /* 0x000fe20003803000 */
[----:B--2---:R-:W-:-:S04]  /*10d40*/  F2FP.BF16.PACK_AB R4, R141, R252 ;  /* 0x000000fc8d04723e */ /* 0x004fc800000010ff */
[----:B------:R-:W-:Y:S02]  /*10d50*/  LOP3.LUT R11, R0, R4, RZ, 0xc0, !PT ;  /* 0x00000004000b7212 */ /* 0x000fe400078ec0ff */
[----:B------:R-:W-:Y:S05]  /*10d60*/  LDSM.16.MT88.4 R4, [R201+0x1a800] ;  /* 0x01a80000c904783b */ /* 0x000fea0000004200 */
[C---:B---3--:R-:W-:Y:S08]  /*10d70*/  HMMA.16816.F32.BF16 R152, R8.reuse, R20, R152 ;  /* 0x000000140898723c */ /* 0x048ff00000041898 */
[C---:B------:R-:W-:Y:S01]  /*10d80*/  HMMA.16816.F32.BF16 R60, R8.reuse, R22, R60 ;  /* 0x00000016083c723c */ /* 0x040fe2000004183c */
[----:B------:R-:W1:Y:S07]  /*10d90*/  LDSM.16.MT88.4 R20, [R202+0x18800] ;  /* 0x01880000ca14783b */ /* 0x000e6e0000004200 */
[C---:B----4-:R-:W-:Y:S08]  /*10da0*/  HMMA.16816.F32.BF16 R64, R8.reuse, R16, R64 ;  /* 0x000000100840723c */ /* 0x050ff00000041840 */
[----:B------:R-:W-:Y:S01]  /*10db0*/  HMMA.16816.F32.BF16 R68, R8, R18, R68 ;  /* 0x000000120844723c */ /* 0x000fe20000041844 */
[----:B------:R-:W2:Y:S01]  /*10dc0*/  LDSM.16.MT88.4 R16, [R200+0x1a800] ;  /* 0x01a80000c810783b */ /* 0x000ea20000004200 */
[----:B------:R-:W-:Y:S01]  /*10dd0*/  MOV R13, R93 ;  /* 0x0000005d000d7202 */ /* 0x000fe20000000f00 */
[----:B------:R-:W-:Y:S01]  /*10de0*/  IMAD.MOV.U32 R240, RZ, RZ, R94 ;  /* 0x000000fffff07224 */ /* 0x000fe200078e005e */
[----:B------:R-:W-:Y:S01]  /*10df0*/  MOV R233, R95 ;  /* 0x0000005f00e97202 */ /* 0x000fe20000000f00 */
[----:B------:R-:W-:Y:S01]  /*10e00*/  IMAD.MOV.U32 R15, RZ, RZ, R89 ;  /* 0x000000ffff0f7224 */ /* 0x000fe200078e0059 */
[----:B------:R-:W-:-:S02]  /*10e10*/  MOV R14, R88 ;  /* 0x00000058000e7202 */ /* 0x000fc40000000f00 */
[----:B------:R-:W-:Y:S02]  /*10e20*/  MOV R227, R90 ;  /* 0x0000005a00e37202 */ /* 0x000fe40000000f00 */
[----:B------:R-:W-:Y:S02]  /*10e30*/  MOV R145, R91 ;  /* 0x0000005b00917202 */ /* 0x000fe40000000f00 */
[C---:B-1----:R-:W-:Y:S08]  /*10e40*/  HMMA.16816.F32.BF16 R88, R8.reuse, R20, R248 ;  /* 0x000000140858723c */ /* 0x042ff000000418f8 */
[----:B------:R-:W-:Y:S01]  /*10e50*/  HMMA.16816.F32.BF16 R92, R8, R22, R236 ;  /* 0x00000016085c723c */ /* 0x000fe200000418ec */
[----:B------:R-:W1:Y:S01]  /*10e60*/  LDSM.16.MT88.4 R20, [R203+0x1a800] ;  /* 0x01a80000cb14783b */ /* 0x000e620000004200 */
[----:B------:R-:W-:-:S05]  /*10e70*/  MOV R164, R110 ;  /* 0x0000006e00a47202 */ /* 0x000fca0000000f00 */
[----:B------:R-:W-:Y:S01]  /*10e80*/  IMAD.MOV.U32 R239, RZ, RZ, R109 ;  /* 0x000000ffffef7224 */ /* 0x000fe200078e006d */
[----:B------:R-:W-:Y:S01]  /*10e90*/  HMMA.16816.F32.BF16 R172, R8, R6, R172 ;  /* 0x0000000608ac723c */ /* 0x000fe200000418ac */
[----:B------:R-:W-:-:S07]  /*10ea0*/  MOV R167, R105 ;  /* 0x0000006900a77202 */ /* 0x000fce0000000f00 */
[C---:B------:R-:W-:Y:S01]  /*10eb0*/  HMMA.16816.F32.BF16 R108, R8.reuse, R4, R180 ;  /* 0x00000004086c723c */ /* 0x040fe200000418b4 */
[----:B------:R-:W3:Y:S01]  /*10ec0*/  LDSM.16.MT88.4 R4, [R200+0x1c800] ;  /* 0x01c80000c804783b */ /* 0x000ee20000004200 */
[----:B------:R-:W-:Y:S01]  /*10ed0*/  MOV R140, R101 ;  /* 0x00000065008c7202 */ /* 0x000fe20000000f00 */
[----:B------:R-:W-:Y:S01]  /*10ee0*/  IMAD.MOV.U32 R248, RZ, RZ, R100 ;  /* 0x000000fffff87224 */ /* 0x000fe200078e0064 */
[----:B------:R-:W-:Y:S02]  /*10ef0*/  MOV R238, R102 ;  /* 0x0000006600ee7202 */ /* 0x000fe40000000f00 */
[----:B------:R-:W-:Y:S02]  /*10f00*/  MOV R143, R103 ;  /* 0x00000067008f7202 */ /* 0x000fe40000000f00 */
[----:B------:R-:W-:Y:S01]  /*10f10*/  MOV R161, R107 ;  /* 0x0000006b00a17202 */ /* 0x000fe20000000f00 */
[C---:B--2---:R-:W-:Y:S08]  /*10f20*/  HMMA.16816.F32.BF16 R100, R8.reuse, R16, R228 ;  /* 0x000000100864723c */ /* 0x044ff000000418e4 */
[----:B------:R-:W-:Y:S01]  /*10f30*/  HMMA.16816.F32.BF16 R104, R8, R18, R188 ;  /* 0x000000120868723c */ /* 0x000fe200000418bc */
[----:B------:R-:W2:Y:S01]  /*10f40*/  LDSM.16.MT88.4 R16, [R202+0x1a800] ;  /* 0x01a80000ca10783b */ /* 0x000ea20000004200 */
[----:B------:R-:W-:-:S02]  /*10f50*/  MOV R231, R194 ;  /* 0x000000c200e77202 */ /* 0x000fc40000000f00 */
[----:B------:R-:W-:-:S04]  /*10f60*/  MOV R163, R192 ;  /* 0x000000c000a37202 */ /* 0x000fc80000000f00 */
[C---:B-1----:R-:W-:Y:S08]  /*10f70*/  HMMA.16816.F32.BF16 R196, R8.reuse, R20, R196 ;  /* 0x0000001408c4723c */ /* 0x042ff000000418c4 */
[C---:B------:R-:W-:Y:S01]  /*10f80*/  HMMA.16816.F32.BF16 R192, R8.reuse, R22, R176 ;  /* 0x0000001608c0723c */ /* 0x040fe200000418b0 */
[----:B------:R-:W1:Y:S07]  /*10f90*/  LDSM.16.MT88.4 R20, [R201+0x1c800] ;  /* 0x01c80000c914783b */ /* 0x000e6e0000004200 */
[----:B---3--:R-:W-:Y:S01]  /*10fa0*/  HMMA.16816.F32.BF16 R180, R8, R4, R80 ;  /* 0x0000000408b4723c */ /* 0x008fe20000041850 */
[----:B------:R-:W-:-:S07]  /*10fb0*/  IMAD.MOV.U32 R236, RZ, RZ, R184 ;  /* 0x000000ffffec7224 */ /* 0x000fce00078e00b8 */
[----:B------:R-:W-:Y:S01]  /*10fc0*/  HMMA.16816.F32.BF16 R176, R8, R6, R96 ;  /* 0x0000000608b0723c */ /* 0x000fe20000041860 */
[----:B------:R-:W3:Y:S01]  /*10fd0*/  LDSM.16.MT88.4 R4, [R202+0x1c800] ;  /* 0x01c80000ca04783b */ /* 0x000ee20000004200 */
[----:B------:R-:W-:-:S06]  /*10fe0*/  MOV R162, R187 ;  /* 0x000000bb00a27202 */ /* 0x000fcc0000000f00 */
[C---:B--2---:R-:W-:Y:S08]  /*10ff0*/  HMMA.16816.F32.BF16 R188, R8.reuse, R16, R168 ;  /* 0x0000001008bc723c */ /* 0x044ff000000418a8 */
[----:B------:R-:W-:Y:S01]  /*11000*/  HMMA.16816.F32.BF16 R184, R8, R18, R156 ;  /* 0x0000001208b8723c */ /* 0x000fe2000004189c */
[----:B------:R-:W2:Y:S01]  /*11010*/  LDSM.16.MT88.4 R16, [R203+0x1c800] ;  /* 0x01c80000cb10783b */ /* 0x000ea20000004200 */
[----:B------:R-:W-:Y:S01]  /*11020*/  IMAD.MOV.U32 R249, RZ, RZ, R232 ;  /* 0x000000fffff97224 */ /* 0x000fe200078e00e8 */
[----:B------:R-:W-:Y:S01]  /*11030*/  MOV R237, R164 ;  /* 0x000000a400ed7202 */ /* 0x000fe20000000f00 */
[----:B------:R-:W-:Y:S01]  /*11040*/  IMAD.MOV.U32 R230, RZ, RZ, R166 ;  /* 0x000000ffffe67224 */ /* 0x000fe200078e00a6 */
[----:B------:R-:W-:-:S02]  /*11050*/  MOV R229, R165 ;  /* 0x000000a500e57202 */ /* 0x000fc40000000f00 */
[----:B------:R-:W-:Y:S01]  /*11060*/  MOV R232, R167 ;  /* 0x000000a700e87202 */ /* 0x000fe20000000f00 */
[C---:B-1----:R-:W-:Y:S08]  /*11070*/  HMMA.16816.F32.BF16 R168, R8.reuse, R20, R72 ;  /* 0x0000001408a8723c */ /* 0x042ff00000041848 */
[----:B------:R-:W-:Y:S01]  /*11080*/  HMMA.16816.F32.BF16 R164, R8, R22, R40 ;  /* 0x0000001608a4723c */ /* 0x000fe20000041828 */
[----:B------:R-:W1:Y:S01]  /*11090*/  LDSM.16.MT88.4 R20, [R200+0x1e800] ;  /* 0x01e80000c814783b */ /* 0x000e620000004200 */
[----:B------:R-:W-:Y:S01]  /*110a0*/  MOV R0, UR6 ;  /* 0x0000000600007c02 */ /* 0x000fe20008000f00 */
[----:B------:R-:W-:-:S03]  /*110b0*/  IMAD.MOV.U32 R83, RZ, RZ, R145 ;  /* 0x000000ffff537224 */ /* 0x000fc600078e0091 */
[----:B------:R-:W-:Y:S02]  /*110c0*/  LOP3.LUT R0, R35, UR39, R0, 0x96, !PT ;  /* 0x0000002723007c12 */ /* 0x000fe4000f8e9600 */
[----:B------:R-:W-:Y:S02]  /*110d0*/  MOV R82, R146 ;  /* 0x0000009200527202 */ /* 0x000fe40000000f00 */
[----:B------:R-:W-:Y:S01]  /*110e0*/  MOV R228, R147 ;  /* 0x0000009300e47202 */ /* 0x000fe20000000f00 */
[----:B------:R-:W-:Y:S01]  /*110f0*/  IMAD.MOV.U32 R72, RZ, RZ, R160 ;  /* 0x000000ffff487224 */ /* 0x000fe200078e00a0 */
[----:B---3--:R-:W-:Y:S01]  /*11100*/  HMMA.16816.F32.BF16 R144, R8, R4, R116 ;  /* 0x000000040890723c */ /* 0x008fe20000041874 */
[----:B------:R-:W-:-:S06]  /*11110*/  MOV R73, R161 ;  /* 0x000000a100497202 */ /* 0x000fcc0000000f00 */
[----:B------:R-:W-:Y:S01]  /*11120*/  IMAD.WIDE.U32 R4, R0, -0x326172a9, RZ ;  /* 0xcd9e8d5700047825 */ /* 0x000fe200078e00ff */
[----:B------:R-:W-:-:S03]  /*11130*/  MOV R74, R162 ;  /* 0x000000a2004a7202 */ /* 0x000fc60000000f00 */
[----:B------:R-:W-:Y:S01]  /*11140*/  IMAD.MOV.U32 R75, RZ, RZ, R163 ;  /* 0x000000ffff4b7224 */ /* 0x000fe200078e00a3 */
[----:B------:R-:W-:Y:S02]  /*11150*/  LOP3.LUT R5, R5, UR16, R72, 0x96, !PT ;  /* 0x0000001005057c12 */ /* 0x000fe4000f8e9648 */
[----:B------:R-:W-:Y:S01]  /*11160*/  LOP3.LUT R0, R31, UR14, R4, 0x96, !PT ;  /* 0x0000000e1f007c12 */ /* 0x000fe2000f8e9604 */
[----:B--2---:R-:W-:Y:S01]  /*11170*/  HMMA.16816.F32.BF16 R160, R8, R16, R36 ;  /* 0x0000001008a0723c */ /* 0x004fe20000041824 */
[----:B------:R-:W-:Y:S01]  /*11180*/  MOV R80, R140 ;  /* 0x0000008c00507202 */ /* 0x000fe20000000f00 */
[----:B------:R-:W-:Y:S01]  /*11190*/  IMAD.MOV.U32 R251, RZ, RZ, R141 ;  /* 0x000000fffffb7224 */ /* 0x000fe200078e008d */
[----:B------:R-:W-:Y:S02]  /*111a0*/  MOV R250, R142 ;  /* 0x0000008e00fa7202 */ /* 0x000fe40000000f00 */
[----:B------:R-:W-:-:S03]  /*111b0*/  MOV R81, R143 ;  /* 0x0000008f00517202 */ /* 0x000fc60000000f00 */
[----:B------:R-:W-:Y:S01]  /*111c0*/  HMMA.16816.F32.BF16 R156, R8, R18, R112 ;  /* 0x00000012089c723c */ /* 0x000fe20000041870 */
[----:B------:R-:W2:Y:S01]  /*111d0*/  LDSM.16.MT88.4 R16, [R201+0x1e800] ;  /* 0x01e80000c910783b */ /* 0x000ea20000004200 */
[----:B------:R-:W-:-:S06]  /*111e0*/  IMAD.WIDE.U32 R4, R5, -0x2daee0ad, RZ ;  /* 0xd2511f5305047825 */ /* 0x000fcc00078e00ff */
[----:B------:R-:W-:Y:S01]  /*111f0*/  HMMA.16816.F32.BF16 R140, R8, R6, R120 ;  /* 0x00000006088c723c */ /* 0x000fe20000041878 */
[----:B------:R-:W-:Y:S01]  /*11200*/  LOP3.LUT R5, R5, UR13, R32, 0x96, !PT ;  /* 0x0000000d05057c12 */ /* 0x000fe2000f8e9620 */
[----:B------:R-:W-:Y:S01]  /*11210*/  IMAD.MOV.U32 R113, RZ, RZ, R82 ;  /* 0x000000ffff717224 */ /* 0x000fe200078e0052 */
[----:B------:R-:W-:-:S05]  /*11220*/  MOV R118, R80 ;  /* 0x0000005000767202 */ /* 0x000fca0000000f00 */
[----:B-1----:R-:W-:Y:S01]  /*11230*/  HMMA.16816.F32.BF16 R96, R8, R20, R124 ;  /* 0x000000140860723c */ /* 0x002fe2000004187c */
[----:B------:R-:W-:Y:S01]  /*11240*/  IMAD.WIDE.U32 R6, R0, -0x2daee0ad, RZ ;  /* 0xd2511f5300067825 */ /* 0x000fe200078e00ff */
[----:B------:R-:W-:Y:S01]  /*11250*/  MOV R117, R81 ;  /* 0x0000005100757202 */ /* 0x000fe20000000f00 */
[----:B------:R-:W-:Y:S03]  /*11260*/  LDSM.16.MT88.4 R32, [R200+0x19000] ;  /* 0x01900000c820783b */ /* 0x000fe60000004200 */
[----:B------:R-:W-:Y:S01]  /*11270*/  LOP3.LUT R0, R7, UR11, R4, 0x96, !PT ;  /* 0x0000000b07007c12 */ /* 0x000fe2000f8e9604 */
[----:B------:R-:W-:Y:S01]  /*11280*/  IMAD.WIDE.U32 R4, R5, -0x326172a9, RZ ;  /* 0xcd9e8d5705047825 */ /* 0x000fe200078e00ff */
[----:B------:R-:W-:-:S03]  /*11290*/  MOV R114, R83 ;  /* 0x0000005300727202 */ /* 0x000fc60000000f00 */
[----:B------:R-:W-:Y:S01]  /*112a0*/  IMAD.WIDE.U32 R42, R0, -0x326172a9, RZ ;  /* 0xcd9e8d57002a7825 */ /* 0x000fe200078e00ff */
[----:B------:R-:W-:Y:S01]  /*112b0*/  HMMA.16816.F32.BF16 R80, R8, R22, R128 ;  /* 0x000000160850723c */ /* 0x000fe20000041880 */
[----:B------:R-:W-:Y:S01]  /*112c0*/  LOP3.LUT R5, R5, UR12, R30, 0x96, !PT ;  /* 0x0000000c05057c12 */ /* 0x000fe2000f8e961e */
[----:B------:R-:W1:Y:S02]  /*112d0*/  LDSM.16.MT88.4 R20, [R202+0x1e800] ;  /* 0x01e80000ca14783b */ /* 0x000e640000004200 */
[----:B------:R-:W-:-:S04]  /*112e0*/  LOP3.LUT R0, R43, UR10, R4, 0x96, !PT ;  /* 0x0000000a2b007c12 */ /* 0x000fc8000f8e9604 */
[----:B------:R-:W-:Y:S01]  /*112f0*/  HMMA.16816.F32.BF16 R76, R8, R24, R76 ;  /* 0x00000018084c723c */ /* 0x000fe2000004184c */
[----:B------:R-:W-:-:S07]  /*11300*/  IMAD.WIDE.U32 R4, R5, -0x2daee0ad, RZ ;  /* 0xd2511f5305047825 */ /* 0x000fce00078e00ff */
[----:B------:R-:W-:Y:S01]  /*11310*/  HMMA.16816.F32.BF16 R84, R8, R26, R84 ;  /* 0x0000001a0854723c */ /* 0x000fe20000041854 */
[----:B------:R-:W3:Y:S01]  /*11320*/  LDSM.16.MT88.4 R24, [R203+0x1e800] ;  /* 0x01e80000cb18783b */ /* 0x000ee20000004200 */
[----:B------:R-:W-:-:S04]  /*11330*/  IMAD.WIDE.U32 R40, R0, -0x2daee0ad, RZ ;  /* 0xd2511f5300287825 */ /* 0x000fc800078e00ff */
[----:B------:R-:W-:Y:S01]  /*11340*/  FFMA.FTZ R0, R242, c[0x0][0x23c], -R2 ;  /* 0x00008f00f2007a23 */ /* 0x000fe20000010802 */
[----:B------:R-:W-:-:S03]  /*11350*/  LOP3.LUT R4, R41, UR5, R4, 0x96, !PT ;  /* 0x0000000529047c12 */ /* 0x000fc6000f8e9604 */
[----:B------:R4:W-:Y:S01]  /*11360*/  MUFU.EX2 R242, R0 ;  /* 0x0000000000f27308 */ /* 0x0009e20000000800 */
[----:B------:R-:W-:Y:S02]  /*11370*/  MOV R38, R240 ;  /* 0x000000f000267202 */ /* 0x000fe40000000f00 */
[----:B------:R-:W-:Y:S01]  /*11380*/  MOV R115, R231 ;  /* 0x000000e700737202 */ /* 0x000fe20000000f00 */
[----:B------:R-:W-:Y:S01]  /*11390*/  IMAD.MOV.U32 R231, RZ, RZ, R236 ;  /* 0x000000ffffe77224 */ /* 0x000fe200078e00ec */
[----:B------:R-:W-:Y:S01]  /*113a0*/  MOV R112, R74 ;  /* 0x0000004a00707202 */ /* 0x000fe20000000f00 */
[----:B------:R-:W-:Y:S01]  /*113b0*/  IMAD.MOV.U32 R236, RZ, RZ, R15 ;  /* 0x000000ffffec7224 */ /* 0x000fe200078e000f */
[----:B----4-:R-:W-:Y:S01]  /*113c0*/  LOP3.LUT R0, R5, UR9, R6, 0x96, !PT ;  /* 0x0000000905007c12 */ /* 0x010fe2000f8e9606 */
[----:B------:R-:W-:Y:S02]  /*113d0*/  FFMA.FTZ R6, R243, c[0x0][0x23c], -R2 ;  /* 0x00008f00f3067a23 */ /* 0x000fe40000010802 */
[----:B------:R-:W-:-:S04]  /*113e0*/  IMAD.WIDE.U32 R4, R4, -0x326172a9, RZ ;  /* 0xcd9e8d5704047825 */ /* 0x000fc800078e00ff */
[----:B------:R-:W-:Y:S01]  /*113f0*/  IMAD.WIDE.U32 R30, R0, -0x326172a9, RZ ;  /* 0xcd9e8d57001e7825 */ /* 0x000fe200078e00ff */
[----:B------:R4:W-:Y:S01]  /*11400*/  MUFU.EX2 R240, R6 ;  /* 0x0000000600f07308 */ /* 0x0009e20000000800 */
[----:B------:R-:W-:Y:S02]  /*11410*/  MOV R15, R246 ;  /* 0x000000f6000f7202 */ /* 0x000fe40000000f00 */
[----:B------:R-:W-:Y:S01]  /*11420*/  IMAD.MOV.U32 R119, RZ, RZ, R75 ;  /* 0x000000ffff777224 */ /* 0x000fe200078e004b */
[----:B------:R-:W-:Y:S01]  /*11430*/  LOP3.LUT R0, R5, UR17, R30, 0x96, !PT ;  /* 0x0000001105007c12 */ /* 0x000fe2000f8e961e */
[----:B------:R-:W-:Y:S01]  /*11440*/  IMAD.MOV.U32 R116, RZ, RZ, R13 ;  /* 0x000000ffff747224 */ /* 0x000fe200078e000d */
[----:B------:R-:W-:Y:S01]  /*11450*/  MOV R39, R14 ;  /* 0x0000000e00277202 */ /* 0x000fe20000000f00 */
[----:B--2---:R-:W-:Y:S01]  /*11460*/  HMMA.16816.F32.BF16 R72, R8, R16, R132 ;  /* 0x000000100848723c */ /* 0x004fe20000041884 */
[----:B------:R-:W-:Y:S02]  /*11470*/  LOP3.LUT R13, R4, 0xff, RZ, 0xc0, !PT ;  /* 0x000000ff040d7812 */ /* 0x000fe400078ec0ff */
[----:B------:R-:W-:-:S02]  /*11480*/  SHF.R.U32.HI R14, RZ, 0x10, R4 ;  /* 0x00000010ff0e7819 */ /* 0x000fc40000011604 */
[----:B----4-:R-:W-:Y:S02]  /*11490*/  LOP3.LUT R6, R4, 0xffff, RZ, 0xc0, !PT ;  /* 0x0000ffff04067812 */ /* 0x010fe400078ec0ff */
[----:B------:R-:W-:Y:S02]  /*114a0*/  SHF.R.U32.HI R16, RZ, 0x18, R4 ;  /* 0x00000018ff107819 */ /* 0x000fe40000011604 */
[----:B------:R-:W-:Y:S02]  /*114b0*/  SHF.R.U32.HI R5, RZ, 0x8, R6 ;  /* 0x00000008ff057819 */ /* 0x000fe40000011606 */
[----:B------:R-:W-:Y:S01]  /*114c0*/  LOP3.LUT R4, R0, 0xffff, RZ, 0xc0, !PT ;  /* 0x0000ffff00047812 */ /* 0x000fe200078ec0ff */
[----:B------:R-:W-:Y:S01]  /*114d0*/  FFMA.FTZ R6, R15, c[0x0][0x23c], -R12 ;  /* 0x00008f000f067a23 */ /* 0x000fe2000001080c */
[----:B------:R-:W-:Y:S01]  /*114e0*/  PRMT R15, R13, 0x5410, R5 ;  /* 0x000054100d0f7816 */ /* 0x000fe20000000005 */
[----:B------:R-:W-:Y:S01]  /*114f0*/  FFMA.FTZ R7, R247, c[0x0][0x23c], -R2 ;  /* 0x00008f00f7077a23 */ /* 0x000fe20000010802 */
[----:B------:R-:W-:-:S02]  /*11500*/  SHF.R.U32.HI R5, RZ, 0x8, R4 ;  /* 0x00000008ff057819 */ /* 0x000fc40000011604 */
[----:B------:R-:W-:Y:S01]  /*11510*/  LOP3.LUT R4, R0, 0xff, RZ, 0xc0, !PT ;  /* 0x000000ff00047812 */ /* 0x000fe200078ec0ff */
[----:B------:R2:W4:Y:S01]  /*11520*/  MUFU.EX2 R246, R7 ;  /* 0x0000000700f67308 */ /* 0x0005220000000800 */
[----:B------:R-:W-:Y:S02]  /*11530*/  MOV R36, R238 ;  /* 0x000000ee00247202 */ /* 0x000fe40000000f00 */
[----:B------:R-:W-:Y:S02]  /*11540*/  PRMT R4, R4, 0x5410, R5 ;  /* 0x0000541004047816 */ /* 0x000fe40000000005 */
[----:B------:R-:W-:-:S03]  /*11550*/  SHF.R.U32.HI R5, RZ, 0x10, R0 ;  /* 0x00000010ff057819 */ /* 0x000fc60000011600 */
[----:B------:R3:W-:Y:S01]  /*11560*/  MUFU.EX2 R238, R6 ;  /* 0x0000000600ee7308 */ /* 0x0007e20000000800 */
[----:B------:R-:W-:Y:S01]  /*11570*/  MOV R37, R239 ;  /* 0x000000ef00257202 */ /* 0x000fe20000000f00 */
[----:B-1----:R-:W-:Y:S01]  /*11580*/  HMMA.16816.F32.BF16 R48, R8, R20, R48 ;  /* 0x000000140830723c */ /* 0x002fe20000041830 */
[----:B------:R-:W-:Y:S01]  /*11590*/  LOP3.LUT R5, R5, 0xff, RZ, 0xc0, !PT ;  /* 0x000000ff05057812 */ /* 0x000fe200078ec0ff */
[----:B--2---:R-:W-:-:S06]  /*115a0*/  FFMA.FTZ R7, R241, c[0x0][0x23c], -R2 ;  /* 0x00008f00f1077a23 */ /* 0x004fcc0000010802 */
[C---:B------:R-:W-:Y:S01]  /*115b0*/  HMMA.16816.F32.BF16 R44, R8.reuse, R22, R44 ;  /* 0x00000016082c723c */ /* 0x040fe2000004182c */
[----:B------:R-:W1:Y:S01]  /*115c0*/  LDSM.16.MT88.4 R20, [R203+0x19000] ;  /* 0x01900000cb14783b */ /* 0x000e620000004200 */
[----:B------:R2:W1:Y:S01]  /*115d0*/  MUFU.EX2 R239, R7 ;  /* 0x0000000700ef7308 */ /* 0x0004620000000800 */
[----:B---3--:R-:W-:Y:S01]  /*115e0*/  FFMA.FTZ R6, R116, c[0x0][0x23c], -R12 ;  /* 0x00008f0074067a23 */ /* 0x008fe2000001080c */
[----:B------:R-:W-:Y:S01]  /*115f0*/  MOV R116, R117 ;  /* 0x0000007500747202 */ /* 0x000fe20000000f00 */
[----:B------:R-:W-:Y:S01]  /*11600*/  IMAD.MOV.U32 R117, RZ, RZ, R118 ;  /* 0x000000ffff757224 */ /* 0x000fe200078e0076 */
[----:B------:R-:W-:Y:S02]  /*11610*/  MOV R118, R119 ;  /* 0x0000007700767202 */ /* 0x000fe40000000f00 */
[----:B------:R-:W-:Y:S01]  /*11620*/  HMMA.16816.F32.BF16 R136, R8, R18, R136 ;  /* 0x000000120888723c */ /* 0x000fe20000041888 */
[----:B------:R-:W-:Y:S01]  /*11630*/  MOV R119, R112 ;  /* 0x0000007000777202 */ /* 0x000fe20000000f00 */
[----:B------:R-:W-:Y:S01]  /*11640*/  IMAD.MOV.U32 R112, RZ, RZ, R229 ;  /* 0x000000ffff707224 */ /* 0x000fe200078e00e5 */
[----:B------:R-:W-:-:S02]  /*11650*/  MOV R229, R237 ;  /* 0x000000ed00e57202 */ /* 0x000fc40000000f00 */
[----:B------:R-:W-:Y:S02]  /*11660*/  LOP3.LUT R13, R14, 0xff, RZ, 0xc0, !PT ;  /* 0x000000ff0e0d7812 */ /* 0x000fe400078ec0ff */
[----:B--2---:R-:W-:Y:S01]  /*11670*/  SHF.R.U32.HI R7, RZ, 0x18, R0 ;  /* 0x00000018ff077819 */ /* 0x004fe20000011600 */
[----:B------:R-:W-:Y:S01]  /*11680*/  HMMA.16816.F32.BF16 R56, R8, R24, R56 ;  /* 0x000000180838723c */ /* 0x000fe20000041838 */
[----:B------:R2:W-:Y:S02]  /*11690*/  MUFU.EX2 R237, R6 ;  /* 0x0000000600ed7308 */ /* 0x0005e40000000800 */
[----:B------:R-:W-:Y:S01]  /*116a0*/  PRMT R14, R5, 0x5410, R7 ;  /* 0x00005410050e7816 */ /* 0x000fe20000000007 */
[----:B------:R-:W-:-:S04]  /*116b0*/  FFMA.FTZ R5, R116, c[0x0][0x23c], -R12 ;  /* 0x00008f0074057a23 */ /* 0x000fc8000001080c */
[----:B------:R-:W-:Y:S01]  /*116c0*/  HMMA.16816.F32.BF16 R52, R8, R26, R52 ;  /* 0x0000001a0834723c */ /* 0x000fe20000041834 */
[----:B------:R-:W3:Y:S01]  /*116d0*/  LDSM.16.MT88.4 R8, [R200+0x1b000] ;  /* 0x01b00000c808783b */ /* 0x000ee20000004200 */
[----:B------:R-:W-:Y:S02]  /*116e0*/  MOV R243, R114 ;  /* 0x0000007200f37202 */ /* 0x000fe40000000f00 */
[----:B------:R-:W-:Y:S01]  /*116f0*/  MOV R114, R233 ;  /* 0x000000e900727202 */ /* 0x000fe20000000f00 */
[----:B--2---:R-:W-:Y:S01]  /*11700*/  FFMA.FTZ R6, R38, c[0x0][0x23c], -R12 ;  /* 0x00008f0026067a23 */ /* 0x004fe2000001080c */
[----:B------:R-:W-:Y:S01]  /*11710*/  MOV R38, R236 ;  /* 0x000000ec00267202 */ /* 0x000fe20000000f00 */
[----:B------:R-:W-:Y:S01]  /*11720*/  MUFU.EX2 R233, R5 ;  /* 0x0000000500e97308 */ /* 0x000fe20000000800 */
[--C-:B------:R-:W-:Y:S01]  /*11730*/  HSET2.LE.AND R0, R4, R228.reuse, PT ;  /* 0x000000e404007233 */ /* 0x100fe20003803000 */
[----:B----4-:R-:W-:Y:S02]  /*11740*/  F2FP.BF16.PACK_AB R4, R242, R246 ;  /* 0x000000f6f204723e */ /* 0x010fe400000010ff */
[----:B------:R-:W-:Y:S01]  /*11750*/  PRMT R13, R13, 0x5410, R16 ;  /* 0x000054100d0d7816 */ /* 0x000fe20000000010 */
[----:B------:R-:W-:Y:S01]  /*11760*/  IMAD.MOV.U32 R116, RZ, RZ, R117 ;  /* 0x000000ffff747224 */ /* 0x000fe200078e0075 */
[----:B------:R-:W2:Y:S02]  /*11770*/  LDSM.16.MT88.4 R16, [R202+0x19000] ;  /* 0x01900000ca10783b */ /* 0x000ea40000004200 */
[----:B------:R1:W4:Y:S01]  /*11780*/  MUFU.EX2 R236, R6 ;  /* 0x0000000600ec7308 */ /* 0x0003220000000800 */
[----:B------:R-:W-:Y:S01]  /*11790*/  LOP3.LUT R4, R0, R4, RZ, 0xc0, !PT ;  /* 0x0000000400047212 */ /* 0x000fe200078ec0ff */
[----:B------:R-:W-:Y:S01]  /*117a0*/  HSET2.LE.AND R0, R15, R228, PT ;  /* 0x000000e40f007233 */ /* 0x000fe20003803000 */
[----:B------:R-:W-:Y:S01]  /*117b0*/  MOV R247, R113 ;  /* 0x0000007100f77202 */ /* 0x000fe20000000f00 */
[----:B------:R-:W-:Y:S01]  /*117c0*/  LDSM.16.MT88.4 R24, [R201+0x19000] ;  /* 0x01900000c918783b */ /* 0x000fe20000004200 */
[----:B-1----:R-:W-:-:S02]  /*117d0*/  F2FP.BF16.PACK_AB R6, R239, R240 ;  /* 0x000000f0ef06723e */ /* 0x002fc400000010ff */
[----:B----4-:R-:W-:Y:S02]  /*117e0*/  F2FP.BF16.PACK_AB R7, R233, R236 ;  /* 0x000000ece907723e */ /* 0x010fe400000010ff */
[----:B------:R-:W-:Y:S01]  /*117f0*/  LOP3.LUT R6, R0, R6, RZ, 0xc0, !PT ;  /* 0x0000000600067212 */ /* 0x000fe200078ec0ff */
[----:B------:R-:W-:Y:S01]  /*11800*/  HSET2.LE.AND R0, R13, R228, PT ;  /* 0x000000e40d007233 */ /* 0x000fe20003803000 */
[----:B------:R-:W-:-:S04]  /*11810*/  F2FP.BF16.PACK_AB R5, R237, R238 ;  /* 0x000000eeed05723e */ /* 0x000fc800000010ff */
[----:B------:R-:W-:Y:S01]  /*11820*/  LOP3.LUT R7, R0, R7, RZ, 0xc0, !PT ;  /* 0x0000000700077212 */ /* 0x000fe200078ec0ff */
[----:B------:R-:W-:Y:S01]  /*11830*/  HSET2.LE.AND R0, R14, R228, PT ;  /* 0x000000e40e007233 */ /* 0x000fe20003803000 */
[----:B------:R-:W-:Y:S02]  /*11840*/  MOV R117, R118 ;  /* 0x0000007600757202 */ /* 0x000fe40000000f00 */
[----:B------:R-:W-:Y:S01]  /*11850*/  MOV R118, R119 ;  /* 0x0000007700767202 */ /* 0x000fe20000000f00 */
[----:B------:R-:W-:Y:S01]  /*11860*/  IMAD.MOV.U32 R119, RZ, RZ, R112 ;  /* 0x000000ffff777224 */ /* 0x000fe200078e0070 */
[----:B------:R-:W-:Y:S01]  /*11870*/  LOP3.LUT R5, R0, R5, RZ, 0xc0, !PT ;  /* 0x0000000500057212 */ /* 0x000fe200078ec0ff */
[----:B------:R-:W-:Y:S01]  /*11880*/  IMAD.MOV.U32 R112, RZ, RZ, R115 ;  /* 0x000000ffff707224 */ /* 0x000fe200078e0073 */
[----:B------:R-:W-:Y:S01]  /*11890*/  MOV R241, R36 ;  /* 0x0000002400f17202 */ /* 0x000fe20000000f00 */
[----:B------:R-:W-:Y:S01]  /*118a0*/  IMAD.MOV.U32 R15, RZ, RZ, R38 ;  /* 0x000000ffff0f7224 */ /* 0x000fe200078e0026 */
[----:B------:R-:W-:-:S02]  /*118b0*/  MOV R113, R37 ;  /* 0x0000002500717202 */ /* 0x000fc40000000f00 */
[----:B------:R-:W-:Y:S02]  /*118c0*/  MOV R115, R39 ;  /* 0x0000002700737202 */ /* 0x000fe40000000f00 */
[----:B------:R-:W1:Y:S01]  /*118d0*/  LDSM.16.MT88.4 R36, [R201+0x1b000] ;  /* 0x01b00000c924783b */ /* 0x000e620000004200 */
[C---:B------:R-:W-:Y:S08]  /*118e0*/  HMMA.16816.F32.BF16 R76, R4.reuse, R20, R76 ;  /* 0x00000014044c723c */ /* 0x040ff0000004184c */
[C---:B------:R-:W-:Y:S01]  /*118f0*/  HMMA.16816.F32.BF16 R84, R4.reuse, R22, R84 ;  /* 0x000000160454723c */ /* 0x040fe20000041854 */
[----:B------:R-:W4:Y:S07]  /*11900*/  LDSM.16.MT88.4 R20, [R203+0x1b000] ;  /* 0x01b00000cb14783b */ /* 0x000f2e0000004200 */
[C---:B---3--:R-:W-:Y:S08]  /*11910*/  HMMA.16816.F32.BF16 R100, R4.reuse, R8, R100 ;  /* 0x000000080464723c */ /* 0x048ff00000041864 */
[C---:B------:R-:W-:Y:S01]  /*11920*/  HMMA.16816.F32.BF16 R104, R4.reuse, R10, R104 ;  /* 0x0000000a0468723c */ /* 0x040fe20000041868 */
[----:B------:R-:W3:Y:S07]  /*11930*/  LDSM.16.MT88.4 R8, [R200+0x1d000] ;  /* 0x01d00000c808783b */ /* 0x000eee0000004200 */
[C---:B--2---:R-:W-:Y:S08]  /*11940*/  HMMA.16816.F32.BF16 R88, R4.reuse, R16, R88 ;  /* 0x000000100458723c */ /* 0x044ff00000041858 */
[----:B------:R-:W-:Y:S01]  /*11950*/  HMMA.16816.F32.BF16 R92, R4, R18, R92 ;  /* 0x00000012045c723c */ /* 0x000fe2000004185c */
[----:B------:R-:W2:Y:S01]  /*11960*/  LDSM.16.MT88.4 R16, [R202+0x1b000] ;  /* 0x01b00000ca10783b */ /* 0x000ea20000004200 */
[----:B------:R-:W-:-:S02]  /*11970*/  MOV R14, R112 ;  /* 0x00000070000e7202 */ /* 0x000fc40000000f00 */
[----:B------:R-:W-:Y:S01]  /*11980*/  MOV R0, R113 ;  /* 0x0000007100007202 */ /* 0x000fe20000000f00 */
[----:B------:R-:W-:-:S03]  /*11990*/  IMAD.MOV.U32 R13, RZ, RZ, R116 ;  /* 0x000000ffff0d7224 */ /* 0x000fc600078e0074 */
[C---:B-1----:R-:W-:Y:S07]  /*119a0*/  HMMA.16816.F32.BF16 R108, R4.reuse, R36, R108 ;  /* 0x00000024046c723c */ /* 0x042fee000004186c */
[----:B------:R-:W-:Y:S01]  /*119b0*/  IMAD.MOV.U32 R37, RZ, RZ, R114 ;  /* 0x000000ffff257224 */ /* 0x000fe200078e0072 */
[----:B------:R-:W-:Y:S02]  /*119c0*/  MOV R36, R115 ;  /* 0x0000007300247202 */ /* 0x000fe40000000f00 */
[C---:B------:R-:W-:Y:S07]  /*119d0*/  HMMA.16816.F32.BF16 R112, R4.reuse, R38, R172 ;  /* 0x000000260470723c */ /* 0x040fee00000418ac */
[----:B------:R-:W-:Y:S01]  /*119e0*/  MOV R38, R117 ;  /* 0x0000007500267202 */ /* 0x000fe20000000f00 */
[----:B------:R-:W-:Y:S01]  /*119f0*/  IMAD.MOV.U32 R39, RZ, RZ, R118 ;  /* 0x000000ffff277224 */ /* 0x000fe200078e0076 */
[----:B------:R-:W-:Y:S01]  /*11a00*/  MOV R172, R119 ;  /* 0x0000007700ac7202 */ /* 0x000fe20000000f00 */
[C---:B------:R-:W-:Y:S08]  /*11a10*/  HMMA.16816.F32.BF16 R152, R4.reuse, R32, R152 ;  /* 0x000000200498723c */ /* 0x040ff00000041898 */
[C---:B------:R-:W-:Y:S01]  /*11a20*/  HMMA.16816.F32.BF16 R60, R4.reuse, R34, R60 ;  /* 0x00000022043c723c */ /* 0x040fe2000004183c */
[----:B------:R-:W1:Y:S07]  /*11a30*/  LDSM.16.MT88.4 R32, [R203+0x1d000] ;  /* 0x01d00000cb20783b */ /* 0x000e6e0000004200 */
[C---:B----4-:R-:W-:Y:S08]  /*11a40*/  HMMA.16816.F32.BF16 R116, R4.reuse, R20, R196 ;  /* 0x000000140474723c */ /* 0x050ff000000418c4 */
[C---:B---3--:R-:W-:Y:S08]  /*11a50*/  HMMA.16816.F32.BF16 R132, R4.reuse, R8, R180 ;  /* 0x000000080484723c */ /* 0x048ff000000418b4 */
[C---:B------:R-:W-:Y:S01]  /*11a60*/  HMMA.16816.F32.BF16 R196, R4.reuse, R10, R176 ;  /* 0x0000000a04c4723c */ /* 0x040fe200000418b0 */
[----:B------:R-:W3:Y:S07]  /*11a70*/  LDSM.16.MT88.4 R8, [R202+0x1d000] ;  /* 0x01d00000ca08783b */ /* 0x000eee0000004200 */
[C---:B------:R-:W-:Y:S08]  /*11a80*/  HMMA.16816.F32.BF16 R64, R4.reuse, R24, R64 ;  /* 0x000000180440723c */ /* 0x040ff00000041840 */
[C---:B------:R-:W-:Y:S01]  /*11a90*/  HMMA.16816.F32.BF16 R68, R4.reuse, R26, R68 ;  /* 0x0000001a0444723c */ /* 0x040fe20000041844 */
[----:B------:R-:W4:Y:S07]  /*11aa0*/  LDSM.16.MT88.4 R24, [R201+0x1d000] ;  /* 0x01d00000c918783b */ /* 0x000f2e0000004200 */
[C---:B--2---:R-:W-:Y:S08]  /*11ab0*/  HMMA.16816.F32.BF16 R124, R4.reuse, R16, R188 ;  /* 0x00000010047c723c */ /* 0x044ff000000418bc */
[----:B------:R-:W-:Y:S01]  /*11ac0*/  HMMA.16816.F32.BF16 R128, R4, R18, R184 ;  /* 0x000000120480723c */ /* 0x000fe200000418b8 */
[----:B------:R-:W2:Y:S01]  /*11ad0*/  LDSM.16.MT88.4 R16, [R200+0x1f000] ;  /* 0x01f00000c810783b */ /* 0x000ea20000004200 */
[----:B------:R-:W-:-:S06]  /*11ae0*/  MOV R21, R231 ;  /* 0x000000e700157202 */ /* 0x000fcc0000000f00 */
[C---:B-1----:R-:W-:Y:S08]  /*11af0*/  HMMA.16816.F32.BF16 R184, R4.reuse, R32, R160 ;  /* 0x0000002004b8723c */ /* 0x042ff000000418a0 */
[C---:B---3--:R-:W-:Y:S08]  /*11b00*/  HMMA.16816.F32.BF16 R180, R4.reuse, R8, R144 ;  /* 0x0000000804b4723c */ /* 0x048ff00000041890 */
[----:B------:R-:W-:Y:S01]  /*11b10*/  HMMA.16816.F32.BF16 R160, R4, R10, R140 ;  /* 0x0000000a04a0723c */ /* 0x000fe2000004188c */
[----:B------:R-:W-:Y:S01]  /*11b20*/  LDSM.16.MT88.4 R8, [R203+0x1f000] ;  /* 0x01f00000cb08783b */ /* 0x000fe20000004200 */
[----:B------:R-:W-:Y:S01]  /*11b30*/  MOV R173, R228 ;  /* 0x000000e400ad7202 */ /* 0x000fe20000000f00 */
[----:B------:R-:W-:Y:S01]  /*11b40*/  IMAD.MOV.U32 R174, RZ, RZ, R229 ;  /* 0x000000ffffae7224 */ /* 0x000fe200078e00e5 */
[----:B------:R-:W-:-:S04]  /*11b50*/  MOV R175, R230 ;  /* 0x000000e600af7202 */ /* 0x000fc80000000f00 */
[C---:B------:R-:W-:Y:S08]  /*11b60*/  HMMA.16816.F32.BF16 R120, R4.reuse, R22, R192 ;  /* 0x000000160478723c */ /* 0x040ff000000418c0 */
[C---:B----4-:R-:W-:Y:S07]  /*11b70*/  HMMA.16816.F32.BF16 R192, R4.reuse, R26, R164 ;  /* 0x0000001a04c0723c */ /* 0x050fee00000418a4 */
[----:B------:R-:W-:Y:S01]  /*11b80*/  IMAD.MOV.U32 R167, RZ, RZ, R21 ;  /* 0x000000ffffa77224 */ /* 0x000fe200078e0015 */
[C---:B------:R-:W-:Y:S01]  /*11b90*/  HMMA.16816.F32.BF16 R228, R4.reuse, R24, R168 ;  /* 0x0000001804e4723c */ /* 0x040fe200000418a8 */
[----:B------:R-:W1:Y:S07]  /*11ba0*/  LDSM.16.MT88.4 R20, [R201+0x1f000] ;  /* 0x01f00000c914783b */ /* 0x000e6e0000004200 */
[C---:B------:R-:W-:Y:S08]  /*11bb0*/  HMMA.16816.F32.BF16 R188, R4.reuse, R34, R156 ;  /* 0x0000002204bc723c */ /* 0x040ff0000004189c */
[C---:B--2---:R-:W-:Y:S08]  /*11bc0*/  HMMA.16816.F32.BF16 R32, R4.reuse, R16, R96 ;  /* 0x000000100420723c */ /* 0x044ff00000041860 */
[----:B------:R-:W-:Y:S01]  /*11bd0*/  HMMA.16816.F32.BF16 R24, R4, R18, R80 ;  /* 0x000000120418723c */ /* 0x000fe20000041850 */
[----:B------:R-:W2:Y:S01]  /*11be0*/  LDSM.16.MT88.4 R16, [R202+0x1f000] ;  /* 0x01f00000ca10783b */ /* 0x000ea20000004200 */
[----:B------:R-:W-:-:S02]  /*11bf0*/  IMAD.MOV.U32 R159, RZ, RZ, R0 ;  /* 0x000000ffff9f7224 */ /* 0x000fc400078e0000 */
[--C-:B------:R-:W-:Y:S01]  /*11c00*/  FFMA.FTZ R0, R14, c[0x0][0x23c], -R2.reuse ;  /* 0x00008f000e007a23 */ /* 0x100fe20000010802 */
[----:B------:R-:W-:Y:S01]  /*11c10*/  MOV R14, R232 ;  /* 0x000000e8000e7202 */ /* 0x000fe20000000f00 */
[----:B------:R-:W-:Y:S01]  /*11c20*/  IMAD.MOV.U32 R165, RZ, RZ, R173 ;  /* 0x000000ffffa57224 */ /* 0x000fe200078e00ad */
[----:B------:R-:W-:Y:S01]  /*11c30*/  MOV R158, R175 ;  /* 0x000000af009e7202 */ /* 0x000fe20000000f00 */
[----:B------:R3:W-:Y:S01]  /*11c40*/  MUFU.EX2 R232, R0 ;  /* 0x0000000000e87308 */ /* 0x0007e20000000800 */
[----:B------:R-:W-:Y:S01]  /*11c50*/  IMAD.MOV.U32 R146, RZ, RZ, R159 ;  /* 0x000000ffff927224 */ /* 0x000fe200078e009f */
[----:B------:R-:W-:Y:S01]  /*11c60*/  MOV R159, R15 ;  /* 0x0000000f009f7202 */ /* 0x000fe20000000f00 */
[----:B------:R-:W-:Y:S01]  /*11c70*/  IMAD.MOV.U32 R15, RZ, RZ, R241 ;  /* 0x000000ffff0f7224 */ /* 0x000fe200078e00f1 */
[----:B------:R-:W-:Y:S01]  /*11c80*/  MOV R164, R38 ;  /* 0x0000002600a47202 */ /* 0x000fe20000000f00 */
[----:B------:R-:W-:Y:S01]  /*11c90*/  LDSM.16.MT88.4 R80, [R203+0x1b800] ;  /* 0x01b80000cb50783b */ /* 0x000fe20000004200 */
[----:B------:R-:W-:Y:S01]  /*11ca0*/  MOV R166, R174 ;  /* 0x000000ae00a67202 */ /* 0x000fe20000000f00 */
[----:B-1----:R-:W-:Y:S02]  /*11cb0*/  HMMA.16816.F32.BF16 R168, R4, R20, R72 ;  /* 0x0000001404a8723c */ /* 0x002fe40000041848 */
[----:B------:R-:W-:Y:S01]  /*11cc0*/  LDSM.16.MT88.4 R96, [R200+0x1d800] ;  /* 0x01d80000c860783b */ /* 0x000fe20000004200 */
[----:B---3--:R-:W-:Y:S01]  /*11cd0*/  FFMA.FTZ R0, R150, c[0x0][0x23c], -R2 ;  /* 0x00008f0096007a23 */ /* 0x008fe20000010802 */
[----:B------:R-:W-:-:S02]  /*11ce0*/  MOV R38, R172 ;  /* 0x000000ac00267202 */ /* 0x000fc40000000f00 */
[----:B------:R-:W-:Y:S01]  /*11cf0*/  MOV R241, R243 ;  /* 0x000000f300f17202 */ /* 0x000fe20000000f00 */
[----:B------:R1:W3:Y:S01]  /*11d00*/  MUFU.EX2 R150, R0 ;  /* 0x0000000000967308 */ /* 0x0002e20000000800 */
[C---:B------:R-:W-:Y:S01]  /*11d10*/  HMMA.16816.F32.BF16 R172, R4.reuse, R8, R56 ;  /* 0x0000000804ac723c */ /* 0x040fe20000041838 */
[----:B------:R-:W-:Y:S01]  /*11d20*/  MOV R243, R247 ;  /* 0x000000f700f37202 */ /* 0x000fe20000000f00 */
[----:B------:R-:W-:Y:S01]  /*11d30*/  IMAD.MOV.U32 R247, RZ, RZ, R249 ;  /* 0x000000fffff77224 */ /* 0x000fe200078e00f9 */
[----:B------:R-:W-:Y:S01]  /*11d40*/  MOV R249, R149 ;  /* 0x0000009500f97202 */ /* 0x000fe20000000f00 */
[----:B------:R-:W4:Y:S01]  /*11d50*/  LDSM.16.MT88.4 R56, [R202+0x19800] ;  /* 0x01980000ca38783b */ /* 0x000f220000004200 */
[----:B------:R-:W-:Y:S01]  /*11d60*/  MOV R147, R164 ;  /* 0x000000a400937202 */ /* 0x000fe20000000f00 */
[----:B------:R-:W-:Y:S01]  /*11d70*/  IMAD.MOV.U32 R157, RZ, RZ, R166 ;  /* 0x000000ffff9d7224 */ /* 0x000fe200078e00a6 */
[----:B------:R-:W-:Y:S01]  /*11d80*/  MOV R156, R165 ;  /* 0x000000a5009c7202 */ /* 0x000fe20000000f00 */
[----:B------:R-:W-:Y:S01]  /*11d90*/  HMMA.16816.F32.BF16 R176, R4, R22, R136 ;  /* 0x0000001604b0723c */ /* 0x000fe20000041888 */
[----:B------:R-:W-:Y:S01]  /*11da0*/  IMAD.MOV.U32 R142, RZ, RZ, R15 ;  /* 0x000000ffff8e7224 */ /* 0x000fe200078e000f */
[----:B------:R-:W-:Y:S01]  /*11db0*/  MOV R143, R159 ;  /* 0x0000009f008f7202 */ /* 0x000fe20000000f00 */
[----:B------:R-:W-:Y:S01]  /*11dc0*/  LDSM.16.MT88.4 R72, [R201+0x1b800] ;  /* 0x01b80000c948783b */ /* 0x000fe20000004200 */
[----:B-1----:R-:W-:Y:S01]  /*11dd0*/  FFMA.FTZ R0, R13, c[0x0][0x23c], -R2 ;  /* 0x00008f000d007a23 */ /* 0x002fe20000010802 */
[----:B------:R-:W-:-:S03]  /*11de0*/  MOV R13, R227 ;  /* 0x000000e3000d7202 */ /* 0x000fc60000000f00 */
[----:B------:R-:W-:Y:S01]  /*11df0*/  HMMA.16816.F32.BF16 R20, R4, R10, R52 ;  /* 0x0000000a0414723c */ /* 0x000fe20000041834 */
[----:B------:R-:W-:Y:S01]  /*11e00*/  MOV R141, R156 ;  /* 0x0000009c008d7202 */ /* 0x000fe20000000f00 */
[----:B------:R1:W-:Y:S01]  /*11e10*/  MUFU.EX2 R227, R0 ;  /* 0x0000000000e37308 */ /* 0x0003e20000000800 */
[----:B------:R-:W-:Y:S01]  /*11e20*/  FFMA.FTZ R2, R158, c[0x0][0x23c], -R2 ;  /* 0x00008f009e027a23 */ /* 0x000fe20000010802 */
[----:B------:R-:W-:Y:S06]  /*11e30*/  LDSM.16.MT88.4 R136, [R201+0x1f800] ;  /* 0x01f80000c988783b */ /* 0x000fec0000004200 */
[----:B------:R2:W-:Y:S01]  /*11e40*/  MUFU.EX2 R149, R2 ;  /* 0x0000000200957308 */ /* 0x0005e20000000800 */
[----:B-1----:R-:W-:-:S05]  /*11e50*/  LOP3.LUT R0, R31, UR8, R42, 0x96, !PT ;  /* 0x000000081f007c12 */ /* 0x002fca000f8e962a */
[----:B------:R-:W-:-:S04]  /*11e60*/  IMAD.WIDE.U32 R8, R0, -0x2daee0ad, RZ ;  /* 0xd2511f5300087825 */ /* 0x000fc800078e00ff */
[----:B--2---:R-:W-:Y:S01]  /*11e70*/  FFMA.FTZ R2, R14, c[0x0][0x23c], -R12 ;  /* 0x00008f000e027a23 */ /* 0x004fe2000001080c */
[----:B------:R-:W-:Y:S02]  /*11e80*/  LOP3.LUT R0, R9, UR18, R40, 0x96, !PT ;  /* 0x0000001209007c12 */ /* 0x000fe4000f8e9628 */
[----:B------:R-:W1:Y:S01]  /*11e90*/  LDSM.16.MT88.4 R40, [R201+0x19800] ;  /* 0x01980000c928783b */ /* 0x000e620000004200 */
[----:B------:R2:W-:Y:S01]  /*11ea0*/  MUFU.EX2 R31, R2 ;  /* 0x00000002001f7308 */ /* 0x0005e20000000800 */
[----:B------:R-:W-:Y:S02]  /*11eb0*/  MOV R158, R167 ;  /* 0x000000a7009e7202 */ /* 0x000fe40000000f00 */
[----:B------:R-:W-:Y:S01]  /*11ec0*/  HMMA.16816.F32.BF16 R164, R4, R16, R48 ;  /* 0x0000001004a4723c */ /* 0x000fe20000041830 */
[----:B------:R-:W-:Y:S01]  /*11ed0*/  LOP3.LUT R14, R8, 0xff, RZ, 0xc0, !PT ;  /* 0x000000ff080e7812 */ /* 0x000fe200078ec0ff */
[----:B------:R-:W-:Y:S01]  /*11ee0*/  FFMA.FTZ R11, R147, c[0x0][0x23c], -R12 ;  /* 0x00008f00930b7a23 */ /* 0x000fe2000001080c */
[----:B------:R-:W-:-:S05]  /*11ef0*/  SHF.R.U32.HI R10, RZ, 0x10, R8 ;  /* 0x00000010ff0a7819 */ /* 0x000fca0000011608 */
[----:B------:R-:W-:Y:S01]  /*11f00*/  HMMA.16816.F32.BF16 R16, R4, R18, R44 ;  /* 0x000000120410723c */ /* 0x000fe2000004182c */
[----:B------:R-:W1:Y:S01]  /*11f10*/  LDSM.16.MT88.4 R48, [R203+0x19800] ;  /* 0x01980000cb30783b */ /* 0x000e620000004200 */
[----:B--2---:R-:W-:Y:S01]  /*11f20*/  LOP3.LUT R2, R8, 0xffff, RZ, 0xc0, !PT ;  /* 0x0000ffff08027812 */ /* 0x004fe200078ec0ff */
[----:B------:R-:W-:Y:S01]  /*11f30*/  FFMA.FTZ R9, R13, c[0x0][0x23c], -R12 ;  /* 0x00008f000d097a23 */ /* 0x000fe2000001080c */
[----:B------:R-:W-:Y:S01]  /*11f40*/  SHF.R.U32.HI R13, RZ, 0x18, R8 ;  /* 0x00000018ff0d7819 */ /* 0x000fe20000011608 */
[----:B------:R-:W-:Y:S02]  /*11f50*/  FFMA.FTZ R8, R146, c[0x0][0x23c], -R12 ;  /* 0x00008f0092087a23 */ /* 0x000fe4000001080c */
[----:B------:R-:W-:Y:S01]  /*11f60*/  SHF.R.U32.HI R6, RZ, 0x8, R2 ;  /* 0x00000008ff067819 */ /* 0x000fe20000011602 */
[----:B------:R-:W2:Y:S01]  /*11f70*/  MUFU.EX2 R30, R9 ;  /* 0x00000009001e7308 */ /* 0x000ea20000000800 */
[----:B------:R-:W-:Y:S02]  /*11f80*/  LOP3.LUT R2, R0, 0xffff, RZ, 0xc0, !PT ;  /* 0x0000ffff00027812 */ /* 0x000fe400078ec0ff */
[----:B------:R-:W-:-:S02]  /*11f90*/  SHF.R.U32.HI R5, RZ, 0x10, R0 ;  /* 0x00000010ff057819 */ /* 0x000fc40000011600 */
[----:B------:R-:W-:-:S03]  /*11fa0*/  SHF.R.U32.HI R7, RZ, 0x18, R0 ;  /* 0x00000018ff077819 */ /* 0x000fc60000011600 */
[----:B------:R2:W-:Y:S01]  /*11fb0*/  MUFU.EX2 R15, R8 ;  /* 0x00000008000f7308 */ /* 0x0005e20000000800 */
[----:B------:R-:W-:-:S07]  /*11fc0*/  LOP3.LUT R4, R10, 0xff, RZ, 0xc0, !PT ;  /* 0x000000ff0a047812 */ /* 0x000fce00078ec0ff */
[----:B------:R-:W1:Y:S01]  /*11fd0*/  MUFU.EX2 R12, R11 ;  /* 0x0000000b000c7308 */ /* 0x000e620000000800 */
[----:B--2---:R-:W-:Y:S02]  /*11fe0*/  LOP3.LUT R8, R0, 0xff, RZ, 0xc0, !PT ;  /* 0x000000ff00087812 */ /* 0x004fe400078ec0ff */
[----:B------:R-:W-:Y:S02]  /*11ff0*/  SHF.R.U32.HI R0, RZ, 0x8, R2 ;  /* 0x00000008ff007819 */ /* 0x000fe40000011602 */
[----:B------:R-:W-:Y:S02]  /*12000*/  LOP3.LUT R2, R5, 0xff, RZ, 0xc0, !PT ;  /* 0x000000ff05027812 */ /* 0x000fe400078ec0ff */
[----:B------:R-:W-:Y:S02]  /*12010*/  PRMT R0, R8, 0x5410, R0 ;  /* 0x0000541008007816 */ /* 0x000fe40000000000 */
[----:B------:R-:W-:Y:S02]  /*12020*/  PRMT R2, R2, 0x5410, R7 ;  /* 0x0000541002027816 */ /* 0x000fe40000000007 */
[----:B------:R-:W-:Y:S01]  /*12030*/  PRMT R9, R14, 0x5410, R6 ;  /* 0x000054100e097816 */ /* 0x000fe20000000006 */
[--C-:B------:R-:W-:Y:S01]  /*12040*/  HSET2.LE.AND R0, R0, R141.reuse, PT ;  /* 0x0000008d00007233 */ /* 0x100fe20003803000 */
[----:B------:R-:W-:Y:S01]  /*12050*/  PRMT R6, R4, 0x5410, R13 ;  /* 0x0000541004067816 */ /* 0x000fe2000000000d */
[----:B------:R-:W-:Y:S01]  /*12060*/  HSET2.LE.AND R4, R2, R141, PT ;  /* 0x0000008d02047233 */ /* 0x000fe20003803000 */
[----:B---3--:R-:W-:-:S02]  /*12070*/  F2FP.BF16.PACK_AB R2, R150, R232 ;  /* 0x000000e89602723e */ /* 0x008fc400000010ff */
[----:B------:R-:W-:Y:S01]  /*12080*/  F2FP.BF16.PACK_AB R5, R30, R31 ;  /* 0x0000001f1e05723e */ /* 0x000fe200000010ff */
[----:B------:R-:W-:Y:S01]  /*12090*/  IMAD.MOV.U32 R147, RZ, RZ, R157 ;  /* 0x000000ffff937224 */ /* 0x000fe200078e009d */
[----:B------:R-:W-:Y:S02]  /*120a0*/  MOV R146, R158 ;  /* 0x0000009e00927202 */ /* 0x000fe40000000f00 */
[----:B------:R-:W-:Y:S01]  /*120b0*/  LOP3.LUT R144, R0, R2, RZ, 0xc0, !PT ;  /* 0x0000000200907212 */ /* 0x000fe200078ec0ff */
[--C-:B------:R-:W-:Y:S01]  /*120c0*/  HSET2.LE.AND R0, R9, R141.reuse, PT ;  /* 0x0000008d09007233 */ /* 0x100fe20003803000 */
[----:B------:R-:W-:Y:S01]  /*120d0*/  LOP3.LUT R145, R4, R5, RZ, 0xc0, !PT ;  /* 0x0000000504917212 */ /* 0x000fe200078ec0ff */
[----:B------:R-:W-:Y:S01]  /*120e0*/  HSET2.LE.AND R4, R6, R141, PT ;  /* 0x0000008d06047233 */ /* 0x000fe20003803000 */
[----:B------:R-:W-:Y:S01]  /*120f0*/  F2FP.BF16.PACK_AB R2, R149, R227 ;  /* 0x000000e39502723e */ /* 0x000fe200000010ff */
[----:B------:R-:W-:Y:S01]  /*12100*/  IMAD.MOV.U32 R7, RZ, RZ, R146 ;  /* 0x000000ffff077224 */ /* 0x000fe200078e0092 */
[----:B-1----:R-:W-:Y:S01]  /*12110*/  F2FP.BF16.PACK_AB R5, R12, R15 ;  /* 0x0000000f0c05723e */ /* 0x002fe200000010ff */
[----:B------:R-:W1:Y:S01]  /*12120*/  LDSM.16.MT88.4 R156, [R200+0x19800] ;  /* 0x01980000c89c783b */ /* 0x000e620000004200 */
[----:B------:R-:W-:-:S02]  /*12130*/  MOV R6, R147 ;  /* 0x0000009300067202 */ /* 0x000fc40000000f00 */
[----:B------:R-:W-:Y:S01]  /*12140*/  LOP3.LUT R146, R0, R2, RZ, 0xc0, !PT ;  /* 0x0000000200927212 */ /* 0x000fe200078ec0ff */
[----:B------:R-:W-:Y:S01]  /*12150*/  LDSM.16.MT88.4 R8, [R202+0x1f800] ;  /* 0x01f80000ca08783b */ /* 0x000fe20000004200 */
[----:B------:R-:W-:Y:S01]  /*12160*/  LOP3.LUT R147, R4, R5, RZ, 0xc0, !PT ;  /* 0x0000000504937212 */ /* 0x000fe200078ec0ff */
[----:B------:R-:W-:Y:S01]  /*12170*/  IMAD.MOV.U32 R4, RZ, RZ, R39 ;  /* 0x000000ffff047224 */ /* 0x000fe200078e0027 */
[----:B------:R-:W-:Y:S02]  /*12180*/  MOV R5, R38 ;  /* 0x0000002600057202 */ /* 0x000fe40000000f00 */
[----:B------:R-:W-:Y:S02]  /*12190*/  MOV R2, R36 ;  /* 0x0000002400027202 */ /* 0x000fe40000000f00 */
[----:B------:R-:W-:Y:S01]  /*121a0*/  MOV R0, R37 ;  /* 0x0000002500007202 */ /* 0x000fe20000000f00 */
[C---:B----4-:R-:W-:Y:S01]  /*121b0*/  HMMA.16816.F32.BF16 R52, R144.reuse, R56, R88 ;  /* 0x000000389034723c */ /* 0x050fe20000041858 */
[----:B------:R-:W-:Y:S07]  /*121c0*/  LDSM.16.MT88.4 R88, [R202+0x1b800] ;  /* 0x01b80000ca58783b */ /* 0x000fee0000004200 */
[----:B------:R-:W-:Y:S01]  /*121d0*/  HMMA.16816.F32.BF16 R36, R144, R40, R64 ;  /* 0x000000289024723c */ /* 0x000fe20000041840 */
[----:B------:R-:W2:Y:S01]  /*121e0*/  LDSM.16.MT88.4 R64, [R200+0x1b800] ;  /* 0x01b80000c840783b */ /* 0x000ea20000004200 */
[----:B------:R-:W-:-:S02]  /*121f0*/  FFMA.FTZ R0, R244, R29, R0 ;  /* 0x0000001df4007223 */ /* 0x000fc40000010000 */
[----:B------:R-:W-:Y:S02]  /*12200*/  FFMA.FTZ R2, R245, R28, R2 ;  /* 0x0000001cf5027223 */ /* 0x000fe40000010002 */
[----:B------:R-:W-:Y:S02]  /*12210*/  FADD.FTZ R0, R4, R0 ;  /* 0x0000000004007221 */ /* 0x000fe40000010000 */
[----:B------:R-:W-:Y:S01]  /*12220*/  FADD.FTZ R2, R5, R2 ;  /* 0x0000000205027221 */ /* 0x000fe20000010000 */
[----:B------:R-:W-:Y:S01]  /*12230*/  MOV R13, R143 ;  /* 0x0000008f000d7202 */ /* 0x000fe20000000f00 */
[----:B------:R-:W-:Y:S01]  /*12240*/  FADD.FTZ R0, R6, R0 ;  /* 0x0000000006007221 */ /* 0x000fe20000010000 */
[----:B------:R-:W-:Y:S01]  /*12250*/  MOV R14, R142 ;  /* 0x0000008e000e7202 */ /* 0x000fe20000000f00 */
[----:B------:R-:W-:Y:S01]  /*12260*/  FADD.FTZ R2, R7, R2 ;  /* 0x0000000207027221 */ /* 0x000fe20000010000 */
[----:B------:R-:W-:Y:S01]  /*12270*/  HMMA.16816.F32.BF16 R44, R144, R48, R76 ;  /* 0x00000030902c723c */ /* 0x000fe2000004184c */
[----:B------:R-:W-:Y:S01]  /*12280*/  FADD.FTZ R0, R13, R0 ;  /* 0x000000000d007221 */ /* 0x000fe20000010000 */
[----:B------:R-:W-:Y:S01]  /*12290*/  LDSM.16.MT88.4 R140, [R203+0x1f800] ;  /* 0x01f80000cb8c783b */ /* 0x000fe20000004200 */
[----:B------:R-:W-:-:S05]  /*122a0*/  FADD.FTZ R2, R14, R2 ;  /* 0x000000020e027221 */ /* 0x000fca0000010000 */
[----:B-1----:R-:W-:Y:S01]  /*122b0*/  HMMA.16816.F32.BF16 R152, R144, R156, R152 ;  /* 0x0000009c9098723c */ /* 0x002fe20000041898 */
[----:B------:R-:W-:Y:S02]  /*122c0*/  FADD.FTZ R0, R241, R0 ;  /* 0x00000000f1007221 */ /* 0x000fe40000010000 */
[----:B------:R-:W-:-:S05]  /*122d0*/  FADD.FTZ R2, R243, R2 ;  /* 0x00000002f3027221 */ /* 0x000fca0000010000 */
[----:B------:R-:W-:Y:S01]  /*122e0*/  HMMA.16816.F32.BF16 R76, R144, R80, R116 ;  /* 0x00000050904c723c */ /* 0x000fe20000041874 */
[----:B------:R-:W-:-:S07]  /*122f0*/  FADD.FTZ R0, R247, R0 ;  /* 0x00000000f7007221 */ /* 0x000fce0000010000 */
[C---:B------:R-:W-:Y:S08]  /*12300*/  HMMA.16816.F32.BF16 R156, R144.reuse, R158, R60 ;  /* 0x0000009e909c723c */ /* 0x040ff0000004183c */
[C---:B------:R-:W-:Y:S08]  /*12310*/  HMMA.16816.F32.BF16 R40, R144.reuse, R42, R68 ;  /* 0x0000002a9028723c */ /* 0x040ff00000041844 */
[C---:B------:R-:W-:Y:S08]  /*12320*/  HMMA.16816.F32.BF16 R48, R144.reuse, R50, R84 ;  /* 0x000000329030723c */ /* 0x040ff00000041854 */
[C---:B------:R-:W-:Y:S01]  /*12330*/  HMMA.16816.F32.BF16 R80, R144.reuse, R82, R120 ;  /* 0x000000529050723c */ /* 0x040fe20000041878 */
[----:B------:R-:W1:Y:S07]  /*12340*/  LDSM.16.MT88.4 R120, [R202+0x1d800] ;  /* 0x01d80000ca78783b */ /* 0x000e6e0000004200 */
[----:B--2---:R-:W-:Y:S01]  /*12350*/  HMMA.16816.F32.BF16 R60, R144, R64, R100 ;  /* 0x00000040903c723c */ /* 0x004fe20000041864 */
[----:B------:R-:W-:-:S07]  /*12360*/  FADD.FTZ R2, R248, R2 ;  /* 0x00000002f8027221 */ /* 0x000fce0000010000 */
[C---:B------:R-:W-:Y:S08]  /*12370*/  HMMA.16816.F32.BF16 R68, R144.reuse, R72, R108 ;  /* 0x000000489044723c */ /* 0x040ff0000004186c */
[C---:B------:R-:W-:Y:S08]  /*12380*/  HMMA.16816.F32.BF16 R84, R144.reuse, R88, R124 ;  /* 0x000000589054723c */ /* 0x040ff0000004187c */
[C---:B------:R-:W-:Y:S01]  /*12390*/  HMMA.16816.F32.BF16 R64, R144.reuse, R66, R104 ;  /* 0x000000429040723c */ /* 0x040fe20000041868 */
[----:B------:R-:W2:Y:S07]  /*123a0*/  LDSM.16.MT88.4 R104, [R201+0x1d800] ;  /* 0x01d80000c968783b */ /* 0x000eae0000004200 */
        /* <DEDUP_REMOVED lines=23> */
[----:B-1----:R-:W-:Y:S01]  /*12520*/  HMMA.16816.F32.BF16 R116, R144, R120, R180 ;  /* 0x000000789074723c */ /* 0x002fe200000418b4 */
[----:B------:R-:W-:-:S07]  /*12530*/  FADD.FTZ R0, R15, R0 ;  /* 0x000000000f007221 */ /* 0x000fce0000010000 */
[----:B------:R-:W-:Y:S01]  /*12540*/  HMMA.16816.F32.BF16 R92, R144, R96, R132 ;  /* 0x00000060905c723c */ /* 0x000fe20000041884 */
[----:B------:R-:W-:-:S07]  /*12550*/  FADD.FTZ R244, R149, R2 ;  /* 0x0000000295f47221 */ /* 0x000fce0000010000 */
[----:B------:R-:W-:Y:S01]  /*12560*/  HMMA.16816.F32.BF16 R120, R144, R122, R160 ;  /* 0x0000007a9078723c */ /* 0x000fe200000418a0 */
[----:B------:R-:W-:-:S07]  /*12570*/  FADD.FTZ R245, R12, R0 ;  /* 0x000000000cf57221 */ /* 0x000fce0000010000 */
        /* <DEDUP_REMOVED lines=14> */
.L_x_830:
[----:B------:R-:W-:-:S12]  /*12660*/  UIADD3 UR35, UR37, -0x1, URZ ;  /* 0xffffffff25237890 */ /* 0x000fd8000fffe03f */
.L_x_837:
        /* <DEDUP_REMOVED lines=30> */
[----:B------:R-:W-:Y:S02]  /*12850*/  IADD3 R6, P0, R6, UR34, RZ ;  /* 0x0000002206067c10 */ /* 0x000fe4000ff1e0ff */
        /* <DEDUP_REMOVED lines=9> */
[----:B------:R-:W-:Y:S01]  /*128f0*/  IADD3.X R238, R238, UR33, R5, P0, !PT ;  /* 0x00000021eeee7c10 */ /* 0x000fe200087fe405 */
[----:B----4-:R-:W-:Y:S01]  /*12900*/  IMAD.MOV.U32 R243, RZ, RZ, R13 ;  /* 0x000000fffff37224 */ /* 0x010fe200078e000d */
[----:B------:R-:W-:Y:S01]  /*12910*/  SHF.R.S32.HI R0, RZ, 0x1f, R0 ;  /* 0x0000001fff007819 */ /* 0x000fe20000011400 */
[----:B------:R-:W-:Y:S01]  /*12920*/  IMAD.MOV.U32 R242, RZ, RZ, R10 ;  /* 0x000000fffff27224 */ /* 0x000fe200078e000a */
[----:B------:R-:W-:Y:S01]  /*12930*/  LEA R239, P0, R2, c[0x0][0x170], 0x1 ;  /* 0x00005c0002ef7a11 */ /* 0x000fe200078008ff */
[----:B------:R-:W-:Y:S01]  /*12940*/  UIADD3 UR33, UR35, -0x1, URZ ;  /* 0xffffffff23217890 */ /* 0x000fe2000fffe03f */
[----:B------:R-:W-:Y:S01]  /*12950*/  IMAD.WIDE.U32 R236, R20, -0x326172a9, RZ ;  /* 0xcd9e8d5714ec7825 */ /* 0x000fe200078e00ff */
[----:B------:R-:W-:Y:S02]  /*12960*/  ISETP.GE.AND P3, PT, R18, c[0x0][0x220], PT ;  /* 0x0000880012007a0c */ /* 0x000fe40003f66270 */
[----:B------:R-:W-:Y:S01]  /*12970*/  LEA.HI.X R238, R2, c[0x0][0x174], R238, 0x1, P0 ;  /* 0x00005d0002ee7a11 */ /* 0x000fe200000f0cee */
[----:B------:R-:W-:Y:S01]  /*12980*/  IMAD.X R229, RZ, RZ, R0, P1 ;  /* 0x000000ffffe57224 */ /* 0x000fe200008e0600 */
[----:B------:R-:W-:-:S02]  /*12990*/  LOP3.LUT R230, R237, R14, RZ, 0x3c, !PT ;  /* 0x0000000eede67212 */ /* 0x000fc400078e3cff */
[----:B------:R-:W-:Y:S02]  /*129a0*/  ISETP.GE.AND P2, PT, R17, c[0x0][0x220], PT ;  /* 0x0000880011007a0c */ /* 0x000fe40003f46270 */
[----:B------:R-:W-:Y:S01]  /*129b0*/  ISETP.GE.AND P1, PT, R16, c[0x0][0x220], PT ;  /* 0x0000880010007a0c */ /* 0x000fe20003f26270 */
[----:B------:R-:W-:Y:S01]  /*129c0*/  IMAD.WIDE.U32 R230, R230, -0x2daee0ad, RZ ;  /* 0xd2511f53e6e67825 */ /* 0x000fe200078e00ff */
[----:B------:R-:W-:Y:S01]  /*129d0*/  ISETP.GE.AND P0, PT, R15, c[0x0][0x220], PT ;  /* 0x000088000f007a0c */ /* 0x000fe20003f06270 */
[----:B------:R-:W-:Y:S05]  /*129e0*/  BRA `(.L_x_839) ;  /* 0x000003d000007947 */ /* 0x000fea0003800000 */
.L_x_841:
        /* <DEDUP_REMOVED lines=61> */
.L_x_839:
        /* <DEDUP_REMOVED lines=22> */
[----:B------:R-:W-:Y:S01]  /*12f20*/  LEA R4, P6, R12, R239, 0x1 ;  /* 0x000000ef0c047211 */ /* 0x000fe200078c08ff */
        /* <DEDUP_REMOVED lines=10> */
[-C--:B------:R-:W-:Y:S01]  /*12fd0*/  LEA.HI.X R5, R12, R238.reuse, R5, 0x1, P6 ;  /* 0x000000ee0c057211 */ /* 0x080fe200030f0c05 */
        /* <DEDUP_REMOVED lines=44> */
[----:B-1----:R-:W2:Y:S04]  /*132a0*/  LDSM.16.M88.4 R8, [R151+0x10000] ;  /* 0x010000009708783b */ /* 0x002ea80000000200 */
[----:B------:R-:W1:Y:S04]  /*132b0*/  LDSM.16.M88.4 R16, [R151+0x10800] ;  /* 0x010800009710783b */ /* 0x000e680000000200 */
[----:B------:R-:W4:Y:S04]  /*132c0*/  LDSM.16.M88.4 R24, [R151+0x11000] ;  /* 0x011000009718783b */ /* 0x000f280000000200 */
[----:B------:R-:W0:Y:S04]  /*132d0*/  LDGDEPBAR ;  /* 0x00000000000079af */ /* 0x000e280000000000 */
[----:B------:R-:W5:Y:S01]  /*132e0*/  LDSM.16.M88.4 R168, [R151+0x11800] ;  /* 0x0118000097a8783b */ /* 0x000f620000000200 */
        /* <DEDUP_REMOVED lines=9> */
[----:B------:R-:W-:Y:S04]  /*13380*/  LDSM.16.M88.4 R192, [R209] ;  /* 0x00000000d1c0783b */ /* 0x000fe80000000200 */
[----:B------:R-:W2:Y:S01]  /*13390*/  LDSM.16.M88.4 R196, [R205+0x10000] ;  /* 0x01000000cdc4783b */ /* 0x000ea20000000200 */
[C---:B------:R-:W-:Y:S08]  /*133a0*/  HMMA.16816.F32.BF16 R8, R32.reuse, R10, RZ ;  /* 0x0000000a2008723c */ /* 0x040ff000000418ff */
[C---:B-1----:R-:W-:Y:S08]  /*133b0*/  HMMA.16816.F32.BF16 R12, R32.reuse, R16, RZ ;  /* 0x00000010200c723c */ /* 0x042ff000000418ff */
[C---:B------:R-:W-:Y:S08]  /*133c0*/  HMMA.16816.F32.BF16 R16, R32.reuse, R18, RZ ;  /* 0x000000122010723c */ /* 0x040ff000000418ff */
[C---:B----4-:R-:W-:Y:S08]  /*133d0*/  HMMA.16816.F32.BF16 R20, R32.reuse, R24, RZ ;  /* 0x000000182014723c */ /* 0x050ff000000418ff */
[C---:B------:R-:W-:Y:S08]  /*133e0*/  HMMA.16816.F32.BF16 R24, R32.reuse, R26, RZ ;  /* 0x0000001a2018723c */ /* 0x040ff000000418ff */
[C---:B-----5:R-:W-:Y:S08]  /*133f0*/  HMMA.16816.F32.BF16 R28, R32.reuse, R168, RZ ;  /* 0x000000a8201c723c */ /* 0x060ff000000418ff */
[----:B------:R-:W-:Y:S01]  /*13400*/  HMMA.16816.F32.BF16 R32, R32, R170, RZ ;  /* 0x000000aa2020723c */ /* 0x000fe200000418ff */
[----:B------:R-:W1:Y:S07]  /*13410*/  LDSM.16.M88.4 R168, [R205+0x10800] ;  /* 0x01080000cda8783b */ /* 0x000e6e0000000200 */
[C---:B---3--:R-:W-:Y:S08]  /*13420*/  HMMA.16816.F32.BF16 R4, R172.reuse, R176, R4 ;  /* 0x000000b0ac04723c */ /* 0x048ff00000041804 */
[C---:B------:R-:W-:Y:S01]  /*13430*/  HMMA.16816.F32.BF16 R8, R172.reuse, R178, R8 ;  /* 0x000000b2ac08723c */ /* 0x040fe20000041808 */
[----:B------:R-:W3:Y:S07]  /*13440*/  LDSM.16.M88.4 R176, [R205+0x11000] ;  /* 0x01100000cdb0783b */ /* 0x000eee0000000200 */
[C---:B------:R-:W-:Y:S08]  /*13450*/  HMMA.16816.F32.BF16 R12, R172.reuse, R180, R12 ;  /* 0x000000b4ac0c723c */ /* 0x040ff0000004180c */
[C---:B------:R-:W-:Y:S01]  /*13460*/  HMMA.16816.F32.BF16 R16, R172.reuse, R182, R16 ;  /* 0x000000b6ac10723c */ /* 0x040fe20000041810 */
[----:B------:R-:W4:Y:S07]  /*13470*/  LDSM.16.M88.4 R180, [R205+0x11800] ;  /* 0x01180000cdb4783b */ /* 0x000f2e0000000200 */
[C---:B------:R-:W-:Y:S08]  /*13480*/  HMMA.16816.F32.BF16 R20, R172.reuse, R184, R20 ;  /* 0x000000b8ac14723c */ /* 0x040ff00000041814 */
[C---:B------:R-:W-:Y:S01]  /*13490*/  HMMA.16816.F32.BF16 R24, R172.reuse, R186, R24 ;  /* 0x000000baac18723c */ /* 0x040fe20000041818 */
[----:B------:R-:W-:Y:S07]  /*134a0*/  LDSM.16.M88.4 R184, [R204] ;  /* 0x00000000ccb8783b */ /* 0x000fee0000000200 */
[C---:B------:R-:W-:Y:S08]  /*134b0*/  HMMA.16816.F32.BF16 R28, R172.reuse, R188, R28 ;  /* 0x000000bcac1c723c */ /* 0x040ff0000004181c */
[----:B------:R-:W-:Y:S01]  /*134c0*/  HMMA.16816.F32.BF16 R32, R172, R190, R32 ;  /* 0x000000beac20723c */ /* 0x000fe20000041820 */
[----:B------:R-:W5:Y:S04]  /*134d0*/  LDSM.16.M88.4 R172, [R208] ;  /* 0x00000000d0ac783b */ /* 0x000f680000000200 */
[----:B------:R-:W4:Y:S03]  /*134e0*/  LDSM.16.M88.4 R188, [R204+0x800] ;  /* 0x00080000ccbc783b */ /* 0x000f260000000200 */
[C---:B--2---:R-:W-:Y:S08]  /*134f0*/  HMMA.16816.F32.BF16 R4, R192.reuse, R196, R4 ;  /* 0x000000c4c004723c */ /* 0x044ff00000041804 */
[C---:B------:R-:W-:Y:S01]  /*13500*/  HMMA.16816.F32.BF16 R8, R192.reuse, R198, R8 ;  /* 0x000000c6c008723c */ /* 0x040fe20000041808 */
[----:B------:R-:W-:Y:S07]  /*13510*/  LDSM.16.M88.4 R196, [R204+0x1800] ;  /* 0x00180000ccc4783b */ /* 0x000fee0000000200 */
[C---:B-1----:R-:W-:Y:S08]  /*13520*/  HMMA.16816.F32.BF16 R12, R192.reuse, R168, R12 ;  /* 0x000000a8c00c723c */ /* 0x042ff0000004180c */
[C---:B------:R-:W-:Y:S01]  /*13530*/  HMMA.16816.F32.BF16 R16, R192.reuse, R170, R16 ;  /* 0x000000aac010723c */ /* 0x040fe20000041810 */
[----:B------:R-:W1:Y:S07]  /*13540*/  LDSM.16.M88.4 R168, [R204+0x1000] ;  /* 0x00100000cca8783b */ /* 0x000e6e0000000200 */
[C---:B---3--:R-:W-:Y:S08]  /*13550*/  HMMA.16816.F32.BF16 R20, R192.reuse, R176, R20 ;  /* 0x000000b0c014723c */ /* 0x048ff00000041814 */
[C---:B------:R-:W-:Y:S01]  /*13560*/  HMMA.16816.F32.BF16 R24, R192.reuse, R178, R24 ;  /* 0x000000b2c018723c */ /* 0x040fe20000041818 */
[----:B------:R-:W-:Y:S07]  /*13570*/  LDSM.16.M88.4 R176, [R206+0x4000] ;  /* 0x00400000ceb0783b */ /* 0x000fee0000000200 */
[C---:B----4-:R-:W-:Y:S08]  /*13580*/  HMMA.16816.F32.BF16 R28, R192.reuse, R180, R28 ;  /* 0x000000b4c01c723c */ /* 0x050ff0000004181c */
[----:B------:R-:W-:Y:S01]  /*13590*/  HMMA.16816.F32.BF16 R32, R192, R182, R32 ;  /* 0x000000b6c020723c */ /* 0x000fe20000041820 */
[----:B------:R-:W2:Y:S04]  /*135a0*/  LDSM.16.M88.4 R180, [R151+0x12000] ;  /* 0x0120000097b4783b */ /* 0x000ea80000000200 */
[----:B------:R-:W-:Y:S03]  /*135b0*/  LDSM.16.M88.4 R192, [R151+0x13000] ;  /* 0x0130000097c0783b */ /* 0x000fe60000000200 */
[C---:B-----5:R-:W-:Y:S08]  /*135c0*/  HMMA.16816.F32.BF16 R4, R172.reuse, R184, R4 ;  /* 0x000000b8ac04723c */ /* 0x060ff00000041804 */
        /* <DEDUP_REMOVED lines=10> */
[----:B------:R-:W4:Y:S04]  /*13670*/  LDSM.16.M88.4 R172, [R207+0x4000] ;  /* 0x00400000cfac783b */ /* 0x000f280000000200 */
[----:B------:R-:W-:Y:S03]  /*13680*/  LDSM.16.M88.4 R196, [R219] ;  /* 0x00000000dbc4783b */ /* 0x000fe60000000200 */
        /* <DEDUP_REMOVED lines=13> */
[C---:B----4-:R-:W-:Y:S08]  /*13760*/  HMMA.16816.F32.BF16 R4, R172.reuse, R188, R4 ;  /* 0x000000bcac04723c */ /* 0x050ff00000041804 */
[C---:B------:R-:W-:Y:S01]  /*13770*/  HMMA.16816.F32.BF16 R8, R172.reuse, R190, R8 ;  /* 0x000000beac08723c */ /* 0x040fe20000041808 */
[----:B------:R-:W4:Y:S07]  /*13780*/  LDSM.16.M88.4 R188, [R205+0x12800] ;  /* 0x01280000cdbc783b */ /* 0x000f2e0000000200 */
        /* <DEDUP_REMOVED lines=25> */
[----:B------:R-:W-:Y:S07]  /*13920*/  LDSM.16.M88.4 R192, [R151+0x15800] ;  /* 0x0158000097c0783b */ /* 0x000fee0000000200 */
[C---:B-1----:R-:W-:Y:S08]  /*13930*/  HMMA.16816.F32.BF16 R12, R184.reuse, R176, R12 ;  /* 0x000000b0b80c723c */ /* 0x042ff0000004180c */
[C---:B------:R-:W-:Y:S01]  /*13940*/  HMMA.16816.F32.BF16 R16, R184.reuse, R178, R16 ;  /* 0x000000b2b810723c */ /* 0x040fe20000041810 */
[----:B------:R-:W1:Y:S07]  /*13950*/  LDSM.16.M88.4 R176, [R151+0x15000] ;  /* 0x0150000097b0783b */ /* 0x000e6e0000000200 */
[C---:B------:R-:W-:Y:S08]  /*13960*/  HMMA.16816.F32.BF16 R20, R184.reuse, R196, R20 ;  /* 0x000000c4b814723c */ /* 0x040ff00000041814 */
[C---:B------:R-:W-:Y:S01]  /*13970*/  HMMA.16816.F32.BF16 R24, R184.reuse, R198, R24 ;  /* 0x000000c6b818723c */ /* 0x040fe20000041818 */
[----:B------:R-:W-:Y:S07]  /*13980*/  LDSM.16.M88.4 R196, [R216] ;  /* 0x00000000d8c4783b */ /* 0x000fee0000000200 */
[C---:B----4-:R-:W-:Y:S08]  /*13990*/  HMMA.16816.F32.BF16 R28, R184.reuse, R188, R28 ;  /* 0x000000bcb81c723c */ /* 0x050ff0000004181c */
[----:B------:R-:W-:Y:S01]  /*139a0*/  HMMA.16816.F32.BF16 R32, R184, R190, R32 ;  /* 0x000000beb820723c */ /* 0x000fe20000041820 */
[----:B------:R-:W-:Y:S04]  /*139b0*/  LDSM.16.M88.4 R184, [R207+0x8000] ;  /* 0x00800000cfb8783b */ /* 0x000fe80000000200 */
[----:B------:R-:W3:Y:S03]  /*139c0*/  LDSM.16.M88.4 R188, [R218] ;  /* 0x00000000dabc783b */ /* 0x000ee60000000200 */
        /* <DEDUP_REMOVED lines=12> */
[----:B------:R-:W4:Y:S03]  /*13a90*/  LDSM.16.M88.4 R192, [R205+0x14800] ;  /* 0x01480000cdc0783b */ /* 0x000f260000000200 */
        /* <DEDUP_REMOVED lines=13> */
[C---:B------:R-:W-:Y:S08]  /*13b70*/  HMMA.16816.F32.BF16 R4, R176.reuse, R180, R4 ;  /* 0x000000b4b004723c */ /* 0x040ff00000041804 */
[C---:B------:R-:W-:Y:S01]  /*13b80*/  HMMA.16816.F32.BF16 R8, R176.reuse, R182, R8 ;  /* 0x000000b6b008723c */ /* 0x040fe20000041808 */
[----:B------:R-:W1:Y:S07]  /*13b90*/  LDSM.16.M88.4 R180, [R204+0x4000] ;  /* 0x00400000ccb4783b */ /* 0x000e6e0000000200 */
[C---:B----4-:R-:W-:Y:S08]  /*13ba0*/  HMMA.16816.F32.BF16 R12, R176.reuse, R192, R12 ;  /* 0x000000c0b00c723c */ /* 0x050ff0000004180c */
[C---:B------:R-:W-:Y:S01]  /*13bb0*/  HMMA.16816.F32.BF16 R16, R176.reuse, R194, R16 ;  /* 0x000000c2b010723c */ /* 0x040fe20000041810 */
[----:B------:R-:W-:Y:S07]  /*13bc0*/  LDSM.16.M88.4 R192, [R151+0x17800] ;  /* 0x0178000097c0783b */ /* 0x000fee0000000200 */
[C---:B--2---:R-:W-:Y:S08]  /*13bd0*/  HMMA.16816.F32.BF16 R20, R176.reuse, R172, R20 ;  /* 0x000000acb014723c */ /* 0x044ff00000041814 */
[C---:B------:R-:W-:Y:S01]  /*13be0*/  HMMA.16816.F32.BF16 R24, R176.reuse, R174, R24 ;  /* 0x000000aeb018723c */ /* 0x040fe20000041818 */
[----:B------:R-:W2:Y:S07]  /*13bf0*/  LDSM.16.M88.4 R172, [R204+0x5800] ;  /* 0x00580000ccac783b */ /* 0x000eae0000000200 */
[C---:B------:R-:W-:Y:S08]  /*13c00*/  HMMA.16816.F32.BF16 R28, R176.reuse, R188, R28 ;  /* 0x000000bcb01c723c */ /* 0x040ff0000004181c */
        /* <DEDUP_REMOVED lines=15> */
[----:B------:R-:W2:Y:S03]  /*13d00*/  LDSM.16.M88.4 R172, [R214] ;  /* 0x00000000d6ac783b */ /* 0x000ea60000000200 */
[C---:B---3--:R-:W-:Y:S08]  /*13d10*/  HMMA.16816.F32.BF16 R4, R176.reuse, R188, R4 ;  /* 0x000000bcb004723c */ /* 0x048ff00000041804 */
[C---:B------:R-:W-:Y:S01]  /*13d20*/  HMMA.16816.F32.BF16 R8, R176.reuse, R190, R8 ;  /* 0x000000beb008723c */ /* 0x040fe20000041808 */
[----:B------:R-:W3:Y:S07]  /*13d30*/  LDSM.16.M88.4 R188, [R213] ;  /* 0x00000000d5bc783b */ /* 0x000eee0000000200 */
[C---:B-1----:R-:W-:Y:S08]  /*13d40*/  HMMA.16816.F32.BF16 R12, R176.reuse, R180, R12 ;  /* 0x000000b4b00c723c */ /* 0x042ff0000004180c */
[C---:B------:R-:W-:Y:S01]  /*13d50*/  HMMA.16816.F32.BF16 R16, R176.reuse, R182, R16 ;  /* 0x000000b6b010723c */ /* 0x040fe20000041810 */
[----:B------:R-:W1:Y:S07]  /*13d60*/  LDSM.16.M88.4 R180, [R212] ;  /* 0x00000000d4b4783b */ /* 0x000e6e0000000200 */
[C---:B----4-:R-:W-:Y:S08]  /*13d70*/  HMMA.16816.F32.BF16 R20, R176.reuse, R184, R20 ;  /* 0x000000b8b014723c */ /* 0x050ff00000041814 */
[C---:B------:R-:W-:Y:S01]  /*13d80*/  HMMA.16816.F32.BF16 R24, R176.reuse, R186, R24 ;  /* 0x000000bab018723c */ /* 0x040fe20000041818 */
[----:B------:R-:W-:Y:S07]  /*13d90*/  LDSM.16.M88.4 R184, [R209+0xc000] ;  /* 0x00c00000d1b8783b */ /* 0x000fee0000000200 */
[C---:B------:R-:W-:Y:S08]  /*13da0*/  HMMA.16816.F32.BF16 R28, R176.reuse, R192, R28 ;  /* 0x000000c0b01c723c */ /* 0x040ff0000004181c */
[----:B------:R-:W-:Y:S01]  /*13db0*/  HMMA.16816.F32.BF16 R32, R176, R194, R32 ;  /* 0x000000c2b020723c */ /* 0x000fe20000041820 */
[----:B------:R-:W4:Y:S04]  /*13dc0*/  LDSM.16.M88.4 R176, [R211] ;  /* 0x00000000d3b0783b */ /* 0x000f280000000200 */
[----:B------:R-:W5:Y:S03]  /*13dd0*/  LDSM.16.M88.4 R192, [R205+0x16000] ;  /* 0x01600000cdc0783b */ /* 0x000f660000000200 */
[C---:B--2---:R-:W-:Y:S08]  /*13de0*/  HMMA.16816.F32.BF16 R4, R168.reuse, R172, R4 ;  /* 0x000000aca804723c */ /* 0x044ff00000041804 */
[C---:B------:R-:W-:Y:S01]  /*13df0*/  HMMA.16816.F32.BF16 R8, R168.reuse, R174, R8 ;  /* 0x000000aea808723c */ /* 0x040fe20000041808 */
[----:B------:R-:W2:Y:S07]  /*13e00*/  LDSM.16.M88.4 R172, [R205+0x17000] ;  /* 0x01700000cdac783b */ /* 0x000eae0000000200 */
[C---:B---3--:R-:W-:Y:S08]  /*13e10*/  HMMA.16816.F32.BF16 R12, R168.reuse, R188, R12 ;  /* 0x000000bca80c723c */ /* 0x048ff0000004180c */
[C---:B------:R-:W-:Y:S01]  /*13e20*/  HMMA.16816.F32.BF16 R16, R168.reuse, R190, R16 ;  /* 0x000000bea810723c */ /* 0x040fe20000041810 */
[----:B------:R-:W-:Y:S07]  /*13e30*/  LDSM.16.M88.4 R188, [R204+0x6800] ;  /* 0x00680000ccbc783b */ /* 0x000fee0000000200 */
[C---:B-1----:R-:W-:Y:S08]  /*13e40*/  HMMA.16816.F32.BF16 R20, R168.reuse, R180, R20 ;  /* 0x000000b4a814723c */ /* 0x042ff00000041814 */
[C---:B------:R-:W-:Y:S01]  /*13e50*/  HMMA.16816.F32.BF16 R24, R168.reuse, R182, R24 ;  /* 0x000000b6a818723c */ /* 0x040fe20000041818 */
[----:B------:R-:W-:Y:S07]  /*13e60*/  LDSM.16.M88.4 R180, [R204+0x6000] ;  /* 0x00600000ccb4783b */ /* 0x000fee0000000200 */
[C---:B----4-:R-:W-:Y:S08]  /*13e70*/  HMMA.16816.F32.BF16 R28, R168.reuse, R176, R28 ;  /* 0x000000b0a81c723c */ /* 0x050ff0000004181c */
[----:B------:R-:W-:Y:S01]  /*13e80*/  HMMA.16816.F32.BF16 R32, R168, R178, R32 ;  /* 0x000000b2a820723c */ /* 0x000fe20000041820 */
[----:B------:R-:W1:Y:S04]  /*13e90*/  LDSM.16.M88.4 R168, [R205+0x17800] ;  /* 0x01780000cda8783b */ /* 0x000e680000000200 */
[----:B------:R-:W3:Y:S03]  /*13ea0*/  LDSM.16.M88.4 R176, [R208+0xc000] ;  /* 0x00c00000d0b0783b */ /* 0x000ee60000000200 */
[C---:B-----5:R-:W-:Y:S08]  /*13eb0*/  HMMA.16816.F32.BF16 R4, R184.reuse, R192, R4 ;  /* 0x000000c0b804723c */ /* 0x060ff00000041804 */
[C---:B------:R-:W-:Y:S01]  /*13ec0*/  HMMA.16816.F32.BF16 R8, R184.reuse, R194, R8 ;  /* 0x000000c2b808723c */ /* 0x040fe20000041808 */
[----:B------:R-:W4:Y:S07]  /*13ed0*/  LDSM.16.M88.4 R192, [R204+0x7000] ;  /* 0x00700000ccc0783b */ /* 0x000f2e0000000200 */
[C---:B------:R-:W-:Y:S08]  /*13ee0*/  HMMA.16816.F32.BF16 R12, R184.reuse, R196, R12 ;  /* 0x000000c4b80c723c */ /* 0x040ff0000004180c */
[C---:B------:R-:W-:Y:S01]  /*13ef0*/  HMMA.16816.F32.BF16 R16, R184.reuse, R198, R16 ;  /* 0x000000c6b810723c */ /* 0x040fe20000041810 */
[----:B------:R-:W5:Y:S01]  /*13f00*/  LDSM.16.M88.4 R196, [R204+0x7800] ;  /* 0x00780000ccc4783b */ /* 0x000f620000000200 */
        /* <DEDUP_REMOVED lines=10> */
[----:B------:R-:W-:Y:S01]  /*13fb0*/  LEA.HI.X.SX32 R169, R3, R235, 0x6, P5 ;  /* 0x000000eb03a97211 */ /* 0x000fe200028f36ff */
[----:B------:R-:W-:Y:S01]  /*13fc0*/  IMAD.WIDE.U32 R172, R168, c[0x0][0x198], RZ ;  /* 0x00006600a8ac7a25 */ /* 0x000fe200078e00ff */
[----:B------:R-:W-:Y:S01]  /*13fd0*/  LEA.HI.X.SX32 R3, R0, R229, 0x6, P4 ;  /* 0x000000e500037211 */ /* 0x000fe200020f36ff */
[C---:B------:R-:W-:Y:S01]  /*13fe0*/  HMMA.16816.F32.BF16 R8, R176.reuse, R182, R8 ;  /* 0x000000b6b008723c */ /* 0x040fe20000041808 */
[----:B------:R-:W-:Y:S03]  /*13ff0*/  ISETP.LT.AND P4, PT, RZ, UR29, PT ;  /* 0x0000001dff007c0c */ /* 0x000fe6000bf81270 */
[----:B------:R-:W-:Y:S02]  /*14000*/  IMAD R0, R169, c[0x0][0x198], RZ ;  /* 0x00006600a9007a24 */ /* 0x000fe400078e02ff */
[----:B------:R-:W-:Y:S02]  /*14010*/  IMAD R3, R3, c[0x0][0x198], RZ ;  /* 0x0000660003037a24 */ /* 0x000fe400078e02ff */
[C---:B------:R-:W-:Y:S04]  /*14020*/  HMMA.16816.F32.BF16 R12, R176.reuse, R188, R12 ;  /* 0x000000bcb00c723c */ /* 0x040fe8000004180c */
[----:B------:R-:W-:Y:S01]  /*14030*/  IMAD R0, R168, c[0x0][0x19c], R0 ;  /* 0x00006700a8007a24 */ /* 0x000fe200078e0200 */
[-C--:B------:R-:W-:Y:S01]  /*14040*/  LEA R168, P6, R172, R241.reuse, 0x1 ;  /* 0x000000f1aca87211 */ /* 0x080fe200078c08ff */
[----:B------:R-:W-:Y:S01]  /*14050*/  IMAD R3, R2, c[0x0][0x19c], R3 ;  /* 0x0000670002037a24 */ /* 0x000fe200078e0203 */
[----:B------:R-:W-:Y:S01]  /*14060*/  LEA R2, P5, R170, R241, 0x1 ;  /* 0x000000f1aa027211 */ /* 0x000fe200078a08ff */
[C---:B------:R-:W-:Y:S04]  /*14070*/  HMMA.16816.F32.BF16 R16, R176.reuse, R190, R16 ;  /* 0x000000beb010723c */ /* 0x040fe80000041810 */
[----:B------:R-:W-:Y:S02]  /*14080*/  IMAD.IADD R0, R173, 0x1, R0 ;  /* 0x00000001ad007824 */ /* 0x000fe400078e0200 */
[----:B------:R-:W-:Y:S02]  /*14090*/  IMAD.IADD R3, R171, 0x1, R3 ;  /* 0x00000001ab037824 */ /* 0x000fe400078e0203 */
[C---:B----4-:R-:W-:Y:S04]  /*140a0*/  HMMA.16816.F32.BF16 R20, R176.reuse, R192, R20 ;  /* 0x000000c0b014723c */ /* 0x050fe80000041814 */
[-C--:B------:R-:W-:Y:S02]  /*140b0*/  LEA.HI.X R169, R172, R240.reuse, R0, 0x1, P6 ;  /* 0x000000f0aca97211 */ /* 0x080fe400030f0c00 */
[----:B------:R-:W-:Y:S02]  /*140c0*/  LEA.HI.X R3, R170, R240, R3, 0x1, P5 ;  /* 0x000000f0aa037211 */ /* 0x000fe400028f0c03 */
[C---:B------:R-:W-:Y:S08]  /*140d0*/  HMMA.16816.F32.BF16 R24, R176.reuse, R194, R24 ;  /* 0x000000c2b018723c */ /* 0x040ff00000041818 */
[C---:B-----5:R-:W-:Y:S08]  /*140e0*/  HMMA.16816.F32.BF16 R28, R176.reuse, R196, R28 ;  /* 0x000000c4b01c723c */ /* 0x060ff0000004181c */
[----:B------:R-:W-:Y:S01]  /*140f0*/  HMMA.16816.F32.BF16 R32, R176, R198, R32 ;  /* 0x000000c6b020723c */ /* 0x000fe20000041820 */
[----:B------:R-:W-:-:S07]  /*14100*/  @P4 BRA `(.L_x_841) ;  /* 0xffffe8e000004947 */ /* 0x000fce000383ffff */
.L_x_840:
[----:B-1----:R-:W1:Y:S01]  /*14110*/  S2R R2, SR_TID.X ;  /* 0x0000000000027919 */ /* 0x002e620000002100 */
[----:B------:R-:W-:Y:S01]  /*14120*/  MOV R0, UR29 ;  /* 0x0000001d00007c02 */ /* 0x000fe20008000f00 */
[----:B------:R-:W-:Y:S01]  /*14130*/  USHF.L.U32 UR6, UR29, 0x1, URZ ;  /* 0x000000011d067899 */ /* 0x000fe2000800063f */
[----:B------:R-:W2:Y:S01]  /*14140*/  LDC.U8 R247, c[0x0][0x2d8] ;  /* 0x0000b600fff77b82 */ /* 0x000ea20000000000 */
[----:B------:R-:W-:Y:S07]  /*14150*/  UIADD3 UR36, UR36, 0x1, URZ ;  /* 0x0000000124247890 */ /* 0x000fee000fffe03f */
[----:B------:R-:W2:Y:S02]  /*14160*/  LDC.U8 R246, c[0x0][0x2d8] ;  /* 0x0000b600fff67b82 */ /* 0x000ea40000000000 */
[----:B--2---:R-:W-:Y:S02]  /*14170*/  PRMT R246, R246, 0x7054, R247 ;  /* 0x00007054f6f67816 */ /* 0x004fe400000000f7 */
        /* <DEDUP_REMOVED lines=42> */
[C---:B---3--:R-:W-:Y:S01]  /*14420*/  FFMA.FTZ R15, R172.reuse, UR4, R15 ;  /* 0x00000004ac0f7c23 */ /* 0x048fe2000801000f */
        /* <DEDUP_REMOVED lines=32> */
[----:B------:R-:W-:Y:S02]  /*14630*/  FFMA.FTZ R24, R176, UR4, R24 ;  /* 0x00000004b0187c23 */ /* 0x000fe40008010018 */
[----:B------:R-:W-:Y:S01]  /*14640*/  LDSM.16.MT88.4 R176, [R201+0x18000] ;  /* 0x01800000c9b0783b */ /* 0x000fe20000004200 */
        /* <DEDUP_REMOVED lines=30> */
[----:B------:R-:W-:Y:S01]  /*14830*/  FADD.FTZ R0, -R3, R149 ;  /* 0x0000009503007221 */ /* 0x000fe20000010100 */
[----:B------:R-:W-:Y:S01]  /*14840*/  LOP3.LUT R149, R231, UR15, R232, 0x96, !PT ;  /* 0x0000000fe7957c12 */ /* 0x000fe2000f8e96e8 */
[----:B------:R-:W-:Y:S01]  /*14850*/  FMUL.FTZ R181, R3, c[0x0][0x23c] ;  /* 0x00008f0003b57a20 */ /* 0x000fe20000410000 */
[----:B--2---:R-:W-:Y:S01]  /*14860*/  FMNMX.FTZ R148, R148, R168, !PT ;  /* 0x000000a894947209 */ /* 0x004fe20007810000 */
[----:B------:R-:W-:Y:S02]  /*14870*/  FMUL.FTZ R0, R0, c[0x0][0x23c] ;  /* 0x00008f0000007a20 */ /* 0x000fe40000410000 */
[----:B------:R-:W-:Y:S01]  /*14880*/  IMAD.WIDE.U32 R182, R149, -0x326172a9, RZ ;  /* 0xcd9e8d5795b67825 */ /* 0x000fe200078e00ff */
[C---:B------:R-:W-:Y:S01]  /*14890*/  FSETP.NEU.FTZ.AND P5, PT, R148.reuse, -INF , PT ;  /* 0xff8000009400780b */ /* 0x040fe20003fbd000 */
[----:B------:R1:W2:Y:S02]  /*148a0*/  MUFU.EX2 R2, R0 ;  /* 0x0000000000027308 */ /* 0x0002a40000000800 */
        /* <DEDUP_REMOVED lines=8> */
[--C-:B------:R-:W-:Y:S02]  /*14930*/  FFMA.FTZ R10, R10, c[0x0][0x23c], -R181.reuse ;  /* 0x00008f000a0a7a23 */ /* 0x100fe400000108b5 */
[--C-:B------:R-:W-:Y:S02]  /*14940*/  FFMA.FTZ R11, R11, c[0x0][0x23c], -R181.reuse ;  /* 0x00008f000b0b7a23 */ /* 0x100fe400000108b5 */
[----:B------:R-:W-:Y:S01]  /*14950*/  FFMA.FTZ R5, R5, c[0x0][0x23c], -R180 ;  /* 0x00008f0005057a23 */ /* 0x000fe200000108b4 */
[----:B-1----:R-:W-:Y:S01]  /*14960*/  MOV R0, UR39 ;  /* 0x0000002700007c02 */ /* 0x002fe20008000f00 */
[--C-:B------:R-:W-:Y:S01]  /*14970*/  FFMA.FTZ R6, R6, c[0x0][0x23c], -R181.reuse ;  /* 0x00008f0006067a23 */ /* 0x100fe200000108b5 */
[----:B------:R1:W-:Y:S01]  /*14980*/  MUFU.EX2 R199, R9 ;  /* 0x0000000900c77308 */ /* 0x0003e20000000800 */
[----:B------:R-:W-:Y:S01]  /*14990*/  FFMA.FTZ R7, R7, c[0x0][0x23c], -R181 ;  /* 0x00008f0007077a23 */ /* 0x000fe200000108b5 */
[----:B------:R-:W-:Y:S01]  /*149a0*/  LOP3.LUT R0, R233, UR6, R0, 0x96, !PT ;  /* 0x00000006e9007c12 */ /* 0x000fe2000f8e9600 */
[C---:B--2---:R-:W-:Y:S01]  /*149b0*/  FMUL.FTZ R38, R2.reuse, R38 ;  /* 0x0000002602267220 */ /* 0x044fe20000410000 */
[----:B------:R-:W-:Y:S01]  /*149c0*/  UIADD3 UR6, UR6, 0x1, URZ ;  /* 0x0000000106067890 */ /* 0x000fe2000fffe03f */
[----:B------:R-:W-:Y:S02]  /*149d0*/  FMUL.FTZ R39, R2, R39 ;  /* 0x0000002702277220 */ /* 0x000fe40000410000 */
[----:B------:R-:W-:Y:S03]  /*149e0*/  IMAD.WIDE.U32 R168, R0, -0x326172a9, RZ ;  /* 0xcd9e8d5700a87825 */ /* 0x000fe600078e00ff */
[----:B------:R2:W-:Y:S01]  /*149f0*/  MUFU.EX2 R198, R10 ;  /* 0x0000000a00c67308 */ /* 0x0005e20000000800 */
[C---:B------:R-:W-:Y:S01]  /*14a00*/  FMUL.FTZ R42, R2.reuse, R42 ;  /* 0x0000002a022a7220 */ /* 0x040fe20000410000 */
[----:B------:R-:W-:Y:S01]  /*14a10*/  LOP3.LUT R0, R169, UR16, R236, 0x96, !PT ;  /* 0x00000010a9007c12 */ /* 0x000fe2000f8e96ec */
[C---:B------:R-:W-:Y:S01]  /*14a20*/  FMUL.FTZ R43, R2.reuse, R43 ;  /* 0x0000002b022b7220 */ /* 0x040fe20000410000 */
[----:B---3--:R-:W-:Y:S01]  /*14a30*/  LOP3.LUT R8, R183, UR14, R168, 0x96, !PT ;  /* 0x0000000eb7087c12 */ /* 0x008fe2000f8e96a8 */
[----:B------:R-:W-:Y:S02]  /*14a40*/  FMUL.FTZ R46, R2, R46 ;  /* 0x0000002e022e7220 */ /* 0x000fe40000410000 */
[----:B------:R-:W-:Y:S03]  /*14a50*/  IMAD.WIDE.U32 R168, R0, -0x2daee0ad, RZ ;  /* 0xd2511f5300a87825 */ /* 0x000fe600078e00ff */
[----:B------:R3:W-:Y:S01]  /*14a60*/  MUFU.EX2 R197, R11 ;  /* 0x0000000b00c57308 */ /* 0x0007e20000000800 */
[C---:B------:R-:W-:Y:S02]  /*14a70*/  FMUL.FTZ R47, R2.reuse, R47 ;  /* 0x0000002f022f7220 */ /* 0x040fe40000410000 */
[----:B------:R-:W-:Y:S02]  /*14a80*/  FMUL.FTZ R50, R2, R50 ;  /* 0x0000003202327220 */ /* 0x000fe40000410000 */
[----:B-1----:R-:W-:Y:S04]  /*14a90*/  IMAD.WIDE.U32 R8, R8, -0x2daee0ad, RZ ;  /* 0xd2511f5308087825 */ /* 0x002fe800078e00ff */
[C---:B------:R-:W-:Y:S01]  /*14aa0*/  FMUL.FTZ R51, R2.reuse, R51 ;  /* 0x0000003302337220 */ /* 0x040fe20000410000 */
[----:B------:R1:W-:Y:S01]  /*14ab0*/  MUFU.EX2 R196, R4 ;  /* 0x0000000400c47308 */ /* 0x0003e20000000800 */
[----:B------:R-:W-:Y:S01]  /*14ac0*/  LOP3.LUT R0, R9, UR11, R168, 0x96, !PT ;  /* 0x0000000b09007c12 */ /* 0x000fe2000f8e96a8 */
[C---:B------:R-:W-:Y:S01]  /*14ad0*/  FMUL.FTZ R54, R2.reuse, R54 ;  /* 0x0000003602367220 */ /* 0x040fe20000410000 */
[----:B--2---:R-:W-:Y:S01]  /*14ae0*/  LOP3.LUT R10, R169, UR13, R230, 0x96, !PT ;  /* 0x0000000da90a7c12 */ /* 0x004fe2000f8e96e6 */
[----:B------:R-:W-:Y:S02]  /*14af0*/  FMUL.FTZ R55, R2, R55 ;  /* 0x0000003702377220 */ /* 0x000fe40000410000 */
[----:B------:R-:W-:Y:S04]  /*14b00*/  IMAD.WIDE.U32 R184, R0, -0x326172a9, RZ ;  /* 0xcd9e8d5700b87825 */ /* 0x000fe800078e00ff */
[----:B------:R2:W-:Y:S01]  /*14b10*/  MUFU.EX2 R195, R5 ;  /* 0x0000000500c37308 */ /* 0x0005e20000000800 */
[----:B------:R-:W-:Y:S04]  /*14b20*/  IMAD.WIDE.U32 R168, R10, -0x326172a9, RZ ;  /* 0xcd9e8d570aa87825 */ /* 0x000fe800078e00ff */
[C---:B------:R-:W-:Y:S01]  /*14b30*/  FMUL.FTZ R58, R2.reuse, R58 ;  /* 0x0000003a023a7220 */ /* 0x040fe20000410000 */
[----:B------:R-:W-:Y:S01]  /*14b40*/  LOP3.LUT R10, R169, UR12, R182, 0x96, !PT ;  /* 0x0000000ca90a7c12 */ /* 0x000fe2000f8e96b6 */
[C---:B------:R-:W-:Y:S01]  /*14b50*/  FMUL.FTZ R59, R2.reuse, R59 ;  /* 0x0000003b023b7220 */ /* 0x040fe20000410000 */
[----:B------:R-:W-:Y:S01]  /*14b60*/  LOP3.LUT R0, R185, UR10, R168, 0x96, !PT ;  /* 0x0000000ab9007c12 */ /* 0x000fe2000f8e96a8 */
[----:B------:R-:W-:Y:S01]  /*14b70*/  FMUL.FTZ R62, R2, R62 ;  /* 0x0000003e023e7220 */ /* 0x000fe20000410000 */
[----:B------:R4:W-:Y:S01]  /*14b80*/  MUFU.EX2 R194, R6 ;  /* 0x0000000600c27308 */ /* 0x0009e20000000800 */
[----:B---3--:R-:W-:Y:S04]  /*14b90*/  IMAD.WIDE.U32 R10, R10, -0x2daee0ad, RZ ;  /* 0xd2511f530a0a7825 */ /* 0x008fe800078e00ff */
[----:B------:R-:W-:Y:S01]  /*14ba0*/  IMAD.WIDE.U32 R186, R0, -0x2daee0ad, RZ ;  /* 0xd2511f5300ba7825 */ /* 0x000fe200078e00ff */
[----:B------:R-:W-:Y:S03]  /*14bb0*/  LOP3.LUT R8, R11, UR9, R8, 0x96, !PT ;  /* 0x000000090b087c12 */ /* 0x000fe6000f8e9608 */
[----:B------:R-:W-:Y:S01]  /*14bc0*/  FADD.FTZ R0, -R148, R150 ;  /* 0x0000009694007221 */ /* 0x000fe20000010100 */
[----:B------:R3:W-:Y:S01]  /*14bd0*/  MUFU.EX2 R193, R7 ;  /* 0x0000000700c17308 */ /* 0x0007e20000000800 */
[----:B-1----:R-:W-:Y:S01]  /*14be0*/  LOP3.LUT R4, R187, UR5, R10, 0x96, !PT ;  /* 0x00000005bb047c12 */ /* 0x002fe2000f8e960a */
[----:B------:R-:W-:Y:S04]  /*14bf0*/  IMAD.WIDE.U32 R188, R8, -0x326172a9, RZ ;  /* 0xcd9e8d5708bc7825 */ /* 0x000fe800078e00ff */
[----:B------:R-:W-:Y:S02]  /*14c00*/  FMUL.FTZ R0, R0, c[0x0][0x23c] ;  /* 0x00008f0000007a20 */ /* 0x000fe40000410000 */
[----:B--2---:R-:W-:Y:S04]  /*14c10*/  IMAD.WIDE.U32 R4, R4, -0x326172a9, RZ ;  /* 0xcd9e8d5704047825 */ /* 0x004fe800078e00ff */
[----:B------:R-:W1:Y:S01]  /*14c20*/  MUFU.EX2 R0, R0 ;  /* 0x0000000000007308 */ /* 0x000e620000000800 */
[----:B------:R-:W-:Y:S01]  /*14c30*/  SHF.R.U32.HI R11, RZ, 0x18, R4 ;  /* 0x00000018ff0b7819 */ /* 0x000fe20000011604 */
[----:B------:R-:W-:Y:S01]  /*14c40*/  FMUL.FTZ R63, R2, R63 ;  /* 0x0000003f023f7220 */ /* 0x000fe20000410000 */
[----:B----4-:R-:W-:Y:S01]  /*14c50*/  LOP3.LUT R6, R4, 0xffff, RZ, 0xc0, !PT ;  /* 0x0000ffff04067812 */ /* 0x010fe200078ec0ff */
[C---:B------:R-:W-:Y:S01]  /*14c60*/  FMUL.FTZ R66, R2.reuse, R66 ;  /* 0x0000004202427220 */ /* 0x040fe20000410000 */
[----:B------:R-:W-:Y:S01]  /*14c70*/  LOP3.LUT R5, R5, UR17, R188, 0x96, !PT ;  /* 0x0000001105057c12 */ /* 0x000fe2000f8e96bc */
[C---:B------:R-:W-:Y:S01]  /*14c80*/  FMUL.FTZ R67, R2.reuse, R67 ;  /* 0x0000004302437220 */ /* 0x040fe20000410000 */
[----:B------:R-:W-:Y:S01]  /*14c90*/  SHF.R.U32.HI R8, RZ, 0x10, R4 ;  /* 0x00000010ff087819 */ /* 0x000fe20000011604 */
[----:B------:R-:W-:Y:S01]  /*14ca0*/  FMUL.FTZ R70, R2, R70 ;  /* 0x0000004602467220 */ /* 0x000fe20000410000 */
[----:B------:R-:W-:Y:S01]  /*14cb0*/  LOP3.LUT R149, R4, 0xff, RZ, 0xc0, !PT ;  /* 0x000000ff04957812 */ /* 0x000fe200078ec0ff */
[C---:B------:R-:W-:Y:S01]  /*14cc0*/  FMUL.FTZ R71, R2.reuse, R71 ;  /* 0x0000004702477220 */ /* 0x040fe20000410000 */
[C---:B------:R-:W-:Y:S01]  /*14cd0*/  LOP3.LUT R4, R5.reuse, 0xffff, RZ, 0xc0, !PT ;  /* 0x0000ffff05047812 */ /* 0x040fe200078ec0ff */
[C---:B------:R-:W-:Y:S01]  /*14ce0*/  FMUL.FTZ R74, R2.reuse, R74 ;  /* 0x0000004a024a7220 */ /* 0x040fe20000410000 */
[----:B---3--:R-:W-:Y:S01]  /*14cf0*/  SHF.R.U32.HI R7, RZ, 0x10, R5 ;  /* 0x00000010ff077819 */ /* 0x008fe20000011605 */
[----:B------:R-:W-:Y:S01]  /*14d00*/  FMUL.FTZ R75, R2, R75 ;  /* 0x0000004b024b7220 */ /* 0x000fe20000410000 */
[----:B------:R-:W-:Y:S01]  /*14d10*/  SHF.R.U32.HI R10, RZ, 0x8, R6 ;  /* 0x00000008ff0a7819 */ /* 0x000fe20000011606 */
[----:B------:R-:W-:Y:S01]  /*14d20*/  FFMA.FTZ R26, R26, c[0x0][0x23c], -R181 ;  /* 0x00008f001a1a7a23 */ /* 0x000fe200000108b5 */
[----:B------:R-:W-:Y:S01]  /*14d30*/  LOP3.LUT R9, R8, 0xff, RZ, 0xc0, !PT ;  /* 0x000000ff08097812 */ /* 0x000fe200078ec0ff */
[--C-:B------:R-:W-:Y:S01]  /*14d40*/  FFMA.FTZ R28, R28, c[0x0][0x23c], -R180.reuse ;  /* 0x00008f001c1c7a23 */ /* 0x100fe200000108b4 */
[----:B------:R-:W-:Y:S01]  /*14d50*/  LOP3.LUT R8, R5, 0xff, RZ, 0xc0, !PT ;  /* 0x000000ff05087812 */ /* 0x000fe200078ec0ff */
[----:B------:R-:W-:Y:S01]  /*14d60*/  FFMA.FTZ R29, R29, c[0x0][0x23c], -R180 ;  /* 0x00008f001d1d7a23 */ /* 0x000fe200000108b4 */
[----:B------:R-:W-:Y:S01]  /*14d70*/  SHF.R.U32.HI R6, RZ, 0x18, R5 ;  /* 0x00000018ff067819 */ /* 0x000fe20000011605 */
[----:B------:R-:W-:Y:S01]  /*14d80*/  FFMA.FTZ R30, R30, c[0x0][0x23c], -R181 ;  /* 0x00008f001e1e7a23 */ /* 0x000fe200000108b5 */
[----:B------:R-:W-:Y:S01]  /*14d90*/  SHF.R.U32.HI R5, RZ, 0x8, R4 ;  /* 0x00000008ff057819 */ /* 0x000fe20000011604 */
[C---:B-1----:R-:W-:Y:S01]  /*14da0*/  FMUL.FTZ R36, R0.reuse, R36 ;  /* 0x0000002400247220 */ /* 0x042fe20000410000 */
[----:B------:R-:W-:Y:S01]  /*14db0*/  LOP3.LUT R4, R7, 0xff, RZ, 0xc0, !PT ;  /* 0x000000ff07047812 */ /* 0x000fe200078ec0ff */
[C---:B------:R-:W-:Y:S01]  /*14dc0*/  FMUL.FTZ R37, R0.reuse, R37 ;  /* 0x0000002500257220 */ /* 0x040fe20000410000 */
[----:B------:R-:W-:Y:S01]  /*14dd0*/  PRMT R10, R149, 0x5410, R10 ;  /* 0x00005410950a7816 */ /* 0x000fe2000000000a */
[----:B------:R-:W-:Y:S01]  /*14de0*/  FMUL.FTZ R40, R0, R40 ;  /* 0x0000002800287220 */ /* 0x000fe20000410000 */
        /* <DEDUP_REMOVED lines=22> */
[----:B------:R-:W-:Y:S01]  /*14f50*/  LOP3.LUT R149, R189, UR8, R184, 0x96, !PT ;  /* 0x00000008bd957c12 */ /* 0x000fe2000f8e96b8 */
[----:B------:R-:W1:Y:S01]  /*14f60*/  LDSM.16.MT88.4 R152, [R203+0x18000] ;  /* 0x01800000cb98783b */ /* 0x000e620000004200 */
[----:B------:R-:W-:Y:S02]  /*14f70*/  FMUL.FTZ R9, R0, R157 ;  /* 0x0000009d00097220 */ /* 0x000fe40000410000 */
[--C-:B------:R-:W-:Y:S02]  /*14f80*/  FFMA.FTZ R31, R31, c[0x0][0x23c], -R181.reuse ;  /* 0x00008f001f1f7a23 */ /* 0x100fe400000108b5 */
[C---:B------:R-:W-:Y:S03]  /*14f90*/  HMMA.16816.F32.BF16 R4, R168.reuse, R172, R4 ;  /* 0x000000aca804723c */ /* 0x040fe60000041804 */
[----:B------:R-:W2:Y:S02]  /*14fa0*/  LDSM.16.MT88.4 R156, [R202+0x18000] ;  /* 0x01800000ca9c783b */ /* 0x000ea40000004200 */
[--C-:B------:R-:W-:Y:S02]  /*14fb0*/  FFMA.FTZ R34, R34, c[0x0][0x23c], -R181.reuse ;  /* 0x00008f0022227a23 */ /* 0x100fe400000108b5 */
[C---:B------:R-:W-:Y:S01]  /*14fc0*/  FMUL.FTZ R41, R0.reuse, R41 ;  /* 0x0000002900297220 */ /* 0x040fe20000410000 */
[C---:B------:R-:W-:Y:S03]  /*14fd0*/  HMMA.16816.F32.BF16 R8, R168.reuse, R174, R8 ;  /* 0x000000aea808723c */ /* 0x040fe60000041808 */
[----:B------:R-:W3:Y:S01]  /*14fe0*/  LDSM.16.MT88.4 R172, [R200+0x1a000] ;  /* 0x01a00000c8ac783b */ /* 0x000ee20000004200 */
        /* <DEDUP_REMOVED lines=9> */
[C---:B------:R-:W-:Y:S01]  /*15080*/  FMUL.FTZ R56, R0.reuse, R56 ;  /* 0x0000003800387220 */ /* 0x040fe20000410000 */
[C---:B-1----:R-:W-:Y:S03]  /*15090*/  HMMA.16816.F32.BF16 R44, R168.reuse, R152, R44 ;  /* 0x00000098a82c723c */ /* 0x042fe6000004182c */
[C---:B------:R-:W-:Y:S02]  /*150a0*/  FMUL.FTZ R57, R0.reuse, R57 ;  /* 0x0000003900397220 */ /* 0x040fe40000410000 */
[C---:B------:R-:W-:Y:S02]  /*150b0*/  FMUL.FTZ R60, R0.reuse, R60 ;  /* 0x0000003c003c7220 */ /* 0x040fe40000410000 */
[C---:B------:R-:W-:Y:S01]  /*150c0*/  FMUL.FTZ R61, R0.reuse, R61 ;  /* 0x0000003d003d7220 */ /* 0x040fe20000410000 */
        /* <DEDUP_REMOVED lines=34> */
[C---:B---3--:R-:W-:Y:S04]  /*152f0*/  HMMA.16816.F32.BF16 R84, R168.reuse, R172, R84 ;  /* 0x000000aca854723c */ /* 0x048fe80000041854 */
[C---:B------:R-:W-:Y:S02]  /*15300*/  FMUL.FTZ R88, R0.reuse, R88 ;  /* 0x0000005800587220 */ /* 0x040fe40000410000 */
[----:B------:R-:W-:Y:S02]  /*15310*/  FMUL.FTZ R89, R0, R89 ;  /* 0x0000005900597220 */ /* 0x000fe40000410000 */
[C---:B------:R-:W-:Y:S04]  /*15320*/  FMUL.FTZ R94, R2.reuse, R94 ;  /* 0x0000005e025e7220 */ /* 0x040fe80000410000 */
[----:B------:R-:W-:Y:S01]  /*15330*/  FMUL.FTZ R95, R2, R95 ;  /* 0x0000005f025f7220 */ /* 0x000fe20000410000 */
        /* <DEDUP_REMOVED lines=43> */
[--C-:B------:R-:W-:Y:S02]  /*155f0*/  FFMA.FTZ R17, R17, c[0x0][0x23c], -R180.reuse ;  /* 0x00008f0011117a23 */ /* 0x100fe400000108b4 */
[----:B------:R1:W-:Y:S01]  /*15600*/  MUFU.EX2 R192, R16 ;  /* 0x0000001000c07308 */ /* 0x0003e20000000800 */
[C---:B------:R-:W-:Y:S01]  /*15610*/  HMMA.16816.F32.BF16 R120, R168.reuse, R154, R120 ;  /* 0x0000009aa878723c */ /* 0x040fe20000041878 */
[----:B------:R-:W4:Y:S02]  /*15620*/  LDSM.16.MT88.4 R152, [R203+0x1e000] ;  /* 0x01e00000cb98783b */ /* 0x000f240000004200 */
[C---:B------:R-:W-:Y:S02]  /*15630*/  FMUL.FTZ R126, R2.reuse, R126 ;  /* 0x0000007e027e7220 */ /* 0x040fe40000410000 */
[----:B------:R-:W-:Y:S02]  /*15640*/  FMUL.FTZ R127, R2, R127 ;  /* 0x0000007f027f7220 */ /* 0x000fe40000410000 */
[C---:B------:R-:W-:Y:S02]  /*15650*/  FMUL.FTZ R124, R0.reuse, R124 ;  /* 0x0000007c007c7220 */ /* 0x040fe40000410000 */
[----:B------:R5:W1:Y:S03]  /*15660*/  MUFU.EX2 R191, R17 ;  /* 0x0000001100bf7308 */ /* 0x000a660000000800 */
[----:B------:R-:W-:Y:S02]  /*15670*/  FMUL.FTZ R125, R0, R125 ;  /* 0x0000007d007d7220 */ /* 0x000fe40000410000 */
[----:B------:R-:W-:Y:S02]  /*15680*/  FFMA.FTZ R12, R12, c[0x0][0x23c], -R180 ;  /* 0x00008f000c0c7a23 */ /* 0x000fe400000108b4 */
[--C-:B------:R-:W-:Y:S02]  /*15690*/  FFMA.FTZ R18, R18, c[0x0][0x23c], -R181.reuse ;  /* 0x00008f0012127a23 */ /* 0x100fe400000108b5 */
[--C-:B------:R-:W-:Y:S01]  /*156a0*/  FFMA.FTZ R19, R19, c[0x0][0x23c], -R181.reuse ;  /* 0x00008f0013137a23 */ /* 0x100fe200000108b5 */
[C---:B--2---:R-:W-:Y:S01]  /*156b0*/  HMMA.16816.F32.BF16 R124, R168.reuse, R156, R124 ;  /* 0x0000009ca87c723c */ /* 0x044fe2000004187c */
[----:B------:R2:W-:Y:S02]  /*156c0*/  MUFU.EX2 R188, R12 ;  /* 0x0000000c00bc7308 */ /* 0x0005e40000000800 */
[C---:B------:R-:W-:Y:S02]  /*156d0*/  FMUL.FTZ R130, R2.reuse, R130 ;  /* 0x0000008202827220 */ /* 0x040fe40000410000 */
[----:B------:R-:W-:Y:S02]  /*156e0*/  FMUL.FTZ R131, R2, R131 ;  /* 0x0000008302837220 */ /* 0x000fe40000410000 */
[C---:B------:R-:W-:Y:S02]  /*156f0*/  FMUL.FTZ R128, R0.reuse, R128 ;  /* 0x0000008000807220 */ /* 0x040fe40000410000 */
[----:B------:R-:W-:Y:S02]  /*15700*/  FMUL.FTZ R129, R0, R129 ;  /* 0x0000008100817220 */ /* 0x000fe40000410000 */
[----:B------:R2:W-:Y:S01]  /*15710*/  MUFU.EX2 R190, R18 ;  /* 0x0000001200be7308 */ /* 0x0005e20000000800 */
[C---:B------:R-:W-:Y:S02]  /*15720*/  FMUL.FTZ R134, R2.reuse, R134 ;  /* 0x0000008602867220 */ /* 0x040fe40000410000 */
[----:B------:R-:W-:Y:S02]  /*15730*/  FMUL.FTZ R135, R2, R135 ;  /* 0x0000008702877220 */ /* 0x000fe40000410000 */
[C---:B------:R-:W-:Y:S01]  /*15740*/  HMMA.16816.F32.BF16 R128, R168.reuse, R158, R128 ;  /* 0x0000009ea880723c */ /* 0x040fe20000041880 */
[----:B------:R-:W4:Y:S02]  /*15750*/  LDSM.16.MT88.4 R156, [R202+0x1e000] ;  /* 0x01e00000ca9c783b */ /* 0x000f240000004200 */
[C---:B------:R-:W-:Y:S02]  /*15760*/  FMUL.FTZ R132, R0.reuse, R132 ;  /* 0x0000008400847220 */ /* 0x040fe40000410000 */
[----:B------:R4:W4:Y:S01]  /*15770*/  MUFU.EX2 R189, R19 ;  /* 0x0000001300bd7308 */ /* 0x0009220000000800 */
[C---:B------:R-:W-:Y:S02]  /*15780*/  FMUL.FTZ R133, R0.reuse, R133 ;  /* 0x0000008500857220 */ /* 0x040fe40000410000 */
[C---:B-1----:R-:W-:Y:S04]  /*15790*/  FMUL.FTZ R16, R0.reuse, R160 ;  /* 0x000000a000107220 */ /* 0x042fe80000410000 */
[----:B-----5:R-:W-:Y:S01]  /*157a0*/  FMUL.FTZ R17, R0, R161 ;  /* 0x000000a100117220 */ /* 0x020fe20000410000 */
[C---:B---3--:R-:W-:Y:S03]  /*157b0*/  HMMA.16816.F32.BF16 R132, R168.reuse, R172, R132 ;  /* 0x000000aca884723c */ /* 0x048fe60000041884 */
[----:B------:R-:W-:Y:S04]  /*157c0*/  IMAD.WIDE.U32 R160, R149, -0x2daee0ad, RZ ;  /* 0xd2511f5395a07825 */ /* 0x000fe800078e00ff */
[----:B------:R-:W-:Y:S01]  /*157d0*/  FMUL.FTZ R138, R2, R138 ;  /* 0x0000008a028a7220 */ /* 0x000fe20000410000 */
[----:B--2---:R-:W-:Y:S01]  /*157e0*/  LOP3.LUT R12, R160, 0xffff, RZ, 0xc0, !PT ;  /* 0x0000ffffa00c7812 */ /* 0x004fe200078ec0ff */
[----:B------:R-:W-:Y:S03]  /*157f0*/  FMUL.FTZ R139, R2, R139 ;  /* 0x0000008b028b7220 */ /* 0x000fe60000410000 */
[C---:B------:R-:W-:Y:S01]  /*15800*/  FMUL.FTZ R136, R0.reuse, R136 ;  /* 0x0000008800887220 */ /* 0x040fe20000410000 */
[----:B------:R-:W-:Y:S01]  /*15810*/  SHF.R.U32.HI R149, RZ, 0x8, R12 ;  /* 0x00000008ff957819 */ /* 0x000fe2000001160c */
[----:B------:R-:W-:Y:S01]  /*15820*/  FMUL.FTZ R137, R0, R137 ;  /* 0x0000008900897220 */ /* 0x000fe20000410000 */
[----:B------:R-:W-:Y:S01]  /*15830*/  LOP3.LUT R12, R161, UR18, R186, 0x96, !PT ;  /* 0x00000012a10c7c12 */ /* 0x000fe2000f8e96ba */
[----:B------:R-:W-:Y:S01]  /*15840*/  FFMA.FTZ R13, R13, c[0x0][0x23c], -R180 ;  /* 0x00008f000d0d7a23 */ /* 0x000fe200000108b4 */
[--C-:B------:R-:W-:Y:S01]  /*15850*/  SHF.R.U32.HI R150, RZ, 0x10, R160.reuse ;  /* 0x00000010ff967819 */ /* 0x100fe200000116a0 */
[--C-:B------:R-:W-:Y:S02]  /*15860*/  FFMA.FTZ R14, R14, c[0x0][0x23c], -R181.reuse ;  /* 0x00008f000e0e7a23 */ /* 0x100fe400000108b5 */
[----:B------:R1:W-:Y:S01]  /*15870*/  MUFU.EX2 R187, R13 ;  /* 0x0000000d00bb7308 */ /* 0x0003e20000000800 */
[C---:B------:R-:W-:Y:S03]  /*15880*/  HMMA.16816.F32.BF16 R136, R168.reuse, R174, R136 ;  /* 0x000000aea888723c */ /* 0x040fe60000041888 */
[C---:B------:R-:W-:Y:S02]  /*15890*/  FMUL.FTZ R18, R2.reuse, R162 ;  /* 0x000000a202127220 */ /* 0x040fe40000410000 */
[C---:B----4-:R-:W-:Y:S02]  /*158a0*/  FMUL.FTZ R19, R2.reuse, R163 ;  /* 0x000000a302137220 */ /* 0x050fe40000410000 */
[----:B------:R-:W-:Y:S02]  /*158b0*/  FFMA.FTZ R15, R15, c[0x0][0x23c], -R181 ;  /* 0x00008f000f0f7a23 */ /* 0x000fe400000108b5 */
[----:B------:R2:W-:Y:S03]  /*158c0*/  MUFU.EX2 R186, R14 ;  /* 0x0000000e00ba7308 */ /* 0x0005e60000000800 */
[C---:B------:R-:W-:Y:S03]  /*158d0*/  HMMA.16816.F32.BF16 R16, R168.reuse, R152, R16 ;  /* 0x00000098a810723c */ /* 0x040fe60000041810 */
[C---:B------:R-:W-:Y:S02]  /*158e0*/  FMUL.FTZ R142, R2.reuse, R142 ;  /* 0x0000008e028e7220 */ /* 0x040fe40000410000 */
[----:B------:R-:W-:Y:S02]  /*158f0*/  FMUL.FTZ R143, R2, R143 ;  /* 0x0000008f028f7220 */ /* 0x000fe40000410000 */
[----:B------:R3:W4:Y:S01]  /*15900*/  MUFU.EX2 R185, R15 ;  /* 0x0000000f00b97308 */ /* 0x0007220000000800 */
[----:B------:R-:W-:Y:S01]  /*15910*/  LOP3.LUT R152, R160, 0xff, RZ, 0xc0, !PT ;  /* 0x000000ffa0987812 */ /* 0x000fe200078ec0ff */
[C---:B------:R-:W-:Y:S03]  /*15920*/  FMUL.FTZ R140, R0.reuse, R140 ;  /* 0x0000008c008c7220 */ /* 0x040fe60000410000 */
[----:B------:R-:W-:Y:S01]  /*15930*/  SHF.R.U32.HI R153, RZ, 0x18, R160 ;  /* 0x00000018ff997819 */ /* 0x000fe200000116a0 */
[----:B------:R-:W-:Y:S01]  /*15940*/  FMUL.FTZ R141, R0, R141 ;  /* 0x0000008d008d7220 */ /* 0x000fe20000410000 */
[----:B------:R-:W5:Y:S01]  /*15950*/  LDSM.16.MT88.4 R160, [R200+0x18800] ;  /* 0x01880000c8a0783b */ /* 0x000f620000004200 */
[----:B-1----:R-:W-:Y:S01]  /*15960*/  LOP3.LUT R13, R150, 0xff, RZ, 0xc0, !PT ;  /* 0x000000ff960d7812 */ /* 0x002fe200078ec0ff */
[----:B------:R-:W-:Y:S01]  /*15970*/  FMUL.FTZ R146, R2, R146 ;  /* 0x0000009202927220 */ /* 0x000fe20000410000 */
[----:B------:R-:W-:Y:S01]  /*15980*/  PRMT R149, R152, 0x5410, R149 ;  /* 0x0000541098957816 */ /* 0x000fe20000000095 */
[----:B------:R-:W-:Y:S01]  /*15990*/  FMUL.FTZ R147, R2, R147 ;  /* 0x0000009302937220 */ /* 0x000fe20000410000 */
[----:B------:R-:W-:Y:S01]  /*159a0*/  PRMT R172, R13, 0x5410, R153 ;  /* 0x000054100dac7816 */ /* 0x000fe20000000099 */
[C---:B------:R-:W-:Y:S03]  /*159b0*/  HMMA.16816.F32.BF16 R140, R168.reuse, R154, R140 ;  /* 0x0000009aa88c723c */ /* 0x040fe6000004188c */
[----:B------:R-:W-:Y:S01]  /*159c0*/  LOP3.LUT R13, R12, 0xffff, RZ, 0xc0, !PT ;  /* 0x0000ffff0c0d7812 */ /* 0x000fe200078ec0ff */
[C---:B------:R-:W-:Y:S01]  /*159d0*/  FMUL.FTZ R144, R0.reuse, R144 ;  /* 0x0000009000907220 */ /* 0x040fe20000410000 */
[--C-:B--2---:R-:W-:Y:S01]  /*159e0*/  SHF.R.U32.HI R14, RZ, 0x10, R12.reuse ;  /* 0x00000010ff0e7819 */ /* 0x104fe2000001160c */
[----:B------:R-:W-:Y:S01]  /*159f0*/  FMUL.FTZ R145, R0, R145 ;  /* 0x0000009100917220 */ /* 0x000fe20000410000 */
[----:B------:R-:W-:Y:S01]  /*15a00*/  LOP3.LUT R153, R12, 0xff, RZ, 0xc0, !PT ;  /* 0x000000ff0c997812 */ /* 0x000fe200078ec0ff */
[--C-:B------:R-:W-:Y:S01]  /*15a10*/  HSET2.LE.AND R154, R149, R246.reuse, PT ;  /* 0x000000f6959a7233 */ /* 0x100fe20003803000 */
[----:B------:R-:W-:Y:S03]  /*15a20*/  SHF.R.U32.HI R155, RZ, 0x18, R12 ;  /* 0x00000018ff9b7819 */ /* 0x000fe6000001160c */
[----:B---3--:R-:W-:Y:S01]  /*15a30*/  FMUL.FTZ R15, R2, R167 ;  /* 0x000000a7020f7220 */ /* 0x008fe20000410000 */
[----:B------:R-:W-:Y:S01]  /*15a40*/  SHF.R.U32.HI R150, RZ, 0x8, R13 ;  /* 0x00000008ff967819 */ /* 0x000fe2000001160d */
[----:B------:R-:W-:Y:S01]  /*15a50*/  FMUL.FTZ R12, R0, R164 ;  /* 0x000000a4000c7220 */ /* 0x000fe20000410000 */
[----:B------:R-:W-:Y:S01]  /*15a60*/  LOP3.LUT R152, R14, 0xff, RZ, 0xc0, !PT ;  /* 0x000000ff0e987812 */ /* 0x000fe200078ec0ff */
[----:B------:R-:W-:Y:S01]  /*15a70*/  FMUL.FTZ R14, R2, R166 ;  /* 0x000000a6020e7220 */ /* 0x000fe20000410000 */
[----:B------:R-:W-:Y:S01]  /*15a80*/  F2FP.BF16.PACK_AB R149, R191, R192 ;  /* 0x000000c0bf95723e */ /* 0x000fe200000010ff */
[----:B------:R-:W-:Y:S01]  /*15a90*/  FMUL.FTZ R13, R0, R165 ;  /* 0x000000a5000d7220 */ /* 0x000fe20000410000 */
[----:B------:R-:W-:Y:S01]  /*15aa0*/  PRMT R150, R153, 0x5410, R150 ;  /* 0x0000541099967816 */ /* 0x000fe20000000096 */
[----:B------:R-:W1:Y:S01]  /*15ab0*/  LDSM.16.MT88.4 R164, [R201+0x18800] ;  /* 0x01880000c9a4783b */ /* 0x000e620000004200 */
[----:B------:R-:W-:Y:S01]  /*15ac0*/  PRMT R153, R152, 0x5410, R155 ;  /* 0x0000541098997816 */ /* 0x000fe2000000009b */
[--C-:B------:R-:W-:Y:S01]  /*15ad0*/  FFMA.FTZ R20, R20, c[0x0][0x23c], -R180.reuse ;  /* 0x00008f0014147a23 */ /* 0x100fe200000108b4 */
[----:B------:R-:W-:Y:S01]  /*15ae0*/  LOP3.LUT R154, R154, R149, RZ, 0xc0, !PT ;  /* 0x000000959a9a7212 */ /* 0x000fe200078ec0ff */
[--C-:B------:R-:W-:Y:S01]  /*15af0*/  HSET2.LE.AND R149, R172, R246.reuse, PT ;  /* 0x000000f6ac957233 */ /* 0x100fe20003803000 */
[C---:B------:R-:W-:Y:S01]  /*15b00*/  HMMA.16816.F32.BF16 R12, R168.reuse, R156, R12 ;  /* 0x0000009ca80c723c */ /* 0x040fe2000004180c */
[----:B------:R-:W-:Y:S02]  /*15b10*/  MUFU.EX2 R177, R20 ;  /* 0x0000001400b17308 */ /* 0x000fe40000000800 */
[----:B------:R-:W-:Y:S01]  /*15b20*/  F2FP.BF16.PACK_AB R155, R189, R190 ;  /* 0x000000bebd9b723e */ /* 0x000fe200000010ff */
[--C-:B------:R-:W-:Y:S01]  /*15b30*/  HSET2.LE.AND R152, R150, R246.reuse, PT ;  /* 0x000000f696987233 */ /* 0x100fe20003803000 */
[----:B----4-:R-:W-:Y:S01]  /*15b40*/  F2FP.BF16.PACK_AB R150, R185, R186 ;  /* 0x000000bab996723e */ /* 0x010fe200000010ff */
[--C-:B------:R-:W-:Y:S01]  /*15b50*/  HSET2.LE.AND R153, R153, R246.reuse, PT ;  /* 0x000000f699997233 */ /* 0x100fe20003803000 */
[----:B------:R-:W-:Y:S01]  /*15b60*/  LOP3.LUT R155, R149, R155, RZ, 0xc0, !PT ;  /* 0x0000009b959b7212 */ /* 0x000fe200078ec0ff */
[----:B------:R-:W-:Y:S01]  /*15b70*/  HMMA.16816.F32.BF16 R144, R168, R158, R144 ;  /* 0x0000009ea890723c */ /* 0x000fe20000041890 */
[----:B------:R-:W2:Y:S03]  /*15b80*/  LDSM.16.MT88.4 R172, [R203+0x18800] ;  /* 0x01880000cbac783b */ /* 0x000ea60000004200 */
[----:B------:R-:W-:Y:S01]  /*15b90*/  F2FP.BF16.PACK_AB R149, R187, R188 ;  /* 0x000000bcbb95723e */ /* 0x000fe200000010ff */
[--C-:B------:R-:W-:Y:S01]  /*15ba0*/  FFMA.FTZ R22, R22, c[0x0][0x23c], -R181.reuse ;  /* 0x00008f0016167a23 */ /* 0x100fe200000108b5 */
[----:B------:R-:W-:Y:S01]  /*15bb0*/  LOP3.LUT R153, R153, R150, RZ, 0xc0, !PT ;  /* 0x0000009699997212 */ /* 0x000fe200078ec0ff */
[----:B------:R-:W-:Y:S01]  /*15bc0*/  FFMA.FTZ R23, R23, c[0x0][0x23c], -R181 ;  /* 0x00008f0017177a23 */ /* 0x000fe200000108b5 */
[----:B------:R-:W-:Y:S01]  /*15bd0*/  LOP3.LUT R152, R152, R149, RZ, 0xc0, !PT ;  /* 0x0000009598987212 */ /* 0x000fe200078ec0ff */
[----:B------:R-:W3:Y:S03]  /*15be0*/  LDSM.16.MT88.4 R156, [R202+0x18800] ;  /* 0x01880000ca9c783b */ /* 0x000ee60000004200 */
[--C-:B------:R-:W-:Y:S01]  /*15bf0*/  FFMA.FTZ R32, R32, c[0x0][0x23c], -R180.reuse ;  /* 0x00008f0020207a23 */ /* 0x100fe200000108b4 */
[----:B------:R-:W-:Y:S01]  /*15c00*/  MOV R149, UR6 ;  /* 0x0000000600957c02 */ /* 0x000fe20008000f00 */
[--C-:B------:R-:W-:Y:S01]  /*15c10*/  FFMA.FTZ R24, R24, c[0x0][0x23c], -R180.reuse ;  /* 0x00008f0018187a23 */ /* 0x100fe200000108b4 */
[C---:B-----5:R-:W-:Y:S02]  /*15c20*/  HMMA.16816.F32.BF16 R4, R152.reuse, R160, R4 ;  /* 0x000000a09804723c */ /* 0x060fe40000041804 */
[----:B------:R-:W4:Y:S01]  /*15c30*/  LDSM.16.MT88.4 R168, [R200+0x1a800] ;  /* 0x01a80000c8a8783b */ /* 0x000f220000004200 */
[----:B------:R5:W-:Y:S02]  /*15c40*/  MUFU.EX2 R184, R24 ;  /* 0x0000001800b87308 */ /* 0x000be40000000800 */
[----:B------:R-:W-:Y:S01]  /*15c50*/  LOP3.LUT R149, R233, UR39, R149, 0x96, !PT ;  /* 0x00000027e9957c12 */ /* 0x000fe2000f8e9695 */
[--C-:B------:R-:W-:Y:S02]  /*15c60*/  FFMA.FTZ R25, R25, c[0x0][0x23c], -R180.reuse ;  /* 0x00008f0019197a23 */ /* 0x100fe400000108b4 */
[C---:B------:R-:W-:Y:S02]  /*15c70*/  HMMA.16816.F32.BF16 R8, R152.reuse, R162, R8 ;  /* 0x000000a29808723c */ /* 0x040fe40000041808 */
[----:B------:R-:W4:Y:S02]  /*15c80*/  LDSM.16.MT88.4 R160, [R201+0x1a800] ;  /* 0x01a80000c9a0783b */ /* 0x000f240000004200 */
[--C-:B------:R-:W-:Y:S02]  /*15c90*/  FFMA.FTZ R21, R21, c[0x0][0x23c], -R180.reuse ;  /* 0x00008f0015157a23 */ /* 0x100fe400000108b4 */
[----:B------:R-:W-:Y:S02]  /*15ca0*/  FFMA.FTZ R180, R33, c[0x0][0x23c], -R180 ;  /* 0x00008f0021b47a23 */ /* 0x000fe400000108b4 */
[C---:B-1----:R-:W-:Y:S01]  /*15cb0*/  HMMA.16816.F32.BF16 R36, R152.reuse, R164, R36 ;  /* 0x000000a49824723c */ /* 0x042fe20000041824 */
[----:B------:R-:W-:Y:S03]  /*15cc0*/  MUFU.EX2 R176, R21 ;  /* 0x0000001500b07308 */ /* 0x000fe60000000800 */
[----:B------:R-:W-:Y:S02]  /*15cd0*/  FFMA.FTZ R2, R2, R245, R194 ;  /* 0x000000f502027223 */ /* 0x000fe400000100c2 */
[----:B------:R-:W-:Y:S02]  /*15ce0*/  FFMA.FTZ R0, R0, R244, R196 ;  /* 0x000000f400007223 */ /* 0x000fe400000100c4 */
[C---:B------:R-:W-:Y:S01]  /*15cf0*/  HMMA.16816.F32.BF16 R40, R152.reuse, R166, R40 ;  /* 0x000000a69828723c */ /* 0x040fe20000041828 */
[----:B------:R-:W1:Y:S02]  /*15d00*/  LDSM.16.MT88.4 R164, [R203+0x1a800] ;  /* 0x01a80000cba4783b */ /* 0x000e640000004200 */
[----:B------:R-:W-:Y:S01]  /*15d10*/  MUFU.EX2 R180, R180 ;  /* 0x000000b400b47308 */ /* 0x000fe20000000800 */
[----:B------:R-:W-:Y:S04]  /*15d20*/  FADD.FTZ R2, R193, R2 ;  /* 0x00000002c1027221 */ /* 0x000fe80000010000 */
        /* <DEDUP_REMOVED lines=23> */
[----:B------:R-:W-:Y:S07]  /*15ea0*/  MUFU.EX2 R171, R30 ;  /* 0x0000001e00ab7308 */ /* 0x000fee0000000800 */
[C---:B------:R-:W-:Y:S03]  /*15eb0*/  HMMA.16816.F32.BF16 R108, R152.reuse, R160, R108 ;  /* 0x000000a0986c723c */ /* 0x040fe6000004186c */
[----:B------:R-:W-:Y:S05]  /*15ec0*/  MUFU.EX2 R170, R31 ;  /* 0x0000001f00aa7308 */ /* 0x000fea0000000800 */
[C---:B------:R-:W-:Y:S01]  /*15ed0*/  HMMA.16816.F32.BF16 R112, R152.reuse, R162, R112 ;  /* 0x000000a29870723c */ /* 0x040fe20000041870 */
[----:B------:R-:W4:Y:S07]  /*15ee0*/  LDSM.16.MT88.4 R160, [R203+0x1e800] ;  /* 0x01e80000cba0783b */ /* 0x000f2e0000004200 */
[C---:B-1----:R-:W-:Y:S07]  /*15ef0*/  HMMA.16816.F32.BF16 R116, R152.reuse, R164, R116 ;  /* 0x000000a49874723c */ /* 0x042fee0000041874 */
[----:B------:R-:W-:Y:S01]  /*15f00*/  IMAD.WIDE.U32 R164, R149, -0x326172a9, RZ ;  /* 0xcd9e8d5795a47825 */ /* 0x000fe200078e00ff */
[C---:B------:R-:W-:Y:S04]  /*15f10*/  HMMA.16816.F32.BF16 R120, R152.reuse, R166, R120 ;  /* 0x000000a69878723c */ /* 0x040fe80000041878 */
[----:B------:R-:W-:Y:S01]  /*15f20*/  LOP3.LUT R164, R183, UR14, R164, 0x96, !PT ;  /* 0x0000000eb7a47c12 */ /* 0x000fe2000f8e96a4 */
[--C-:B------:R-:W-:Y:S01]  /*15f30*/  FFMA.FTZ R149, R27, c[0x0][0x23c], -R181.reuse ;  /* 0x00008f001b957a23 */ /* 0x100fe200000108b5 */
[----:B------:R1:W1:Y:S01]  /*15f40*/  MUFU.EX2 R183, R25 ;  /* 0x0000001900b77308 */ /* 0x0002620000000800 */
[----:B-----5:R-:W-:Y:S01]  /*15f50*/  LOP3.LUT R24, R165, UR16, R236, 0x96, !PT ;  /* 0x00000010a5187c12 */ /* 0x020fe2000f8e96ec */
[C---:B--2---:R-:W-:Y:S04]  /*15f60*/  HMMA.16816.F32.BF16 R124, R152.reuse, R172, R124 ;  /* 0x000000ac987c723c */ /* 0x044fe8000004187c */
[----:B------:R-:W-:Y:S04]  /*15f70*/  IMAD.WIDE.U32 R164, R164, -0x2daee0ad, RZ ;  /* 0xd2511f53a4a47825 */ /* 0x000fe800078e00ff */
[C---:B------:R-:W-:Y:S01]  /*15f80*/  HMMA.16816.F32.BF16 R128, R152.reuse, R174, R128 ;  /* 0x000000ae9880723c */ /* 0x040fe20000041880 */
[----:B------:R2:W5:Y:S03]  /*15f90*/  MUFU.EX2 R178, R149 ;  /* 0x0000009500b27308 */ /* 0x0005660000000800 */
[----:B------:R-:W-:Y:S04]  /*15fa0*/  FFMA.FTZ R181, R35, c[0x0][0x23c], -R181 ;  /* 0x00008f0023b57a23 */ /* 0x000fe800000108b5 */
[C---:B---3--:R-:W-:Y:S03]  /*15fb0*/  HMMA.16816.F32.BF16 R132, R152.reuse, R156, R132 ;  /* 0x0000009c9884723c */ /* 0x048fe60000041884 */
[----:B------:R-:W-:Y:S01]  /*15fc0*/  MUFU.EX2 R173, R28 ;  /* 0x0000001c00ad7308 */ /* 0x000fe20000000800 */
[----:B-1----:R-:W-:Y:S04]  /*15fd0*/  IMAD.WIDE.U32 R24, R24, -0x2daee0ad, RZ ;  /* 0xd2511f5318187825 */ /* 0x002fe800078e00ff */
[C---:B------:R-:W-:Y:S04]  /*15fe0*/  HMMA.16816.F32.BF16 R136, R152.reuse, R158, R136 ;  /* 0x0000009e9888723c */ /* 0x040fe80000041888 */
[----:B------:R-:W-:Y:S01]  /*15ff0*/  LOP3.LUT R25, R25, UR13, R230, 0x96, !PT ;  /* 0x0000000d19197c12 */ /* 0x000fe2000f8e96e6 */
[----:B------:R-:W-:Y:S01]  /*16000*/  MUFU.EX2 R175, R22 ;  /* 0x0000001600af7308 */ /* 0x000fe20000000800 */
[----:B------:R-:W-:Y:S02]  /*16010*/  LOP3.LUT R24, R165, UR11, R24, 0x96, !PT ;  /* 0x0000000ba5187c12 */ /* 0x000fe4000f8e9618 */
[C---:B----4-:R-:W-:Y:S04]  /*16020*/  HMMA.16816.F32.BF16 R16, R152.reuse, R160, R16 ;  /* 0x000000a09810723c */ /* 0x050fe80000041810 */
[----:B------:R-:W-:Y:S03]  /*16030*/  IMAD.WIDE.U32 R166, R25, -0x326172a9, RZ ;  /* 0xcd9e8d5719a67825 */ /* 0x000fe600078e00ff */
[----:B------:R-:W1:Y:S01]  /*16040*/  MUFU.EX2 R174, R23 ;  /* 0x0000001700ae7308 */ /* 0x000e620000000800 */
[C---:B------:R-:W-:Y:S04]  /*16050*/  HMMA.16816.F32.BF16 R140, R152.reuse, R162, R140 ;  /* 0x000000a2988c723c */ /* 0x040fe8000004188c */
[----:B------:R-:W-:Y:S01]  /*16060*/  IMAD.WIDE.U32 R168, R24, -0x326172a9, RZ ;  /* 0xcd9e8d5718a87825 */ /* 0x000fe200078e00ff */
[----:B------:R-:W-:Y:S01]  /*16070*/  LOP3.LUT R150, R167, UR12, R182, 0x96, !PT ;  /* 0x0000000ca7967c12 */ /* 0x000fe2000f8e96b6 */
[----:B------:R-:W3:Y:S03]  /*16080*/  LDSM.16.MT88.4 R24, [R202+0x1e800] ;  /* 0x01e80000ca18783b */ /* 0x000ee60000004200 */
[----:B------:R-:W-:Y:S01]  /*16090*/  LOP3.LUT R165, R169, UR10, R166, 0x96, !PT ;  /* 0x0000000aa9a57c12 */ /* 0x000fe2000f8e96a6 */
[----:B------:R4:W1:Y:S02]  /*160a0*/  MUFU.EX2 R172, R29 ;  /* 0x0000001d00ac7308 */ /* 0x0008640000000800 */
[----:B------:R-:W-:Y:S04]  /*160b0*/  IMAD.WIDE.U32 R156, R150, -0x2daee0ad, RZ ;  /* 0xd2511f53969c7825 */ /* 0x000fe800078e00ff */
[----:B------:R-:W-:Y:S01]  /*160c0*/  IMAD.WIDE.U32 R166, R165, -0x2daee0ad, RZ ;  /* 0xd2511f53a5a67825 */ /* 0x000fe200078e00ff */
[----:B------:R-:W-:Y:S03]  /*160d0*/  LOP3.LUT R164, R157, UR9, R164, 0x96, !PT ;  /* 0x000000099da47c12 */ /* 0x000fe6000f8e96a4 */
[----:B------:R1:W1:Y:S01]  /*160e0*/  MUFU.EX2 R169, R32 ;  /* 0x0000002000a97308 */ /* 0x0002620000000800 */
[----:B------:R-:W-:Y:S01]  /*160f0*/  LOP3.LUT R156, R167, UR5, R156, 0x96, !PT ;  /* 0x00000005a79c7c12 */ /* 0x000fe2000f8e969c */
[----:B------:R-:W-:Y:S04]  /*16100*/  IMAD.WIDE.U32 R164, R164, -0x326172a9, RZ ;  /* 0xcd9e8d57a4a47825 */ /* 0x000fe800078e00ff */
[----:B------:R-:W-:Y:S04]  /*16110*/  IMAD.WIDE.U32 R156, R156, -0x326172a9, RZ ;  /* 0xcd9e8d579c9c7825 */ /* 0x000fe800078e00ff */
[----:B------:R-:W-:Y:S01]  /*16120*/  MUFU.EX2 R181, R181 ;  /* 0x000000b500b57308 */ /* 0x000fe20000000800 */
[----:B------:R-:W-:Y:S02]  /*16130*/  LOP3.LUT R20, R157, UR17, R164, 0x96, !PT ;  /* 0x000000119d147c12 */ /* 0x000fe4000f8e96a4 */
[C---:B--2---:R-:W-:Y:S01]  /*16140*/  LOP3.LUT R149, R156.reuse, 0xffff, RZ, 0xc0, !PT ;  /* 0x0000ffff9c957812 */ /* 0x044fe200078ec0ff */
[----:B----4-:R-:W-:Y:S01]  /*16150*/  LDSM.16.MT88.4 R28, [R202+0x1f000] ;  /* 0x01f00000ca1c783b */ /* 0x010fe20000004200 */
[--C-:B------:R-:W-:Y:S02]  /*16160*/  SHF.R.U32.HI R150, RZ, 0x10, R156.reuse ;  /* 0x00000010ff967819 */ /* 0x100fe4000001169c */
[----:B------:R-:W-:Y:S02]  /*16170*/  LOP3.LUT R164, R156, 0xff, RZ, 0xc0, !PT ;  /* 0x000000ff9ca47812 */ /* 0x000fe400078ec0ff */
[----:B------:R-:W-:Y:S02]  /*16180*/  SHF.R.U32.HI R160, RZ, 0x18, R156 ;  /* 0x00000018ffa07819 */ /* 0x000fe4000001169c */
[----:B------:R-:W-:Y:S01]  /*16190*/  LOP3.LUT R21, R20, 0xffff, RZ, 0xc0, !PT ;  /* 0x0000ffff14157812 */ /* 0x000fe200078ec0ff */
[----:B------:R-:W2:Y:S01]  /*161a0*/  LDSM.16.MT88.4 R156, [R200+0x19000] ;  /* 0x01900000c89c783b */ /* 0x000ea20000004200 */
[----:B------:R-:W-:Y:S02]  /*161b0*/  SHF.R.U32.HI R149, RZ, 0x8, R149 ;  /* 0x00000008ff957819 */ /* 0x000fe40000011695 */
[----:B------:R-:W-:Y:S01]  /*161c0*/  LOP3.LUT R22, R150, 0xff, RZ, 0xc0, !PT ;  /* 0x000000ff96167812 */ /* 0x000fe200078ec0ff */
[C---:B---3--:R-:W-:Y:S03]  /*161d0*/  HMMA.16816.F32.BF16 R12, R152.reuse, R24, R12 ;  /* 0x00000018980c723c */ /* 0x048fe6000004180c */
[----:B------:R-:W-:Y:S02]  /*161e0*/  LOP3.LUT R150, R20, 0xff, RZ, 0xc0, !PT ;  /* 0x000000ff14967812 */ /* 0x000fe400078ec0ff */
[----:B------:R-:W-:Y:S02]  /*161f0*/  SHF.R.U32.HI R21, RZ, 0x8, R21 ;  /* 0x00000008ff157819 */ /* 0x000fe40000011615 */
[----:B------:R-:W-:Y:S01]  /*16200*/  PRMT R164, R164, 0x5410, R149 ;  /* 0x00005410a4a47816 */ /* 0x000fe20000000095 */
[----:B------:R-:W-:Y:S01]  /*16210*/  HMMA.16816.F32.BF16 R144, R152, R26, R144 ;  /* 0x0000001a9890723c */ /* 0x000fe20000041890 */
[----:B------:R-:W-:Y:S03]  /*16220*/  LDSM.16.MT88.4 R152, [R202+0x19000] ;  /* 0x01900000ca98783b */ /* 0x000fe60000004200 */
[----:B------:R-:W-:Y:S01]  /*16230*/  PRMT R149, R22, 0x5410, R160 ;  /* 0x0000541016957816 */ /* 0x000fe200000000a0 */
[--C-:B------:R-:W-:Y:S01]  /*16240*/  HSET2.LE.AND R22, R164, R246.reuse, PT ;  /* 0x000000f6a4167233 */ /* 0x100fe20003803000 */
[----:B------:R-:W-:Y:S02]  /*16250*/  PRMT R150, R150, 0x5410, R21 ;  /* 0x0000541096967816 */ /* 0x000fe40000000015 */
[--C-:B------:R-:W-:Y:S01]  /*16260*/  SHF.R.U32.HI R21, RZ, 0x10, R20.reuse ;  /* 0x00000010ff157819 */ /* 0x100fe20000011614 */
[----:B------:R-:W3:Y:S03]  /*16270*/  LDSM.16.MT88.4 R160, [R201+0x19000] ;  /* 0x01900000c9a0783b */ /* 0x000ee60000004200 */
[----:B------:R-:W-:Y:S01]  /*16280*/  SHF.R.U32.HI R25, RZ, 0x18, R20 ;  /* 0x00000018ff197819 */ /* 0x000fe20000011614 */
[--C-:B------:R-:W-:Y:S01]  /*16290*/  HSET2.LE.AND R23, R149, R246.reuse, PT ;  /* 0x000000f695177233 */ /* 0x100fe20003803000 */
[----:B------:R-:W-:Y:S02]  /*162a0*/  LOP3.LUT R24, R21, 0xff, RZ, 0xc0, !PT ;  /* 0x000000ff15187812 */ /* 0x000fe400078ec0ff */
[----:B------:R-:W-:Y:S02]  /*162b0*/  F2FP.BF16.PACK_AB R20, R183, R184 ;  /* 0x000000b8b714723e */ /* 0x000fe400000010ff */
[----:B-----5:R-:W-:Y:S02]  /*162c0*/  F2FP.BF16.PACK_AB R21, R178, R179 ;  /* 0x000000b3b215723e */ /* 0x020fe400000010ff */
[----:B------:R-:W-:Y:S02]  /*162d0*/  PRMT R149, R24, 0x5410, R25 ;  /* 0x0000541018957816 */ /* 0x000fe40000000019 */
[----:B------:R-:W-:Y:S01]  /*162e0*/  LOP3.LUT R22, R22, R20, RZ, 0xc0, !PT ;  /* 0x0000001416167212 */ /* 0x000fe200078ec0ff */
[--C-:B------:R-:W-:Y:S01]  /*162f0*/  HSET2.LE.AND R20, R150, R246.reuse, PT ;  /* 0x000000f696147233 */ /* 0x100fe20003803000 */
[----:B------:R-:W-:Y:S01]  /*16300*/  LOP3.LUT R23, R23, R21, RZ, 0xc0, !PT ;  /* 0x0000001517177212 */ /* 0x000fe200078ec0ff */
[----:B------:R-:W4:Y:S01]  /*16310*/  LDSM.16.MT88.4 R24, [R203+0x19000] ;  /* 0x01900000cb18783b */ /* 0x000f220000004200 */
[----:B------:R-:W-:Y:S02]  /*16320*/  F2FP.BF16.PACK_AB R21, R176, R177 ;  /* 0x000000b1b015723e */ /* 0x000fe400000010ff */
[----:B-1----:R-:W-:Y:S02]  /*16330*/  LOP3.LUT R32, R165, UR8, R168, 0x96, !PT ;  /* 0x00000008a5207c12 */ /* 0x002fe4000f8e96a8 */
[----:B------:R-:W-:Y:S01]  /*16340*/  LOP3.LUT R20, R20, R21, RZ, 0xc0, !PT ;  /* 0x0000001514147212 */ /* 0x000fe200078ec0ff */
[--C-:B------:R-:W-:Y:S01]  /*16350*/  HSET2.LE.AND R21, R149, R246.reuse, PT ;  /* 0x000000f695157233 */ /* 0x100fe20003803000 */
[----:B------:R-:W-:Y:S01]  /*16360*/  F2FP.BF16.PACK_AB R149, R174, R175 ;  /* 0x000000afae95723e */ /* 0x000fe200000010ff */
[----:B------:R1:W5:Y:S01]  /*16370*/  MUFU.EX2 R168, R34 ;  /* 0x0000002200a87308 */ /* 0x0003620000000800 */
[----:B------:R-:W-:Y:S02]  /*16380*/  IMAD.WIDE.U32 R32, R32, -0x2daee0ad, RZ ;  /* 0xd2511f5320207825 */ /* 0x000fe400078e00ff */
[----:B------:R-:W-:Y:S03]  /*16390*/  LOP3.LUT R21, R21, R149, RZ, 0xc0, !PT ;  /* 0x0000009515157212 */ /* 0x000fe600078ec0ff */
[C---:B------:R-:W-:Y:S02]  /*163a0*/  LOP3.LUT R149, R32.reuse, 0xffff, RZ, 0xc0, !PT ;  /* 0x0000ffff20957812 */ /* 0x040fe400078ec0ff */
[----:B------:R-:W-:Y:S02]  /*163b0*/  SHF.R.U32.HI R150, RZ, 0x18, R32 ;  /* 0x00000018ff967819 */ /* 0x000fe40000011620 */
        /* <DEDUP_REMOVED lines=33> */
[C---:B-1----:R-:W-:Y:S07]  /*165d0*/  HMMA.16816.F32.BF16 R116, R20.reuse, R152, R116 ;  /* 0x000000981474723c */ /* 0x042fee0000041874 */
[----:B------:R-:W-:Y:S01]  /*165e0*/  LOP3.LUT R152, R32, 0xff, RZ, 0xc0, !PT ;  /* 0x000000ff20987812 */ /* 0x000fe200078ec0ff */
[C---:B------:R-:W-:Y:S08]  /*165f0*/  HMMA.16816.F32.BF16 R120, R20.reuse, R154, R120 ;  /* 0x0000009a1478723c */ /* 0x040ff00000041878 */
[C---:B--2---:R-:W-:Y:S08]  /*16600*/  HMMA.16816.F32.BF16 R124, R20.reuse, R156, R124 ;  /* 0x0000009c147c723c */ /* 0x044ff0000004187c */
[C---:B------:R-:W-:Y:S01]  /*16610*/  HMMA.16816.F32.BF16 R128, R20.reuse, R158, R128 ;  /* 0x0000009e1480723c */ /* 0x040fe20000041880 */
[----:B------:R-:W1:Y:S07]  /*16620*/  LDSM.16.MT88.4 R156, [R200+0x19800] ;  /* 0x01980000c89c783b */ /* 0x000e6e0000004200 */
[C---:B---3--:R-:W-:Y:S08]  /*16630*/  HMMA.16816.F32.BF16 R132, R20.reuse, R160, R132 ;  /* 0x000000a01484723c */ /* 0x048ff00000041884 */
[C---:B------:R-:W-:Y:S01]  /*16640*/  HMMA.16816.F32.BF16 R136, R20.reuse, R162, R136 ;  /* 0x000000a21488723c */ /* 0x040fe20000041888 */
[----:B------:R-:W-:Y:S07]  /*16650*/  LDSM.16.MT88.4 R160, [R200+0x1b800] ;  /* 0x01b80000c8a0783b */ /* 0x000fee0000004200 */
[C---:B----4-:R-:W-:Y:S07]  /*16660*/  HMMA.16816.F32.BF16 R16, R20.reuse, R24, R16 ;  /* 0x000000181410723c */ /* 0x050fee0000041810 */
[----:B------:R-:W-:Y:S01]  /*16670*/  LOP3.LUT R24, R33, UR18, R166, 0x96, !PT ;  /* 0x0000001221187c12 */ /* 0x000fe2000f8e96a6 */
[C---:B------:R-:W-:Y:S01]  /*16680*/  HMMA.16816.F32.BF16 R140, R20.reuse, R26, R140 ;  /* 0x0000001a148c723c */ /* 0x040fe2000004188c */
[----:B------:R-:W-:Y:S03]  /*16690*/  LDSM.16.MT88.4 R164, [R201+0x1b800] ;  /* 0x01b80000c9a4783b */ /* 0x000fe60000004200 */
[C---:B------:R-:W-:Y:S02]  /*166a0*/  LOP3.LUT R25, R24.reuse, 0xffff, RZ, 0xc0, !PT ;  /* 0x0000ffff18197812 */ /* 0x040fe400078ec0ff */
[----:B------:R-:W-:Y:S02]  /*166b0*/  LOP3.LUT R33, R24, 0xff, RZ, 0xc0, !PT ;  /* 0x000000ff18217812 */ /* 0x000fe400078ec0ff */
[C---:B------:R-:W-:Y:S04]  /*166c0*/  HMMA.16816.F32.BF16 R12, R20.reuse, R28, R12 ;  /* 0x0000001c140c723c */ /* 0x040fe8000004180c */
[--C-:B------:R-:W-:Y:S02]  /*166d0*/  SHF.R.U32.HI R27, RZ, 0x10, R24.reuse ;  /* 0x00000010ff1b7819 */ /* 0x100fe40000011618 */
[----:B------:R-:W-:Y:S02]  /*166e0*/  SHF.R.U32.HI R25, RZ, 0x8, R25 ;  /* 0x00000008ff197819 */ /* 0x000fe40000011619 */
[----:B------:R-:W-:Y:S01]  /*166f0*/  HMMA.16816.F32.BF16 R144, R20, R30, R144 ;  /* 0x0000001e1490723c */ /* 0x000fe20000041890 */
[----:B------:R-:W-:Y:S03]  /*16700*/  LDSM.16.MT88.4 R20, [R203+0x19800] ;  /* 0x01980000cb14783b */ /* 0x000fe60000004200 */
[----:B------:R-:W-:Y:S02]  /*16710*/  PRMT R25, R33, 0x5410, R25 ;  /* 0x0000541021197816 */ /* 0x000fe40000000019 */
[----:B------:R-:W-:Y:S02]  /*16720*/  SHF.R.U32.HI R26, RZ, 0x18, R24 ;  /* 0x00000018ff1a7819 */ /* 0x000fe40000011618 */
[----:B------:R-:W-:Y:S04]  /*16730*/  LOP3.LUT R24, R27, 0xff, RZ, 0xc0, !PT ;  /* 0x000000ff1b187812 */ /* 0x000fe800078ec0ff */
[----:B------:R-:W-:Y:S02]  /*16740*/  SHF.R.U32.HI R27, RZ, 0x10, R32 ;  /* 0x00000010ff1b7819 */ /* 0x000fe40000011620 */
[----:B------:R-:W2:Y:S01]  /*16750*/  LDSM.16.MT88.4 R32, [R201+0x19800] ;  /* 0x01980000c920783b */ /* 0x000ea20000004200 */
[----:B------:R-:W-:Y:S01]  /*16760*/  PRMT R26, R24, 0x5410, R26 ;  /* 0x00005410181a7816 */ /* 0x000fe2000000001a */
[--C-:B------:R-:W-:Y:S01]  /*16770*/  HSET2.LE.AND R24, R25, R246.reuse, PT ;  /* 0x000000f619187233 */ /* 0x100fe20003803000 */
[----:B------:R-:W-:Y:S02]  /*16780*/  SHF.R.U32.HI R29, RZ, 0x8, R149 ;  /* 0x00000008ff1d7819 */ /* 0x000fe40000011695 */
[----:B------:R-:W-:Y:S01]  /*16790*/  LOP3.LUT R28, R27, 0xff, RZ, 0xc0, !PT ;  /* 0x000000ff1b1c7812 */ /* 0x000fe200078ec0ff */
[--C-:B------:R-:W-:Y:S01]  /*167a0*/  HSET2.LE.AND R26, R26, R246.reuse, PT ;  /* 0x000000f61a1a7233 */ /* 0x100fe20003803000 */
[----:B------:R-:W-:Y:S02]  /*167b0*/  PRMT R149, R152, 0x5410, R29 ;  /* 0x0000541098957816 */ /* 0x000fe4000000001d */
[----:B------:R-:W-:Y:S02]  /*167c0*/  PRMT R150, R28, 0x5410, R150 ;  /* 0x000054101c967816 */ /* 0x000fe40000000096 */
[----:B------:R-:W-:Y:S01]  /*167d0*/  F2FP.BF16.PACK_AB R25, R172, R173 ;  /* 0x000000adac19723e */ /* 0x000fe200000010ff */
[----:B------:R-:W3:Y:S01]  /*167e0*/  LDSM.16.MT88.4 R28, [R202+0x19800] ;  /* 0x01980000ca1c783b */ /* 0x000ee20000004200 */
[----:B------:R-:W-:Y:S02]  /*167f0*/  F2FP.BF16.PACK_AB R27, R170, R171 ;  /* 0x000000abaa1b723e */ /* 0x000fe400000010ff */
[----:B------:R-:W-:Y:S02]  /*16800*/  LOP3.LUT R24, R24, R25, RZ, 0xc0, !PT ;  /* 0x0000001918187212 */ /* 0x000fe400078ec0ff */
[----:B------:R-:W-:Y:S01]  /*16810*/  LOP3.LUT R25, R26, R27, RZ, 0xc0, !PT ;  /* 0x0000001b1a197212 */ /* 0x000fe200078ec0ff */
[--C-:B------:R-:W-:Y:S01]  /*16820*/  HSET2.LE.AND R26, R149, R246.reuse, PT ;  /* 0x000000f6951a7233 */ /* 0x100fe20003803000 */
[----:B------:R-:W-:Y:S01]  /*16830*/  F2FP.BF16.PACK_AB R27, R180, R169 ;  /* 0x000000a9b41b723e */ /* 0x000fe200000010ff */
[----:B------:R-:W-:Y:S01]  /*16840*/  HSET2.LE.AND R149, R150, R246, PT ;  /* 0x000000f696957233 */ /* 0x000fe20003803000 */
[----:B-----5:R-:W-:Y:S02]  /*16850*/  F2FP.BF16.PACK_AB R150, R181, R168 ;  /* 0x000000a8b596723e */ /* 0x020fe400000010ff */
        /* <DEDUP_REMOVED lines=31> */
[C---:B---3--:R-:W-:Y:S07]  /*16a50*/  HMMA.16816.F32.BF16 R100, R24.reuse, R28, R100 ;  /* 0x0000001c1864723c */ /* 0x048fee0000041864 */
        /* <DEDUP_REMOVED lines=35> */
[----:B------:R-:W-:Y:S01]  /*16c90*/  FADD.FTZ R0, R170, R0 ;  /* 0x00000000aa007221 */ /* 0x000fe20000010000 */
[C---:B-1----:R-:W-:Y:S03]  /*16ca0*/  HMMA.16816.F32.BF16 R164, R24.reuse, R4, R12 ;  /* 0x0000000418a4723c */ /* 0x042fe6000004180c */
[----:B------:R-:W-:Y:S02]  /*16cb0*/  FADD.FTZ R2, R172, R2 ;  /* 0x00000002ac027221 */ /* 0x000fe40000010000 */
[----:B------:R-:W-:Y:S02]  /*16cc0*/  FADD.FTZ R0, R168, R0 ;  /* 0x00000000a8007221 */ /* 0x000fe40000010000 */
[----:B------:R-:W-:Y:S01]  /*16cd0*/  FADD.FTZ R2, R169, R2 ;  /* 0x00000002a9027221 */ /* 0x000fe20000010000 */
[----:B------:R-:W-:Y:S04]  /*16ce0*/  HMMA.16816.F32.BF16 R144, R24, R6, R144 ;  /* 0x000000061890723c */ /* 0x000fe80000041890 */
[----:B------:R-:W-:Y:S02]  /*16cf0*/  FADD.FTZ R245, R181, R0 ;  /* 0x00000000b5f57221 */ /* 0x000fe40000010000 */
[----:B------:R-:W-:Y:S02]  /*16d00*/  FADD.FTZ R244, R180, R2 ;  /* 0x00000002b4f47221 */ /* 0x000fe40000010000 */
[----:B------:R-:W-:-:S05]  /*16d10*/  @P4 BRA `(.L_x_839) ;  /* 0xffffc0a000004947 */ /* 0x000fca000383ffff */
.L_x_838:
        /* <DEDUP_REMOVED lines=409> */
.L_x_843:
[----:B---34-:R-:W-:Y:S05]  /*186b0*/  BSYNC B0 ;  /* 0x0000000000007941 */ /* 0x018fea0003800000 */
.L_x_842:
        /* <DEDUP_REMOVED lines=40> */
.L_x_845:
[----:B----4-:R-:W-:Y:S05]  /*18940*/  BSYNC B0 ;  /* 0x0000000000007941 */ /* 0x010fea0003800000 */
.L_x_844:
        /* <DEDUP_REMOVED lines=22> */
.L_x_847:
[----:B------:R-:W-:Y:S05]  /*18ab0*/  BSYNC B0 ;  /* 0x0000000000007941 */ /* 0x000fea0003800000 */
.L_x_846:
        /* <DEDUP_REMOVED lines=22> */
.L_x_849:
[----:B------:R-:W-:Y:S05]  /*18c20*/  BSYNC B0 ;  /* 0x0000000000007941 */ /* 0x000fea0003800000 */
.L_x_848:
        /* <DEDUP_REMOVED lines=23> */
.L_x_808:
        /* <DEDUP_REMOVED lines=8> */
[----:B------:R-:W-:Y:S01]  /*18e20*/  USHF.R.S32.HI UR13, URZ, 0x1f, UR10 ;  /* 0x0000001f3f0d7899 */ /* 0x000fe2000801140a */
[----:B------:R-:W-:Y:S01]  /*18e30*/  IMAD.U32 R4, RZ, RZ, UR27 ;  /* 0x0000001bff047e24 */ /* 0x000fe2000f8e00ff */
[----:B------:R-:W-:Y:S01]  /*18e40*/  UISETP.NE.AND UP2, UPT, UR16, URZ, UPT ;  /* 0x0000003f1000728c */ /* 0x000fe2000bf45270 */
        /* <DEDUP_REMOVED lines=13> */
[----:B------:R-:W-:Y:S01]  /*18f20*/  @!UP4 UIMAD.WIDE.U32 UR18, UR12, UR4, URZ ;  /* 0x000000040c12c2a5 */ /* 0x000fe2000f8e003f */
[----:B------:R-:W-:Y:S01]  /*18f30*/  IADD3 R17, R0, 0xc0, RZ ;  /* 0x000000c000117810 */ /* 0x000fe20007ffe0ff */
[----:B------:R-:W-:-:S02]  /*18f40*/  @!UP4 UIMAD UR17, UR12, UR5, UR17 ;  /* 0x000000050c11c2a4 */ /* 0x000fc4000f8e0211 */
[----:B------:R-:W-:Y:S02]  /*18f50*/  UISETP.EQ.AND UP2, UPT, UR15, URZ, UP2 ;  /* 0x0000003f0f00728c */ /* 0x000fe40009742270 */
[----:B------:R-:W-:Y:S02]  /*18f60*/  ULDC.64 UR4, c[0x0][0x1f0] ;  /* 0x00007c0000047ab9 */ /* 0x000fe40000000a00 */
[----:B------:R-:W-:Y:S02]  /*18f70*/  UIMAD UR4, UR13, UR4, URZ ;  /* 0x000000040d0472a4 */ /* 0x000fe4000f8e023f */
[----:B------:R-:W-:Y:S02]  /*18f80*/  @!UP3 UISETP.NE.AND UP1, UPT, UR16, URZ, UPT ;  /* 0x0000003f1000b28c */ /* 0x000fe4000bf25270 */
[----:B------:R-:W-:Y:S02]  /*18f90*/  ULDC UR11, c[0x0][0x214] ;  /* 0x00008500000b7ab9 */ /* 0x000fe40000000800 */
        /* <DEDUP_REMOVED lines=48> */
.L_x_851:
[----:B------:R-:W-:Y:S05]  /*192a0*/  BSYNC B0 ;  /* 0x0000000000007941 */ /* 0x000fea0003800000 */
.L_x_850:
        /* <DEDUP_REMOVED lines=22> */
.L_x_853:
[----:B------:R-:W-:Y:S05]  /*19410*/  BSYNC B0 ;  /* 0x0000000000007941 */ /* 0x000fea0003800000 */
.L_x_852:
        /* <DEDUP_REMOVED lines=22> */
.L_x_855:
[----:B------:R-:W-:Y:S05]  /*19580*/  BSYNC B0 ;  /* 0x0000000000007941 */ /* 0x000fea0003800000 */
.L_x_854:
        /* <DEDUP_REMOVED lines=21> */
.L_x_857:
[----:B------:R-:W-:Y:S05]  /*196e0*/  BSYNC B0 ;  /* 0x0000000000007941 */ /* 0x000fea0003800000 */
.L_x_856:
        /* <DEDUP_REMOVED lines=35> */
.L_x_858:
        /* <DEDUP_REMOVED lines=14> */
.L_x_1088:


//--------------------- .text._ZN5flash16flash_fwd_kernelI23Flash_fwd_kernel_traitsILi256ELi128ELi64ELi8ELb0ELb0EN7cutlass10bfloat16_tE19Flash_kernel_traitsILi256ELi128ELi64ELi8ES3_EELb1ELb1ELb0ELb0ELb0ELb0ELb0ELb1EEEvNS_16Flash_fwd_paramsE --------------------------
	.section	.text._ZN5flash16flash_fwd_kernelI23Flash_fwd_kernel_traitsILi256ELi128ELi64ELi8ELb0ELb0EN7cutlass10bfloat16_tE19Flash_kernel_traitsILi256ELi128ELi64ELi8ES3_EELb1ELb1ELb0ELb0ELb0ELb0ELb0ELb1EEEvNS_16Flash_fwd_paramsE,"ax",@progbits
	.sectioninfo	@"SHI_REGISTERS=255"
	.align	128
        .global         _ZN5flash16flash_fwd_kernelI23Flash_fwd_kernel_traitsILi256ELi128ELi64ELi8ELb0ELb0EN7cutlass10bfloat16_tE19Flash_kernel_traitsILi256ELi128ELi64ELi8ES3_EELb1ELb1ELb0ELb0ELb0ELb0ELb0ELb1EEEvNS_16Flash_fwd_paramsE
        .type           _ZN5flash16flash_fwd_kernelI23Flash_fwd_kernel_traitsILi256ELi128ELi64ELi8ELb0ELb0EN7cutlass10bfloat16_tE19Flash_kernel_traitsILi256ELi128ELi64ELi8ES3_EELb1ELb1ELb0ELb0ELb0ELb0ELb0ELb1EEEvNS_16Flash_fwd_paramsE,@function
        .size           _ZN5flash16flash_fwd_kernelI23Flash_fwd_kernel_traitsILi256ELi128ELi64ELi8ELb0ELb0EN7cutlass10bfloat16_tE19Flash_kernel_traitsILi256ELi128ELi64ELi8ES3_EELb1ELb1ELb0ELb0ELb0ELb0ELb0ELb1EEEvNS_16Flash_fwd_paramsE,(.L_x_1089 - _ZN5flash16flash_fwd_kernelI23Flash_fwd_kernel_traitsILi256ELi128ELi64ELi8ELb0ELb0EN7cutlass10bfloat16_tE19Flash_kernel_traitsILi256ELi128ELi64ELi8ES3_EELb1ELb1ELb0ELb0ELb0ELb0ELb0ELb1EEEvNS_16Flash_fwd_paramsE)
        .other          _ZN5flash16flash_fwd_kernelI23Flash_fwd_kernel_traitsILi256ELi128ELi64ELi8ELb0ELb0EN7cutlass10bfloat16_tE19Flash_kernel_traitsILi256ELi128ELi64ELi8ES3_EELb1ELb1ELb0ELb0ELb0ELb0ELb0ELb1EEEvNS_16Flash_fwd_paramsE,@"STO_CUDA_ENTRY STV_DEFAULT"
_ZN5flash16flash_fwd_kernelI23Flash_fwd_kernel_traitsILi256ELi128ELi64ELi8ELb0ELb0EN7cutlass10bfloat16_tE19Flash_kernel_traitsILi256ELi128ELi64ELi8ES3_EELb1ELb1ELb0ELb0ELb0ELb0ELb0ELb1EEEvNS_16Flash_fwd_paramsE:
.text._ZN5flash16flash_fwd_kernelI23Flash_fwd_kernel_traitsILi256ELi128ELi64ELi8ELb0ELb0EN7cutlass10bfloat16_tE19Flash_kernel_traitsILi256ELi128ELi64ELi8ES3_EELb1ELb1ELb0ELb0ELb0ELb0ELb0ELb1EEEvNS_16Flash_fwd_paramsE:
        /* <DEDUP_REMOVED lines=13> */
[----:B------:R-:W3:Y:S01]  /*00d0*/  @P2 LDG.E.64 R2, [R2.64] ;  /* 0x0000001802022981 */ /* 0x000ee2000c1e1b00 */
[----:B------:R-:W-:Y:S02]  /*00e0*/  @P2 IMAD.MOV.U32 R4, RZ, RZ, R8 ;  /* 0x000000ffff042224 */ /* 0x000fe400078e0008 */
[----:B------:R-:W-:-:S06]  /*00f0*/  @P2 IMAD.MOV.U32 R5, RZ, RZ, R6 ;  /* 0x000000ffff052224 */ /* 0x000fcc00078e0006 */
[----:B------:R-:W4:Y:S01]  /*0100*/  @P2 LDG.E.64 R4, [R4.64] ;  /* 0x0000001804042981 */ /* 0x000f22000c1e1b00 */
        /* <DEDUP_REMOVED lines=10> */
[----:B------:R-:W-:Y:S02]  /*01b0*/  UISETP.NE.AND.EX UP0, UPT, URZ, UR5, UPT, UP0 ;  /* 0x000000053f00728c */ /* 0x000fe4000bf05300 */
[----:B------:R-:W-:Y:S02]  /*01c0*/  UISETP.NE.AND UP3, UPT, UR9, URZ, UPT ;  /* 0x0000003f0900728c */ /* 0x000fe4000bf65270 */
[----:B------:R-:W-:Y:S02]  /*01d0*/  ULDC.64 UR4, c[0x0][0x250] ;  /* 0x0000940000047ab9 */ /* 0x000fe40000000a00 */
[----:B-----5:R-:W-:-:S02]  /*01e0*/  UIMAD.WIDE UR12, UR14, UR8, UR12 ;  /* 0x000000080e0c72a5 */ /* 0x020fc4000f8e020c */
        /* <DEDUP_REMOVED lines=10> */
[----:B---3--:R-:W1:Y:S08]  /*0290*/  @P2 R2UR UR32, R2 ;  /* 0x00000000022023c2 */ /* 0x008e7000000e0000 */
[----:B------:R-:W2:Y:S01]  /*02a0*/  @P2 R2UR UR33, R3 ;  /* 0x00000000032123c2 */ /* 0x000ea200000e0000 */
[----:B----4-:R-:W-:-:S05]  /*02b0*/  @P2 IADD3 R8, P1, R4, c[0x0][0x300], RZ ;  /* 0x0000c00004082a10 */ /* 0x010fca0007f3e0ff */
[----:B------:R-:W-:Y:S02]  /*02c0*/  @P2 IMAD.X R6, RZ, RZ, R5, P1 ;  /* 0x000000ffff062224 */ /* 0x000fe400008e0605 */
[----:B------:R-:W-:-:S03]  /*02d0*/  @!P3 IMAD.MOV.U32 R4, RZ, RZ, R8 ;  /* 0x000000ffff04b224 */ /* 0x000fc600078e0008 */
[----:B------:R-:W-:Y:S01]  /*02e0*/  @!P3 MOV R5, R6 ;  /* 0x000000060005b202 */ /* 0x000fe20000000f00 */
[----:B-1----:R-:W-:-:S04]  /*02f0*/  IMAD.U32 R2, RZ, RZ, UR32 ;  /* 0x00000020ff027e24 */ /* 0x002fc8000f8e00ff */
[----:B------:R-:W-:Y:S01]  /*0300*/  @!P3 STG.E.64 [R10.64+0x8], R4 ;  /* 0x000008040a00b986 */ /* 0x000fe2000c101b18 */
[----:B--2---:R-:W-:-:S05]  /*0310*/  IMAD.U32 R3, RZ, RZ, UR33 ;  /* 0x00000021ff037e24 */ /* 0x004fca000f8e00ff */
[----:B------:R1:W-:Y:S01]  /*0320*/  @!P3 STG.E.64 [R10.64], R2 ;  /* 0x000000020a00b986 */ /* 0x0003e2000c101b18 */
[----:B------:R-:W-:Y:S02]  /*0330*/  PLOP3.LUT P1, PT, PT, PT, UP0, 0x80, 0x0 ;  /* 0x000000000000781c */ /* 0x000fe40003f2f008 */
[----:B------:R-:W-:Y:S02]  /*0340*/  PLOP3.LUT P2, PT, PT, PT, UP1, 0x80, 0x0 ;  /* 0x000000000000781c */ /* 0x000fe40003f4f018 */
[----:B-1----:R-:W-:Y:S01]  /*0350*/  MOV R2, UR12 ;  /* 0x0000000c00027c02 */ /* 0x002fe20008000f00 */
[----:B------:R-:W-:-:S05]  /*0360*/  IMAD.U32 R3, RZ, RZ, UR13 ;  /* 0x0000000dff037e24 */ /* 0x000fca000f8e00ff */
[----:B------:R1:W2:Y:S04]  /*0370*/  @P0 LDG.E R4, [R2.64] ;  /* 0x0000001802040981 */ /* 0x0002a8000c1e1900 */
[----:B------:R1:W3:Y:S01]  /*0380*/  @P0 LDG.E R0, [R2.64+0x4] ;  /* 0x0000041802000981 */ /* 0x0002e2000c1e1900 */
[----:B------:R-:W-:Y:S01]  /*0390*/  MOV R10, UR6 ;  /* 0x00000006000a7c02 */ /* 0x000fe20008000f00 */
[----:B------:R-:W-:Y:S02]  /*03a0*/  IMAD.U32 R11, RZ, RZ, UR7 ;  /* 0x00000007ff0b7e24 */ /* 0x000fe4000f8e00ff */
[----:B-1----:R-:W-:Y:S02]  /*03b0*/  IMAD.U32 R2, RZ, RZ, UR4 ;  /* 0x00000004ff027e24 */ /* 0x002fe4000f8e00ff */
[----:B------:R-:W-:-:S05]  /*03c0*/  IMAD.U32 R3, RZ, RZ, UR5 ;  /* 0x00000005ff037e24 */ /* 0x000fca000f8e00ff */
[----:B------:R1:W4:Y:S04]  /*03d0*/  @P1 LDG.E R2, [R2.64] ;  /* 0x0000001802021981 */ /* 0x000328000c1e1900 */
[----:B-1----:R-:W5:Y:S01]  /*03e0*/  @!P2 LDG.E R3, [R10.64] ;  /* 0x000000180a03a981 */ /* 0x002f62000c1e1900 */
[----:B------:R-:W-:Y:S01]  /*03f0*/  UMOV UR20, 0xffffffff ;  /* 0xffffffff00147882 */ /* 0x000fe20000000000 */
[----:B------:R-:W1:Y:S01]  /*0400*/  LDC.U8 R243, c[0x0][0x2d8] ;  /* 0x0000b600fff37b82 */ /* 0x000e620000000000 */
[----:B------:R-:W-:Y:S01]  /*0410*/  UMOV UR15, URZ ;  /* 0x0000003f000f7c82 */ /* 0x000fe20008000000 */
[----:B------:R-:W-:Y:S01]  /*0420*/  SHF.R.S32.HI R5, RZ, 0x1f, R7 ;  /* 0x0000001fff057819 */ /* 0x000fe20000011407 */
[----:B------:R-:W-:-:S05]  /*0430*/  UMOV UR16, 0xffffffff ;  /* 0xffffffff00107882 */ /* 0x000fca0000000000 */
[----:B--2---:R-:W2:Y:S08]  /*0440*/  @P0 R2UR UR20, R4 ;  /* 0x00000000041403c2 */ /* 0x004eb000000e0000 */
[----:B---3--:R-:W2:Y:S01]  /*0450*/  @P0 R2UR UR22, R0 ;  /* 0x00000000001603c2 */ /* 0x008ea200000e0000 */
[----:B------:R-:W-:-:S04]  /*0460*/  ISETP.NE.U32.AND P0, PT, RZ, c[0x0][0x248], PT ;  /* 0x00009200ff007a0c */ /* 0x000fc80003f05070 */
[----:B------:R-:W-:Y:S01]  /*0470*/  ISETP.NE.AND.EX P0, PT, RZ, c[0x0][0x24c], PT, P0 ;  /* 0x00009300ff007a0c */ /* 0x000fe20003f05300 */
[----:B--2---:R-:W-:Y:S02]  /*0480*/  @UP2 UIADD3 UR22, UR22, -UR20, URZ ;  /* 0x8000001416162290 */ /* 0x004fe4000fffe03f */
[----:B----4-:R2:W3:Y:S05]  /*0490*/  @P1 R2UR UR15, R2 ;  /* 0x00000000020f13c2 */ /* 0x0104ea00000e0000 */
[----:B------:R-:W-:-:S03]  /*04a0*/  @!UP2 ULDC UR22, c[0x0][0x214] ;  /* 0x000085000016aab9 */ /* 0x000fc60000000800 */
[----:B-----5:R4:W1:Y:S02]  /*04b0*/  @!P2 R2UR UR16, R3 ;  /* 0x000000000310a3c2 */ /* 0x02086400000e0000 */
[----:B----4-:R-:W-:Y:S01]  /*04c0*/  LEA.HI R3, R5, R7, RZ, 0x5 ;  /* 0x0000000705037211 */ /* 0x010fe200078f28ff */
        /* <DEDUP_REMOVED lines=8> */
.L_x_859:
[----:B------:R-:W-:Y:S02]  /*0550*/  ULDC UR6, c[0x0][0x218] ;  /* 0x0000860000067ab9 */ /* 0x000fe40000000800 */
.L_x_860:
        /* <DEDUP_REMOVED lines=41> */
[----:B------:R-:W-:Y:S01]  /*07f0*/  PLOP3.LUT P0, PT, PT, PT, UP0, 0x80, 0x0 ;  /* 0x000000000000781c */ /* 0x000fe20003f0f008 */
[----:B------:R-:W-:Y:S01]  /*0800*/  ULDC.64 UR8, c[0x0][0x178] ;  /* 0x00005e0000087ab9 */ /* 0x000fe20000000a00 */
[----:B------:R-:W-:Y:S02]  /*0810*/  IMAD.IADD R14, R7, 0x1, -R14 ;  /* 0x00000001070e7824 */ /* 0x000fe400078e0a0e */
[----:B------:R-:W-:-:S02]  /*0820*/  @UP0 UIADD3 UR26, UR15, UR16, URZ ;  /* 0x000000100f1a0290 */ /* 0x000fc4000fffe03f */
[----:B------:R-:W-:Y:S01]  /*0830*/  @UP1 UIMAD.WIDE.U32 UR18, UR20, UR12, URZ ;  /* 0x0000000c141212a5 */ /* 0x000fe2000f8e003f */
[----:B------:R-:W-:Y:S01]  /*0840*/  SHF.R.S32.HI R0, RZ, 0x1f, R14 ;  /* 0x0000001fff007819 */ /* 0x000fe2000001140e */
[----:B------:R-:W-:Y:S02]  /*0850*/  @UP0 UIMAD.WIDE.U32 UR28, UR26, UR4, URZ ;  /* 0x000000041a1c02a5 */ /* 0x000fe4000f8e003f */
[----:B------:R-:W-:Y:S02]  /*0860*/  @!UP1 USHF.R.S32.HI UR12, URZ, 0x1f, UR14 ;  /* 0x0000001f3f0c9899 */ /* 0x000fe4000801140e */
[----:B------:R-:W-:Y:S02]  /*0870*/  @UP0 UIMAD UR26, UR26, UR5, UR29 ;  /* 0x000000051a1a02a4 */ /* 0x000fe4000f8e021d */
[----:B------:R-:W-:Y:S02]  /*0880*/  @!UP1 UIMAD UR12, UR12, UR8, URZ ;  /* 0x000000080c0c92a4 */ /* 0x000fe4000f8e023f */
[----:B------:R-:W-:-:S02]  /*0890*/  ULDC UR5, c[0x0][0x1c0] ;  /* 0x0000700000057ab9 */ /* 0x000fc40000000800 */
[----:B------:R-:W-:Y:S02]  /*08a0*/  UIMAD UR5, UR14, UR5, UR11 ;  /* 0x000000050e0572a4 */ /* 0x000fe4000f8e020b */
[----:B------:R-:W-:Y:S02]  /*08b0*/  ULDC UR4, c[0x0][0x224] ;  /* 0x0000890000047ab9 */ /* 0x000fe40000000800 */
[----:B------:R-:W-:Y:S02]  /*08c0*/  UIMAD UR4, UR5, UR4, UR7 ;  /* 0x00000004050472a4 */ /* 0x000fe4000f8e0207 */
[----:B------:R-:W-:Y:S02]  /*08d0*/  @!UP1 UIMAD UR9, UR14, UR9, UR12 ;  /* 0x000000090e0992a4 */ /* 0x000fe4000f8e020c */
[----:B------:R-:W-:Y:S02]  /*08e0*/  USHF.L.U32 UR5, UR5, 0x5, URZ ;  /* 0x0000000505057899 */ /* 0x000fe4000800063f */
[----:B------:R-:W-:-:S02]  /*08f0*/  ULDC UR12, c[0x0][0x228] ;  /* 0x00008a00000c7ab9 */ /* 0x000fc40000000800 */
[----:B------:R-:W-:Y:S02]  /*0900*/  @!UP1 UIMAD.WIDE.U32 UR30, UR14, UR8, URZ ;  /* 0x000000080e1e92a5 */ /* 0x000fe4000f8e003f */
[----:B------:R-:W-:Y:S01]  /*0910*/  UIMAD UR12, UR4, UR12, URZ ;  /* 0x0000000c040c72a4 */ /* 0x000fe2000f8e023f */
[----:B------:R-:W-:Y:S01]  /*0920*/  IADD3 R8, P2, P1, R8, UR5, R14 ;  /* 0x0000000508087c10 */ /* 0x000fe2000f95e00e */
[----:B------:R-:W-:Y:S02]  /*0930*/  USHF.R.S32.HI UR4, URZ, 0x1f, UR5 ;  /* 0x0000001f3f047899 */ /* 0x000fe40008011405 */
[----:B------:R-:W-:Y:S02]  /*0940*/  @UP1 UIMAD UR13, UR20, UR13, UR19 ;  /* 0x0000000d140d12a4 */ /* 0x000fe4000f8e0213 */
[----:B------:R-:W-:Y:S02]  /*0950*/  @UP1 UMOV UR8, UR18 ;  /* 0x0000001200081c82 */ /* 0x000fe40008000000 */
[----:B------:R-:W-:Y:S01]  /*0960*/  @!UP1 UIADD3 UR13, UR31, UR9, URZ ;  /* 0x000000091f0d9290 */ /* 0x000fe2000fffe03f */
[----:B------:R-:W-:Y:S01]  /*0970*/  IADD3.X R6, R6, UR4, R0, P2, P1 ;  /* 0x0000000406067c10 */ /* 0x000fe200097e2400 */
        /* <DEDUP_REMOVED lines=14> */
.L_x_862:
        /* <DEDUP_REMOVED lines=49> */
.L_x_863:
[CC--:B------:R-:W-:Y:S01]  /*0d70*/  LEA.HI R9, R5.reuse, R7.reuse, RZ, 0x4 ;  /* 0x0000000705097211 */ /* 0x0c0fe200078f20ff */
[----:B------:R-:W1:Y:S01]  /*0d80*/  S2R R18, SR_CTAID.Z ;  /* 0x0000000000127919 */ /* 0x000e620000002700 */
[-C--:B------:R-:W-:Y:S01]  /*0d90*/  LEA.HI R11, R5, R7.reuse, RZ, 0x3 ;  /* 0x00000007050b7211 */ /* 0x080fe200078f18ff */
[----:B------:R-:W-:Y:S01]  /*0da0*/  ULDC.64 UR4, c[0x0][0x1b8] ;  /* 0x00006e0000047ab9 */ /* 0x000fe20000000a00 */
[----:B------:R-:W-:Y:S01]  /*0db0*/  SHF.R.S32.HI R0, RZ, 0x4, R9 ;  /* 0x00000004ff007819 */ /* 0x000fe20000011409 */
[----:B------:R-:W-:Y:S01]  /*0dc0*/  UIMAD UR4, UR17, UR4, URZ ;  /* 0x00000004110472a4 */ /* 0x000fe2000f8e023f */
[----:B------:R-:W-:Y:S01]  /*0dd0*/  SHF.R.S32.HI R32, RZ, 0x3, R11 ;  /* 0x00000003ff207819 */ /* 0x000fe2000001140b */
[----:B------:R-:W-:Y:S01]  /*0de0*/  IMAD.U32 R248, RZ, RZ, UR23 ;  /* 0x00000017fff87e24 */ /* 0x000fe2000f8e00ff */
[----:B------:R-:W-:Y:S01]  /*0df0*/  LEA.HI R209, R9, R0, RZ, 0x1 ;  /* 0x0000000009d17211 */ /* 0x000fe200078f08ff */
[----:B------:R-:W-:Y:S01]  /*0e00*/  IMAD.U32 R22, RZ, RZ, UR21 ;  /* 0x00000015ff167e24 */ /* 0x000fe2000f8e00ff */
[----:B------:R-:W-:Y:S01]  /*0e10*/  LOP3.LUT R11, R11, 0xfffffff8, RZ, 0xc0, !PT ;  /* 0xfffffff80b0b7812 */ /* 0x000fe200078ec0ff */
[----:B------:R-:W-:Y:S01]  /*0e20*/  IMAD.SHL.U32 R244, R32, 0x40, RZ ;  /* 0x0000004020f47824 */ /* 0x000fe200078e00ff */
[----:B------:R-:W-:Y:S01]  /*0e30*/  LOP3.LUT R9, R9, 0xfffffff0, RZ, 0xc0, !PT ;  /* 0xfffffff009097812 */ /* 0x000fe200078ec0ff */
[----:B------:R-:W-:Y:S01]  /*0e40*/  BSSY B0, `(.L_x_864) ;  /* 0x0000074000007945 */ /* 0x000fe20003800000 */
[----:B------:R-:W-:Y:S01]  /*0e50*/  LOP3.LUT R209, R209, 0xfffffffe, RZ, 0xc0, !PT ;  /* 0xfffffffed1d17812 */ /* 0x000fe200078ec0ff */
[C---:B------:R-:W-:Y:S01]  /*0e60*/  IMAD.IADD R11, R7.reuse, 0x1, -R11 ;  /* 0x00000001070b7824 */ /* 0x040fe200078e0a0b */
[----:B------:R-:W-:Y:S01]  /*0e70*/  LOP3.LUT R244, R244, 0x1c0, RZ, 0xc0, !PT ;  /* 0x000001c0f4f47812 */ /* 0x000fe200078ec0ff */
[----:B------:R-:W-:Y:S01]  /*0e80*/  IMAD.IADD R9, R7, 0x1, -R9 ;  /* 0x0000000107097824 */ /* 0x000fe200078e0a09 */
[----:B------:R-:W-:Y:S01]  /*0e90*/  SHF.R.S32.HI R33, RZ, 0x1f, R32 ;  /* 0x0000001fff217819 */ /* 0x000fe20000011420 */
[----:B------:R-:W-:Y:S01]  /*0ea0*/  IMAD.SHL.U32 R104, R11, 0x8, RZ ;  /* 0x000000080b687824 */ /* 0x000fe200078e00ff */
[----:B------:R-:W-:Y:S01]  /*0eb0*/  LEA.HI R5, R5, R7, RZ, 0x6 ;  /* 0x0000000705057211 */ /* 0x000fe200078f30ff */
[----:B------:R-:W-:Y:S01]  /*0ec0*/  IMAD.IADD R209, R0, 0x1, -R209 ;  /* 0x0000000100d17824 */ /* 0x000fe200078e0ad1 */
[----:B------:R-:W-:Y:S01]  /*0ed0*/  SHF.R.S32.HI R0, RZ, 0x1f, R9 ;  /* 0x0000001fff007819 */ /* 0x000fe20000011409 */
[----:B------:R2:W-:Y:S01]  /*0ee0*/  STL.64 [R1+0x8], R32 ;  /* 0x0000082001007387 */ /* 0x0005e20000100a00 */
[----:B------:R-:W-:Y:S01]  /*0ef0*/  LOP3.LUT R2, R244, 0x38, R104, 0xf8, !PT ;  /* 0x00000038f4027812 */ /* 0x000fe200078ef868 */
[----:B------:R-:W-:Y:S01]  /*0f00*/  IMAD.SHL.U32 R5, R5, 0x8, RZ ;  /* 0x0000000805057824 */ /* 0x000fe200078e00ff */
[----:B------:R-:W-:Y:S01]  /*0f10*/  LEA.HI R0, R0, R9, RZ, 0x3 ;  /* 0x0000000900007211 */ /* 0x000fe200078f18ff */
[----:B------:R-:W-:Y:S01]  /*0f20*/  IMAD.WIDE R22, R22, 0x80, R32 ;  /* 0x0000008016167825 */ /* 0x000fe200078e0220 */
[----:B------:R-:W-:-:S02]  /*0f30*/  SHF.R.U32.HI R244, RZ, 0x3, R244 ;  /* 0x00000003fff47819 */ /* 0x000fc400000116f4 */
[--C-:B------:R-:W-:Y:S02]  /*0f40*/  SHF.R.S32.HI R105, RZ, 0x1f, R104.reuse ;  /* 0x0000001fff697819 */ /* 0x100fe40000011468 */
[----:B------:R-:W-:Y:S01]  /*0f50*/  IADD3 R12, P0, R104, UR8, RZ ;  /* 0x00000008680c7c10 */ /* 0x000fe2000ff1e0ff */
[----:B------:R-:W-:Y:S01]  /*0f60*/  ULDC.64 UR8, c[0x0][0x1b0] ;  /* 0x00006c0000087ab9 */ /* 0x000fe20000000a00 */
[----:B------:R-:W-:Y:S01]  /*0f70*/  LOP3.LUT R4, R0, 0xfffffff8, RZ, 0xc0, !PT ;  /* 0xfffffff800047812 */ /* 0x000fe200078ec0ff */
[----:B------:R-:W-:Y:S01]  /*0f80*/  UIMAD UR8, UR17, UR8, URZ ;  /* 0x00000008110872a4 */ /* 0x000fe2000f8e023f */
[----:B------:R-:W-:Y:S01]  /*0f90*/  LOP3.LUT R244, R2, R244, RZ, 0x3c, !PT ;  /* 0x000000f402f47212 */ /* 0x000fe200078e3cff */
[----:B------:R-:W-:Y:S01]  /*0fa0*/  IMAD R2, R33, c[0x0][0x198], RZ ;  /* 0x0000660021027a24 */ /* 0x000fe200078e02ff */
[----:B------:R-:W-:Y:S01]  /*0fb0*/  IADD3.X R13, R105, UR13, RZ, P0, !PT ;  /* 0x0000000d690d7c10 */ /* 0x000fe200087fe4ff */
[----:B------:R-:W-:Y:S01]  /*0fc0*/  IMAD.WIDE.U32 R16, R32, c[0x0][0x198], R104 ;  /* 0x0000660020107a25 */ /* 0x000fe200078e0068 */
[----:B------:R-:W-:Y:S01]  /*0fd0*/  UIMAD UR9, UR23, UR9, UR8 ;  /* 0x00000009170972a4 */ /* 0x000fe2000f8e0208 */
[----:B------:R-:W-:Y:S01]  /*0fe0*/  LOP3.LUT R244, R244, 0xfffffe00, R5, 0xf8, !PT ;  /* 0xfffffe00f4f47812 */ /* 0x000fe200078ef805 */
[----:B------:R-:W-:Y:S01]  /*0ff0*/  UIMAD UR8, UR23, UR5, UR4 ;  /* 0x00000005170872a4 */ /* 0x000fe2000f8e0204 */
[----:B------:R-:W-:Y:S01]  /*1000*/  IMAD.IADD R4, R9, 0x1, -R4 ;  /* 0x0000000109047824 */ /* 0x000fe200078e0a04 */
[----:B------:R-:W-:Y:S01]  /*1010*/  IADD3 R20, P0, R16, UR28, RZ ;  /* 0x0000001c10147c10 */ /* 0x000fe2000ff1e0ff */
[----:B------:R-:W-:Y:S01]  /*1020*/  IMAD R2, R32, c[0x0][0x19c], R2 ;  /* 0x0000670020027a24 */ /* 0x000fe200078e0202 */
[----:B------:R-:W-:Y:S01]  /*1030*/  ULDC.64 UR4, c[0x0][0x1a8] ;  /* 0x00006a0000047ab9 */ /* 0x000fe20000000a00 */
[----:B-1----:R-:W-:Y:S01]  /*1040*/  IMAD.WIDE.U32 R18, R18, c[0x0][0x1a8], R12 ;  /* 0x00006a0012127a25 */ /* 0x002fe200078e000c */
[----:B------:R-:W-:Y:S01]  /*1050*/  UIMAD UR4, UR16, UR4, URZ ;  /* 0x00000004100472a4 */ /* 0x000fe2000f8e023f */
[C---:B------:R-:W-:Y:S01]  /*1060*/  LOP3.LUT P2, RZ, R4.reuse, 0x4, RZ, 0xc0, !PT ;  /* 0x0000000404ff7812 */ /* 0x040fe2000784c0ff */
[----:B------:R2:W-:Y:S01]  /*1070*/  STL.64 [R1], R104 ;  /* 0x0000006801007387 */ /* 0x0005e20000100a00 */
[----:B------:R-:W-:Y:S01]  /*1080*/  IMAD R9, R33, c[0x0][0x1a0], RZ ;  /* 0x0000680021097a24 */ /* 0x000fe200078e02ff */
[----:B------:R-:W-:Y:S01]  /*1090*/  LOP3.LUT P1, RZ, R4, 0x2, RZ, 0xc0, !PT ;  /* 0x0000000204ff7812 */ /* 0x000fe2000782c0ff */
[----:B------:R-:W-:Y:S01]  /*10a0*/  IMAD.WIDE.U32 R12, R32, c[0x0][0x1a0], R104 ;  /* 0x00006800200c7a25 */ /* 0x000fe200078e0068 */
[----:B------:R-:W-:Y:S01]  /*10b0*/  IADD3.X R21, R17, UR26, R2, P0, !PT ;  /* 0x0000001a11157c10 */ /* 0x000fe200087fe402 */
[----:B------:R-:W-:Y:S01]  /*10c0*/  UIMAD UR4, UR11, UR5, UR4 ;  /* 0x000000050b0472a4 */ /* 0x000fe2000f8e0204 */
[----:B------:R-:W-:Y:S01]  /*10d0*/  SHF.R.S32.HI R210, RZ, 0x5, R3 ;  /* 0x00000005ffd27819 */ /* 0x000fe20000011403 */
[----:B------:R-:W-:Y:S01]  /*10e0*/  IMAD.SHL.U32 R5, R4, 0x40, RZ ;  /* 0x0000004004057824 */ /* 0x000fe200078e00ff */
[----:B------:R-:W-:Y:S01]  /*10f0*/  IADD3 R16, P0, R12, UR30, RZ ;  /* 0x0000001e0c107c10 */ /* 0x000fe2000ff1e0ff */
[----:B------:R-:W-:Y:S01]  /*1100*/  IMAD R4, R32, c[0x0][0x1a4], R9 ;  /* 0x0000690020047a24 */ /* 0x000fe200078e0209 */
[----:B------:R-:W-:Y:S01]  /*1110*/  UIADD3 UR5, -UR7, UR22, URZ ;  /* 0x0000001607057290 */ /* 0x000fe2000fffe13f */
[----:B------:R-:W-:Y:S01]  /*1120*/  IMAD.U32 R12, RZ, RZ, UR23 ;  /* 0x00000017ff0c7e24 */ /* 0x000fe2000f8e00ff */
[----:B------:R-:W-:Y:S01]  /*1130*/  SHF.R.S32.HI R3, RZ, 0x1f, R3 ;  /* 0x0000001fff037819 */ /* 0x000fe20000011403 */
[----:B------:R-:W-:Y:S01]  /*1140*/  IMAD.SHL.U32 R2, R209, 0x8, RZ ;  /* 0x00000008d1027824 */ /* 0x000fe200078e00ff */
[----:B------:R-:W-:Y:S01]  /*1150*/  IADD3.X R17, R13, UR27, R4, P0, !PT ;  /* 0x0000001b0d117c10 */ /* 0x000fe200087fe404 */
[----:B------:R-:W-:Y:S01]  /*1160*/  IMAD.WIDE.U32 R248, R248, c[0x0][0x1b0], R20 ;  /* 0x00006c00f8f87a25 */ /* 0x000fe200078e0014 */
[----:B------:R-:W-:-:S02]  /*1170*/  LOP3.LUT R5, R5, 0x1c0, RZ, 0xc0, !PT ;  /* 0x000001c005057812 */ /* 0x000fc400078ec0ff */
[----:B------:R-:W-:Y:S01]  /*1180*/  ISETP.GE.AND P0, PT, R32, UR5, PT ;  /* 0x0000000520007c0c */ /* 0x000fe2000bf06270 */
[----:B------:R-:W-:Y:S01]  /*1190*/  IMAD.WIDE.U32 R12, R12, c[0x0][0x1b8], R16 ;  /* 0x00006e000c0c7a25 */ /* 0x000fe200078e0010 */
[----:B------:R-:W-:Y:S02]  /*11a0*/  SHF.R.S32.HI R16, RZ, 0x1f, R14 ;  /* 0x0000001fff107819 */ /* 0x000fe4000001140e */
[----:B------:R-:W-:Y:S01]  /*11b0*/  LEA.HI R3, R3, R210, RZ, 0x3 ;  /* 0x000000d203037211 */ /* 0x000fe200078f18ff */
[----:B------:R-:W-:Y:S01]  /*11c0*/  IMAD.SHL.U32 R0, R0, 0x40, RZ ;  /* 0x0000004000007824 */ /* 0x000fe200078e00ff */
[----:B------:R-:W-:Y:S01]  /*11d0*/  LOP3.LUT R2, R5, 0x8, R2, 0xf8, !PT ;  /* 0x0000000805027812 */ /* 0x000fe200078ef802 */
[----:B------:R-:W-:Y:S01]  /*11e0*/  IMAD.MOV.U32 R4, RZ, RZ, 0x10 ;  /* 0x00000010ff047424 */ /* 0x000fe200078e00ff */
[----:B------:R-:W-:Y:S01]  /*11f0*/  SHF.R.U32.HI R5, RZ, 0x3, R5 ;  /* 0x00000003ff057819 */ /* 0x000fe20000011605 */
[----:B------:R-:W-:Y:S01]  /*1200*/  IMAD.SHL.U32 R244, R244, 0x2, RZ ;  /* 0x00000002f4f47824 */ /* 0x000fe200078e00ff */
[----:B------:R-:W-:-:S02]  /*1210*/  LEA.HI R16, R16, R14, RZ, 0x2 ;  /* 0x0000000e10107211 */ /* 0x000fc400078f10ff */
[----:B------:R-:W-:Y:S02]  /*1220*/  LOP3.LUT R3, R3, 0xffffff8, RZ, 0xc0, !PT ;  /* 0x0ffffff803037812 */ /* 0x000fe400078ec0ff */
[----:B------:R-:W-:Y:S01]  /*1230*/  LOP3.LUT R5, R2, R5, RZ, 0x3c, !PT ;  /* 0x0000000502057212 */ /* 0x000fe200078e3cff */
[----:B------:R-:W-:Y:S01]  /*1240*/  IMAD.MOV.U32 R2, RZ, RZ, 0x20 ;  /* 0x00000020ff027424 */ /* 0x000fe200078e00ff */
[----:B------:R-:W-:Y:S01]  /*1250*/  SHF.R.S32.HI R9, RZ, 0x2, R16 ;  /* 0x00000002ff097819 */ /* 0x000fe20000011410 */
[----:B------:R-:W-:Y:S01]  /*1260*/  IMAD.IADD R3, R210, 0x1, -R3 ;  /* 0x00000001d2037824 */ /* 0x000fe200078e0a03 */
[----:B------:R-:W-:Y:S02]  /*1270*/  IADD3 R21, R19, UR4, RZ ;  /* 0x0000000413157c10 */ /* 0x000fe4000fffe0ff */
[----:B------:R-:W-:Y:S01]  /*1280*/  IADD3 R251, R249, UR9, RZ ;  /* 0x00000009f9fb7c10 */ /* 0x000fe2000fffe0ff */
[----:B------:R-:W-:Y:S01]  /*1290*/  IMAD R3, R3, 0x10, R9 ;  /* 0x0000001003037824 */ /* 0x000fe200078e0209 */
[----:B------:R-:W-:-:S02]  /*12a0*/  IADD3 R15, R13, UR8, RZ ;  /* 0x000000080d0f7c10 */ /* 0x000fc4000fffe0ff */
[----:B------:R-:W-:Y:S02]  /*12b0*/  LOP3.LUT R5, R5, 0xfffffe00, R0, 0xf8, !PT ;  /* 0xfffffe0005057812 */ /* 0x000fe400078ef800 */
[C---:B------:R-:W-:Y:S02]  /*12c0*/  IADD3 R247, R104.reuse, 0x40, RZ ;  /* 0x0000004068f77810 */ /* 0x040fe40007ffe0ff */
[C---:B------:R-:W-:Y:S02]  /*12d0*/  IADD3 R246, R104.reuse, 0x80, RZ ;  /* 0x0000008068f67810 */ /* 0x040fe40007ffe0ff */
[----:B------:R-:W-:Y:S02]  /*12e0*/  IADD3 R245, R104, 0xc0, RZ ;  /* 0x000000c068f57810 */ /* 0x000fe40007ffe0ff */
[----:B------:R-:W-:Y:S02]  /*12f0*/  SEL R4, R4, 0xfffffff0, !P1 ;  /* 0xfffffff004047807 */ /* 0x000fe40004800000 */
        /* <DEDUP_REMOVED lines=40> */
.L_x_865:
[----:B--2---:R-:W-:Y:S05]  /*1580*/  BSYNC B0 ;  /* 0x0000000000007941 */ /* 0x004fea0003800000 */
.L_x_864:
[----:B------:R-:W-:Y:S01]  /*1590*/  LOP3.LUT R16, R16, 0x7ffffffc, RZ, 0xc0, !PT ;  /* 0x7ffffffc10107812 */ /* 0x000fe200078ec0ff */
[----:B------:R-:W-:Y:S01]  /*15a0*/  ULEA UR4, UR6, UR12, 0x6 ;  /* 0x0000000c06047291 */ /* 0x000fe2000f8e303f */
[----:B------:R-:W-:Y:S03]  /*15b0*/  BSSY B0, `(.L_x_866) ;  /* 0x0000035000007945 */ /* 0x000fe60003800000 */
[----:B------:R-:W-:Y:S01]  /*15c0*/  IMAD.IADD R10, R14, 0x1, -R16 ;  /* 0x000000010e0a7824 */ /* 0x000fe200078e0a10 */
[----:B------:R-:W-:Y:S01]  /*15d0*/  IADD3 R16, R32, 0x20, RZ ;  /* 0x0000002020107810 */ /* 0x000fe20007ffe0ff */
[----:B------:R-:W-:Y:S02]  /*15e0*/  UIADD3 UR4, UR4, -0x40, URZ ;  /* 0xffffffc004047890 */ /* 0x000fe4000fffe03f */
[----:B------:R-:W-:Y:S01]  /*15f0*/  IMAD.SHL.U32 R10, R10, 0x2, RZ ;  /* 0x000000020a0a7824 */ /* 0x000fe200078e00ff */
[----:B------:R-:W-:-:S03]  /*1600*/  ISETP.GE.AND P1, PT, R16, UR5, PT ;  /* 0x0000000510007c0c */ /* 0x000fc6000bf26270 */
        /* <DEDUP_REMOVED lines=47> */
.L_x_867:
[----:B------:R-:W-:Y:S05]  /*1900*/  BSYNC B0 ;  /* 0x0000000000007941 */ /* 0x000fea0003800000 */
.L_x_866:
        /* <DEDUP_REMOVED lines=45> */
.L_x_869:
[----:B------:R-:W-:Y:S05]  /*1be0*/  BSYNC B0 ;  /* 0x0000000000007941 */ /* 0x000fea0003800000 */
.L_x_868:
        /* <DEDUP_REMOVED lines=48> */
.L_x_871:
[----:B------:R-:W-:Y:S05]  /*1ef0*/  BSYNC B0 ;  /* 0x0000000000007941 */ /* 0x000fea0003800000 */
.L_x_870:
        /* <DEDUP_REMOVED lines=45> */
.L_x_873:
[----:B------:R-:W-:Y:S05]  /*21d0*/  BSYNC B0 ;  /* 0x0000000000007941 */ /* 0x000fea0003800000 */
.L_x_872:
[----:B------:R-:W-:Y:S01]  /*21e0*/  ISETP.GE.AND P0, PT, R16, UR9, PT ;  /* 0x0000000910007c0c */ /* 0x000fe2000bf06270 */
[----:B------:R-:W-:Y:S01]  /*21f0*/  ULDC.64 UR18, c[0x0][0x1a0] ;  /* 0x0000680000127ab9 */ /* 0x000fe20000000a00 */
[----:B------:R-:W-:Y:S01]  /*2200*/  BSSY B0, `(.L_x_874) ;  /* 0x000002b000007945 */ /* 0x000fe20003800000 */
[----:B------:R-:W-:Y:S02]  /*2210*/  UMOV UR8, 0x5 ;  /* 0x0000000500087882 */ /* 0x000fe40000000000 */
[----:B------:R-:W-:Y:S02]  /*2220*/  ULDC UR13, c[0x0][0x19c] ;  /* 0x00006700000d7ab9 */ /* 0x000fe40000000800 */
        /* <DEDUP_REMOVED lines=12> */
[C---:B------:R-:W-:Y:S02]  /*22f0*/  @!P5 LEA R22, P6, R17.reuse, c[0x0][0x168], 0x1 ;  /* 0x00005a001116da11 */ /* 0x040fe400078c08ff */
[C---:B--2---:R-:W-:Y:S02]  /*2300*/  @!P4 LEA R20, P3, R17.reuse, c[0x0][0x168], 0x1 ;  /* 0x00005a001114ca11 */ /* 0x044fe400078608ff */
        /* <DEDUP_REMOVED lines=26> */
.L_x_875:
[----:B------:R-:W-:Y:S05]  /*24b0*/  BSYNC B0 ;  /* 0x0000000000007941 */ /* 0x000fea0003800000 */
.L_x_874:
[----:B------:R-:W0:Y:S01]  /*24c0*/  LDGDEPBAR ;  /* 0x00000000000079af */ /* 0x000e220000000000 */
[----:B------:R-:W-:Y:S01]  /*24d0*/  ISETP.GE.AND P0, PT, R32, UR9, PT ;  /* 0x0000000920007c0c */ /* 0x000fe2000bf06270 */
[----:B------:R-:W-:Y:S01]  /*24e0*/  UIMAD UR19, UR19, UR31, URZ ;  /* 0x0000001f131372a4 */ /* 0x000fe2000f8e023f */
[----:B------:R-:W-:Y:S01]  /*24f0*/  LEA R10, R210, UR7, 0x4 ;  /* 0x00000007d20a7c11 */ /* 0x000fe2000f8e20ff */
[----:B--23--:R-:W-:Y:S01]  /*2500*/  IMAD.U32 R18, RZ, RZ, UR11 ;  /* 0x0000000bff127e24 */ /* 0x00cfe2000f8e00ff */
[----:B------:R-:W-:Y:S01]  /*2510*/  MOV R17, UR10 ;  /* 0x0000000a00117c02 */ /* 0x000fe20008000f00 */
[----:B------:R-:W-:Y:S01]  /*2520*/  IMAD.MOV.U32 R14, RZ, RZ, R12 ;  /* 0x000000ffff0e7224 */ /* 0x000fe200078e000c */
[----:B------:R-:W-:Y:S01]  /*2530*/  IADD3 R10, R10, 0x1, R9 ;  /* 0x000000010a0a7810 */ /* 0x000fe20007ffe009 */
[----:B------:R-:W-:Y:S01]  /*2540*/  IMAD.U32 R9, RZ, RZ, UR21 ;  /* 0x00000015ff097e24 */ /* 0x000fe2000f8e00ff */
[----:B------:R-:W-:Y:S01]  /*2550*/  UIMAD UR19, UR12, UR11, UR19 ;  /* 0x0000000b0c1372a4 */ /* 0x000fe2000f8e0213 */
[----:B------:R-:W-:Y:S01]  /*2560*/  IMAD.WIDE.U32 R18, R18, UR31, R14 ;  /* 0x0000001f12127c25 */ /* 0x000fe2000f8e000e */
[----:B------:R-:W-:Y:S01]  /*2570*/  IADD3 R10, R17, -UR22, R10 ;  /* 0x80000016110a7c10 */ /* 0x000fe2000fffe00a */
[----:B------:R-:W-:Y:S01]  /*2580*/  UIADD3 UR7, UR33, 0x646e171e, URZ ;  /* 0x646e171e21077890 */ /* 0x000fe2000fffe03f */
[----:B------:R-:W-:Y:S01]  /*2590*/  BSSY B0, `(.L_x_876) ;  /* 0x0000030000007945 */ /* 0x000fe20003800000 */
[----:B------:R-:W-:Y:S01]  /*25a0*/  IMAD R9, R9, 0x8, R210 ;  /* 0x0000000809097824 */ /* 0x000fe200078e02d2 */
[----:B------:R-:W-:Y:S01]  /*25b0*/  IADD3 R17, R19, UR19, RZ ;  /* 0x0000001313117c10 */ /* 0x000fe2000fffe0ff */
[----:B------:R-:W-:Y:S01]  /*25c0*/  IMAD.SHL.U32 R7, R7, 0x2, RZ ;  /* 0x0000000207077824 */ /* 0x000fe200078e00ff */
[----:B------:R-:W-:Y:S01]  /*25d0*/  IADD3 R10, R10, c[0x0][0x2e8], RZ ;  /* 0x0000ba000a0a7a10 */ /* 0x000fe20007ffe0ff */
[----:B------:R-:W-:-:S03]  /*25e0*/  IMAD R210, R210, 0x400, R5 ;  /* 0x00000400d2d27824 */ /* 0x000fc600078e0205 */
[----:B------:R-:W-:Y:S02]  /*25f0*/  LOP3.LUT R7, R7, 0x6, RZ, 0xc0, !PT ;  /* 0x0000000607077812 */ /* 0x000fe400078ec0ff */
[----:B------:R-:W-:Y:S01]  /*2600*/  SHF.L.U32 R210, R210, 0x1, RZ ;  /* 0x00000001d2d27819 */ /* 0x000fe200000006ff */
        /* <DEDUP_REMOVED lines=40> */
.L_x_877:
[----:B------:R-:W-:Y:S05]  /*2890*/  BSYNC B0 ;  /* 0x0000000000007941 */ /* 0x000fea0003800000 */
.L_x_876:
[----:B------:R-:W-:Y:S01]  /*28a0*/  ISETP.GE.AND P0, PT, R16, UR9, PT ;  /* 0x0000000910007c0c */ /* 0x000fe2000bf06270 */
[C---:B------:R-:W-:Y:S01]  /*28b0*/  IMAD.SHL.U32 R16, R11.reuse, 0x40, RZ ;  /* 0x000000400b107824 */ /* 0x040fe200078e00ff */
[----:B------:R-:W-:Y:S01]  /*28c0*/  ULDC UR9, c[0x0][0x1a4] ;  /* 0x0000690000097ab9 */ /* 0x000fe20000000800 */
[----:B---3--:R-:W-:Y:S01]  /*28d0*/  IMAD.SHL.U32 R20, R32, 0x8, RZ ;  /* 0x0000000820147824 */ /* 0x008fe200078e00ff */
[----:B------:R-:W-:Y:S01]  /*28e0*/  USHF.L.U32 UR19, UR18, 0x5, URZ ;  /* 0x0000000512137899 */ /* 0x000fe2000800063f */
[----:B------:R-:W-:Y:S01]  /*28f0*/  LOP3.LUT P1, RZ, R11, 0x4, RZ, 0xc0, !PT ;  /* 0x000000040bff7812 */ /* 0x000fe2000782c0ff */
[----:B------:R-:W-:Y:S01]  /*2900*/  USHF.L.U64.HI UR18, UR18, UR8, UR9 ;  /* 0x0000000812127299 */ /* 0x000fe20008010209 */
[----:B------:R-:W-:Y:S01]  /*2910*/  LOP3.LUT R16, R16, 0x1c0, RZ, 0xc0, !PT ;  /* 0x000001c010107812 */ /* 0x000fe200078ec0ff */
[----:B------:R-:W-:Y:S01]  /*2920*/  BSSY B0, `(.L_x_878) ;  /* 0x000002e000007945 */ /* 0x000fe20003800000 */
[----:B------:R-:W-:Y:S02]  /*2930*/  SEL R2, R2, 0xffffffe0, !P1 ;  /* 0xffffffe002027807 */ /* 0x000fe40004800000 */
[----:B------:R-:W-:-:S02]  /*2940*/  LOP3.LUT R20, R16, 0x8, R20, 0xf8, !PT ;  /* 0x0000000810147812 */ /* 0x000fc400078ef814 */
[----:B------:R3:W-:Y:S01]  /*2950*/  @P0 STS.128 [R244+0x19000], RZ ;  /* 0x019000fff4000388 */ /* 0x0007e20000000c00 */
[----:B------:R-:W-:-:S03]  /*2960*/  SHF.R.U32.HI R16, RZ, 0x3, R16 ;  /* 0x00000003ff107819 */ /* 0x000fc60000011610 */
[----:B------:R3:W-:Y:S01]  /*2970*/  @P0 STS.128 [R244+0x1b000], RZ ;  /* 0x01b000fff4000388 */ /* 0x0007e20000000c00 */
[----:B------:R-:W-:-:S03]  /*2980*/  LOP3.LUT R16, R20, R16, RZ, 0x3c, !PT ;  /* 0x0000001014107212 */ /* 0x000fc600078e3cff */
[----:B------:R3:W-:Y:S02]  /*2990*/  @P0 STS.128 [R244+0x1d000], RZ ;  /* 0x01d000fff4000388 */ /* 0x0007e40000000c00 */
[----:B------:R-:W-:Y:S02]  /*29a0*/  IMAD R209, R209, 0x200, R16 ;  /* 0x00000200d1d17824 */ /* 0x000fe400078e0210 */
[----:B------:R3:W-:Y:S01]  /*29b0*/  @P0 STS.128 [R244+0x1f000], RZ ;  /* 0x01f000fff4000388 */ /* 0x0007e20000000c00 */
        /* <DEDUP_REMOVED lines=36> */
.L_x_879:
[----:B------:R-:W-:Y:S05]  /*2c00*/  BSYNC B0 ;  /* 0x0000000000007941 */ /* 0x000fea0003800000 */
.L_x_878:
[----:B------:R-:W-:Y:S01]  /*2c10*/  IMAD.SHL.U32 R209, R209, 0x2, RZ ;  /* 0x00000002d1d17824 */ /* 0x000fe200078e00ff */
[----:B-1--4-:R-:W-:Y:S01]  /*2c20*/  LDSM.16.M88.4 R24, [R210] ;  /* 0x00000000d218783b */ /* 0x012fe20000000200 */
[----:B------:R-:W-:Y:S01]  /*2c30*/  LOP3.LUT P0, RZ, R11, 0x2, RZ, 0xc0, !PT ;  /* 0x000000020bff7812 */ /* 0x000fe2000780c0ff */
[--C-:B------:R-:W-:Y:S01]  /*2c40*/  IMAD R208, R4, 0x2, R210.reuse ;  /* 0x0000000204d07824 */ /* 0x100fe200078e02d2 */
[----:B------:R-:W-:Y:S01]  /*2c50*/  IMNMX R164, R10, UR10, PT ;  /* 0x0000000a0aa47c17 */ /* 0x000fe2000b800200 */
[----:B------:R-:W1:Y:S01]  /*2c60*/  LDSM.16.M88.4 R36, [R209+0x10000] ;  /* 0x01000000d124783b */ /* 0x000e620000000200 */
[C---:B------:R-:W-:Y:S01]  /*2c70*/  IADD3 R11, R209.reuse, 0x10000, RZ ;  /* 0x00010000d10b7810 */ /* 0x040fe20007ffe0ff */
[----:B------:R-:W-:Y:S01]  /*2c80*/  IMAD R206, R0, 0x2, R210 ;  /* 0x0000000200ce7824 */ /* 0x000fe200078e02d2 */
[----:B------:R-:W-:Y:S01]  /*2c90*/  IADD3 R207, R209, 0x10020, RZ ;  /* 0x00010020d1cf7810 */ /* 0x000fe20007ffe0ff */
[----:B------:R-:W4:Y:S01]  /*2ca0*/  LDSM.16.M88.4 R28, [R209+0x10800] ;  /* 0x01080000d11c783b */ /* 0x000f220000000200 */
[----:B------:R-:W-:Y:S01]  /*2cb0*/  IMAD R203, R2, 0x2, R209 ;  /* 0x0000000202cb7824 */ /* 0x000fe200078e02d1 */
[----:B------:R-:W-:Y:S01]  /*2cc0*/  UISETP.GE.AND UP0, UPT, UR6, 0x2, UPT ;  /* 0x000000020600788c */ /* 0x000fe2000bf06270 */
[----:B------:R-:W-:Y:S01]  /*2cd0*/  IMAD R205, R0, 0x2, R208 ;  /* 0x0000000200cd7824 */ /* 0x000fe200078e02d0 */
[----:B------:R-:W5:Y:S02]  /*2ce0*/  LDSM.16.M88.4 R72, [R209+0x11000] ;  /* 0x01100000d148783b */ /* 0x000f640000000200 */
[----:B------:R-:W-:-:S02]  /*2cf0*/  @P0 IADD3 R207, R11, -0x20, RZ ;  /* 0xffffffe00bcf0810 */ /* 0x000fc40007ffe0ff */
[----:B------:R-:W2:Y:S01]  /*2d00*/  LDSM.16.M88.4 R52, [R209+0x11800] ;  /* 0x01180000d134783b */ /* 0x000ea20000000200 */
[----:B------:R-:W-:Y:S02]  /*2d10*/  IADD3 R11, R10, 0x8, RZ ;  /* 0x000000080a0b7810 */ /* 0x000fe40007ffe0ff */
[----:B------:R-:W-:Y:S01]  /*2d20*/  IMAD R196, R2, 0x2, R207 ;  /* 0x0000000202c47824 */ /* 0x000fe200078e02cf */
[----:B------:R-:W-:Y:S01]  /*2d30*/  LDSM.16.M88.4 R16, [R208] ;  /* 0x00000000d010783b */ /* 0x000fe20000000200 */
[----:B------:R-:W-:Y:S01]  /*2d40*/  IMAD.U32 R2, RZ, RZ, UR31 ;  /* 0x0000001fff027e24 */ /* 0x000fe2000f8e00ff */
[----:B------:R-:W-:Y:S02]  /*2d50*/  IMNMX R11, R11, UR10, PT ;  /* 0x0000000a0b0b7c17 */ /* 0x000fe4000b800200 */
[----:B------:R-:W3:Y:S01]  /*2d60*/  LDSM.16.M88.4 R48, [R207] ;  /* 0x00000000cf30783b */ /* 0x000ee20000000200 */
[----:B------:R-:W-:Y:S01]  /*2d70*/  IMAD R2, R2, 0x40, R7 ;  /* 0x0000004002027824 */ /* 0x000fe200078e0207 */
[----:B------:R-:W-:-:S02]  /*2d80*/  IADD3 R199, R207, 0x800, RZ ;  /* 0x00000800cfc77810 */ /* 0x000fc40007ffe0ff */
[----:B------:R-:W2:Y:S01]  /*2d90*/  LDSM.16.M88.4 R44, [R207+0x800] ;  /* 0x00080000cf2c783b */ /* 0x000ea20000000200 */
[----:B------:R-:W-:Y:S02]  /*2da0*/  IADD3 R198, R207, 0x1000, RZ ;  /* 0x00001000cfc67810 */ /* 0x000fe40007ffe0ff */
[C---:B------:R-:W-:Y:S01]  /*2db0*/  IADD3 R7, R2.reuse, 0x1, RZ ;  /* 0x0000000102077810 */ /* 0x040fe20007ffe0ff */
[----:B------:R-:W2:Y:S01]  /*2dc0*/  LDSM.16.M88.4 R20, [R207+0x1000] ;  /* 0x00100000cf14783b */ /* 0x000ea20000000200 */
[----:B------:R-:W-:Y:S02]  /*2dd0*/  IADD3 R10, R2, 0x8, RZ ;  /* 0x00000008020a7810 */ /* 0x000fe40007ffe0ff */
[CC--:B------:R-:W-:Y:S01]  /*2de0*/  ISETP.GE.AND P5, PT, R7.reuse, R164.reuse, PT ;  /* 0x000000a40700720c */ /* 0x0c0fe20003fa6270 */
[----:B------:R-:W2:Y:S01]  /*2df0*/  LDSM.16.M88.4 R60, [R207+0x1800] ;  /* 0x00180000cf3c783b */ /* 0x000ea20000000200 */
[-C--:B------:R-:W-:Y:S02]  /*2e00*/  ISETP.GE.AND P3, PT, R7, R11.reuse, PT ;  /* 0x0000000b0700720c */ /* 0x080fe40003f66270 */
[C---:B------:R-:W-:Y:S01]  /*2e10*/  ISETP.GE.AND P1, PT, R10.reuse, R164, PT ;  /* 0x000000a40a00720c */ /* 0x040fe20003f26270 */
[----:B------:R-:W-:Y:S01]  /*2e20*/  LDSM.16.M88.4 R64, [R206] ;  /* 0x00000000ce40783b */ /* 0x000fe20000000200 */
[----:B------:R-:W-:-:S02]  /*2e30*/  ISETP.GE.AND P4, PT, R10, R11, PT ;  /* 0x0000000b0a00720c */ /* 0x000fc40003f86270 */
[C---:B------:R-:W-:Y:S01]  /*2e40*/  IADD3 R7, R2.reuse, 0x9, RZ ;  /* 0x0000000902077810 */ /* 0x040fe20007ffe0ff */
[C---:B-1----:R-:W-:Y:S01]  /*2e50*/  HMMA.16816.F32.BF16 R40, R24.reuse, R36, RZ ;  /* 0x000000241828723c */ /* 0x042fe200000418ff */
[----:B------:R-:W1:Y:S01]  /*2e60*/  LDSM.16.M88.4 R56, [R203+0x10000] ;  /* 0x01000000cb38783b */ /* 0x000e620000000200 */
[----:B------:R-:W-:Y:S02]  /*2e70*/  IADD3 R10, R2, 0x10, RZ ;  /* 0x00000010020a7810 */ /* 0x000fe40007ffe0ff */
[CC--:B------:R-:W-:Y:S01]  /*2e80*/  ISETP.GE.AND P6, PT, R7.reuse, R164.reuse, PT ;  /* 0x000000a40700720c */ /* 0x0c0fe20003fc6270 */
[----:B------:R-:W-:Y:S01]  /*2e90*/  LDSM.16.M88.4 R88, [R205] ;  /* 0x00000000cd58783b */ /* 0x000fe20000000200 */
[----:B------:R-:W-:Y:S02]  /*2ea0*/  ISETP.GE.AND P2, PT, R7, R11, PT ;  /* 0x0000000b0700720c */ /* 0x000fe40003f46270 */
[----:B------:R-:W-:Y:S01]  /*2eb0*/  HMMA.16816.F32.BF16 R36, R24, R38, RZ ;  /* 0x000000261824723c */ /* 0x000fe200000418ff */
[----:B------:R-:W-:Y:S01]  /*2ec0*/  LDSM.16.M88.4 R84, [R196+0x1000] ;  /* 0x00100000c454783b */ /* 0x000fe20000000200 */
[----:B------:R-:W-:-:S02]  /*2ed0*/  ISETP.GE.AND P0, PT, R10, R164, PT ;  /* 0x000000a40a00720c */ /* 0x000fc40003f06270 */
[----:B------:R-:W-:Y:S01]  /*2ee0*/  IADD3 R7, R2, 0x11, RZ ;  /* 0x0000001102077810 */ /* 0x000fe20007ffe0ff */
[----:B------:R-:W-:Y:S01]  /*2ef0*/  LDSM.16.M88.4 R80, [R196+0x1800] ;  /* 0x00180000c450783b */ /* 0x000fe20000000200 */
[C---:B------:R-:W-:Y:S02]  /*2f00*/  IADD3 R197, R207.reuse, 0x1800, RZ ;  /* 0x00001800cfc57810 */ /* 0x040fe40007ffe0ff */
[----:B----4-:R-:W-:Y:S01]  /*2f10*/  HMMA.16816.F32.BF16 R32, R24, R28, RZ ;  /* 0x0000001c1820723c */ /* 0x010fe200000418ff */
[----:B------:R-:W0:Y:S01]  /*2f20*/  LDGDEPBAR ;  /* 0x00000000000079af */ /* 0x000e220000000000 */
[C---:B------:R-:W-:Y:S02]  /*2f30*/  IADD3 R195, R207.reuse, 0x2000, RZ ;  /* 0x00002000cfc37810 */ /* 0x040fe40007ffe0ff */
[C---:B------:R-:W-:Y:S02]  /*2f40*/  IADD3 R194, R207.reuse, 0x2800, RZ ;  /* 0x00002800cfc27810 */ /* 0x040fe40007ffe0ff */
[----:B------:R-:W-:-:S02]  /*2f50*/  IADD3 R193, R207, 0x3000, RZ ;  /* 0x00003000cfc17810 */ /* 0x000fc40007ffe0ff */
[C---:B------:R-:W-:Y:S01]  /*2f60*/  HMMA.16816.F32.BF16 R28, R24.reuse, R30, RZ ;  /* 0x0000001e181c723c */ /* 0x040fe200000418ff */
[C---:B------:R-:W-:Y:S02]  /*2f70*/  IADD3 R192, R207.reuse, 0x3800, RZ ;  /* 0x00003800cfc07810 */ /* 0x040fe40007ffe0ff */
[C---:B------:R-:W-:Y:S02]  /*2f80*/  IADD3 R191, R207.reuse, 0x4000, RZ ;  /* 0x00004000cfbf7810 */ /* 0x040fe40007ffe0ff */
[C---:B------:R-:W-:Y:S02]  /*2f90*/  IADD3 R190, R207.reuse, 0x4800, RZ ;  /* 0x00004800cfbe7810 */ /* 0x040fe40007ffe0ff */
[C---:B------:R-:W-:Y:S01]  /*2fa0*/  IADD3 R189, R207.reuse, 0x5000, RZ ;  /* 0x00005000cfbd7810 */ /* 0x040fe20007ffe0ff */
[----:B-----5:R-:W-:Y:S01]  /*2fb0*/  HMMA.16816.F32.BF16 R76, R24, R72, RZ ;  /* 0x00000048184c723c */ /* 0x020fe200000418ff */
[C---:B------:R-:W-:Y:S02]  /*2fc0*/  IADD3 R188, R207.reuse, 0x5800, RZ ;  /* 0x00005800cfbc7810 */ /* 0x040fe40007ffe0ff */
[----:B------:R-:W-:-:S02]  /*2fd0*/  IADD3 R187, R207, 0x6000, RZ ;  /* 0x00006000cfbb7810 */ /* 0x000fc40007ffe0ff */
[C---:B------:R-:W-:Y:S02]  /*2fe0*/  IADD3 R186, R207.reuse, 0x6800, RZ ;  /* 0x00006800cfba7810 */ /* 0x040fe40007ffe0ff */
[C---:B------:R-:W-:Y:S01]  /*2ff0*/  IADD3 R185, R207.reuse, 0x7000, RZ ;  /* 0x00007000cfb97810 */ /* 0x040fe20007ffe0ff */
[----:B------:R-:W-:Y:S01]  /*3000*/  HMMA.16816.F32.BF16 R72, R24, R74, RZ ;  /* 0x0000004a1848723c */ /* 0x000fe200000418ff */
[----:B------:R-:W-:-:S07]  /*3010*/  IADD3 R184, R207, 0x7800, RZ ;  /* 0x00007800cfb87810 */ /* 0x000fce0007ffe0ff */
[C---:B--2---:R-:W-:Y:S08]  /*3020*/  HMMA.16816.F32.BF16 R68, R24.reuse, R52, RZ ;  /* 0x000000341844723c */ /* 0x044ff000000418ff */
[----:B------:R-:W-:Y:S01]  /*3030*/  HMMA.16816.F32.BF16 R24, R24, R54, RZ ;  /* 0x000000361818723c */ /* 0x000fe200000418ff */
[----:B------:R-:W2:Y:S07]  /*3040*/  LDSM.16.M88.4 R52, [R203+0x10800] ;  /* 0x01080000cb34783b */ /* 0x000eae0000000200 */
        /* <DEDUP_REMOVED lines=8> */
[----:B------:R-:W5:Y:S07]  /*30d0*/  LDSM.16.M88.4 R20, [R196] ;  /* 0x00000000c414783b */ /* 0x000f6e0000000200 */
        /* <DEDUP_REMOVED lines=17> */
[C---:B-----5:R-:W-:Y:S08]  /*31f0*/  HMMA.16816.F32.BF16 R40, R88.reuse, R20, R40 ;  /* 0x000000145828723c */ /* 0x060ff00000041828 */
[C---:B------:R-:W-:Y:S01]  /*3200*/  HMMA.16816.F32.BF16 R36, R88.reuse, R22, R36 ;  /* 0x000000165824723c */ /* 0x040fe20000041824 */
[----:B------:R-:W5:Y:S07]  /*3210*/  LDSM.16.M88.4 R20, [R207+0x2000] ;  /* 0x00200000cf14783b */ /* 0x000f6e0000000200 */
[C---:B------:R-:W-:Y:S08]  /*3220*/  HMMA.16816.F32.BF16 R32, R88.reuse, R16, R32 ;  /* 0x000000105820723c */ /* 0x040ff00000041820 */
[C---:B------:R-:W-:Y:S01]  /*3230*/  HMMA.16816.F32.BF16 R28, R88.reuse, R18, R28 ;  /* 0x00000012581c723c */ /* 0x040fe2000004181c */
[----:B------:R-:W2:Y:S07]  /*3240*/  LDSM.16.M88.4 R16, [R207+0x2800] ;  /* 0x00280000cf10783b */ /* 0x000eae0000000200 */
[C---:B------:R-:W-:Y:S08]  /*3250*/  HMMA.16816.F32.BF16 R76, R88.reuse, R84, R76 ;  /* 0x00000054584c723c */ /* 0x040ff0000004184c */
[C---:B------:R-:W-:Y:S08]  /*3260*/  HMMA.16816.F32.BF16 R72, R88.reuse, R86, R72 ;  /* 0x000000565848723c */ /* 0x040ff00000041848 */
[C---:B------:R-:W-:Y:S08]  /*3270*/  HMMA.16816.F32.BF16 R68, R88.reuse, R80, R68 ;  /* 0x000000505844723c */ /* 0x040ff00000041844 */
[----:B------:R-:W-:Y:S01]  /*3280*/  HMMA.16816.F32.BF16 R64, R88, R82, R64 ;  /* 0x000000525840723c */ /* 0x000fe20000041840 */
[----:B------:R-:W-:Y:S07]  /*3290*/  LDSM.16.M88.4 R80, [R203+0x13800] ;  /* 0x01380000cb50783b */ /* 0x000fee0000000200 */
[C---:B-1----:R-:W-:Y:S08]  /*32a0*/  HMMA.16816.F32.BF16 R40, R60.reuse, R56, R40 ;  /* 0x000000383c28723c */ /* 0x042ff00000041828 */
[C---:B------:R-:W-:Y:S01]  /*32b0*/  HMMA.16816.F32.BF16 R36, R60.reuse, R58, R36 ;  /* 0x0000003a3c24723c */ /* 0x040fe20000041824 */
[----:B------:R-:W-:Y:S07]  /*32c0*/  LDSM.16.M88.4 R56, [R207+0x3800] ;  /* 0x00380000cf38783b */ /* 0x000fee0000000200 */
[C---:B--2---:R-:W-:Y:S08]  /*32d0*/  HMMA.16816.F32.BF16 R32, R60.reuse, R52, R32 ;  /* 0x000000343c20723c */ /* 0x044ff00000041820 */
[C---:B------:R-:W-:Y:S01]  /*32e0*/  HMMA.16816.F32.BF16 R28, R60.reuse, R54, R28 ;  /* 0x000000363c1c723c */ /* 0x040fe2000004181c */
[----:B------:R-:W1:Y:S07]  /*32f0*/  LDSM.16.M88.4 R52, [R207+0x3000] ;  /* 0x00300000cf34783b */ /* 0x000e6e0000000200 */
        /* <DEDUP_REMOVED lines=9> */
[----:B------:R-:W2:Y:S07]  /*3390*/  LDSM.16.M88.4 R20, [R203+0x12000] ;  /* 0x01200000cb14783b */ /* 0x000eae0000000200 */
[C---:B------:R-:W-:Y:S08]  /*33a0*/  HMMA.16816.F32.BF16 R32, R24.reuse, R16, R32 ;  /* 0x000000101820723c */ /* 0x040ff00000041820 */
[C---:B------:R-:W-:Y:S01]  /*33b0*/  HMMA.16816.F32.BF16 R28, R24.reuse, R18, R28 ;  /* 0x00000012181c723c */ /* 0x040fe2000004181c */
[----:B------:R-:W3:Y:S07]  /*33c0*/  LDSM.16.M88.4 R16, [R203+0x12800] ;  /* 0x01280000cb10783b */ /* 0x000eee0000000200 */
[C---:B-1----:R-:W-:Y:S08]  /*33d0*/  HMMA.16816.F32.BF16 R76, R24.reuse, R52, R76 ;  /* 0x00000034184c723c */ /* 0x042ff0000004184c */
[C---:B------:R-:W-:Y:S01]  /*33e0*/  HMMA.16816.F32.BF16 R72, R24.reuse, R54, R72 ;  /* 0x000000361848723c */ /* 0x040fe20000041848 */
[----:B------:R-:W1:Y:S07]  /*33f0*/  LDSM.16.M88.4 R52, [R196+0x2000] ;  /* 0x00200000c434783b */ /* 0x000e6e0000000200 */
[C---:B------:R-:W-:Y:S08]  /*3400*/  HMMA.16816.F32.BF16 R68, R24.reuse, R56, R68 ;  /* 0x000000381844723c */ /* 0x040ff00000041844 */
[----:B------:R-:W-:Y:S01]  /*3410*/  HMMA.16816.F32.BF16 R64, R24, R58, R64 ;  /* 0x0000003a1840723c */ /* 0x000fe20000041840 */
[----:B------:R-:W4:Y:S04]  /*3420*/  LDSM.16.M88.4 R24, [R196+0x2800] ;  /* 0x00280000c418783b */ /* 0x000f280000000200 */
        /* <DEDUP_REMOVED lines=21> */
[----:B------:R-:W2:Y:S07]  /*3580*/  LDSM.16.M88.4 R20, [R209+0x15800] ;  /* 0x01580000d114783b */ /* 0x000eae0000000200 */
[C---:B---3--:R-:W-:Y:S08]  /*3590*/  HMMA.16816.F32.BF16 R68, R60.reuse, R16, R68 ;  /* 0x000000103c44723c */ /* 0x048ff00000041844 */
[----:B------:R-:W-:Y:S01]  /*35a0*/  HMMA.16816.F32.BF16 R64, R60, R18, R64 ;  /* 0x000000123c40723c */ /* 0x000fe20000041840 */
[----:B------:R-:W3:Y:S04]  /*35b0*/  LDSM.16.M88.4 R16, [R207+0x4000] ;  /* 0x00400000cf10783b */ /* 0x000ee80000000200 */
[----:B------:R-:W-:Y:S03]  /*35c0*/  LDSM.16.M88.4 R60, [R196+0x4000] ;  /* 0x00400000c43c783b */ /* 0x000fe60000000200 */
[C---:B-----5:R-:W-:Y:S08]  /*35d0*/  HMMA.16816.F32.BF16 R40, R48.reuse, R44, R40 ;  /* 0x0000002c3028723c */ /* 0x060ff00000041828 */
[C---:B------:R-:W-:Y:S01]  /*35e0*/  HMMA.16816.F32.BF16 R36, R48.reuse, R46, R36 ;  /* 0x0000002e3024723c */ /* 0x040fe20000041824 */
        /* <DEDUP_REMOVED lines=8> */
[----:B------:R-:W-:Y:S01]  /*3670*/  HMMA.16816.F32.BF16 R64, R48, R22, R64 ;  /* 0x000000163040723c */ /* 0x000fe20000041840 */
[----:B------:R-:W-:Y:S04]  /*3680*/  LDSM.16.M88.4 R48, [R206+0x8000] ;  /* 0x00800000ce30783b */ /* 0x000fe80000000200 */
[----:B------:R-:W2:Y:S03]  /*3690*/  LDSM.16.M88.4 R20, [R203+0x14000] ;  /* 0x01400000cb14783b */ /* 0x000ea60000000200 */
[C---:B---3--:R-:W-:Y:S08]  /*36a0*/  HMMA.16816.F32.BF16 R40, R56.reuse, R16, R40 ;  /* 0x000000103828723c */ /* 0x048ff00000041828 */
[C---:B------:R-:W-:Y:S01]  /*36b0*/  HMMA.16816.F32.BF16 R36, R56.reuse, R18, R36 ;  /* 0x000000123824723c */ /* 0x040fe20000041824 */
[----:B------:R-:W3:Y:S07]  /*36c0*/  LDSM.16.M88.4 R16, [R203+0x14800] ;  /* 0x01480000cb10783b */ /* 0x000eee0000000200 */
[C---:B-----5:R-:W-:Y:S08]  /*36d0*/  HMMA.16816.F32.BF16 R32, R56.reuse, R44, R32 ;  /* 0x0000002c3820723c */ /* 0x060ff00000041820 */
[C---:B------:R-:W-:Y:S01]  /*36e0*/  HMMA.16816.F32.BF16 R28, R56.reuse, R46, R28 ;  /* 0x0000002e381c723c */ /* 0x040fe2000004181c */
[----:B------:R-:W5:Y:S07]  /*36f0*/  LDSM.16.M88.4 R44, [R203+0x15000] ;  /* 0x01500000cb2c783b */ /* 0x000f6e0000000200 */
[C---:B-1----:R-:W-:Y:S08]  /*3700*/  HMMA.16816.F32.BF16 R76, R56.reuse, R52, R76 ;  /* 0x00000034384c723c */ /* 0x042ff0000004184c */
[C---:B------:R-:W-:Y:S01]  /*3710*/  HMMA.16816.F32.BF16 R72, R56.reuse, R54, R72 ;  /* 0x000000363848723c */ /* 0x040fe20000041848 */
[----:B------:R-:W1:Y:S07]  /*3720*/  LDSM.16.M88.4 R52, [R203+0x15800] ;  /* 0x01580000cb34783b */ /* 0x000e6e0000000200 */
[C---:B----4-:R-:W-:Y:S01]  /*3730*/  HMMA.16816.F32.BF16 R80, R56.reuse, R24, R68 ;  /* 0x000000183850723c */ /* 0x050fe20000041844 */
[----:B------:R-:W4:Y:S07]  /*3740*/  LDSM.16.M88.4 R68, [R205+0x8000] ;  /* 0x00800000cd44783b */ /* 0x000f2e0000000200 */
[----:B------:R-:W-:Y:S01]  /*3750*/  HMMA.16816.F32.BF16 R64, R56, R26, R64 ;  /* 0x0000001a3840723c */ /* 0x000fe20000041840 */
[----:B------:R-:W1:Y:S04]  /*3760*/  LDSM.16.M88.4 R24, [R196+0x4800] ;  /* 0x00480000c418783b */ /* 0x000e680000000200 */
[----:B------:R-:W-:Y:S03]  /*3770*/  LDSM.16.M88.4 R56, [R209+0x17000] ;  /* 0x01700000d138783b */ /* 0x000fe60000000200 */
[C---:B--2---:R-:W-:Y:S08]  /*3780*/  HMMA.16816.F32.BF16 R40, R48.reuse, R20, R40 ;  /* 0x000000143028723c */ /* 0x044ff00000041828 */
[C---:B------:R-:W-:Y:S01]  /*3790*/  HMMA.16816.F32.BF16 R36, R48.reuse, R22, R36 ;  /* 0x000000163024723c */ /* 0x040fe20000041824 */
[----:B------:R-:W2:Y:S07]  /*37a0*/  LDSM.16.M88.4 R20, [R196+0x5000] ;  /* 0x00500000c414783b */ /* 0x000eae0000000200 */
[C---:B---3--:R-:W-:Y:S08]  /*37b0*/  HMMA.16816.F32.BF16 R32, R48.reuse, R16, R32 ;  /* 0x000000103020723c */ /* 0x048ff00000041820 */
[C---:B------:R-:W-:Y:S01]  /*37c0*/  HMMA.16816.F32.BF16 R28, R48.reuse, R18, R28 ;  /* 0x00000012301c723c */ /* 0x040fe2000004181c */
[----:B------:R-:W-:Y:S07]  /*37d0*/  LDSM.16.M88.4 R16, [R209+0x16000] ;  /* 0x01600000d110783b */ /* 0x000fee0000000200 */
[C---:B-----5:R-:W-:Y:S08]  /*37e0*/  HMMA.16816.F32.BF16 R76, R48.reuse, R44, R76 ;  /* 0x0000002c304c723c */ /* 0x060ff0000004184c */
[C---:B------:R-:W-:Y:S01]  /*37f0*/  HMMA.16816.F32.BF16 R72, R48.reuse, R46, R72 ;  /* 0x0000002e3048723c */ /* 0x040fe20000041848 */
[----:B------:R-:W-:Y:S07]  /*3800*/  LDSM.16.M88.4 R44, [R210+0xc000] ;  /* 0x00c00000d22c783b */ /* 0x000fee0000000200 */
[C---:B-1----:R-:W-:Y:S08]  /*3810*/  HMMA.16816.F32.BF16 R80, R48.reuse, R52, R80 ;  /* 0x000000343050723c */ /* 0x042ff00000041850 */
[----:B------:R-:W-:Y:S01]  /*3820*/  HMMA.16816.F32.BF16 R64, R48, R54, R64 ;  /* 0x000000363040723c */ /* 0x000fe20000041840 */
[----:B------:R-:W1:Y:S04]  /*3830*/  LDSM.16.M88.4 R48, [R196+0x5800] ;  /* 0x00580000c430783b */ /* 0x000e680000000200 */
[----:B------:R-:W3:Y:S03]  /*3840*/  LDSM.16.M88.4 R52, [R209+0x16800] ;  /* 0x01680000d134783b */ /* 0x000ee60000000200 */
        /* <DEDUP_REMOVED lines=9> */
[C---:B-1----:R-:W-:Y:S08]  /*38e0*/  HMMA.16816.F32.BF16 R80, R68.reuse, R48, R80 ;  /* 0x000000304450723c */ /* 0x042ff00000041850 */
[----:B------:R-:W-:Y:S01]  /*38f0*/  HMMA.16816.F32.BF16 R64, R68, R50, R64 ;  /* 0x000000324440723c */ /* 0x000fe20000041840 */
[----:B------:R-:W1:Y:S04]  /*3900*/  LDSM.16.M88.4 R48, [R208+0xc000] ;  /* 0x00c00000d030783b */ /* 0x000e680000000200 */
[----:B------:R-:W-:Y:S03]  /*3910*/  LDSM.16.M88.4 R68, [R206+0xc000] ;  /* 0x00c00000ce44783b */ /* 0x000fe60000000200 */
        /* <DEDUP_REMOVED lines=14> */
[C---:B--2---:R-:W-:Y:S08]  /*3a00*/  HMMA.16816.F32.BF16 R32, R48.reuse, R16, R32 ;  /* 0x000000103020723c */ /* 0x044ff00000041820 */
[C---:B------:R-:W-:Y:S01]  /*3a10*/  HMMA.16816.F32.BF16 R28, R48.reuse, R18, R28 ;  /* 0x00000012301c723c */ /* 0x040fe2000004181c */
[----:B------:R-:W1:Y:S07]  /*3a20*/  LDSM.16.M88.4 R16, [R203+0x17000] ;  /* 0x01700000cb10783b */ /* 0x000e6e0000000200 */
[C---:B------:R-:W-:Y:S01]  /*3a30*/  HMMA.16816.F32.BF16 R40, R48.reuse, R20, R40 ;  /* 0x000000143028723c */ /* 0x040fe20000041828 */
[----:B------:R-:W2:Y:S07]  /*3a40*/  LDSM.16.M88.4 R20, [R205+0xc000] ;  /* 0x00c00000cd14783b */ /* 0x000eae0000000200 */
[C---:B---3--:R-:W-:Y:S01]  /*3a50*/  HMMA.16816.F32.BF16 R84, R48.reuse, R52, R80 ;  /* 0x000000343054723c */ /* 0x048fe20000041850 */
[----:B------:R-:W3:Y:S07]  /*3a60*/  LDSM.16.M88.4 R80, [R196+0x6800] ;  /* 0x00680000c450783b */ /* 0x000eee0000000200 */
[C---:B------:R-:W-:Y:S08]  /*3a70*/  HMMA.16816.F32.BF16 R76, R48.reuse, R60, R76 ;  /* 0x0000003c304c723c */ /* 0x040ff0000004184c */
[----:B------:R-:W-:Y:S01]  /*3a80*/  HMMA.16816.F32.BF16 R72, R48, R62, R72 ;  /* 0x0000003e3048723c */ /* 0x000fe20000041848 */
[----:B------:R-:W2:Y:S07]  /*3a90*/  LDSM.16.M88.4 R60, [R203+0x17800] ;  /* 0x01780000cb3c783b */ /* 0x000eae0000000200 */
[----:B-----5:R-:W-:Y:S08]  /*3aa0*/  HMMA.16816.F32.BF16 R36, R68, R58, R36 ;  /* 0x0000003a4424723c */ /* 0x020ff00000041824 */
[----:B------:R-:W-:Y:S01]  /*3ab0*/  HMMA.16816.F32.BF16 R64, R48, R54, R64 ;  /* 0x000000363040723c */ /* 0x000fe20000041840 */
[----:B------:R-:W5:Y:S07]  /*3ac0*/  LDSM.16.M88.4 R48, [R196+0x7000] ;  /* 0x00700000c430783b */ /* 0x000f6e0000000200 */
[C---:B----4-:R-:W-:Y:S07]  /*3ad0*/  HMMA.16816.F32.BF16 R32, R68.reuse, R24, R32 ;  /* 0x000000184420723c */ /* 0x050fee0000041820 */
[----:B------:R-:W-:Y:S01]  /*3ae0*/  IADD3 R25, R2, 0x20, RZ ;  /* 0x0000002002197810 */ /* 0x000fe20007ffe0ff */
[C---:B------:R-:W-:Y:S08]  /*3af0*/  HMMA.16816.F32.BF16 R28, R68.reuse, R26, R28 ;  /* 0x0000001a441c723c */ /* 0x040ff0000004181c */
[C---:B-1----:R-:W-:Y:S08]  /*3b00*/  HMMA.16816.F32.BF16 R76, R68.reuse, R16, R76 ;  /* 0x00000010444c723c */ /* 0x042ff0000004184c */
[----:B------:R-:W-:Y:S01]  /*3b10*/  HMMA.16816.F32.BF16 R72, R68, R18, R72 ;  /* 0x000000124448723c */ /* 0x000fe20000041848 */
[----:B------:R-:W1:Y:S01]  /*3b20*/  LDSM.16.M88.4 R16, [R196+0x7800] ;  /* 0x00780000c410783b */ /* 0x000e620000000200 */
[----:B------:R-:W-:-:S06]  /*3b30*/  DEPBAR.LE SB0, 0x0 ;  /* 0x000080000000791a */ /* 0x000fcc0000000000 */
[----:B--2---:R-:W-:Y:S08]  /*3b40*/  HMMA.16816.F32.BF16 R36, R20, R46, R36 ;  /* 0x0000002e1424723c */ /* 0x004ff00000041824 */
[----:B------:R-:W-:Y:S08]  /*3b50*/  HMMA.16816.F32.BF16 R40, R68, R56, R40 ;  /* 0x000000384428723c */ /* 0x000ff00000041828 */
[----:B---3--:R-:W-:Y:S08]  /*3b60*/  HMMA.16816.F32.BF16 R32, R20, R80, R32 ;  /* 0x000000501420723c */ /* 0x008ff00000041820 */
[----:B------:R-:W-:Y:S01]  /*3b70*/  HMMA.16816.F32.BF16 R64, R68, R62, R64 ;  /* 0x0000003e4440723c */ /* 0x000fe20000041840 */
[----:B------:R-:W-:-:S02]  /*3b80*/  FSEL R36, R36, -INF , !P1 ;  /* 0xff80000024247808 */ /* 0x000fc40004800000 */
[----:B------:R-:W-:Y:S02]  /*3b90*/  ISETP.GE.AND P1, PT, R10, R11, PT ;  /* 0x0000000b0a00720c */ /* 0x000fe40003f26270 */
[----:B------:R-:W-:Y:S02]  /*3ba0*/  IADD3 R10, R2, 0x18, RZ ;  /* 0x00000018020a7810 */ /* 0x000fe40007ffe0ff */
[----:B------:R-:W-:Y:S01]  /*3bb0*/  FSEL R38, R38, -INF , !P4 ;  /* 0xff80000026267808 */ /* 0x000fe20006000000 */
[----:B------:R-:W-:Y:S01]  /*3bc0*/  HMMA.16816.F32.BF16 R28, R20, R82, R28 ;  /* 0x00000052141c723c */ /* 0x000fe2000004181c */
[----:B------:R-:W-:Y:S02]  /*3bd0*/  FSEL R39, R39, -INF , !P2 ;  /* 0xff80000027277808 */ /* 0x000fe40005000000 */
[-C--:B------:R-:W-:Y:S02]  /*3be0*/  ISETP.GE.AND P4, PT, R7, R164.reuse, PT ;  /* 0x000000a40700720c */ /* 0x080fe40003f86270 */
[----:B------:R-:W-:-:S02]  /*3bf0*/  ISETP.GE.AND P2, PT, R10, R164, PT ;  /* 0x000000a40a00720c */ /* 0x000fc40003f46270 */
[----:B------:R-:W-:Y:S01]  /*3c00*/  FSEL R37, R37, -INF , !P6 ;  /* 0xff80000025257808 */ /* 0x000fe20007000000 */
[----:B-----5:R-:W-:Y:S01]  /*3c10*/  HMMA.16816.F32.BF16 R76, R20, R48, R76 ;  /* 0x00000030144c723c */ /* 0x020fe2000004184c */
[----:B------:R-:W-:Y:S02]  /*3c20*/  FSEL R24, R32, -INF , !P0 ;  /* 0xff80000020187808 */ /* 0x000fe40004000000 */
[-C--:B------:R-:W-:Y:S02]  /*3c30*/  ISETP.GE.AND P0, PT, R10, R11.reuse, PT ;  /* 0x0000000b0a00720c */ /* 0x080fe40003f06270 */
[----:B------:R-:W-:Y:S02]  /*3c40*/  IADD3 R10, R2, 0x19, RZ ;  /* 0x00000019020a7810 */ /* 0x000fe40007ffe0ff */
[----:B------:R-:W-:Y:S01]  /*3c50*/  ISETP.GE.AND P6, PT, R7, R11, PT ;  /* 0x0000000b0700720c */ /* 0x000fe20003fc6270 */
[----:B------:R-:W-:Y:S01]  /*3c60*/  HMMA.16816.F32.BF16 R84, R68, R60, R84 ;  /* 0x0000003c4454723c */ /* 0x000fe20000041854 */
[----:B------:R-:W-:-:S02]  /*3c70*/  FSEL R34, R34, -INF , !P1 ;  /* 0xff80000022227808 */ /* 0x000fc40004800000 */
[----:B------:R-:W-:Y:S02]  /*3c80*/  FSEL R7, R33, -INF , !P4 ;  /* 0xff80000021077808 */ /* 0x000fe40006000000 */
[C---:B------:R-:W-:Y:S02]  /*3c90*/  ISETP.GE.AND P1, PT, R10.reuse, R164, PT ;  /* 0x000000a40a00720c */ /* 0x040fe40003f26270 */
[----:B------:R-:W-:Y:S01]  /*3ca0*/  ISETP.GE.AND P4, PT, R10, R11, PT ;  /* 0x0000000b0a00720c */ /* 0x000fe20003f86270 */
[----:B------:R-:W-:Y:S01]  /*3cb0*/  HMMA.16816.F32.BF16 R72, R20, R50, R72 ;  /* 0x000000321448723c */ /* 0x000fe20000041848 */
[----:B------:R-:W-:Y:S02]  /*3cc0*/  IADD3 R10, R2, 0x21, RZ ;  /* 0x00000021020a7810 */ /* 0x000fe40007ffe0ff */
[----:B------:R-:W-:Y:S02]  /*3cd0*/  FSEL R35, R35, -INF , !P6 ;  /* 0xff80000023237808 */ /* 0x000fe40007000000 */
[----:B------:R-:W-:-:S02]  /*3ce0*/  FSEL R28, R28, -INF , !P2 ;  /* 0xff8000001c1c7808 */ /* 0x000fc40005000000 */
[----:B------:R-:W-:Y:S01]  /*3cf0*/  FSEL R30, R30, -INF , !P0 ;  /* 0xff8000001e1e7808 */ /* 0x000fe20004000000 */
[C---:B------:R-:W-:Y:S01]  /*3d00*/  HMMA.16816.F32.BF16 R40, R20.reuse, R44, R40 ;  /* 0x0000002c1428723c */ /* 0x040fe20000041828 */
[----:B------:R-:W-:Y:S02]  /*3d10*/  FSEL R29, R29, -INF , !P1 ;  /* 0xff8000001d1d7808 */ /* 0x000fe40004800000 */
[CC--:B------:R-:W-:Y:S02]  /*3d20*/  ISETP.GE.AND P6, PT, R25.reuse, R164.reuse, PT ;  /* 0x000000a41900720c */ /* 0x0c0fe40003fc6270 */
[-C--:B------:R-:W-:Y:S02]  /*3d30*/  ISETP.GE.AND P2, PT, R25, R11.reuse, PT ;  /* 0x0000000b1900720c */ /* 0x080fe40003f46270 */
[C---:B------:R-:W-:Y:S01]  /*3d40*/  ISETP.GE.AND P0, PT, R10.reuse, R164, PT ;  /* 0x000000a40a00720c */ /* 0x040fe20003f06270 */
[----:B-1----:R-:W-:Y:S01]  /*3d50*/  HMMA.16816.F32.BF16 R64, R20, R18, R64 ;  /* 0x000000121440723c */ /* 0x002fe20000041840 */
        /* <DEDUP_REMOVED lines=8> */
[CC--:B------:R-:W-:Y:S02]  /*3de0*/  ISETP.GE.AND P2, PT, R10.reuse, R164.reuse, PT ;  /* 0x000000a40a00720c */ /* 0x0c0fe40003f46270 */
[----:B------:R-:W-:Y:S02]  /*3df0*/  ISETP.GE.AND P0, PT, R10, R11, PT ;  /* 0x0000000b0a00720c */ /* 0x000fe40003f06270 */
[----:B------:R-:W-:Y:S02]  /*3e00*/  IADD3 R10, R2, 0x31, RZ ;  /* 0x00000031020a7810 */ /* 0x000fe40007ffe0ff */
[----:B------:R-:W-:Y:S02]  /*3e10*/  FSEL R97, R74, -INF , !P6 ;  /* 0xff8000004a617808 */ /* 0x000fe40007000000 */
[----:B------:R-:W-:Y:S02]  /*3e20*/  FSEL R98, R73, -INF , !P2 ;  /* 0xff80000049627808 */ /* 0x000fe40005000000 */
[----:B------:R-:W-:-:S02]  /*3e30*/  ISETP.GE.AND P6, PT, R10, R164, PT ;  /* 0x000000a40a00720c */ /* 0x000fc40003fc6270 */
[-C--:B------:R-:W-:Y:S02]  /*3e40*/  ISETP.GE.AND P2, PT, R10, R11.reuse, PT ;  /* 0x0000000b0a00720c */ /* 0x080fe40003f46270 */
[----:B------:R-:W-:Y:S02]  /*3e50*/  FSEL R96, R75, -INF , !P0 ;  /* 0xff8000004b607808 */ /* 0x000fe40004000000 */
[----:B------:R-:W-:Y:S02]  /*3e60*/  FSEL R43, R43, -INF , !P3 ;  /* 0xff8000002b2b7808 */ /* 0x000fe40005800000 */
[C---:B------:R-:W-:Y:S02]  /*3e70*/  IADD3 R16, R2.reuse, 0x30, RZ ;  /* 0x0000003002107810 */ /* 0x040fe40007ffe0ff */
[C---:B------:R-:W-:Y:S02]  /*3e80*/  ISETP.GE.AND P0, PT, R2.reuse, R164, PT ;  /* 0x000000a40200720c */ /* 0x040fe40003f06270 */
[C---:B------:R-:W-:Y:S01]  /*3e90*/  IADD3 R10, R2.reuse, 0x38, RZ ;  /* 0x00000038020a7810 */ /* 0x040fe20007ffe0ff */
[----:B------:R-:W-:Y:S01]  /*3ea0*/  BAR.SYNC.DEFER_BLOCKING 0x0 ;  /* 0x0000000000007b1d */ /* 0x000fe20000010000 */
[----:B------:R-:W-:-:S02]  /*3eb0*/  ISETP.GE.AND P3, PT, R2, R11, PT ;  /* 0x0000000b0200720c */ /* 0x000fc40003f66270 */
[----:B------:R-:W-:Y:S02]  /*3ec0*/  IADD3 R2, R2, 0x39, RZ ;  /* 0x0000003902027810 */ /* 0x000fe40007ffe0ff */
[----:B------:R-:W-:Y:S02]  /*3ed0*/  FSEL R31, R31, -INF , !P4 ;  /* 0xff8000001f1f7808 */ /* 0x000fe40006000000 */
[----:B------:R-:W-:Y:S02]  /*3ee0*/  ISETP.GE.AND P4, PT, R25, R164, PT ;  /* 0x000000a41900720c */ /* 0x000fe40003f86270 */
[----:B------:R-:W-:Y:S02]  /*3ef0*/  FSEL R40, R40, -INF , !P0 ;  /* 0xff80000028287808 */ /* 0x000fe40004000000 */
[----:B------:R-:W-:Y:S02]  /*3f00*/  ISETP.GE.AND P0, PT, R2, R11, PT ;  /* 0x0000000b0200720c */ /* 0x000fe40003f06270 */
[----:B------:R-:W-:-:S02]  /*3f10*/  FSEL R100, R79, -INF , !P1 ;  /* 0xff8000004f647808 */ /* 0x000fc40004800000 */
[----:B------:R-:W-:Y:S02]  /*3f20*/  FSEL R99, R72, -INF , !P4 ;  /* 0xff80000048637808 */ /* 0x000fe40006000000 */
[C---:B------:R-:W-:Y:S02]  /*3f30*/  ISETP.GE.AND P1, PT, R16.reuse, R164, PT ;  /* 0x000000a41000720c */ /* 0x040fe40003f26270 */
[----:B------:R-:W-:Y:S02]  /*3f40*/  ISETP.GE.AND P4, PT, R16, R11, PT ;  /* 0x0000000b1000720c */ /* 0x000fe40003f86270 */
[----:B------:R-:W-:Y:S02]  /*3f50*/  FSEL R16, R67, -INF , !P0 ;  /* 0xff80000043107808 */ /* 0x000fe40004000000 */
[----:B------:R-:W-:Y:S02]  /*3f60*/  PLOP3.LUT P0, PT, PT, PT, UP0, 0x80, 0x0 ;  /* 0x000000000000781c */ /* 0x000fe40003f0f008 */
[----:B------:R-:W-:-:S02]  /*3f70*/  FSEL R41, R41, -INF , !P5 ;  /* 0xff80000029297808 */ /* 0x000fc40006800000 */
[----:B------:R-:W-:Y:S02]  /*3f80*/  FSEL R95, R84, -INF , !P1 ;  /* 0xff800000545f7808 */ /* 0x000fe40004800000 */
[----:B------:R-:W-:Y:S02]  /*3f90*/  FSEL R93, R86, -INF , !P4 ;  /* 0xff800000565d7808 */ /* 0x000fe40006000000 */
[CC--:B------:R-:W-:Y:S02]  /*3fa0*/  ISETP.GE.AND P5, PT, R10.reuse, R164.reuse, PT ;  /* 0x000000a40a00720c */ /* 0x0c0fe40003fa6270 */
        /* <DEDUP_REMOVED lines=79> */
.L_x_882:
[----:B------:R-:W-:Y:S05]  /*44a0*/  BSYNC B0 ;  /* 0x0000000000007941 */ /* 0x000fea0003800000 */
.L_x_881:
[----:B------:R-:W0:Y:S02]  /*44b0*/  LDGDEPBAR ;  /* 0x00000000000079af */ /* 0x000e240000000000 */
.L_x_880:
        /* <DEDUP_REMOVED lines=27> */
[----:B------:R-:W-:Y:S01]  /*4670*/  UIADD3 UR9, UR32, 0x1715609d, URZ ;  /* 0x1715609d20097890 */ /* 0x000fe2000fffe03f */
[----:B------:R-:W-:Y:S01]  /*4680*/  FMNMX.FTZ R2, R101, R2, !PT ;  /* 0x0000000265027209 */ /* 0x000fe20007810000 */
[----:B------:R-:W-:Y:S01]  /*4690*/  IMAD.SHL.U32 R204, R5, 0x2, RZ ;  /* 0x0000000205cc7824 */ /* 0x000fe200078e00ff */
[----:B------:R-:W-:Y:S01]  /*46a0*/  FMNMX.FTZ R21, R103, R21, !PT ;  /* 0x0000001567157209 */ /* 0x000fe20007810000 */
[----:B------:R-:W-:Y:S01]  /*46b0*/  IMAD R236, R243, 0x10000, R243 ;  /* 0x00010000f3ec7824 */ /* 0x000fe200078e02f3 */
[----:B------:R-:W-:Y:S01]  /*46c0*/  FMNMX.FTZ R2, R100, R2, !PT ;  /* 0x0000000264027209 */ /* 0x000fe20007810000 */
[--C-:B------:R-:W-:Y:S01]  /*46d0*/  IMAD R201, R0, 0x2, R204.reuse ;  /* 0x0000000200c97824 */ /* 0x100fe200078e02cc */
        /* <DEDUP_REMOVED lines=23> */
[----:B------:R-:W-:Y:S01]  /*4850*/  LOP3.LUT R10, R6, UR32, RZ, 0x3c, !PT ;  /* 0x00000020060a7c12 */ /* 0x000fe2000f8e3cff */
[----:B------:R-:W1:Y:S01]  /*4860*/  SHFL.BFLY PT, R20, R2, 0x2, 0x1f ;  /* 0x0c401f0002147f89 */ /* 0x000e6200000e0000 */
[----:B------:R-:W-:Y:S01]  /*4870*/  LOP3.LUT R3, R85, UR8, RZ, 0x3c, !PT ;  /* 0x0000000855037c12 */ /* 0x000fe2000f8e3cff */
[----:B------:R-:W-:Y:S01]  /*4880*/  UIADD3 UR8, UR33, -0x56f99767, URZ ;  /* 0xa906689921087890 */ /* 0x000fe2000fffe03f */
[----:B------:R-:W-:Y:S01]  /*4890*/  LOP3.LUT R178, R181, R10, RZ, 0x3c, !PT ;  /* 0x0000000ab5b27212 */ /* 0x000fe200078e3cff */
[----:B------:R-:W2:Y:S02]  /*48a0*/  SHFL.BFLY PT, R19, R21, 0x2, 0x1f ;  /* 0x0c401f0015137f89 */ /* 0x000ea400000e0000 */
[----:B------:R-:W-:-:S02]  /*48b0*/  IMAD.WIDE.U32 R176, R3, -0x326172a9, RZ ;  /* 0xcd9e8d5703b07825 */ /* 0x000fc400078e00ff */
[----:B------:R-:W-:Y:S02]  /*48c0*/  LDSM.16.MT88.4 R72, [R204+0x1c000] ;  /* 0x01c00000cc48783b */ /* 0x000fe40000004200 */
[----:B------:R-:W-:Y:S02]  /*48d0*/  IMAD.WIDE.U32 R178, R178, -0x2daee0ad, RZ ;  /* 0xd2511f53b2b27825 */ /* 0x000fe400078e00ff */
[----:B------:R-:W-:Y:S03]  /*48e0*/  LDSM.16.MT88.4 R60, [R202+0x1a800] ;  /* 0x01a80000ca3c783b */ /* 0x000fe60000004200 */
[----:B------:R-:W-:Y:S01]  /*48f0*/  LOP3.LUT R18, R179, UR5, R84, 0x96, !PT ;  /* 0x00000005b3127c12 */ /* 0x000fe2000f8e9654 */
[----:B------:R-:W-:Y:S01]  /*4900*/  LDSM.16.MT88.4 R64, [R200+0x1a000] ;  /* 0x01a00000c840783b */ /* 0x000fe20000004200 */
[----:B------:R-:W-:-:S03]  /*4910*/  LOP3.LUT R84, R85, UR4, RZ, 0x3c, !PT ;  /* 0x0000000455547c12 */ /* 0x000fc6000f8e3cff */
[----:B------:R-:W-:Y:S01]  /*4920*/  LDSM.16.MT88.4 R80, [R202+0x1c000] ;  /* 0x01c00000ca50783b */ /* 0x000fe20000004200 */
[----:B-1----:R-:W-:-:S03]  /*4930*/  FMNMX.FTZ R20, R2, R20, !PT ;  /* 0x0000001402147209 */ /* 0x002fc60007810000 */
[----:B------:R-:W-:Y:S01]  /*4940*/  LDSM.16.MT88.4 R88, [R201+0x1c000] ;  /* 0x01c00000c958783b */ /* 0x000fe20000004200 */
[----:B--2---:R-:W-:-:S03]  /*4950*/  FMNMX.FTZ R6, R21, R19, !PT ;  /* 0x0000001315067209 */ /* 0x004fc60007810000 */
[----:B------:R-:W1:Y:S01]  /*4960*/  SHFL.BFLY PT, R2, R20, 0x1, 0x1f ;  /* 0x0c201f0014027f89 */ /* 0x000e6200000e0000 */
[----:B------:R-:W-:-:S03]  /*4970*/  IMAD.WIDE.U32 R18, R18, -0x326172a9, RZ ;  /* 0xcd9e8d5712127825 */ /* 0x000fc600078e00ff */
[----:B------:R-:W2:Y:S02]  /*4980*/  SHFL.BFLY PT, R3, R6, 0x1, 0x1f ;  /* 0x0c201f0006037f89 */ /* 0x000ea400000e0000 */
[----:B------:R-:W-:Y:S02]  /*4990*/  LOP3.LUT R176, R19, UR15, R176, 0x96, !PT ;  /* 0x0000000f13b07c12 */ /* 0x000fe4000f8e96b0 */
[----:B------:R-:W-:Y:S04]  /*49a0*/  STL [R1+0x58], R14 ;  /* 0x0000580e01007387 */ /* 0x000fe80000100800 */
[----:B------:R-:W-:Y:S04]  /*49b0*/  STL.64 [R1+0x50], R12 ;  /* 0x0000500c01007387 */ /* 0x000fe80000100a00 */
[----:B------:R-:W-:Y:S01]  /*49c0*/  STL [R1+0x4c], R11 ;  /* 0x00004c0b01007387 */ /* 0x000fe20000100800 */
[----:B-1----:R-:W-:-:S02]  /*49d0*/  FMNMX.FTZ R2, R20, R2, !PT ;  /* 0x0000000214027209 */ /* 0x002fc40007810000 */
[----:B------:R-:W-:Y:S01]  /*49e0*/  LOP3.LUT R20, R177, UR34, R180, 0x96, !PT ;  /* 0x00000022b1147c12 */ /* 0x000fe2000f8e96b4 */
[----:B------:R-:W-:Y:S01]  /*49f0*/  IMAD.WIDE.U32 R176, R176, -0x2daee0ad, RZ ;  /* 0xd2511f53b0b07825 */ /* 0x000fe200078e00ff */
[----:B--2---:R-:W-:Y:S02]  /*4a00*/  FMNMX.FTZ R3, R6, R3, !PT ;  /* 0x0000000306037209 */ /* 0x004fe40007810000 */
[----:B------:R-:W-:Y:S01]  /*4a10*/  FSETP.NEU.FTZ.AND P1, PT, R2, -INF , PT ;  /* 0xff8000000200780b */ /* 0x000fe20003f3d000 */
[----:B------:R-:W-:-:S04]  /*4a20*/  IMAD.WIDE.U32 R20, R20, -0x2daee0ad, RZ ;  /* 0xd2511f5314147825 */ /* 0x000fc800078e00ff */
[----:B------:R-:W-:Y:S01]  /*4a30*/  FMUL.FTZ R229, R2, c[0x0][0x23c] ;  /* 0x00008f0002e57a20 */ /* 0x000fe20000410000 */
[----:B------:R-:W-:Y:S01]  /*4a40*/  LOP3.LUT R21, R21, UR14, R178, 0x96, !PT ;  /* 0x0000000e15157c12 */ /* 0x000fe2000f8e96b2 */
[----:B------:R-:W-:Y:S01]  /*4a50*/  FMUL.FTZ R240, R3, c[0x0][0x23c] ;  /* 0x00008f0003f07a20 */ /* 0x000fe20000410000 */
[----:B------:R-:W-:Y:S02]  /*4a60*/  LOP3.LUT R20, R177, UR12, R20, 0x96, !PT ;  /* 0x0000000cb1147c12 */ /* 0x000fe4000f8e9614 */
[----:B------:R-:W-:Y:S01]  /*4a70*/  FSEL R229, R229, RZ, P1 ;  /* 0x000000ffe5e57208 */ /* 0x000fe20000800000 */
[----:B------:R-:W-:Y:S01]  /*4a80*/  IMAD.WIDE.U32 R172, R21, -0x326172a9, RZ ;  /* 0xcd9e8d5715ac7825 */ /* 0x000fe200078e00ff */
[----:B------:R-:W-:-:S03]  /*4a90*/  FSETP.NEU.FTZ.AND P1, PT, R3, -INF , PT ;  /* 0xff8000000300780b */ /* 0x000fc60003f3d000 */
[----:B------:R-:W-:Y:S01]  /*4aa0*/  IMAD.WIDE.U32 R20, R20, -0x326172a9, RZ ;  /* 0xcd9e8d5714147825 */ /* 0x000fe200078e00ff */
[----:B------:R-:W-:Y:S02]  /*4ab0*/  LOP3.LUT R6, R173, UR13, R18, 0x96, !PT ;  /* 0x0000000dad067c12 */ /* 0x000fe4000f8e9612 */
[----:B------:R-:W-:Y:S01]  /*4ac0*/  FSEL R240, R240, RZ, P1 ;  /* 0x000000fff0f07208 */ /* 0x000fe20000800000 */
[----:B------:R-:W-:Y:S01]  /*4ad0*/  FFMA.FTZ R239, R42, c[0x0][0x23c], -R229 ;  /* 0x00008f002aef7a23 */ /* 0x000fe200000108e5 */
[----:B------:R-:W-:Y:S01]  /*4ae0*/  LOP3.LUT R172, R21, UR11, R172, 0x96, !PT ;  /* 0x0000000b15ac7c12 */ /* 0x000fe2000f8e96ac */
[----:B------:R-:W-:-:S04]  /*4af0*/  IMAD.WIDE.U32 R22, R6, -0x2daee0ad, RZ ;  /* 0xd2511f5306167825 */ /* 0x000fc800078e00ff */
[----:B------:R-:W-:Y:S01]  /*4b00*/  IMAD.WIDE.U32 R172, R172, -0x2daee0ad, RZ ;  /* 0xd2511f53acac7825 */ /* 0x000fe200078e00ff */
[----:B------:R-:W-:Y:S01]  /*4b10*/  LOP3.LUT R176, R23, UR10, R176, 0x96, !PT ;  /* 0x0000000a17b07c12 */ /* 0x000fe2000f8e96b0 */
[----:B------:R-:W-:Y:S02]  /*4b20*/  MUFU.EX2 R239, R239 ;  /* 0x000000ef00ef7308 */ /* 0x000fe40000000800 */
[--C-:B------:R-:W-:Y:S01]  /*4b30*/  FFMA.FTZ R237, R43, c[0x0][0x23c], -R229.reuse ;  /* 0x00008f002bed7a23 */ /* 0x100fe200000108e5 */
[----:B------:R-:W-:Y:S01]  /*4b40*/  LOP3.LUT R174, R173, UR8, R22, 0x96, !PT ;  /* 0x00000008adae7c12 */ /* 0x000fe2000f8e9616 */
[--C-:B------:R-:W-:Y:S02]  /*4b50*/  FFMA.FTZ R226, R38, c[0x0][0x23c], -R229.reuse ;  /* 0x00008f0026e27a23 */ /* 0x100fe400000108e5 */
[----:B------:R-:W-:Y:S02]  /*4b60*/  FFMA.FTZ R227, R39, c[0x0][0x23c], -R229 ;  /* 0x00008f0027e37a23 */ /* 0x000fe400000108e5 */
[----:B------:R-:W-:Y:S01]  /*4b70*/  IMAD.WIDE.U32 R174, R174, -0x326172a9, RZ ;  /* 0xcd9e8d57aeae7825 */ /* 0x000fe200078e00ff */
[----:B------:R-:W1:Y:S03]  /*4b80*/  MUFU.EX2 R237, R237 ;  /* 0x000000ed00ed7308 */ /* 0x000e660000000800 */
[----:B------:R-:W-:Y:S01]  /*4b90*/  IMAD.WIDE.U32 R176, R176, -0x326172a9, RZ ;  /* 0xcd9e8d57b0b07825 */ /* 0x000fe200078e00ff */
[----:B------:R-:W-:-:S02]  /*4ba0*/  LOP3.LUT R6, R174, 0xffff, RZ, 0xc0, !PT ;  /* 0x0000ffffae067812 */ /* 0x000fc400078ec0ff */
[----:B------:R-:W-:Y:S01]  /*4bb0*/  LOP3.LUT R21, R174, 0xff, RZ, 0xc0, !PT ;  /* 0x000000ffae157812 */ /* 0x000fe200078ec0ff */
[--C-:B------:R-:W-:Y:S01]  /*4bc0*/  FFMA.FTZ R231, R36, c[0x0][0x23c], -R240.reuse ;  /* 0x00008f0024e77a23 */ /* 0x100fe200000108f0 */
[----:B------:R-:W-:Y:S01]  /*4bd0*/  MUFU.EX2 R226, R226 ;  /* 0x000000e200e27308 */ /* 0x000fe20000000800 */
[----:B------:R-:W-:Y:S01]  /*4be0*/  FFMA.FTZ R230, R37, c[0x0][0x23c], -R240 ;  /* 0x00008f0025e67a23 */ /* 0x000fe200000108f0 */
[----:B------:R-:W-:Y:S01]  /*4bf0*/  SHF.R.U32.HI R6, RZ, 0x8, R6 ;  /* 0x00000008ff067819 */ /* 0x000fe20000011606 */
[----:B------:R-:W-:Y:S01]  /*4c00*/  FFMA.FTZ R235, R40, c[0x0][0x23c], -R240 ;  /* 0x00008f0028eb7a23 */ /* 0x000fe200000108f0 */
[----:B------:R-:W-:Y:S01]  /*4c10*/  LOP3.LUT R25, R175, UR35, R176, 0x96, !PT ;  /* 0x00000023af197c12 */ /* 0x000fe2000f8e96b0 */
[----:B------:R-:W-:Y:S01]  /*4c20*/  FFMA.FTZ R228, R41, c[0x0][0x23c], -R240 ;  /* 0x00008f0029e47a23 */ /* 0x000fe200000108f0 */
[----:B------:R-:W-:Y:S01]  /*4c30*/  PRMT R21, R21, 0x5410, R6 ;  /* 0x0000541015157816 */ /* 0x000fe20000000006 */
[--C-:B------:R-:W-:Y:S01]  /*4c40*/  FFMA.FTZ R127, R35, c[0x0][0x23c], -R229.reuse ;  /* 0x00008f00237f7a23 */ /* 0x100fe200000108e5 */
[----:B------:R-:W2:Y:S01]  /*4c50*/  MUFU.EX2 R227, R227 ;  /* 0x000000e300e37308 */ /* 0x000ea20000000800 */
[----:B------:R-:W-:Y:S01]  /*4c60*/  LOP3.LUT R20, R177, UR9, R20, 0x96, !PT ;  /* 0x00000009b1147c12 */ /* 0x000fe2000f8e9614 */
[----:B------:R-:W-:Y:S01]  /*4c70*/  FFMA.FTZ R123, R34, c[0x0][0x23c], -R229 ;  /* 0x00008f00227b7a23 */ /* 0x000fe200000108e5 */
[----:B------:R-:W-:Y:S01]  /*4c80*/  SHF.R.U32.HI R6, RZ, 0x10, R174 ;  /* 0x00000010ff067819 */ /* 0x000fe200000116ae */
[--C-:B------:R-:W-:Y:S01]  /*4c90*/  FFMA.FTZ R232, R24, c[0x0][0x23c], -R240.reuse ;  /* 0x00008f0018e87a23 */ /* 0x100fe200000108f0 */
[--C-:B------:R-:W-:Y:S01]  /*4ca0*/  SHF.R.U32.HI R22, RZ, 0x10, R25.reuse ;  /* 0x00000010ff167819 */ /* 0x100fe20000011619 */
[----:B------:R-:W-:Y:S01]  /*4cb0*/  IMAD.WIDE.U32 R214, R20, -0x2daee0ad, RZ ;  /* 0xd2511f5314d67825 */ /* 0x000fe200078e00ff */
[C---:B------:R-:W-:Y:S01]  /*4cc0*/  LOP3.LUT R26, R25.reuse, 0xffff, RZ, 0xc0, !PT ;  /* 0x0000ffff191a7812 */ /* 0x040fe200078ec0ff */
[----:B------:R-:W-:Y:S01]  /*4cd0*/  MUFU.EX2 R231, R231 ;  /* 0x000000e700e77308 */ /* 0x000fe20000000800 */
[----:B------:R-:W-:Y:S01]  /*4ce0*/  LOP3.LUT R23, R25, 0xff, RZ, 0xc0, !PT ;  /* 0x000000ff19177812 */ /* 0x000fe200078ec0ff */
[----:B------:R-:W-:Y:S01]  /*4cf0*/  FFMA.FTZ R233, R7, c[0x0][0x23c], -R240 ;  /* 0x00008f0007e97a23 */ /* 0x000fe200000108f0 */
[----:B------:R-:W-:Y:S01]  /*4d00*/  SHF.R.U32.HI R27, RZ, 0x18, R174 ;  /* 0x00000018ff1b7819 */ /* 0x000fe200000116ae */
[--C-:B------:R-:W-:Y:S01]  /*4d10*/  HSET2.LE.AND R21, R21, R236.reuse, PT ;  /* 0x000000ec15157233 */ /* 0x100fe20003803000 */
[----:B------:R-:W-:Y:S01]  /*4d20*/  LOP3.LUT R6, R6, 0xff, RZ, 0xc0, !PT ;  /* 0x000000ff06067812 */ /* 0x000fe200078ec0ff */
[--C-:B------:R-:W-:Y:S01]  /*4d30*/  FFMA.FTZ R234, R28, c[0x0][0x23c], -R240.reuse ;  /* 0x00008f001cea7a23 */ /* 0x100fe200000108f0 */
[----:B------:R-:W-:Y:S01]  /*4d40*/  SHF.R.U32.HI R25, RZ, 0x18, R25 ;  /* 0x00000018ff197819 */ /* 0x000fe20000011619 */
[----:B------:R-:W3:Y:S01]  /*4d50*/  MUFU.EX2 R230, R230 ;  /* 0x000000e600e67308 */ /* 0x000ee20000000800 */
[----:B------:R-:W-:Y:S01]  /*4d60*/  LOP3.LUT R22, R22, 0xff, RZ, 0xc0, !PT ;  /* 0x000000ff16167812 */ /* 0x000fe200078ec0ff */
[----:B------:R-:W-:Y:S01]  /*4d70*/  FFMA.FTZ R171, R29, c[0x0][0x23c], -R240 ;  /* 0x00008f001dab7a23 */ /* 0x000fe200000108f0 */
[----:B-1----:R-:W-:Y:S01]  /*4d80*/  F2FP.BF16.PACK_AB R238, R237, R239 ;  /* 0x000000efedee723e */ /* 0x002fe200000010ff */
[--C-:B------:R-:W-:Y:S01]  /*4d90*/  FFMA.FTZ R126, R30, c[0x0][0x23c], -R229.reuse ;  /* 0x00008f001e7e7a23 */ /* 0x100fe200000108e5 */
[----:B--2---:R-:W-:Y:S01]  /*4da0*/  F2FP.BF16.PACK_AB R165, R227, R226 ;  /* 0x000000e2e3a5723e */ /* 0x004fe200000010ff */
[----:B------:R-:W-:Y:S01]  /*4db0*/  FFMA.FTZ R170, R31, c[0x0][0x23c], -R229 ;  /* 0x00008f001faa7a23 */ /* 0x000fe200000108e5 */
[----:B------:R-:W-:Y:S01]  /*4dc0*/  PRMT R6, R6, 0x5410, R27 ;  /* 0x0000541006067816 */ /* 0x000fe2000000001b */
[----:B------:R-:W-:Y:S01]  /*4dd0*/  MUFU.EX2 R235, R235 ;  /* 0x000000eb00eb7308 */ /* 0x000fe20000000800 */
[----:B------:R-:W-:Y:S01]  /*4de0*/  PRMT R22, R22, 0x5410, R25 ;  /* 0x0000541016167816 */ /* 0x000fe20000000019 */
[----:B------:R-:W-:Y:S01]  /*4df0*/  LDSM.16.MT88.4 R28, [R204+0x18800] ;  /* 0x01880000cc1c783b */ /* 0x000fe20000004200 */
[----:B------:R-:W-:Y:S01]  /*4e00*/  PRMT R32, R238, 0x7632, R32 ;  /* 0x00007632ee207816 */ /* 0x000fe20000000020 */
[--C-:B------:R-:W-:Y:S01]  /*4e10*/  HSET2.LE.AND R131, R6, R236.reuse, PT ;  /* 0x000000ec06837233 */ /* 0x100fe20003803000 */
[----:B------:R-:W-:Y:S01]  /*4e20*/  LOP3.LUT R4, R214, 0xffff, RZ, 0xc0, !PT ;  /* 0x0000ffffd6047812 */ /* 0x000fe200078ec0ff */
[--C-:B------:R-:W-:Y:S01]  /*4e30*/  HSET2.LE.AND R22, R22, R236.reuse, PT ;  /* 0x000000ec16167233 */ /* 0x100fe20003803000 */
[----:B------:R-:W-:Y:S01]  /*4e40*/  PRMT R35, R165, 0x7632, R35 ;  /* 0x00007632a5237816 */ /* 0x000fe20000000023 */
[----:B------:R-:W1:Y:S01]  /*4e50*/  MUFU.EX2 R228, R228 ;  /* 0x000000e400e47308 */ /* 0x000e620000000800 */
[----:B------:R-:W-:Y:S01]  /*4e60*/  SHF.R.U32.HI R26, RZ, 0x8, R26 ;  /* 0x00000008ff1a7819 */ /* 0x000fe2000001161a */
[----:B------:R-:W-:Y:S01]  /*4e70*/  LDSM.16.MT88.4 R40, [R204+0x1a000] ;  /* 0x01a00000cc28783b */ /* 0x000fe20000004200 */
[----:B---3--:R-:W-:Y:S01]  /*4e80*/  F2FP.BF16.PACK_AB R34, R230, R231 ;  /* 0x000000e7e622723e */ /* 0x008fe200000010ff */
[----:B------:R-:W-:Y:S01]  /*4e90*/  FFMA.FTZ R225, R103, c[0x0][0x23c], -R240 ;  /* 0x00008f0067e17a23 */ /* 0x000fe200000108f0 */
[----:B------:R-:W-:Y:S01]  /*4ea0*/  PRMT R129, R238, 0x5410, R32 ;  /* 0x00005410ee817816 */ /* 0x000fe20000000020 */
[----:B------:R-:W-:Y:S01]  /*4eb0*/  FFMA.FTZ R224, R102, c[0x0][0x23c], -R240 ;  /* 0x00008f0066e07a23 */ /* 0x000fe200000108f0 */
[----:B------:R-:W-:Y:S01]  /*4ec0*/  SHF.R.U32.HI R6, RZ, 0x8, R4 ;  /* 0x00000008ff067819 */ /* 0x000fe20000011604 */
[----:B------:R-:W-:Y:S01]  /*4ed0*/  MUFU.EX2 R232, R232 ;  /* 0x000000e800e87308 */ /* 0x000fe20000000800 */
[----:B------:R-:W-:Y:S01]  /*4ee0*/  SHF.R.U32.HI R5, RZ, 0x10, R214 ;  /* 0x00000010ff057819 */ /* 0x000fe200000116d6 */
[----:B------:R-:W-:Y:S01]  /*4ef0*/  FFMA.FTZ R219, R101, c[0x0][0x23c], -R229 ;  /* 0x00008f0065db7a23 */ /* 0x000fe200000108e5 */
[----:B------:R-:W-:Y:S01]  /*4f00*/  PRMT R4, R165, 0x5410, R35 ;  /* 0x00005410a5047816 */ /* 0x000fe20000000023 */
[----:B------:R-:W-:Y:S01]  /*4f10*/  FFMA.FTZ R218, R100, c[0x0][0x23c], -R229 ;  /* 0x00008f0064da7a23 */ /* 0x000fe200000108e5 */
[----:B------:R-:W-:Y:S01]  /*4f20*/  PRMT R23, R23, 0x5410, R26 ;  /* 0x0000541017177816 */ /* 0x000fe2000000001a */
[----:B------:R-:W-:Y:S01]  /*4f30*/  FFMA.FTZ R223, R99, c[0x0][0x23c], -R240 ;  /* 0x00008f0063df7a23 */ /* 0x000fe200000108f0 */
[----:B------:R-:W-:Y:S01]  /*4f40*/  PRMT R33, R34, 0x7632, R33 ;  /* 0x0000763222217816 */ /* 0x000fe20000000021 */
[----:B------:R-:W2:Y:S01]  /*4f50*/  MUFU.EX2 R233, R233 ;  /* 0x000000e900e97308 */ /* 0x000ea20000000800 */
[----:B-1----:R-:W-:Y:S01]  /*4f60*/  F2FP.BF16.PACK_AB R125, R228, R235 ;  /* 0x000000ebe47d723e */ /* 0x002fe200000010ff */
[----:B------:R-:W-:Y:S01]  /*4f70*/  HSET2.LE.AND R23, R23, R236, PT ;  /* 0x000000ec17177233 */ /* 0x000fe20003803000 */
[----:B------:R-:W-:Y:S01]  /*4f80*/  LOP3.LUT R129, R22, R129, RZ, 0xc0, !PT ;  /* 0x0000008116817212 */ /* 0x000fe200078ec0ff */
[----:B------:R-:W-:Y:S01]  /*4f90*/  LDSM.16.MT88.4 R24, [R202+0x18800] ;  /* 0x01880000ca18783b */ /* 0x000fe20000004200 */
[----:B------:R-:W-:Y:S01]  /*4fa0*/  SHF.R.U32.HI R22, RZ, 0x18, R214 ;  /* 0x00000018ff167819 */ /* 0x000fe200000116d6 */
[----:B------:R-:W-:Y:S01]  /*4fb0*/  FFMA.FTZ R222, R98, c[0x0][0x23c], -R240 ;  /* 0x00008f0062de7a23 */ /* 0x000fe200000108f0 */
[----:B------:R-:W-:Y:S01]  /*4fc0*/  LOP3.LUT R5, R5, 0xff, RZ, 0xc0, !PT ;  /* 0x000000ff05057812 */ /* 0x000fe200078ec0ff */
[----:B------:R-:W-:Y:S01]  /*4fd0*/  MUFU.EX2 R123, R123 ;  /* 0x0000007b007b7308 */ /* 0x000fe20000000800 */
[----:B------:R-:W-:Y:S01]  /*4fe0*/  LOP3.LUT R131, R131, R4, RZ, 0xc0, !PT ;  /* 0x0000000483837212 */ /* 0x000fe200078ec0ff */
[----:B------:R-:W-:Y:S01]  /*4ff0*/  FFMA.FTZ R217, R97, c[0x0][0x23c], -R229 ;  /* 0x00008f0061d97a23 */ /* 0x000fe200000108e5 */
[----:B------:R-:W-:Y:S01]  /*5000*/  PRMT R124, R125, 0x7632, R124 ;  /* 0x000076327d7c7816 */ /* 0x000fe2000000007c */
[----:B------:R-:W-:Y:S01]  /*5010*/  FFMA.FTZ R221, R95, c[0x0][0x23c], -R240 ;  /* 0x00008f005fdd7a23 */ /* 0x000fe200000108f0 */
[----:B------:R-:W-:Y:S01]  /*5020*/  LOP3.LUT R4, R215, UR7, R172, 0x96, !PT ;  /* 0x00000007d7047c12 */ /* 0x000fe2000f8e96ac */
[----:B------:R-:W-:Y:S01]  /*5030*/  FFMA.FTZ R220, R94, c[0x0][0x23c], -R240 ;  /* 0x00008f005edc7a23 */ /* 0x000fe200000108f0 */
[----:B------:R-:W-:Y:S01]  /*5040*/  PRMT R130, R34, 0x5410, R33 ;  /* 0x0000541022827816 */ /* 0x000fe20000000021 */
[----:B------:R-:W1:Y:S01]  /*5050*/  MUFU.EX2 R127, R127 ;  /* 0x0000007f007f7308 */ /* 0x000e620000000800 */
[----:B------:R-:W-:-:S02]  /*5060*/  PRMT R22, R5, 0x5410, R22 ;  /* 0x0000541005167816 */ /* 0x000fc40000000016 */
[----:B------:R-:W-:Y:S02]  /*5070*/  PRMT R128, R125, 0x5410, R124 ;  /* 0x000054107d807816 */ /* 0x000fe4000000007c */
[C---:B------:R-:W-:Y:S02]  /*5080*/  LOP3.LUT R5, R4.reuse, 0xffff, RZ, 0xc0, !PT ;  /* 0x0000ffff04057812 */ /* 0x040fe400078ec0ff */
[----:B------:R-:W-:Y:S01]  /*5090*/  SHF.R.U32.HI R20, RZ, 0x10, R4 ;  /* 0x00000010ff147819 */ /* 0x000fe20000011604 */
[----:B------:R-:W-:Y:S01]  /*50a0*/  MUFU.EX2 R234, R234 ;  /* 0x000000ea00ea7308 */ /* 0x000fe20000000800 */
[----:B------:R-:W-:Y:S02]  /*50b0*/  LOP3.LUT R130, R21, R130, RZ, 0xc0, !PT ;  /* 0x0000008215827212 */ /* 0x000fe400078ec0ff */
[----:B------:R-:W-:Y:S02]  /*50c0*/  LOP3.LUT R21, R4, 0xff, RZ, 0xc0, !PT ;  /* 0x000000ff04157812 */ /* 0x000fe400078ec0ff */
[----:B------:R-:W-:-:S02]  /*50d0*/  LOP3.LUT R128, R23, R128, RZ, 0xc0, !PT ;  /* 0x0000008017807212 */ /* 0x000fc400078ec0ff */
[----:B------:R-:W-:Y:S01]  /*50e0*/  SHF.R.U32.HI R5, RZ, 0x8, R5 ;  /* 0x00000008ff057819 */ /* 0x000fe20000011605 */
[----:B------:R-:W3:Y:S01]  /*50f0*/  MUFU.EX2 R171, R171 ;  /* 0x000000ab00ab7308 */ /* 0x000ee20000000800 */
[----:B------:R-:W-:Y:S02]  /*5100*/  SHF.R.U32.HI R4, RZ, 0x18, R4 ;  /* 0x00000018ff047819 */ /* 0x000fe40000011604 */
[----:B------:R-:W-:Y:S01]  /*5110*/  LOP3.LUT R23, R214, 0xff, RZ, 0xc0, !PT ;  /* 0x000000ffd6177812 */ /* 0x000fe200078ec0ff */
[----:B------:R-:W-:Y:S01]  /*5120*/  HMMA.16816.F32.BF16 R148, R128, R152, RZ ;  /* 0x000000988094723c */ /* 0x000fe200000418ff */
[----:B------:R-:W-:Y:S02]  /*5130*/  LOP3.LUT R20, R20, 0xff, RZ, 0xc0, !PT ;  /* 0x000000ff14147812 */ /* 0x000fe400078ec0ff */
[----:B------:R-:W-:Y:S01]  /*5140*/  PRMT R23, R23, 0x5410, R6 ;  /* 0x0000541017177816 */ /* 0x000fe20000000006 */
[----:B------:R-:W-:Y:S01]  /*5150*/  MUFU.EX2 R126, R126 ;  /* 0x0000007e007e7308 */ /* 0x000fe20000000800 */
[----:B------:R-:W-:-:S02]  /*5160*/  PRMT R21, R21, 0x5410, R5 ;  /* 0x0000541015157816 */ /* 0x000fc40000000005 */
[----:B------:R-:W-:Y:S01]  /*5170*/  PRMT R20, R20, 0x5410, R4 ;  /* 0x0000541014147816 */ /* 0x000fe20000000004 */
[C---:B------:R-:W-:Y:S01]  /*5180*/  HMMA.16816.F32.BF16 R152, R128.reuse, R154, RZ ;  /* 0x0000009a8098723c */ /* 0x040fe200000418ff */
[----:B------:R-:W4:Y:S01]  /*5190*/  LDSM.16.MT88.4 R4, [R201+0x18800] ;  /* 0x01880000c904783b */ /* 0x000f220000004200 */
[----:B--2---:R-:W-:Y:S01]  /*51a0*/  F2FP.BF16.PACK_AB R167, R233, R232 ;  /* 0x000000e8e9a7723e */ /* 0x004fe200000010ff */
[--C-:B------:R-:W-:Y:S01]  /*51b0*/  HSET2.LE.AND R36, R21, R236.reuse, PT ;  /* 0x000000ec15247233 */ /* 0x100fe20003803000 */
[----:B------:R-:W2:Y:S01]  /*51c0*/  MUFU.EX2 R170, R170 ;  /* 0x000000aa00aa7308 */ /* 0x000ea20000000800 */
[----:B-1----:R-:W-:Y:S01]  /*51d0*/  F2FP.BF16.PACK_AB R169, R127, R123 ;  /* 0x0000007b7fa9723e */ /* 0x002fe200000010ff */
[----:B------:R-:W-:Y:S01]  /*51e0*/  HSET2.LE.AND R21, R20, R236, PT ;  /* 0x000000ec14157233 */ /* 0x000fe20003803000 */
[----:B------:R-:W-:Y:S01]  /*51f0*/  PRMT R166, R167, 0x7632, R166 ;  /* 0x00007632a7a67816 */ /* 0x000fe200000000a6 */
[----:B------:R-:W-:Y:S01]  /*5200*/  HMMA.16816.F32.BF16 R132, R128, R136, RZ ;  /* 0x000000888084723c */ /* 0x000fe200000418ff */
[----:B------:R-:W-:-:S02]  /*5210*/  PRMT R168, R169, 0x7632, R168 ;  /* 0x00007632a9a87816 */ /* 0x000fc400000000a8 */
[----:B------:R-:W-:Y:S01]  /*5220*/  PRMT R20, R167, 0x5410, R166 ;  /* 0x00005410a7147816 */ /* 0x000fe200000000a6 */
[----:B------:R-:W-:Y:S01]  /*5230*/  MUFU.EX2 R225, R225 ;  /* 0x000000e100e17308 */ /* 0x000fe20000000800 */
[----:B---3--:R-:W-:Y:S02]  /*5240*/  F2FP.BF16.PACK_AB R211, R171, R234 ;  /* 0x000000eaabd3723e */ /* 0x008fe400000010ff */
[----:B------:R-:W-:Y:S01]  /*5250*/  LOP3.LUT R20, R36, R20, RZ, 0xc0, !PT ;  /* 0x0000001424147212 */ /* 0x000fe200078ec0ff */
[----:B------:R-:W-:Y:S01]  /*5260*/  HMMA.16816.F32.BF16 R136, R128, R138, RZ ;  /* 0x0000008a8088723c */ /* 0x000fe200000418ff */
[----:B------:R-:W-:Y:S02]  /*5270*/  PRMT R36, R169, 0x5410, R168 ;  /* 0x00005410a9247816 */ /* 0x000fe400000000a8 */
[----:B------:R-:W-:Y:S01]  /*5280*/  PRMT R183, R211, 0x7632, R183 ;  /* 0x00007632d3b77816 */ /* 0x000fe200000000b7 */
[----:B------:R-:W-:Y:S01]  /*5290*/  MUFU.EX2 R224, R224 ;  /* 0x000000e000e07308 */ /* 0x000fe20000000800 */
[----:B--2---:R-:W-:-:S02]  /*52a0*/  F2FP.BF16.PACK_AB R213, R170, R126 ;  /* 0x0000007eaad5723e */ /* 0x004fc400000010ff */
[----:B------:R-:W-:Y:S01]  /*52b0*/  LOP3.LUT R21, R21, R36, RZ, 0xc0, !PT ;  /* 0x0000002415157212 */ /* 0x000fe200078ec0ff */
[--C-:B------:R-:W-:Y:S01]  /*52c0*/  HSET2.LE.AND R36, R23, R236.reuse, PT ;  /* 0x000000ec17247233 */ /* 0x100fe20003803000 */
[----:B------:R-:W-:Y:S01]  /*52d0*/  PRMT R212, R213, 0x7632, R212 ;  /* 0x00007632d5d47816 */ /* 0x000fe200000000d4 */
[----:B------:R-:W-:Y:S01]  /*52e0*/  HSET2.LE.AND R23, R22, R236, PT ;  /* 0x000000ec16177233 */ /* 0x000fe20003803000 */
[----:B------:R-:W-:Y:S01]  /*52f0*/  PRMT R22, R211, 0x5410, R183 ;  /* 0x00005410d3167816 */ /* 0x000fe200000000b7 */
[----:B------:R-:W-:Y:S01]  /*5300*/  HMMA.16816.F32.BF16 R140, R128, R144, RZ ;  /* 0x00000090808c723c */ /* 0x000fe200000418ff */
[----:B------:R-:W-:Y:S02]  /*5310*/  MUFU.EX2 R219, R219 ;  /* 0x000000db00db7308 */ /* 0x000fe40000000800 */
[----:B------:R-:W-:Y:S02]  /*5320*/  LOP3.LUT R22, R36, R22, RZ, 0xc0, !PT ;  /* 0x0000001624167212 */ /* 0x000fe400078ec0ff */
[----:B------:R-:W-:-:S03]  /*5330*/  PRMT R36, R213, 0x5410, R212 ;  /* 0x00005410d5247816 */ /* 0x000fc600000000d4 */
[----:B------:R-:W-:Y:S01]  /*5340*/  HMMA.16816.F32.BF16 R144, R128, R146, RZ ;  /* 0x000000928090723c */ /* 0x000fe200000418ff */
[----:B------:R-:W-:Y:S01]  /*5350*/  LOP3.LUT R23, R23, R36, RZ, 0xc0, !PT ;  /* 0x0000002417177212 */ /* 0x000fe200078ec0ff */
[----:B------:R-:W1:Y:S06]  /*5360*/  MUFU.EX2 R218, R218 ;  /* 0x000000da00da7308 */ /* 0x000e6c0000000800 */
[C---:B----4-:R-:W-:Y:S02]  /*5370*/  HMMA.16816.F32.BF16 R148, R20.reuse, R4, R148 ;  /* 0x000000041494723c */ /* 0x050fe40000041894 */
[----:B------:R-:W-:Y:S06]  /*5380*/  MUFU.EX2 R223, R223 ;  /* 0x000000df00df7308 */ /* 0x000fec0000000800 */
[C---:B------:R-:W-:Y:S01]  /*5390*/  HMMA.16816.F32.BF16 R152, R20.reuse, R6, R152 ;  /* 0x000000061498723c */ /* 0x040fe20000041898 */
[----:B------:R-:W2:Y:S01]  /*53a0*/  LDSM.16.MT88.4 R4, [R204+0x1a800] ;  /* 0x01a80000cc04783b */ /* 0x000ea20000004200 */
[----:B-1----:R-:W-:Y:S01]  /*53b0*/  F2FP.BF16.PACK_AB R182, R218, R219 ;  /* 0x000000dbdab6723e */ /* 0x002fe200000010ff */
[----:B------:R-:W1:Y:S05]  /*53c0*/  MUFU.EX2 R222, R222 ;  /* 0x000000de00de7308 */ /* 0x000e6a0000000800 */
[C---:B------:R-:W-:Y:S03]  /*53d0*/  HMMA.16816.F32.BF16 R132, R20.reuse, R28, R132 ;  /* 0x0000001c1484723c */ /* 0x040fe60000041884 */
[----:B------:R-:W-:Y:S05]  /*53e0*/  MUFU.EX2 R217, R217 ;  /* 0x000000d900d97308 */ /* 0x000fea0000000800 */
[----:B------:R-:W-:Y:S01]  /*53f0*/  HMMA.16816.F32.BF16 R136, R20, R30, R136 ;  /* 0x0000001e1488723c */ /* 0x000fe20000041888 */
[----:B------:R-:W3:Y:S02]  /*5400*/  LDSM.16.MT88.4 R28, [R200+0x18800] ;  /* 0x01880000c81c783b */ /* 0x000ee40000004200 */
[----:B------:R-:W-:Y:S05]  /*5410*/  MUFU.EX2 R221, R221 ;  /* 0x000000dd00dd7308 */ /* 0x000fea0000000800 */
[C---:B------:R-:W-:Y:S03]  /*5420*/  HMMA.16816.F32.BF16 R36, R128.reuse, R40, RZ ;  /* 0x000000288024723c */ /* 0x040fe600000418ff */
[----:B------:R-:W-:Y:S05]  /*5430*/  MUFU.EX2 R220, R220 ;  /* 0x000000dc00dc7308 */ /* 0x000fea0000000800 */
[----:B------:R-:W-:Y:S08]  /*5440*/  HMMA.16816.F32.BF16 R40, R128, R42, RZ ;  /* 0x0000002a8028723c */ /* 0x000ff000000418ff */
[C---:B------:R-:W-:Y:S08]  /*5450*/  HMMA.16816.F32.BF16 R140, R20.reuse, R24, R140 ;  /* 0x00000018148c723c */ /* 0x040ff0000004188c */
[----:B------:R-:W-:Y:S01]  /*5460*/  HMMA.16816.F32.BF16 R144, R20, R26, R144 ;  /* 0x0000001a1490723c */ /* 0x000fe20000041890 */
[----:B------:R-:W4:Y:S07]  /*5470*/  LDSM.16.MT88.4 R24, [R201+0x1a800] ;  /* 0x01a80000c918783b */ /* 0x000f2e0000004200 */
[C---:B------:R-:W-:Y:S08]  /*5480*/  HMMA.16816.F32.BF16 R156, R128.reuse, R160, RZ ;  /* 0x000000a0809c723c */ /* 0x040ff000000418ff */
[----:B------:R-:W-:Y:S08]  /*5490*/  HMMA.16816.F32.BF16 R160, R128, R162, RZ ;  /* 0x000000a280a0723c */ /* 0x000ff000000418ff */
[C---:B--2---:R-:W-:Y:S08]  /*54a0*/  HMMA.16816.F32.BF16 R36, R20.reuse, R4, R36 ;  /* 0x000000041424723c */ /* 0x044ff00000041824 */
[----:B------:R-:W-:Y:S01]  /*54b0*/  HMMA.16816.F32.BF16 R40, R20, R6, R40 ;  /* 0x000000061428723c */ /* 0x000fe20000041828 */
[----:B------:R-:W2:Y:S07]  /*54c0*/  LDSM.16.MT88.4 R4, [R204+0x1c800] ;  /* 0x01c80000cc04783b */ /* 0x000eae0000004200 */
[C---:B------:R-:W-:Y:S08]  /*54d0*/  HMMA.16816.F32.BF16 R52, R128.reuse, R56, RZ ;  /* 0x000000388034723c */ /* 0x040ff000000418ff */
[C---:B------:R-:W-:Y:S08]  /*54e0*/  HMMA.16816.F32.BF16 R56, R128.reuse, R58, RZ ;  /* 0x0000003a8038723c */ /* 0x040ff000000418ff */
[C---:B------:R-:W-:Y:S08]  /*54f0*/  HMMA.16816.F32.BF16 R44, R128.reuse, R48, RZ ;  /* 0x00000030802c723c */ /* 0x040ff000000418ff */
[----:B------:R-:W-:Y:S08]  /*5500*/  HMMA.16816.F32.BF16 R48, R128, R50, RZ ;  /* 0x000000328030723c */ /* 0x000ff000000418ff */
[C---:B---3--:R-:W-:Y:S08]  /*5510*/  HMMA.16816.F32.BF16 R156, R20.reuse, R28, R156 ;  /* 0x0000001c149c723c */ /* 0x048ff0000004189c */
[----:B------:R-:W-:Y:S01]  /*5520*/  HMMA.16816.F32.BF16 R160, R20, R30, R160 ;  /* 0x0000001e14a0723c */ /* 0x000fe200000418a0 */
[----:B------:R-:W3:Y:S07]  /*5530*/  LDSM.16.MT88.4 R28, [R200+0x1a800] ;  /* 0x01a80000c81c783b */ /* 0x000eee0000004200 */
[C---:B------:R-:W-:Y:S08]  /*5540*/  HMMA.16816.F32.BF16 R68, R128.reuse, R72, RZ ;  /* 0x000000488044723c */ /* 0x040ff000000418ff */
[----:B------:R-:W-:Y:S08]  /*5550*/  HMMA.16816.F32.BF16 R72, R128, R74, RZ ;  /* 0x0000004a8048723c */ /* 0x000ff000000418ff */
[C---:B----4-:R-:W-:Y:S08]  /*5560*/  HMMA.16816.F32.BF16 R52, R20.reuse, R24, R52 ;  /* 0x000000181434723c */ /* 0x050ff00000041834 */
[C---:B------:R-:W-:Y:S01]  /*5570*/  HMMA.16816.F32.BF16 R56, R20.reuse, R26, R56 ;  /* 0x0000001a1438723c */ /* 0x040fe20000041838 */
[----:B------:R-:W4:Y:S07]  /*5580*/  LDSM.16.MT88.4 R24, [R202+0x1c800] ;  /* 0x01c80000ca18783b */ /* 0x000f2e0000004200 */
[C---:B------:R-:W-:Y:S08]  /*5590*/  HMMA.16816.F32.BF16 R44, R20.reuse, R60, R44 ;  /* 0x0000003c142c723c */ /* 0x040ff0000004182c */
[----:B------:R-:W-:Y:S08]  /*55a0*/  HMMA.16816.F32.BF16 R48, R20, R62, R48 ;  /* 0x0000003e1430723c */ /* 0x000ff00000041830 */
[----:B------:R-:W-:Y:S08]  /*55b0*/  HMMA.16816.F32.BF16 R60, R128, R64, RZ ;  /* 0x00000040803c723c */ /* 0x000ff000000418ff */
[C---:B--2---:R-:W-:Y:S08]  /*55c0*/  HMMA.16816.F32.BF16 R68, R20.reuse, R4, R68 ;  /* 0x000000041444723c */ /* 0x044ff00000041844 */
[----:B------:R-:W-:Y:S01]  /*55d0*/  HMMA.16816.F32.BF16 R72, R20, R6, R72 ;  /* 0x000000061448723c */ /* 0x000fe20000041848 */
[----:B------:R-:W2:Y:S07]  /*55e0*/  LDSM.16.MT88.4 R4, [R201+0x1c800] ;  /* 0x01c80000c904783b */ /* 0x000eae0000004200 */
[----:B------:R-:W-:Y:S08]  /*55f0*/  HMMA.16816.F32.BF16 R76, R128, R80, RZ ;  /* 0x00000050804c723c */ /* 0x000ff000000418ff */
[----:B---3--:R-:W-:Y:S07]  /*5600*/  HMMA.16816.F32.BF16 R60, R20, R28, R60 ;  /* 0x0000001c143c723c */ /* 0x008fee000004183c */
[----:B------:R-:W-:Y:S01]  /*5610*/  IMAD.WIDE.U32 R28, R84, -0x326172a9, RZ ;  /* 0xcd9e8d57541c7825 */ /* 0x000fe200078e00ff */
[----:B------:R-:W-:Y:S04]  /*5620*/  HMMA.16816.F32.BF16 R80, R128, R82, RZ ;  /* 0x000000528050723c */ /* 0x000fe800000418ff */
[----:B------:R-:W-:-:S02]  /*5630*/  LOP3.LUT R180, R29, UR34, R180, 0x96, !PT ;  /* 0x000000221db47c12 */ /* 0x000fc4000f8e96b4 */
[----:B------:R-:W-:Y:S02]  /*5640*/  LOP3.LUT R28, R19, UR15, R28, 0x96, !PT ;  /* 0x0000000f131c7c12 */ /* 0x000fe4000f8e961c */
[----:B------:R-:W-:Y:S01]  /*5650*/  HMMA.16816.F32.BF16 R84, R128, R88, RZ ;  /* 0x000000588054723c */ /* 0x000fe200000418ff */
[----:B------:R-:W-:-:S05]  /*5660*/  IMAD.WIDE.U32 R180, R180, -0x2daee0ad, RZ ;  /* 0xd2511f53b4b47825 */ /* 0x000fca00078e00ff */
[----:B------:R-:W-:Y:S02]  /*5670*/  LOP3.LUT R179, R181, UR14, R178, 0x96, !PT ;  /* 0x0000000eb5b37c12 */ /* 0x000fe4000f8e96b2 */
[C---:B----4-:R-:W-:Y:S07]  /*5680*/  HMMA.16816.F32.BF16 R76, R20.reuse, R24, R76 ;  /* 0x00000018144c723c */ /* 0x050fee000004184c */
[----:B------:R-:W-:Y:S01]  /*5690*/  IMAD.WIDE.U32 R24, R28, -0x2daee0ad, RZ ;  /* 0xd2511f531c187825 */ /* 0x000fe200078e00ff */
[----:B------:R-:W-:Y:S03]  /*56a0*/  HMMA.16816.F32.BF16 R80, R20, R26, R80 ;  /* 0x0000001a1450723c */ /* 0x000fe60000041850 */
[----:B------:R-:W-:Y:S01]  /*56b0*/  IMAD.WIDE.U32 R28, R179, -0x326172a9, RZ ;  /* 0xcd9e8d57b31c7825 */ /* 0x000fe200078e00ff */
[----:B------:R-:W-:-:S04]  /*56c0*/  LOP3.LUT R178, R25, UR12, R180, 0x96, !PT ;  /* 0x0000000c19b27c12 */ /* 0x000fc8000f8e96b4 */
[----:B--2---:R-:W-:Y:S01]  /*56d0*/  HMMA.16816.F32.BF16 R84, R20, R4, R84 ;  /* 0x000000041454723c */ /* 0x004fe20000041854 */
[----:B------:R-:W-:-:S05]  /*56e0*/  IMAD.WIDE.U32 R178, R178, -0x326172a9, RZ ;  /* 0xcd9e8d57b2b27825 */ /* 0x000fca00078e00ff */
[----:B------:R-:W-:Y:S02]  /*56f0*/  LOP3.LUT R26, R179, UR11, R28, 0x96, !PT ;  /* 0x0000000bb31a7c12 */ /* 0x000fe4000f8e961c */
[----:B------:R-:W-:Y:S01]  /*5700*/  LOP3.LUT R4, R29, UR13, R18, 0x96, !PT ;  /* 0x0000000d1d047c12 */ /* 0x000fe2000f8e9612 */
[----:B------:R-:W-:Y:S01]  /*5710*/  HMMA.16816.F32.BF16 R88, R128, R90, RZ ;  /* 0x0000005a8058723c */ /* 0x000fe200000418ff */
[----:B------:R-:W-:Y:S01]  /*5720*/  LOP3.LUT R28, R179, UR11, R28, 0x96, !PT ;  /* 0x0000000bb31c7c12 */ /* 0x000fe2000f8e961c */
[----:B------:R-:W-:Y:S01]  /*5730*/  IMAD.WIDE.U32 R26, R26, -0x2daee0ad, RZ ;  /* 0xd2511f531a1a7825 */ /* 0x000fe200078e00ff */
[----:B------:R-:W-:-:S03]  /*5740*/  LOP3.LUT R29, R29, UR13, R18, 0x96, !PT ;  /* 0x0000000d1d1d7c12 */ /* 0x000fc6000f8e9612 */
[----:B------:R-:W-:Y:S02]  /*5750*/  IMAD.WIDE.U32 R4, R4, -0x2daee0ad, RZ ;  /* 0xd2511f5304047825 */ /* 0x000fe400078e00ff */
[----:B------:R-:W-:Y:S02]  /*5760*/  HMMA.16816.F32.BF16 R64, R128, R66, RZ ;  /* 0x000000428040723c */ /* 0x000fe400000418ff */
[----:B------:R-:W-:Y:S01]  /*5770*/  IMAD.WIDE.U32 R12, R28, -0x2daee0ad, RZ ;  /* 0xd2511f531c0c7825 */ /* 0x000fe200078e00ff */
[----:B------:R-:W-:Y:S02]  /*5780*/  LOP3.LUT R25, R5, UR10, R24, 0x96, !PT ;  /* 0x0000000a05197c12 */ /* 0x000fe4000f8e9618 */
[----:B------:R-:W-:Y:S01]  /*5790*/  LOP3.LUT R5, R27, UR8, R4, 0x96, !PT ;  /* 0x000000081b057c12 */ /* 0x000fe2000f8e9604 */
[----:B------:R-:W-:Y:S01]  /*57a0*/  IMAD R29, R29, -0x2daee0ad, RZ ;  /* 0xd2511f531d1d7824 */ /* 0x000fe200078e02ff */
[----:B------:R-:W-:Y:S01]  /*57b0*/  LOP3.LUT R4, R175, UR35, R176, 0x96, !PT ;  /* 0x00000023af047c12 */ /* 0x000fe2000f8e96b0 */
[----:B------:R-:W-:Y:S01]  /*57c0*/  IMAD.WIDE.U32 R180, R25, -0x326172a9, RZ ;  /* 0xcd9e8d5719b47825 */ /* 0x000fe200078e00ff */
[----:B------:R-:W-:-:S02]  /*57d0*/  LOP3.LUT R24, R174, 0xff, RZ, 0xc0, !PT ;  /* 0x000000ffae187812 */ /* 0x000fc400078ec0ff */
[----:B------:R-:W-:Y:S01]  /*57e0*/  LOP3.LUT R29, R13, UR8, R29, 0x96, !PT ;  /* 0x000000080d1d7c12 */ /* 0x000fe2000f8e961d */
[----:B------:R-:W-:Y:S01]  /*57f0*/  IMAD.WIDE.U32 R176, R5, -0x326172a9, RZ ;  /* 0xcd9e8d5705b07825 */ /* 0x000fe200078e00ff */
[----:B------:R-:W-:Y:S02]  /*5800*/  ISETP.GE.U32.AND P6, PT, R243, R24, PT ;  /* 0x00000018f300720c */ /* 0x000fe40003fc6070 */
[----:B------:R-:W-:Y:S01]  /*5810*/  LOP3.LUT R242, R181, UR9, R178, 0x96, !PT ;  /* 0x00000009b5f27c12 */ /* 0x000fe2000f8e96b2 */
[----:B------:R-:W-:Y:S01]  /*5820*/  HMMA.16816.F32.BF16 R88, R20, R6, R88 ;  /* 0x000000061458723c */ /* 0x000fe20000041858 */
[----:B------:R-:W-:Y:S02]  /*5830*/  LOP3.LUT R27, R177, UR35, R180, 0x96, !PT ;  /* 0x00000023b11b7c12 */ /* 0x000fe4000f8e96b4 */
[----:B------:R-:W-:Y:S02]  /*5840*/  LOP3.LUT R28, R176, 0xff, RZ, 0xc0, !PT ;  /* 0x000000ffb01c7812 */ /* 0x000fe400078ec0ff */
[----:B------:R-:W-:-:S02]  /*5850*/  LOP3.LUT R24, R27, 0xffff, RZ, 0xc0, !PT ;  /* 0x0000ffff1b187812 */ /* 0x000fc400078ec0ff */
[----:B------:R-:W-:Y:S01]  /*5860*/  ISETP.GE.U32.AND P2, PT, R243, R28, PT ;  /* 0x0000001cf300720c */ /* 0x000fe20003f46070 */
[----:B------:R-:W-:Y:S01]  /*5870*/  HMMA.16816.F32.BF16 R64, R20, R30, R64 ;  /* 0x0000001e1440723c */ /* 0x000fe20000041840 */
[----:B------:R-:W-:Y:S02]  /*5880*/  SHF.R.U32.HI R24, RZ, 0x8, R24 ;  /* 0x00000008ff187819 */ /* 0x000fe40000011618 */
[----:B------:R-:W-:Y:S02]  /*5890*/  LOP3.LUT R28, R27, 0xff, RZ, 0xc0, !PT ;  /* 0x000000ff1b1c7812 */ /* 0x000fe400078ec0ff */
[----:B------:R-:W-:Y:S02]  /*58a0*/  LOP3.LUT R24, R24, 0xffff, RZ, 0xc0, !PT ;  /* 0x0000ffff18187812 */ /* 0x000fe400078ec0ff */
[----:B------:R-:W-:Y:S02]  /*58b0*/  LOP3.LUT R7, R176, 0xffff, RZ, 0xc0, !PT ;  /* 0x0000ffffb0077812 */ /* 0x000fe400078ec0ff */
[----:B------:R-:W-:-:S02]  /*58c0*/  SHF.R.U32.HI R25, RZ, 0x10, R176 ;  /* 0x00000010ff197819 */ /* 0x000fc400000116b0 */
[----:B------:R-:W-:Y:S01]  /*58d0*/  SHF.R.U32.HI R5, RZ, 0x18, R176 ;  /* 0x00000018ff057819 */ /* 0x000fe200000116b0 */
[----:B------:R-:W-:Y:S01]  /*58e0*/  IMAD.WIDE.U32 R176, R29, -0x326172a9, RZ ;  /* 0xcd9e8d571db07825 */ /* 0x000fe200078e00ff */
[C---:B------:R-:W-:Y:S02]  /*58f0*/  ISETP.GE.U32.AND P4, PT, R243.reuse, R28, PT ;  /* 0x0000001cf300720c */ /* 0x040fe40003f86070 */
[----:B------:R-:W-:Y:S02]  /*5900*/  ISETP.GE.U32.AND P5, PT, R243, R24, PT ;  /* 0x00000018f300720c */ /* 0x000fe40003fa6070 */
[----:B------:R-:W-:Y:S02]  /*5910*/  LOP3.LUT R241, R177, UR35, R180, 0x96, !PT ;  /* 0x00000023b1f17c12 */ /* 0x000fe4000f8e96b4 */
[----:B------:R-:W-:Y:S02]  /*5920*/  F2FP.BF16.PACK_AB R180, R224, R225 ;  /* 0x000000e1e0b4723e */ /* 0x000fe400000010ff */
[----:B------:R-:W-:-:S02]  /*5930*/  SHF.R.U32.HI R28, RZ, 0x18, R27 ;  /* 0x00000018ff1c7819 */ /* 0x000fc4000001161b */
[C---:B------:R-:W-:Y:S02]  /*5940*/  PRMT R179, R180.reuse, 0x7632, R179 ;  /* 0x00007632b4b37816 */ /* 0x040fe400000000b3 */
[----:B------:R-:W-:Y:S01]  /*5950*/  SHF.R.U32.HI R27, RZ, 0x10, R27 ;  /* 0x00000010ff1b7819 */ /* 0x000fe2000001161b */
[----:B------:R-:W-:Y:S01]  /*5960*/  @!P4 HFMA2.BF16_V2 R120, -RZ.H0_H0, RZ.H0_H0, -R180.H0_H0 ;  /* 0x200000ffff78c231 */ /* 0x000fe200003409b4 */
[----:B------:R-:W-:Y:S01]  /*5970*/  PRMT R24, R180, 0x5410, R179 ;  /* 0x00005410b4187816 */ /* 0x000fe200000000b3 */
[----:B------:R-:W-:Y:S01]  /*5980*/  @!P5 HFMA2.BF16_V2 R115, -RZ.H0_H0, RZ.H0_H0, -R179.H0_H0 ;  /* 0x200000ffff73d231 */ /* 0x000fe200003409b3 */
[----:B------:R-:W-:Y:S02]  /*5990*/  LOP3.LUT R27, R27, 0xff, RZ, 0xc0, !PT ;  /* 0x000000ff1b1b7812 */ /* 0x000fe400078ec0ff */
[----:B------:R-:W-:Y:S02]  /*59a0*/  @!P4 PRMT R180, R120, 0x5410, RZ ;  /* 0x0000541078b4c816 */ /* 0x000fe400000000ff */
[----:B------:R-:W-:-:S02]  /*59b0*/  ISETP.GE.U32.AND P4, PT, R243, R28, PT ;  /* 0x0000001cf300720c */ /* 0x000fc40003f86070 */
[----:B------:R-:W-:Y:S02]  /*59c0*/  @!P5 PRMT R179, R115, 0x5410, RZ ;  /* 0x0000541073b3d816 */ /* 0x000fe400000000ff */
[----:B------:R-:W-:Y:S02]  /*59d0*/  ISETP.GE.U32.AND P5, PT, R243, R27, PT ;  /* 0x0000001bf300720c */ /* 0x000fe40003fa6070 */
[----:B------:R-:W-:Y:S02]  /*59e0*/  LOP3.LUT R6, R181, UR9, R178, 0x96, !PT ;  /* 0x00000009b5067c12 */ /* 0x000fe4000f8e96b2 */
[----:B------:R-:W-:Y:S02]  /*59f0*/  LOP3.LUT R216, R176, 0xff, RZ, 0xc0, !PT ;  /* 0x000000ffb0d87812 */ /* 0x000fe400078ec0ff */
[----:B------:R-:W-:Y:S02]  /*5a00*/  PRMT R181, R182, 0x7632, R181 ;  /* 0x00007632b6b57816 */ /* 0x000fe400000000b5 */
[----:B------:R-:W-:Y:S01]  /*5a10*/  SHF.R.U32.HI R7, RZ, 0x8, R7 ;  /* 0x00000008ff077819 */ /* 0x000fe20000011607 */
[----:B------:R-:W-:Y:S01]  /*5a20*/  IMAD.MOV.U32 R120, RZ, RZ, R216 ;  /* 0x000000ffff787224 */ /* 0x000fe200078e00d8 */
[----:B------:R-:W-:Y:S01]  /*5a30*/  LOP3.LUT R27, R25, 0xff, RZ, 0xc0, !PT ;  /* 0x000000ff191b7812 */ /* 0x000fe200078ec0ff */
[----:B------:R-:W-:Y:S01]  /*5a40*/  @!P4 HFMA2.BF16_V2 R114, -RZ.H0_H0, RZ.H0_H0, -R181.H0_H0 ;  /* 0x200000ffff72c231 */ /* 0x000fe200003409b5 */
[----:B------:R-:W-:Y:S01]  /*5a50*/  FFMA.FTZ R216, R96, c[0x0][0x23c], -R229 ;  /* 0x00008f0060d87a23 */ /* 0x000fe200000108e5 */
[----:B------:R-:W-:Y:S01]  /*5a60*/  @!P5 HFMA2.BF16_V2 R113, -RZ.H0_H0, RZ.H0_H0, -R182.H0_H0 ;  /* 0x200000ffff71d231 */ /* 0x000fe200003409b6 */
[----:B------:R-:W-:-:S02]  /*5a70*/  PRMT R25, R182, 0x5410, R181 ;  /* 0x00005410b6197816 */ /* 0x000fc400000000b5 */
[----:B------:R-:W-:Y:S01]  /*5a80*/  @!P4 PRMT R181, R114, 0x5410, RZ ;  /* 0x0000541072b5c816 */ /* 0x000fe200000000ff */
[----:B------:R-:W-:Y:S01]  /*5a90*/  IMAD.WIDE.U32 R114, R6, -0x2daee0ad, RZ ;  /* 0xd2511f5306727825 */ /* 0x000fe200078e00ff */
[----:B------:R-:W-:Y:S01]  /*5aa0*/  LOP3.LUT R7, R7, 0xffff, RZ, 0xc0, !PT ;  /* 0x0000ffff07077812 */ /* 0x000fe200078ec0ff */
[----:B------:R-:W2:Y:S01]  /*5ab0*/  MUFU.EX2 R216, R216 ;  /* 0x000000d800d87308 */ /* 0x000ea20000000800 */
[----:B------:R-:W-:Y:S01]  /*5ac0*/  @!P5 PRMT R182, R113, 0x5410, RZ ;  /* 0x0000541071b6d816 */ /* 0x000fe200000000ff */
[----:B------:R-:W-:Y:S01]  /*5ad0*/  IMAD.MOV.U32 R113, RZ, RZ, R215 ;  /* 0x000000ffff717224 */ /* 0x000fe200078e00d7 */
[----:B------:R-:W-:Y:S02]  /*5ae0*/  ISETP.GE.U32.AND P5, PT, R243, R7, PT ;  /* 0x00000007f300720c */ /* 0x000fe40003fa6070 */
[----:B------:R-:W-:Y:S02]  /*5af0*/  LOP3.LUT R14, R176, 0xffff, RZ, 0xc0, !PT ;  /* 0x0000ffffb00e7812 */ /* 0x000fe400078ec0ff */
[----:B------:R-:W-:-:S02]  /*5b00*/  SHF.R.U32.HI R11, RZ, 0x10, R176 ;  /* 0x00000010ff0b7819 */ /* 0x000fc400000116b0 */
[----:B------:R-:W-:Y:S02]  /*5b10*/  SHF.R.U32.HI R252, RZ, 0x18, R176 ;  /* 0x00000018fffc7819 */ /* 0x000fe400000116b0 */
[----:B------:R-:W-:Y:S02]  /*5b20*/  LOP3.LUT R6, R115, UR7, R26, 0x96, !PT ;  /* 0x0000000773067c12 */ /* 0x000fe4000f8e961a */
[----:B-1----:R-:W-:Y:S02]  /*5b30*/  F2FP.BF16.PACK_AB R176, R222, R223 ;  /* 0x000000dfdeb0723e */ /* 0x002fe400000010ff */
[----:B------:R-:W-:Y:S02]  /*5b40*/  ISETP.GE.U32.AND P4, PT, R243, R27, PT ;  /* 0x0000001bf300720c */ /* 0x000fe40003f86070 */
[----:B------:R-:W-:Y:S01]  /*5b50*/  SHF.R.U32.HI R7, RZ, 0x10, R6 ;  /* 0x00000010ff077819 */ /* 0x000fe20000011606 */
[----:B------:R-:W-:Y:S01]  /*5b60*/  @!P2 HFMA2.BF16_V2 R112, -RZ.H0_H0, RZ.H0_H0, -R176.H0_H0 ;  /* 0x200000ffff70a231 */ /* 0x000fe200003409b0 */
[----:B------:R-:W-:-:S02]  /*5b70*/  LOP3.LUT R31, R174, 0xffff, RZ, 0xc0, !PT ;  /* 0x0000ffffae1f7812 */ /* 0x000fc400078ec0ff */
[C---:B------:R-:W-:Y:S02]  /*5b80*/  PRMT R175, R176.reuse, 0x7632, R175 ;  /* 0x00007632b0af7816 */ /* 0x040fe400000000af */
[----:B------:R-:W-:Y:S02]  /*5b90*/  LOP3.LUT R7, R7, 0xff, RZ, 0xc0, !PT ;  /* 0x000000ff07077812 */ /* 0x000fe400078ec0ff */
[----:B------:R-:W-:Y:S01]  /*5ba0*/  PRMT R26, R176, 0x5410, R175 ;  /* 0x00005410b01a7816 */ /* 0x000fe200000000af */
[----:B------:R-:W-:Y:S01]  /*5bb0*/  @!P5 HFMA2.BF16_V2 R111, -RZ.H0_H0, RZ.H0_H0, -R175.H0_H0 ;  /* 0x200000ffff6fd231 */ /* 0x000fe200003409af */
[----:B------:R-:W-:Y:S01]  /*5bc0*/  @!P2 PRMT R176, R112, 0x5410, RZ ;  /* 0x0000541070b0a816 */ /* 0x000fe200000000ff */
[----:B------:R-:W-:Y:S01]  /*5bd0*/  IMAD.MOV.U32 R112, RZ, RZ, R214 ;  /* 0x000000ffff707224 */ /* 0x000fe200078e00d6 */
[----:B------:R-:W-:Y:S01]  /*5be0*/  ISETP.GE.U32.AND P2, PT, R243, R7, PT ;  /* 0x00000007f300720c */ /* 0x000fe20003f46070 */
[----:B------:R-:W-:Y:S01]  /*5bf0*/  FFMA.FTZ R214, R92, c[0x0][0x23c], -R229 ;  /* 0x00008f005cd67a23 */ /* 0x000fe200000108e5 */
[----:B--2---:R-:W-:-:S02]  /*5c00*/  F2FP.BF16.PACK_AB R178, R216, R217 ;  /* 0x000000d9d8b2723e */ /* 0x004fc400000010ff */
[----:B------:R-:W-:Y:S02]  /*5c10*/  LOP3.LUT R7, R6, 0xff, RZ, 0xc0, !PT ;  /* 0x000000ff06077812 */ /* 0x000fe400078ec0ff */
[----:B------:R-:W-:Y:S01]  /*5c20*/  @!P5 PRMT R175, R111, 0x5410, RZ ;  /* 0x000054106fafd816 */ /* 0x000fe200000000ff */
[----:B------:R-:W-:Y:S01]  /*5c30*/  @!P4 HFMA2.BF16_V2 R0, -RZ.H0_H0, RZ.H0_H0, -R178.H0_H0 ;  /* 0x200000ffff00c231 */ /* 0x000fe200003409b2 */
[----:B------:R-:W-:Y:S01]  /*5c40*/  ISETP.GE.U32.AND P5, PT, R243, R7, PT ;  /* 0x00000007f300720c */ /* 0x000fe20003fa6070 */
[----:B------:R-:W-:Y:S01]  /*5c50*/  MUFU.EX2 R214, R214 ;  /* 0x000000d600d67308 */ /* 0x000fe20000000800 */
[----:B------:R-:W-:Y:S02]  /*5c60*/  PRMT R177, R178, 0x7632, R177 ;  /* 0x00007632b2b17816 */ /* 0x000fe400000000b1 */
[----:B------:R-:W-:Y:S02]  /*5c70*/  SHF.R.U32.HI R7, RZ, 0x18, R6 ;  /* 0x00000018ff077819 */ /* 0x000fe40000011606 */
[----:B------:R-:W-:-:S02]  /*5c80*/  LOP3.LUT R6, R6, 0xffff, RZ, 0xc0, !PT ;  /* 0x0000ffff06067812 */ /* 0x000fc400078ec0ff */
[----:B------:R-:W-:Y:S02]  /*5c90*/  PRMT R27, R178, 0x5410, R177 ;  /* 0x00005410b21b7816 */ /* 0x000fe400000000b1 */
[----:B------:R-:W-:Y:S02]  /*5ca0*/  @!P4 PRMT R178, R0, 0x5410, RZ ;  /* 0x0000541000b2c816 */ /* 0x000fe400000000ff */
[----:B------:R-:W-:Y:S02]  /*5cb0*/  SHF.R.U32.HI R0, RZ, 0x8, R6 ;  /* 0x00000008ff007819 */ /* 0x000fe40000011606 */
[----:B------:R-:W-:Y:S02]  /*5cc0*/  ISETP.GE.U32.AND P1, PT, R243, R5, PT ;  /* 0x00000005f300720c */ /* 0x000fe40003f26070 */
[----:B------:R-:W-:Y:S02]  /*5cd0*/  LOP3.LUT R0, R0, 0xffff, RZ, 0xc0, !PT ;  /* 0x0000ffff00007812 */ /* 0x000fe400078ec0ff */
[----:B------:R-:W-:Y:S01]  /*5ce0*/  LOP3.LUT R5, R215, UR7, R172, 0x96, !PT ;  /* 0x00000007d7057c12 */ /* 0x000fe2000f8e96ac */
[----:B------:R-:W-:Y:S01]  /*5cf0*/  FFMA.FTZ R215, R93, c[0x0][0x23c], -R229 ;  /* 0x00008f005dd77a23 */ /* 0x000fe200000108e5 */
[----:B------:R-:W-:-:S02]  /*5d00*/  ISETP.GE.U32.AND P4, PT, R243, R0, PT ;  /* 0x00000000f300720c */ /* 0x000fc40003f86070 */
[----:B------:R-:W-:Y:S02]  /*5d10*/  F2FP.BF16.PACK_AB R172, R220, R221 ;  /* 0x000000dddcac723e */ /* 0x000fe400000010ff */
[----:B------:R-:W-:Y:S01]  /*5d20*/  LOP3.LUT R6, R5, 0xff, RZ, 0xc0, !PT ;  /* 0x000000ff05067812 */ /* 0x000fe200078ec0ff */
[----:B------:R-:W1:Y:S01]  /*5d30*/  MUFU.EX2 R215, R215 ;  /* 0x000000d700d77308 */ /* 0x000e620000000800 */
[C---:B------:R-:W-:Y:S01]  /*5d40*/  PRMT R0, R172.reuse, 0x7632, R0 ;  /* 0x00007632ac007816 */ /* 0x040fe20000000000 */
[----:B------:R-:W-:Y:S01]  /*5d50*/  @!P5 HFMA2.BF16_V2 R99, -RZ.H0_H0, RZ.H0_H0, -R172.H0_H0 ;  /* 0x200000ffff63d231 */ /* 0x000fe200003409ac */
[----:B------:R-:W-:Y:S01]  /*5d60*/  SHF.R.U32.HI R30, RZ, 0x10, R174 ;  /* 0x00000010ff1e7819 */ /* 0x000fe200000116ae */
[----:B------:R-:W-:Y:S01]  /*5d70*/  @!P1 HFMA2.BF16_V2 R110, -RZ.H0_H0, RZ.H0_H0, -R177.H0_H0 ;  /* 0x200000ffff6e9231 */ /* 0x000fe200003409b1 */
[----:B------:R-:W-:Y:S02]  /*5d80*/  PRMT R28, R172, 0x5410, R0 ;  /* 0x00005410ac1c7816 */ /* 0x000fe40000000000 */
[----:B------:R-:W-:Y:S01]  /*5d90*/  @!P5 PRMT R172, R99, 0x5410, RZ ;  /* 0x0000541063acd816 */ /* 0x000fe200000000ff */
[----:B------:R-:W-:Y:S01]  /*5da0*/  @!P4 HFMA2.BF16_V2 R98, -RZ.H0_H0, RZ.H0_H0, -R0.H0_H0 ;  /* 0x200000ffff62c231 */ /* 0x000fe20000340900 */
[----:B------:R-:W-:-:S02]  /*5db0*/  ISETP.GE.U32.AND P5, PT, R243, R6, PT ;  /* 0x00000006f300720c */ /* 0x000fc40003fa6070 */
[--C-:B------:R-:W-:Y:S02]  /*5dc0*/  SHF.R.U32.HI R6, RZ, 0x18, R5.reuse ;  /* 0x00000018ff067819 */ /* 0x100fe40000011605 */
[----:B------:R-:W-:Y:S02]  /*5dd0*/  SHF.R.U32.HI R174, RZ, 0x18, R174 ;  /* 0x00000018ffae7819 */ /* 0x000fe400000116ae */
[----:B------:R-:W-:Y:S02]  /*5de0*/  @!P4 PRMT R0, R98, 0x5410, RZ ;  /* 0x000054106200c816 */ /* 0x000fe400000000ff */
[----:B------:R-:W-:Y:S02]  /*5df0*/  @!P1 PRMT R177, R110, 0x5410, RZ ;  /* 0x000054106eb19816 */ /* 0x000fe400000000ff */
[C---:B------:R-:W-:Y:S02]  /*5e00*/  ISETP.GE.U32.AND P4, PT, R243.reuse, R6, PT ;  /* 0x00000006f300720c */ /* 0x040fe40003f86070 */
[C---:B------:R-:W-:Y:S01]  /*5e10*/  ISETP.GE.U32.AND P1, PT, R243.reuse, R7, PT ;  /* 0x00000007f300720c */ /* 0x040fe20003f26070 */
[----:B------:R-:W-:Y:S01]  /*5e20*/  @!P5 HFMA2.BF16_V2 R96, -RZ.H0_H0, RZ.H0_H0, -R167.H0_H0 ;  /* 0x200000ffff60d231 */ /* 0x000fe200003409a7 */
[----:B------:R-:W-:Y:S01]  /*5e30*/  SHF.R.U32.HI R6, RZ, 0x10, R5 ;  /* 0x00000010ff067819 */ /* 0x000fe20000011605 */
[----:B------:R-:W-:Y:S01]  /*5e40*/  IMAD.MOV.U32 R7, RZ, RZ, R113 ;  /* 0x000000ffff077224 */ /* 0x000fe200078e0071 */
[----:B------:R-:W-:-:S02]  /*5e50*/  ISETP.GE.U32.AND P3, PT, R243, R174, PT ;  /* 0x000000aef300720c */ /* 0x000fc40003f66070 */
[----:B------:R-:W-:Y:S02]  /*5e60*/  LOP3.LUT R5, R5, 0xffff, RZ, 0xc0, !PT ;  /* 0x0000ffff05057812 */ /* 0x000fe400078ec0ff */
[----:B-1----:R-:W-:Y:S02]  /*5e70*/  F2FP.BF16.PACK_AB R174, R214, R215 ;  /* 0x000000d7d6ae723e */ /* 0x002fe400000010ff */
[----:B------:R-:W-:Y:S01]  /*5e80*/  SHF.R.U32.HI R5, RZ, 0x8, R5 ;  /* 0x00000008ff057819 */ /* 0x000fe20000011605 */
[----:B------:R-:W-:Y:S01]  /*5e90*/  @!P4 HFMA2.BF16_V2 R92, -RZ.H0_H0, RZ.H0_H0, -R168.H0_H0 ;  /* 0x200000ffff5cc231 */ /* 0x000fe200003409a8 */
[C---:B------:R-:W-:Y:S01]  /*5ea0*/  PRMT R173, R174.reuse, 0x7632, R173 ;  /* 0x00007632aead7816 */ /* 0x040fe200000000ad */
[----:B------:R-:W-:Y:S01]  /*5eb0*/  @!P2 HFMA2.BF16_V2 R95, -RZ.H0_H0, RZ.H0_H0, -R174.H0_H0 ;  /* 0x200000ffff5fa231 */ /* 0x000fe200003409ae */
[----:B------:R-:W-:Y:S02]  /*5ec0*/  LOP3.LUT R5, R5, 0xffff, RZ, 0xc0, !PT ;  /* 0x0000ffff05057812 */ /* 0x000fe400078ec0ff */
[----:B------:R-:W-:Y:S01]  /*5ed0*/  PRMT R29, R174, 0x5410, R173 ;  /* 0x00005410ae1d7816 */ /* 0x000fe200000000ad */
[----:B------:R-:W-:Y:S01]  /*5ee0*/  @!P1 HFMA2.BF16_V2 R97, -RZ.H0_H0, RZ.H0_H0, -R173.H0_H0 ;  /* 0x200000ffff619231 */ /* 0x000fe200003409ad */
[----:B------:R-:W-:-:S02]  /*5ef0*/  @!P2 PRMT R174, R95, 0x5410, RZ ;  /* 0x000054105faea816 */ /* 0x000fc400000000ff */
[----:B------:R-:W-:Y:S02]  /*5f00*/  ISETP.GE.U32.AND P2, PT, R243, R5, PT ;  /* 0x00000005f300720c */ /* 0x000fe40003f46070 */
[----:B------:R-:W-:Y:S02]  /*5f10*/  SHF.R.U32.HI R5, RZ, 0x10, R4 ;  /* 0x00000010ff057819 */ /* 0x000fe40000011604 */
[----:B------:R-:W-:Y:S02]  /*5f20*/  @!P1 PRMT R173, R97, 0x5410, RZ ;  /* 0x0000541061ad9816 */ /* 0x000fe400000000ff */
[----:B------:R-:W-:Y:S02]  /*5f30*/  LOP3.LUT R5, R5, 0xff, RZ, 0xc0, !PT ;  /* 0x000000ff05057812 */ /* 0x000fe400078ec0ff */
[----:B------:R-:W-:Y:S02]  /*5f40*/  @!P5 PRMT R167, R96, 0x5410, RZ ;  /* 0x0000541060a7d816 */ /* 0x000fe400000000ff */
[----:B------:R-:W-:Y:S01]  /*5f50*/  LOP3.LUT R6, R6, 0xff, RZ, 0xc0, !PT ;  /* 0x000000ff06067812 */ /* 0x000fe200078ec0ff */
[----:B------:R-:W1:Y:S01]  /*5f60*/  LDSM.16.MT88.4 R96, [R200+0x1c000] ;  /* 0x01c00000c860783b */ /* 0x000e620000004200 */
[C---:B------:R-:W-:Y:S01]  /*5f70*/  ISETP.GE.U32.AND P5, PT, R243.reuse, R5, PT ;  /* 0x00000005f300720c */ /* 0x040fe20003fa6070 */
[----:B------:R-:W-:Y:S01]  /*5f80*/  @!P2 HFMA2.BF16_V2 R94, -RZ.H0_H0, RZ.H0_H0, -R166.H0_H0 ;  /* 0x200000ffff5ea231 */ /* 0x000fe200003409a6 */
[----:B------:R-:W-:Y:S01]  /*5f90*/  ISETP.GE.U32.AND P1, PT, R243, R6, PT ;  /* 0x00000006f300720c */ /* 0x000fe20003f26070 */
[----:B------:R-:W-:Y:S01]  /*5fa0*/  IMAD.MOV.U32 R6, RZ, RZ, R112 ;  /* 0x000000ffff067224 */ /* 0x000fe200078e0070 */
[----:B------:R-:W-:-:S02]  /*5fb0*/  LOP3.LUT R5, R4, 0xffff, RZ, 0xc0, !PT ;  /* 0x0000ffff04057812 */ /* 0x000fc400078ec0ff */
[----:B------:R-:W-:Y:S02]  /*5fc0*/  @!P2 PRMT R166, R94, 0x5410, RZ ;  /* 0x000054105ea6a816 */ /* 0x000fe400000000ff */
[----:B------:R-:W-:Y:S02]  /*5fd0*/  SHF.R.U32.HI R5, RZ, 0x8, R5 ;  /* 0x00000008ff057819 */ /* 0x000fe40000011605 */
[----:B------:R-:W-:Y:S02]  /*5fe0*/  @!P4 PRMT R168, R92, 0x5410, RZ ;  /* 0x000054105ca8c816 */ /* 0x000fe400000000ff */
[----:B------:R-:W-:Y:S01]  /*5ff0*/  LOP3.LUT R5, R5, 0xffff, RZ, 0xc0, !PT ;  /* 0x0000ffff05057812 */ /* 0x000fe200078ec0ff */
[----:B------:R-:W-:Y:S01]  /*6000*/  @!P5 HFMA2.BF16_V2 R105, -RZ.H0_H0, RZ.H0_H0, -R238.H0_H0 ;  /* 0x200000ffff69d231 */ /* 0x000fe200003409ee */
[----:B------:R-:W-:Y:S01]  /*6010*/  LOP3.LUT R111, R6, 0xff, RZ, 0xc0, !PT ;  /* 0x000000ff066f7812 */ /* 0x000fe200078ec0ff */
[----:B------:R-:W-:Y:S01]  /*6020*/  @!P1 HFMA2.BF16_V2 R93, -RZ.H0_H0, RZ.H0_H0, -R169.H0_H0 ;  /* 0x200000ffff5d9231 */ /* 0x000fe200003409a9 */
[----:B------:R-:W-:-:S02]  /*6030*/  ISETP.GE.U32.AND P2, PT, R243, R5, PT ;  /* 0x00000005f300720c */ /* 0x000fc40003f46070 */
[----:B------:R-:W-:Y:S02]  /*6040*/  LOP3.LUT R5, R4, 0xff, RZ, 0xc0, !PT ;  /* 0x000000ff04057812 */ /* 0x000fe400078ec0ff */
[----:B------:R-:W-:Y:S02]  /*6050*/  SHF.R.U32.HI R4, RZ, 0x18, R4 ;  /* 0x00000018ff047819 */ /* 0x000fe40000011604 */
[----:B------:R-:W-:Y:S02]  /*6060*/  @!P1 PRMT R169, R93, 0x5410, RZ ;  /* 0x000054105da99816 */ /* 0x000fe400000000ff */
[----:B------:R-:W-:Y:S02]  /*6070*/  ISETP.GE.U32.AND P1, PT, R243, R5, PT ;  /* 0x00000005f300720c */ /* 0x000fe40003f26070 */
[----:B------:R-:W-:Y:S02]  /*6080*/  LOP3.LUT R110, R6, 0xffff, RZ, 0xc0, !PT ;  /* 0x0000ffff066e7812 */ /* 0x000fe400078ec0ff */
[--C-:B------:R-:W-:Y:S01]  /*6090*/  SHF.R.U32.HI R113, RZ, 0x10, R6.reuse ;  /* 0x00000010ff717819 */ /* 0x100fe20000011606 */
[----:B------:R-:W-:Y:S01]  /*60a0*/  @!P2 HFMA2.BF16_V2 R106, -RZ.H0_H0, RZ.H0_H0, -R124.H0_H0 ;  /* 0x200000ffff6aa231 */ /* 0x000fe2000034097c */
[----:B------:R-:W-:-:S02]  /*60b0*/  SHF.R.U32.HI R112, RZ, 0x18, R6 ;  /* 0x00000018ff707819 */ /* 0x000fc40000011606 */
[----:B------:R-:W-:Y:S02]  /*60c0*/  ISETP.GE.U32.AND P4, PT, R243, R4, PT ;  /* 0x00000004f300720c */ /* 0x000fe40003f86070 */
[----:B------:R-:W2:Y:S01]  /*60d0*/  LDSM.16.MT88.4 R4, [R200+0x1c800] ;  /* 0x01c80000c804783b */ /* 0x000ea20000004200 */
[----:B------:R-:W-:Y:S02]  /*60e0*/  SHF.R.U32.HI R31, RZ, 0x8, R31 ;  /* 0x00000008ff1f7819 */ /* 0x000fe4000001161f */
[----:B------:R-:W-:Y:S01]  /*60f0*/  @!P1 HFMA2.BF16_V2 R107, -RZ.H0_H0, RZ.H0_H0, -R125.H0_H0 ;  /* 0x200000ffff6b9231 */ /* 0x000fe2000034097d */
[----:B-1----:R-:W-:Y:S07]  /*6100*/  HMMA.16816.F32.BF16 R92, R128, R96, RZ ;  /* 0x00000060805c723c */ /* 0x002fee00000418ff */
[----:B------:R-:W-:Y:S01]  /*6110*/  IMAD.MOV.U32 R97, RZ, RZ, R14 ;  /* 0x000000ffff617224 */ /* 0x000fe200078e000e */
[----:B------:R-:W-:Y:S01]  /*6120*/  @!P4 HFMA2.BF16_V2 R104, -RZ.H0_H0, RZ.H0_H0, -R32.H0_H0 ;  /* 0x200000ffff68c231 */ /* 0x000fe20000340920 */
[----:B------:R-:W-:-:S02]  /*6130*/  LOP3.LUT R31, R31, 0xffff, RZ, 0xc0, !PT ;  /* 0x0000ffff1f1f7812 */ /* 0x000fc400078ec0ff */
[----:B------:R-:W-:Y:S01]  /*6140*/  LOP3.LUT R30, R30, 0xff, RZ, 0xc0, !PT ;  /* 0x000000ff1e1e7812 */ /* 0x000fe200078ec0ff */
[----:B------:R-:W-:Y:S01]  /*6150*/  @!P6 HFMA2.BF16_V2 R103, -RZ.H0_H0, RZ.H0_H0, -R34.H0_H0 ;  /* 0x200000ffff67e231 */ /* 0x000fe20000340922 */
[----:B------:R-:W-:Y:S01]  /*6160*/  @!P4 PRMT R32, R104, 0x5410, RZ ;  /* 0x000054106820c816 */ /* 0x000fe200000000ff */
[----:B------:R-:W-:Y:S01]  /*6170*/  @!P3 HFMA2.BF16_V2 R100, -RZ.H0_H0, RZ.H0_H0, -R35.H0_H0 ;  /* 0x200000ffff64b231 */ /* 0x000fe20000340923 */
[----:B------:R-:W-:Y:S01]  /*6180*/  ISETP.GE.U32.AND P4, PT, R243, R31, PT ;  /* 0x0000001ff300720c */ /* 0x000fe20003f86070 */
[----:B------:R-:W-:Y:S01]  /*6190*/  FADD.FTZ R237, R239, R237 ;  /* 0x000000edefed7221 */ /* 0x000fe20000010000 */
[----:B------:R-:W-:Y:S01]  /*61a0*/  @!P1 PRMT R125, R107, 0x5410, RZ ;  /* 0x000054106b7d9816 */ /* 0x000fe200000000ff */
[----:B------:R1:W5:Y:S01]  /*61b0*/  LDL.LU R14, [R1+0x58] ;  /* 0x00005800010e7983 */ /* 0x0003620000300800 */
[----:B------:R-:W-:Y:S02]  /*61c0*/  @!P2 PRMT R124, R106, 0x5410, RZ ;  /* 0x000054106a7ca816 */ /* 0x000fe400000000ff */
[----:B------:R-:W-:-:S02]  /*61d0*/  @!P5 PRMT R238, R105, 0x5410, RZ ;  /* 0x0000541069eed816 */ /* 0x000fc400000000ff */
[----:B------:R-:W3:Y:S01]  /*61e0*/  LDSM.16.MT88.4 R104, [R204+0x1e000] ;  /* 0x01e00000cc68783b */ /* 0x000ee20000004200 */
[C---:B------:R-:W-:Y:S02]  /*61f0*/  ISETP.GE.U32.AND P1, PT, R243.reuse, R30, PT ;  /* 0x0000001ef300720c */ /* 0x040fe40003f26070 */
[C---:B------:R-:W-:Y:S01]  /*6200*/  ISETP.GE.U32.AND P2, PT, R243.reuse, R111, PT ;  /* 0x0000006ff300720c */ /* 0x040fe20003f46070 */
[----:B--2---:R-:W-:Y:S01]  /*6210*/  HMMA.16816.F32.BF16 R92, R20, R4, R92 ;  /* 0x00000004145c723c */ /* 0x004fe2000004185c */
[----:B------:R-:W-:Y:S01]  /*6220*/  @!P4 HFMA2.BF16_V2 R102, -RZ.H0_H0, RZ.H0_H0, -R33.H0_H0 ;  /* 0x200000ffff66c231 */ /* 0x000fe20000340921 */
[----:B------:R-:W-:Y:S02]  /*6230*/  ISETP.GE.U32.AND P5, PT, R243, R112, PT ;  /* 0x00000070f300720c */ /* 0x000fe40003fa6070 */
[----:B------:R-:W-:Y:S02]  /*6240*/  LOP3.LUT R111, R114, 0xffff, RZ, 0xc0, !PT ;  /* 0x0000ffff726f7812 */ /* 0x000fe400078ec0ff */
[--C-:B------:R-:W-:Y:S01]  /*6250*/  SHF.R.U32.HI R112, RZ, 0x10, R114.reuse ;  /* 0x00000010ff707819 */ /* 0x100fe20000011672 */
[----:B------:R-:W-:Y:S01]  /*6260*/  IMAD.MOV.U32 R5, RZ, RZ, R97 ;  /* 0x000000ffff057224 */ /* 0x000fe200078e0061 */
[----:B------:R-:W-:Y:S01]  /*6270*/  SHF.R.U32.HI R4, RZ, 0x18, R114 ;  /* 0x00000018ff047819 */ /* 0x000fe20000011672 */
[----:B------:R-:W-:Y:S03]  /*6280*/  HMMA.16816.F32.BF16 R96, R128, R98, RZ ;  /* 0x000000628060723c */ /* 0x000fe600000418ff */
[----:B------:R-:W-:-:S02]  /*6290*/  SHF.R.U32.HI R30, RZ, 0x8, R5 ;  /* 0x00000008ff1e7819 */ /* 0x000fc40000011605 */
[----:B------:R-:W-:Y:S02]  /*62a0*/  LOP3.LUT R5, R114, 0xff, RZ, 0xc0, !PT ;  /* 0x000000ff72057812 */ /* 0x000fe400078ec0ff */
[----:B------:R-:W-:Y:S02]  /*62b0*/  @!P4 PRMT R33, R102, 0x5410, RZ ;  /* 0x000054106621c816 */ /* 0x000fe400000000ff */
[----:B------:R-:W-:Y:S02]  /*62c0*/  ISETP.GE.U32.AND P4, PT, R243, R5, PT ;  /* 0x00000005f300720c */ /* 0x000fe40003f86070 */
[----:B------:R-:W-:Y:S01]  /*62d0*/  LOP3.LUT R5, R241, 0xffff, RZ, 0xc0, !PT ;  /* 0x0000fffff1057812 */ /* 0x000fe200078ec0ff */
[----:B------:R-:W-:Y:S01]  /*62e0*/  @!P1 HFMA2.BF16_V2 R101, -RZ.H0_H0, RZ.H0_H0, -R165.H0_H0 ;  /* 0x200000ffff659231 */ /* 0x000fe200003409a5 */
[----:B------:R-:W-:-:S11]  /*62f0*/  PRMT R30, R120, 0x5410, R30 ;  /* 0x00005410781e7816 */ /* 0x000fd6000000001e */
[----:B------:R-:W-:Y:S07]  /*6300*/  HMMA.16816.F32.BF16 R96, R20, R6, R96 ;  /* 0x000000061460723c */ /* 0x000fee0000041860 */
[----:B------:R-:W-:-:S04]  /*6310*/  LOP3.LUT R6, R11, 0xff, RZ, 0xc0, !PT ;  /* 0x000000ff0b067812 */ /* 0x000fc800078ec0ff */
[----:B------:R-:W-:Y:S01]  /*6320*/  PRMT R31, R6, 0x5410, R252 ;  /* 0x00005410061f7816 */ /* 0x000fe200000000fc */
[----:B------:R-:W-:-:S05]  /*6330*/  IMAD.WIDE.U32 R6, R242, -0x2daee0ad, RZ ;  /* 0xd2511f53f2067825 */ /* 0x000fca00078e00ff */
[C---:B------:R-:W-:Y:S02]  /*6340*/  LOP3.LUT R114, R6.reuse, 0xffff, RZ, 0xc0, !PT ;  /* 0x0000ffff06727812 */ /* 0x040fe400078ec0ff */
[----:B------:R-:W-:Y:S02]  /*6350*/  LOP3.LUT R252, R6, 0xff, RZ, 0xc0, !PT ;  /* 0x000000ff06fc7812 */ /* 0x000fe400078ec0ff */
[--C-:B------:R-:W-:Y:S02]  /*6360*/  SHF.R.U32.HI R115, RZ, 0x10, R6.reuse ;  /* 0x00000010ff737819 */ /* 0x100fe40000011606 */
[----:B------:R-:W-:Y:S02]  /*6370*/  SHF.R.U32.HI R242, RZ, 0x18, R6 ;  /* 0x00000018fff27819 */ /* 0x000fe40000011606 */
[----:B------:R-:W-:Y:S02]  /*6380*/  SHF.R.U32.HI R6, RZ, 0x10, R241 ;  /* 0x00000010ff067819 */ /* 0x000fe400000116f1 */
[----:B------:R-:W-:-:S02]  /*6390*/  LOP3.LUT R120, R7, UR7, R12, 0x96, !PT ;  /* 0x0000000707787c12 */ /* 0x000fc4000f8e960c */
[----:B------:R-:W-:Y:S02]  /*63a0*/  LOP3.LUT R7, R241, 0xff, RZ, 0xc0, !PT ;  /* 0x000000fff1077812 */ /* 0x000fe400078ec0ff */
[----:B------:R-:W-:Y:S02]  /*63b0*/  SHF.R.U32.HI R5, RZ, 0x8, R5 ;  /* 0x00000008ff057819 */ /* 0x000fe40000011605 */
[----:B------:R-:W-:Y:S02]  /*63c0*/  @!P1 PRMT R165, R101, 0x5410, RZ ;  /* 0x0000541065a59816 */ /* 0x000fe400000000ff */
[----:B------:R-:W-:Y:S02]  /*63d0*/  @!P6 PRMT R34, R103, 0x5410, RZ ;  /* 0x000054106722e816 */ /* 0x000fe400000000ff */
[----:B------:R-:W-:Y:S01]  /*63e0*/  @!P3 PRMT R35, R100, 0x5410, RZ ;  /* 0x000054106423b816 */ /* 0x000fe200000000ff */
[----:B------:R-:W-:Y:S01]  /*63f0*/  @!P2 HFMA2.BF16_V2 R109, -RZ.H0_H0, RZ.H0_H0, -R211.H0_H0 ;  /* 0x200000ffff6da231 */ /* 0x000fe200003409d3 */
[----:B------:R-:W-:-:S02]  /*6400*/  LOP3.LUT R6, R6, 0xff, RZ, 0xc0, !PT ;  /* 0x000000ff06067812 */ /* 0x000fc400078ec0ff */
[----:B------:R-:W-:Y:S02]  /*6410*/  LOP3.LUT R113, R113, 0xff, RZ, 0xc0, !PT ;  /* 0x000000ff71717812 */ /* 0x000fe400078ec0ff */
[----:B------:R-:W-:Y:S02]  /*6420*/  LOP3.LUT R112, R112, 0xff, RZ, 0xc0, !PT ;  /* 0x000000ff70707812 */ /* 0x000fe400078ec0ff */
[----:B------:R-:W-:Y:S01]  /*6430*/  SHF.R.U32.HI R111, RZ, 0x8, R111 ;  /* 0x00000008ff6f7819 */ /* 0x000fe2000001166f */
[----:B------:R-:W-:Y:S01]  /*6440*/  @!P5 HFMA2.BF16_V2 R118, -RZ.H0_H0, RZ.H0_H0, -R212.H0_H0 ;  /* 0x200000ffff76d231 */ /* 0x000fe200003409d4 */
[----:B------:R-:W-:Y:S01]  /*6450*/  SHF.R.U32.HI R241, RZ, 0x18, R241 ;  /* 0x00000018fff17819 */ /* 0x000fe200000116f1 */
[--C-:B------:R-:W-:Y:S01]  /*6460*/  HSET2.LE.AND R30, R30, R236.reuse, PT ;  /* 0x000000ec1e1e7233 */ /* 0x100fe20003803000 */
[----:B------:R-:W-:Y:S01]  /*6470*/  ISETP.GE.U32.AND P1, PT, R243, R4, PT ;  /* 0x00000004f300720c */ /* 0x000fe20003f26070 */
[----:B------:R-:W-:Y:S01]  /*6480*/  HSET2.LE.AND R31, R31, R236, PT ;  /* 0x000000ec1f1f7233 */ /* 0x000fe20003803000 */
[----:B------:R-:W-:Y:S01]  /*6490*/  PRMT R11, R7, 0x5410, R5 ;  /* 0x00005410070b7816 */ /* 0x000fe20000000005 */
[----:B------:R1:W5:Y:S01]  /*64a0*/  LDL.LU.64 R12, [R1+0x50] ;  /* 0x00005000010c7983 */ /* 0x0003620000300a00 */
[----:B------:R-:W-:Y:S01]  /*64b0*/  PRMT R241, R6, 0x5410, R241 ;  /* 0x0000541006f17816 */ /* 0x000fe200000000f1 */
[----:B---3--:R-:W-:Y:S01]  /*64c0*/  HMMA.16816.F32.BF16 R100, R128, R104, RZ ;  /* 0x000000688064723c */ /* 0x008fe200000418ff */
[----:B------:R-:W-:Y:S01]  /*64d0*/  SHF.R.U32.HI R114, RZ, 0x8, R114 ;  /* 0x00000008ff727819 */ /* 0x000fe20000011672 */
[----:B------:R-:W2:Y:S01]  /*64e0*/  LDSM.16.MT88.4 R4, [R204+0x1e800] ;  /* 0x01e80000cc04783b */ /* 0x000ea20000004200 */
[----:B------:R-:W-:-:S02]  /*64f0*/  LOP3.LUT R115, R115, 0xff, RZ, 0xc0, !PT ;  /* 0x000000ff73737812 */ /* 0x000fc400078ec0ff */
[----:B------:R-:W-:Y:S02]  /*6500*/  @!P2 PRMT R211, R109, 0x5410, RZ ;  /* 0x000054106dd3a816 */ /* 0x000fe400000000ff */
[C---:B------:R-:W-:Y:S01]  /*6510*/  ISETP.GE.U32.AND P6, PT, R243.reuse, R113, PT ;  /* 0x00000071f300720c */ /* 0x040fe20003fc6070 */
[----:B------:R-:W-:Y:S01]  /*6520*/  HMMA.16816.F32.BF16 R104, R128, R106, RZ ;  /* 0x0000006a8068723c */ /* 0x000fe200000418ff */
[----:B------:R-:W-:Y:S02]  /*6530*/  ISETP.GE.U32.AND P2, PT, R243, R112, PT ;  /* 0x00000070f300720c */ /* 0x000fe40003f46070 */
[----:B------:R-:W-:Y:S02]  /*6540*/  PRMT R252, R252, 0x5410, R114 ;  /* 0x00005410fcfc7816 */ /* 0x000fe40000000072 */
[----:B------:R-:W-:Y:S02]  /*6550*/  PRMT R242, R115, 0x5410, R242 ;  /* 0x0000541073f27816 */ /* 0x000fe400000000f2 */
[----:B------:R-:W3:Y:S01]  /*6560*/  LDSM.16.MT88.4 R112, [R202+0x1e000] ;  /* 0x01e00000ca70783b */ /* 0x000ee20000004200 */
[----:B------:R-:W-:-:S02]  /*6570*/  LOP3.LUT R111, R111, 0xffff, RZ, 0xc0, !PT ;  /* 0x0000ffff6f6f7812 */ /* 0x000fc400078ec0ff */
[----:B------:R-:W-:Y:S02]  /*6580*/  @!P5 PRMT R212, R118, 0x5410, RZ ;  /* 0x0000541076d4d816 */ /* 0x000fe400000000ff */
[----:B------:R-:W-:-:S05]  /*6590*/  @!P6 HFMA2.BF16_V2 R119, -RZ.H0_H0, RZ.H0_H0, -R213.H0_H0 ;  /* 0x200000ffff77e231 */ /* 0x000fca00003409d5 */
[----:B------:R-:W-:Y:S01]  /*65a0*/  @!P6 PRMT R213, R119, 0x5410, RZ ;  /* 0x0000541077d5e816 */ /* 0x000fe200000000ff */
[C---:B--2---:R-:W-:Y:S07]  /*65b0*/  HMMA.16816.F32.BF16 R100, R20.reuse, R4, R100 ;  /* 0x000000041464723c */ /* 0x044fee0000041864 */
[----:B------:R-:W-:Y:S01]  /*65c0*/  SHF.R.U32.HI R4, RZ, 0x8, R110 ;  /* 0x00000008ff047819 */ /* 0x000fe2000001166e */
[--C-:B------:R-:W-:Y:S01]  /*65d0*/  FFMA.FTZ R5, R117, c[0x0][0x23c], -R240.reuse ;  /* 0x00008f0075057a23 */ /* 0x100fe200000108f0 */
[----:B------:R-:W-:Y:S01]  /*65e0*/  HMMA.16816.F32.BF16 R104, R20, R6, R104 ;  /* 0x000000061468723c */ /* 0x000fe20000041868 */
[----:B------:R-:W-:Y:S01]  /*65f0*/  FFMA.FTZ R240, R116, c[0x0][0x23c], -R240 ;  /* 0x00008f0074f07a23 */ /* 0x000fe200000108f0 */
[----:B------:R-:W-:Y:S01]  /*6600*/  LOP3.LUT R4, R4, 0xffff, RZ, 0xc0, !PT ;  /* 0x0000ffff04047812 */ /* 0x000fe200078ec0ff */
[----:B------:R-:W-:-:S03]  /*6610*/  IMAD.MOV.U32 R239, RZ, RZ, R5 ;  /* 0x000000ffffef7224 */ /* 0x000fc600078e0005 */
[----:B------:R-:W-:Y:S02]  /*6620*/  ISETP.GE.U32.AND P3, PT, R243, R4, PT ;  /* 0x00000004f300720c */ /* 0x000fe40003f66070 */
[----:B------:R-:W2:Y:S11]  /*6630*/  LDSM.16.MT88.4 R4, [R202+0x1e800] ;  /* 0x01e80000ca04783b */ /* 0x000eb60000004200 */
[----:B------:R-:W-:-:S05]  /*6640*/  @!P3 HFMA2.BF16_V2 R108, -RZ.H0_H0, RZ.H0_H0, -R183.H0_H0 ;  /* 0x200000ffff6cb231 */ /* 0x000fca00003409b7 */
[----:B------:R-:W-:Y:S02]  /*6650*/  @!P3 PRMT R183, R108, 0x5410, RZ ;  /* 0x000054106cb7b816 */ /* 0x000fe400000000ff */
[----:B------:R-:W-:Y:S02]  /*6660*/  ISETP.GE.U32.AND P3, PT, R243, R111, PT ;  /* 0x0000006ff300720c */ /* 0x000fe40003f66070 */
[C---:B---3--:R-:W-:Y:S08]  /*6670*/  HMMA.16816.F32.BF16 R108, R128.reuse, R112, RZ ;  /* 0x00000070806c723c */ /* 0x048ff000000418ff */
[----:B------:R-:W-:Y:S11]  /*6680*/  HMMA.16816.F32.BF16 R112, R128, R114, RZ ;  /* 0x000000728070723c */ /* 0x000ff600000418ff */
[----:B------:R-:W-:Y:S05]  /*6690*/  @!UPT UIADD3 URZ, URZ, URZ, URZ ;  /* 0x0000003f3f3ff290 */ /* 0x000fea000fffe03f */
[C---:B--2---:R-:W-:Y:S07]  /*66a0*/  HMMA.16816.F32.BF16 R108, R20.reuse, R4, R108 ;  /* 0x00000004146c723c */ /* 0x044fee000004186c */
[----:B------:R-:W-:Y:S01]  /*66b0*/  FADD.FTZ R4, R235, R228 ;  /* 0x000000e4eb047221 */ /* 0x000fe20000010000 */
[----:B------:R-:W-:Y:S01]  /*66c0*/  HMMA.16816.F32.BF16 R112, R20, R6, R112 ;  /* 0x000000061470723c */ /* 0x000fe20000041870 */
[----:B------:R-:W-:Y:S01]  /*66d0*/  FFMA.FTZ R235, R17, c[0x0][0x23c], -R229 ;  /* 0x00008f0011eb7a23 */ /* 0x000fe200000108e5 */
[----:B------:R2:W-:Y:S01]  /*66e0*/  MUFU.EX2 R228, R239 ;  /* 0x000000ef00e47308 */ /* 0x0005e20000000800 */
[----:B------:R-:W-:Y:S01]  /*66f0*/  FADD.FTZ R5, R226, R237 ;  /* 0x000000ede2057221 */ /* 0x000fe20000010000 */
[----:B------:R-:W-:Y:S01]  /*6700*/  LOP3.LUT R237, R120, 0xff, RZ, 0xc0, !PT ;  /* 0x000000ff78ed7812 */ /* 0x000fe200078ec0ff */
[----:B------:R-:W-:-:S02]  /*6710*/  FFMA.FTZ R229, R16, c[0x0][0x23c], -R229 ;  /* 0x00008f0010e57a23 */ /* 0x000fc400000108e5 */
[----:B------:R-:W-:Y:S01]  /*6720*/  FADD.FTZ R5, R227, R5 ;  /* 0x00000005e3057221 */ /* 0x000fe20000010000 */
[----:B------:R-:W-:Y:S01]  /*6730*/  LOP3.LUT R6, R120, 0xffff, RZ, 0xc0, !PT ;  /* 0x0000ffff78067812 */ /* 0x000fe200078ec0ff */
[----:B------:R-:W-:Y:S01]  /*6740*/  FADD.FTZ R4, R231, R4 ;  /* 0x00000004e7047221 */ /* 0x000fe20000010000 */
[----:B------:R-:W-:Y:S02]  /*6750*/  MUFU.EX2 R235, R235 ;  /* 0x000000eb00eb7308 */ /* 0x000fe40000000800 */
[----:B------:R-:W-:Y:S01]  /*6760*/  SHF.R.U32.HI R6, RZ, 0x8, R6 ;  /* 0x00000008ff067819 */ /* 0x000fe20000011606 */
[----:B------:R-:W-:Y:S02]  /*6770*/  FADD.FTZ R230, R230, R4 ;  /* 0x00000004e6e67221 */ /* 0x000fe40000010000 */
[----:B------:R-:W-:Y:S01]  /*6780*/  FADD.FTZ R4, R123, R5 ;  /* 0x000000057b047221 */ /* 0x000fe20000010000 */
[----:B------:R-:W-:Y:S01]  /*6790*/  PRMT R237, R237, 0x5410, R6 ;  /* 0x00005410eded7816 */ /* 0x000fe20000000006 */
[----:B------:R-:W-:Y:S01]  /*67a0*/  FADD.FTZ R5, R232, R230 ;  /* 0x000000e6e8057221 */ /* 0x000fe20000010000 */
[----:B------:R-:W3:Y:S01]  /*67b0*/  MUFU.EX2 R227, R229 ;  /* 0x000000e500e37308 */ /* 0x000ee20000000800 */
[----:B------:R-:W-:Y:S01]  /*67c0*/  SHF.R.U32.HI R6, RZ, 0x10, R120 ;  /* 0x00000010ff067819 */ /* 0x000fe20000011678 */
[----:B------:R-:W-:Y:S01]  /*67d0*/  FADD.FTZ R4, R127, R4 ;  /* 0x000000047f047221 */ /* 0x000fe20000010000 */
[----:B--2---:R-:W-:Y:S01]  /*67e0*/  SHF.R.U32.HI R239, RZ, 0x18, R120 ;  /* 0x00000018ffef7819 */ /* 0x004fe20000011678 */
[----:B------:R-:W-:Y:S01]  /*67f0*/  FADD.FTZ R5, R233, R5 ;  /* 0x00000005e9057221 */ /* 0x000fe20000010000 */
[----:B------:R-:W-:Y:S01]  /*6800*/  LOP3.LUT R6, R6, 0xff, RZ, 0xc0, !PT ;  /* 0x000000ff06067812 */ /* 0x000fe200078ec0ff */
[----:B------:R-:W-:-:S02]  /*6810*/  FADD.FTZ R233, R126, R4 ;  /* 0x000000047ee97221 */ /* 0x000fc40000010000 */
[----:B------:R-:W2:Y:S01]  /*6820*/  MUFU.EX2 R226, R240 ;  /* 0x000000f000e27308 */ /* 0x000ea20000000800 */
[----:B------:R-:W-:Y:S01]  /*6830*/  PRMT R239, R6, 0x5410, R239 ;  /* 0x0000541006ef7816 */ /* 0x000fe200000000ef */
[----:B------:R-:W-:Y:S01]  /*6840*/  FADD.FTZ R234, R234, R5 ;  /* 0x00000005eaea7221 */ /* 0x000fe20000010000 */
[----:B---3--:R-:W-:-:S04]  /*6850*/  F2FP.BF16.PACK_AB R232, R227, R235 ;  /* 0x000000ebe3e8723e */ /* 0x008fc800000010ff */
[----:B------:R-:W-:Y:S01]  /*6860*/  PRMT R231, R232, 0x7632, R231 ;  /* 0x00007632e8e77816 */ /* 0x000fe200000000e7 */
[----:B------:R-:W-:-:S03]  /*6870*/  @!P2 HFMA2.BF16_V2 R17, -RZ.H0_H0, RZ.H0_H0, -R232.H0_H0 ;  /* 0x200000ffff11a231 */ /* 0x000fc600003409e8 */
[----:B------:R-:W-:Y:S01]  /*6880*/  PRMT R7, R232, 0x5410, R231 ;  /* 0x00005410e8077816 */ /* 0x000fe200000000e7 */
[----:B------:R-:W-:Y:S01]  /*6890*/  @!P1 HFMA2.BF16_V2 R16, -RZ.H0_H0, RZ.H0_H0, -R231.H0_H0 ;  /* 0x200000ffff109231 */ /* 0x000fe200003409e7 */
[----:B------:R-:W-:Y:S02]  /*68a0*/  @!P2 PRMT R232, R17, 0x5410, RZ ;  /* 0x0000541011e8a816 */ /* 0x000fe400000000ff */
[----:B--2---:R-:W-:Y:S01]  /*68b0*/  F2FP.BF16.PACK_AB R230, R226, R228 ;  /* 0x000000e4e2e6723e */ /* 0x004fe200000010ff */
[----:B------:R-:W-:Y:S01]  /*68c0*/  IMAD.MOV.U32 R127, RZ, RZ, R7 ;  /* 0x000000ffff7f7224 */ /* 0x000fe200078e0007 */
[----:B------:R-:W-:Y:S01]  /*68d0*/  @!P1 PRMT R231, R16, 0x5410, RZ ;  /* 0x0000541010e79816 */ /* 0x000fe200000000ff */
[----:B------:R-:W-:Y:S01]  /*68e0*/  LDSM.16.MT88.4 R4, [R201+0x1e800] ;  /* 0x01e80000c904783b */ /* 0x000fe20000004200 */
[----:B------:R-:W-:Y:S01]  /*68f0*/  LEA R16, P1, R122, c[0x0][0x1f8], 0x1 ;  /* 0x00007e007a107a11 */ /* 0x000fe200078208ff */
[----:B------:R-:W-:Y:S01]  /*6900*/  @!P4 HFMA2.BF16_V2 R117, -RZ.H0_H0, RZ.H0_H0, -R230.H0_H0 ;  /* 0x200000ffff75c231 */ /* 0x000fe200003409e6 */
[----:B------:R-:W-:-:S02]  /*6910*/  PRMT R229, R230, 0x7632, R229 ;  /* 0x00007632e6e57816 */ /* 0x000fc400000000e5 */
[----:B------:R-:W-:Y:S02]  /*6920*/  LEA.HI.X R17, R122, c[0x0][0x1fc], R121, 0x1, P1 ;  /* 0x00007f007a117a11 */ /* 0x000fe400008f0c79 */
[----:B------:R-:W2:Y:S01]  /*6930*/  LDSM.16.MT88.4 R120, [R201+0x1e000] ;  /* 0x01e00000c978783b */ /* 0x000ea20000004200 */
[----:B------:R-:W-:Y:S01]  /*6940*/  @!P3 HFMA2.BF16_V2 R116, -RZ.H0_H0, RZ.H0_H0, -R229.H0_H0 ;  /* 0x200000ffff74b231 */ /* 0x000fe200003409e5 */
[----:B------:R-:W-:Y:S02]  /*6950*/  PRMT R240, R230, 0x5410, R229 ;  /* 0x00005410e6f07816 */ /* 0x000fe400000000e5 */
[----:B------:R-:W-:Y:S01]  /*6960*/  @!P4 PRMT R230, R117, 0x5410, RZ ;  /* 0x0000541075e6c816 */ /* 0x000fe200000000ff */
[--C-:B------:R-:W-:Y:S01]  /*6970*/  HSET2.LE.AND R241, R241, R236.reuse, PT ;  /* 0x000000ecf1f17233 */ /* 0x100fe20003803000 */
[----:B------:R-:W-:Y:S01]  /*6980*/  @!P3 PRMT R229, R116, 0x5410, RZ ;  /* 0x0000541074e5b816 */ /* 0x000fe200000000ff */
[----:B------:R-:W-:Y:S04]  /*6990*/  STG.E.U16 [R16.64], R125 ;  /* 0x0000007d10007986 */ /* 0x000fe8000c101518 */
[----:B------:R-:W-:Y:S01]  /*69a0*/  STG.E.U16 [R16.64+0x2], R124 ;  /* 0x0000027c10007986 */ /* 0x000fe2000c101518 */
[C---:B--2---:R-:W-:Y:S08]  /*69b0*/  HMMA.16816.F32.BF16 R116, R128.reuse, R120, RZ ;  /* 0x000000788074723c */ /* 0x044ff000000418ff */
[----:B------:R-:W-:Y:S11]  /*69c0*/  HMMA.16816.F32.BF16 R120, R128, R122, RZ ;  /* 0x0000007a8078723c */ /* 0x000ff600000418ff */
[----:B------:R-:W-:Y:S05]  /*69d0*/  @!UPT UIADD3 URZ, URZ, URZ, URZ ;  /* 0x0000003f3f3ff290 */ /* 0x000fea000fffe03f */
[C---:B------:R-:W-:Y:S07]  /*69e0*/  HMMA.16816.F32.BF16 R116, R20.reuse, R4, R116 ;  /* 0x000000041474723c */ /* 0x040fee0000041874 */
[----:B------:R-:W-:Y:S01]  /*69f0*/  HSET2.LE.AND R4, R11, R236, PT ;  /* 0x000000ec0b047233 */ /* 0x000fe20003803000 */
[----:B------:R-:W-:Y:S01]  /*6a00*/  HMMA.16816.F32.BF16 R120, R20, R6, R120 ;  /* 0x000000061478723c */ /* 0x000fe20000041878 */
[----:B------:R-:W-:Y:S02]  /*6a10*/  LOP3.LUT R25, R241, R25, RZ, 0xc0, !PT ;  /* 0x00000019f1197212 */ /* 0x000fe400078ec0ff */
[----:B------:R-:W-:-:S02]  /*6a20*/  LOP3.LUT R26, R30, R26, RZ, 0xc0, !PT ;  /* 0x0000001a1e1a7212 */ /* 0x000fc400078ec0ff */
[----:B------:R-:W-:Y:S01]  /*6a30*/  LOP3.LUT R27, R31, R27, RZ, 0xc0, !PT ;  /* 0x0000001b1f1b7212 */ /* 0x000fe200078ec0ff */
[----:B------:R-:W-:Y:S01]  /*6a40*/  FADD.FTZ R233, R170, R233 ;  /* 0x000000e9aae97221 */ /* 0x000fe20000010000 */
[----:B------:R-:W-:Y:S01]  /*6a50*/  LOP3.LUT R24, R4, R24, RZ, 0xc0, !PT ;  /* 0x0000001804187212 */ /* 0x000fe200078ec0ff */
[----:B------:R-:W-:Y:S01]  /*6a60*/  FADD.FTZ R234, R171, R234 ;  /* 0x000000eaabea7221 */ /* 0x000fe20000010000 */
[----:B------:R-:W2:Y:S01]  /*6a70*/  LDSM.16.MT88.4 R4, [R200+0x1e000] ;  /* 0x01e00000c804783b */ /* 0x000ea20000004200 */
[----:B------:R-:W-:-:S03]  /*6a80*/  IMAD.MOV.U32 R241, RZ, RZ, R127 ;  /* 0x000000fffff17224 */ /* 0x000fc600078e007f */
[----:B------:R1:W5:Y:S01]  /*6a90*/  LDL.LU R11, [R1+0x4c] ;  /* 0x00004c00010b7983 */ /* 0x0003620000300800 */
        /* <DEDUP_REMOVED lines=13> */
[----:B------:R-:W-:Y:S01]  /*6b70*/  FADD.FTZ R234, R228, R234 ;  /* 0x000000eae4ea7221 */ /* 0x000fe20000010000 */
[C---:B--2---:R-:W-:Y:S07]  /*6b80*/  HMMA.16816.F32.BF16 R124, R128.reuse, R4, RZ ;  /* 0x00000004807c723c */ /* 0x044fee00000418ff */
[--C-:B------:R-:W-:Y:S01]  /*6b90*/  HSET2.LE.AND R4, R237, R236.reuse, PT ;  /* 0x000000eced047233 */ /* 0x100fe20003803000 */
[----:B------:R-:W-:Y:S01]  /*6ba0*/  HMMA.16816.F32.BF16 R128, R128, R6, RZ ;  /* 0x000000068080723c */ /* 0x000fe200000418ff */
[----:B------:R-:W-:-:S03]  /*6bb0*/  HSET2.LE.AND R5, R239, R236, PT ;  /* 0x000000ecef057233 */ /* 0x000fc60003803000 */
[----:B------:R-:W-:Y:S02]  /*6bc0*/  LOP3.LUT R4, R4, R28, RZ, 0xc0, !PT ;  /* 0x0000001c04047212 */ /* 0x000fe400078ec0ff */
[----:B------:R-:W-:Y:S01]  /*6bd0*/  LOP3.LUT R5, R5, R29, RZ, 0xc0, !PT ;  /* 0x0000001d05057212 */ /* 0x000fe200078ec0ff */
[--C-:B------:R-:W-:Y:S01]  /*6be0*/  HSET2.LE.AND R6, R252, R236.reuse, PT ;  /* 0x000000ecfc067233 */ /* 0x100fe20003803000 */
[----:B------:R-:W2:Y:S01]  /*6bf0*/  LDSM.16.MT88.4 R28, [R200+0x1e800] ;  /* 0x01e80000c81c783b */ /* 0x000ea20000004200 */
[----:B------:R-:W-:Y:S01]  /*6c00*/  HSET2.LE.AND R7, R242, R236, PT ;  /* 0x000000ecf2077233 */ /* 0x000fe20003803000 */
[----:B------:R-:W-:Y:S02]  /*6c10*/  IMAD.MOV.U32 R236, RZ, RZ, c[0x0][0x228] ;  /* 0x00008a00ffec7624 */ /* 0x000fe400078e00ff */
[----:B------:R-:W-:Y:S02]  /*6c20*/  LOP3.LUT R6, R6, R240, RZ, 0xc0, !PT ;  /* 0x000000f006067212 */ /* 0x000fe400078ec0ff */
[----:B------:R-:W-:Y:S01]  /*6c30*/  LOP3.LUT R7, R7, R241, RZ, 0xc0, !PT ;  /* 0x000000f107077212 */ /* 0x000fe200078ec0ff */
[----:B------:R-:W-:-:S04]  /*6c40*/  IMAD.SHL.U32 R236, R236, 0x8, RZ ;  /* 0x00000008ecec7824 */ /* 0x000fc800078e00ff */
[----:B------:R-:W-:-:S05]  /*6c50*/  IMAD.WIDE R236, R236, 0x2, R16 ;  /* 0x00000002ecec7825 */ /* 0x000fca00078e0210 */
[----:B------:R-:W-:Y:S04]  /*6c60*/  STG.E.U16 [R236.64], R238 ;  /* 0x000000eeec007986 */ /* 0x000fe8000c101518 */
[----:B------:R-:W-:Y:S04]  /*6c70*/  STG.E.U16 [R236.64+0x2], R32 ;  /* 0x00000220ec007986 */ /* 0x000fe8000c101518 */
[----:B------:R-:W-:Y:S04]  /*6c80*/  STG.E.U16 [R16.64+0x10], R34 ;  /* 0x0000102210007986 */ /* 0x000fe8000c101518 */
[----:B------:R-:W-:Y:S04]  /*6c90*/  STG.E.U16 [R16.64+0x12], R33 ;  /* 0x0000122110007986 */ /* 0x000fe8000c101518 */
[----:B------:R3:W-:Y:S04]  /*6ca0*/  STG.E.U16 [R236.64+0x10], R165 ;  /* 0x000010a5ec007986 */ /* 0x0007e8000c101518 */
[----:B------:R-:W-:Y:S01]  /*6cb0*/  STG.E.U16 [R236.64+0x12], R35 ;  /* 0x00001223ec007986 */ /* 0x000fe2000c101518 */
[C---:B--2---:R-:W-:Y:S03]  /*6cc0*/  HMMA.16816.F32.BF16 R124, R20.reuse, R28, R124 ;  /* 0x0000001c147c723c */ /* 0x044fe6000004187c */
[----:B------:R2:W-:Y:S04]  /*6cd0*/  STG.E.U16 [R16.64+0x20], R167 ;  /* 0x000020a710007986 */ /* 0x0005e8000c101518 */
[----:B------:R4:W-:Y:S01]  /*6ce0*/  STG.E.U16 [R16.64+0x22], R166 ;  /* 0x000022a610007986 */ /* 0x0009e2000c101518 */
[----:B------:R-:W-:Y:S03]  /*6cf0*/  HMMA.16816.F32.BF16 R128, R20, R30, R128 ;  /* 0x0000001e1480723c */ /* 0x000fe60000041880 */
[----:B------:R-:W1:Y:S04]  /*6d00*/  LDSM.16.MT88.4 R20, [R204+0x19000] ;  /* 0x01900000cc14783b */ /* 0x000e680000004200 */
[----:B------:R-:W1:Y:S04]  /*6d10*/  LDSM.16.MT88.4 R28, [R202+0x19000] ;  /* 0x01900000ca1c783b */ /* 0x000e680000004200 */
[----:B------:R-:W-:Y:S01]  /*6d20*/  STG.E.U16 [R236.64+0x20], R169 ;  /* 0x000020a9ec007986 */ /* 0x000fe2000c101518 */
[----:B---3--:R-:W-:-:S03]  /*6d30*/  FADD.FTZ R165, R226, R234 ;  /* 0x000000eae2a57221 */ /* 0x008fc60000010000 */
[----:B------:R-:W-:Y:S04]  /*6d40*/  STG.E.U16 [R236.64+0x22], R168 ;  /* 0x000022a8ec007986 */ /* 0x000fe8000c101518 */
[----:B------:R-:W-:Y:S01]  /*6d50*/  STG.E.U16 [R16.64+0x30], R211 ;  /* 0x000030d310007986 */ /* 0x000fe2000c101518 */
[----:B--2---:R-:W-:-:S03]  /*6d60*/  FADD.FTZ R167, R227, R233 ;  /* 0x000000e9e3a77221 */ /* 0x004fc60000010000 */
[----:B------:R-:W-:Y:S01]  /*6d70*/  STG.E.U16 [R16.64+0x32], R183 ;  /* 0x000032b710007986 */ /* 0x000fe2000c101518 */
[----:B----4-:R-:W-:-:S03]  /*6d80*/  IADD3 R166, P1, R16, -0x80, RZ ;  /* 0xffffff8010a67810 */ /* 0x010fc60007f3e0ff */
[----:B------:R-:W-:Y:S04]  /*6d90*/  STG.E.U16 [R236.64+0x30], R213 ;  /* 0x000030d5ec007986 */ /* 0x000fe8000c101518 */
[----:B------:R-:W-:Y:S04]  /*6da0*/  STG.E.U16 [R236.64+0x32], R212 ;  /* 0x000032d4ec007986 */ /* 0x000fe8000c101518 */
[----:B------:R-:W-:Y:S04]  /*6db0*/  STG.E.U16 [R16.64+0x40], R180 ;  /* 0x000040b410007986 */ /* 0x000fe8000c101518 */
[----:B------:R-:W-:Y:S01]  /*6dc0*/  STG.E.U16 [R16.64+0x42], R179 ;  /* 0x000042b310007986 */ /* 0x000fe2000c101518 */
[C---:B-1----:R-:W-:Y:S03]  /*6dd0*/  HMMA.16816.F32.BF16 R132, R24.reuse, R20, R132 ;  /* 0x000000141884723c */ /* 0x042fe60000041884 */
[----:B------:R-:W-:Y:S04]  /*6de0*/  STG.E.U16 [R236.64+0x40], R182 ;  /* 0x000040b6ec007986 */ /* 0x000fe8000c101518 */
[----:B------:R-:W-:Y:S01]  /*6df0*/  STG.E.U16 [R236.64+0x42], R181 ;  /* 0x000042b5ec007986 */ /* 0x000fe2000c101518 */
[C---:B------:R-:W-:Y:S03]  /*6e00*/  HMMA.16816.F32.BF16 R136, R24.reuse, R22, R136 ;  /* 0x000000161888723c */ /* 0x040fe60000041888 */
[----:B------:R-:W1:Y:S04]  /*6e10*/  LDSM.16.MT88.4 R20, [R201+0x19000] ;  /* 0x01900000c914783b */ /* 0x000e680000004200 */
[----:B------:R-:W-:Y:S01]  /*6e20*/  STG.E.U16 [R16.64+0x50], R176 ;  /* 0x000050b010007986 */ /* 0x000fe2000c101518 */
[C---:B------:R-:W-:Y:S03]  /*6e30*/  HMMA.16816.F32.BF16 R140, R24.reuse, R28, R140 ;  /* 0x0000001c188c723c */ /* 0x040fe6000004188c */
[----:B------:R-:W-:Y:S04]  /*6e40*/  STG.E.U16 [R16.64+0x52], R175 ;  /* 0x000052af10007986 */ /* 0x000fe8000c101518 */
[----:B------:R-:W-:Y:S01]  /*6e50*/  STG.E.U16 [R236.64+0x50], R178 ;  /* 0x000050b2ec007986 */ /* 0x000fe2000c101518 */
[C---:B------:R-:W-:Y:S03]  /*6e60*/  HMMA.16816.F32.BF16 R144, R24.reuse, R30, R144 ;  /* 0x0000001e1890723c */ /* 0x040fe60000041890 */
[----:B------:R-:W2:Y:S04]  /*6e70*/  LDSM.16.MT88.4 R28, [R200+0x19000] ;  /* 0x01900000c81c783b */ /* 0x000ea80000004200 */
[----:B------:R-:W-:Y:S04]  /*6e80*/  STG.E.U16 [R236.64+0x52], R177 ;  /* 0x000052b1ec007986 */ /* 0x000fe8000c101518 */
[----:B------:R3:W-:Y:S04]  /*6e90*/  STG.E.U16 [R16.64+0x62], R0 ;  /* 0x0000620010007986 */ /* 0x0007e8000c101518 */
[----:B------:R-:W-:Y:S04]  /*6ea0*/  STG.E.U16 [R16.64+0x60], R172 ;  /* 0x000060ac10007986 */ /* 0x000fe8000c101518 */
[----:B------:R-:W-:Y:S04]  /*6eb0*/  STG.E.U16 [R236.64+0x60], R174 ;  /* 0x000060aeec007986 */ /* 0x000fe8000c101518 */
[----:B------:R-:W-:Y:S01]  /*6ec0*/  STG.E.U16 [R236.64+0x62], R173 ;  /* 0x000062adec007986 */ /* 0x000fe2000c101518 */
[C---:B-1----:R-:W-:Y:S03]  /*6ed0*/  HMMA.16816.F32.BF16 R148, R24.reuse, R20, R148 ;  /* 0x000000141894723c */ /* 0x042fe60000041894 */
[----:B------:R-:W-:Y:S04]  /*6ee0*/  STG.E.U16 [R16.64+0x70], R230 ;  /* 0x000070e610007986 */ /* 0x000fe8000c101518 */
[----:B------:R-:W-:Y:S01]  /*6ef0*/  STG.E.U16 [R16.64+0x72], R229 ;  /* 0x000072e510007986 */ /* 0x000fe2000c101518 */
[----:B------:R-:W-:Y:S03]  /*6f00*/  HMMA.16816.F32.BF16 R152, R24, R22, R152 ;  /* 0x000000161898723c */ /* 0x000fe60000041898 */
[----:B------:R-:W1:Y:S01]  /*6f10*/  LDSM.16.MT88.4 R20, [R204+0x1b000] ;  /* 0x01b00000cc14783b */ /* 0x000e620000004200 */
[----:B---3--:R-:W-:-:S03]  /*6f20*/  IADD3.X R0, R17, -0x1, RZ, P1, !PT ;  /* 0xffffffff11007810 */ /* 0x008fc60000ffe4ff */
[----:B------:R-:W-:Y:S01]  /*6f30*/  STG.E.U16 [R236.64+0x70], R232 ;  /* 0x000070e8ec007986 */ /* 0x000fe2000c101518 */
[C---:B--2---:R-:W-:Y:S03]  /*6f40*/  HMMA.16816.F32.BF16 R156, R24.reuse, R28, R156 ;  /* 0x0000001c189c723c */ /* 0x044fe6000004189c */
[----:B------:R-:W-:Y:S04]  /*6f50*/  STG.E.U16 [R236.64+0x72], R231 ;  /* 0x000072e7ec007986 */ /* 0x000fe8000c101518 */
[----:B------:R-:W-:Y:S01]  /*6f60*/  STL [R1+0x48], R0 ;  /* 0x0000480001007387 */ /* 0x000fe20000100800 */
[C---:B------:R-:W-:Y:S03]  /*6f70*/  HMMA.16816.F32.BF16 R160, R24.reuse, R30, R160 ;  /* 0x0000001e18a0723c */ /* 0x040fe600000418a0 */
[----:B------:R-:W2:Y:S05]  /*6f80*/  LDSM.16.MT88.4 R28, [R202+0x1b000] ;  /* 0x01b00000ca1c783b */ /* 0x000eaa0000004200 */
[C---:B-1----:R-:W-:Y:S08]  /*6f90*/  HMMA.16816.F32.BF16 R36, R24.reuse, R20, R36 ;  /* 0x000000141824723c */ /* 0x042ff00000041824 */
[C---:B------:R-:W-:Y:S01]  /*6fa0*/  HMMA.16816.F32.BF16 R40, R24.reuse, R22, R40 ;  /* 0x000000161828723c */ /* 0x040fe20000041828 */
[----:B------:R-:W1:Y:S07]  /*6fb0*/  LDSM.16.MT88.4 R20, [R201+0x1b000] ;  /* 0x01b00000c914783b */ /* 0x000e6e0000004200 */
[C---:B--2---:R-:W-:Y:S08]  /*6fc0*/  HMMA.16816.F32.BF16 R44, R24.reuse, R28, R44 ;  /* 0x0000001c182c723c */ /* 0x044ff0000004182c */
[C---:B------:R-:W-:Y:S01]  /*6fd0*/  HMMA.16816.F32.BF16 R48, R24.reuse, R30, R48 ;  /* 0x0000001e1830723c */ /* 0x040fe20000041830 */
[----:B------:R-:W2:Y:S07]  /*6fe0*/  LDSM.16.MT88.4 R28, [R200+0x1b000] ;  /* 0x01b00000c81c783b */ /* 0x000eae0000004200 */
        /* <DEDUP_REMOVED lines=28> */
[----:B------:R-:W-:Y:S01]  /*71b0*/  HMMA.16816.F32.BF16 R128, R24, R30, R128 ;  /* 0x0000001e1880723c */ /* 0x000fe20000041880 */
[----:B------:R-:W2:Y:S04]  /*71c0*/  LDSM.16.MT88.4 R28, [R202+0x19800] ;  /* 0x01980000ca1c783b */ /* 0x000ea80000004200 */
[----:B------:R-:W3:Y:S03]  /*71d0*/  LDSM.16.MT88.4 R24, [R201+0x19800] ;  /* 0x01980000c918783b */ /* 0x000ee60000004200 */
        /* <DEDUP_REMOVED lines=41> */
[C---:B---3--:R-:W-:Y:S08]  /*7470*/  HMMA.16816.F32.BF16 R116, R4.reuse, R24, R116 ;  /* 0x000000180474723c */ /* 0x048ff00000041874 */
[C---:B------:R-:W-:Y:S08]  /*7480*/  HMMA.16816.F32.BF16 R120, R4.reuse, R26, R120 ;  /* 0x0000001a0478723c */ /* 0x040ff00000041878 */
[C---:B-1----:R-:W-:Y:S08]  /*7490*/  HMMA.16816.F32.BF16 R124, R4.reuse, R20, R124 ;  /* 0x00000014047c723c */ /* 0x042ff0000004187c */
[----:B------:R-:W-:Y:S01]  /*74a0*/  HMMA.16816.F32.BF16 R128, R4, R22, R128 ;  /* 0x000000160480723c */ /* 0x000fe20000041880 */
[----:B------:R-:W-:Y:S11]  /*74b0*/  @!P0 BRA `(.L_x_883) ;  /* 0x0000ab0000008947 */ /* 0x000ff60003800000 */
[----:B------:R-:W2:Y:S01]  /*74c0*/  LDL.64 R240, [R1] ;  /* 0x0000000001f07983 */ /* 0x000ea20000100a00 */
[----:B------:R-:W-:Y:S01]  /*74d0*/  ULDC.64 UR4, c[0x0][0x1a0] ;  /* 0x0000680000047ab9 */ /* 0x000fe20000000a00 */
[----:B------:R-:W-:-:S04]  /*74e0*/  DEPBAR.LE SB0, 0x0 ;  /* 0x000080000000791a */ /* 0x000fc80000000000 */
[----:B------:R-:W-:Y:S01]  /*74f0*/  UMOV UR29, 0x6 ;  /* 0x00000006001d7882 */ /* 0x000fe20000000000 */
[----:B------:R-:W-:Y:S01]  /*7500*/  ISETP.GE.AND P5, PT, R247, c[0x0][0x220], PT ;  /* 0x00008800f7007a0c */ /* 0x000fe20003fa6270 */
[----:B------:R-:W-:Y:S01]  /*7510*/  USHF.L.U32 UR36, UR4, 0x6, URZ ;  /* 0x0000000604247899 */ /* 0x000fe2000800063f */
[----:B------:R-:W-:Y:S01]  /*7520*/  ISETP.GE.AND P4, PT, R246, c[0x0][0x220], PT ;  /* 0x00008800f6007a0c */ /* 0x000fe20003f86270 */
[----:B------:R-:W-:Y:S01]  /*7530*/  UIADD3 UR31, UR6, -0x2, URZ ;  /* 0xfffffffe061f7890 */ /* 0x000fe2000fffe03f */
[----:B-----5:R-:W-:Y:S01]  /*7540*/  IMAD.MOV.U32 R28, RZ, RZ, R12 ;  /* 0x000000ffff1c7224 */ /* 0x020fe200078e000c */
[----:B------:R-:W-:Y:S01]  /*7550*/  USHF.L.U64.HI UR5, UR4, UR29, UR5 ;  /* 0x0000001d04057299 */ /* 0x000fe20008010205 */
[----:B------:R-:W-:Y:S01]  /*7560*/  IMAD.MOV.U32 R29, RZ, RZ, R15 ;  /* 0x000000ffff1d7224 */ /* 0x000fe200078e000f */
[----:B------:R-:W-:Y:S01]  /*7570*/  USHF.R.S32.HI UR4, URZ, 0x1f, UR31 ;  /* 0x0000001f3f047899 */ /* 0x000fe2000801141f */
[----:B------:R-:W-:Y:S01]  /*7580*/  IMAD.U32 R0, RZ, RZ, UR36 ;  /* 0x00000024ff007e24 */ /* 0x000fe2000f8e00ff */
[----:B------:R-:W-:Y:S01]  /*7590*/  UIMAD UR5, UR5, UR31, URZ ;  /* 0x0000001f050572a4 */ /* 0x000fe2000f8e023f */
[----:B------:R-:W-:Y:S01]  /*75a0*/  BAR.SYNC.DEFER_BLOCKING 0x0 ;  /* 0x0000000000007b1d */ /* 0x000fe20000010000 */
[----:B------:R-:W-:Y:S01]  /*75b0*/  ISETP.GE.AND P3, PT, R245, c[0x0][0x220], PT ;  /* 0x00008800f5007a0c */ /* 0x000fe20003f66270 */
[----:B------:R-:W-:Y:S01]  /*75c0*/  IMAD.WIDE.U32 R28, R0, UR31, R28 ;  /* 0x0000001f001c7c25 */ /* 0x000fe2000f8e001c */
[----:B------:R-:W-:-:S02]  /*75d0*/  UIMAD UR4, UR4, UR36, UR5 ;  /* 0x00000024040472a4 */ /* 0x000fc4000f8e0205 */
[----:B------:R-:W-:Y:S02]  /*75e0*/  UISETP.GE.AND UP0, UPT, UR6, 0x3, UPT ;  /* 0x000000030600788c */ /* 0x000fe4000bf06270 */
[C---:B------:R-:W-:Y:S02]  /*75f0*/  @!P5 LEA R22, P1, R28.reuse, c[0x0][0x170], 0x1 ;  /* 0x00005c001c16da11 */ /* 0x040fe400078208ff */
[----:B------:R-:W-:Y:S02]  /*7600*/  IADD3 R5, R29, UR4, RZ ;  /* 0x000000041d057c10 */ /* 0x000fe4000fffe0ff */
[C---:B------:R-:W-:Y:S02]  /*7610*/  @!P4 LEA R20, P0, R28.reuse, c[0x0][0x170], 0x1 ;  /* 0x00005c001c14ca11 */ /* 0x040fe400078008ff */
[C---:B------:R-:W-:Y:S02]  /*7620*/  @!P5 LEA.HI.X R23, R28.reuse, c[0x0][0x174], R5, 0x1, P1 ;  /* 0x00005d001c17da11 */ /* 0x040fe400008f0c05 */
[----:B------:R-:W-:-:S02]  /*7630*/  @!P3 LEA R6, P1, R28, c[0x0][0x170], 0x1 ;  /* 0x00005c001c06ba11 */ /* 0x000fc400078208ff */
[C-C-:B------:R-:W-:Y:S02]  /*7640*/  @!P4 LEA.HI.X R21, R28.reuse, c[0x0][0x174], R5.reuse, 0x1, P0 ;  /* 0x00005d001c15ca11 */ /* 0x140fe400000f0c05 */
        /* <DEDUP_REMOVED lines=20> */
[C---:B------:R-:W-:Y:S01]  /*7790*/  @!P3 LEA R28, P0, R4.reuse, c[0x0][0x170], 0x1 ;  /* 0x00005c00041cba11 */ /* 0x040fe200078008ff */
[----:B------:R-:W-:Y:S01]  /*77a0*/  @P4 STS.128 [R244+0x1c000], RZ ;  /* 0x01c000fff4004388 */ /* 0x000fe20000000c00 */
[----:B------:R-:W-:-:S02]  /*77b0*/  @!P5 LEA.HI.X R33, R4, c[0x0][0x174], R0, 0x1, P2 ;  /* 0x00005d000421da11 */ /* 0x000fc400010f0c00 */
        /* <DEDUP_REMOVED lines=32> */
[----:B---3--:R-:W2:Y:S04]  /*79c0*/  LDSM.16.M88.4 R4, [R209+0x10800] ;  /* 0x01080000d104783b */ /* 0x008ea80000000200 */
[----:B-1----:R-:W1:Y:S04]  /*79d0*/  LDSM.16.M88.4 R24, [R209+0x10000] ;  /* 0x01000000d118783b */ /* 0x002e680000000200 */
[----:B------:R-:W3:Y:S04]  /*79e0*/  LDSM.16.M88.4 R216, [R209+0x11000] ;  /* 0x01100000d1d8783b */ /* 0x000ee80000000200 */
[----:B------:R-:W1:Y:S04]  /*79f0*/  LDSM.16.M88.4 R228, [R209+0x11800] ;  /* 0x01180000d1e4783b */ /* 0x000e680000000200 */
[----:B------:R-:W-:Y:S04]  /*7a00*/  LDSM.16.M88.4 R168, [R208] ;  /* 0x00000000d0a8783b */ /* 0x000fe80000000200 */
[----:B----4-:R-:W4:Y:S04]  /*7a10*/  LDSM.16.M88.4 R32, [R199] ;  /* 0x00000000c720783b */ /* 0x010f280000000200 */
[----:B------:R-:W3:Y:S04]  /*7a20*/  LDSM.16.M88.4 R224, [R207] ;  /* 0x00000000cfe0783b */ /* 0x000ee80000000200 */
[----:B------:R-:W4:Y:S04]  /*7a30*/  LDSM.16.M88.4 R176, [R198] ;  /* 0x00000000c6b0783b */ /* 0x000f280000000200 */
[----:B------:R-:W4:Y:S04]  /*7a40*/  LDSM.16.M88.4 R172, [R197] ;  /* 0x00000000c5ac783b */ /* 0x000f280000000200 */
[----:B------:R-:W-:Y:S01]  /*7a50*/  LDSM.16.M88.4 R232, [R196] ;  /* 0x00000000c4e8783b */ /* 0x000fe20000000200 */
[C---:B--2---:R-:W-:Y:S03]  /*7a60*/  HMMA.16816.F32.BF16 R20, R180.reuse, R4, RZ ;  /* 0x00000004b414723c */ /* 0x044fe600000418ff */
[----:B------:R-:W2:Y:S04]  /*7a70*/  S2R R0, SR_TID.X ;  /* 0x0000000000007919 */ /* 0x000ea80000002100 */
[----:B------:R-:W0:Y:S01]  /*7a80*/  LDGDEPBAR ;  /* 0x00000000000079af */ /* 0x000e220000000000 */
[C---:B------:R-:W-:Y:S08]  /*7a90*/  HMMA.16816.F32.BF16 R4, R180.reuse, R6, RZ ;  /* 0x00000006b404723c */ /* 0x040ff000000418ff */
[C---:B-1----:R-:W-:Y:S08]  /*7aa0*/  HMMA.16816.F32.BF16 R28, R180.reuse, R24, RZ ;  /* 0x00000018b41c723c */ /* 0x042ff000000418ff */
[----:B---3--:R-:W-:Y:S01]  /*7ab0*/  HMMA.16816.F32.BF16 R220, R180, R216, RZ ;  /* 0x000000d8b4dc723c */ /* 0x008fe200000418ff */
[----:B--2---:R-:W-:-:S05]  /*7ac0*/  IMAD.SHL.U32 R0, R0, 0x2, RZ ;  /* 0x0000000200007824 */ /* 0x004fca00078e00ff */
[----:B------:R-:W-:Y:S01]  /*7ad0*/  LOP3.LUT R166, R0, 0x6, RZ, 0xc0, !PT ;  /* 0x0000000600a67812 */ /* 0x000fe200078ec0ff */
[----:B------:R-:W-:Y:S01]  /*7ae0*/  IMAD.U32 R0, RZ, RZ, UR31 ;  /* 0x0000001fff007e24 */ /* 0x000fe2000f8e00ff */
        /* <DEDUP_REMOVED lines=9> */
[----:B------:R-:W-:Y:S07]  /*7b80*/  LDSM.16.M88.4 R228, [R203+0x10000] ;  /* 0x01000000cbe4783b */ /* 0x000fee0000000200 */
[C---:B----4-:R-:W-:Y:S08]  /*7b90*/  HMMA.16816.F32.BF16 R20, R168.reuse, R32, R20 ;  /* 0x00000020a814723c */ /* 0x050ff00000041814 */
[C---:B------:R-:W-:Y:S01]  /*7ba0*/  HMMA.16816.F32.BF16 R4, R168.reuse, R34, R4 ;  /* 0x00000022a804723c */ /* 0x040fe20000041804 */
[----:B------:R-:W1:Y:S07]  /*7bb0*/  LDSM.16.M88.4 R32, [R206] ;  /* 0x00000000ce20783b */ /* 0x000e6e0000000200 */
        /* <DEDUP_REMOVED lines=22> */
[----:B------:R-:W4:Y:S03]  /*7d20*/  LDSM.16.M88.4 R32, [R209+0x12000] ;  /* 0x01200000d120783b */ /* 0x000f260000000200 */
[C---:B------:R-:W-:Y:S08]  /*7d30*/  HMMA.16816.F32.BF16 R28, R168.reuse, R232, R28 ;  /* 0x000000e8a81c723c */ /* 0x040ff0000004181c */
        /* <DEDUP_REMOVED lines=20> */
[----:B------:R-:W1:Y:S07]  /*7e80*/  LDSM.16.M88.4 R228, [R193] ;  /* 0x00000000c1e4783b */ /* 0x000e6e0000000200 */
[C---:B--2---:R-:W-:Y:S08]  /*7e90*/  HMMA.16816.F32.BF16 R212, R176.reuse, R224, R212 ;  /* 0x000000e0b0d4723c */ /* 0x044ff000000418d4 */
[----:B------:R-:W-:Y:S01]  /*7ea0*/  HMMA.16816.F32.BF16 R180, R176, R226, R180 ;  /* 0x000000e2b0b4723c */ /* 0x000fe200000418b4 */
[----:B------:R-:W2:Y:S04]  /*7eb0*/  LDSM.16.M88.4 R224, [R192] ;  /* 0x00000000c0e0783b */ /* 0x000ea80000000200 */
[----:B------:R-:W-:Y:S03]  /*7ec0*/  LDSM.16.M88.4 R176, [R206+0x4000] ;  /* 0x00400000ceb0783b */ /* 0x000fe60000000200 */
        /* <DEDUP_REMOVED lines=8> */
[----:B------:R-:W-:Y:S07]  /*7f50*/  LDSM.16.M88.4 R228, [R205+0x4000] ;  /* 0x00400000cde4783b */ /* 0x000fee0000000200 */
[C---:B--2---:R-:W-:Y:S08]  /*7f60*/  HMMA.16816.F32.BF16 R212, R172.reuse, R224, R212 ;  /* 0x000000e0acd4723c */ /* 0x044ff000000418d4 */
[----:B------:R-:W-:Y:S01]  /*7f70*/  HMMA.16816.F32.BF16 R180, R172, R226, R180 ;  /* 0x000000e2acb4723c */ /* 0x000fe200000418b4 */
[----:B------:R-:W1:Y:S04]  /*7f80*/  LDSM.16.M88.4 R224, [R203+0x13800] ;  /* 0x01380000cbe0783b */ /* 0x000e680000000200 */
[----:B------:R-:W-:Y:S03]  /*7f90*/  LDSM.16.M88.4 R172, [R196+0x2000] ;  /* 0x00200000c4ac783b */ /* 0x000fe60000000200 */
[C---:B---3--:R-:W-:Y:S08]  /*7fa0*/  HMMA.16816.F32.BF16 R28, R176.reuse, R168, R28 ;  /* 0x000000a8b01c723c */ /* 0x048ff0000004181c */
        /* <DEDUP_REMOVED lines=18> */
[C---:B------:R-:W-:Y:S08]  /*80d0*/  HMMA.16816.F32.BF16 R28, R228.reuse, R172, R28 ;  /* 0x000000ace41c723c */ /* 0x040ff0000004181c */
[C---:B------:R-:W-:Y:S01]  /*80e0*/  HMMA.16816.F32.BF16 R24, R228.reuse, R174, R24 ;  /* 0x000000aee418723c */ /* 0x040fe20000041818 */
[----:B------:R-:W3:Y:S07]  /*80f0*/  LDSM.16.M88.4 R172, [R209+0x15800] ;  /* 0x01580000d1ac783b */ /* 0x000eee0000000200 */
[C---:B----4-:R-:W-:Y:S08]  /*8100*/  HMMA.16816.F32.BF16 R212, R228.reuse, R232, R212 ;  /* 0x000000e8e4d4723c */ /* 0x050ff000000418d4 */
[----:B------:R-:W-:Y:S01]  /*8110*/  HMMA.16816.F32.BF16 R180, R228, R234, R180 ;  /* 0x000000eae4b4723c */ /* 0x000fe200000418b4 */
[----:B------:R-:W-:Y:S04]  /*8120*/  LDSM.16.M88.4 R232, [R191] ;  /* 0x00000000bfe8783b */ /* 0x000fe80000000200 */
[----:B------:R-:W-:Y:S03]  /*8130*/  LDSM.16.M88.4 R228, [R203+0x14000] ;  /* 0x01400000cbe4783b */ /* 0x000fe60000000200 */
[C---:B-1----:R-:W-:Y:S08]  /*8140*/  HMMA.16816.F32.BF16 R28, R168.reuse, R224, R28 ;  /* 0x000000e0a81c723c */ /* 0x042ff0000004181c */
[C---:B------:R-:W-:Y:S01]  /*8150*/  HMMA.16816.F32.BF16 R24, R168.reuse, R226, R24 ;  /* 0x000000e2a818723c */ /* 0x040fe20000041818 */
[----:B------:R-:W-:Y:S07]  /*8160*/  LDSM.16.M88.4 R224, [R190] ;  /* 0x00000000bee0783b */ /* 0x000fee0000000200 */
[C---:B--2---:R-:W-:Y:S08]  /*8170*/  HMMA.16816.F32.BF16 R20, R168.reuse, R32, R20 ;  /* 0x00000020a814723c */ /* 0x044ff00000041814 */
[C---:B------:R-:W-:Y:S01]  /*8180*/  HMMA.16816.F32.BF16 R4, R168.reuse, R34, R4 ;  /* 0x00000022a804723c */ /* 0x040fe20000041804 */
[----:B------:R-:W1:Y:S07]  /*8190*/  LDSM.16.M88.4 R32, [R208+0x8000] ;  /* 0x00800000d020783b */ /* 0x000e6e0000000200 */
[C---:B------:R-:W-:Y:S08]  /*81a0*/  HMMA.16816.F32.BF16 R220, R168.reuse, R176, R220 ;  /* 0x000000b0a8dc723c */ /* 0x040ff000000418dc */
[C---:B------:R-:W-:Y:S01]  /*81b0*/  HMMA.16816.F32.BF16 R216, R168.reuse, R178, R216 ;  /* 0x000000b2a8d8723c */ /* 0x040fe200000418d8 */
[----:B------:R-:W2:Y:S07]  /*81c0*/  LDSM.16.M88.4 R176, [R189] ;  /* 0x00000000bdb0783b */ /* 0x000eae0000000200 */
[C---:B---3--:R-:W-:Y:S08]  /*81d0*/  HMMA.16816.F32.BF16 R212, R168.reuse, R172, R212 ;  /* 0x000000aca8d4723c */ /* 0x048ff000000418d4 */
        /* <DEDUP_REMOVED lines=15> */
[----:B------:R-:W3:Y:S03]  /*82d0*/  LDSM.16.M88.4 R32, [R196+0x4000] ;  /* 0x00400000c420783b */ /* 0x000ee60000000200 */
[C---:B----4-:R-:W-:Y:S08]  /*82e0*/  HMMA.16816.F32.BF16 R28, R168.reuse, R228, R28 ;  /* 0x000000e4a81c723c */ /* 0x050ff0000004181c */
[C---:B------:R-:W-:Y:S01]  /*82f0*/  HMMA.16816.F32.BF16 R24, R168.reuse, R230, R24 ;  /* 0x000000e6a818723c */ /* 0x040fe20000041818 */
[----:B------:R-:W4:Y:S07]  /*8300*/  LDSM.16.M88.4 R228, [R196+0x4800] ;  /* 0x00480000c4e4783b */ /* 0x000f2e0000000200 */
        /* <DEDUP_REMOVED lines=18> */
[----:B------:R-:W1:Y:S07]  /*8430*/  LDSM.16.M88.4 R224, [R209+0x17800] ;  /* 0x01780000d1e0783b */ /* 0x000e6e0000000200 */
[C---:B--2---:R-:W-:Y:S08]  /*8440*/  HMMA.16816.F32.BF16 R212, R172.reuse, R176, R212 ;  /* 0x000000b0acd4723c */ /* 0x044ff000000418d4 */
[----:B------:R-:W-:Y:S01]  /*8450*/  HMMA.16816.F32.BF16 R180, R172, R178, R180 ;  /* 0x000000b2acb4723c */ /* 0x000fe200000418b4 */
[----:B------:R-:W-:Y:S04]  /*8460*/  LDSM.16.M88.4 R176, [R208+0xc000] ;  /* 0x00c00000d0b0783b */ /* 0x000fe80000000200 */
[----:B------:R-:W2:Y:S03]  /*8470*/  LDSM.16.M88.4 R172, [R187] ;  /* 0x00000000bbac783b */ /* 0x000ea60000000200 */
[C---:B------:R-:W-:Y:S08]  /*8480*/  HMMA.16816.F32.BF16 R28, R232.reuse, R168, R28 ;  /* 0x000000a8e81c723c */ /* 0x040ff0000004181c */
[C---:B------:R-:W-:Y:S01]  /*8490*/  HMMA.16816.F32.BF16 R24, R232.reuse, R170, R24 ;  /* 0x000000aae818723c */ /* 0x040fe20000041818 */
[----:B------:R-:W4:Y:S07]  /*84a0*/  LDSM.16.M88.4 R168, [R186] ;  /* 0x00000000baa8783b */ /* 0x000f2e0000000200 */
[C---:B---3--:R-:W-:Y:S08]  /*84b0*/  HMMA.16816.F32.BF16 R20, R232.reuse, R32, R20 ;  /* 0x00000020e814723c */ /* 0x048ff00000041814 */
[C---:B------:R-:W-:Y:S01]  /*84c0*/  HMMA.16816.F32.BF16 R4, R232.reuse, R34, R4 ;  /* 0x00000022e804723c */ /* 0x040fe20000041804 */
[----:B------:R-:W-:Y:S07]  /*84d0*/  LDSM.16.M88.4 R32, [R185] ;  /* 0x00000000b920783b */ /* 0x000fee0000000200 */
[C---:B-1----:R-:W-:Y:S08]  /*84e0*/  HMMA.16816.F32.BF16 R212, R232.reuse, R224, R212 ;  /* 0x000000e0e8d4723c */ /* 0x042ff000000418d4 */
[----:B------:R-:W-:Y:S01]  /*84f0*/  HMMA.16816.F32.BF16 R180, R232, R226, R180 ;  /* 0x000000e2e8b4723c */ /* 0x000fe200000418b4 */
[----:B------:R-:W1:Y:S07]  /*8500*/  LDSM.16.M88.4 R224, [R184] ;  /* 0x00000000b8e0783b */ /* 0x000e6e0000000200 */
[C---:B--2---:R-:W-:Y:S08]  /*8510*/  HMMA.16816.F32.BF16 R28, R176.reuse, R172, R28 ;  /* 0x000000acb01c723c */ /* 0x044ff0000004181c */
[C---:B------:R-:W-:Y:S01]  /*8520*/  HMMA.16816.F32.BF16 R24, R176.reuse, R174, R24 ;  /* 0x000000aeb018723c */ /* 0x040fe20000041818 */
[----:B------:R-:W-:Y:S07]  /*8530*/  LDSM.16.M88.4 R172, [R206+0xc000] ;  /* 0x00c00000ceac783b */ /* 0x000fee0000000200 */
[C---:B----4-:R-:W-:Y:S08]  /*8540*/  HMMA.16816.F32.BF16 R20, R176.reuse, R168, R20 ;  /* 0x000000a8b014723c */ /* 0x050ff00000041814 */
[----:B------:R-:W-:Y:S01]  /*8550*/  HMMA.16816.F32.BF16 R4, R176, R170, R4 ;  /* 0x000000aab004723c */ /* 0x000fe20000041804 */
[----:B------:R-:W2:Y:S07]  /*8560*/  LDSM.16.M88.4 R168, [R203+0x16000] ;  /* 0x01600000cba8783b */ /* 0x000eae0000000200 */
[C---:B------:R-:W-:Y:S08]  /*8570*/  HMMA.16816.F32.BF16 R220, R232.reuse, R228, R220 ;  /* 0x000000e4e8dc723c */ /* 0x040ff000000418dc */
[----:B------:R-:W-:Y:S01]  /*8580*/  HMMA.16816.F32.BF16 R216, R232, R230, R216 ;  /* 0x000000e6e8d8723c */ /* 0x000fe200000418d8 */
[----:B------:R-:W3:Y:S07]  /*8590*/  LDSM.16.M88.4 R228, [R203+0x16800] ;  /* 0x01680000cbe4783b */ /* 0x000eee0000000200 */
[C---:B-1----:R-:W-:Y:S08]  /*85a0*/  HMMA.16816.F32.BF16 R212, R176.reuse, R224, R212 ;  /* 0x000000e0b0d4723c */ /* 0x042ff000000418d4 */
[C---:B------:R-:W-:Y:S08]  /*85b0*/  HMMA.16816.F32.BF16 R220, R176.reuse, R32, R220 ;  /* 0x00000020b0dc723c */ /* 0x040ff000000418dc */
[C---:B------:R-:W-:Y:S01]  /*85c0*/  HMMA.16816.F32.BF16 R216, R176.reuse, R34, R216 ;  /* 0x00000022b0d8723c */ /* 0x040fe200000418d8 */
[----:B------:R-:W1:Y:S07]  /*85d0*/  LDSM.16.M88.4 R32, [R203+0x17000] ;  /* 0x01700000cb20783b */ /* 0x000e6e0000000200 */
[----:B------:R-:W-:Y:S01]  /*85e0*/  HMMA.16816.F32.BF16 R180, R176, R226, R180 ;  /* 0x000000e2b0b4723c */ /* 0x000fe200000418b4 */
[----:B------:R-:W-:Y:S04]  /*85f0*/  LDSM.16.M88.4 R176, [R205+0xc000] ;  /* 0x00c00000cdb0783b */ /* 0x000fe80000000200 */
[----:B------:R-:W4:Y:S03]  /*8600*/  LDSM.16.M88.4 R224, [R203+0x17800] ;  /* 0x01780000cbe0783b */ /* 0x000f260000000200 */
[C---:B--2---:R-:W-:Y:S08]  /*8610*/  HMMA.16816.F32.BF16 R28, R172.reuse, R168, R28 ;  /* 0x000000a8ac1c723c */ /* 0x044ff0000004181c */
[C---:B------:R-:W-:Y:S01]  /*8620*/  HMMA.16816.F32.BF16 R24, R172.reuse, R170, R24 ;  /* 0x000000aaac18723c */ /* 0x040fe20000041818 */
[----:B------:R-:W2:Y:S07]  /*8630*/  LDSM.16.M88.4 R168, [R196+0x6000] ;  /* 0x00600000c4a8783b */ /* 0x000eae0000000200 */
[C---:B---3--:R-:W-:Y:S08]  /*8640*/  HMMA.16816.F32.BF16 R20, R172.reuse, R228, R20 ;  /* 0x000000e4ac14723c */ /* 0x048ff00000041814 */
[C---:B------:R-:W-:Y:S01]  /*8650*/  HMMA.16816.F32.BF16 R4, R172.reuse, R230, R4 ;  /* 0x000000e6ac04723c */ /* 0x040fe20000041804 */
[----:B------:R-:W3:Y:S07]  /*8660*/  LDSM.16.M88.4 R228, [R196+0x6800] ;  /* 0x00680000c4e4783b */ /* 0x000eee0000000200 */
[C---:B-1----:R-:W-:Y:S08]  /*8670*/  HMMA.16816.F32.BF16 R220, R172.reuse, R32, R220 ;  /* 0x00000020acdc723c */ /* 0x042ff000000418dc */
[C---:B------:R-:W-:Y:S01]  /*8680*/  HMMA.16816.F32.BF16 R216, R172.reuse, R34, R216 ;  /* 0x00000022acd8723c */ /* 0x040fe200000418d8 */
[----:B------:R-:W1:Y:S07]  /*8690*/  LDSM.16.M88.4 R32, [R196+0x7000] ;  /* 0x00700000c420783b */ /* 0x000e6e0000000200 */
[----:B----4-:R-:W-:Y:S08]  /*86a0*/  HMMA.16816.F32.BF16 R212, R172, R224, R212 ;  /* 0x000000e0acd4723c */ /* 0x010ff000000418d4 */
[C---:B--2---:R-:W-:Y:S08]  /*86b0*/  HMMA.16816.F32.BF16 R28, R176.reuse, R168, R28 ;  /* 0x000000a8b01c723c */ /* 0x044ff0000004181c */
[----:B------:R-:W-:Y:S01]  /*86c0*/  HMMA.16816.F32.BF16 R24, R176, R170, R24 ;  /* 0x000000aab018723c */ /* 0x000fe20000041818 */
[----:B------:R-:W2:Y:S01]  /*86d0*/  LDSM.16.M88.4 R168, [R196+0x7800] ;  /* 0x00780000c4a8783b */ /* 0x000ea20000000200 */
[----:B------:R-:W-:-:S06]  /*86e0*/  DEPBAR.LE SB0, 0x0 ;  /* 0x000080000000791a */ /* 0x000fcc0000000000 */
[C---:B---3--:R-:W-:Y:S08]  /*86f0*/  HMMA.16816.F32.BF16 R20, R176.reuse, R228, R20 ;  /* 0x000000e4b014723c */ /* 0x048ff00000041814 */
[----:B------:R-:W-:Y:S01]  /*8700*/  HMMA.16816.F32.BF16 R4, R176, R230, R4 ;  /* 0x000000e6b004723c */ /* 0x000fe20000041804 */
[----:B------:R-:W-:Y:S02]  /*8710*/  FSEL R29, R29, -INF , !P2 ;  /* 0xff8000001d1d7808 */ /* 0x000fe40005000000 */
[----:B------:R-:W-:Y:S01]  /*8720*/  FSEL R31, R31, -INF , !P1 ;  /* 0xff8000001f1f7808 */ /* 0x000fe20004800000 */
[----:B------:R-:W-:Y:S01]  /*8730*/  BAR.SYNC.DEFER_BLOCKING 0x0 ;  /* 0x0000000000007b1d */ /* 0x000fe20000010000 */
[----:B------:R-:W-:-:S03]  /*8740*/  ISETP.GE.AND P1, PT, R166, R164, PT ;  /* 0x000000a4a600720c */ /* 0x000fc60003f26270 */
[----:B------:R-:W-:Y:S01]  /*8750*/  HMMA.16816.F32.BF16 R180, R172, R226, R180 ;  /* 0x000000e2acb4723c */ /* 0x000fe200000418b4 */
[----:B------:R-:W-:-:S06]  /*8760*/  FSEL R25, R25, -INF , !P1 ;  /* 0xff80000019197808 */ /* 0x000fcc0004800000 */
[----:B------:R-:W-:Y:S01]  /*8770*/  IADD3 R172, R0, 0x8, RZ ;  /* 0x0000000800ac7810 */ /* 0x000fe20007ffe0ff */
[C---:B-1----:R-:W-:Y:S03]  /*8780*/  HMMA.16816.F32.BF16 R220, R176.reuse, R32, R220 ;  /* 0x00000020b0dc723c */ /* 0x042fe600000418dc */
[C---:B------:R-:W-:Y:S02]  /*8790*/  ISETP.GE.AND P0, PT, R172.reuse, R164, PT ;  /* 0x000000a4ac00720c */ /* 0x040fe40003f06270 */
[----:B------:R-:W-:Y:S02]  /*87a0*/  ISETP.GE.AND P2, PT, R172, R11, PT ;  /* 0x0000000bac00720c */ /* 0x000fe40003f46270 */
[----:B------:R-:W-:Y:S01]  /*87b0*/  IADD3 R172, R0, 0x10, RZ ;  /* 0x0000001000ac7810 */ /* 0x000fe20007ffe0ff */
[----:B------:R-:W-:Y:S01]  /*87c0*/  HMMA.16816.F32.BF16 R216, R176, R34, R216 ;  /* 0x00000022b0d8723c */ /* 0x000fe200000418d8 */
[----:B------:R-:W-:-:S02]  /*87d0*/  FSEL R24, R24, -INF , !P0 ;  /* 0xff80000018187808 */ /* 0x000fc40004000000 */
[-C--:B------:R-:W-:Y:S02]  /*87e0*/  ISETP.GE.AND P0, PT, R166, R11.reuse, PT ;  /* 0x0000000ba600720c */ /* 0x080fe40003f06270 */
[----:B------:R-:W-:Y:S02]  /*87f0*/  FSEL R26, R26, -INF , !P2 ;  /* 0xff8000001a1a7808 */ /* 0x000fe40005000000 */
[----:B------:R-:W-:Y:S01]  /*8800*/  IADD3 R166, R0, 0x11, RZ ;  /* 0x0000001100a67810 */ /* 0x000fe20007ffe0ff */
[----:B--2---:R-:W-:Y:S01]  /*8810*/  HMMA.16816.F32.BF16 R212, R176, R168, R212 ;  /* 0x000000a8b0d4723c */ /* 0x004fe200000418d4 */
[C---:B------:R-:W-:Y:S02]  /*8820*/  ISETP.GE.AND P2, PT, R172.reuse, R164, PT ;  /* 0x000000a4ac00720c */ /* 0x040fe40003f46270 */
[----:B------:R-:W-:Y:S02]  /*8830*/  ISETP.GE.AND P1, PT, R172, R11, PT ;  /* 0x0000000bac00720c */ /* 0x000fe40003f26270 */
[----:B------:R-:W-:-:S02]  /*8840*/  FSEL R27, R27, -INF , !P0 ;  /* 0xff8000001b1b7808 */ /* 0x000fc40004000000 */
[----:B------:R-:W-:Y:S01]  /*8850*/  IADD3 R33, R0, 0x18, RZ ;  /* 0x0000001800217810 */ /* 0x000fe20007ffe0ff */
[----:B------:R-:W-:Y:S01]  /*8860*/  HMMA.16816.F32.BF16 R180, R176, R170, R180 ;  /* 0x000000aab0b4723c */ /* 0x000fe200000418b4 */
[----:B------:R-:W-:Y:S02]  /*8870*/  ISETP.GE.AND P0, PT, R166, R164, PT ;  /* 0x000000a4a600720c */ /* 0x000fe40003f06270 */
[----:B------:R-:W-:Y:S02]  /*8880*/  FSEL R224, R20, -INF , !P2 ;  /* 0xff80000014e07808 */ /* 0x000fe40005000000 */
[----:B------:R-:W-:Y:S02]  /*8890*/  ISETP.GE.AND P2, PT, R166, R11, PT ;  /* 0x0000000ba600720c */ /* 0x000fe40003f46270 */
[----:B------:R-:W-:Y:S02]  /*88a0*/  FSEL R22, R22, -INF , !P1 ;  /* 0xff80000016167808 */ /* 0x000fe40004800000 */
[----:B------:R-:W-:-:S02]  /*88b0*/  IADD3 R20, R0, 0x19, RZ ;  /* 0x0000001900147810 */ /* 0x000fc40007ffe0ff */
[-C--:B------:R-:W-:Y:S02]  /*88c0*/  ISETP.GE.AND P1, PT, R33, R164.reuse, PT ;  /* 0x000000a42100720c */ /* 0x080fe40003f26270 */
[----:B------:R-:W-:Y:S02]  /*88d0*/  FSEL R32, R21, -INF , !P0 ;  /* 0xff80000015207808 */ /* 0x000fe40004000000 */
[----:B------:R-:W-:Y:S02]  /*88e0*/  ISETP.GE.AND P0, PT, R33, R11, PT ;  /* 0x0000000b2100720c */ /* 0x000fe40003f06270 */
[----:B------:R-:W-:Y:S02]  /*88f0*/  FSEL R23, R23, -INF , !P2 ;  /* 0xff80000017177808 */ /* 0x000fe40005000000 */
[----:B------:R-:W-:Y:S02]  /*8900*/  IADD3 R21, R0, 0x20, RZ ;  /* 0x0000002000157810 */ /* 0x000fe40007ffe0ff */
[----:B------:R-:W-:-:S02]  /*8910*/  ISETP.GE.AND P2, PT, R20, R164, PT ;  /* 0x000000a41400720c */ /* 0x000fc40003f46270 */
[----:B------:R-:W-:Y:S02]  /*8920*/  FSEL R34, R4, -INF , !P1 ;  /* 0xff80000004227808 */ /* 0x000fe40004800000 */
[----:B------:R-:W-:Y:S02]  /*8930*/  ISETP.GE.AND P1, PT, R20, R11, PT ;  /* 0x0000000b1400720c */ /* 0x000fe40003f26270 */
[----:B------:R-:W-:Y:S02]  /*8940*/  FSEL R6, R6, -INF , !P0 ;  /* 0xff80000006067808 */ /* 0x000fe40004000000 */
[----:B------:R-:W-:Y:S02]  /*8950*/  ISETP.GE.AND P0, PT, R21, R164, PT ;  /* 0x000000a41500720c */ /* 0x000fe40003f06270 */
[----:B------:R-:W-:Y:S02]  /*8960*/  IADD3 R4, R0, 0x21, RZ ;  /* 0x0000002100047810 */ /* 0x000fe40007ffe0ff */
[----:B------:R-:W-:-:S02]  /*8970*/  FSEL R35, R5, -INF , !P2 ;  /* 0xff80000005237808 */ /* 0x000fc40005000000 */
[-C--:B------:R-:W-:Y:S02]  /*8980*/  ISETP.GE.AND P2, PT, R21, R11.reuse, PT ;  /* 0x0000000b1500720c */ /* 0x080fe40003f46270 */
[----:B------:R-:W-:Y:S02]  /*8990*/  FSEL R7, R7, -INF , !P1 ;  /* 0xff80000007077808 */ /* 0x000fe40004800000 */
[----:B------:R-:W-:Y:S02]  /*89a0*/  IADD3 R5, R0, 0x28, RZ ;  /* 0x0000002800057810 */ /* 0x000fe40007ffe0ff */
[----:B------:R-:W-:Y:S02]  /*89b0*/  ISETP.GE.AND P1, PT, R4, R164, PT ;  /* 0x000000a40400720c */ /* 0x000fe40003f26270 */
[----:B------:R-:W-:Y:S02]  /*89c0*/  FSEL R166, R220, -INF , !P0 ;  /* 0xff800000dca67808 */ /* 0x000fe40004000000 */
[----:B------:R-:W-:-:S02]  /*89d0*/  ISETP.GE.AND P0, PT, R4, R11, PT ;  /* 0x0000000b0400720c */ /* 0x000fc40003f06270 */
[----:B------:R-:W-:Y:S02]  /*89e0*/  FSEL R4, R222, -INF , !P2 ;  /* 0xff800000de047808 */ /* 0x000fe40005000000 */
[----:B------:R-:W-:Y:S02]  /*89f0*/  ISETP.GE.AND P2, PT, R5, R164, PT ;  /* 0x000000a40500720c */ /* 0x000fe40003f46270 */
[----:B------:R-:W-:Y:S02]  /*8a00*/  IADD3 R20, R0, 0x29, RZ ;  /* 0x0000002900147810 */ /* 0x000fe40007ffe0ff */
[----:B------:R-:W-:Y:S02]  /*8a10*/  FSEL R221, R221, -INF , !P1 ;  /* 0xff800000dddd7808 */ /* 0x000fe40004800000 */
[----:B------:R-:W-:Y:S02]  /*8a20*/  ISETP.GE.AND P1, PT, R5, R11, PT ;  /* 0x0000000b0500720c */ /* 0x000fe40003f26270 */
[----:B------:R-:W-:-:S02]  /*8a30*/  FSEL R5, R223, -INF , !P0 ;  /* 0xff800000df057808 */ /* 0x000fc40004000000 */
[----:B------:R-:W-:Y:S02]  /*8a40*/  IADD3 R21, R0, 0x30, RZ ;  /* 0x0000003000157810 */ /* 0x000fe40007ffe0ff */
[-C--:B------:R-:W-:Y:S02]  /*8a50*/  ISETP.GE.AND P0, PT, R20, R164.reuse, PT ;  /* 0x000000a41400720c */ /* 0x080fe40003f06270 */
[----:B------:R-:W-:Y:S02]  /*8a60*/  FSEL R168, R216, -INF , !P2 ;  /* 0xff800000d8a87808 */ /* 0x000fe40005000000 */
[----:B------:R-:W-:Y:S02]  /*8a70*/  ISETP.GE.AND P2, PT, R20, R11, PT ;  /* 0x0000000b1400720c */ /* 0x000fe40003f46270 */
[----:B------:R-:W-:Y:S02]  /*8a80*/  FSEL R20, R218, -INF , !P1 ;  /* 0xff800000da147808 */ /* 0x000fe40004800000 */
[----:B------:R-:W-:-:S02]  /*8a90*/  ISETP.GE.AND P1, PT, R21, R164, PT ;  /* 0x000000a41500720c */ /* 0x000fc40003f26270 */
[C---:B------:R-:W-:Y:S02]  /*8aa0*/  IADD3 R33, R0.reuse, 0x31, RZ ;  /* 0x0000003100217810 */ /* 0x040fe40007ffe0ff */
[----:B------:R-:W-:Y:S02]  /*8ab0*/  FSEL R217, R217, -INF , !P0 ;  /* 0xff800000d9d97808 */ /* 0x000fe40004000000 */
[----:B------:R-:W-:Y:S02]  /*8ac0*/  ISETP.GE.AND P0, PT, R21, R11, PT ;  /* 0x0000000b1500720c */ /* 0x000fe40003f06270 */
[----:B------:R-:W-:Y:S02]  /*8ad0*/  IADD3 R169, R0, 0x38, RZ ;  /* 0x0000003800a97810 */ /* 0x000fe40007ffe0ff */
[----:B------:R-:W-:Y:S02]  /*8ae0*/  FSEL R21, R219, -INF , !P2 ;  /* 0xff800000db157808 */ /* 0x000fe40005000000 */
[----:B------:R-:W-:-:S02]  /*8af0*/  FSEL R212, R212, -INF , !P1 ;  /* 0xff800000d4d47808 */ /* 0x000fc40004800000 */
[CC--:B------:R-:W-:Y:S02]  /*8b00*/  ISETP.GE.AND P2, PT, R33.reuse, R164.reuse, PT ;  /* 0x000000a42100720c */ /* 0x0c0fe40003f46270 */
[----:B------:R-:W-:Y:S02]  /*8b10*/  ISETP.GE.AND P1, PT, R33, R11, PT ;  /* 0x0000000b2100720c */ /* 0x000fe40003f26270 */
[----:B------:R-:W-:Y:S02]  /*8b20*/  FSEL R33, R214, -INF , !P0 ;  /* 0xff800000d6217808 */ /* 0x000fe40004000000 */
[----:B------:R-:W-:Y:S02]  /*8b30*/  ISETP.GE.AND P0, PT, R169, R164, PT ;  /* 0x000000a4a900720c */ /* 0x000fe40003f06270 */
[----:B------:R-:W-:Y:S02]  /*8b40*/  FSEL R213, R213, -INF , !P2 ;  /* 0xff800000d5d57808 */ /* 0x000fe40005000000 */
[----:B------:R-:W-:-:S02]  /*8b50*/  FSEL R180, R180, -INF , !P0 ;  /* 0xff800000b4b47808 */ /* 0x000fc40004000000 */
[-C--:B------:R-:W-:Y:S02]  /*8b60*/  ISETP.GE.AND P0, PT, R0, R11.reuse, PT ;  /* 0x0000000b0000720c */ /* 0x080fe40003f06270 */
[----:B------:R-:W-:Y:S02]  /*8b70*/  FSEL R230, R215, -INF , !P1 ;  /* 0xff800000d7e67808 */ /* 0x000fe40004800000 */
[----:B------:R-:W-:Y:S02]  /*8b80*/  FSEL R30, R30, -INF , !P0 ;  /* 0xff8000001e1e7808 */ /* 0x000fe40004000000 */
[----:B------:R-:W-:Y:S02]  /*8b90*/  PLOP3.LUT P0, PT, PT, PT, UP0, 0x80, 0x0 ;  /* 0x000000000000781c */ /* 0x000fe40003f0f008 */
[----:B------:R-:W-:Y:S02]  /*8ba0*/  ISETP.GE.AND P2, PT, R169, R11, PT ;  /* 0x0000000ba900720c */ /* 0x000fe40003f46270 */
[----:B------:R-:W-:-:S02]  /*8bb0*/  ISETP.GE.AND P1, PT, R0, R164, PT ;  /* 0x000000a40000720c */ /* 0x000fc40003f26270 */
[----:B------:R-:W-:Y:S02]  /*8bc0*/  IADD3 R169, R0, 0x39, RZ ;  /* 0x0000003900a97810 */ /* 0x000fe40007ffe0ff */
[----:B------:R-:W-:Y:S02]  /*8bd0*/  FSEL R229, R182, -INF , !P2 ;  /* 0xff800000b6e57808 */ /* 0x000fe40005000000 */
[----:B------:R-:W-:Y:S02]  /*8be0*/  FSEL R252, R28, -INF , !P1 ;  /* 0xff8000001cfc7808 */ /* 0x000fe40004800000 */
[C---:B------:R-:W-:Y:S02]  /*8bf0*/  ISETP.GE.AND P2, PT, R169.reuse, R164, PT ;  /* 0x000000a4a900720c */ /* 0x040fe40003f46270 */
[----:B------:R-:W-:Y:S02]  /*8c00*/  ISETP.GE.AND P1, PT, R169, R11, PT ;  /* 0x0000000ba900720c */ /* 0x000fe40003f26270 */
[----:B------:R-:W-:-:S02]  /*8c10*/  FSEL R169, R181, -INF , !P2 ;  /* 0xff800000b5a97808 */ /* 0x000fc40005000000 */
[----:B------:R-:W-:Y:S01]  /*8c20*/  FSEL R28, R183, -INF , !P1 ;  /* 0xff800000b71c7808 */ /* 0x000fe20004800000 */
[----:B------:R-:W-:Y:S05]  /*8c30*/  @!P0 BRA `(.L_x_884) ;  /* 0x000004a000008947 */ /* 0x000fea0003800000 */
[----:B------:R-:W-:Y:S01]  /*8c40*/  ULDC.64 UR4, c[0x0][0x198] ;  /* 0x0000660000047ab9 */ /* 0x000fe20000000a00 */
[----:B------:R-:W-:Y:S01]  /*8c50*/  IMAD.MOV.U32 R178, RZ, RZ, R248 ;  /* 0x000000ffffb27224 */ /* 0x000fe200078e00f8 */
[----:B------:R-:W-:Y:S01]  /*8c60*/  USHF.L.U32 UR36, UR4, 0x6, URZ ;  /* 0x0000000604247899 */ /* 0x000fe2000800063f */
[----:B------:R-:W-:Y:S01]  /*8c70*/  IMAD.MOV.U32 R179, RZ, RZ, R251 ;  /* 0x000000ffffb37224 */ /* 0x000fe200078e00fb */
[----:B------:R-:W-:Y:S01]  /*8c80*/  UIADD3 UR37, UR6, -0x3, URZ ;  /* 0xfffffffd06257890 */ /* 0x000fe2000fffe03f */
[----:B------:R1:W-:Y:S01]  /*8c90*/  @P6 STS.128 [R244+0x10000], RZ ;  /* 0x010000fff4006388 */ /* 0x0003e20000000c00 */
[----:B------:R-:W-:Y:S01]  /*8ca0*/  USHF.L.U64.HI UR5, UR4, UR29, UR5 ;  /* 0x0000001d04057299 */ /* 0x000fe20008010205 */
[----:B------:R-:W-:Y:S01]  /*8cb0*/  BSSY B0, `(.L_x_885) ;  /* 0x0000041000007945 */ /* 0x000fe20003800000 */
[----:B------:R-:W-:Y:S01]  /*8cc0*/  USHF.R.S32.HI UR4, URZ, 0x1f, UR37 ;  /* 0x0000001f3f047899 */ /* 0x000fe20008011425 */
[----:B------:R-:W-:Y:S01]  /*8cd0*/  IMAD.U32 R0, RZ, RZ, UR36 ;  /* 0x00000024ff007e24 */ /* 0x000fe2000f8e00ff */
[----:B------:R-:W-:-:S03]  /*8ce0*/  UIMAD UR5, UR5, UR37, URZ ;  /* 0x00000025050572a4 */ /* 0x000fc6000f8e023f */
[----:B------:R-:W-:Y:S01]  /*8cf0*/  IMAD.WIDE.U32 R178, R0, UR37, R178 ;  /* 0x0000002500b27c25 */ /* 0x000fe2000f8e00b2 */
[----:B------:R-:W-:-:S04]  /*8d00*/  UIMAD UR4, UR4, UR36, UR5 ;  /* 0x00000024040472a4 */ /* 0x000fc8000f8e0205 */
[C---:B------:R-:W-:Y:S02]  /*8d10*/  @!P6 LEA R182, P2, R178.reuse, c[0x0][0x168], 0x1 ;  /* 0x00005a00b2b6ea11 */ /* 0x040fe400078408ff */
        /* <DEDUP_REMOVED lines=58> */
.L_x_886:
[----:B------:R-:W-:Y:S05]  /*90c0*/  BSYNC B0 ;  /* 0x0000000000007941 */ /* 0x000fea0003800000 */
.L_x_885:
[----:B------:R-:W0:Y:S02]  /*90d0*/  LDGDEPBAR ;  /* 0x00000000000079af */ /* 0x000e240000000000 */
.L_x_884:
[----:B-1----:R-:W-:Y:S01]  /*90e0*/  FMNMX.FTZ R179, R3, R252, !PT ;  /* 0x000000fc03b37209 */ /* 0x002fe20007810000 */
[----:B------:R-:W-:Y:S01]  /*90f0*/  USHF.L.U32 UR29, UR31, 0x1, URZ ;  /* 0x000000011f1d7899 */ /* 0x000fe2000800063f */
[----:B------:R-:W-:Y:S01]  /*9100*/  FMNMX.FTZ R0, R2, R30, !PT ;  /* 0x0000001e02007209 */ /* 0x000fe20007810000 */
[----:B------:R-:W-:Y:S01]  /*9110*/  IMAD.WIDE.U32 R234, R8, -0x2daee0ad, RZ ;  /* 0xd2511f5308ea7825 */ /* 0x000fe200078e00ff */
[----:B------:R-:W-:Y:S01]  /*9120*/  FMNMX.FTZ R179, R29, R179, !PT ;  /* 0x000000b31db37209 */ /* 0x000fe20007810000 */
[----:B------:R-:W-:Y:S01]  /*9130*/  ULOP3.LUT UR4, UR29, UR33, URZ, 0x3c, !UPT ;  /* 0x000000211d047292 */ /* 0x000fe2000f8e3c3f */
[----:B------:R-:W-:Y:S01]  /*9140*/  FMNMX.FTZ R0, R31, R0, !PT ;  /* 0x000000001f007209 */ /* 0x000fe20007810000 */
[----:B------:R-:W-:Y:S01]  /*9150*/  STL.64 [R1+0x80], R188 ;  /* 0x000080bc01007387 */ /* 0x000fe20000100a00 */
[----:B------:R-:W-:Y:S02]  /*9160*/  FMNMX.FTZ R179, R24, R179, !PT ;  /* 0x000000b318b37209 */ /* 0x000fe40007810000 */
[----:B------:R-:W-:Y:S01]  /*9170*/  FMNMX.FTZ R0, R26, R0, !PT ;  /* 0x000000001a007209 */ /* 0x000fe20007810000 */
[----:B------:R-:W-:Y:S01]  /*9180*/  STL [R1+0x78], R164 ;  /* 0x000078a401007387 */ /* 0x000fe20000100800 */
[----:B------:R-:W-:-:S02]  /*9190*/  FMNMX.FTZ R179, R25, R179, !PT ;  /* 0x000000b319b37209 */ /* 0x000fc40007810000 */
[----:B------:R-:W-:Y:S01]  /*91a0*/  FMNMX.FTZ R0, R27, R0, !PT ;  /* 0x000000001b007209 */ /* 0x000fe20007810000 */
[----:B------:R-:W-:Y:S01]  /*91b0*/  STL.64 [R1+0x70], R186 ;  /* 0x000070ba01007387 */ /* 0x000fe20000100a00 */
[----:B------:R-:W-:Y:S02]  /*91c0*/  FMNMX.FTZ R179, R224, R179, !PT ;  /* 0x000000b3e0b37209 */ /* 0x000fe40007810000 */
        /* <DEDUP_REMOVED lines=40> */
[----:B------:R-:W-:Y:S01]  /*9450*/  LOP3.LUT R32, R235, UR4, RZ, 0x3c, !PT ;  /* 0x00000004eb207c12 */ /* 0x000fe2000f8e3cff */
[--C-:B------:R-:W-:Y:S01]  /*9460*/  FFMA.FTZ R220, R34, c[0x0][0x23c], -R227.reuse ;  /* 0x00008f0022dc7a23 */ /* 0x100fe200000108e3 */
[----:B------:R-:W-:Y:S01]  /*9470*/  FSEL R242, R211, RZ, P1 ;  /* 0x000000ffd3f27208 */ /* 0x000fe20000800000 */
[--C-:B------:R-:W-:Y:S02]  /*9480*/  FFMA.FTZ R218, R35, c[0x0][0x23c], -R227.reuse ;  /* 0x00008f0023da7a23 */ /* 0x100fe400000108e3 */
[--C-:B------:R-:W-:Y:S02]  /*9490*/  FFMA.FTZ R183, R212, c[0x0][0x23c], -R227.reuse ;  /* 0x00008f00d4b77a23 */ /* 0x100fe400000108e3 */
[----:B------:R-:W-:Y:S02]  /*94a0*/  FFMA.FTZ R178, R213, c[0x0][0x23c], -R227 ;  /* 0x00008f00d5b27a23 */ /* 0x000fe400000108e3 */
[----:B------:R-:W-:-:S04]  /*94b0*/  IMAD.WIDE.U32 R212, R32, -0x326172a9, RZ ;  /* 0xcd9e8d5720d47825 */ /* 0x000fc800078e00ff */
[----:B------:R-:W-:Y:S01]  /*94c0*/  IMAD.WIDE.U32 R34, R9, -0x326172a9, RZ ;  /* 0xcd9e8d5709227825 */ /* 0x000fe200078e00ff */
[----:B------:R-:W-:-:S03]  /*94d0*/  LOP3.LUT R0, R19, UR15, R212, 0x96, !PT ;  /* 0x0000000f13007c12 */ /* 0x000fc6000f8e96d4 */
[----:B------:R-:W-:Y:S01]  /*94e0*/  FFMA.FTZ R252, R252, c[0x0][0x23c], -R227 ;  /* 0x00008f00fcfc7a23 */ /* 0x000fe200000108e3 */
[----:B------:R-:W-:Y:S01]  /*94f0*/  LOP3.LUT R179, R213, UR34, R34, 0x96, !PT ;  /* 0x00000022d5b37c12 */ /* 0x000fe2000f8e9622 */
[----:B------:R-:W-:Y:S01]  /*9500*/  IMAD.WIDE.U32 R186, R0, -0x2daee0ad, RZ ;  /* 0xd2511f5300ba7825 */ /* 0x000fe200078e00ff */
[----:B------:R-:W-:-:S03]  /*9510*/  LOP3.LUT R32, R35, R10, RZ, 0x3c, !PT ;  /* 0x0000000a23207212 */ /* 0x000fc600078e3cff */
[----:B------:R-:W-:Y:S01]  /*9520*/  IMAD.WIDE.U32 R212, R179, -0x2daee0ad, RZ ;  /* 0xd2511f53b3d47825 */ /* 0x000fe200078e00ff */
[----:B------:R-:W-:Y:S03]  /*9530*/  MUFU.EX2 R252, R252 ;  /* 0x000000fc00fc7308 */ /* 0x000fe60000000800 */
[----:B------:R-:W-:Y:S01]  /*9540*/  IMAD R32, R32, -0x2daee0ad, RZ ;  /* 0xd2511f5320207824 */ /* 0x000fe200078e02ff */
[----:B------:R-:W-:Y:S01]  /*9550*/  LOP3.LUT R237, R187, UR12, R212, 0x96, !PT ;  /* 0x0000000cbbed7c12 */ /* 0x000fe2000f8e96d4 */
[----:B------:R-:W-:Y:S02]  /*9560*/  FFMA.FTZ R233, R29, c[0x0][0x23c], -R227 ;  /* 0x00008f001de97a23 */ /* 0x000fe400000108e3 */
[----:B------:R-:W-:Y:S01]  /*9570*/  FMUL.FTZ R35, R211, c[0x0][0x23c] ;  /* 0x00008f00d3237a20 */ /* 0x000fe20000410000 */
[----:B------:R-:W-:Y:S01]  /*9580*/  LOP3.LUT R238, R213, UR14, R32, 0x96, !PT ;  /* 0x0000000ed5ee7c12 */ /* 0x000fe2000f8e9620 */
[----:B------:R-:W-:-:S02]  /*9590*/  IMAD.WIDE.U32 R12, R237, -0x326172a9, RZ ;  /* 0xcd9e8d57ed0c7825 */ /* 0x000fc400078e00ff */
[----:B------:R-:W1:Y:S01]  /*95a0*/  MUFU.EX2 R233, R233 ;  /* 0x000000e900e97308 */ /* 0x000e620000000800 */
[----:B------:R-:W-:Y:S01]  /*95b0*/  FSEL R35, R35, RZ, P1 ;  /* 0x000000ff23237208 */ /* 0x000fe20000800000 */
[----:B------:R-:W-:-:S04]  /*95c0*/  IMAD.WIDE.U32 R14, R238, -0x326172a9, RZ ;  /* 0xcd9e8d57ee0e7825 */ /* 0x000fc800078e00ff */
[----:B------:R-:W-:Y:S01]  /*95d0*/  FADD.FTZ R242, R2, -R242 ;  /* 0x800000f202f27221 */ /* 0x000fe20000010000 */
[----:B------:R-:W-:Y:S01]  /*95e0*/  LOP3.LUT R237, R15, UR13, R18, 0x96, !PT ;  /* 0x0000000d0fed7c12 */ /* 0x000fe2000f8e9612 */
[----:B------:R-:W-:Y:S01]  /*95f0*/  FFMA.FTZ R0, R30, c[0x0][0x23c], -R35 ;  /* 0x00008f001e007a23 */ /* 0x000fe20000010823 */
[----:B------:R-:W-:Y:S01]  /*9600*/  LOP3.LUT R240, R13, UR11, R14, 0x96, !PT ;  /* 0x0000000b0df07c12 */ /* 0x000fe2000f8e960e */
[----:B------:R-:W-:Y:S02]  /*9610*/  FMUL.FTZ R242, R242, c[0x0][0x23c] ;  /* 0x00008f00f2f27a20 */ /* 0x000fe40000410000 */
[----:B------:R-:W-:Y:S01]  /*9620*/  IMAD.WIDE.U32 R188, R237, -0x2daee0ad, RZ ;  /* 0xd2511f53edbc7825 */ /* 0x000fe200078e00ff */
[----:B------:R-:W-:Y:S01]  /*9630*/  FSEL R237, R236, RZ, P2 ;  /* 0x000000ffeced7208 */ /* 0x000fe20001000000 */
[----:B------:R1:W-:Y:S02]  /*9640*/  MUFU.EX2 R184, R0 ;  /* 0x0000000000b87308 */ /* 0x0003e40000000800 */
[----:B------:R-:W-:Y:S01]  /*9650*/  IMAD.WIDE.U32 R240, R240, -0x2daee0ad, RZ ;  /* 0xd2511f53f0f07825 */ /* 0x000fe200078e00ff */
[----:B------:R-:W-:-:S03]  /*9660*/  LOP3.LUT R238, R189, UR10, R186, 0x96, !PT ;  /* 0x0000000abdee7c12 */ /* 0x000fc6000f8e96ba */
[----:B------:R-:W-:Y:S01]  /*9670*/  FADD.FTZ R237, R3, -R237 ;  /* 0x800000ed03ed7221 */ /* 0x000fe20000010000 */
[----:B------:R-:W-:Y:S01]  /*9680*/  LOP3.LUT R241, R241, UR8, R188, 0x96, !PT ;  /* 0x00000008f1f17c12 */ /* 0x000fe2000f8e96bc */
[----:B------:R-:W-:Y:S01]  /*9690*/  IMAD.WIDE.U32 R238, R238, -0x326172a9, RZ ;  /* 0xcd9e8d57eeee7825 */ /* 0x000fe200078e00ff */
[----:B------:R-:W2:Y:S03]  /*96a0*/  MUFU.EX2 R242, R242 ;  /* 0x000000f200f27308 */ /* 0x000ea60000000800 */
[----:B------:R-:W-:-:S04]  /*96b0*/  IMAD.WIDE.U32 R188, R241, -0x326172a9, RZ ;  /* 0xcd9e8d57f1bc7825 */ /* 0x000fc800078e00ff */
[----:B------:R-:W-:Y:S01]  /*96c0*/  FMUL.FTZ R237, R237, c[0x0][0x23c] ;  /* 0x00008f00eded7a20 */ /* 0x000fe20000410000 */
[----:B------:R-:W-:Y:S01]  /*96d0*/  LOP3.LUT R241, R189, UR35, R238, 0x96, !PT ;  /* 0x00000023bdf17c12 */ /* 0x000fe2000f8e96ee */
[----:B------:R-:W-:Y:S01]  /*96e0*/  FFMA.FTZ R234, R31, c[0x0][0x23c], -R35 ;  /* 0x00008f001fea7a23 */ /* 0x000fe20000010823 */
[----:B-1----:R-:W-:Y:S01]  /*96f0*/  F2FP.BF16.PACK_AB R0, R233, R252 ;  /* 0x000000fce900723e */ /* 0x002fe200000010ff */
[----:B------:R1:W3:Y:S01]  /*9700*/  MUFU.EX2 R164, R237 ;  /* 0x000000ed00a47308 */ /* 0x0002e20000000800 */
[----:B------:R-:W-:Y:S02]  /*9710*/  FFMA.FTZ R228, R25, c[0x0][0x23c], -R227 ;  /* 0x00008f0019e47a23 */ /* 0x000fe400000108e3 */
[----:B------:R-:W-:Y:S01]  /*9720*/  PRMT R185, R0, 0x7632, R185 ;  /* 0x0000763200b97816 */ /* 0x000fe200000000b9 */
[----:B------:R-:W-:Y:S02]  /*9730*/  FFMA.FTZ R232, R24, c[0x0][0x23c], -R227 ;  /* 0x00008f0018e87a23 */ /* 0x000fe400000108e3 */
[----:B--2---:R-:W-:-:S02]  /*9740*/  FMUL.FTZ R134, R134, R242 ;  /* 0x000000f286867220 */ /* 0x004fc40000410000 */
[----:B------:R-:W2:Y:S01]  /*9750*/  MUFU.EX2 R187, R234 ;  /* 0x000000ea00bb7308 */ /* 0x000ea20000000800 */
[-C--:B------:R-:W-:Y:S02]  /*9760*/  FMUL.FTZ R135, R135, R242.reuse ;  /* 0x000000f287877220 */ /* 0x080fe40000410000 */
[-C--:B------:R-:W-:Y:S02]  /*9770*/  FMUL.FTZ R138, R138, R242.reuse ;  /* 0x000000f28a8a7220 */ /* 0x080fe40000410000 */
[-C--:B------:R-:W-:Y:S02]  /*9780*/  FMUL.FTZ R139, R139, R242.reuse ;  /* 0x000000f28b8b7220 */ /* 0x080fe40000410000 */
[----:B------:R-:W-:Y:S01]  /*9790*/  FMUL.FTZ R142, R142, R242 ;  /* 0x000000f28e8e7220 */ /* 0x000fe20000410000 */
[----:B-1----:R-:W-:Y:S01]  /*97a0*/  LOP3.LUT R237, R241, 0xffff, RZ, 0xc0, !PT ;  /* 0x0000fffff1ed7812 */ /* 0x002fe200078ec0ff */
[-C--:B---3--:R-:W-:Y:S01]  /*97b0*/  FMUL.FTZ R132, R132, R164.reuse ;  /* 0x000000a484847220 */ /* 0x088fe20000410000 */
[----:B------:R-:W-:Y:S01]  /*97c0*/  MUFU.EX2 R228, R228 ;  /* 0x000000e400e47308 */ /* 0x000fe20000000800 */
[-C--:B------:R-:W-:Y:S01]  /*97d0*/  FMUL.FTZ R133, R133, R164.reuse ;  /* 0x000000a485857220 */ /* 0x080fe20000410000 */
[----:B------:R-:W-:Y:S01]  /*97e0*/  SHF.R.U32.HI R237, RZ, 0x8, R237 ;  /* 0x00000008ffed7819 */ /* 0x000fe200000116ed */
[----:B------:R-:W-:-:S02]  /*97f0*/  FMUL.FTZ R136, R136, R164 ;  /* 0x000000a488887220 */ /* 0x000fc40000410000 */
[-C--:B------:R-:W-:Y:S01]  /*9800*/  FMUL.FTZ R137, R137, R164.reuse ;  /* 0x000000a489897220 */ /* 0x080fe20000410000 */
[----:B------:R-:W-:Y:S01]  /*9810*/  LOP3.LUT R237, R237, 0xffff, RZ, 0xc0, !PT ;  /* 0x0000ffffeded7812 */ /* 0x000fe200078ec0ff */
[-C--:B------:R-:W-:Y:S02]  /*9820*/  FMUL.FTZ R140, R140, R164.reuse ;  /* 0x000000a48c8c7220 */ /* 0x080fe40000410000 */
[-C--:B------:R-:W-:Y:S01]  /*9830*/  FMUL.FTZ R141, R141, R164.reuse ;  /* 0x000000a48d8d7220 */ /* 0x080fe20000410000 */
[----:B------:R-:W-:Y:S01]  /*9840*/  ISETP.GE.U32.AND P2, PT, R243, R237, PT ;  /* 0x000000edf300720c */ /* 0x000fe20003f46070 */
[-CC-:B------:R-:W-:Y:S01]  /*9850*/  FFMA.FTZ R237, R165, R164.reuse, R252.reuse ;  /* 0x000000a4a5ed7223 */ /* 0x180fe200000100fc */
[----:B------:R-:W-:Y:S01]  /*9860*/  PRMT R252, R0, 0x7610, R252 ;  /* 0x0000761000fc7816 */ /* 0x000fe200000000fc */
[-C--:B------:R-:W-:Y:S01]  /*9870*/  FMUL.FTZ R144, R144, R164.reuse ;  /* 0x000000a490907220 */ /* 0x080fe20000410000 */
[----:B------:R-:W-:Y:S01]  /*9880*/  SHF.R.U32.HI R0, RZ, 0x18, R241 ;  /* 0x00000018ff007819 */ /* 0x000fe200000116f1 */
[----:B------:R-:W-:-:S02]  /*9890*/  FMUL.FTZ R145, R145, R164 ;  /* 0x000000a491917220 */ /* 0x000fc40000410000 */
[-C--:B------:R-:W-:Y:S02]  /*98a0*/  FMUL.FTZ R148, R148, R164.reuse ;  /* 0x000000a494947220 */ /* 0x080fe40000410000 */
[-C--:B------:R-:W-:Y:S02]  /*98b0*/  FMUL.FTZ R149, R149, R164.reuse ;  /* 0x000000a495957220 */ /* 0x080fe40000410000 */
[-C--:B------:R-:W-:Y:S02]  /*98c0*/  FMUL.FTZ R152, R152, R164.reuse ;  /* 0x000000a498987220 */ /* 0x080fe40000410000 */
[-C--:B------:R-:W-:Y:S01]  /*98d0*/  FMUL.FTZ R153, R153, R164.reuse ;  /* 0x000000a499997220 */ /* 0x080fe20000410000 */
[----:B------:R-:W-:Y:S01]  /*98e0*/  @!P2 HFMA2.BF16_V2 R177, -RZ.H0_H0, RZ.H0_H0, -R185.H0_H0 ;  /* 0x200000ffffb1a231 */ /* 0x000fe200003409b9 */
        /* <DEDUP_REMOVED lines=51> */
[----:B------:R-:W-:Y:S01]  /*9c20*/  FMUL.FTZ R129, R129, R164 ;  /* 0x000000a481817220 */ /* 0x000fe20000410000 */
[----:B------:R-:W-:Y:S01]  /*9c30*/  LOP3.LUT R164, R241, 0xff, RZ, 0xc0, !PT ;  /* 0x000000fff1a47812 */ /* 0x000fe200078ec0ff */
[-C--:B------:R-:W-:Y:S01]  /*9c40*/  FMUL.FTZ R143, R143, R242.reuse ;  /* 0x000000f28f8f7220 */ /* 0x080fe20000410000 */
[----:B------:R-:W-:Y:S01]  /*9c50*/  SHF.R.U32.HI R241, RZ, 0x10, R241 ;  /* 0x00000010fff17819 */ /* 0x000fe200000116f1 */
[----:B------:R-:W-:Y:S01]  /*9c60*/  FMUL.FTZ R146, R146, R242 ;  /* 0x000000f292927220 */ /* 0x000fe20000410000 */
[----:B------:R-:W-:Y:S01]  /*9c70*/  ISETP.GE.U32.AND P1, PT, R243, R164, PT ;  /* 0x000000a4f300720c */ /* 0x000fe20003f26070 */
[-C--:B------:R-:W-:Y:S01]  /*9c80*/  FMUL.FTZ R147, R147, R242.reuse ;  /* 0x000000f293937220 */ /* 0x080fe20000410000 */
[----:B------:R-:W-:Y:S01]  /*9c90*/  LOP3.LUT R241, R241, 0xff, RZ, 0xc0, !PT ;  /* 0x000000fff1f17812 */ /* 0x000fe200078ec0ff */
[----:B------:R-:W-:-:S02]  /*9ca0*/  FMUL.FTZ R150, R150, R242 ;  /* 0x000000f296967220 */ /* 0x000fc40000410000 */
[-C--:B------:R-:W-:Y:S02]  /*9cb0*/  FMUL.FTZ R151, R151, R242.reuse ;  /* 0x000000f297977220 */ /* 0x080fe40000410000 */
[-C--:B------:R-:W-:Y:S02]  /*9cc0*/  FMUL.FTZ R154, R154, R242.reuse ;  /* 0x000000f29a9a7220 */ /* 0x080fe40000410000 */
[-C--:B------:R-:W-:Y:S02]  /*9cd0*/  FMUL.FTZ R155, R155, R242.reuse ;  /* 0x000000f29b9b7220 */ /* 0x080fe40000410000 */
[-C--:B------:R-:W-:Y:S02]  /*9ce0*/  FMUL.FTZ R158, R158, R242.reuse ;  /* 0x000000f29e9e7220 */ /* 0x080fe40000410000 */
        /* <DEDUP_REMOVED lines=52> */
[----:B------:R-:W-:Y:S01]  /*a030*/  FFMA.FTZ R164, R167, R242, R184 ;  /* 0x000000f2a7a47223 */ /* 0x000fe200000100b8 */
[----:B------:R-:W-:Y:S01]  /*a040*/  PRMT R242, R252, 0x5410, R185 ;  /* 0x00005410fcf27816 */ /* 0x000fe200000000b9 */
[--C-:B------:R-:W-:Y:S01]  /*a050*/  FFMA.FTZ R226, R26, c[0x0][0x23c], -R35.reuse ;  /* 0x00008f001ae27a23 */ /* 0x100fe20000010823 */
[----:B------:R-:W-:Y:S01]  /*a060*/  @!P1 PRMT R252, R176, 0x5410, RZ ;  /* 0x00005410b0fc9816 */ /* 0x000fe200000000ff */
[----:B------:R-:W-:Y:S01]  /*a070*/  FFMA.FTZ R225, R27, c[0x0][0x23c], -R35 ;  /* 0x00008f001be17a23 */ /* 0x000fe20000010823 */
[----:B------:R-:W-:Y:S01]  /*a080*/  @!P2 PRMT R185, R177, 0x5410, RZ ;  /* 0x00005410b1b9a816 */ /* 0x000fe200000000ff */
[--C-:B------:R-:W-:Y:S01]  /*a090*/  FFMA.FTZ R224, R224, c[0x0][0x23c], -R227.reuse ;  /* 0x00008f00e0e07a23 */ /* 0x100fe200000108e3 */
[----:B------:R-:W-:Y:S01]  /*a0a0*/  ISETP.GE.U32.AND P1, PT, R243, R0, PT ;  /* 0x00000000f300720c */ /* 0x000fe20003f26070 */
[----:B------:R-:W-:Y:S01]  /*a0b0*/  FFMA.FTZ R214, R221, c[0x0][0x23c], -R227 ;  /* 0x00008f00ddd67a23 */ /* 0x000fe200000108e3 */
[----:B------:R-:W-:Y:S01]  /*a0c0*/  ISETP.GE.U32.AND P2, PT, R243, R241, PT ;  /* 0x000000f1f300720c */ /* 0x000fe20003f46070 */
[----:B------:R-:W-:Y:S01]  /*a0d0*/  FADD.FTZ R186, R233, R237 ;  /* 0x000000ede9ba7221 */ /* 0x000fe20000010000 */
[----:B--2---:R-:W-:Y:S01]  /*a0e0*/  F2FP.BF16.PACK_AB R0, R187, R184 ;  /* 0x000000b8bb00723e */ /* 0x004fe200000010ff */
[----:B------:R-:W-:Y:S01]  /*a0f0*/  MUFU.EX2 R176, R226 ;  /* 0x000000e200b07308 */ /* 0x000fe20000000800 */
[----:B------:R-:W-:Y:S01]  /*a100*/  SHF.R.U32.HI R177, RZ, 0x10, R188 ;  /* 0x00000010ffb17819 */ /* 0x000fe200000116bc */
[--C-:B------:R-:W-:Y:S01]  /*a110*/  FFMA.FTZ R221, R22, c[0x0][0x23c], -R35.reuse ;  /* 0x00008f0016dd7a23 */ /* 0x100fe20000010823 */
[C---:B------:R-:W-:Y:S01]  /*a120*/  PRMT R234, R0.reuse, 0x7632, R234 ;  /* 0x0000763200ea7816 */ /* 0x040fe200000000ea */
[----:B------:R-:W-:Y:S01]  /*a130*/  FFMA.FTZ R223, R23, c[0x0][0x23c], -R35 ;  /* 0x00008f0017df7a23 */ /* 0x000fe20000010823 */
[----:B------:R-:W-:Y:S01]  /*a140*/  PRMT R11, R0, 0x7610, R11 ;  /* 0x00007610000b7816 */ /* 0x000fe2000000000b */
[--C-:B------:R-:W-:Y:S01]  /*a150*/  FFMA.FTZ R216, R166, c[0x0][0x23c], -R227.reuse ;  /* 0x00008f00a6d87a23 */ /* 0x100fe200000108e3 */
[----:B------:R-:W-:Y:S01]  /*a160*/  SHF.R.U32.HI R241, RZ, 0x18, R188 ;  /* 0x00000018fff17819 */ /* 0x000fe200000116bc */
[----:B------:R-:W-:Y:S01]  /*a170*/  @!P1 HFMA2.BF16_V2 R174, -RZ.H0_H0, RZ.H0_H0, -R234.H0_H0 ;  /* 0x200000ffffae9231 */ /* 0x000fe200003409ea */
[----:B------:R-:W1:Y:S01]  /*a180*/  MUFU.EX2 R0, R232 ;  /* 0x000000e800007308 */ /* 0x000e620000000800 */
[----:B------:R-:W-:Y:S01]  /*a190*/  @!P2 HFMA2.BF16_V2 R175, -RZ.H0_H0, RZ.H0_H0, -R11.H0_H0 ;  /* 0x200000ffffafa231 */ /* 0x000fe2000034090b */
[----:B------:R-:W-:Y:S01]  /*a1a0*/  PRMT R184, R11, 0x5410, R234 ;  /* 0x000054100bb87816 */ /* 0x000fe200000000ea */
[--C-:B------:R-:W-:Y:S01]  /*a1b0*/  FFMA.FTZ R182, R168, c[0x0][0x23c], -R227.reuse ;  /* 0x00008f00a8b67a23 */ /* 0x100fe200000108e3 */
[----:B------:R-:W-:Y:S01]  /*a1c0*/  @!P1 PRMT R234, R174, 0x5410, RZ ;  /* 0x00005410aeea9816 */ /* 0x000fe200000000ff */
[--C-:B------:R-:W-:Y:S01]  /*a1d0*/  FFMA.FTZ R181, R217, c[0x0][0x23c], -R227.reuse ;  /* 0x00008f00d9b57a23 */ /* 0x100fe200000108e3 */
[----:B------:R-:W-:Y:S01]  /*a1e0*/  @!P2 PRMT R11, R175, 0x5410, RZ ;  /* 0x00005410af0ba816 */ /* 0x000fe200000000ff */
[--C-:B------:R-:W-:Y:S01]  /*a1f0*/  FFMA.FTZ R231, R180, c[0x0][0x23c], -R227.reuse ;  /* 0x00008f00b4e77a23 */ /* 0x100fe200000108e3 */
[C---:B------:R-:W-:Y:S01]  /*a200*/  LOP3.LUT R174, R188.reuse, 0xffff, RZ, 0xc0, !PT ;  /* 0x0000ffffbcae7812 */ /* 0x040fe200078ec0ff */
[----:B------:R-:W-:Y:S01]  /*a210*/  FFMA.FTZ R227, R169, c[0x0][0x23c], -R227 ;  /* 0x00008f00a9e37a23 */ /* 0x000fe200000108e3 */
[----:B------:R-:W-:Y:S01]  /*a220*/  LOP3.LUT R175, R188, 0xff, RZ, 0xc0, !PT ;  /* 0x000000ffbcaf7812 */ /* 0x000fe200078ec0ff */
[--C-:B------:R-:W-:Y:S01]  /*a230*/  FFMA.FTZ R217, R6, c[0x0][0x23c], -R35.reuse ;  /* 0x00008f0006d97a23 */ /* 0x100fe20000010823 */
[----:B------:R-:W-:Y:S01]  /*a240*/  SHF.R.U32.HI R174, RZ, 0x8, R174 ;  /* 0x00000008ffae7819 */ /* 0x000fe200000116ae */
[--C-:B------:R-:W-:Y:S01]  /*a250*/  FFMA.FTZ R219, R7, c[0x0][0x23c], -R35.reuse ;  /* 0x00008f0007db7a23 */ /* 0x100fe20000010823 */
[----:B------:R-:W-:Y:S01]  /*a260*/  ISETP.GE.U32.AND P1, PT, R243, R175, PT ;  /* 0x000000aff300720c */ /* 0x000fe20003f26070 */
[----:B------:R-:W-:Y:S01]  /*a270*/  UIADD3 UR4, UR29, 0x1, URZ ;  /* 0x000000011d047890 */ /* 0x000fe2000fffe03f */
[----:B------:R-:W-:Y:S01]  /*a280*/  LOP3.LUT R174, R174, 0xffff, RZ, 0xc0, !PT ;  /* 0x0000ffffaeae7812 */ /* 0x000fe200078ec0ff */
[--C-:B------:R-:W-:Y:S01]  /*a290*/  FFMA.FTZ R213, R4, c[0x0][0x23c], -R35.reuse ;  /* 0x00008f0004d57a23 */ /* 0x100fe20000010823 */
[----:B-1----:R-:W-:Y:S01]  /*a2a0*/  F2FP.BF16.PACK_AB R233, R228, R0 ;  /* 0x00000000e4e9723e */ /* 0x002fe200000010ff */
[--C-:B------:R-:W-:Y:S01]  /*a2b0*/  FFMA.FTZ R215, R5, c[0x0][0x23c], -R35.reuse ;  /* 0x00008f0005d77a23 */ /* 0x100fe20000010823 */
[----:B------:R-:W-:Y:S01]  /*a2c0*/  ISETP.GE.U32.AND P2, PT, R243, R174, PT ;  /* 0x000000aef300720c */ /* 0x000fe20003f46070 */
[--C-:B------:R-:W-:Y:S01]  /*a2d0*/  FFMA.FTZ R212, R20, c[0x0][0x23c], -R35.reuse ;  /* 0x00008f0014d47a23 */ /* 0x100fe20000010823 */
[----:B------:R-:W1:Y:S01]  /*a2e0*/  MUFU.EX2 R174, R225 ;  /* 0x000000e100ae7308 */ /* 0x000e620000000800 */
[----:B------:R-:W-:Y:S01]  /*a2f0*/  PRMT R232, R233, 0x7632, R232 ;  /* 0x00007632e9e87816 */ /* 0x000fe200000000e8 */
[--C-:B------:R-:W-:Y:S01]  /*a300*/  FFMA.FTZ R180, R21, c[0x0][0x23c], -R35.reuse ;  /* 0x00008f0015b47a23 */ /* 0x100fe20000010823 */
[----:B------:R-:W-:Y:S01]  /*a310*/  LOP3.LUT R177, R177, 0xff, RZ, 0xc0, !PT ;  /* 0x000000ffb1b17812 */ /* 0x000fe200078ec0ff */
[--C-:B------:R-:W-:Y:S01]  /*a320*/  FFMA.FTZ R179, R33, c[0x0][0x23c], -R35.reuse ;  /* 0x00008f0021b37a23 */ /* 0x100fe20000010823 */
[----:B------:R-:W-:Y:S01]  /*a330*/  @!P1 HFMA2.BF16_V2 R173, -RZ.H0_H0, RZ.H0_H0, -R233.H0_H0 ;  /* 0x200000ffffad9231 */ /* 0x000fe200003409e9 */
[----:B------:R-:W-:Y:S01]  /*a340*/  PRMT R237, R233, 0x5410, R232 ;  /* 0x00005410e9ed7816 */ /* 0x000fe200000000e8 */
[----:B------:R-:W-:-:S02]  /*a350*/  FFMA.FTZ R230, R230, c[0x0][0x23c], -R35 ;  /* 0x00008f00e6e67a23 */ /* 0x000fc40000010823 */
[--C-:B------:R-:W-:Y:S01]  /*a360*/  FFMA.FTZ R229, R229, c[0x0][0x23c], -R35.reuse ;  /* 0x00008f00e5e57a23 */ /* 0x100fe20000010823 */
[----:B------:R-:W-:Y:S01]  /*a370*/  @!P1 PRMT R233, R173, 0x5410, RZ ;  /* 0x00005410ade99816 */ /* 0x000fe200000000ff */
[----:B------:R-:W-:Y:S01]  /*a380*/  FADD.FTZ R173, R0, R186 ;  /* 0x000000ba00ad7221 */ /* 0x000fe20000010000 */
[----:B------:R-:W-:Y:S01]  /*a390*/  LOP3.LUT R0, R239, UR9, R12, 0x96, !PT ;  /* 0x00000009ef007c12 */ /* 0x000fe2000f8e960c */
[----:B------:R-:W-:Y:S01]  /*a3a0*/  @!P2 HFMA2.BF16_V2 R172, -RZ.H0_H0, RZ.H0_H0, -R232.H0_H0 ;  /* 0x200000ffffaca231 */ /* 0x000fe200003409e8 */
[----:B------:R-:W-:Y:S01]  /*a3b0*/  ISETP.GE.U32.AND P1, PT, R243, R241, PT ;  /* 0x000000f1f300720c */ /* 0x000fe20003f26070 */
[----:B------:R-:W-:Y:S01]  /*a3c0*/  FADD.FTZ R175, R187, R164 ;  /* 0x000000a4bbaf7221 */ /* 0x000fe20000010000 */
[----:B------:R-:W-:Y:S01]  /*a3d0*/  MUFU.EX2 R216, R216 ;  /* 0x000000d800d87308 */ /* 0x000fe20000000800 */
[----:B------:R-:W-:Y:S01]  /*a3e0*/  IMAD.WIDE.U32 R186, R0, -0x2daee0ad, RZ ;  /* 0xd2511f5300ba7825 */ /* 0x000fe200078e00ff */
[----:B------:R-:W-:Y:S01]  /*a3f0*/  @!P2 PRMT R232, R172, 0x5410, RZ ;  /* 0x00005410ace8a816 */ /* 0x000fe200000000ff */
[----:B------:R-:W-:Y:S01]  /*a400*/  STG.E.U16 [R16.64+-0x80], R252 ;  /* 0xffff80fc10007986 */ /* 0x000fe2000c101518 */
[----:B------:R-:W-:Y:S01]  /*a410*/  ISETP.GE.U32.AND P2, PT, R243, R177, PT ;  /* 0x000000b1f300720c */ /* 0x000fe20003f46070 */
[----:B------:R-:W-:Y:S01]  /*a420*/  ULOP3.LUT UR4, UR4, UR33, URZ, 0x3c, !UPT ;  /* 0x0000002104047292 */ /* 0x000fe2000f8e3c3f */
[----:B-1----:R-:W-:Y:S01]  /*a430*/  F2FP.BF16.PACK_AB R226, R174, R176 ;  /* 0x000000b0aee2723e */ /* 0x002fe200000010ff */
[----:B------:R-:W-:Y:S01]  /*a440*/  FFMA.FTZ R35, R28, c[0x0][0x23c], -R35 ;  /* 0x00008f001c237a23 */ /* 0x000fe20000010823 */
[----:B------:R-:W-:Y:S01]  /*a450*/  LOP3.LUT R240, R187, UR7, R240, 0x96, !PT ;  /* 0x00000007bbf07c12 */ /* 0x000fe2000f8e96f0 */
[----:B------:R-:W-:Y:S01]  /*a460*/  MUFU.EX2 R231, R231 ;  /* 0x000000e700e77308 */ /* 0x000fe20000000800 */
[----:B------:R-:W-:Y:S01]  /*a470*/  PRMT R225, R226, 0x7632, R225 ;  /* 0x00007632e2e17816 */ /* 0x000fe200000000e1 */
[----:B------:R1:W5:Y:S01]  /*a480*/  LDL.LU.64 R188, [R1+0x80] ;  /* 0x0000800001bc7983 */ /* 0x0003620000300a00 */
[----:B------:R-:W-:-:S03]  /*a490*/  LOP3.LUT R177, R240, 0xffff, RZ, 0xc0, !PT ;  /* 0x0000fffff0b17812 */ /* 0x000fc600078ec0ff */
[----:B------:R-:W-:Y:S02]  /*a4a0*/  @!P1 HFMA2.BF16_V2 R24, -RZ.H0_H0, RZ.H0_H0, -R225.H0_H0 ;  /* 0x200000ffff189231 */ /* 0x000fe400003409e1 */
[----:B------:R-:W-:Y:S01]  /*a4b0*/  MUFU.EX2 R172, R224 ;  /* 0x000000e000ac7308 */ /* 0x000fe20000000800 */
[----:B------:R-:W-:Y:S01]  /*a4c0*/  SHF.R.U32.HI R177, RZ, 0x8, R177 ;  /* 0x00000008ffb17819 */ /* 0x000fe200000116b1 */
[----:B------:R-:W-:-:S06]  /*a4d0*/  @!P2 HFMA2.BF16_V2 R171, -RZ.H0_H0, RZ.H0_H0, -R226.H0_H0 ;  /* 0x200000ffffaba231 */ /* 0x000fcc00003409e2 */
[----:B------:R-:W2:Y:S01]  /*a4e0*/  MUFU.EX2 R0, R222 ;  /* 0x000000de00007308 */ /* 0x000ea20000000800 */
[----:B------:R-:W-:Y:S01]  /*a4f0*/  PRMT R241, R226, 0x5410, R225 ;  /* 0x00005410e2f17816 */ /* 0x000fe200000000e1 */
[----:B------:R-:W-:Y:S01]  /*a500*/  FADD.FTZ R228, R228, R173 ;  /* 0x000000ade4e47221 */ /* 0x000fe20000010000 */
[----:B------:R-:W-:Y:S01]  /*a510*/  @!P1 PRMT R225, R24, 0x5410, RZ ;  /* 0x0000541018e19816 */ /* 0x000fe200000000ff */
[----:B------:R-:W-:Y:S01]  /*a520*/  FADD.FTZ R175, R176, R175 ;  /* 0x000000afb0af7221 */ /* 0x000fe20000010000 */
[----:B------:R-:W-:Y:S01]  /*a530*/  LOP3.LUT R177, R177, 0xffff, RZ, 0xc0, !PT ;  /* 0x0000ffffb1b17812 */ /* 0x000fe200078ec0ff */
[----:B------:R1:W5:Y:S01]  /*a540*/  LDL.LU R164, [R1+0x78] ;  /* 0x0000780001a47983 */ /* 0x0003620000300800 */
[----:B------:R-:W-:Y:S01]  /*a550*/  LOP3.LUT R24, R240, 0xff, RZ, 0xc0, !PT ;  /* 0x000000fff0187812 */ /* 0x000fe200078ec0ff */
[----:B------:R3:W-:Y:S01]  /*a560*/  MUFU.EX2 R173, R221 ;  /* 0x000000dd00ad7308 */ /* 0x0007e20000000800 */
[----:B------:R-:W-:Y:S01]  /*a570*/  @!P2 PRMT R226, R171, 0x5410, RZ ;  /* 0x00005410abe2a816 */ /* 0x000fe200000000ff */
[----:B------:R-:W-:Y:S01]  /*a580*/  FADD.FTZ R174, R174, R175 ;  /* 0x000000afaeae7221 */ /* 0x000fe20000010000 */
[----:B------:R-:W-:-:S02]  /*a590*/  ISETP.GE.U32.AND P1, PT, R243, R24, PT ;  /* 0x00000018f300720c */ /* 0x000fc40003f26070 */
[----:B------:R-:W-:Y:S02]  /*a5a0*/  ISETP.GE.U32.AND P2, PT, R243, R177, PT ;  /* 0x000000b1f300720c */ /* 0x000fe40003f46070 */
[--C-:B------:R-:W-:Y:S01]  /*a5b0*/  SHF.R.U32.HI R176, RZ, 0x18, R240.reuse ;  /* 0x00000018ffb07819 */ /* 0x100fe200000116f0 */
[----:B------:R-:W4:Y:S01]  /*a5c0*/  MUFU.EX2 R171, R223 ;  /* 0x000000df00ab7308 */ /* 0x000f220000000800 */
[----:B--2---:R-:W-:Y:S02]  /*a5d0*/  F2FP.BF16.PACK_AB R222, R0, R172 ;  /* 0x000000ac00de723e */ /* 0x004fe400000010ff */
[----:B------:R-:W-:Y:S02]  /*a5e0*/  SHF.R.U32.HI R240, RZ, 0x10, R240 ;  /* 0x00000010fff07819 */ /* 0x000fe400000116f0 */
[----:B------:R-:W-:Y:S02]  /*a5f0*/  LOP3.LUT R175, R186, 0xff, RZ, 0xc0, !PT ;  /* 0x000000ffbaaf7812 */ /* 0x000fe400078ec0ff */
[----:B------:R-:W-:Y:S01]  /*a600*/  LOP3.LUT R240, R240, 0xff, RZ, 0xc0, !PT ;  /* 0x000000fff0f07812 */ /* 0x000fe200078ec0ff */
[----:B------:R-:W-:Y:S01]  /*a610*/  @!P1 HFMA2.BF16_V2 R170, -RZ.H0_H0, RZ.H0_H0, -R222.H0_H0 ;  /* 0x200000ffffaa9231 */ /* 0x000fe200003409de */
[----:B---3--:R-:W-:Y:S01]  /*a620*/  PRMT R221, R222, 0x7632, R221 ;  /* 0x00007632dedd7816 */ /* 0x008fe200000000dd */
[----:B------:R-:W-:Y:S01]  /*a630*/  FADD.FTZ R228, R172, R228 ;  /* 0x000000e4ace47221 */ /* 0x000fe20000010000 */
[----:B------:R-:W-:-:S02]  /*a640*/  SHF.R.U32.HI R177, RZ, 0x18, R186 ;  /* 0x00000018ffb17819 */ /* 0x000fc400000116ba */
[----:B------:R-:W-:Y:S01]  /*a650*/  PRMT R24, R222, 0x5410, R221 ;  /* 0x00005410de187816 */ /* 0x000fe200000000dd */
[----:B------:R-:W-:Y:S01]  /*a660*/  @!P2 HFMA2.BF16_V2 R30, -RZ.H0_H0, RZ.H0_H0, -R221.H0_H0 ;  /* 0x200000ffff1ea231 */ /* 0x000fe200003409dd */
[----:B------:R-:W-:Y:S02]  /*a670*/  @!P1 PRMT R222, R170, 0x5410, RZ ;  /* 0x00005410aade9816 */ /* 0x000fe400000000ff */
[C---:B------:R-:W-:Y:S01]  /*a680*/  ISETP.GE.U32.AND P1, PT, R243.reuse, R176, PT ;  /* 0x000000b0f300720c */ /* 0x040fe20003f26070 */
[----:B------:R-:W-:Y:S01]  /*a690*/  MUFU.EX2 R170, R220 ;  /* 0x000000dc00aa7308 */ /* 0x000fe20000000800 */
[----:B------:R-:W-:Y:S02]  /*a6a0*/  @!P2 PRMT R221, R30, 0x5410, RZ ;  /* 0x000054101edda816 */ /* 0x000fe400000000ff */
[----:B------:R-:W-:Y:S02]  /*a6b0*/  ISETP.GE.U32.AND P2, PT, R243, R240, PT ;  /* 0x000000f0f300720c */ /* 0x000fe40003f46070 */
[----:B----4-:R-:W-:-:S02]  /*a6c0*/  F2FP.BF16.PACK_AB R224, R171, R173 ;  /* 0x000000adabe0723e */ /* 0x010fc400000010ff */
[----:B------:R-:W-:Y:S02]  /*a6d0*/  SHF.R.U32.HI R176, RZ, 0x10, R186 ;  /* 0x00000010ffb07819 */ /* 0x000fe400000116ba */
[----:B------:R-:W-:-:S04]  /*a6e0*/  PRMT R223, R224, 0x7632, R223 ;  /* 0x00007632e0df7816 */ /* 0x000fc800000000df */
[----:B------:R-:W-:Y:S01]  /*a6f0*/  PRMT R30, R224, 0x5410, R223 ;  /* 0x00005410e01e7816 */ /* 0x000fe200000000df */
[----:B------:R-:W-:Y:S02]  /*a700*/  @!P1 HFMA2.BF16_V2 R29, -RZ.H0_H0, RZ.H0_H0, -R223.H0_H0 ;  /* 0x200000ffff1d9231 */ /* 0x000fe400003409df */
[----:B------:R-:W-:-:S03]  /*a710*/  @!P2 HFMA2.BF16_V2 R169, -RZ.H0_H0, RZ.H0_H0, -R224.H0_H0 ;  /* 0x200000ffffa9a231 */ /* 0x000fc600003409e0 */
[----:B------:R-:W-:Y:S02]  /*a720*/  @!P1 PRMT R223, R29, 0x5410, RZ ;  /* 0x000054101ddf9816 */ /* 0x000fe400000000ff */
[----:B------:R-:W-:Y:S02]  /*a730*/  @!P2 PRMT R224, R169, 0x5410, RZ ;  /* 0x00005410a9e0a816 */ /* 0x000fe400000000ff */
[----:B------:R-:W2:Y:S01]  /*a740*/  MUFU.EX2 R169, R218 ;  /* 0x000000da00a97308 */ /* 0x000ea20000000800 */
[----:B------:R-:W-:Y:S02]  /*a750*/  LOP3.LUT R29, R186, 0xffff, RZ, 0xc0, !PT ;  /* 0x0000ffffba1d7812 */ /* 0x000fe400078ec0ff */
[----:B------:R-:W-:-:S05]  /*a760*/  ISETP.GE.U32.AND P1, PT, R243, R175, PT ;  /* 0x000000aff300720c */ /* 0x000fca0003f26070 */
[----:B------:R3:W-:Y:S01]  /*a770*/  MUFU.EX2 R172, R217 ;  /* 0x000000d900ac7308 */ /* 0x0007e20000000800 */
[----:B------:R-:W-:Y:S01]  /*a780*/  SHF.R.U32.HI R29, RZ, 0x8, R29 ;  /* 0x00000008ff1d7819 */ /* 0x000fe2000001161d */
[----:B------:R-:W-:Y:S01]  /*a790*/  FADD.FTZ R174, R173, R174 ;  /* 0x000000aeadae7221 */ /* 0x000fe20000010000 */
[----:B------:R-:W-:Y:S01]  /*a7a0*/  LOP3.LUT R240, R235, UR4, RZ, 0x3c, !PT ;  /* 0x00000004ebf07c12 */ /* 0x000fe2000f8e3cff */
[----:B------:R-:W-:Y:S01]  /*a7b0*/  FADD.FTZ R228, R0, R228 ;  /* 0x000000e400e47221 */ /* 0x000fe20000010000 */
[----:B------:R-:W-:Y:S01]  /*a7c0*/  LOP3.LUT R29, R29, 0xffff, RZ, 0xc0, !PT ;  /* 0x0000ffff1d1d7812 */ /* 0x000fe200078ec0ff */
[----:B------:R1:W5:Y:S01]  /*a7d0*/  LDL.LU.64 R186, [R1+0x70] ;  /* 0x0000700001ba7983 */ /* 0x0003620000300a00 */
[----:B------:R-:W-:Y:S01]  /*a7e0*/  LOP3.LUT R176, R176, 0xff, RZ, 0xc0, !PT ;  /* 0x000000ffb0b07812 */ /* 0x000fe200078ec0ff */
[----:B------:R-:W4:Y:S01]  /*a7f0*/  MUFU.EX2 R175, R219 ;  /* 0x000000db00af7308 */ /* 0x000f220000000800 */
[----:B------:R-:W-:Y:S01]  /*a800*/  ISETP.GE.U32.AND P2, PT, R243, R29, PT ;  /* 0x0000001df300720c */ /* 0x000fe20003f46070 */
[----:B------:R-:W-:Y:S01]  /*a810*/  IMAD.MOV.U32 R173, RZ, RZ, R241 ;  /* 0x000000ffffad7224 */ /* 0x000fe200078e00f1 */
[----:B--2---:R-:W-:Y:S01]  /*a820*/  F2FP.BF16.PACK_AB R218, R169, R170 ;  /* 0x000000aaa9da723e */ /* 0x004fe200000010ff */
[----:B------:R-:W-:-:S03]  /*a830*/  IMAD.WIDE.U32 R240, R240, -0x326172a9, RZ ;  /* 0xcd9e8d57f0f07825 */ /* 0x000fc600078e00ff */
[C---:B---3--:R-:W-:Y:S01]  /*a840*/  PRMT R217, R218.reuse, 0x7632, R217 ;  /* 0x00007632dad97816 */ /* 0x048fe200000000d9 */
[----:B------:R-:W-:Y:S01]  /*a850*/  @!P1 HFMA2.BF16_V2 R168, -RZ.H0_H0, RZ.H0_H0, -R218.H0_H0 ;  /* 0x200000ffffa89231 */ /* 0x000fe200003409da */
[----:B------:R-:W-:Y:S01]  /*a860*/  LOP3.LUT R0, R241, UR34, R34, 0x96, !PT ;  /* 0x00000022f1007c12 */ /* 0x000fe2000f8e9622 */
[----:B------:R-:W-:Y:S01]  /*a870*/  FADD.FTZ R174, R171, R174 ;  /* 0x000000aeabae7221 */ /* 0x000fe20000010000 */
[----:B------:R-:W-:Y:S01]  /*a880*/  PRMT R29, R218, 0x5410, R217 ;  /* 0x00005410da1d7816 */ /* 0x000fe200000000d9 */
[----:B------:R-:W-:Y:S02]  /*a890*/  FADD.FTZ R228, R170, R228 ;  /* 0x000000e4aae47221 */ /* 0x000fe40000010000 */
[----:B------:R-:W-:Y:S01]  /*a8a0*/  @!P2 HFMA2.BF16_V2 R28, -RZ.H0_H0, RZ.H0_H0, -R217.H0_H0 ;  /* 0x200000ffff1ca231 */ /* 0x000fe200003409d9 */
[----:B------:R-:W-:Y:S01]  /*a8b0*/  @!P1 PRMT R218, R168, 0x5410, RZ ;  /* 0x00005410a8da9816 */ /* 0x000fe200000000ff */
[----:B------:R-:W-:Y:S01]  /*a8c0*/  IMAD.WIDE.U32 R170, R0, -0x2daee0ad, RZ ;  /* 0xd2511f5300aa7825 */ /* 0x000fe200078e00ff */
[----:B------:R-:W-:-:S02]  /*a8d0*/  ISETP.GE.U32.AND P1, PT, R243, R177, PT ;  /* 0x000000b1f300720c */ /* 0x000fc40003f26070 */
[----:B------:R-:W-:Y:S01]  /*a8e0*/  @!P2 PRMT R217, R28, 0x5410, RZ ;  /* 0x000054101cd9a816 */ /* 0x000fe200000000ff */
[----:B------:R-:W-:Y:S01]  /*a8f0*/  IMAD.MOV.U32 R235, RZ, RZ, R185 ;  /* 0x000000ffffeb7224 */ /* 0x000fe200078e00b9 */
[----:B------:R-:W-:Y:S02]  /*a900*/  ISETP.GE.U32.AND P2, PT, R243, R176, PT ;  /* 0x000000b0f300720c */ /* 0x000fe40003f46070 */
[----:B----4-:R-:W-:Y:S01]  /*a910*/  F2FP.BF16.PACK_AB R220, R175, R172 ;  /* 0x000000acafdc723e */ /* 0x010fe200000010ff */
[----:B------:R-:W-:Y:S01]  /*a920*/  FADD.FTZ R172, R172, R174 ;  /* 0x000000aeacac7221 */ /* 0x000fe20000010000 */
[----:B------:R-:W-:Y:S01]  /*a930*/  LOP3.LUT R0, R171, UR14, R32, 0x96, !PT ;  /* 0x0000000eab007c12 */ /* 0x000fe2000f8e9620 */
[----:B------:R-:W-:Y:S01]  /*a940*/  IMAD.MOV.U32 R174, RZ, RZ, R184 ;  /* 0x000000ffffae7224 */ /* 0x000fe200078e00b8 */
[----:B------:R-:W-:-:S04]  /*a950*/  PRMT R219, R220, 0x7632, R219 ;  /* 0x00007632dcdb7816 */ /* 0x000fc800000000db */
[----:B------:R-:W-:Y:S01]  /*a960*/  PRMT R28, R220, 0x5410, R219 ;  /* 0x00005410dc1c7816 */ /* 0x000fe200000000db */
[----:B------:R-:W-:Y:S02]  /*a970*/  @!P1 HFMA2.BF16_V2 R166, -RZ.H0_H0, RZ.H0_H0, -R219.H0_H0 ;  /* 0x200000ffffa69231 */ /* 0x000fe400003409db */
[----:B------:R-:W-:-:S03]  /*a980*/  @!P2 HFMA2.BF16_V2 R167, -RZ.H0_H0, RZ.H0_H0, -R220.H0_H0 ;  /* 0x200000ffffa7a231 */ /* 0x000fc600003409dc */
[----:B------:R-:W-:Y:S01]  /*a990*/  @!P1 PRMT R219, R166, 0x5410, RZ ;  /* 0x00005410a6db9816 */ /* 0x000fe200000000ff */
[----:B------:R-:W-:Y:S01]  /*a9a0*/  FADD.FTZ R166, R169, R228 ;  /* 0x000000e4a9a67221 */ /* 0x000fe20000010000 */
[----:B------:R-:W-:Y:S01]  /*a9b0*/  @!P2 PRMT R220, R167, 0x5410, RZ ;  /* 0x00005410a7dca816 */ /* 0x000fe200000000ff */
[----:B------:R-:W-:Y:S01]  /*a9c0*/  IMAD.WIDE.U32 R168, R0, -0x326172a9, RZ ;  /* 0xcd9e8d5700a87825 */ /* 0x000fe200078e00ff */
[----:B------:R-:W-:-:S04]  /*a9d0*/  LOP3.LUT R167, R19, UR15, R240, 0x96, !PT ;  /* 0x0000000f13a77c12 */ /* 0x000fc8000f8e96f0 */
[----:B------:R-:W-:Y:S01]  /*a9e0*/  LOP3.LUT R0, R169, UR13, R18, 0x96, !PT ;  /* 0x0000000da9007c12 */ /* 0x000fe2000f8e9612 */
[----:B------:R-:W-:-:S05]  /*a9f0*/  IMAD.WIDE.U32 R176, R167, -0x2daee0ad, RZ ;  /* 0xd2511f53a7b07825 */ /* 0x000fca00078e00ff */
[----:B------:R-:W-:Y:S01]  /*aa00*/  LOP3.LUT R167, R177, UR12, R170, 0x96, !PT ;  /* 0x0000000cb1a77c12 */ /* 0x000fe2000f8e96aa */
[----:B------:R-:W-:-:S05]  /*aa10*/  IMAD.WIDE.U32 R170, R0, -0x2daee0ad, RZ ;  /* 0xd2511f5300aa7825 */ /* 0x000fca00078e00ff */
[----:B------:R-:W-:Y:S01]  /*aa20*/  LOP3.LUT R0, R171, UR10, R176, 0x96, !PT ;  /* 0x0000000aab007c12 */ /* 0x000fe2000f8e96b0 */
[----:B------:R-:W-:-:S04]  /*aa30*/  IMAD.WIDE.U32 R176, R167, -0x326172a9, RZ ;  /* 0xcd9e8d57a7b07825 */ /* 0x000fc800078e00ff */
[----:B------:R-:W-:Y:S01]  /*aa40*/  IMAD.WIDE.U32 R184, R0, -0x326172a9, RZ ;  /* 0xcd9e8d5700b87825 */ /* 0x000fe200078e00ff */
[----:B------:R-:W-:-:S03]  /*aa50*/  LOP3.LUT R168, R177, UR11, R168, 0x96, !PT ;  /* 0x0000000bb1a87c12 */ /* 0x000fc6000f8e96a8 */
[----:B------:R-:W-:Y:S01]  /*aa60*/  IMAD.MOV.U32 R228, RZ, RZ, R235 ;  /* 0x000000ffffe47224 */ /* 0x000fe200078e00eb */
[----:B------:R-:W-:Y:S01]  /*aa70*/  MUFU.EX2 R212, R212 ;  /* 0x000000d400d47308 */ /* 0x000fe20000000800 */
[----:B------:R-:W-:Y:S01]  /*aa80*/  IMAD.WIDE.U32 R168, R168, -0x2daee0ad, RZ ;  /* 0xd2511f53a8a87825 */ /* 0x000fe200078e00ff */
[----:B------:R-:W-:-:S04]  /*aa90*/  LOP3.LUT R0, R185, UR9, R176, 0x96, !PT ;  /* 0x00000009b9007c12 */ /* 0x000fc8000f8e96b0 */
[----:B------:R-:W-:-:S05]  /*aaa0*/  LOP3.LUT R170, R169, UR8, R170, 0x96, !PT ;  /* 0x00000008a9aa7c12 */ /* 0x000fca000f8e96aa */
[----:B------:R-:W-:-:S05]  /*aab0*/  IMAD.WIDE.U32 R170, R170, -0x326172a9, RZ ;  /* 0xcd9e8d57aaaa7825 */ /* 0x000fca00078e00ff */
[----:B------:R-:W-:Y:S01]  /*aac0*/  LOP3.LUT R169, R171, UR35, R184, 0x96, !PT ;  /* 0x00000023aba97c12 */ /* 0x000fe2000f8e96b8 */
[----:B------:R-:W-:Y:S02]  /*aad0*/  IMAD.MOV.U32 R235, RZ, RZ, R173 ;  /* 0x000000ffffeb7224 */ /* 0x000fe400078e00ad */
[----:B------:R-:W-:Y:S01]  /*aae0*/  FADD.FTZ R166, R216, R166 ;  /* 0x000000a6d8a67221 */ /* 0x000fe20000010000 */
[----:B------:R-:W-:Y:S01]  /*aaf0*/  LOP3.LUT R167, R169, 0xff, RZ, 0xc0, !PT ;  /* 0x000000ffa9a77812 */ /* 0x000fe200078ec0ff */
[----:B------:R-:W-:Y:S01]  /*ab00*/  FADD.FTZ R175, R175, R172 ;  /* 0x000000acafaf7221 */ /* 0x000fe20000010000 */
[----:B------:R-:W-:Y:S01]  /*ab10*/  LOP3.LUT R173, R169, 0xffff, RZ, 0xc0, !PT ;  /* 0x0000ffffa9ad7812 */ /* 0x000fe200078ec0ff */
[----:B------:R-:W-:Y:S01]  /*ab20*/  MUFU.EX2 R180, R180 ;  /* 0x000000b400b47308 */ /* 0x000fe20000000800 */
[----:B------:R-:W-:Y:S01]  /*ab30*/  ISETP.GE.U32.AND P1, PT, R243, R167, PT ;  /* 0x000000a7f300720c */ /* 0x000fe20003f26070 */
[----:B------:R1:W5:Y:S01]  /*ab40*/  LDL.LU.64 R184, [R1+0x68] ;  /* 0x0000680001b87983 */ /* 0x0003620000300a00 */
[----:B------:R-:W-:-:S02]  /*ab50*/  SHF.R.U32.HI R173, RZ, 0x8, R173 ;  /* 0x00000008ffad7819 */ /* 0x000fc400000116ad */
[--C-:B------:R-:W-:Y:S02]  /*ab60*/  SHF.R.U32.HI R172, RZ, 0x18, R169.reuse ;  /* 0x00000018ffac7819 */ /* 0x100fe400000116a9 */
[----:B------:R-:W-:Y:S01]  /*ab70*/  LOP3.LUT R173, R173, 0xffff, RZ, 0xc0, !PT ;  /* 0x0000ffffadad7812 */ /* 0x000fe200078ec0ff */
[----:B------:R-:W2:Y:S03]  /*ab80*/  MUFU.EX2 R167, R214 ;  /* 0x000000d600a77308 */ /* 0x000ea60000000800 */
[----:B------:R-:W-:Y:S02]  /*ab90*/  ISETP.GE.U32.AND P2, PT, R243, R173, PT ;  /* 0x000000adf300720c */ /* 0x000fe40003f46070 */
[----:B------:R-:W-:Y:S02]  /*aba0*/  SHF.R.U32.HI R169, RZ, 0x10, R169 ;  /* 0x00000010ffa97819 */ /* 0x000fe400000116a9 */
[C---:B--2---:R-:W-:Y:S01]  /*abb0*/  F2FP.BF16.PACK_AB R214, R167.reuse, R216 ;  /* 0x000000d8a7d6723e */ /* 0x044fe200000010ff */
[----:B------:R-:W-:Y:S01]  /*abc0*/  FADD.FTZ R166, R167, R166 ;  /* 0x000000a6a7a67221 */ /* 0x000fe20000010000 */
[----:B------:R2:W3:Y:S01]  /*abd0*/  MUFU.EX2 R216, R213 ;  /* 0x000000d500d87308 */ /* 0x0004e20000000800 */
[----:B------:R-:W-:-:S02]  /*abe0*/  LOP3.LUT R169, R169, 0xff, RZ, 0xc0, !PT ;  /* 0x000000ffa9a97812 */ /* 0x000fc400078ec0ff */
[----:B------:R-:W-:-:S05]  /*abf0*/  @!P1 HFMA2.BF16_V2 R165, -RZ.H0_H0, RZ.H0_H0, -R214.H0_H0 ;  /* 0x200000ffffa59231 */ /* 0x000fca00003409d6 */
[----:B------:R-:W4:Y:S01]  /*ac00*/  MUFU.EX2 R167, R215 ;  /* 0x000000d700a77308 */ /* 0x000f220000000800 */
[----:B--2---:R-:W-:-:S04]  /*ac10*/  PRMT R213, R214, 0x7632, R213 ;  /* 0x00007632d6d57816 */ /* 0x004fc800000000d5 */
[----:B------:R-:W-:Y:S01]  /*ac20*/  PRMT R173, R214, 0x5410, R213 ;  /* 0x00005410d6ad7816 */ /* 0x000fe200000000d5 */
[----:B------:R-:W-:Y:S01]  /*ac30*/  @!P2 HFMA2.BF16_V2 R33, -RZ.H0_H0, RZ.H0_H0, -R213.H0_H0 ;  /* 0x200000ffff21a231 */ /* 0x000fe200003409d5 */
[----:B------:R-:W-:Y:S01]  /*ac40*/  @!P1 PRMT R214, R165, 0x5410, RZ ;  /* 0x00005410a5d69816 */ /* 0x000fe200000000ff */
[----:B------:R-:W-:-:S03]  /*ac50*/  IMAD.MOV.U32 R165, RZ, RZ, R11 ;  /* 0x000000ffffa57224 */ /* 0x000fc600078e000b */
[----:B------:R-:W-:Y:S01]  /*ac60*/  @!P2 PRMT R213, R33, 0x5410, RZ ;  /* 0x0000541021d5a816 */ /* 0x000fe200000000ff */
[----:B------:R-:W-:Y:S01]  /*ac70*/  MUFU.EX2 R230, R230 ;  /* 0x000000e600e67308 */ /* 0x000fe20000000800 */
[----:B------:R-:W-:Y:S01]  /*ac80*/  ISETP.GE.U32.AND P2, PT, R243, R169, PT ;  /* 0x000000a9f300720c */ /* 0x000fe20003f46070 */
[----:B---3--:R-:W-:Y:S01]  /*ac90*/  FADD.FTZ R33, R216, R175 ;  /* 0x000000afd8217221 */ /* 0x008fe20000010000 */
[----:B----4-:R-:W-:Y:S01]  /*aca0*/  F2FP.BF16.PACK_AB R216, R167, R216 ;  /* 0x000000d8a7d8723e */ /* 0x010fe200000010ff */
[----:B------:R1:W5:Y:S01]  /*acb0*/  LDL.LU R11, [R1+0x60] ;  /* 0x00006000010b7983 */ /* 0x0003620000300800 */
[----:B------:R-:W-:Y:S01]  /*acc0*/  ISETP.GE.U32.AND P1, PT, R243, R172, PT ;  /* 0x000000acf300720c */ /* 0x000fe20003f26070 */
[----:B------:R-:W-:Y:S01]  /*acd0*/  IMAD.MOV.U32 R175, RZ, RZ, R165 ;  /* 0x000000ffffaf7224 */ /* 0x000fe200078e00a5 */
[----:B------:R-:W-:Y:S01]  /*ace0*/  PRMT R215, R216, 0x7632, R215 ;  /* 0x00007632d8d77816 */ /* 0x000fe200000000d7 */
[----:B------:R-:W2:Y:S01]  /*acf0*/  MUFU.EX2 R165, R182 ;  /* 0x000000b600a57308 */ /* 0x000ea20000000800 */
[----:B------:R-:W-:Y:S01]  /*ad00*/  LOP3.LUT R171, R170, 0xffff, RZ, 0xc0, !PT ;  /* 0x0000ffffaaab7812 */ /* 0x000fe200078ec0ff */
[----:B------:R-:W-:Y:S01]  /*ad10*/  FADD.FTZ R33, R167, R33 ;  /* 0x00000021a7217221 */ /* 0x000fe20000010000 */
[----:B------:R-:W-:-:S02]  /*ad20*/  PRMT R172, R216, 0x5410, R215 ;  /* 0x00005410d8ac7816 */ /* 0x000fc400000000d7 */
[----:B------:R-:W-:Y:S01]  /*ad30*/  SHF.R.U32.HI R171, RZ, 0x8, R171 ;  /* 0x00000008ffab7819 */ /* 0x000fe200000116ab */
[----:B------:R-:W-:Y:S01]  /*ad40*/  @!P2 HFMA2.BF16_V2 R31, -RZ.H0_H0, RZ.H0_H0, -R216.H0_H0 ;  /* 0x200000ffff1fa231 */ /* 0x000fe200003409d8 */
[----:B------:R-:W-:Y:S01]  /*ad50*/  SHF.R.U32.HI R169, RZ, 0x18, R170 ;  /* 0x00000018ffa97819 */ /* 0x000fe200000116aa */
[----:B------:R-:W-:Y:S01]  /*ad60*/  FADD.FTZ R33, R212, R33 ;  /* 0x00000021d4217221 */ /* 0x000fe20000010000 */
[----:B------:R-:W-:Y:S01]  /*ad70*/  LOP3.LUT R171, R171, 0xffff, RZ, 0xc0, !PT ;  /* 0x0000ffffabab7812 */ /* 0x000fe200078ec0ff */
[----:B------:R-:W-:Y:S01]  /*ad80*/  @!P1 HFMA2.BF16_V2 R27, -RZ.H0_H0, RZ.H0_H0, -R215.H0_H0 ;  /* 0x200000ffff1b9231 */ /* 0x000fe200003409d7 */
[----:B------:R-:W-:Y:S01]  /*ad90*/  @!P2 PRMT R216, R31, 0x5410, RZ ;  /* 0x000054101fd8a816 */ /* 0x000fe200000000ff */
[C---:B------:R-:W-:Y:S01]  /*ada0*/  FADD.FTZ R33, R180.reuse, R33 ;  /* 0x00000021b4217221 */ /* 0x040fe20000010000 */
[----:B------:R-:W3:Y:S01]  /*adb0*/  MUFU.EX2 R31, R181 ;  /* 0x000000b5001f7308 */ /* 0x000ee20000000800 */
[----:B------:R-:W-:Y:S02]  /*adc0*/  F2FP.BF16.PACK_AB R212, R180, R212 ;  /* 0x000000d4b4d4723e */ /* 0x000fe400000010ff */
[----:B------:R-:W-:Y:S01]  /*add0*/  @!P1 PRMT R215, R27, 0x5410, RZ ;  /* 0x000054101bd79816 */ /* 0x000fe200000000ff */
[----:B--2---:R-:W-:Y:S01]  /*ade0*/  FADD.FTZ R166, R165, R166 ;  /* 0x000000a6a5a67221 */ /* 0x004fe20000010000 */
[----:B------:R-:W-:-:S02]  /*adf0*/  LOP3.LUT R27, R170, 0xff, RZ, 0xc0, !PT ;  /* 0x000000ffaa1b7812 */ /* 0x000fc400078ec0ff */
[C---:B------:R-:W-:Y:S01]  /*ae00*/  ISETP.GE.U32.AND P1, PT, R243.reuse, R171, PT ;  /* 0x000000abf300720c */ /* 0x040fe20003f26070 */
[----:B------:R-:W-:Y:S01]  /*ae10*/  IMAD.MOV.U32 R171, RZ, RZ, R175 ;  /* 0x000000ffffab7224 */ /* 0x000fe200078e00af */
[----:B------:R-:W-:Y:S01]  /*ae20*/  ISETP.GE.U32.AND P2, PT, R243, R27, PT ;  /* 0x0000001bf300720c */ /* 0x000fe20003f46070 */
[----:B------:R-:W-:Y:S01]  /*ae30*/  MUFU.EX2 R229, R229 ;  /* 0x000000e500e57308 */ /* 0x000fe20000000800 */
[----:B------:R-:W-:-:S04]  /*ae40*/  SHF.R.U32.HI R27, RZ, 0x10, R170 ;  /* 0x00000010ff1b7819 */ /* 0x000fc800000116aa */
[----:B------:R-:W-:Y:S02]  /*ae50*/  LOP3.LUT R27, R27, 0xff, RZ, 0xc0, !PT ;  /* 0x000000ff1b1b7812 */ /* 0x000fe400078ec0ff */
[C---:B---3--:R-:W-:Y:S01]  /*ae60*/  F2FP.BF16.PACK_AB R182, R31.reuse, R165 ;  /* 0x000000a51fb6723e */ /* 0x048fe200000010ff */
[----:B------:R-:W-:-:S03]  /*ae70*/  FADD.FTZ R31, R31, R166 ;  /* 0x000000a61f1f7221 */ /* 0x000fc60000010000 */
[----:B------:R-:W-:Y:S01]  /*ae80*/  PRMT R181, R182, 0x7632, R181 ;  /* 0x00007632b6b57816 */ /* 0x000fe200000000b5 */
[----:B------:R-:W-:-:S03]  /*ae90*/  @!P2 HFMA2.BF16_V2 R26, -RZ.H0_H0, RZ.H0_H0, -R182.H0_H0 ;  /* 0x200000ffff1aa231 */ /* 0x000fc600003409b6 */
[----:B------:R-:W-:Y:S01]  /*aea0*/  PRMT R175, R182, 0x5410, R181 ;  /* 0x00005410b6af7816 */ /* 0x000fe200000000b5 */
[----:B------:R-:W-:Y:S01]  /*aeb0*/  @!P1 HFMA2.BF16_V2 R25, -RZ.H0_H0, RZ.H0_H0, -R181.H0_H0 ;  /* 0x200000ffff199231 */ /* 0x000fe200003409b5 */
[----:B------:R-:W-:Y:S02]  /*aec0*/  @!P2 PRMT R182, R26, 0x5410, RZ ;  /* 0x000054101ab6a816 */ /* 0x000fe400000000ff */
[----:B------:R-:W-:Y:S01]  /*aed0*/  ISETP.GE.U32.AND P2, PT, R243, R169, PT ;  /* 0x000000a9f300720c */ /* 0x000fe20003f46070 */
[----:B------:R-:W-:Y:S01]  /*aee0*/  IMAD.MOV.U32 R169, RZ, RZ, R174 ;  /* 0x000000ffffa97224 */ /* 0x000fe200078e00ae */
[----:B------:R-:W-:Y:S02]  /*aef0*/  @!P1 PRMT R181, R25, 0x5410, RZ ;  /* 0x0000541019b59816 */ /* 0x000fe400000000ff */
[----:B------:R-:W-:Y:S01]  /*af00*/  ISETP.GE.U32.AND P1, PT, R243, R27, PT ;  /* 0x0000001bf300720c */ /* 0x000fe20003f26070 */
[----:B------:R-:W-:Y:S01]  /*af10*/  IMAD.WIDE.U32 R26, R0, -0x2daee0ad, RZ ;  /* 0xd2511f53001a7825 */ /* 0x000fe200078e00ff */
[----:B------:R2:W3:Y:S04]  /*af20*/  MUFU.EX2 R25, R183 ;  /* 0x000000b700197308 */ /* 0x0004e80000000800 */
[----:B------:R-:W-:Y:S01]  /*af30*/  LOP3.LUT R0, R27, UR7, R168, 0x96, !PT ;  /* 0x000000071b007c12 */ /* 0x000fe2000f8e96a8 */
[----:B------:R-:W-:-:S03]  /*af40*/  IMAD.MOV.U32 R168, RZ, RZ, R228 ;  /* 0x000000ffffa87224 */ /* 0x000fc600078e00e4 */
[----:B------:R-:W4:Y:S01]  /*af50*/  MUFU.EX2 R228, R178 ;  /* 0x000000b200e47308 */ /* 0x000f220000000800 */
[C---:B------:R-:W-:Y:S02]  /*af60*/  LOP3.LUT R165, R0.reuse, 0xffff, RZ, 0xc0, !PT ;  /* 0x0000ffff00a57812 */ /* 0x040fe400078ec0ff */
[----:B------:R-:W-:Y:S01]  /*af70*/  @!P1 HFMA2.BF16_V2 R23, -RZ.H0_H0, RZ.H0_H0, -R212.H0_H0 ;  /* 0x200000ffff179231 */ /* 0x000fe200003409d4 */
[----:B------:R-:W-:Y:S02]  /*af80*/  LOP3.LUT R167, R0, 0xff, RZ, 0xc0, !PT ;  /* 0x000000ff00a77812 */ /* 0x000fe400078ec0ff */
[----:B------:R-:W-:Y:S02]  /*af90*/  SHF.R.U32.HI R165, RZ, 0x8, R165 ;  /* 0x00000008ffa57819 */ /* 0x000fe400000116a5 */
[----:B--2---:R-:W-:Y:S01]  /*afa0*/  PRMT R183, R212, 0x7632, R183 ;  /* 0x00007632d4b77816 */ /* 0x004fe200000000b7 */
[----:B---3--:R-:W-:Y:S01]  /*afb0*/  FADD.FTZ R31, R25, R31 ;  /* 0x0000001f191f7221 */ /* 0x008fe20000010000 */
[----:B------:R-:W-:-:S02]  /*afc0*/  LOP3.LUT R165, R165, 0xffff, RZ, 0xc0, !PT ;  /* 0x0000ffffa5a57812 */ /* 0x000fc400078ec0ff */
[----:B------:R-:W-:Y:S01]  /*afd0*/  PRMT R174, R212, 0x5410, R183 ;  /* 0x00005410d4ae7816 */ /* 0x000fe200000000b7 */
[----:B------:R-:W-:Y:S01]  /*afe0*/  @!P2 HFMA2.BF16_V2 R22, -RZ.H0_H0, RZ.H0_H0, -R183.H0_H0 ;  /* 0x200000ffff16a231 */ /* 0x000fe200003409b7 */
[----:B------:R-:W-:Y:S02]  /*aff0*/  @!P1 PRMT R212, R23, 0x5410, RZ ;  /* 0x0000541017d49816 */ /* 0x000fe400000000ff */
[----:B------:R-:W-:Y:S02]  /*b000*/  ISETP.GE.U32.AND P1, PT, R243, R165, PT ;  /* 0x000000a5f300720c */ /* 0x000fe40003f26070 */
[C---:B----4-:R-:W-:Y:S01]  /*b010*/  F2FP.BF16.PACK_AB R178, R228.reuse, R25 ;  /* 0x00000019e4b2723e */ /* 0x050fe200000010ff */
[----:B------:R-:W-:Y:S01]  /*b020*/  FADD.FTZ R228, R228, R31 ;  /* 0x0000001fe4e47221 */ /* 0x000fe20000010000 */
[----:B------:R-:W-:Y:S02]  /*b030*/  @!P2 PRMT R183, R22, 0x5410, RZ ;  /* 0x0000541016b7a816 */ /* 0x000fe400000000ff */
[----:B------:R-:W2:Y:S01]  /*b040*/  MUFU.EX2 R22, R179 ;  /* 0x000000b300167308 */ /* 0x000ea20000000800 */
[----:B------:R-:W-:-:S02]  /*b050*/  PRMT R177, R178, 0x7632, R177 ;  /* 0x00007632b2b17816 */ /* 0x000fc400000000b1 */
[----:B------:R-:W-:Y:S02]  /*b060*/  ISETP.GE.U32.AND P2, PT, R243, R167, PT ;  /* 0x000000a7f300720c */ /* 0x000fe40003f46070 */
[--C-:B------:R-:W-:Y:S02]  /*b070*/  SHF.R.U32.HI R23, RZ, 0x10, R0.reuse ;  /* 0x00000010ff177819 */ /* 0x100fe40000011600 */
[----:B------:R-:W-:Y:S01]  /*b080*/  @!P1 HFMA2.BF16_V2 R3, -RZ.H0_H0, RZ.H0_H0, -R177.H0_H0 ;  /* 0x200000ffff039231 */ /* 0x000fe200003409b1 */
[----:B------:R-:W-:Y:S02]  /*b090*/  SHF.R.U32.HI R0, RZ, 0x18, R0 ;  /* 0x00000018ff007819 */ /* 0x000fe40000011600 */
[----:B------:R-:W-:Y:S02]  /*b0a0*/  PRMT R170, R178, 0x5410, R177 ;  /* 0x00005410b2aa7816 */ /* 0x000fe400000000b1 */
[----:B------:R-:W-:Y:S02]  /*b0b0*/  @!P1 PRMT R177, R3, 0x5410, RZ ;  /* 0x0000541003b19816 */ /* 0x000fe400000000ff */
[----:B------:R-:W-:Y:S01]  /*b0c0*/  ISETP.GE.U32.AND P1, PT, R243, R0, PT ;  /* 0x00000000f300720c */ /* 0x000fe20003f26070 */
[----:B------:R-:W3:Y:S01]  /*b0d0*/  MUFU.EX2 R3, R227 ;  /* 0x000000e300037308 */ /* 0x000ee20000000800 */
[----:B--2---:R-:W-:Y:S01]  /*b0e0*/  F2FP.BF16.PACK_AB R180, R230, R22 ;  /* 0x00000016e6b4723e */ /* 0x004fe200000010ff */
[----:B------:R-:W-:Y:S01]  /*b0f0*/  @!P2 HFMA2.BF16_V2 R21, -RZ.H0_H0, RZ.H0_H0, -R178.H0_H0 ;  /* 0x200000ffff15a231 */ /* 0x000fe200003409b2 */
[----:B------:R-:W-:-:S02]  /*b100*/  LOP3.LUT R23, R23, 0xff, RZ, 0xc0, !PT ;  /* 0x000000ff17177812 */ /* 0x000fc400078ec0ff */
[C---:B------:R-:W-:Y:S02]  /*b110*/  PRMT R179, R180.reuse, 0x7632, R179 ;  /* 0x00007632b4b37816 */ /* 0x040fe400000000b3 */
[----:B------:R-:W-:Y:S01]  /*b120*/  @!P2 PRMT R178, R21, 0x5410, RZ ;  /* 0x0000541015b2a816 */ /* 0x000fe200000000ff */
[----:B------:R-:W-:Y:S01]  /*b130*/  IMAD.MOV.U32 R21, RZ, RZ, R169 ;  /* 0x000000ffff157224 */ /* 0x000fe200078e00a9 */
[----:B------:R-:W-:Y:S01]  /*b140*/  ISETP.GE.U32.AND P2, PT, R243, R23, PT ;  /* 0x00000017f300720c */ /* 0x000fe20003f46070 */
[----:B------:R-:W-:Y:S01]  /*b150*/  IMAD.MOV.U32 R23, RZ, RZ, R168 ;  /* 0x000000ffff177224 */ /* 0x000fe200078e00a8 */
[----:B------:R-:W-:Y:S01]  /*b160*/  PRMT R169, R180, 0x5410, R179 ;  /* 0x00005410b4a97816 */ /* 0x000fe200000000b3 */
[----:B------:R-:W-:Y:S01]  /*b170*/  @!P1 HFMA2.BF16_V2 R2, -RZ.H0_H0, RZ.H0_H0, -R179.H0_H0 ;  /* 0x200000ffff029231 */ /* 0x000fe200003409b3 */
[----:B------:R-:W-:Y:S02]  /*b180*/  LOP3.LUT R0, R26, 0xffff, RZ, 0xc0, !PT ;  /* 0x0000ffff1a007812 */ /* 0x000fe400078ec0ff */
[----:B---3--:R-:W-:Y:S01]  /*b190*/  F2FP.BF16.PACK_AB R176, R3, R231 ;  /* 0x000000e703b0723e */ /* 0x008fe200000010ff */
[----:B------:R-:W-:Y:S01]  /*b1a0*/  FADD.FTZ R227, R22, R33 ;  /* 0x0000002116e37221 */ /* 0x000fe20000010000 */
[----:B------:R-:W-:-:S02]  /*b1b0*/  @!P1 PRMT R179, R2, 0x5410, RZ ;  /* 0x0000541002b39816 */ /* 0x000fc400000000ff */
[----:B------:R-:W-:Y:S02]  /*b1c0*/  LOP3.LUT R2, R26, 0xff, RZ, 0xc0, !PT ;  /* 0x000000ff1a027812 */ /* 0x000fe400078ec0ff */
[----:B------:R-:W-:Y:S01]  /*b1d0*/  SHF.R.U32.HI R0, RZ, 0x8, R0 ;  /* 0x00000008ff007819 */ /* 0x000fe20000011600 */
[----:B------:R-:W-:Y:S01]  /*b1e0*/  @!P2 HFMA2.BF16_V2 R20, -RZ.H0_H0, RZ.H0_H0, -R180.H0_H0 ;  /* 0x200000ffff14a231 */ /* 0x000fe200003409b4 */
[C---:B------:R-:W-:Y:S02]  /*b1f0*/  ISETP.GE.U32.AND P1, PT, R243.reuse, R2, PT ;  /* 0x00000002f300720c */ /* 0x040fe40003f26070 */
[----:B------:R-:W-:Y:S01]  /*b200*/  LOP3.LUT R0, R0, 0xffff, RZ, 0xc0, !PT ;  /* 0x0000ffff00007812 */ /* 0x000fe200078ec0ff */
[----:B------:R-:W2:Y:S01]  /*b210*/  MUFU.EX2 R2, R35 ;  /* 0x0000002300027308 */ /* 0x000ea20000000800 */
[----:B------:R-:W-:Y:S02]  /*b220*/  @!P2 PRMT R180, R20, 0x5410, RZ ;  /* 0x0000541014b4a816 */ /* 0x000fe400000000ff */
[----:B------:R-:W-:-:S02]  /*b230*/  ISETP.GE.U32.AND P2, PT, R243, R0, PT ;  /* 0x00000000f300720c */ /* 0x000fc40003f46070 */
[--C-:B------:R-:W-:Y:S02]  /*b240*/  SHF.R.U32.HI R0, RZ, 0x10, R26.reuse ;  /* 0x00000010ff007819 */ /* 0x100fe4000001161a */
[----:B------:R-:W-:Y:S02]  /*b250*/  PRMT R167, R176, 0x7632, R167 ;  /* 0x00007632b0a77816 */ /* 0x000fe400000000a7 */
[----:B------:R-:W-:Y:S01]  /*b260*/  LOP3.LUT R0, R0, 0xff, RZ, 0xc0, !PT ;  /* 0x000000ff00007812 */ /* 0x000fe200078ec0ff */
[----:B------:R-:W-:Y:S01]  /*b270*/  @!P1 HFMA2.BF16_V2 R7, -RZ.H0_H0, RZ.H0_H0, -R176.H0_H0 ;  /* 0x200000ffff079231 */ /* 0x000fe200003409b0 */
[----:B------:R-:W-:Y:S02]  /*b280*/  PRMT R168, R176, 0x5410, R167 ;  /* 0x00005410b0a87816 */ /* 0x000fe400000000a7 */
[----:B------:R-:W-:Y:S02]  /*b290*/  SHF.R.U32.HI R26, RZ, 0x18, R26 ;  /* 0x00000018ff1a7819 */ /* 0x000fe4000001161a */
[----:B------:R-:W-:-:S02]  /*b2a0*/  @!P1 PRMT R176, R7, 0x5410, RZ ;  /* 0x0000541007b09816 */ /* 0x000fc400000000ff */
[----:B------:R-:W-:Y:S02]  /*b2b0*/  ISETP.GE.U32.AND P1, PT, R243, R0, PT ;  /* 0x00000000f300720c */ /* 0x000fe40003f26070 */
[----:B--2---:R-:W-:-:S11]  /*b2c0*/  F2FP.BF16.PACK_AB R0, R2, R229 ;  /* 0x000000e50200723e */ /* 0x004fd600000010ff */
[----:B------:R-:W-:Y:S01]  /*b2d0*/  @!P1 HFMA2.BF16_V2 R6, -RZ.H0_H0, RZ.H0_H0, -R0.H0_H0 ;  /* 0x200000ffff069231 */ /* 0x000fe20000340900 */
[----:B------:R-:W-:-:S04]  /*b2e0*/  @P1 PRMT R166, R0, 0x7610, R166 ;  /* 0x0000761000a61816 */ /* 0x000fc800000000a6 */
[----:B------:R-:W-:Y:S02]  /*b2f0*/  @!P1 PRMT R166, R6, 0x5410, RZ ;  /* 0x0000541006a69816 */ /* 0x000fe400000000ff */
[----:B------:R-:W-:Y:S02]  /*b300*/  ISETP.GE.U32.AND P1, PT, R243, R26, PT ;  /* 0x0000001af300720c */ /* 0x000fe40003f26070 */
[----:B------:R-:W-:Y:S02]  /*b310*/  LOP3.LUT R6, R15, UR13, R18, 0x96, !PT ;  /* 0x0000000d0f067c12 */ /* 0x000fe4000f8e9612 */
[----:B------:R-:W-:Y:S01]  /*b320*/  LOP3.LUT R26, R13, UR11, R14, 0x96, !PT ;  /* 0x0000000b0d1a7c12 */ /* 0x000fe2000f8e960e */
[----:B------:R-:W-:Y:S01]  /*b330*/  @!P2 HFMA2.BF16_V2 R5, -RZ.H0_H0, RZ.H0_H0, -R167.H0_H0 ;  /* 0x200000ffff05a231 */ /* 0x000fe200003409a7 */
[----:B------:R2:W-:Y:S01]  /*b340*/  STG.E.U16 [R16.64+-0x7e], R23 ;  /* 0xffff821710007986 */ /* 0x0005e2000c101518 */
[----:B------:R-:W-:Y:S02]  /*b350*/  IMAD R6, R6, -0x2daee0ad, RZ ;  /* 0xd2511f5306067824 */ /* 0x000fe400078e02ff */
[----:B------:R-:W-:Y:S01]  /*b360*/  IMAD.WIDE.U32 R26, R26, -0x2daee0ad, RZ ;  /* 0xd2511f531a1a7825 */ /* 0x000fe200078e00ff */
[----:B------:R-:W-:Y:S01]  /*b370*/  LOP3.LUT R25, R239, UR9, R12, 0x96, !PT ;  /* 0x00000009ef197c12 */ /* 0x000fe2000f8e960c */
[----:B------:R1:W5:Y:S03]  /*b380*/  LDL.LU.64 R14, [R1+0x58] ;  /* 0x00005800010e7983 */ /* 0x0003660000300a00 */
[----:B------:R-:W-:-:S02]  /*b390*/  LOP3.LUT R22, R27, UR8, R6, 0x96, !PT ;  /* 0x000000081b167c12 */ /* 0x000fc4000f8e9606 */
[----:B------:R-:W-:Y:S01]  /*b3a0*/  @!P2 PRMT R167, R5, 0x5410, RZ ;  /* 0x0000541005a7a816 */ /* 0x000fe200000000ff */
[----:B------:R-:W-:Y:S01]  /*b3b0*/  @!P1 HFMA2.BF16_V2 R4, -RZ.H0_H0, RZ.H0_H0, -R0.H1_H1 ;  /* 0x200000ffff049231 */ /* 0x000fe20000360900 */
[----:B------:R-:W-:Y:S01]  /*b3c0*/  @P1 PRMT R165, R0, 0x7632, R165 ;  /* 0x0000763200a51816 */ /* 0x000fe200000000a5 */
[----:B------:R-:W-:Y:S01]  /*b3d0*/  IMAD.MOV.U32 R239, RZ, RZ, c[0x0][0x228] ;  /* 0x00008a00ffef7624 */ /* 0x000fe200078e00ff */
[----:B------:R-:W-:Y:S01]  /*b3e0*/  LOP3.LUT R34, R241, UR34, R34, 0x96, !PT ;  /* 0x00000022f1227c12 */ /* 0x000fe2000f8e9622 */
[----:B------:R1:W5:Y:S01]  /*b3f0*/  LDL.LU.64 R12, [R1+0x50] ;  /* 0x00005000010c7983 */ /* 0x0003620000300a00 */
[----:B------:R-:W-:Y:S01]  /*b400*/  @!P1 PRMT R165, R4, 0x5410, RZ ;  /* 0x0000541004a59816 */ /* 0x000fe200000000ff */
[----:B------:R-:W-:Y:S01]  /*b410*/  IMAD.SHL.U32 R239, R239, 0x8, RZ ;  /* 0x00000008efef7824 */ /* 0x000fe200078e00ff */
[----:B------:R-:W-:Y:S01]  /*b420*/  LOP3.LUT R240, R19, UR15, R240, 0x96, !PT ;  /* 0x0000000f13f07c12 */ /* 0x000fe2000f8e96f0 */
[----:B------:R-:W-:-:S04]  /*b430*/  IMAD.WIDE.U32 R34, R34, -0x2daee0ad, RZ ;  /* 0xd2511f5322227825 */ /* 0x000fc800078e00ff */
[----:B------:R-:W-:Y:S01]  /*b440*/  FADD.FTZ R227, R230, R227 ;  /* 0x000000e3e6e37221 */ /* 0x000fe20000010000 */
[----:B------:R-:W-:Y:S01]  /*b450*/  LOP3.LUT R32, R35, UR14, R32, 0x96, !PT ;  /* 0x0000000e23207c12 */ /* 0x000fe2000f8e9620 */
[----:B------:R-:W-:Y:S02]  /*b460*/  FADD.FTZ R228, R231, R228 ;  /* 0x000000e4e7e47221 */ /* 0x000fe40000010000 */
[----:B--2---:R-:W-:-:S04]  /*b470*/  IMAD.WIDE.U32 R22, R22, -0x326172a9, RZ ;  /* 0xcd9e8d5716167825 */ /* 0x004fc800078e00ff */
[----:B------:R-:W-:Y:S01]  /*b480*/  IMAD.WIDE.U32 R32, R32, -0x326172a9, RZ ;  /* 0xcd9e8d5720207825 */ /* 0x000fe200078e00ff */
[----:B------:R-:W-:Y:S02]  /*b490*/  LOP3.LUT R5, R23, UR35, R238, 0x96, !PT ;  /* 0x0000002317057c12 */ /* 0x000fe4000f8e96ee */
[----:B------:R-:W-:Y:S01]  /*b4a0*/  SHF.R.U32.HI R20, RZ, 0x10, R22 ;  /* 0x00000010ff147819 */ /* 0x000fe20000011616 */
[----:B------:R-:W-:Y:S01]  /*b4b0*/  IMAD.WIDE R238, R239, 0x2, R16 ;  /* 0x00000002efee7825 */ /* 0x000fe200078e0210 */
[C---:B------:R-:W-:Y:S02]  /*b4c0*/  LOP3.LUT R6, R5.reuse, 0xffff, RZ, 0xc0, !PT ;  /* 0x0000ffff05067812 */ /* 0x040fe400078ec0ff */
[----:B------:R-:W-:Y:S01]  /*b4d0*/  LOP3.LUT R4, R5, 0xff, RZ, 0xc0, !PT ;  /* 0x000000ff05047812 */ /* 0x000fe200078ec0ff */
[----:B------:R-:W-:Y:S01]  /*b4e0*/  FADD.FTZ R227, R229, R227 ;  /* 0x000000e3e5e37221 */ /* 0x000fe20000010000 */
[----:B------:R-:W-:Y:S01]  /*b4f0*/  SHF.R.U32.HI R6, RZ, 0x8, R6 ;  /* 0x00000008ff067819 */ /* 0x000fe20000011606 */
[----:B------:R2:W-:Y:S01]  /*b500*/  STG.E.U16 [R238.64+-0x80], R171 ;  /* 0xffff80abee007986 */ /* 0x0005e2000c101518 */
[----:B------:R-:W-:-:S02]  /*b510*/  LOP3.LUT R20, R20, 0xff, RZ, 0xc0, !PT ;  /* 0x000000ff14147812 */ /* 0x000fc400078ec0ff */
[----:B------:R-:W-:Y:S01]  /*b520*/  PRMT R4, R4, 0x5410, R6 ;  /* 0x0000541004047816 */ /* 0x000fe20000000006 */
[----:B------:R-:W-:Y:S01]  /*b530*/  STG.E.U16 [R238.64+-0x7e], R234 ;  /* 0xffff82eaee007986 */ /* 0x000fe2000c101518 */
[--C-:B------:R-:W-:Y:S02]  /*b540*/  SHF.R.U32.HI R6, RZ, 0x10, R5.reuse ;  /* 0x00000010ff067819 */ /* 0x100fe40000011605 */
[----:B------:R-:W-:Y:S01]  /*b550*/  SHF.R.U32.HI R5, RZ, 0x18, R5 ;  /* 0x00000018ff057819 */ /* 0x000fe20000011605 */
[----:B------:R-:W-:Y:S01]  /*b560*/  STG.E.U16 [R16.64+-0x70], R233 ;  /* 0xffff90e910007986 */ /* 0x000fe2000c101518 */
[----:B------:R-:W-:Y:S02]  /*b570*/  LOP3.LUT R6, R6, 0xff, RZ, 0xc0, !PT ;  /* 0x000000ff06067812 */ /* 0x000fe400078ec0ff */
[----:B------:R-:W-:Y:S01]  /*b580*/  SHF.R.U32.HI R7, RZ, 0x18, R22 ;  /* 0x00000018ff077819 */ /* 0x000fe20000011616 */
[----:B------:R-:W-:Y:S01]  /*b590*/  STG.E.U16 [R16.64+-0x6e], R232 ;  /* 0xffff92e810007986 */ /* 0x000fe2000c101518 */
[----:B------:R-:W-:-:S02]  /*b5a0*/  PRMT R5, R6, 0x5410, R5 ;  /* 0x0000541006057816 */ /* 0x000fc40000000005 */
[----:B------:R-:W-:Y:S01]  /*b5b0*/  LOP3.LUT R6, R22, 0xffff, RZ, 0xc0, !PT ;  /* 0x0000ffff16067812 */ /* 0x000fe200078ec0ff */
[----:B------:R-:W-:Y:S01]  /*b5c0*/  STG.E.U16 [R238.64+-0x70], R226 ;  /* 0xffff90e2ee007986 */ /* 0x000fe2000c101518 */
[----:B------:R-:W-:Y:S02]  /*b5d0*/  PRMT R7, R20, 0x5410, R7 ;  /* 0x0000541014077816 */ /* 0x000fe40000000007 */
[----:B------:R-:W-:Y:S01]  /*b5e0*/  SHF.R.U32.HI R6, RZ, 0x8, R6 ;  /* 0x00000008ff067819 */ /* 0x000fe20000011606 */
[----:B------:R-:W-:Y:S04]  /*b5f0*/  STG.E.U16 [R238.64+-0x6e], R225 ;  /* 0xffff92e1ee007986 */ /* 0x000fe8000c101518 */
[----:B------:R-:W-:Y:S01]  /*b600*/  STG.E.U16 [R16.64+-0x60], R222 ;  /* 0xffffa0de10007986 */ /* 0x000fe2000c101518 */
[----:B--2---:R-:W-:-:S03]  /*b610*/  PRMT R171, R243, 0x7054, R243 ;  /* 0x00007054f3ab7816 */ /* 0x004fc600000000f3 */
[----:B------:R-:W-:Y:S02]  /*b620*/  STG.E.U16 [R16.64+-0x5e], R221 ;  /* 0xffffa2dd10007986 */ /* 0x000fe4000c101518 */
[--C-:B------:R-:W-:Y:S02]  /*b630*/  HSET2.LE.AND R5, R5, R171.reuse, PT ;  /* 0x000000ab05057233 */ /* 0x100fe40003803000 */
[----:B------:R-:W-:Y:S01]  /*b640*/  STG.E.U16 [R238.64+-0x60], R224 ;  /* 0xffffa0e0ee007986 */ /* 0x000fe2000c101518 */
[--C-:B------:R-:W-:Y:S02]  /*b650*/  HSET2.LE.AND R4, R4, R171.reuse, PT ;  /* 0x000000ab04047233 */ /* 0x100fe40003803000 */
[----:B------:R-:W-:Y:S01]  /*b660*/  HSET2.LE.AND R7, R7, R171, PT ;  /* 0x000000ab07077233 */ /* 0x000fe20003803000 */
[----:B------:R-:W-:Y:S01]  /*b670*/  LOP3.LUT R5, R5, R21, RZ, 0xc0, !PT ;  /* 0x0000001505057212 */ /* 0x000fe200078ec0ff */
[----:B------:R-:W-:Y:S01]  /*b680*/  STG.E.U16 [R238.64+-0x5e], R223 ;  /* 0xffffa2dfee007986 */ /* 0x000fe2000c101518 */
[----:B------:R-:W-:-:S02]  /*b690*/  LOP3.LUT R21, R22, 0xff, RZ, 0xc0, !PT ;  /* 0x000000ff16157812 */ /* 0x000fc400078ec0ff */
[----:B------:R-:W-:Y:S01]  /*b6a0*/  LOP3.LUT R4, R4, R242, RZ, 0xc0, !PT ;  /* 0x000000f204047212 */ /* 0x000fe200078ec0ff */
[----:B------:R-:W-:Y:S01]  /*b6b0*/  STG.E.U16 [R16.64+-0x50], R218 ;  /* 0xffffb0da10007986 */ /* 0x000fe2000c101518 */
[----:B------:R-:W-:Y:S02]  /*b6c0*/  PRMT R6, R21, 0x5410, R6 ;  /* 0x0000541015067816 */ /* 0x000fe40000000006 */
[----:B------:R-:W-:Y:S01]  /*b6d0*/  LOP3.LUT R7, R7, R235, RZ, 0xc0, !PT ;  /* 0x000000eb07077212 */ /* 0x000fe200078ec0ff */
[----:B------:R-:W2:Y:S02]  /*b6e0*/  LDSM.16.MT88.4 R20, [R204+0x18000] ;  /* 0x01800000cc14783b */ /* 0x000ea40000004200 */
[----:B------:R-:W-:Y:S02]  /*b6f0*/  HSET2.LE.AND R6, R6, R171, PT ;  /* 0x000000ab06067233 */ /* 0x000fe40003803000 */
[----:B------:R-:W-:Y:S03]  /*b700*/  STG.E.U16 [R16.64+-0x4e], R217 ;  /* 0xffffb2d910007986 */ /* 0x000fe6000c101518 */
[----:B------:R-:W-:Y:S01]  /*b710*/  LOP3.LUT R6, R6, R237, RZ, 0xc0, !PT ;  /* 0x000000ed06067212 */ /* 0x000fe200078ec0ff */
        /* <DEDUP_REMOVED lines=8> */
[C---:B--2---:R-:W-:Y:S03]  /*b7a0*/  HMMA.16816.F32.BF16 R132, R4.reuse, R20, R132 ;  /* 0x000000140484723c */ /* 0x044fe60000041884 */
[----:B------:R-:W-:Y:S04]  /*b7b0*/  STG.E.U16 [R238.64+-0x30], R212 ;  /* 0xffffd0d4ee007986 */ /* 0x000fe8000c101518 */
[----:B------:R-:W-:Y:S01]  /*b7c0*/  STG.E.U16 [R238.64+-0x2e], R183 ;  /* 0xffffd2b7ee007986 */ /* 0x000fe2000c101518 */
[C---:B------:R-:W-:Y:S03]  /*b7d0*/  HMMA.16816.F32.BF16 R136, R4.reuse, R22, R136 ;  /* 0x000000160488723c */ /* 0x040fe60000041888 */
[----:B------:R-:W2:Y:S04]  /*b7e0*/  LDSM.16.MT88.4 R20, [R202+0x18000] ;  /* 0x01800000ca14783b */ /* 0x000ea80000004200 */
[----:B------:R-:W-:Y:S04]  /*b7f0*/  STG.E.U16 [R16.64+-0x20], R178 ;  /* 0xffffe0b210007986 */ /* 0x000fe8000c101518 */
[----:B------:R-:W-:Y:S04]  /*b800*/  STG.E.U16 [R16.64+-0x1e], R177 ;  /* 0xffffe2b110007986 */ /* 0x000fe8000c101518 */
[----:B------:R-:W-:Y:S04]  /*b810*/  STG.E.U16 [R238.64+-0x20], R180 ;  /* 0xffffe0b4ee007986 */ /* 0x000fe8000c101518 */
[----:B------:R-:W-:Y:S04]  /*b820*/  STG.E.U16 [R238.64+-0x1e], R179 ;  /* 0xffffe2b3ee007986 */ /* 0x000fe8000c101518 */
[----:B------:R-:W-:Y:S04]  /*b830*/  STG.E.U16 [R16.64+-0x10], R176 ;  /* 0xfffff0b010007986 */ /* 0x000fe8000c101518 */
[----:B------:R3:W-:Y:S04]  /*b840*/  STG.E.U16 [R16.64+-0xe], R167 ;  /* 0xfffff2a710007986 */ /* 0x0007e8000c101518 */
[----:B------:R4:W-:Y:S04]  /*b850*/  STG.E.U16 [R238.64+-0x10], R166 ;  /* 0xfffff0a6ee007986 */ /* 0x0009e8000c101518 */
[----:B------:R1:W-:Y:S01]  /*b860*/  STG.E.U16 [R238.64+-0xe], R165 ;  /* 0xfffff2a5ee007986 */ /* 0x0003e2000c101518 */
[C---:B--2---:R-:W-:Y:S08]  /*b870*/  HMMA.16816.F32.BF16 R140, R4.reuse, R20, R140 ;  /* 0x00000014048c723c */ /* 0x044ff0000004188c */
[----:B------:R-:W-:Y:S01]  /*b880*/  HMMA.16816.F32.BF16 R144, R4, R22, R144 ;  /* 0x000000160490723c */ /* 0x000fe20000041890 */
[----:B------:R-:W2:Y:S01]  /*b890*/  LDSM.16.MT88.4 R20, [R201+0x18000] ;  /* 0x01800000c914783b */ /* 0x000ea20000004200 */
[----:B---3--:R-:W-:-:S02]  /*b8a0*/  FADD.FTZ R167, R2, R227 ;  /* 0x000000e302a77221 */ /* 0x008fc40000010000 */
[----:B------:R-:W-:Y:S01]  /*b8b0*/  IMAD.MOV.U32 R2, RZ, RZ, R211 ;  /* 0x000000ffff027224 */ /* 0x000fe200078e00d3 */
[----:B----4-:R-:W-:Y:S01]  /*b8c0*/  IADD3 R166, P1, R16, -0x100, RZ ;  /* 0xffffff0010a67810 */ /* 0x010fe20007f3e0ff */
[----:B-1----:R-:W-:Y:S02]  /*b8d0*/  FADD.FTZ R165, R3, R228 ;  /* 0x000000e403a57221 */ /* 0x002fe40000010000 */
[----:B------:R-:W-:Y:S01]  /*b8e0*/  IMAD.MOV.U32 R3, RZ, RZ, R236 ;  /* 0x000000ffff037224 */ /* 0x000fe200078e00ec */
[C---:B--2---:R-:W-:Y:S08]  /*b8f0*/  HMMA.16816.F32.BF16 R148, R4.reuse, R20, R148 ;  /* 0x000000140494723c */ /* 0x044ff00000041894 */
        /* <DEDUP_REMOVED lines=39> */
[----:B------:R-:W-:Y:S01]  /*bb70*/  IMAD.WIDE.U32 R22, R25, -0x2daee0ad, RZ ;  /* 0xd2511f5319167825 */ /* 0x000fe200078e00ff */
[----:B------:R-:W-:Y:S07]  /*bb80*/  HMMA.16816.F32.BF16 R124, R4, R20, R124 ;  /* 0x00000014047c723c */ /* 0x000fee000004187c */
[----:B------:R-:W-:-:S02]  /*bb90*/  LOP3.LUT R4, R22, 0xffff, RZ, 0xc0, !PT ;  /* 0x0000ffff16047812 */ /* 0x000fc400078ec0ff */
[----:B------:R-:W-:Y:S02]  /*bba0*/  LOP3.LUT R20, R23, UR7, R26, 0x96, !PT ;  /* 0x0000000717147c12 */ /* 0x000fe4000f8e961a */
[----:B------:R-:W-:Y:S02]  /*bbb0*/  SHF.R.U32.HI R4, RZ, 0x8, R4 ;  /* 0x00000008ff047819 */ /* 0x000fe40000011604 */
[----:B------:R-:W-:Y:S02]  /*bbc0*/  LOP3.LUT R6, R22, 0xff, RZ, 0xc0, !PT ;  /* 0x000000ff16067812 */ /* 0x000fe400078ec0ff */
[----:B------:R-:W-:Y:S02]  /*bbd0*/  LOP3.LUT R5, R20, 0xffff, RZ, 0xc0, !PT ;  /* 0x0000ffff14057812 */ /* 0x000fe400078ec0ff */
[----:B------:R-:W-:Y:S02]  /*bbe0*/  PRMT R6, R6, 0x5410, R4 ;  /* 0x0000541006067816 */ /* 0x000fe40000000004 */
[----:B------:R-:W-:-:S02]  /*bbf0*/  SHF.R.U32.HI R5, RZ, 0x8, R5 ;  /* 0x00000008ff057819 */ /* 0x000fc40000011605 */
[----:B------:R-:W-:Y:S01]  /*bc00*/  LOP3.LUT R4, R20, 0xff, RZ, 0xc0, !PT ;  /* 0x000000ff14047812 */ /* 0x000fe200078ec0ff */
[--C-:B------:R-:W-:Y:S01]  /*bc10*/  HSET2.LE.AND R6, R6, R171.reuse, PT ;  /* 0x000000ab06067233 */ /* 0x100fe20003803000 */
[----:B------:R-:W-:Y:S02]  /*bc20*/  SHF.R.U32.HI R7, RZ, 0x10, R22 ;  /* 0x00000010ff077819 */ /* 0x000fe40000011616 */
[----:B------:R-:W-:Y:S02]  /*bc30*/  PRMT R4, R4, 0x5410, R5 ;  /* 0x0000541004047816 */ /* 0x000fe40000000005 */
[----:B------:R-:W-:Y:S02]  /*bc40*/  SHF.R.U32.HI R5, RZ, 0x10, R20 ;  /* 0x00000010ff057819 */ /* 0x000fe40000011614 */
[----:B------:R-:W-:Y:S01]  /*bc50*/  SHF.R.U32.HI R21, RZ, 0x18, R22 ;  /* 0x00000018ff157819 */ /* 0x000fe20000011616 */
[----:B------:R-:W-:Y:S01]  /*bc60*/  HSET2.LE.AND R4, R4, R171, PT ;  /* 0x000000ab04047233 */ /* 0x000fe20003803000 */
[----:B------:R-:W-:-:S02]  /*bc70*/  SHF.R.U32.HI R20, RZ, 0x18, R20 ;  /* 0x00000018ff147819 */ /* 0x000fc40000011614 */
[----:B------:R-:W-:Y:S02]  /*bc80*/  LOP3.LUT R7, R7, 0xff, RZ, 0xc0, !PT ;  /* 0x000000ff07077812 */ /* 0x000fe400078ec0ff */
[----:B------:R-:W-:Y:S02]  /*bc90*/  LOP3.LUT R5, R5, 0xff, RZ, 0xc0, !PT ;  /* 0x000000ff05057812 */ /* 0x000fe400078ec0ff */
[----:B------:R-:W-:Y:S02]  /*bca0*/  PRMT R7, R7, 0x5410, R21 ;  /* 0x0000541007077816 */ /* 0x000fe40000000015 */
[----:B------:R-:W-:Y:S02]  /*bcb0*/  PRMT R5, R5, 0x5410, R20 ;  /* 0x0000541005057816 */ /* 0x000fe40000000014 */
[----:B------:R-:W-:Y:S01]  /*bcc0*/  LOP3.LUT R6, R6, R29, RZ, 0xc0, !PT ;  /* 0x0000001d06067212 */ /* 0x000fe200078ec0ff */
[--C-:B------:R-:W-:Y:S01]  /*bcd0*/  HSET2.LE.AND R7, R7, R171.reuse, PT ;  /* 0x000000ab07077233 */ /* 0x100fe20003803000 */
[----:B------:R-:W-:Y:S01]  /*bce0*/  LOP3.LUT R4, R4, R24, RZ, 0xc0, !PT ;  /* 0x0000001804047212 */ /* 0x000fe200078ec0ff */
[----:B------:R-:W-:Y:S01]  /*bcf0*/  HSET2.LE.AND R5, R5, R171, PT ;  /* 0x000000ab05057233 */ /* 0x000fe20003803000 */
[----:B------:R-:W1:Y:S02]  /*bd00*/  LDSM.16.MT88.4 R20, [R204+0x18800] ;  /* 0x01880000cc14783b */ /* 0x000e640000004200 */
[----:B------:R-:W-:-:S02]  /*bd10*/  LOP3.LUT R7, R7, R28, RZ, 0xc0, !PT ;  /* 0x0000001c07077212 */ /* 0x000fc400078ec0ff */
[----:B------:R-:W-:Y:S01]  /*bd20*/  LOP3.LUT R5, R5, R30, RZ, 0xc0, !PT ;  /* 0x0000001e05057212 */ /* 0x000fe200078ec0ff */
[----:B------:R-:W-:Y:S04]  /*bd30*/  LDSM.16.MT88.4 R24, [R202+0x18800] ;  /* 0x01880000ca18783b */ /* 0x000fe80000004200 */
[----:B------:R-:W2:Y:S02]  /*bd40*/  LDSM.16.MT88.4 R28, [R201+0x18800] ;  /* 0x01880000c91c783b */ /* 0x000ea40000004200 */
        /* <DEDUP_REMOVED lines=35> */
[C---:B-1----:R-:W-:Y:S08]  /*bf80*/  HMMA.16816.F32.BF16 R124, R4.reuse, R20, R124 ;  /* 0x00000014047c723c */ /* 0x042ff0000004187c */
[C---:B------:R-:W-:Y:S08]  /*bf90*/  HMMA.16816.F32.BF16 R128, R4.reuse, R22, R128 ;  /* 0x000000160480723c */ /* 0x040ff00000041880 */
[C---:B--2---:R-:W-:Y:S08]  /*bfa0*/  HMMA.16816.F32.BF16 R84, R4.reuse, R28, R84 ;  /* 0x0000001c0454723c */ /* 0x044ff00000041854 */
[C---:B------:R-:W-:Y:S01]  /*bfb0*/  HMMA.16816.F32.BF16 R88, R4.reuse, R30, R88 ;  /* 0x0000001e0458723c */ /* 0x040fe20000041858 */
[----:B------:R-:W1:Y:S07]  /*bfc0*/  LDSM.16.MT88.4 R28, [R204+0x1e800] ;  /* 0x01e80000cc1c783b */ /* 0x000e6e0000004200 */
[C---:B-1----:R-:W-:Y:S08]  /*bfd0*/  HMMA.16816.F32.BF16 R100, R4.reuse, R28, R100 ;  /* 0x0000001c0464723c */ /* 0x042ff00000041864 */
[C---:B------:R-:W-:Y:S01]  /*bfe0*/  HMMA.16816.F32.BF16 R104, R4.reuse, R30, R104 ;  /* 0x0000001e0468723c */ /* 0x040fe20000041868 */
[----:B------:R-:W1:Y:S07]  /*bff0*/  LDSM.16.MT88.4 R28, [R201+0x1e800] ;  /* 0x01e80000c91c783b */ /* 0x000e6e0000004200 */
[C---:B-1----:R-:W-:Y:S08]  /*c000*/  HMMA.16816.F32.BF16 R116, R4.reuse, R28, R116 ;  /* 0x0000001c0474723c */ /* 0x042ff00000041874 */
[----:B------:R-:W-:Y:S01]  /*c010*/  HMMA.16816.F32.BF16 R120, R4, R30, R120 ;  /* 0x0000001e0478723c */ /* 0x000fe20000041878 */
[----:B------:R-:W-:Y:S06]  /*c020*/  LDSM.16.MT88.4 R28, [R202+0x19000] ;  /* 0x01900000ca1c783b */ /* 0x000fec0000004200 */
[----:B------:R-:W-:-:S05]  /*c030*/  IMAD.WIDE.U32 R6, R240, -0x2daee0ad, RZ ;  /* 0xd2511f53f0067825 */ /* 0x000fca00078e00ff */
[----:B------:R-:W-:-:S05]  /*c040*/  LOP3.LUT R4, R7, UR12, R34, 0x96, !PT ;  /* 0x0000000c07047c12 */ /* 0x000fca000f8e9622 */
[----:B------:R-:W-:Y:S01]  /*c050*/  IMAD.WIDE.U32 R24, R4, -0x326172a9, RZ ;  /* 0xcd9e8d5704187825 */ /* 0x000fe200078e00ff */
[----:B------:R-:W-:-:S04]  /*c060*/  LOP3.LUT R4, R33, UR13, R18, 0x96, !PT ;  /* 0x0000000d21047c12 */ /* 0x000fc8000f8e9612 */
[----:B------:R-:W-:Y:S01]  /*c070*/  LOP3.LUT R240, R25, UR11, R32, 0x96, !PT ;  /* 0x0000000b19f07c12 */ /* 0x000fe2000f8e9620 */
[----:B------:R-:W-:Y:S01]  /*c080*/  IMAD.WIDE.U32 R4, R4, -0x2daee0ad, RZ ;  /* 0xd2511f5304047825 */ /* 0x000fe200078e00ff */
[----:B------:R-:W1:Y:S03]  /*c090*/  LDSM.16.MT88.4 R32, [R204+0x19000] ;  /* 0x01900000cc20783b */ /* 0x000e660000004200 */
[----:B------:R-:W-:Y:S01]  /*c0a0*/  IMAD.WIDE.U32 R240, R240, -0x2daee0ad, RZ ;  /* 0xd2511f53f0f07825 */ /* 0x000fe200078e00ff */
[----:B------:R-:W-:-:S04]  /*c0b0*/  LOP3.LUT R5, R5, UR10, R6, 0x96, !PT ;  /* 0x0000000a05057c12 */ /* 0x000fc8000f8e9606 */
[----:B------:R-:W-:Y:S01]  /*c0c0*/  LOP3.LUT R4, R241, UR8, R4, 0x96, !PT ;  /* 0x00000008f1047c12 */ /* 0x000fe2000f8e9604 */
[----:B------:R-:W-:-:S04]  /*c0d0*/  IMAD.WIDE.U32 R26, R5, -0x326172a9, RZ ;  /* 0xcd9e8d57051a7825 */ /* 0x000fc800078e00ff */
[----:B------:R-:W-:-:S05]  /*c0e0*/  IMAD.WIDE.U32 R6, R4, -0x326172a9, RZ ;  /* 0xcd9e8d5704067825 */ /* 0x000fca00078e00ff */
[--C-:B------:R-:W-:Y:S02]  /*c0f0*/  SHF.R.U32.HI R4, RZ, 0x10, R6.reuse ;  /* 0x00000010ff047819 */ /* 0x100fe40000011606 */
[C---:B------:R-:W-:Y:S02]  /*c100*/  LOP3.LUT R20, R6.reuse, 0xffff, RZ, 0xc0, !PT ;  /* 0x0000ffff06147812 */ /* 0x040fe400078ec0ff */
[----:B------:R-:W-:Y:S02]  /*c110*/  LOP3.LUT R5, R6, 0xff, RZ, 0xc0, !PT ;  /* 0x000000ff06057812 */ /* 0x000fe400078ec0ff */
[----:B------:R-:W-:Y:S02]  /*c120*/  LOP3.LUT R4, R4, 0xff, RZ, 0xc0, !PT ;  /* 0x000000ff04047812 */ /* 0x000fe400078ec0ff */
[----:B------:R-:W-:Y:S02]  /*c130*/  SHF.R.U32.HI R6, RZ, 0x18, R6 ;  /* 0x00000018ff067819 */ /* 0x000fe40000011606 */
[----:B------:R-:W-:-:S02]  /*c140*/  LOP3.LUT R7, R7, UR35, R26, 0x96, !PT ;  /* 0x0000002307077c12 */ /* 0x000fc4000f8e961a */
[----:B------:R-:W-:Y:S02]  /*c150*/  SHF.R.U32.HI R20, RZ, 0x8, R20 ;  /* 0x00000008ff147819 */ /* 0x000fe40000011614 */
[----:B------:R-:W-:Y:S02]  /*c160*/  PRMT R4, R4, 0x5410, R6 ;  /* 0x0000541004047816 */ /* 0x000fe40000000006 */
[----:B------:R-:W-:Y:S02]  /*c170*/  LOP3.LUT R21, R7, 0xffff, RZ, 0xc0, !PT ;  /* 0x0000ffff07157812 */ /* 0x000fe400078ec0ff */
[----:B------:R-:W-:Y:S01]  /*c180*/  SHF.R.U32.HI R6, RZ, 0x10, R7 ;  /* 0x00000010ff067819 */ /* 0x000fe20000011607 */
[----:B------:R-:W-:Y:S01]  /*c190*/  HSET2.LE.AND R4, R4, R171, PT ;  /* 0x000000ab04047233 */ /* 0x000fe20003803000 */
[----:B------:R-:W-:Y:S02]  /*c1a0*/  PRMT R5, R5, 0x5410, R20 ;  /* 0x0000541005057816 */ /* 0x000fe40000000014 */
[----:B------:R-:W-:-:S02]  /*c1b0*/  LOP3.LUT R20, R7, 0xff, RZ, 0xc0, !PT ;  /* 0x000000ff07147812 */ /* 0x000fc400078ec0ff */
[----:B------:R-:W-:Y:S01]  /*c1c0*/  SHF.R.U32.HI R7, RZ, 0x18, R7 ;  /* 0x00000018ff077819 */ /* 0x000fe20000011607 */
[--C-:B------:R-:W-:Y:S01]  /*c1d0*/  HSET2.LE.AND R5, R5, R171.reuse, PT ;  /* 0x000000ab05057233 */ /* 0x100fe20003803000 */
[----:B------:R-:W-:Y:S02]  /*c1e0*/  SHF.R.U32.HI R21, RZ, 0x8, R21 ;  /* 0x00000008ff157819 */ /* 0x000fe40000011615 */
[----:B------:R-:W-:Y:S02]  /*c1f0*/  LOP3.LUT R6, R6, 0xff, RZ, 0xc0, !PT ;  /* 0x000000ff06067812 */ /* 0x000fe400078ec0ff */
[----:B------:R-:W-:Y:S02]  /*c200*/  PRMT R20, R20, 0x5410, R21 ;  /* 0x0000541014147816 */ /* 0x000fe40000000015 */
[----:B------:R-:W-:Y:S02]  /*c210*/  PRMT R7, R6, 0x5410, R7 ;  /* 0x0000541006077816 */ /* 0x000fe40000000007 */
[----:B------:R-:W-:Y:S01]  /*c220*/  LOP3.LUT R6, R5, R175, RZ, 0xc0, !PT ;  /* 0x000000af05067212 */ /* 0x000fe200078ec0ff */
[--C-:B------:R-:W-:Y:S01]  /*c230*/  HSET2.LE.AND R20, R20, R171.reuse, PT ;  /* 0x000000ab14147233 */ /* 0x100fe20003803000 */
[----:B------:R-:W-:Y:S01]  /*c240*/  IMAD.MOV.U32 R175, RZ, RZ, R27 ;  /* 0x000000ffffaf7224 */ /* 0x000fe200078e001b */
[----:B------:R-:W-:Y:S01]  /*c250*/  HSET2.LE.AND R5, R7, R171, PT ;  /* 0x000000ab07057233 */ /* 0x000fe20003803000 */
[----:B------:R-:W-:Y:S01]  /*c260*/  LOP3.LUT R7, R4, R174, RZ, 0xc0, !PT ;  /* 0x000000ae04077212 */ /* 0x000fe200078ec0ff */
[----:B------:R-:W-:Y:S01]  /*c270*/  IMAD.MOV.U32 R174, RZ, RZ, R26 ;  /* 0x000000ffffae7224 */ /* 0x000fe200078e001a */
[----:B------:R-:W-:Y:S01]  /*c280*/  LOP3.LUT R4, R20, R173, RZ, 0xc0, !PT ;  /* 0x000000ad14047212 */ /* 0x000fe200078ec0ff */
[----:B------:R-:W-:Y:S01]  /*c290*/  IMAD.MOV.U32 R173, RZ, RZ, R25 ;  /* 0x000000ffffad7224 */ /* 0x000fe200078e0019 */
[----:B------:R-:W-:Y:S01]  /*c2a0*/  LOP3.LUT R5, R5, R172, RZ, 0xc0, !PT ;  /* 0x000000ac05057212 */ /* 0x000fe200078ec0ff */
[----:B------:R-:W-:Y:S01]  /*c2b0*/  IMAD.MOV.U32 R172, RZ, RZ, R24 ;  /* 0x000000ffffac7224 */ /* 0x000fe200078e0018 */
[----:B------:R-:W2:Y:S04]  /*c2c0*/  LDSM.16.MT88.4 R20, [R200+0x19000] ;  /* 0x01900000c814783b */ /* 0x000ea80000004200 */
[----:B------:R-:W3:Y:S01]  /*c2d0*/  LDSM.16.MT88.4 R24, [R201+0x19000] ;  /* 0x01900000c918783b */ /* 0x000ee20000004200 */
[C---:B-1----:R-:W-:Y:S08]  /*c2e0*/  HMMA.16816.F32.BF16 R132, R4.reuse, R32, R132 ;  /* 0x000000200484723c */ /* 0x042ff00000041884 */
[C---:B------:R-:W-:Y:S01]  /*c2f0*/  HMMA.16816.F32.BF16 R136, R4.reuse, R34, R136 ;  /* 0x000000220488723c */ /* 0x040fe20000041888 */
[----:B------:R-:W1:Y:S07]  /*c300*/  LDSM.16.MT88.4 R32, [R204+0x1b000] ;  /* 0x01b00000cc20783b */ /* 0x000e6e0000004200 */
[C---:B------:R-:W-:Y:S08]  /*c310*/  HMMA.16816.F32.BF16 R140, R4.reuse, R28, R140 ;  /* 0x0000001c048c723c */ /* 0x040ff0000004188c */
[C---:B------:R-:W-:Y:S01]  /*c320*/  HMMA.16816.F32.BF16 R144, R4.reuse, R30, R144 ;  /* 0x0000001e0490723c */ /* 0x040fe20000041890 */
[----:B------:R-:W4:Y:S07]  /*c330*/  LDSM.16.MT88.4 R28, [R202+0x1b000] ;  /* 0x01b00000ca1c783b */ /* 0x000f2e0000004200 */
[C---:B--2---:R-:W-:Y:S08]  /*c340*/  HMMA.16816.F32.BF16 R156, R4.reuse, R20, R156 ;  /* 0x00000014049c723c */ /* 0x044ff0000004189c */
[C---:B---3--:R-:W-:Y:S08]  /*c350*/  HMMA.16816.F32.BF16 R148, R4.reuse, R24, R148 ;  /* 0x000000180494723c */ /* 0x048ff00000041894 */
[C---:B-1----:R-:W-:Y:S08]  /*c360*/  HMMA.16816.F32.BF16 R36, R4.reuse, R32, R36 ;  /* 0x000000200424723c */ /* 0x042ff00000041824 */
[C---:B------:R-:W-:Y:S01]  /*c370*/  HMMA.16816.F32.BF16 R40, R4.reuse, R34, R40 ;  /* 0x000000220428723c */ /* 0x040fe20000041828 */
[----:B------:R-:W1:Y:S07]  /*c380*/  LDSM.16.MT88.4 R32, [R200+0x1b000] ;  /* 0x01b00000c820783b */ /* 0x000e6e0000004200 */
[C---:B----4-:R-:W-:Y:S08]  /*c390*/  HMMA.16816.F32.BF16 R44, R4.reuse, R28, R44 ;  /* 0x0000001c042c723c */ /* 0x050ff0000004182c */
[C---:B------:R-:W-:Y:S01]  /*c3a0*/  HMMA.16816.F32.BF16 R48, R4.reuse, R30, R48 ;  /* 0x0000001e0430723c */ /* 0x040fe20000041830 */
[----:B------:R-:W2:Y:S07]  /*c3b0*/  LDSM.16.MT88.4 R28, [R204+0x1d000] ;  /* 0x01d00000cc1c783b */ /* 0x000eae0000004200 */
        /* <DEDUP_REMOVED lines=24> */
[----:B------:R-:W-:Y:S04]  /*c540*/  HMMA.16816.F32.BF16 R104, R4, R26, R104 ;  /* 0x0000001a0468723c */ /* 0x000fe80000041868 */
[----:B------:R-:W-:-:S04]  /*c550*/  IMAD.WIDE.U32 R24, R24, -0x2daee0ad, RZ ;  /* 0xd2511f5318187825 */ /* 0x000fc800078e00ff */
[----:B----4-:R-:W-:Y:S01]  /*c560*/  HMMA.16816.F32.BF16 R124, R4, R20, R124 ;  /* 0x00000014047c723c */ /* 0x010fe2000004187c */
[----:B------:R-:W-:-:S04]  /*c570*/  LOP3.LUT R172, R25, UR7, R240, 0x96, !PT ;  /* 0x0000000719ac7c12 */ /* 0x000fc8000f8e96f0 */
[----:B------:R-:W-:Y:S02]  /*c580*/  SHF.R.U32.HI R173, RZ, 0x10, R172 ;  /* 0x00000010ffad7819 */ /* 0x000fe400000116ac */
[----:B------:R-:W-:Y:S01]  /*c590*/  LOP3.LUT R174, R172, 0xff, RZ, 0xc0, !PT ;  /* 0x000000ffacae7812 */ /* 0x000fe200078ec0ff */
[----:B-1----:R-:W-:Y:S01]  /*c5a0*/  HMMA.16816.F32.BF16 R108, R4, R32, R108 ;  /* 0x00000020046c723c */ /* 0x002fe2000004186c */
[----:B------:R-:W-:-:S07]  /*c5b0*/  LOP3.LUT R173, R173, 0xff, RZ, 0xc0, !PT ;  /* 0x000000ffadad7812 */ /* 0x000fce00078ec0ff */
[C---:B------:R-:W-:Y:S01]  /*c5c0*/  HMMA.16816.F32.BF16 R112, R4.reuse, R34, R112 ;  /* 0x000000220470723c */ /* 0x040fe20000041870 */
[----:B------:R-:W1:Y:S07]  /*c5d0*/  LDSM.16.MT88.4 R32, [R204+0x19800] ;  /* 0x01980000cc20783b */ /* 0x000e6e0000004200 */
[C---:B--2---:R-:W-:Y:S08]  /*c5e0*/  HMMA.16816.F32.BF16 R116, R4.reuse, R28, R116 ;  /* 0x0000001c0474723c */ /* 0x044ff00000041874 */
[C---:B------:R-:W-:Y:S01]  /*c5f0*/  HMMA.16816.F32.BF16 R120, R4.reuse, R30, R120 ;  /* 0x0000001e0478723c */ /* 0x040fe20000041878 */
[----:B------:R-:W2:Y:S07]  /*c600*/  LDSM.16.MT88.4 R28, [R202+0x19800] ;  /* 0x01980000ca1c783b */ /* 0x000eae0000004200 */
[----:B------:R-:W-:Y:S01]  /*c610*/  HMMA.16816.F32.BF16 R128, R4, R22, R128 ;  /* 0x000000160480723c */ /* 0x000fe20000041880 */
[----:B------:R-:W-:Y:S06]  /*c620*/  LDSM.16.MT88.4 R20, [R200+0x19800] ;  /* 0x01980000c814783b */ /* 0x000fec0000004200 */
[----:B------:R-:W-:-:S02]  /*c630*/  LOP3.LUT R5, R24, 0xffff, RZ, 0xc0, !PT ;  /* 0x0000ffff18057812 */ /* 0x000fc400078ec0ff */
[----:B------:R-:W-:Y:S02]  /*c640*/  LOP3.LUT R4, R24, 0xff, RZ, 0xc0, !PT ;  /* 0x000000ff18047812 */ /* 0x000fe400078ec0ff */
[--C-:B------:R-:W-:Y:S02]  /*c650*/  SHF.R.U32.HI R6, RZ, 0x10, R24.reuse ;  /* 0x00000010ff067819 */ /* 0x100fe40000011618 */
[----:B------:R-:W-:Y:S02]  /*c660*/  SHF.R.U32.HI R7, RZ, 0x18, R24 ;  /* 0x00000018ff077819 */ /* 0x000fe40000011618 */
[----:B------:R-:W3:Y:S01]  /*c670*/  LDSM.16.MT88.4 R24, [R201+0x19800] ;  /* 0x01980000c918783b */ /* 0x000ee20000004200 */
[----:B------:R-:W-:Y:S02]  /*c680*/  SHF.R.U32.HI R5, RZ, 0x8, R5 ;  /* 0x00000008ff057819 */ /* 0x000fe40000011605 */
[----:B------:R-:W-:Y:S02]  /*c690*/  LOP3.LUT R6, R6, 0xff, RZ, 0xc0, !PT ;  /* 0x000000ff06067812 */ /* 0x000fe400078ec0ff */
[----:B------:R-:W-:-:S02]  /*c6a0*/  PRMT R4, R4, 0x5410, R5 ;  /* 0x0000541004047816 */ /* 0x000fc40000000005 */
[----:B------:R-:W-:Y:S02]  /*c6b0*/  LOP3.LUT R5, R172, 0xffff, RZ, 0xc0, !PT ;  /* 0x0000ffffac057812 */ /* 0x000fe400078ec0ff */
[----:B------:R-:W-:Y:S02]  /*c6c0*/  SHF.R.U32.HI R172, RZ, 0x18, R172 ;  /* 0x00000018ffac7819 */ /* 0x000fe400000116ac */
[----:B------:R-:W-:Y:S02]  /*c6d0*/  SHF.R.U32.HI R5, RZ, 0x8, R5 ;  /* 0x00000008ff057819 */ /* 0x000fe40000011605 */
[----:B------:R-:W-:Y:S02]  /*c6e0*/  PRMT R6, R6, 0x5410, R7 ;  /* 0x0000541006067816 */ /* 0x000fe40000000007 */
[----:B------:R-:W-:Y:S02]  /*c6f0*/  PRMT R5, R174, 0x5410, R5 ;  /* 0x00005410ae057816 */ /* 0x000fe40000000005 */
[----:B------:R-:W-:Y:S01]  /*c700*/  PRMT R172, R173, 0x5410, R172 ;  /* 0x00005410adac7816 */ /* 0x000fe200000000ac */
[----:B------:R-:W-:-:S02]  /*c710*/  HSET2.LE.AND R6, R6, R171, PT ;  /* 0x000000ab06067233 */ /* 0x000fc40003803000 */
[--C-:B------:R-:W-:Y:S02]  /*c720*/  HSET2.LE.AND R173, R5, R171.reuse, PT ;  /* 0x000000ab05ad7233 */ /* 0x100fe40003803000 */
[--C-:B------:R-:W-:Y:S01]  /*c730*/  HSET2.LE.AND R5, R172, R171.reuse, PT ;  /* 0x000000abac057233 */ /* 0x100fe20003803000 */
[----:B------:R-:W-:Y:S01]  /*c740*/  LOP3.LUT R7, R6, R0, RZ, 0xc0, !PT ;  /* 0x0000000006077212 */ /* 0x000fe200078ec0ff */
[----:B------:R-:W-:Y:S01]  /*c750*/  HSET2.LE.AND R171, R4, R171, PT ;  /* 0x000000ab04ab7233 */ /* 0x000fe20003803000 */
[----:B------:R-:W-:Y:S02]  /*c760*/  LOP3.LUT R4, R173, R170, RZ, 0xc0, !PT ;  /* 0x000000aaad047212 */ /* 0x000fe400078ec0ff */
[----:B------:R-:W-:Y:S01]  /*c770*/  LOP3.LUT R5, R5, R169, RZ, 0xc0, !PT ;  /* 0x000000a905057212 */ /* 0x000fe200078ec0ff */
[----:B------:R-:W4:Y:S01]  /*c780*/  LDSM.16.MT88.4 R172, [R204+0x1b800] ;  /* 0x01b80000ccac783b */ /* 0x000f220000004200 */
[----:B------:R-:W-:Y:S02]  /*c790*/  LOP3.LUT R6, R171, R168, RZ, 0xc0, !PT ;  /* 0x000000a8ab067212 */ /* 0x000fe400078ec0ff */
[----:B------:R-:W-:Y:S01]  /*c7a0*/  IADD3.X R0, R17, -0x1, RZ, P1, !PT ;  /* 0xffffffff11007810 */ /* 0x000fe20000ffe4ff */
[----:B------:R-:W4:Y:S04]  /*c7b0*/  LDSM.16.MT88.4 R168, [R202+0x1b800] ;  /* 0x01b80000caa8783b */ /* 0x000f280000004200 */
[C---:B-1----:R-:W-:Y:S01]  /*c7c0*/  HMMA.16816.F32.BF16 R132, R4.reuse, R32, R132 ;  /* 0x000000200484723c */ /* 0x042fe20000041884 */
[----:B------:R-:W-:Y:S07]  /*c7d0*/  STL [R1+0x48], R0 ;  /* 0x0000480001007387 */ /* 0x000fee0000100800 */
        /* <DEDUP_REMOVED lines=39> */
[C---:B------:R-:W-:Y:S08]  /*ca50*/  HMMA.16816.F32.BF16 R124, R4.reuse, R20, R124 ;  /* 0x00000014047c723c */ /* 0x040ff0000004187c */
        /* <DEDUP_REMOVED lines=15> */
[----:B-----5:R-:W-:Y:S01]  /*cb50*/  LEA R4, P0, R2, R12, 0x6 ;  /* 0x0000000c02047211 */ /* 0x020fe200078030ff */
        /* <DEDUP_REMOVED lines=61> */
[----:B------:R-:W2:Y:S04]  /*cf30*/  LDSM.16.M88.4 R216, [R209+0x11000] ;  /* 0x01100000d1d8783b */ /* 0x000ea80000000200 */
[----:B------:R-:W-:Y:S04]  /*cf40*/  LDSM.16.M88.4 R228, [R209+0x11800] ;  /* 0x01180000d1e4783b */ /* 0x000fe80000000200 */
[----:B------:R-:W-:Y:S04]  /*cf50*/  LDSM.16.M88.4 R168, [R208] ;  /* 0x00000000d0a8783b */ /* 0x000fe80000000200 */
[----:B------:R-:W-:Y:S04]  /*cf60*/  LDSM.16.M88.4 R32, [R199] ;  /* 0x00000000c720783b */ /* 0x000fe80000000200 */
[----:B-1----:R-:W3:Y:S04]  /*cf70*/  LDSM.16.M88.4 R4, [R209+0x10800] ;  /* 0x01080000d104783b */ /* 0x002ee80000000200 */
[----:B------:R-:W1:Y:S04]  /*cf80*/  LDSM.16.M88.4 R224, [R207] ;  /* 0x00000000cfe0783b */ /* 0x000e680000000200 */
[----:B------:R-:W1:Y:S04]  /*cf90*/  LDSM.16.M88.4 R176, [R198] ;  /* 0x00000000c6b0783b */ /* 0x000e680000000200 */
[----:B------:R-:W1:Y:S04]  /*cfa0*/  LDSM.16.M88.4 R172, [R197] ;  /* 0x00000000c5ac783b */ /* 0x000e680000000200 */
[----:B------:R-:W-:Y:S01]  /*cfb0*/  LDSM.16.M88.4 R232, [R196] ;  /* 0x00000000c4e8783b */ /* 0x000fe20000000200 */
[C---:B----4-:R-:W-:Y:S03]  /*cfc0*/  HMMA.16816.F32.BF16 R28, R180.reuse, R24, RZ ;  /* 0x00000018b41c723c */ /* 0x050fe600000418ff */
[----:B------:R-:W4:Y:S04]  /*cfd0*/  S2R R0, SR_TID.X ;  /* 0x0000000000007919 */ /* 0x000f280000002100 */
[----:B------:R-:W0:Y:S01]  /*cfe0*/  LDGDEPBAR ;  /* 0x00000000000079af */ /* 0x000e220000000000 */
[C---:B--2---:R-:W-:Y:S08]  /*cff0*/  HMMA.16816.F32.BF16 R220, R180.reuse, R216, RZ ;  /* 0x000000d8b4dc723c */ /* 0x044ff000000418ff */
[C---:B------:R-:W-:Y:S08]  /*d000*/  HMMA.16816.F32.BF16 R24, R180.reuse, R26, RZ ;  /* 0x0000001ab418723c */ /* 0x040ff000000418ff */
[----:B---3--:R-:W-:Y:S01]  /*d010*/  HMMA.16816.F32.BF16 R20, R180, R4, RZ ;  /* 0x00000004b414723c */ /* 0x008fe200000418ff */
[----:B----4-:R-:W-:-:S05]  /*d020*/  IMAD.SHL.U32 R0, R0, 0x2, RZ ;  /* 0x0000000200007824 */ /* 0x010fca00078e00ff */
[----:B------:R-:W-:Y:S01]  /*d030*/  LOP3.LUT R2, R0, 0x6, RZ, 0xc0, !PT ;  /* 0x0000000600027812 */ /* 0x000fe200078ec0ff */
[----:B------:R-:W-:Y:S01]  /*d040*/  IMAD.U32 R0, RZ, RZ, UR31 ;  /* 0x0000001fff007e24 */ /* 0x000fe2000f8e00ff */
[----:B------:R-:W-:Y:S03]  /*d050*/  HMMA.16816.F32.BF16 R4, R180, R6, RZ ;  /* 0x00000006b404723c */ /* 0x000fe600000418ff */
[----:B------:R-:W-:-:S05]  /*d060*/  IMAD R0, R0, 0x40, R2 ;  /* 0x0000004000007824 */ /* 0x000fca00078e0202 */
[C---:B------:R-:W-:Y:S01]  /*d070*/  HMMA.16816.F32.BF16 R216, R180.reuse, R218, RZ ;  /* 0x000000dab4d8723c */ /* 0x040fe200000418ff */
[C---:B------:R-:W-:Y:S02]  /*d080*/  IADD3 R2, R0.reuse, 0x1, RZ ;  /* 0x0000000100027810 */ /* 0x040fe40007ffe0ff */
[----:B------:R-:W-:Y:S02]  /*d090*/  IADD3 R3, R0, 0x8, RZ ;  /* 0x0000000800037810 */ /* 0x000fe40007ffe0ff */
[CC--:B------:R-:W-:Y:S02]  /*d0a0*/  ISETP.GE.AND P2, PT, R2.reuse, R164.reuse, PT ;  /* 0x000000a40200720c */ /* 0x0c0fe40003f46270 */
[----:B------:R-:W-:Y:S01]  /*d0b0*/  ISETP.GE.AND P1, PT, R2, R11, PT ;  /* 0x0000000b0200720c */ /* 0x000fe20003f26270 */
[----:B------:R-:W-:Y:S01]  /*d0c0*/  HMMA.16816.F32.BF16 R212, R180, R228, RZ ;  /* 0x000000e4b4d4723c */ /* 0x000fe200000418ff */
[----:B------:R-:W-:Y:S02]  /*d0d0*/  IADD3 R2, R0, 0x9, RZ ;  /* 0x0000000900027810 */ /* 0x000fe40007ffe0ff */
[----:B------:R-:W-:-:S05]  /*d0e0*/  ISETP.GE.AND P0, PT, R3, R164, PT ;  /* 0x000000a40300720c */ /* 0x000fca0003f06270 */
[----:B------:R-:W-:Y:S01]  /*d0f0*/  HMMA.16816.F32.BF16 R180, R180, R230, RZ ;  /* 0x000000e6b4b4723c */ /* 0x000fe200000418ff */
[----:B------:R-:W-:Y:S07]  /*d100*/  LDSM.16.M88.4 R228, [R203+0x10000] ;  /* 0x01000000cbe4783b */ /* 0x000fee0000000200 */
[C---:B------:R-:W-:Y:S08]  /*d110*/  HMMA.16816.F32.BF16 R20, R168.reuse, R32, R20 ;  /* 0x00000020a814723c */ /* 0x040ff00000041814 */
[C---:B------:R-:W-:Y:S01]  /*d120*/  HMMA.16816.F32.BF16 R4, R168.reuse, R34, R4 ;  /* 0x00000022a804723c */ /* 0x040fe20000041804 */
[----:B------:R-:W2:Y:S07]  /*d130*/  LDSM.16.M88.4 R32, [R206] ;  /* 0x00000000ce20783b */ /* 0x000eae0000000200 */
[C---:B-1----:R-:W-:Y:S08]  /*d140*/  HMMA.16816.F32.BF16 R28, R168.reuse, R224, R28 ;  /* 0x000000e0a81c723c */ /* 0x042ff0000004181c */
[C---:B------:R-:W-:Y:S01]  /*d150*/  HMMA.16816.F32.BF16 R24, R168.reuse, R226, R24 ;  /* 0x000000e2a818723c */ /* 0x040fe20000041818 */
[----:B------:R-:W1:Y:S07]  /*d160*/  LDSM.16.M88.4 R224, [R203+0x10800] ;  /* 0x01080000cbe0783b */ /* 0x000e6e0000000200 */
[C---:B------:R-:W-:Y:S08]  /*d170*/  HMMA.16816.F32.BF16 R220, R168.reuse, R176, R220 ;  /* 0x000000b0a8dc723c */ /* 0x040ff000000418dc */
[C---:B------:R-:W-:Y:S01]  /*d180*/  HMMA.16816.F32.BF16 R216, R168.reuse, R178, R216 ;  /* 0x000000b2a8d8723c */ /* 0x040fe200000418d8 */
[----:B------:R-:W3:Y:S07]  /*d190*/  LDSM.16.M88.4 R176, [R203+0x11000] ;  /* 0x01100000cbb0783b */ /* 0x000eee0000000200 */
[C---:B------:R-:W-:Y:S08]  /*d1a0*/  HMMA.16816.F32.BF16 R212, R168.reuse, R172, R212 ;  /* 0x000000aca8d4723c */ /* 0x040ff000000418d4 */
[----:B------:R-:W-:Y:S01]  /*d1b0*/  HMMA.16816.F32.BF16 R180, R168, R174, R180 ;  /* 0x000000aea8b4723c */ /* 0x000fe200000418b4 */
[----:B------:R-:W4:Y:S04]  /*d1c0*/  LDSM.16.M88.4 R172, [R203+0x11800] ;  /* 0x01180000cbac783b */ /* 0x000f280000000200 */
[----:B------:R-:W4:Y:S03]  /*d1d0*/  LDSM.16.M88.4 R168, [R205] ;  /* 0x00000000cda8783b */ /* 0x000f260000000200 */
        /* <DEDUP_REMOVED lines=32> */
[C---:B--2---:R-:W-:Y:S08]  /*d3e0*/  HMMA.16816.F32.BF16 R220, R176.reuse, R228, R220 ;  /* 0x000000e4b0dc723c */ /* 0x044ff000000418dc */
[C---:B------:R-:W-:Y:S01]  /*d3f0*/  HMMA.16816.F32.BF16 R216, R176.reuse, R230, R216 ;  /* 0x000000e6b0d8723c */ /* 0x040fe200000418d8 */
[----:B------:R-:W2:Y:S07]  /*d400*/  LDSM.16.M88.4 R228, [R193] ;  /* 0x00000000c1e4783b */ /* 0x000eae0000000200 */
[C---:B-1----:R-:W-:Y:S08]  /*d410*/  HMMA.16816.F32.BF16 R212, R176.reuse, R224, R212 ;  /* 0x000000e0b0d4723c */ /* 0x042ff000000418d4 */
[----:B------:R-:W-:Y:S01]  /*d420*/  HMMA.16816.F32.BF16 R180, R176, R226, R180 ;  /* 0x000000e2b0b4723c */ /* 0x000fe200000418b4 */
[----:B------:R-:W1:Y:S04]  /*d430*/  LDSM.16.M88.4 R224, [R192] ;  /* 0x00000000c0e0783b */ /* 0x000e680000000200 */
[----:B------:R-:W-:Y:S03]  /*d440*/  LDSM.16.M88.4 R176, [R206+0x4000] ;  /* 0x00400000ceb0783b */ /* 0x000fe60000000200 */
[C---:B---3--:R-:W-:Y:S08]  /*d450*/  HMMA.16816.F32.BF16 R28, R172.reuse, R168, R28 ;  /* 0x000000a8ac1c723c */ /* 0x048ff0000004181c */
        /* <DEDUP_REMOVED lines=134> */
[----:B------:R-:W-:-:S02]  /*dcc0*/  ISETP.GE.AND P2, PT, R3, R11, PT ;  /* 0x0000000b0300720c */ /* 0x000fc40003f46270 */
[----:B------:R-:W-:Y:S01]  /*dcd0*/  ISETP.GE.AND P1, PT, R2, R164, PT ;  /* 0x000000a40200720c */ /* 0x000fe20003f26270 */
[----:B------:R-:W-:Y:S01]  /*dce0*/  HMMA.16816.F32.BF16 R180, R172, R226, R180 ;  /* 0x000000e2acb4723c */ /* 0x000fe200000418b4 */
[----:B------:R-:W-:Y:S02]  /*dcf0*/  IADD3 R3, R0, 0x10, RZ ;  /* 0x0000001000037810 */ /* 0x000fe40007ffe0ff */
[----:B------:R-:W-:Y:S02]  /*dd00*/  FSEL R24, R24, -INF , !P0 ;  /* 0xff80000018187808 */ /* 0x000fe40004000000 */
[----:B------:R-:W-:Y:S02]  /*dd10*/  ISETP.GE.AND P0, PT, R2, R11, PT ;  /* 0x0000000b0200720c */ /* 0x000fe40003f06270 */
[----:B------:R-:W-:Y:S01]  /*dd20*/  IADD3 R2, R0, 0x11, RZ ;  /* 0x0000001100027810 */ /* 0x000fe20007ffe0ff */
[----:B-1----:R-:W-:Y:S01]  /*dd30*/  HMMA.16816.F32.BF16 R220, R176, R32, R220 ;  /* 0x00000020b0dc723c */ /* 0x002fe200000418dc */
[----:B------:R-:W-:-:S02]  /*dd40*/  FSEL R26, R26, -INF , !P2 ;  /* 0xff8000001a1a7808 */ /* 0x000fc40005000000 */
[----:B------:R-:W-:Y:S02]  /*dd50*/  FSEL R25, R25, -INF , !P1 ;  /* 0xff80000019197808 */ /* 0x000fe40004800000 */
[CC--:B------:R-:W-:Y:S02]  /*dd60*/  ISETP.GE.AND P2, PT, R3.reuse, R164.reuse, PT ;  /* 0x000000a40300720c */ /* 0x0c0fe40003f46270 */
[----:B------:R-:W-:Y:S01]  /*dd70*/  ISETP.GE.AND P1, PT, R3, R11, PT ;  /* 0x0000000b0300720c */ /* 0x000fe20003f26270 */
[----:B------:R-:W-:Y:S01]  /*dd80*/  HMMA.16816.F32.BF16 R216, R176, R34, R216 ;  /* 0x00000022b0d8723c */ /* 0x000fe200000418d8 */
[----:B------:R-:W-:Y:S02]  /*dd90*/  FSEL R27, R27, -INF , !P0 ;  /* 0xff8000001b1b7808 */ /* 0x000fe40004000000 */
[----:B------:R-:W-:Y:S02]  /*dda0*/  IADD3 R3, R0, 0x18, RZ ;  /* 0x0000001800037810 */ /* 0x000fe40007ffe0ff */
[----:B------:R-:W-:-:S02]  /*ddb0*/  ISETP.GE.AND P0, PT, R2, R164, PT ;  /* 0x000000a40200720c */ /* 0x000fc40003f06270 */
[----:B------:R-:W-:Y:S01]  /*ddc0*/  FSEL R20, R20, -INF , !P2 ;  /* 0xff80000014147808 */ /* 0x000fe20005000000 */
[C---:B--2---:R-:W-:Y:S01]  /*ddd0*/  HMMA.16816.F32.BF16 R212, R176.reuse, R168, R212 ;  /* 0x000000a8b0d4723c */ /* 0x044fe200000418d4 */
[----:B------:R-:W-:Y:S02]  /*dde0*/  FSEL R22, R22, -INF , !P1 ;  /* 0xff80000016167808 */ /* 0x000fe40004800000 */
[----:B------:R-:W-:Y:S02]  /*ddf0*/  ISETP.GE.AND P2, PT, R2, R11, PT ;  /* 0x0000000b0200720c */ /* 0x000fe40003f46270 */
[----:B------:R-:W-:Y:S02]  /*de00*/  ISETP.GE.AND P1, PT, R3, R164, PT ;  /* 0x000000a40300720c */ /* 0x000fe40003f26270 */
[----:B------:R-:W-:Y:S01]  /*de10*/  FSEL R21, R21, -INF , !P0 ;  /* 0xff80000015157808 */ /* 0x000fe20004000000 */
[----:B------:R-:W-:Y:S01]  /*de20*/  HMMA.16816.F32.BF16 R180, R176, R170, R180 ;  /* 0x000000aab0b4723c */ /* 0x000fe200000418b4 */
[----:B------:R-:W-:-:S02]  /*de30*/  IADD3 R2, R0, 0x19, RZ ;  /* 0x0000001900027810 */ /* 0x000fc40007ffe0ff */
[-C--:B------:R-:W-:Y:S02]  /*de40*/  ISETP.GE.AND P0, PT, R3, R11.reuse, PT ;  /* 0x0000000b0300720c */ /* 0x080fe40003f06270 */
[----:B------:R-:W-:Y:S02]  /*de50*/  IADD3 R3, R0, 0x20, RZ ;  /* 0x0000002000037810 */ /* 0x000fe40007ffe0ff */
[----:B------:R-:W-:Y:S02]  /*de60*/  FSEL R23, R23, -INF , !P2 ;  /* 0xff80000017177808 */ /* 0x000fe40005000000 */
[----:B------:R-:W-:Y:S02]  /*de70*/  FSEL R33, R4, -INF , !P1 ;  /* 0xff80000004217808 */ /* 0x000fe40004800000 */
[C---:B------:R-:W-:Y:S02]  /*de80*/  ISETP.GE.AND P2, PT, R2.reuse, R164, PT ;  /* 0x000000a40200720c */ /* 0x040fe40003f46270 */
[----:B------:R-:W-:-:S02]  /*de90*/  ISETP.GE.AND P1, PT, R2, R11, PT ;  /* 0x0000000b0200720c */ /* 0x000fc40003f26270 */
[----:B------:R-:W-:Y:S02]  /*dea0*/  FSEL R6, R6, -INF , !P0 ;  /* 0xff80000006067808 */ /* 0x000fe40004000000 */
[----:B------:R-:W-:Y:S02]  /*deb0*/  IADD3 R2, R0, 0x21, RZ ;  /* 0x0000002100027810 */ /* 0x000fe40007ffe0ff */
[----:B------:R-:W-:Y:S02]  /*dec0*/  ISETP.GE.AND P0, PT, R3, R164, PT ;  /* 0x000000a40300720c */ /* 0x000fe40003f06270 */
[----:B------:R-:W-:Y:S02]  /*ded0*/  FSEL R166, R5, -INF , !P2 ;  /* 0xff80000005a67808 */ /* 0x000fe40005000000 */
[----:B------:R-:W-:Y:S02]  /*dee0*/  FSEL R7, R7, -INF , !P1 ;  /* 0xff80000007077808 */ /* 0x000fe40004800000 */
[----:B------:R-:W-:-:S02]  /*def0*/  ISETP.GE.AND P2, PT, R3, R11, PT ;  /* 0x0000000b0300720c */ /* 0x000fc40003f46270 */
[----:B------:R-:W-:Y:S02]  /*df00*/  ISETP.GE.AND P1, PT, R2, R164, PT ;  /* 0x000000a40200720c */ /* 0x000fe40003f26270 */
[----:B------:R-:W-:Y:S02]  /*df10*/  IADD3 R3, R0, 0x28, RZ ;  /* 0x0000002800037810 */ /* 0x000fe40007ffe0ff */
[----:B------:R-:W-:Y:S02]  /*df20*/  FSEL R169, R220, -INF , !P0 ;  /* 0xff800000dca97808 */ /* 0x000fe40004000000 */
[----:B------:R-:W-:Y:S02]  /*df30*/  ISETP.GE.AND P0, PT, R2, R11, PT ;  /* 0x0000000b0200720c */ /* 0x000fe40003f06270 */
[----:B------:R-:W-:Y:S02]  /*df40*/  IADD3 R2, R0, 0x29, RZ ;  /* 0x0000002900027810 */ /* 0x000fe40007ffe0ff */
[----:B------:R-:W-:-:S02]  /*df50*/  FSEL R4, R222, -INF , !P2 ;  /* 0xff800000de047808 */ /* 0x000fc40005000000 */
[----:B------:R-:W-:Y:S02]  /*df60*/  FSEL R221, R221, -INF , !P1 ;  /* 0xff800000dddd7808 */ /* 0x000fe40004800000 */
[CC--:B------:R-:W-:Y:S02]  /*df70*/  ISETP.GE.AND P2, PT, R3.reuse, R164.reuse, PT ;  /* 0x000000a40300720c */ /* 0x0c0fe40003f46270 */
[----:B------:R-:W-:Y:S02]  /*df80*/  ISETP.GE.AND P1, PT, R3, R11, PT ;  /* 0x0000000b0300720c */ /* 0x000fe40003f26270 */
[----:B------:R-:W-:Y:S02]  /*df90*/  FSEL R5, R223, -INF , !P0 ;  /* 0xff800000df057808 */ /* 0x000fe40004000000 */
[----:B------:R-:W-:Y:S02]  /*dfa0*/  IADD3 R3, R0, 0x30, RZ ;  /* 0x0000003000037810 */ /* 0x000fe40007ffe0ff */
[----:B------:R-:W-:-:S02]  /*dfb0*/  ISETP.GE.AND P0, PT, R2, R164, PT ;  /* 0x000000a40200720c */ /* 0x000fc40003f06270 */
[----:B------:R-:W-:Y:S02]  /*dfc0*/  FSEL R216, R216, -INF , !P2 ;  /* 0xff800000d8d87808 */ /* 0x000fe40005000000 */
[----:B------:R-:W-:Y:S02]  /*dfd0*/  FSEL R168, R218, -INF , !P1 ;  /* 0xff800000daa87808 */ /* 0x000fe40004800000 */
[----:B------:R-:W-:Y:S02]  /*dfe0*/  ISETP.GE.AND P2, PT, R2, R11, PT ;  /* 0x0000000b0200720c */ /* 0x000fe40003f46270 */
[----:B------:R-:W-:Y:S02]  /*dff0*/  ISETP.GE.AND P1, PT, R3, R164, PT ;  /* 0x000000a40300720c */ /* 0x000fe40003f26270 */
        /* <DEDUP_REMOVED lines=8> */
[----:B------:R-:W-:Y:S02]  /*e080*/  FSEL R234, R214, -INF , !P0 ;  /* 0xff800000d6ea7808 */ /* 0x000fe40004000000 */
[----:B------:R-:W-:Y:S02]  /*e090*/  ISETP.GE.AND P0, PT, R3, R164, PT ;  /* 0x000000a40300720c */ /* 0x000fe40003f06270 */
[----:B------:R-:W-:Y:S02]  /*e0a0*/  IADD3 R2, R0, 0x39, RZ ;  /* 0x0000003900027810 */ /* 0x000fe40007ffe0ff */
[----:B------:R-:W-:Y:S02]  /*e0b0*/  FSEL R237, R213, -INF , !P2 ;  /* 0xff800000d5ed7808 */ /* 0x000fe40005000000 */
[----:B------:R-:W-:Y:S02]  /*e0c0*/  FSEL R233, R215, -INF , !P1 ;  /* 0xff800000d7e97808 */ /* 0x000fe40004800000 */
[----:B------:R-:W-:-:S02]  /*e0d0*/  ISETP.GE.AND P2, PT, R3, R11, PT ;  /* 0x0000000b0300720c */ /* 0x000fc40003f46270 */
[-C--:B------:R-:W-:Y:S02]  /*e0e0*/  ISETP.GE.AND P1, PT, R0, R164.reuse, PT ;  /* 0x000000a40000720c */ /* 0x080fe40003f26270 */
[----:B------:R-:W-:Y:S02]  /*e0f0*/  FSEL R170, R180, -INF , !P0 ;  /* 0xff800000b4aa7808 */ /* 0x000fe40004000000 */
        /* <DEDUP_REMOVED lines=82> */
.L_x_889:
[----:B------:R-:W-:Y:S05]  /*e620*/  BSYNC B0 ;  /* 0x0000000000007941 */ /* 0x000fea0003800000 */
.L_x_888:
[----:B------:R-:W0:Y:S02]  /*e630*/  LDGDEPBAR ;  /* 0x00000000000079af */ /* 0x000e240000000000 */
.L_x_887:
[----:B-1----:R-:W-:Y:S01]  /*e640*/  FMNMX.FTZ R177, R236, R28, !PT ;  /* 0x0000001cecb17209 */ /* 0x002fe20007810000 */
[----:B------:R-:W-:Y:S01]  /*e650*/  USHF.L.U32 UR4, UR31, 0x1, URZ ;  /* 0x000000011f047899 */ /* 0x000fe2000800063f */
[----:B------:R-:W-:Y:S01]  /*e660*/  FMNMX.FTZ R178, R211, R30, !PT ;  /* 0x0000001ed3b27209 */ /* 0x000fe20007810000 */
[----:B------:R-:W-:Y:S01]  /*e670*/  IMAD.WIDE.U32 R214, R8, -0x2daee0ad, RZ ;  /* 0xd2511f5308d67825 */ /* 0x000fe200078e00ff */
[----:B------:R-:W-:Y:S01]  /*e680*/  FMNMX.FTZ R177, R29, R177, !PT ;  /* 0x000000b11db17209 */ /* 0x000fe20007810000 */
[----:B------:R-:W-:Y:S01]  /*e690*/  ULOP3.LUT UR4, UR4, UR33, URZ, 0x3c, !UPT ;  /* 0x0000002104047292 */ /* 0x000fe2000f8e3c3f */
[----:B------:R-:W-:Y:S01]  /*e6a0*/  FMNMX.FTZ R178, R31, R178, !PT ;  /* 0x000000b21fb27209 */ /* 0x000fe20007810000 */
[----:B------:R-:W-:Y:S01]  /*e6b0*/  IMAD.WIDE.U32 R34, R9, -0x326172a9, RZ ;  /* 0xcd9e8d5709227825 */ /* 0x000fe200078e00ff */
[----:B------:R-:W-:Y:S01]  /*e6c0*/  FMNMX.FTZ R177, R24, R177, !PT ;  /* 0x000000b118b17209 */ /* 0x000fe20007810000 */
[----:B------:R-:W-:Y:S01]  /*e6d0*/  STL.64 [R1+0x80], R190 ;  /* 0x000080be01007387 */ /* 0x000fe20000100a00 */
[----:B------:R-:W-:Y:S01]  /*e6e0*/  FMNMX.FTZ R178, R26, R178, !PT ;  /* 0x000000b21ab27209 */ /* 0x000fe20007810000 */
[----:B------:R-:W-:Y:S01]  /*e6f0*/  UIADD3 UR5, UR29, -0x1, URZ ;  /* 0xffffffff1d057890 */ /* 0x000fe2000fffe03f */
[----:B------:R-:W-:Y:S01]  /*e700*/  FMNMX.FTZ R177, R25, R177, !PT ;  /* 0x000000b119b17209 */ /* 0x000fe20007810000 */
[----:B------:R-:W-:Y:S01]  /*e710*/  STL [R1+0x78], R189 ;  /* 0x000078bd01007387 */ /* 0x000fe20000100800 */
[----:B------:R-:W-:Y:S01]  /*e720*/  FMNMX.FTZ R178, R27, R178, !PT ;  /* 0x000000b21bb27209 */ /* 0x000fe20007810000 */
[----:B------:R-:W-:Y:S01]  /*e730*/  ULOP3.LUT UR5, UR5, UR33, URZ, 0x3c, !UPT ;  /* 0x0000002105057292 */ /* 0x000fe2000f8e3c3f */
[----:B------:R-:W-:Y:S01]  /*e740*/  FMNMX.FTZ R177, R20, R177, !PT ;  /* 0x000000b114b17209 */ /* 0x000fe20007810000 */
[----:B------:R-:W-:Y:S01]  /*e750*/  STL [R1+0x74], R188 ;  /* 0x000074bc01007387 */ /* 0x000fe20000100800 */
[----:B------:R-:W-:Y:S01]  /*e760*/  FMNMX.FTZ R178, R22, R178, !PT ;  /* 0x000000b216b27209 */ /* 0x000fe20007810000 */
[----:B------:R-:W-:Y:S01]  /*e770*/  UIADD3 UR7, UR33, 0x646e171e, URZ ;  /* 0x646e171e21077890 */ /* 0x000fe2000fffe03f */
[----:B------:R-:W-:Y:S01]  /*e780*/  FMNMX.FTZ R177, R21, R177, !PT ;  /* 0x000000b115b17209 */ /* 0x000fe20007810000 */
[----:B------:R-:W-:Y:S01]  /*e790*/  STL [R1+0x70], R185 ;  /* 0x000070b901007387 */ /* 0x000fe20000100800 */
[----:B------:R-:W-:-:S02]  /*e7a0*/  FMNMX.FTZ R178, R23, R178, !PT ;  /* 0x000000b217b27209 */ /* 0x000fc40007810000 */
[----:B------:R-:W-:Y:S01]  /*e7b0*/  FMNMX.FTZ R177, R33, R177, !PT ;  /* 0x000000b121b17209 */ /* 0x000fe20007810000 */
[----:B------:R-:W-:Y:S01]  /*e7c0*/  STL.64 [R1+0x68], R186 ;  /* 0x000068ba01007387 */ /* 0x000fe20000100a00 */
[----:B------:R-:W-:Y:S02]  /*e7d0*/  FMNMX.FTZ R178, R6, R178, !PT ;  /* 0x000000b206b27209 */ /* 0x000fe40007810000 */
[----:B------:R-:W-:Y:S01]  /*e7e0*/  FMNMX.FTZ R177, R166, R177, !PT ;  /* 0x000000b1a6b17209 */ /* 0x000fe20007810000 */
[----:B------:R-:W-:Y:S01]  /*e7f0*/  STL [R1+0x60], R184 ;  /* 0x000060b801007387 */ /* 0x000fe20000100800 */
[----:B------:R-:W-:Y:S02]  /*e800*/  FMNMX.FTZ R178, R7, R178, !PT ;  /* 0x000000b207b27209 */ /* 0x000fe40007810000 */
[----:B------:R-:W-:Y:S01]  /*e810*/  FMNMX.FTZ R177, R169, R177, !PT ;  /* 0x000000b1a9b17209 */ /* 0x000fe20007810000 */
[----:B------:R1:W-:Y:S01]  /*e820*/  STL.64 [R1+0x58], R14 ;  /* 0x0000580e01007387 */ /* 0x0003e20000100a00 */
[----:B------:R-:W-:-:S02]  /*e830*/  FMNMX.FTZ R178, R4, R178, !PT ;  /* 0x000000b204b27209 */ /* 0x000fc40007810000 */
[----:B------:R-:W-:Y:S01]  /*e840*/  FMNMX.FTZ R177, R221, R177, !PT ;  /* 0x000000b1ddb17209 */ /* 0x000fe20007810000 */
[----:B------:R2:W-:Y:S01]  /*e850*/  STL.64 [R1+0x50], R12 ;  /* 0x0000500c01007387 */ /* 0x0005e20000100a00 */
[----:B------:R-:W-:Y:S02]  /*e860*/  FMNMX.FTZ R178, R5, R178, !PT ;  /* 0x000000b205b27209 */ /* 0x000fe40007810000 */
[----:B------:R-:W-:Y:S02]  /*e870*/  FMNMX.FTZ R177, R216, R177, !PT ;  /* 0x000000b1d8b17209 */ /* 0x000fe40007810000 */
[----:B------:R-:W-:Y:S01]  /*e880*/  LOP3.LUT R2, R215, UR4, RZ, 0x3c, !PT ;  /* 0x00000004d7027c12 */ /* 0x000fe2000f8e3cff */
[----:B------:R-:W-:Y:S01]  /*e890*/  UIADD3 UR4, UR32, -0x61c88647, URZ ;  /* 0x9e3779b920047890 */ /* 0x000fe2000fffe03f */
[----:B------:R-:W-:Y:S02]  /*e8a0*/  FMNMX.FTZ R177, R217, R177, !PT ;  /* 0x000000b1d9b17209 */ /* 0x000fe40007810000 */
[----:B------:R-:W-:Y:S01]  /*e8b0*/  LOP3.LUT R32, R35, R10, RZ, 0x3c, !PT ;  /* 0x0000000a23207212 */ /* 0x000fe200078e3cff */
[----:B------:R-:W-:Y:S01]  /*e8c0*/  IMAD.WIDE.U32 R2, R2, -0x326172a9, RZ ;  /* 0xcd9e8d5702027825 */ /* 0x000fe200078e00ff */
[----:B------:R-:W-:-:S02]  /*e8d0*/  FMNMX.FTZ R177, R238, R177, !PT ;  /* 0x000000b1eeb17209 */ /* 0x000fc40007810000 */
[----:B------:R-:W-:Y:S01]  /*e8e0*/  FMNMX.FTZ R178, R168, R178, !PT ;  /* 0x000000b2a8b27209 */ /* 0x000fe20007810000 */
[----:B------:R-:W-:Y:S01]  /*e8f0*/  IMAD R32, R32, -0x2daee0ad, RZ ;  /* 0xd2511f5320207824 */ /* 0x000fe200078e02ff */
[----:B------:R-:W-:Y:S02]  /*e900*/  FMNMX.FTZ R35, R237, R177, !PT ;  /* 0x000000b1ed237209 */ /* 0x000fe40007810000 */
[----:B------:R-:W-:Y:S02]  /*e910*/  FMNMX.FTZ R178, R235, R178, !PT ;  /* 0x000000b2ebb27209 */ /* 0x000fe40007810000 */
[----:B------:R-:W-:Y:S02]  /*e920*/  FMNMX.FTZ R35, R170, R35, !PT ;  /* 0x00000023aa237209 */ /* 0x000fe40007810000 */
[----:B------:R-:W-:Y:S02]  /*e930*/  LOP3.LUT R3, R3, UR4, R34, 0x96, !PT ;  /* 0x0000000403037c12 */ /* 0x000fe4000f8e9622 */
[----:B------:R-:W-:-:S02]  /*e940*/  FMNMX.FTZ R178, R234, R178, !PT ;  /* 0x000000b2eab27209 */ /* 0x000fc40007810000 */
[----:B------:R-:W-:Y:S01]  /*e950*/  FMNMX.FTZ R35, R11, R35, !PT ;  /* 0x000000230b237209 */ /* 0x000fe20007810000 */
[----:B-1----:R-:W-:Y:S01]  /*e960*/  IMAD.WIDE.U32 R14, R3, -0x2daee0ad, RZ ;  /* 0xd2511f53030e7825 */ /* 0x002fe200078e00ff */
[----:B------:R-:W-:Y:S02]  /*e970*/  LOP3.LUT R2, R19, UR15, R2, 0x96, !PT ;  /* 0x0000000f13027c12 */ /* 0x000fe4000f8e9602 */
[----:B------:R-:W-:Y:S01]  /*e980*/  FMNMX.FTZ R178, R233, R178, !PT ;  /* 0x000000b2e9b27209 */ /* 0x000fe20007810000 */
[----:B------:R-:W1:Y:S01]  /*e990*/  SHFL.BFLY PT, R177, R35, 0x2, 0x1f ;  /* 0x0c401f0023b17f89 */ /* 0x000e6200000e0000 */
[----:B------:R-:W-:Y:S01]  /*e9a0*/  LOP3.LUT R214, R215, UR5, RZ, 0x3c, !PT ;  /* 0x00000005d7d67c12 */ /* 0x000fe2000f8e3cff */
[----:B--2---:R-:W-:Y:S01]  /*e9b0*/  IMAD.WIDE.U32 R12, R2, -0x2daee0ad, RZ ;  /* 0xd2511f53020c7825 */ /* 0x004fe200078e00ff */
[----:B------:R-:W-:Y:S01]  /*e9c0*/  FMNMX.FTZ R178, R232, R178, !PT ;  /* 0x000000b2e8b27209 */ /* 0x000fe20007810000 */
[----:B------:R-:W-:Y:S01]  /*e9d0*/  UIADD3 UR5, UR32, -0x4ab325aa, URZ ;  /* 0xb54cda5620057890 */ /* 0x000fe2000fffe03f */
[----:B------:R-:W-:-:S02]  /*e9e0*/  LOP3.LUT R2, R15, UR14, R32, 0x96, !PT ;  /* 0x0000000e0f027c12 */ /* 0x000fc4000f8e9620 */
[----:B------:R-:W-:Y:S02]  /*e9f0*/  FMNMX.FTZ R178, R0, R178, !PT ;  /* 0x000000b200b27209 */ /* 0x000fe40007810000 */
[----:B------:R-:W-:Y:S01]  /*ea00*/  LOP3.LUT R222, R13, UR12, R14, 0x96, !PT ;  /* 0x0000000c0dde7c12 */ /* 0x000fe2000f8e960e */
[----:B------:R-:W-:Y:S02]  /*ea10*/  IMAD.WIDE.U32 R2, R2, -0x326172a9, RZ ;  /* 0xcd9e8d5702027825 */ /* 0x000fe400078e00ff */
[----:B------:R-:W2:Y:S02]  /*ea20*/  SHFL.BFLY PT, R179, R178, 0x2, 0x1f ;  /* 0x0c401f00b2b37f89 */ /* 0x000ea400000e0000 */
        /* <DEDUP_REMOVED lines=8> */
[----:B------:R-:W-:Y:S02]  /*eab0*/  IMAD.WIDE.U32 R182, R3, -0x326172a9, RZ ;  /* 0xcd9e8d5703b67825 */ /* 0x000fe400078e00ff */
[----:B------:R-:W1:Y:S02]  /*eac0*/  SHFL.BFLY PT, R3, R177, 0x1, 0x1f ;  /* 0x0c201f00b1037f89 */ /* 0x000e6400000e0000 */
[----:B------:R-:W-:Y:S01]  /*ead0*/  IMAD.WIDE.U32 R180, R2, -0x326172a9, RZ ;  /* 0xcd9e8d5702b47825 */ /* 0x000fe200078e00ff */
[----:B--2---:R-:W-:Y:S02]  /*eae0*/  FMNMX.FTZ R179, R178, R179, !PT ;  /* 0x000000b3b2b37209 */ /* 0x004fe40007810000 */
[----:B------:R-:W-:Y:S02]  /*eaf0*/  LOP3.LUT R222, R183, UR9, R222, 0x96, !PT ;  /* 0x00000009b7de7c12 */ /* 0x000fe4000f8e96de */
[----:B------:R-:W-:Y:S01]  /*eb00*/  LOP3.LUT R35, R180, 0xff, RZ, 0xc0, !PT ;  /* 0x000000ffb4237812 */ /* 0x000fe200078ec0ff */
[----:B------:R-:W2:Y:S01]  /*eb10*/  SHFL.BFLY PT, R178, R179, 0x1, 0x1f ;  /* 0x0c201f00b3b27f89 */ /* 0x000ea200000e0000 */
[----:B------:R-:W-:-:S02]  /*eb20*/  LOP3.LUT R2, R181, UR5, R182, 0x96, !PT ;  /* 0x00000005b5027c12 */ /* 0x000fc4000f8e96b6 */
[C---:B------:R-:W-:Y:S02]  /*eb30*/  ISETP.GE.U32.AND P2, PT, R243.reuse, R35, PT ;  /* 0x00000023f300720c */ /* 0x040fe40003f46070 */
[----:B------:R-:W-:Y:S02]  /*eb40*/  LOP3.LUT R35, R2, 0xff, RZ, 0xc0, !PT ;  /* 0x000000ff02237812 */ /* 0x000fe400078ec0ff */
[----:B------:R-:W-:Y:S02]  /*eb50*/  LOP3.LUT R227, R180, 0xffff, RZ, 0xc0, !PT ;  /* 0x0000ffffb4e37812 */ /* 0x000fe400078ec0ff */
[----:B------:R-:W-:Y:S02]  /*eb60*/  ISETP.GE.U32.AND P3, PT, R243, R35, PT ;  /* 0x00000023f300720c */ /* 0x000fe40003f66070 */
[----:B------:R-:W-:Y:S02]  /*eb70*/  SHF.R.U32.HI R35, RZ, 0x18, R2 ;  /* 0x00000018ff237819 */ /* 0x000fe40000011602 */
[----:B------:R-:W-:-:S02]  /*eb80*/  SHF.R.U32.HI R225, RZ, 0x10, R180 ;  /* 0x00000010ffe17819 */ /* 0x000fc400000116b4 */
[----:B------:R-:W-:Y:S02]  /*eb90*/  ISETP.GE.U32.AND P4, PT, R243, R35, PT ;  /* 0x00000023f300720c */ /* 0x000fe40003f86070 */
[----:B-1----:R-:W-:Y:S02]  /*eba0*/  FMNMX.FTZ R3, R177, R3, !PT ;  /* 0x00000003b1037209 */ /* 0x002fe40007810000 */
[----:B------:R-:W-:Y:S02]  /*ebb0*/  LOP3.LUT R177, R2, 0xffff, RZ, 0xc0, !PT ;  /* 0x0000ffff02b17812 */ /* 0x000fe400078ec0ff */
[----:B------:R-:W-:Y:S02]  /*ebc0*/  SHF.R.U32.HI R2, RZ, 0x10, R2 ;  /* 0x00000010ff027819 */ /* 0x000fe40000011602 */
[----:B------:R-:W-:Y:S02]  /*ebd0*/  FSETP.NEU.FTZ.AND P1, PT, R3, -INF , PT ;  /* 0xff8000000300780b */ /* 0x000fe40003f3d000 */
[----:B------:R-:W-:-:S02]  /*ebe0*/  LOP3.LUT R2, R2, 0xff, RZ, 0xc0, !PT ;  /* 0x000000ff02027812 */ /* 0x000fc400078ec0ff */
[----:B------:R-:W-:Y:S02]  /*ebf0*/  SHF.R.U32.HI R177, RZ, 0x8, R177 ;  /* 0x00000008ffb17819 */ /* 0x000fe400000116b1 */
[----:B------:R-:W-:Y:S02]  /*ec00*/  ISETP.GE.U32.AND P6, PT, R243, R2, PT ;  /* 0x00000002f300720c */ /* 0x000fe40003fc6070 */
[----:B--2---:R-:W-:Y:S01]  /*ec10*/  FMNMX.FTZ R2, R179, R178, !PT ;  /* 0x000000b2b3027209 */ /* 0x004fe20007810000 */
[----:B------:R-:W-:Y:S01]  /*ec20*/  FMUL.FTZ R178, R3, c[0x0][0x23c] ;  /* 0x00008f0003b27a20 */ /* 0x000fe20000410000 */
[----:B------:R-:W-:Y:S02]  /*ec30*/  LOP3.LUT R177, R177, 0xffff, RZ, 0xc0, !PT ;  /* 0x0000ffffb1b17812 */ /* 0x000fe400078ec0ff */
[----:B------:R-:W-:Y:S02]  /*ec40*/  FSEL R179, R3, RZ, P1 ;  /* 0x000000ff03b37208 */ /* 0x000fe40000800000 */
[----:B------:R-:W-:-:S02]  /*ec50*/  FSEL R178, R178, RZ, P1 ;  /* 0x000000ffb2b27208 */ /* 0x000fc40000800000 */
[----:B------:R-:W-:Y:S01]  /*ec60*/  ISETP.GE.U32.AND P5, PT, R243, R177, PT ;  /* 0x000000b1f300720c */ /* 0x000fe20003fa6070 */
[C---:B------:R-:W-:Y:S01]  /*ec70*/  FMUL.FTZ R177, R2.reuse, c[0x0][0x23c] ;  /* 0x00008f0002b17a20 */ /* 0x040fe20000410000 */
[----:B------:R-:W-:Y:S01]  /*ec80*/  FSETP.NEU.FTZ.AND P1, PT, R2, -INF , PT ;  /* 0xff8000000200780b */ /* 0x000fe20003f3d000 */
[----:B------:R-:W-:Y:S01]  /*ec90*/  FFMA.FTZ R229, R28, c[0x0][0x23c], -R178 ;  /* 0x00008f001ce57a23 */ /* 0x000fe200000108b2 */
[----:B------:R-:W-:Y:S01]  /*eca0*/  SHF.R.U32.HI R35, RZ, 0x18, R180 ;  /* 0x00000018ff237819 */ /* 0x000fe200000116b4 */
[--C-:B------:R-:W-:Y:S01]  /*ecb0*/  FFMA.FTZ R228, R29, c[0x0][0x23c], -R178.reuse ;  /* 0x00008f001de47a23 */ /* 0x100fe200000108b2 */
[----:B------:R-:W-:Y:S01]  /*ecc0*/  FSEL R177, R177, RZ, P1 ;  /* 0x000000ffb1b17208 */ /* 0x000fe20000800000 */
[----:B------:R-:W-:Y:S01]  /*ecd0*/  FADD.FTZ R179, R236, -R179 ;  /* 0x800000b3ecb37221 */ /* 0x000fe20000010000 */
[----:B------:R-:W-:Y:S01]  /*ece0*/  FSEL R252, R2, RZ, P1 ;  /* 0x000000ff02fc7208 */ /* 0x000fe20000800000 */
[----:B------:R-:W-:Y:S01]  /*ecf0*/  MUFU.EX2 R229, R229 ;  /* 0x000000e500e57308 */ /* 0x000fe20000000800 */
[----:B------:R-:W-:Y:S01]  /*ed00*/  ISETP.GE.U32.AND P1, PT, R243, R35, PT ;  /* 0x00000023f300720c */ /* 0x000fe20003f26070 */
[----:B------:R-:W-:Y:S01]  /*ed10*/  FFMA.FTZ R35, R30, c[0x0][0x23c], -R177 ;  /* 0x00008f001e237a23 */ /* 0x000fe200000108b1 */
[----:B------:R-:W-:Y:S01]  /*ed20*/  SHF.R.U32.HI R227, RZ, 0x8, R227 ;  /* 0x00000008ffe37819 */ /* 0x000fe200000116e3 */
[----:B------:R-:W-:Y:S01]  /*ed30*/  FFMA.FTZ R191, R31, c[0x0][0x23c], -R177 ;  /* 0x00008f001fbf7a23 */ /* 0x000fe200000108b1 */
[----:B------:R-:W-:Y:S01]  /*ed40*/  LOP3.LUT R225, R225, 0xff, RZ, 0xc0, !PT ;  /* 0x000000ffe1e17812 */ /* 0x000fe200078ec0ff */
[----:B------:R-:W-:-:S02]  /*ed50*/  FFMA.FTZ R220, R25, c[0x0][0x23c], -R178 ;  /* 0x00008f0019dc7a23 */ /* 0x000fc400000108b2 */
[----:B------:R-:W1:Y:S01]  /*ed60*/  MUFU.EX2 R228, R228 ;  /* 0x000000e400e47308 */ /* 0x000e620000000800 */
[----:B------:R-:W-:Y:S02]  /*ed70*/  FMUL.FTZ R179, R179, c[0x0][0x23c] ;  /* 0x00008f00b3b37a20 */ /* 0x000fe40000410000 */
[--C-:B------:R-:W-:Y:S02]  /*ed80*/  FFMA.FTZ R242, R24, c[0x0][0x23c], -R178.reuse ;  /* 0x00008f0018f27a23 */ /* 0x100fe400000108b2 */
[--C-:B------:R-:W-:Y:S02]  /*ed90*/  FFMA.FTZ R212, R221, c[0x0][0x23c], -R178.reuse ;  /* 0x00008f00ddd47a23 */ /* 0x100fe400000108b2 */
[--C-:B------:R-:W-:Y:S01]  /*eda0*/  FFMA.FTZ R226, R26, c[0x0][0x23c], -R177.reuse ;  /* 0x00008f001ae27a23 */ /* 0x100fe200000108b1 */
[----:B------:R-:W-:Y:S01]  /*edb0*/  MUFU.EX2 R35, R35 ;  /* 0x0000002300237308 */ /* 0x000fe20000000800 */
[----:B------:R-:W-:Y:S02]  /*edc0*/  FFMA.FTZ R221, R27, c[0x0][0x23c], -R177 ;  /* 0x00008f001bdd7a23 */ /* 0x000fe400000108b1 */
[----:B------:R-:W-:-:S02]  /*edd0*/  FFMA.FTZ R231, R20, c[0x0][0x23c], -R178 ;  /* 0x00008f0014e77a23 */ /* 0x000fc400000108b2 */
[--C-:B------:R-:W-:Y:S02]  /*ede0*/  FFMA.FTZ R224, R21, c[0x0][0x23c], -R178.reuse ;  /* 0x00008f0015e07a23 */ /* 0x100fe400000108b2 */
[--C-:B------:R-:W-:Y:S01]  /*edf0*/  FFMA.FTZ R236, R170, c[0x0][0x23c], -R178.reuse ;  /* 0x00008f00aaec7a23 */ /* 0x100fe200000108b2 */
[----:B-1----:R-:W-:Y:S01]  /*ee00*/  F2FP.BF16.PACK_AB R241, R228, R229 ;  /* 0x000000e5e4f1723e */ /* 0x002fe200000010ff */
[----:B------:R1:W2:Y:S01]  /*ee10*/  MUFU.EX2 R189, R191 ;  /* 0x000000bf00bd7308 */ /* 0x0002a20000000800 */
[----:B------:R-:W-:Y:S02]  /*ee20*/  FFMA.FTZ R223, R33, c[0x0][0x23c], -R178 ;  /* 0x00008f0021df7a23 */ /* 0x000fe400000108b2 */
[----:B------:R-:W-:Y:S01]  /*ee30*/  PRMT R240, R241, 0x7632, R240 ;  /* 0x00007632f1f07816 */ /* 0x000fe200000000f0 */
[----:B------:R-:W-:Y:S01]  /*ee40*/  @!P3 HFMA2.BF16_V2 R176, -RZ.H0_H0, RZ.H0_H0, -R241.H0_H0 ;  /* 0x200000ffffb0b231 */ /* 0x000fe200003409f1 */
[----:B------:R-:W-:Y:S02]  /*ee50*/  FFMA.FTZ R213, R169, c[0x0][0x23c], -R178 ;  /* 0x00008f00a9d57a23 */ /* 0x000fe400000108b2 */
[----:B------:R-:W-:Y:S01]  /*ee60*/  PRMT R239, R241, 0x5410, R240 ;  /* 0x00005410f1ef7816 */ /* 0x000fe200000000f0 */
[----:B------:R-:W3:Y:S01]  /*ee70*/  MUFU.EX2 R215, R179 ;  /* 0x000000b300d77308 */ /* 0x000ee20000000800 */
[----:B------:R-:W-:Y:S01]  /*ee80*/  @!P3 PRMT R241, R176, 0x5410, RZ ;  /* 0x00005410b0f1b816 */ /* 0x000fe200000000ff */
[----:B------:R-:W-:-:S02]  /*ee90*/  FADD.FTZ R176, R211, -R252 ;  /* 0x800000fcd3b07221 */ /* 0x000fc40000010000 */
[----:B------:R-:W-:Y:S02]  /*eea0*/  FFMA.FTZ R218, R166, c[0x0][0x23c], -R178 ;  /* 0x00008f00a6da7a23 */ /* 0x000fe400000108b2 */
[----:B------:R-:W-:Y:S02]  /*eeb0*/  FFMA.FTZ R230, R22, c[0x0][0x23c], -R177 ;  /* 0x00008f0016e67a23 */ /* 0x000fe400000108b1 */
[----:B-1----:R-:W-:Y:S01]  /*eec0*/  IMAD.WIDE.U32 R190, R222, -0x2daee0ad, RZ ;  /* 0xd2511f53debe7825 */ /* 0x002fe200078e00ff */
[----:B------:R-:W-:Y:S01]  /*eed0*/  MUFU.EX2 R220, R220 ;  /* 0x000000dc00dc7308 */ /* 0x000fe20000000800 */
[----:B------:R-:W-:Y:S01]  /*eee0*/  @!P5 HFMA2.BF16_V2 R175, -RZ.H0_H0, RZ.H0_H0, -R240.H0_H0 ;  /* 0x200000ffffafd231 */ /* 0x000fe200003409f0 */
[----:B------:R-:W-:Y:S01]  /*eef0*/  LOP3.LUT R227, R227, 0xffff, RZ, 0xc0, !PT ;  /* 0x0000ffffe3e37812 */ /* 0x000fe200078ec0ff */
[----:B------:R-:W-:Y:S01]  /*ef00*/  FMUL.FTZ R176, R176, c[0x0][0x23c] ;  /* 0x00008f00b0b07a20 */ /* 0x000fe20000410000 */
[----:B------:R-:W-:Y:S01]  /*ef10*/  LOP3.LUT R185, R191, UR7, R186, 0x96, !PT ;  /* 0x00000007bfb97c12 */ /* 0x000fe2000f8e96ba */
[--C-:B------:R-:W-:Y:S01]  /*ef20*/  FFMA.FTZ R181, R216, c[0x0][0x23c], -R178.reuse ;  /* 0x00008f00d8b57a23 */ /* 0x100fe200000108b2 */
[----:B--2---:R-:W-:Y:S01]  /*ef30*/  F2FP.BF16.PACK_AB R252, R189, R35 ;  /* 0x00000023bdfc723e */ /* 0x004fe200000010ff */
[----:B---3--:R-:W-:Y:S01]  /*ef40*/  FFMA.FTZ R229, R165, R215, R229 ;  /* 0x000000d7a5e57223 */ /* 0x008fe200000100e5 */
[----:B------:R1:W-:Y:S01]  /*ef50*/  MUFU.EX2 R186, R242 ;  /* 0x000000f200ba7308 */ /* 0x0003e20000000800 */
[----:B------:R-:W-:Y:S01]  /*ef60*/  FFMA.FTZ R180, R217, c[0x0][0x23c], -R178 ;  /* 0x00008f00d9b47a23 */ /* 0x000fe200000108b2 */
[----:B------:R-:W-:Y:S01]  /*ef70*/  LOP3.LUT R187, R190, 0xff, RZ, 0xc0, !PT ;  /* 0x000000ffbebb7812 */ /* 0x000fe200078ec0ff */
[--C-:B------:R-:W-:Y:S01]  /*ef80*/  FFMA.FTZ R219, R23, c[0x0][0x23c], -R177.reuse ;  /* 0x00008f0017db7a23 */ /* 0x100fe200000108b1 */
[----:B------:R-:W-:Y:S01]  /*ef90*/  ISETP.GE.U32.AND P3, PT, R243, R225, PT ;  /* 0x000000e1f300720c */ /* 0x000fe20003f66070 */
[--C-:B------:R-:W-:Y:S01]  /*efa0*/  FFMA.FTZ R179, R168, c[0x0][0x23c], -R177.reuse ;  /* 0x00008f00a8b37a23 */ /* 0x100fe200000108b1 */
[----:B------:R-:W-:Y:S01]  /*efb0*/  LOP3.LUT R222, R190, 0xffff, RZ, 0xc0, !PT ;  /* 0x0000ffffbede7812 */ /* 0x000fe200078ec0ff */
[--C-:B------:R-:W-:Y:S01]  /*efc0*/  FFMA.FTZ R183, R4, c[0x0][0x23c], -R177.reuse ;  /* 0x00008f0004b77a23 */ /* 0x100fe200000108b1 */
[----:B------:R-:W2:Y:S01]  /*efd0*/  MUFU.EX2 R176, R176 ;  /* 0x000000b000b07308 */ /* 0x000ea20000000800 */
[----:B------:R-:W-:Y:S01]  /*efe0*/  @!P6 HFMA2.BF16_V2 R173, -RZ.H0_H0, RZ.H0_H0, -R252.H0_H0 ;  /* 0x200000ffffade231 */ /* 0x000fe200003409fc */
[----:B------:R-:W-:-:S02]  /*eff0*/  FFMA.FTZ R182, R5, c[0x0][0x23c], -R177 ;  /* 0x00008f0005b67a23 */ /* 0x000fc400000108b1 */
[--C-:B------:R-:W-:Y:S02]  /*f000*/  FFMA.FTZ R235, R235, c[0x0][0x23c], -R177.reuse ;  /* 0x00008f00ebeb7a23 */ /* 0x100fe400000108b1 */
[----:B------:R-:W-:Y:S01]  /*f010*/  FFMA.FTZ R238, R238, c[0x0][0x23c], -R178 ;  /* 0x00008f00eeee7a23 */ /* 0x000fe200000108b2 */
[----:B------:R-:W-:Y:S01]  /*f020*/  SHF.R.U32.HI R188, RZ, 0x18, R190 ;  /* 0x00000018ffbc7819 */ /* 0x000fe200000116be */
[----:B------:R-:W-:Y:S01]  /*f030*/  MUFU.EX2 R226, R226 ;  /* 0x000000e200e27308 */ /* 0x000fe20000000800 */
[----:B-1----:R-:W-:Y:S01]  /*f040*/  PRMT R242, R252, 0x7632, R242 ;  /* 0x00007632fcf27816 */ /* 0x002fe200000000f2 */
[--C-:B------:R-:W-:Y:S02]  /*f050*/  FFMA.FTZ R217, R6, c[0x0][0x23c], -R177.reuse ;  /* 0x00008f0006d97a23 */ /* 0x100fe400000108b1 */
[----:B------:R-:W-:Y:S02]  /*f060*/  FFMA.FTZ R237, R237, c[0x0][0x23c], -R178 ;  /* 0x00008f00eded7a23 */ /* 0x000fe400000108b2 */
[----:B------:R-:W-:-:S02]  /*f070*/  FFMA.FTZ R234, R234, c[0x0][0x23c], -R177 ;  /* 0x00008f00eaea7a23 */ /* 0x000fc400000108b1 */
[----:B------:R-:W1:Y:S01]  /*f080*/  MUFU.EX2 R221, R221 ;  /* 0x000000dd00dd7308 */ /* 0x000e620000000800 */
[----:B------:R-:W-:Y:S01]  /*f090*/  @!P4 HFMA2.BF16_V2 R174, -RZ.H0_H0, RZ.H0_H0, -R242.H0_H0 ;  /* 0x200000ffffaec231 */ /* 0x000fe200003409f2 */
[----:B------:R-:W-:Y:S01]  /*f0a0*/  @!P5 PRMT R240, R175, 0x5410, RZ ;  /* 0x00005410aff0d816 */ /* 0x000fe200000000ff */
[--C-:B------:R-:W-:Y:S01]  /*f0b0*/  FFMA.FTZ R216, R7, c[0x0][0x23c], -R177.reuse ;  /* 0x00008f0007d87a23 */ /* 0x100fe200000108b1 */
[----:B------:R-:W-:Y:S01]  /*f0c0*/  PRMT R175, R252, 0x5410, R242 ;  /* 0x00005410fcaf7816 */ /* 0x000fe200000000f2 */
[----:B------:R-:W-:Y:S01]  /*f0d0*/  FFMA.FTZ R233, R233, c[0x0][0x23c], -R177 ;  /* 0x00008f00e9e97a23 */ /* 0x000fe200000108b1 */
[----:B------:R-:W-:Y:S01]  /*f0e0*/  @!P6 PRMT R252, R173, 0x5410, RZ ;  /* 0x00005410adfce816 */ /* 0x000fe200000000ff */
[----:B--2---:R-:W-:Y:S01]  /*f0f0*/  FFMA.FTZ R173, R167, R176, R35 ;  /* 0x000000b0a7ad7223 */ /* 0x004fe20000010023 */
[----:B------:R-:W-:Y:S01]  /*f100*/  @!P4 PRMT R242, R174, 0x5410, RZ ;  /* 0x00005410aef2c816 */ /* 0x000fe200000000ff */
[----:B------:R-:W-:Y:S01]  /*f110*/  MUFU.EX2 R231, R231 ;  /* 0x000000e700e77308 */ /* 0x000fe20000000800 */
[----:B------:R-:W-:Y:S01]  /*f120*/  F2FP.BF16.PACK_AB R35, R220, R186 ;  /* 0x000000badc23723e */ /* 0x000fe200000010ff */
[----:B------:R-:W-:Y:S01]  /*f130*/  FFMA.FTZ R232, R232, c[0x0][0x23c], -R177 ;  /* 0x00008f00e8e87a23 */ /* 0x000fe200000108b1 */
[----:B------:R-:W-:Y:S01]  /*f140*/  ISETP.GE.U32.AND P4, PT, R243, R187, PT ;  /* 0x000000bbf300720c */ /* 0x000fe20003f86070 */
[----:B------:R-:W-:Y:S01]  /*f150*/  FADD.FTZ R187, R228, R229 ;  /* 0x000000e5e4bb7221 */ /* 0x000fe20000010000 */
[----:B------:R-:W-:-:S03]  /*f160*/  SHF.R.U32.HI R174, RZ, 0x10, R185 ;  /* 0x00000010ffae7819 */ /* 0x000fc600000116b9 */
[----:B------:R-:W2:Y:S01]  /*f170*/  MUFU.EX2 R211, R224 ;  /* 0x000000e000d37308 */ /* 0x000ea20000000800 */
[----:B-1----:R-:W-:Y:S02]  /*f180*/  F2FP.BF16.PACK_AB R229, R221, R226 ;  /* 0x000000e2dde5723e */ /* 0x002fe400000010ff */
[----:B------:R-:W-:Y:S02]  /*f190*/  SHF.R.U32.HI R222, RZ, 0x8, R222 ;  /* 0x00000008ffde7819 */ /* 0x000fe400000116de */
[----:B------:R-:W-:-:S03]  /*f1a0*/  SHF.R.U32.HI R225, RZ, 0x10, R190 ;  /* 0x00000010ffe17819 */ /* 0x000fc600000116be */
[----:B------:R-:W-:Y:S01]  /*f1b0*/  MUFU.EX2 R230, R230 ;  /* 0x000000e600e67308 */ /* 0x000fe20000000800 */
[----:B------:R-:W-:Y:S01]  /*f1c0*/  PRMT R184, R35, 0x7610, R184 ;  /* 0x0000761023b87816 */ /* 0x000fe200000000b8 */
[----:B------:R-:W-:Y:S01]  /*f1d0*/  FMUL.FTZ R132, R132, R215 ;  /* 0x000000d784847220 */ /* 0x000fe20000410000 */
[----:B------:R-:W-:Y:S01]  /*f1e0*/  ISETP.GE.U32.AND P5, PT, R243, R227, PT ;  /* 0x000000e3f300720c */ /* 0x000fe20003fa6070 */
[-C--:B------:R-:W-:Y:S01]  /*f1f0*/  FMUL.FTZ R133, R133, R215.reuse ;  /* 0x000000d785857220 */ /* 0x080fe20000410000 */
[----:B------:R-:W-:Y:S01]  /*f200*/  PRMT R228, R229, 0x7632, R228 ;  /* 0x00007632e5e47816 */ /* 0x000fe200000000e4 */
[----:B------:R-:W-:Y:S01]  /*f210*/  @!P2 HFMA2.BF16_V2 R172, -RZ.H0_H0, RZ.H0_H0, -R184.H0_H0 ;  /* 0x200000ffffaca231 */ /* 0x000fe200003409b8 */
[----:B------:R-:W-:Y:S01]  /*f220*/  LOP3.LUT R174, R174, 0xff, RZ, 0xc0, !PT ;  /* 0x000000ffaeae7812 */ /* 0x000fe200078ec0ff */
[----:B------:R-:W-:Y:S01]  /*f230*/  @!P3 HFMA2.BF16_V2 R24, -RZ.H0_H0, RZ.H0_H0, -R229.H0_H0 ;  /* 0x200000ffff18b231 */ /* 0x000fe200003409e5 */
[----:B------:R-:W-:Y:S01]  /*f240*/  PRMT R227, R35, 0x7632, R227 ;  /* 0x0000763223e37816 */ /* 0x000fe200000000e3 */
[----:B------:R-:W-:Y:S01]  /*f250*/  @!P1 HFMA2.BF16_V2 R170, -RZ.H0_H0, RZ.H0_H0, -R228.H0_H0 ;  /* 0x200000ffffaa9231 */ /* 0x000fe200003409e4 */
[----:B------:R-:W-:Y:S01]  /*f260*/  ISETP.GE.U32.AND P6, PT, R243, R174, PT ;  /* 0x000000aef300720c */ /* 0x000fe20003fc6070 */
[----:B------:R-:W-:Y:S01]  /*f270*/  FADD.FTZ R187, R186, R187 ;  /* 0x000000bbbabb7221 */ /* 0x000fe20000010000 */
[----:B------:R-:W-:Y:S01]  /*f280*/  PRMT R174, R184, 0x5410, R227 ;  /* 0x00005410b8ae7816 */ /* 0x000fe200000000e3 */
[----:B------:R-:W-:Y:S01]  /*f290*/  FADD.FTZ R35, R189, R173 ;  /* 0x000000adbd237221 */ /* 0x000fe20000010000 */
[----:B------:R-:W-:Y:S01]  /*f2a0*/  @!P2 PRMT R184, R172, 0x5410, RZ ;  /* 0x00005410acb8a816 */ /* 0x000fe200000000ff */
[-C--:B------:R-:W-:Y:S01]  /*f2b0*/  FMUL.FTZ R136, R136, R215.reuse ;  /* 0x000000d788887220 */ /* 0x080fe20000410000 */
[----:B------:R-:W-:Y:S01]  /*f2c0*/  LOP3.LUT R172, R185, 0xff, RZ, 0xc0, !PT ;  /* 0x000000ffb9ac7812 */ /* 0x000fe200078ec0ff */
[-C--:B------:R-:W-:Y:S01]  /*f2d0*/  FMUL.FTZ R137, R137, R215.reuse ;  /* 0x000000d789897220 */ /* 0x080fe20000410000 */
[----:B------:R-:W-:Y:S01]  /*f2e0*/  PRMT R173, R229, 0x5410, R228 ;  /* 0x00005410e5ad7816 */ /* 0x000fe200000000e4 */
[-C--:B------:R-:W-:Y:S01]  /*f2f0*/  FMUL.FTZ R140, R140, R215.reuse ;  /* 0x000000d78c8c7220 */ /* 0x080fe20000410000 */
[----:B------:R-:W-:Y:S01]  /*f300*/  @!P1 PRMT R228, R170, 0x5410, RZ ;  /* 0x00005410aae49816 */ /* 0x000fe200000000ff */
[----:B------:R-:W-:Y:S01]  /*f310*/  @!P5 HFMA2.BF16_V2 R171, -RZ.H0_H0, RZ.H0_H0, -R227.H0_H0 ;  /* 0x200000ffffabd231 */ /* 0x000fe200003409e3 */
[----:B------:R-:W-:Y:S01]  /*f320*/  LOP3.LUT R170, R185, 0xffff, RZ, 0xc0, !PT ;  /* 0x0000ffffb9aa7812 */ /* 0x000fe200078ec0ff */
[-C--:B------:R-:W-:Y:S01]  /*f330*/  FMUL.FTZ R141, R141, R215.reuse ;  /* 0x000000d78d8d7220 */ /* 0x080fe20000410000 */
[----:B------:R-:W-:Y:S01]  /*f340*/  ISETP.GE.U32.AND P2, PT, R243, R172, PT ;  /* 0x000000acf300720c */ /* 0x000fe20003f46070 */
[-C--:B------:R-:W-:Y:S01]  /*f350*/  FMUL.FTZ R144, R144, R215.reuse ;  /* 0x000000d790907220 */ /* 0x080fe20000410000 */
[----:B------:R-:W-:Y:S01]  /*f360*/  SHF.R.U32.HI R170, RZ, 0x8, R170 ;  /* 0x00000008ffaa7819 */ /* 0x000fe200000116aa */
[-C--:B------:R-:W-:Y:S01]  /*f370*/  FMUL.FTZ R145, R145, R215.reuse ;  /* 0x000000d791917220 */ /* 0x080fe20000410000 */
[----:B------:R-:W-:Y:S01]  /*f380*/  @!P5 PRMT R227, R171, 0x5410, RZ ;  /* 0x00005410abe3d816 */ /* 0x000fe200000000ff */
[-C--:B------:R-:W-:Y:S01]  /*f390*/  FMUL.FTZ R148, R148, R215.reuse ;  /* 0x000000d794947220 */ /* 0x080fe20000410000 */
[----:B------:R-:W-:Y:S01]  /*f3a0*/  SHF.R.U32.HI R171, RZ, 0x18, R185 ;  /* 0x00000018ffab7819 */ /* 0x000fe200000116b9 */
[-C--:B------:R-:W-:Y:S01]  /*f3b0*/  FMUL.FTZ R149, R149, R215.reuse ;  /* 0x000000d795957220 */ /* 0x080fe20000410000 */
[----:B------:R-:W-:Y:S01]  /*f3c0*/  @!P3 PRMT R229, R24, 0x5410, RZ ;  /* 0x0000541018e5b816 */ /* 0x000fe200000000ff */
[-C--:B------:R-:W-:Y:S01]  /*f3d0*/  FMUL.FTZ R152, R152, R215.reuse ;  /* 0x000000d798987220 */ /* 0x080fe20000410000 */
[----:B------:R-:W-:Y:S01]  /*f3e0*/  LOP3.LUT R24, R170, 0xffff, RZ, 0xc0, !PT ;  /* 0x0000ffffaa187812 */ /* 0x000fe200078ec0ff */
[----:B------:R-:W-:Y:S01]  /*f3f0*/  FMUL.FTZ R153, R153, R215 ;  /* 0x000000d799997220 */ /* 0x000fe20000410000 */
[----:B--2---:R-:W-:Y:S01]  /*f400*/  F2FP.BF16.PACK_AB R224, R211, R231 ;  /* 0x000000e7d3e0723e */ /* 0x004fe200000010ff */
[----:B------:R-:W-:Y:S01]  /*f410*/  FMUL.FTZ R156, R156, R215 ;  /* 0x000000d79c9c7220 */ /* 0x000fe20000410000 */
[----:B------:R-:W-:Y:S01]  /*f420*/  ISETP.GE.U32.AND P5, PT, R243, R171, PT ;  /* 0x000000abf300720c */ /* 0x000fe20003fa6070 */
[-C--:B------:R-:W-:Y:S01]  /*f430*/  FMUL.FTZ R157, R157, R215.reuse ;  /* 0x000000d79d9d7220 */ /* 0x080fe20000410000 */
[----:B------:R-:W-:Y:S01]  /*f440*/  ISETP.GE.U32.AND P3, PT, R243, R24, PT ;  /* 0x00000018f300720c */ /* 0x000fe20003f66070 */
[----:B------:R1:W-:Y:S01]  /*f450*/  MUFU.EX2 R171, R223 ;  /* 0x000000df00ab7308 */ /* 0x0003e20000000800 */
[----:B------:R-:W-:Y:S01]  /*f460*/  @!P2 HFMA2.BF16_V2 R169, -RZ.H0_H0, RZ.H0_H0, -R224.H0_H0 ;  /* 0x200000ffffa9a231 */ /* 0x000fe200003409e0 */
[----:B------:R-:W-:Y:S01]  /*f470*/  LOP3.LUT R222, R222, 0xffff, RZ, 0xc0, !PT ;  /* 0x0000ffffdede7812 */ /* 0x000fe200078ec0ff */
[----:B------:R-:W-:-:S02]  /*f480*/  FMUL.FTZ R160, R160, R215 ;  /* 0x000000d7a0a07220 */ /* 0x000fc40000410000 */
[-C--:B------:R-:W-:Y:S02]  /*f490*/  FMUL.FTZ R161, R161, R215.reuse ;  /* 0x000000d7a1a17220 */ /* 0x080fe40000410000 */
[-C--:B------:R-:W-:Y:S01]  /*f4a0*/  FMUL.FTZ R36, R36, R215.reuse ;  /* 0x000000d724247220 */ /* 0x080fe20000410000 */
[----:B------:R-:W-:Y:S01]  /*f4b0*/  MUFU.EX2 R170, R218 ;  /* 0x000000da00aa7308 */ /* 0x000fe20000000800 */
[-C--:B------:R-:W-:Y:S02]  /*f4c0*/  FMUL.FTZ R37, R37, R215.reuse ;  /* 0x000000d725257220 */ /* 0x080fe40000410000 */
[-C--:B------:R-:W-:Y:S02]  /*f4d0*/  FMUL.FTZ R40, R40, R215.reuse ;  /* 0x000000d728287220 */ /* 0x080fe40000410000 */
[-C--:B------:R-:W-:Y:S02]  /*f4e0*/  FMUL.FTZ R41, R41, R215.reuse ;  /* 0x000000d729297220 */ /* 0x080fe40000410000 */
[-C--:B------:R-:W-:Y:S01]  /*f4f0*/  FMUL.FTZ R44, R44, R215.reuse ;  /* 0x000000d72c2c7220 */ /* 0x080fe20000410000 */
[----:B-1----:R-:W-:Y:S01]  /*f500*/  PRMT R223, R224, 0x7632, R223 ;  /* 0x00007632e0df7816 */ /* 0x002fe200000000df */
[----:B------:R-:W1:Y:S01]  /*f510*/  MUFU.EX2 R186, R219 ;  /* 0x000000db00ba7308 */ /* 0x000e620000000800 */
[----:B------:R-:W-:-:S02]  /*f520*/  FMUL.FTZ R45, R45, R215 ;  /* 0x000000d72d2d7220 */ /* 0x000fc40000410000 */
[-C--:B------:R-:W-:Y:S01]  /*f530*/  FMUL.FTZ R48, R48, R215.reuse ;  /* 0x000000d730307220 */ /* 0x080fe20000410000 */
[----:B------:R-:W-:Y:S01]  /*f540*/  PRMT R24, R224, 0x5410, R223 ;  /* 0x00005410e0187816 */ /* 0x000fe200000000df */
[-C--:B------:R-:W-:Y:S01]  /*f550*/  FMUL.FTZ R49, R49, R215.reuse ;  /* 0x000000d731317220 */ /* 0x080fe20000410000 */
[----:B------:R-:W-:Y:S01]  /*f560*/  @!P2 PRMT R224, R169, 0x5410, RZ ;  /* 0x00005410a9e0a816 */ /* 0x000fe200000000ff */
[----:B------:R-:W-:Y:S01]  /*f570*/  FADD.FTZ R169, R226, R35 ;  /* 0x00000023e2a97221 */ /* 0x000fe20000010000 */
[----:B------:R-:W-:Y:S01]  /*f580*/  MUFU.EX2 R172, R217 ;  /* 0x000000d900ac7308 */ /* 0x000fe20000000800 */
[----:B------:R-:W-:Y:S01]  /*f590*/  @!P3 HFMA2.BF16_V2 R30, -RZ.H0_H0, RZ.H0_H0, -R223.H0_H0 ;  /* 0x200000ffff1eb231 */ /* 0x000fe200003409df */
[-C--:B------:R-:W-:Y:S02]  /*f5a0*/  FMUL.FTZ R52, R52, R215.reuse ;  /* 0x000000d734347220 */ /* 0x080fe40000410000 */
[-C--:B------:R-:W-:Y:S02]  /*f5b0*/  FMUL.FTZ R53, R53, R215.reuse ;  /* 0x000000d735357220 */ /* 0x080fe40000410000 */
[----:B------:R-:W-:-:S02]  /*f5c0*/  FMUL.FTZ R56, R56, R215 ;  /* 0x000000d738387220 */ /* 0x000fc40000410000 */
[-C--:B------:R-:W-:Y:S01]  /*f5d0*/  FMUL.FTZ R57, R57, R215.reuse ;  /* 0x000000d739397220 */ /* 0x080fe20000410000 */
[----:B------:R2:W3:Y:S01]  /*f5e0*/  MUFU.EX2 R35, R216 ;  /* 0x000000d800237308 */ /* 0x0004e20000000800 */
[----:B------:R-:W-:Y:S01]  /*f5f0*/  @!P3 PRMT R223, R30, 0x5410, RZ ;  /* 0x000054101edfb816 */ /* 0x000fe200000000ff */
[-C--:B------:R-:W-:Y:S01]  /*f600*/  FMUL.FTZ R60, R60, R215.reuse ;  /* 0x000000d73c3c7220 */ /* 0x080fe20000410000 */
[----:B------:R-:W-:Y:S01]  /*f610*/  ISETP.GE.U32.AND P3, PT, R243, R222, PT ;  /* 0x000000def300720c */ /* 0x000fe20003f66070 */
[-C--:B------:R-:W-:Y:S01]  /*f620*/  FMUL.FTZ R61, R61, R215.reuse ;  /* 0x000000d73d3d7220 */ /* 0x080fe20000410000 */
[----:B------:R-:W-:Y:S01]  /*f630*/  ISETP.GE.U32.AND P1, PT, R243, R188, PT ;  /* 0x000000bcf300720c */ /* 0x000fe20003f26070 */
[-C--:B------:R-:W-:Y:S01]  /*f640*/  FMUL.FTZ R64, R64, R215.reuse ;  /* 0x000000d740407220 */ /* 0x080fe20000410000 */
[----:B------:R-:W-:Y:S01]  /*f650*/  LOP3.LUT R225, R225, 0xff, RZ, 0xc0, !PT ;  /* 0x000000ffe1e17812 */ /* 0x000fe200078ec0ff */
[----:B------:R-:W-:Y:S01]  /*f660*/  FMUL.FTZ R65, R65, R215 ;  /* 0x000000d741417220 */ /* 0x000fe20000410000 */
[----:B-1----:R-:W-:Y:S01]  /*f670*/  F2FP.BF16.PACK_AB R226, R186, R230 ;  /* 0x000000e6bae2723e */ /* 0x002fe200000010ff */
[----:B------:R-:W-:-:S02]  /*f680*/  FADD.FTZ R169, R221, R169 ;  /* 0x000000a9dda97221 */ /* 0x000fc40000010000 */
        /* <DEDUP_REMOVED lines=32> */
[----:B------:R-:W-:Y:S01]  /*f890*/  MUFU.EX2 R213, R213 ;  /* 0x000000d500d57308 */ /* 0x000fe20000000800 */
[----:B--2---:R-:W-:Y:S01]  /*f8a0*/  FADD.FTZ R216, R220, R187 ;  /* 0x000000bbdcd87221 */ /* 0x004fe20000010000 */
[----:B------:R-:W-:Y:S01]  /*f8b0*/  F2FP.BF16.PACK_AB R220, R170, R171 ;  /* 0x000000abaadc723e */ /* 0x000fe200000010ff */
[----:B------:R-:W-:Y:S01]  /*f8c0*/  FMUL.FTZ R134, R134, R176 ;  /* 0x000000b086867220 */ /* 0x000fe20000410000 */
[----:B---3--:R-:W-:Y:S01]  /*f8d0*/  F2FP.BF16.PACK_AB R222, R35, R172 ;  /* 0x000000ac23de723e */ /* 0x008fe200000010ff */
[-C--:B------:R-:W-:Y:S01]  /*f8e0*/  FMUL.FTZ R135, R135, R176.reuse ;  /* 0x000000b087877220 */ /* 0x080fe20000410000 */
[----:B------:R-:W-:Y:S01]  /*f8f0*/  PRMT R219, R220, 0x7632, R219 ;  /* 0x00007632dcdb7816 */ /* 0x000fe200000000db */
[----:B------:R-:W-:Y:S01]  /*f900*/  @!P6 HFMA2.BF16_V2 R29, -RZ.H0_H0, RZ.H0_H0, -R226.H0_H0 ;  /* 0x200000ffff1de231 */ /* 0x000fe200003409e2 */
[----:B------:R-:W-:Y:S01]  /*f910*/  ISETP.GE.U32.AND P2, PT, R243, R225, PT ;  /* 0x000000e1f300720c */ /* 0x000fe20003f46070 */
[-C--:B------:R-:W-:Y:S01]  /*f920*/  FMUL.FTZ R138, R138, R176.reuse ;  /* 0x000000b08a8a7220 */ /* 0x080fe20000410000 */
[----:B------:R-:W-:Y:S01]  /*f930*/  PRMT R221, R222, 0x7632, R221 ;  /* 0x00007632dedd7816 */ /* 0x000fe200000000dd */
[-C--:B------:R-:W-:Y:S01]  /*f940*/  FMUL.FTZ R139, R139, R176.reuse ;  /* 0x000000b08b8b7220 */ /* 0x080fe20000410000 */
[----:B------:R-:W-:Y:S01]  /*f950*/  PRMT R225, R226, 0x7632, R225 ;  /* 0x00007632e2e17816 */ /* 0x000fe200000000e1 */
[----:B------:R-:W-:Y:S01]  /*f960*/  @!P3 HFMA2.BF16_V2 R28, -RZ.H0_H0, RZ.H0_H0, -R219.H0_H0 ;  /* 0x200000ffff1cb231 */ /* 0x000fe200003409db */
[-C--:B------:R-:W-:Y:S01]  /*f970*/  FMUL.FTZ R142, R142, R176.reuse ;  /* 0x000000b08e8e7220 */ /* 0x080fe20000410000 */
[----:B------:R-:W-:Y:S01]  /*f980*/  @!P1 HFMA2.BF16_V2 R165, -RZ.H0_H0, RZ.H0_H0, -R221.H0_H0 ;  /* 0x200000ffffa59231 */ /* 0x000fe200003409dd */
[----:B------:R-:W-:Y:S01]  /*f990*/  PRMT R30, R226, 0x5410, R225 ;  /* 0x00005410e21e7816 */ /* 0x000fe200000000e1 */
[----:B------:R-:W-:Y:S01]  /*f9a0*/  @!P5 HFMA2.BF16_V2 R168, -RZ.H0_H0, RZ.H0_H0, -R225.H0_H0 ;  /* 0x200000ffffa8d231 */ /* 0x000fe200003409e1 */
[----:B------:R-:W-:Y:S01]  /*f9b0*/  @!P6 PRMT R226, R29, 0x5410, RZ ;  /* 0x000054101de2e816 */ /* 0x000fe200000000ff */
[----:B------:R-:W-:Y:S01]  /*f9c0*/  FADD.FTZ R169, R230, R169 ;  /* 0x000000a9e6a97221 */ /* 0x000fe20000010000 */
[----:B------:R-:W-:Y:S01]  /*f9d0*/  PRMT R29, R220, 0x5410, R219 ;  /* 0x00005410dc1d7816 */ /* 0x000fe200000000db */
[-C--:B------:R-:W-:Y:S01]  /*f9e0*/  FMUL.FTZ R143, R143, R176.reuse ;  /* 0x000000b08f8f7220 */ /* 0x080fe20000410000 */
[----:B------:R-:W-:Y:S01]  /*f9f0*/  @!P3 PRMT R219, R28, 0x5410, RZ ;  /* 0x000054101cdbb816 */ /* 0x000fe200000000ff */
[----:B------:R-:W-:Y:S01]  /*fa00*/  FMUL.FTZ R146, R146, R176 ;  /* 0x000000b092927220 */ /* 0x000fe20000410000 */
[----:B------:R-:W-:Y:S01]  /*fa10*/  PRMT R28, R222, 0x5410, R221 ;  /* 0x00005410de1c7816 */ /* 0x000fe200000000dd */
[----:B------:R-:W-:Y:S01]  /*fa20*/  @!P4 HFMA2.BF16_V2 R167, -RZ.H0_H0, RZ.H0_H0, -R220.H0_H0 ;  /* 0x200000ffffa7c231 */ /* 0x000fe200003409dc */
[----:B------:R-:W-:Y:S01]  /*fa30*/  @!P1 PRMT R221, R165, 0x5410, RZ ;  /* 0x00005410a5dd9816 */ /* 0x000fe200000000ff */
[----:B------:R-:W-:Y:S01]  /*fa40*/  FADD.FTZ R165, R186, R169 ;  /* 0x000000a9baa57221 */ /* 0x000fe20000010000 */
[----:B------:R-:W-:Y:S01]  /*fa50*/  @!P5 PRMT R225, R168, 0x5410, RZ ;  /* 0x00005410a8e1d816 */ /* 0x000fe200000000ff */
[----:B------:R-:W-:Y:S01]  /*fa60*/  IMAD.WIDE.U32 R168, R214, -0x326172a9, RZ ;  /* 0xcd9e8d57d6a87825 */ /* 0x000fe200078e00ff */
[----:B------:R-:W-:Y:S01]  /*fa70*/  @!P2 HFMA2.BF16_V2 R166, -RZ.H0_H0, RZ.H0_H0, -R222.H0_H0 ;  /* 0x200000ffffa6a231 */ /* 0x000fe200003409de */
[----:B------:R-:W-:-:S02]  /*fa80*/  @!P4 PRMT R220, R167, 0x5410, RZ ;  /* 0x00005410a7dcc816 */ /* 0x000fc400000000ff */
[-C--:B------:R-:W-:Y:S01]  /*fa90*/  FMUL.FTZ R147, R147, R176.reuse ;  /* 0x000000b093937220 */ /* 0x080fe20000410000 */
[----:B------:R-:W-:Y:S01]  /*faa0*/  LOP3.LUT R167, R169, UR4, R34, 0x96, !PT ;  /* 0x00000004a9a77c12 */ /* 0x000fe2000f8e9622 */
[----:B------:R-:W-:Y:S01]  /*fab0*/  FADD.FTZ R216, R231, R216 ;  /* 0x000000d8e7d87221 */ /* 0x000fe20000010000 */
[----:B------:R-:W-:Y:S01]  /*fac0*/  @!P2 PRMT R222, R166, 0x5410, RZ ;  /* 0x00005410a6dea816 */ /* 0x000fe200000000ff */
        /* <DEDUP_REMOVED lines=56> */
[----:B------:R-:W-:Y:S01]  /*fe50*/  MUFU.EX2 R183, R183 ;  /* 0x000000b700b77308 */ /* 0x000fe20000000800 */
[----:B------:R-:W-:Y:S02]  /*fe60*/  FADD.FTZ R166, R211, R216 ;  /* 0x000000d8d3a67221 */ /* 0x000fe40000010000 */
[----:B------:R-:W-:-:S05]  /*fe70*/  FFMA.FTZ R178, R11, c[0x0][0x23c], -R178 ;  /* 0x00008f000bb27a23 */ /* 0x000fca00000108b2 */
[----:B------:R-:W1:Y:S01]  /*fe80*/  MUFU.EX2 R182, R182 ;  /* 0x000000b600b67308 */ /* 0x000e620000000800 */
[----:B------:R-:W-:Y:S01]  /*fe90*/  IMAD.WIDE.U32 R216, R167, -0x2daee0ad, RZ ;  /* 0xd2511f53a7d87825 */ /* 0x000fe200078e00ff */
[----:B------:R-:W-:-:S06]  /*fea0*/  LOP3.LUT R211, R19, UR15, R168, 0x96, !PT ;  /* 0x0000000f13d37c12 */ /* 0x000fcc000f8e96a8 */
[----:B------:R-:W-:Y:S01]  /*feb0*/  MUFU.EX2 R179, R179 ;  /* 0x000000b300b37308 */ /* 0x000fe20000000800 */
[----:B------:R-:W-:Y:S01]  /*fec0*/  LOP3.LUT R167, R217, UR14, R32, 0x96, !PT ;  /* 0x0000000ed9a77c12 */ /* 0x000fe2000f8e9620 */
[----:B------:R-:W-:-:S06]  /*fed0*/  IMAD.WIDE.U32 R214, R211, -0x2daee0ad, RZ ;  /* 0xd2511f53d3d67825 */ /* 0x000fcc00078e00ff */
[----:B------:R-:W-:Y:S01]  /*fee0*/  MUFU.EX2 R235, R235 ;  /* 0x000000eb00eb7308 */ /* 0x000fe20000000800 */
[----:B------:R-:W-:Y:S01]  /*fef0*/  IMAD.WIDE.U32 R230, R167, -0x326172a9, RZ ;  /* 0xcd9e8d57a7e67825 */ /* 0x000fe200078e00ff */
[----:B------:R-:W-:-:S06]  /*ff00*/  LOP3.LUT R167, R215, UR12, R216, 0x96, !PT ;  /* 0x0000000cd7a77c12 */ /* 0x000fcc000f8e96d8 */
[----:B------:R-:W-:Y:S01]  /*ff10*/  MUFU.EX2 R238, R238 ;  /* 0x000000ee00ee7308 */ /* 0x000fe20000000800 */
[----:B------:R-:W-:Y:S01]  /*ff20*/  LOP3.LUT R211, R231, UR13, R18, 0x96, !PT ;  /* 0x0000000de7d37c12 */ /* 0x000fe2000f8e9612 */
[----:B------:R-:W-:-:S06]  /*ff30*/  FFMA.FTZ R177, R0, c[0x0][0x23c], -R177 ;  /* 0x00008f0000b17a23 */ /* 0x000fcc00000108b1 */
[----:B------:R-:W-:Y:S01]  /*ff40*/  MUFU.EX2 R237, R237 ;  /* 0x000000ed00ed7308 */ /* 0x000fe20000000800 */
[----:B------:R-:W-:-:S07]  /*ff50*/  IMAD.WIDE.U32 R216, R211, -0x2daee0ad, RZ ;  /* 0xd2511f53d3d87825 */ /* 0x000fce00078e00ff */
[----:B------:R-:W-:Y:S01]  /*ff60*/  MUFU.EX2 R236, R236 ;  /* 0x000000ec00ec7308 */ /* 0x000fe20000000800 */
[----:B------:R-:W-:Y:S01]  /*ff70*/  LOP3.LUT R211, R217, UR10, R214, 0x96, !PT ;  /* 0x0000000ad9d37c12 */ /* 0x000fe2000f8e96d6 */
[----:B------:R-:W-:-:S06]  /*ff80*/  IMAD.WIDE.U32 R214, R167, -0x326172a9, RZ ;  /* 0xcd9e8d57a7d67825 */ /* 0x000fcc00078e00ff */
[----:B------:R-:W-:Y:S01]  /*ff90*/  MUFU.EX2 R234, R234 ;  /* 0x000000ea00ea7308 */ /* 0x000fe20000000800 */
[----:B------:R-:W-:Y:S01]  /*ffa0*/  LOP3.LUT R230, R215, UR11, R230, 0x96, !PT ;  /* 0x0000000bd7e67c12 */ /* 0x000fe2000f8e96e6 */
[----:B------:R2:W-:Y:S04]  /*ffb0*/  STG.E.U16 [R16.64+-0x100], R241 ;  /* 0xffff00f110007986 */ /* 0x0005e8000c101518 */
[----:B------:R-:W-:Y:S01]  /*ffc0*/  IMAD.WIDE.U32 R230, R230, -0x2daee0ad, RZ ;  /* 0xd2511f53e6e67825 */ /* 0x000fe200078e00ff */
[----:B------:R3:W-:Y:S04]  /*ffd0*/  STG.E.U16 [R16.64+-0xfe], R240 ;  /* 0xffff02f010007986 */ /* 0x0007e8000c101518 */
[----:B------:R-:W-:Y:S01]  /*ffe0*/  LOP3.LUT R167, R231, UR8, R216, 0x96, !PT ;  /* 0x00000008e7a77c12 */ /* 0x000fe2000f8e96d8 */
[----:B------:R-:W-:Y:S01]  /*fff0*/  IMAD.WIDE.U32 R186, R211, -0x326172a9, RZ ;  /* 0xcd9e8d57d3ba7825 */ /* 0x000fe200078e00ff */
[----:B------:R-:W-:Y:S01]  /*10000*/  MUFU.EX2 R232, R232 ;  /* 0x000000e800e87308 */ /* 0x000fe20000000800 */
[----:B------:R4:W5:Y:S02]  /*10010*/  LDL.LU.64 R190, [R1+0x80] ;  /* 0x0000800001be7983 */ /* 0x0009640000300a00 */
[----:B------:R-:W-:Y:S01]  /*10020*/  IMAD.WIDE.U32 R216, R167, -0x326172a9, RZ ;  /* 0xcd9e8d57a7d87825 */ /* 0x000fe200078e00ff */
[----:B------:R-:W-:Y:S01]  /*10030*/  LOP3.LUT R214, R187, UR9, R214, 0x96, !PT ;  /* 0x00000009bbd67c12 */ /* 0x000fe2000f8e96d6 */
[----:B------:R4:W5:Y:S03]  /*10040*/  LDL.LU R189, [R1+0x78] ;  /* 0x0000780001bd7983 */ /* 0x0009660000300800 */
[----:B------:R-:W-:Y:S01]  /*10050*/  LOP3.LUT R167, R217, UR5, R186, 0x96, !PT ;  /* 0x00000005d9a77c12 */ /* 0x000fe2000f8e96ba */
[----:B------:R-:W-:Y:S01]  /*10060*/  FADD.FTZ R176, R172, R165 ;  /* 0x000000a5acb07221 */ /* 0x000fe20000010000 */
[----:B-1----:R-:W-:Y:S01]  /*10070*/  F2FP.BF16.PACK_AB R218, R182, R183 ;  /* 0x000000b7b6da723e */ /* 0x002fe200000010ff */
[----:B------:R-:W-:Y:S01]  /*10080*/  IMAD.MOV.U32 R231, RZ, RZ, R184 ;  /* 0x000000ffffe77224 */ /* 0x000fe200078e00b8 */
[----:B------:R-:W-:Y:S01]  /*10090*/  LOP3.LUT R211, R167, 0xff, RZ, 0xc0, !PT ;  /* 0x000000ffa7d37812 */ /* 0x000fe200078ec0ff */
[----:B------:R-:W-:Y:S01]  /*100a0*/  MUFU.EX2 R233, R233 ;  /* 0x000000e900e97308 */ /* 0x000fe20000000800 */
[----:B------:R-:W-:Y:S01]  /*100b0*/  LOP3.LUT R34, R169, UR4, R34, 0x96, !PT ;  /* 0x00000004a9227c12 */ /* 0x000fe2000f8e9622 */
[----:B------:R4:W5:Y:S01]  /*100c0*/  LDL.LU R188, [R1+0x74] ;  /* 0x0000740001bc7983 */ /* 0x0009620000300800 */
[----:B------:R-:W-:-:S02]  /*100d0*/  ISETP.GE.U32.AND P3, PT, R243, R211, PT ;  /* 0x000000d3f300720c */ /* 0x000fc40003f66070 */
[----:B------:R-:W-:Y:S01]  /*100e0*/  LOP3.LUT R211, R167, 0xffff, RZ, 0xc0, !PT ;  /* 0x0000ffffa7d37812 */ /* 0x000fe200078ec0ff */
[----:B------:R-:W-:Y:S01]  /*100f0*/  FADD.FTZ R176, R35, R176 ;  /* 0x000000b023b07221 */ /* 0x000fe20000010000 */
[----:B------:R-:W-:Y:S01]  /*10100*/  LOP3.LUT R168, R19, UR15, R168, 0x96, !PT ;  /* 0x0000000f13a87c12 */ /* 0x000fe2000f8e96a8 */
[----:B--2---:R-:W-:Y:S01]  /*10110*/  IMAD.MOV.U32 R241, RZ, RZ, c[0x0][0x228] ;  /* 0x00008a00fff17624 */ /* 0x004fe200078e00ff */
[----:B------:R-:W-:Y:S01]  /*10120*/  SHF.R.U32.HI R211, RZ, 0x8, R211 ;  /* 0x00000008ffd37819 */ /* 0x000fe200000116d3 */
[----:B------:R4:W5:Y:S03]  /*10130*/  LDL.LU R185, [R1+0x70] ;  /* 0x0000700001b97983 */ /* 0x0009660000300800 */
[----:B------:R-:W-:Y:S01]  /*10140*/  LOP3.LUT R211, R211, 0xffff, RZ, 0xc0, !PT ;  /* 0x0000ffffd3d37812 */ /* 0x000fe200078ec0ff */
[----:B------:R-:W-:Y:S01]  /*10150*/  FADD.FTZ R183, R183, R176 ;  /* 0x000000b0b7b77221 */ /* 0x000fe20000010000 */
[----:B------:R4:W5:Y:S02]  /*10160*/  LDL.LU.64 R186, [R1+0x68] ;  /* 0x0000680001ba7983 */ /* 0x0009640000300a00 */
[----:B------:R-:W-:-:S02]  /*10170*/  ISETP.GE.U32.AND P5, PT, R243, R211, PT ;  /* 0x000000d3f300720c */ /* 0x000fc40003fa6070 */
[--C-:B------:R-:W-:Y:S02]  /*10180*/  SHF.R.U32.HI R211, RZ, 0x10, R167.reuse ;  /* 0x00000010ffd37819 */ /* 0x100fe400000116a7 */
[----:B------:R-:W-:Y:S02]  /*10190*/  SHF.R.U32.HI R167, RZ, 0x18, R167 ;  /* 0x00000018ffa77819 */ /* 0x000fe400000116a7 */
[----:B------:R-:W-:Y:S02]  /*101a0*/  LOP3.LUT R211, R211, 0xff, RZ, 0xc0, !PT ;  /* 0x000000ffd3d37812 */ /* 0x000fe400078ec0ff */
[C---:B------:R-:W-:Y:S02]  /*101b0*/  ISETP.GE.U32.AND P4, PT, R243.reuse, R167, PT ;  /* 0x000000a7f300720c */ /* 0x040fe40003f86070 */
[----:B------:R-:W-:Y:S02]  /*101c0*/  LOP3.LUT R167, R216, 0xff, RZ, 0xc0, !PT ;  /* 0x000000ffd8a77812 */ /* 0x000fe400078ec0ff */
[----:B------:R-:W-:-:S02]  /*101d0*/  ISETP.GE.U32.AND P6, PT, R243, R211, PT ;  /* 0x000000d3f300720c */ /* 0x000fc40003fc6070 */
[C---:B------:R-:W-:Y:S02]  /*101e0*/  ISETP.GE.U32.AND P2, PT, R243.reuse, R167, PT ;  /* 0x000000a7f300720c */ /* 0x040fe40003f46070 */
[--C-:B------:R-:W-:Y:S02]  /*101f0*/  SHF.R.U32.HI R167, RZ, 0x18, R216.reuse ;  /* 0x00000018ffa77819 */ /* 0x100fe400000116d8 */
[----:B------:R-:W-:Y:S02]  /*10200*/  LOP3.LUT R211, R216, 0xffff, RZ, 0xc0, !PT ;  /* 0x0000ffffd8d37812 */ /* 0x000fe400078ec0ff */
[----:B------:R-:W-:Y:S02]  /*10210*/  ISETP.GE.U32.AND P1, PT, R243, R167, PT ;  /* 0x000000a7f300720c */ /* 0x000fe40003f26070 */
[----:B------:R-:W1:Y:S01]  /*10220*/  MUFU.EX2 R167, R212 ;  /* 0x000000d400a77308 */ /* 0x000e620000000800 */
[----:B------:R-:W-:Y:S02]  /*10230*/  SHF.R.U32.HI R217, RZ, 0x10, R216 ;  /* 0x00000010ffd97819 */ /* 0x000fe400000116d8 */
[----:B------:R-:W-:-:S02]  /*10240*/  SHF.R.U32.HI R211, RZ, 0x8, R211 ;  /* 0x00000008ffd37819 */ /* 0x000fc400000116d3 */
[----:B------:R-:W-:Y:S02]  /*10250*/  LOP3.LUT R217, R217, 0xff, RZ, 0xc0, !PT ;  /* 0x000000ffd9d97812 */ /* 0x000fe400078ec0ff */
[----:B------:R-:W-:Y:S02]  /*10260*/  LOP3.LUT R211, R211, 0xffff, RZ, 0xc0, !PT ;  /* 0x0000ffffd3d37812 */ /* 0x000fe400078ec0ff */
[----:B-1----:R-:W-:Y:S01]  /*10270*/  F2FP.BF16.PACK_AB R216, R167, R213 ;  /* 0x000000d5a7d8723e */ /* 0x002fe200000010ff */
[----:B------:R-:W-:-:S03]  /*10280*/  FADD.FTZ R212, R171, R166 ;  /* 0x000000a6abd47221 */ /* 0x000fc60000010000 */
[----:B------:R-:W-:Y:S01]  /*10290*/  PRMT R215, R216, 0x7632, R215 ;  /* 0x00007632d8d77816 */ /* 0x000fe200000000d7 */
[----:B------:R-:W-:-:S03]  /*102a0*/  @!P3 HFMA2.BF16_V2 R164, -RZ.H0_H0, RZ.H0_H0, -R216.H0_H0 ;  /* 0x200000ffffa4b231 */ /* 0x000fc600003409d8 */
[----:B------:R-:W-:Y:S01]  /*102b0*/  PRMT R171, R216, 0x5410, R215 ;  /* 0x00005410d8ab7816 */ /* 0x000fe200000000d7 */
[----:B------:R-:W-:Y:S01]  /*102c0*/  @!P5 HFMA2.BF16_V2 R33, -RZ.H0_H0, RZ.H0_H0, -R215.H0_H0 ;  /* 0x200000ffff21d231 */ /* 0x000fe200003409d7 */
[----:B------:R-:W-:Y:S01]  /*102d0*/  @!P3 PRMT R216, R164, 0x5410, RZ ;  /* 0x00005410a4d8b816 */ /* 0x000fe200000000ff */
[----:B------:R-:W-:Y:S01]  /*102e0*/  IMAD.WIDE.U32 R164, R214, -0x2daee0ad, RZ ;  /* 0xd2511f53d6a47825 */ /* 0x000fe200078e00ff */
[----:B------:R-:W-:Y:S02]  /*102f0*/  ISETP.GE.U32.AND P3, PT, R243, R217, PT ;  /* 0x000000d9f300720c */ /* 0x000fe40003f66070 */
[----:B------:R-:W-:Y:S01]  /*10300*/  @!P5 PRMT R215, R33, 0x5410, RZ ;  /* 0x0000541021d7d816 */ /* 0x000fe200000000ff */
[----:B------:R-:W-:Y:S01]  /*10310*/  IMAD.MOV.U32 R33, RZ, RZ, R231 ;  /* 0x000000ffff217224 */ /* 0x000fe200078e00e7 */
[----:B------:R-:W-:Y:S01]  /*10320*/  LOP3.LUT R230, R165, UR7, R230, 0x96, !PT ;  /* 0x00000007a5e67c12 */ /* 0x000fe2000f8e96e6 */
[----:B------:R-:W-:Y:S01]  /*10330*/  MUFU.EX2 R231, R180 ;  /* 0x000000b400e77308 */ /* 0x000fe20000000800 */
[----:B------:R-:W-:Y:S01]  /*10340*/  LOP3.LUT R184, R164, 0xff, RZ, 0xc0, !PT ;  /* 0x000000ffa4b87812 */ /* 0x000fe200078ec0ff */
[----:B------:R-:W-:Y:S01]  /*10350*/  FADD.FTZ R214, R170, R212 ;  /* 0x000000d4aad67221 */ /* 0x000fe20000010000 */
[----:B------:R-:W-:-:S02]  /*10360*/  LOP3.LUT R165, R164, 0xffff, RZ, 0xc0, !PT ;  /* 0x0000ffffa4a57812 */ /* 0x000fc400078ec0ff */
[--C-:B------:R-:W-:Y:S02]  /*10370*/  SHF.R.U32.HI R166, RZ, 0x10, R164.reuse ;  /* 0x00000010ffa67819 */ /* 0x100fe400000116a4 */
[----:B------:R-:W-:Y:S02]  /*10380*/  SHF.R.U32.HI R172, RZ, 0x18, R164 ;  /* 0x00000018ffac7819 */ /* 0x000fe400000116a4 */
[----:B------:R-:W1:Y:S01]  /*10390*/  MUFU.EX2 R164, R181 ;  /* 0x000000b500a47308 */ /* 0x000e620000000800 */
[----:B------:R-:W-:Y:S02]  /*103a0*/  ISETP.GE.U32.AND P5, PT, R243, R211, PT ;  /* 0x000000d3f300720c */ /* 0x000fe40003fa6070 */
[----:B------:R-:W-:Y:S01]  /*103b0*/  PRMT R217, R218, 0x7632, R217 ;  /* 0x00007632dad97816 */ /* 0x000fe200000000d9 */
[----:B------:R-:W-:-:S03]  /*103c0*/  @!P6 HFMA2.BF16_V2 R27, -RZ.H0_H0, RZ.H0_H0, -R218.H0_H0 ;  /* 0x200000ffff1be231 */ /* 0x000fc600003409da */
[----:B------:R-:W-:Y:S01]  /*103d0*/  PRMT R170, R218, 0x5410, R217 ;  /* 0x00005410daaa7816 */ /* 0x000fe200000000d9 */
[----:B------:R-:W-:Y:S01]  /*103e0*/  @!P4 HFMA2.BF16_V2 R31, -RZ.H0_H0, RZ.H0_H0, -R217.H0_H0 ;  /* 0x200000ffff1fc231 */ /* 0x000fe200003409d9 */
[----:B-1----:R-:W-:-:S04]  /*103f0*/  F2FP.BF16.PACK_AB R212, R231, R164 ;  /* 0x000000a4e7d4723e */ /* 0x002fc800000010ff */
[----:B------:R-:W-:Y:S02]  /*10400*/  @!P4 PRMT R217, R31, 0x5410, RZ ;  /* 0x000054101fd9c816 */ /* 0x000fe400000000ff */
[C---:B------:R-:W-:Y:S01]  /*10410*/  PRMT R211, R212.reuse, 0x7632, R211 ;  /* 0x00007632d4d37816 */ /* 0x040fe200000000d3 */
[----:B------:R-:W-:Y:S01]  /*10420*/  @!P2 HFMA2.BF16_V2 R26, -RZ.H0_H0, RZ.H0_H0, -R212.H0_H0 ;  /* 0x200000ffff1aa231 */ /* 0x000fe200003409d4 */
[----:B------:R-:W-:Y:S02]  /*10430*/  @!P6 PRMT R218, R27, 0x5410, RZ ;  /* 0x000054101bdae816 */ /* 0x000fe400000000ff */
[----:B------:R-:W-:Y:S01]  /*10440*/  SHF.R.U32.HI R31, RZ, 0x10, R230 ;  /* 0x00000010ff1f7819 */ /* 0x000fe200000116e6 */
[----:B------:R-:W-:Y:S01]  /*10450*/  @!P5 HFMA2.BF16_V2 R25, -RZ.H0_H0, RZ.H0_H0, -R211.H0_H0 ;  /* 0x200000ffff19d231 */ /* 0x000fe200003409d3 */
[----:B------:R-:W-:Y:S01]  /*10460*/  FADD.FTZ R27, R213, R214 ;  /* 0x000000d6d51b7221 */ /* 0x000fe20000010000 */
[----:B------:R-:W-:Y:S02]  /*10470*/  PRMT R35, R212, 0x5410, R211 ;  /* 0x00005410d4237816 */ /* 0x000fe400000000d3 */
[----:B------:R-:W-:-:S02]  /*10480*/  F2FP.BF16.PACK_AB R214, R235, R179 ;  /* 0x000000b3ebd6723e */ /* 0x000fc400000010ff */
[----:B------:R-:W-:Y:S02]  /*10490*/  @!P2 PRMT R212, R26, 0x5410, RZ ;  /* 0x000054101ad4a816 */ /* 0x000fe400000000ff */
[----:B------:R-:W-:Y:S02]  /*104a0*/  @!P5 PRMT R211, R25, 0x5410, RZ ;  /* 0x0000541019d3d816 */ /* 0x000fe400000000ff */
[C---:B------:R-:W-:Y:S02]  /*104b0*/  LOP3.LUT R26, R230.reuse, 0xff, RZ, 0xc0, !PT ;  /* 0x000000ffe61a7812 */ /* 0x040fe400078ec0ff */
[----:B------:R-:W-:Y:S02]  /*104c0*/  SHF.R.U32.HI R25, RZ, 0x18, R230 ;  /* 0x00000018ff197819 */ /* 0x000fe400000116e6 */
[----:B------:R-:W-:Y:S02]  /*104d0*/  LOP3.LUT R31, R31, 0xff, RZ, 0xc0, !PT ;  /* 0x000000ff1f1f7812 */ /* 0x000fe400078ec0ff */
[----:B------:R-:W-:Y:S01]  /*104e0*/  LOP3.LUT R230, R230, 0xffff, RZ, 0xc0, !PT ;  /* 0x0000ffffe6e67812 */ /* 0x000fe200078ec0ff */
[----:B------:R-:W-:Y:S01]  /*104f0*/  @!P3 HFMA2.BF16_V2 R22, -RZ.H0_H0, RZ.H0_H0, -R214.H0_H0 ;  /* 0x200000ffff16b231 */ /* 0x000fe200003409d6 */
[----:B------:R-:W-:-:S02]  /*10500*/  PRMT R213, R214, 0x7632, R213 ;  /* 0x00007632d6d57816 */ /* 0x000fc400000000d5 */
[----:B------:R-:W-:Y:S01]  /*10510*/  ISETP.GE.U32.AND P6, PT, R243, R31, PT ;  /* 0x0000001ff300720c */ /* 0x000fe20003fc6070 */
[----:B------:R-:W-:Y:S01]  /*10520*/  IMAD.MOV.U32 R31, RZ, RZ, R33 ;  /* 0x000000ffff1f7224 */ /* 0x000fe200078e0021 */
[----:B------:R-:W-:Y:S02]  /*10530*/  SHF.R.U32.HI R230, RZ, 0x8, R230 ;  /* 0x00000008ffe67819 */ /* 0x000fe400000116e6 */
[----:B------:R-:W-:Y:S02]  /*10540*/  PRMT R33, R214, 0x5410, R213 ;  /* 0x00005410d6217816 */ /* 0x000fe400000000d5 */
[----:B------:R-:W-:Y:S02]  /*10550*/  @!P3 PRMT R214, R22, 0x5410, RZ ;  /* 0x0000541016d6b816 */ /* 0x000fe400000000ff */
[----:B------:R-:W-:Y:S02]  /*10560*/  LOP3.LUT R22, R230, 0xffff, RZ, 0xc0, !PT ;  /* 0x0000ffffe6167812 */ /* 0x000fe400078ec0ff */
[----:B------:R-:W-:-:S02]  /*10570*/  F2FP.BF16.PACK_AB R181, R237, R238 ;  /* 0x000000eeedb5723e */ /* 0x000fc400000010ff */
[C---:B------:R-:W-:Y:S02]  /*10580*/  ISETP.GE.U32.AND P3, PT, R243.reuse, R22, PT ;  /* 0x00000016f300720c */ /* 0x040fe40003f66070 */
[----:B------:R-:W-:Y:S02]  /*10590*/  ISETP.GE.U32.AND P2, PT, R243, R26, PT ;  /* 0x0000001af300720c */ /* 0x000fe40003f46070 */
[----:B------:R-:W-:Y:S01]  /*105a0*/  PRMT R180, R181, 0x7632, R180 ;  /* 0x00007632b5b47816 */ /* 0x000fe200000000b4 */
[----:B------:R-:W-:Y:S01]  /*105b0*/  @!P1 HFMA2.BF16_V2 R23, -RZ.H0_H0, RZ.H0_H0, -R213.H0_H0 ;  /* 0x200000ffff179231 */ /* 0x000fe200003409d5 */
[----:B------:R-:W-:Y:S02]  /*105c0*/  LOP3.LUT R166, R166, 0xff, RZ, 0xc0, !PT ;  /* 0x000000ffa6a67812 */ /* 0x000fe400078ec0ff */
[----:B------:R-:W-:Y:S02]  /*105d0*/  SHF.R.U32.HI R165, RZ, 0x8, R165 ;  /* 0x00000008ffa57819 */ /* 0x000fe400000116a5 */
[----:B------:R-:W-:-:S02]  /*105e0*/  @!P1 PRMT R213, R23, 0x5410, RZ ;  /* 0x0000541017d59816 */ /* 0x000fc400000000ff */
[C---:B------:R-:W-:Y:S01]  /*105f0*/  ISETP.GE.U32.AND P4, PT, R243.reuse, R184, PT ;  /* 0x000000b8f300720c */ /* 0x040fe20003f86070 */
[----:B------:R-:W-:Y:S01]  /*10600*/  @!P3 HFMA2.BF16_V2 R0, -RZ.H0_H0, RZ.H0_H0, -R180.H0_H0 ;  /* 0x200000ffff00b231 */ /* 0x000fe200003409b4 */
[----:B------:R-:W-:Y:S01]  /*10610*/  ISETP.GE.U32.AND P1, PT, R243, R172, PT ;  /* 0x000000acf300720c */ /* 0x000fe20003f26070 */
[----:B------:R-:W-:Y:S01]  /*10620*/  @!P2 HFMA2.BF16_V2 R11, -RZ.H0_H0, RZ.H0_H0, -R181.H0_H0 ;  /* 0x200000ffff0ba231 */ /* 0x000fe200003409b5 */
[----:B------:R-:W-:Y:S01]  /*10630*/  PRMT R172, R181, 0x5410, R180 ;  /* 0x00005410b5ac7816 */ /* 0x000fe200000000b4 */
[----:B------:R-:W-:Y:S01]  /*10640*/  FADD.FTZ R230, R182, R183 ;  /* 0x000000b7b6e67221 */ /* 0x000fe20000010000 */
[----:B------:R-:W-:Y:S02]  /*10650*/  @!P3 PRMT R180, R0, 0x5410, RZ ;  /* 0x0000541000b4b816 */ /* 0x000fe400000000ff */
[----:B------:R-:W-:Y:S01]  /*10660*/  LOP3.LUT R165, R165, 0xffff, RZ, 0xc0, !PT ;  /* 0x0000ffffa5a57812 */ /* 0x000fe200078ec0ff */
[----:B------:R-:W1:Y:S01]  /*10670*/  MUFU.EX2 R0, R177 ;  /* 0x000000b100007308 */ /* 0x000e620000000800 */
[----:B------:R-:W-:Y:S01]  /*10680*/  @!P2 PRMT R181, R11, 0x5410, RZ ;  /* 0x000054100bb5a816 */ /* 0x000fe200000000ff */
[----:B------:R-:W-:Y:S01]  /*10690*/  FADD.FTZ R167, R167, R27 ;  /* 0x0000001ba7a77221 */ /* 0x000fe20000010000 */
[----:B------:R-:W-:Y:S01]  /*106a0*/  ISETP.GE.U32.AND P5, PT, R243, R25, PT ;  /* 0x00000019f300720c */ /* 0x000fe20003fa6070 */
[----:B------:R-:W-:Y:S01]  /*106b0*/  IMAD.MOV.U32 R23, RZ, RZ, R15 ;  /* 0x000000ffff177224 */ /* 0x000fe200078e000f */
[----:B------:R4:W5:Y:S01]  /*106c0*/  LDL.LU R184, [R1+0x60] ;  /* 0x0000600001b87983 */ /* 0x0009620000300800 */
[----:B------:R-:W-:-:S02]  /*106d0*/  IMAD.MOV.U32 R22, RZ, RZ, R14 ;  /* 0x000000ffff167224 */ /* 0x000fc400078e000e */
[----:B------:R2:W2:Y:S01]  /*106e0*/  MUFU.EX2 R11, R178 ;  /* 0x000000b2000b7308 */ /* 0x0004a20000000800 */
[----:B------:R-:W-:Y:S01]  /*106f0*/  ISETP.GE.U32.AND P2, PT, R243, R166, PT ;  /* 0x000000a6f300720c */ /* 0x000fe20003f46070 */
[----:B------:R-:W-:Y:S01]  /*10700*/  FADD.FTZ R230, R179, R230 ;  /* 0x000000e6b3e67221 */ /* 0x000fe20000010000 */
[----:B------:R-:W-:Y:S01]  /*10710*/  ISETP.GE.U32.AND P3, PT, R243, R165, PT ;  /* 0x000000a5f300720c */ /* 0x000fe20003f66070 */
[----:B------:R-:W-:Y:S01]  /*10720*/  FADD.FTZ R167, R164, R167 ;  /* 0x000000a7a4a77221 */ /* 0x000fe20000010000 */
[----:B------:R-:W-:Y:S01]  /*10730*/  F2FP.BF16.PACK_AB R183, R233, R234 ;  /* 0x000000eae9b7723e */ /* 0x000fe200000010ff */
[----:B------:R-:W-:Y:S01]  /*10740*/  IMAD.SHL.U32 R241, R241, 0x8, RZ ;  /* 0x00000008f1f17824 */ /* 0x000fe200078e00ff */
[----:B------:R4:W5:Y:S01]  /*10750*/  LDL.LU.64 R14, [R1+0x58] ;  /* 0x00005800010e7983 */ /* 0x0009620000300a00 */
[----:B-1----:R-:W-:Y:S01]  /*10760*/  F2FP.BF16.PACK_AB R179, R0, R232 ;  /* 0x000000e800b3723e */ /* 0x002fe200000010ff */
[----:B------:R-:W-:Y:S01]  /*10770*/  FADD.FTZ R231, R231, R167 ;  /* 0x000000a7e7e77221 */ /* 0x000fe20000010000 */
[----:B------:R-:W-:Y:S01]  /*10780*/  PRMT R182, R183, 0x7632, R182 ;  /* 0x00007632b7b67816 */ /* 0x000fe200000000b6 */
[----:B------:R-:W-:Y:S01]  /*10790*/  @!P6 HFMA2.BF16_V2 R21, -RZ.H0_H0, RZ.H0_H0, -R183.H0_H0 ;  /* 0x200000ffff15e231 */ /* 0x000fe200003409b7 */
[----:B---3--:R-:W-:-:S02]  /*107a0*/  IMAD.WIDE R240, R241, 0x2, R16 ;  /* 0x00000002f1f07825 */ /* 0x008fc400078e0210 */
[----:B------:R-:W-:Y:S01]  /*107b0*/  @!P2 HFMA2.BF16_V2 R5, -RZ.H0_H0, RZ.H0_H0, -R179.H0_H0 ;  /* 0x200000ffff05a231 */ /* 0x000fe200003409b3 */
[----:B------:R-:W-:Y:S01]  /*107c0*/  PRMT R166, R183, 0x5410, R182 ;  /* 0x00005410b7a67816 */ /* 0x000fe200000000b6 */
[----:B------:R-:W-:Y:S01]  /*107d0*/  @!P5 HFMA2.BF16_V2 R20, -RZ.H0_H0, RZ.H0_H0, -R182.H0_H0 ;  /* 0x200000ffff14d231 */ /* 0x000fe200003409b6 */
[----:B--2---:R-:W-:Y:S01]  /*107e0*/  PRMT R178, R179, 0x7632, R178 ;  /* 0x00007632b3b27816 */ /* 0x004fe200000000b2 */
[----:B------:R-:W-:Y:S01]  /*107f0*/  STG.E.U16 [R240.64+-0x100], R252 ;  /* 0xffff00fcf0007986 */ /* 0x000fe2000c101518 */
[----:B------:R-:W-:Y:S02]  /*10800*/  F2FP.BF16.PACK_AB R177, R11, R236 ;  /* 0x000000ec0bb1723e */ /* 0x000fe400000010ff */
[----:B------:R-:W-:Y:S01]  /*10810*/  PRMT R164, R179, 0x5410, R178 ;  /* 0x00005410b3a47816 */ /* 0x000fe200000000b2 */
[----:B------:R-:W-:Y:S01]  /*10820*/  @!P1 HFMA2.BF16_V2 R4, -RZ.H0_H0, RZ.H0_H0, -R178.H0_H0 ;  /* 0x200000ffff049231 */ /* 0x000fe200003409b2 */
[----:B------:R-:W-:Y:S01]  /*10830*/  PRMT R176, R177, 0x7632, R176 ;  /* 0x00007632b1b07816 */ /* 0x000fe200000000b0 */
[----:B------:R-:W-:Y:S01]  /*10840*/  @!P4 HFMA2.BF16_V2 R7, -RZ.H0_H0, RZ.H0_H0, -R177.H0_H0 ;  /* 0x200000ffff07c231 */ /* 0x000fe200003409b1 */
[----:B------:R-:W-:Y:S01]  /*10850*/  @!P2 PRMT R179, R5, 0x5410, RZ ;  /* 0x0000541005b3a816 */ /* 0x000fe200000000ff */
[----:B------:R-:W-:Y:S01]  /*10860*/  STG.E.U16 [R240.64+-0xfe], R242 ;  /* 0xffff02f2f0007986 */ /* 0x000fe2000c101518 */
[----:B------:R-:W-:Y:S01]  /*10870*/  @!P1 PRMT R178, R4, 0x5410, RZ ;  /* 0x0000541004b29816 */ /* 0x000fe200000000ff */
[----:B------:R-:W-:Y:S01]  /*10880*/  @!P3 HFMA2.BF16_V2 R6, -RZ.H0_H0, RZ.H0_H0, -R176.H0_H0 ;  /* 0x200000ffff06b231 */ /* 0x000fe200003409b0 */
[----:B------:R-:W-:-:S02]  /*10890*/  LOP3.LUT R4, R23, UR14, R32, 0x96, !PT ;  /* 0x0000000e17047c12 */ /* 0x000fc4000f8e9620 */
[----:B------:R-:W-:Y:S02]  /*108a0*/  LOP3.LUT R5, R13, UR12, R22, 0x96, !PT ;  /* 0x0000000c0d057c12 */ /* 0x000fe4000f8e9616 */
[----:B------:R-:W-:Y:S01]  /*108b0*/  PRMT R165, R177, 0x5410, R176 ;  /* 0x00005410b1a57816 */ /* 0x000fe200000000b0 */
[----:B------:R-:W-:Y:S01]  /*108c0*/  IMAD.WIDE.U32 R26, R4, -0x326172a9, RZ ;  /* 0xcd9e8d57041a7825 */ /* 0x000fe200078e00ff */
[----:B------:R-:W-:Y:S02]  /*108d0*/  @!P4 PRMT R177, R7, 0x5410, RZ ;  /* 0x0000541007b1c816 */ /* 0x000fe400000000ff */
[----:B------:R-:W-:Y:S01]  /*108e0*/  @!P3 PRMT R176, R6, 0x5410, RZ ;  /* 0x0000541006b0b816 */ /* 0x000fe200000000ff */
[----:B------:R-:W-:Y:S01]  /*108f0*/  IMAD.WIDE.U32 R6, R5, -0x326172a9, RZ ;  /* 0xcd9e8d5705067825 */ /* 0x000fe200078e00ff */
[----:B------:R-:W-:Y:S02]  /*10900*/  LOP3.LUT R4, R27, UR13, R18, 0x96, !PT ;  /* 0x0000000d1b047c12 */ /* 0x000fe4000f8e9612 */
[----:B------:R-:W-:-:S02]  /*10910*/  @!P5 PRMT R182, R20, 0x5410, RZ ;  /* 0x0000541014b6d816 */ /* 0x000fc400000000ff */
[----:B------:R-:W-:Y:S01]  /*10920*/  LOP3.LUT R26, R7, UR11, R26, 0x96, !PT ;  /* 0x0000000b071a7c12 */ /* 0x000fe2000f8e961a */
[----:B------:R-:W-:Y:S01]  /*10930*/  IMAD.WIDE.U32 R22, R4, -0x2daee0ad, RZ ;  /* 0xd2511f5304167825 */ /* 0x000fe200078e00ff */
[----:B------:R-:W-:-:S03]  /*10940*/  @!P6 PRMT R183, R21, 0x5410, RZ ;  /* 0x0000541015b7e816 */ /* 0x000fc600000000ff */
[----:B------:R-:W-:Y:S01]  /*10950*/  IMAD.WIDE.U32 R26, R26, -0x2daee0ad, RZ ;  /* 0xd2511f531a1a7825 */ /* 0x000fe200078e00ff */
[----:B------:R-:W-:Y:S02]  /*10960*/  LOP3.LUT R4, R23, UR10, R12, 0x96, !PT ;  /* 0x0000000a17047c12 */ /* 0x000fe4000f8e960c */
[----:B------:R-:W-:Y:S01]  /*10970*/  PRMT R167, R243, 0x7054, R243 ;  /* 0x00007054f3a77816 */ /* 0x000fe200000000f3 */
[----:B------:R-:W-:Y:S01]  /*10980*/  STG.E.U16 [R16.64+-0xf0], R31 ;  /* 0xffff101f10007986 */ /* 0x000fe2000c101518 */
[----:B------:R-:W-:Y:S01]  /*10990*/  LOP3.LUT R22, R27, UR8, R22, 0x96, !PT ;  /* 0x000000081b167c12 */ /* 0x000fe2000f8e9616 */
[----:B------:R-:W-:-:S04]  /*109a0*/  IMAD.WIDE.U32 R4, R4, -0x326172a9, RZ ;  /* 0xcd9e8d5704047825 */ /* 0x000fc800078e00ff */
[----:B------:R-:W-:Y:S01]  /*109b0*/  FADD.FTZ R230, R235, R230 ;  /* 0x000000e6ebe67221 */ /* 0x000fe20000010000 */
[----:B------:R-:W-:Y:S01]  /*109c0*/  STG.E.U16 [R16.64+-0xee], R227 ;  /* 0xffff12e310007986 */ /* 0x000fe2000c101518 */
[----:B------:R-:W-:Y:S01]  /*109d0*/  IMAD.WIDE.U32 R22, R22, -0x326172a9, RZ ;  /* 0xcd9e8d5716167825 */ /* 0x000fe200078e00ff */
[----:B------:R-:W-:Y:S02]  /*109e0*/  LOP3.LUT R25, R5, UR9, R6, 0x96, !PT ;  /* 0x0000000905197c12 */ /* 0x000fe4000f8e9606 */
[----:B------:R4:W5:Y:S01]  /*109f0*/  LDL.LU.64 R12, [R1+0x50] ;  /* 0x00005000010c7983 */ /* 0x0009620000300a00 */
[----:B------:R-:W-:Y:S01]  /*10a00*/  FADD.FTZ R230, R234, R230 ;  /* 0x000000e6eae67221 */ /* 0x000fe20000010000 */
[----:B------:R-:W-:Y:S01]  /*10a10*/  LOP3.LUT R5, R23, UR5, R4, 0x96, !PT ;  /* 0x0000000517057c12 */ /* 0x000fe2000f8e9604 */
[----:B------:R-:W-:Y:S01]  /*10a20*/  FADD.FTZ R231, R238, R231 ;  /* 0x000000e7eee77221 */ /* 0x000fe20000010000 */
[----:B------:R-:W-:Y:S01]  /*10a30*/  SHF.R.U32.HI R20, RZ, 0x10, R22 ;  /* 0x00000010ff147819 */ /* 0x000fe20000011616 */
[----:B------:R-:W-:Y:S01]  /*10a40*/  FADD.FTZ R230, R233, R230 ;  /* 0x000000e6e9e67221 */ /* 0x000fe20000010000 */
[C---:B------:R-:W-:Y:S01]  /*10a50*/  LOP3.LUT R6, R5.reuse, 0xffff, RZ, 0xc0, !PT ;  /* 0x0000ffff05067812 */ /* 0x040fe200078ec0ff */
[----:B------:R-:W-:Y:S01]  /*10a60*/  STG.E.U16 [R240.64+-0xf0], R229 ;  /* 0xffff10e5f0007986 */ /* 0x000fe2000c101518 */
[----:B------:R-:W-:Y:S01]  /*10a70*/  LOP3.LUT R4, R5, 0xff, RZ, 0xc0, !PT ;  /* 0x000000ff05047812 */ /* 0x000fe200078ec0ff */
[----:B------:R-:W-:Y:S01]  /*10a80*/  FADD.FTZ R230, R232, R230 ;  /* 0x000000e6e8e67221 */ /* 0x000fe20000010000 */
[----:B------:R-:W-:Y:S01]  /*10a90*/  SHF.R.U32.HI R6, RZ, 0x8, R6 ;  /* 0x00000008ff067819 */ /* 0x000fe20000011606 */
[----:B------:R-:W-:Y:S01]  /*10aa0*/  STG.E.U16 [R240.64+-0xee], R228 ;  /* 0xffff12e4f0007986 */ /* 0x000fe2000c101518 */
[----:B------:R-:W-:Y:S01]  /*10ab0*/  LOP3.LUT R21, R22, 0xff, RZ, 0xc0, !PT ;  /* 0x000000ff16157812 */ /* 0x000fe200078ec0ff */
[----:B------:R-:W-:Y:S01]  /*10ac0*/  FADD.FTZ R231, R237, R231 ;  /* 0x000000e7ede77221 */ /* 0x000fe20000010000 */
[----:B------:R-:W-:Y:S01]  /*10ad0*/  PRMT R4, R4, 0x5410, R6 ;  /* 0x0000541004047816 */ /* 0x000fe20000000006 */
[----:B------:R-:W-:Y:S01]  /*10ae0*/  STG.E.U16 [R16.64+-0xe0], R224 ;  /* 0xffff20e010007986 */ /* 0x000fe2000c101518 */
[----:B------:R-:W-:Y:S01]  /*10af0*/  SHF.R.U32.HI R6, RZ, 0x10, R5 ;  /* 0x00000010ff067819 */ /* 0x000fe20000011605 */
[----:B------:R-:W-:Y:S01]  /*10b00*/  FADD.FTZ R231, R236, R231 ;  /* 0x000000e7ece77221 */ /* 0x000fe20000010000 */
[----:B------:R-:W-:Y:S01]  /*10b10*/  SHF.R.U32.HI R5, RZ, 0x18, R5 ;  /* 0x00000018ff057819 */ /* 0x000fe20000011605 */
[----:B------:R-:W-:Y:S01]  /*10b20*/  HSET2.LE.AND R4, R4, R167, PT ;  /* 0x000000a704047233 */ /* 0x000fe20003803000 */
[----:B------:R-:W-:Y:S01]  /*10b30*/  LOP3.LUT R6, R6, 0xff, RZ, 0xc0, !PT ;  /* 0x000000ff06067812 */ /* 0x000fe200078ec0ff */
[----:B------:R-:W-:Y:S01]  /*10b40*/  STG.E.U16 [R16.64+-0xde], R223 ;  /* 0xffff22df10007986 */ /* 0x000fe2000c101518 */
[----:B------:R-:W-:Y:S01]  /*10b50*/  LOP3.LUT R20, R20, 0xff, RZ, 0xc0, !PT ;  /* 0x000000ff14147812 */ /* 0x000fe200078ec0ff */
[----:B------:R-:W-:Y:S01]  /*10b60*/  @UP0 UIADD3 UR29, UR6, -0x4, URZ ;  /* 0xfffffffc061d0890 */ /* 0x000fe2000fffe03f */
[----:B------:R-:W-:Y:S01]  /*10b70*/  PRMT R5, R6, 0x5410, R5 ;  /* 0x0000541006057816 */ /* 0x000fe20000000005 */
[----:B------:R-:W-:Y:S01]  /*10b80*/  STG.E.U16 [R240.64+-0xe0], R226 ;  /* 0xffff20e2f0007986 */ /* 0x000fe2000c101518 */
[----:B------:R-:W-:-:S02]  /*10b90*/  LOP3.LUT R6, R22, 0xffff, RZ, 0xc0, !PT ;  /* 0x0000ffff16067812 */ /* 0x000fc400078ec0ff */
[----:B------:R-:W-:Y:S01]  /*10ba0*/  SHF.R.U32.HI R7, RZ, 0x18, R22 ;  /* 0x00000018ff077819 */ /* 0x000fe20000011616 */
[--C-:B------:R-:W-:Y:S01]  /*10bb0*/  HSET2.LE.AND R5, R5, R167.reuse, PT ;  /* 0x000000a705057233 */ /* 0x100fe20003803000 */
[----:B------:R-:W-:Y:S01]  /*10bc0*/  SHF.R.U32.HI R6, RZ, 0x8, R6 ;  /* 0x00000008ff067819 */ /* 0x000fe20000011606 */
[----:B------:R-:W-:Y:S01]  /*10bd0*/  STG.E.U16 [R240.64+-0xde], R225 ;  /* 0xffff22e1f0007986 */ /* 0x000fe2000c101518 */
[----:B------:R-:W-:Y:S02]  /*10be0*/  PRMT R7, R20, 0x5410, R7 ;  /* 0x0000541014077816 */ /* 0x000fe40000000007 */
[----:B------:R-:W-:Y:S01]  /*10bf0*/  PRMT R6, R21, 0x5410, R6 ;  /* 0x0000541015067816 */ /* 0x000fe20000000006 */
[----:B------:R-:W-:Y:S01]  /*10c00*/  STG.E.U16 [R16.64+-0xd0], R220 ;  /* 0xffff30dc10007986 */ /* 0x000fe2000c101518 */
[----:B------:R-:W-:Y:S01]  /*10c10*/  LOP3.LUT R4, R4, R239, RZ, 0xc0, !PT ;  /* 0x000000ef04047212 */ /* 0x000fe200078ec0ff */
[--C-:B------:R-:W-:Y:S01]  /*10c20*/  HSET2.LE.AND R7, R7, R167.reuse, PT ;  /* 0x000000a707077233 */ /* 0x100fe20003803000 */
[----:B------:R-:W-:Y:S01]  /*10c30*/  LOP3.LUT R5, R5, R175, RZ, 0xc0, !PT ;  /* 0x000000af05057212 */ /* 0x000fe200078ec0ff */
[----:B------:R-:W1:Y:S01]  /*10c40*/  LDSM.16.MT88.4 R20, [R204+0x18000] ;  /* 0x01800000cc14783b */ /* 0x000e620000004200 */
[----:B------:R-:W-:-:S02]  /*10c50*/  HSET2.LE.AND R6, R6, R167, PT ;  /* 0x000000a706067233 */ /* 0x000fc40003803000 */
[----:B------:R-:W-:Y:S01]  /*10c60*/  LOP3.LUT R7, R7, R173, RZ, 0xc0, !PT ;  /* 0x000000ad07077212 */ /* 0x000fe200078ec0ff */
[----:B------:R-:W-:Y:S02]  /*10c70*/  STG.E.U16 [R16.64+-0xce], R219 ;  /* 0xffff32db10007986 */ /* 0x000fe4000c101518 */
[----:B------:R-:W-:Y:S01]  /*10c80*/  LOP3.LUT R6, R6, R174, RZ, 0xc0, !PT ;  /* 0x000000ae06067212 */ /* 0x000fe200078ec0ff */
[----:B------:R-:W-:Y:S01]  /*10c90*/  IMAD.WIDE.U32 R174, R168, -0x2daee0ad, RZ ;  /* 0xd2511f53a8ae7825 */ /* 0x000fe200078e00ff */
        /* <DEDUP_REMOVED lines=8> */
[C---:B-1----:R-:W-:Y:S03]  /*10d20*/  HMMA.16816.F32.BF16 R132, R4.reuse, R20, R132 ;  /* 0x000000140484723c */ /* 0x042fe60000041884 */
[----:B------:R-:W-:Y:S04]  /*10d30*/  STG.E.U16 [R240.64+-0xb0], R214 ;  /* 0xffff50d6f0007986 */ /* 0x000fe8000c101518 */
[----:B------:R-:W-:Y:S01]  /*10d40*/  STG.E.U16 [R240.64+-0xae], R213 ;  /* 0xffff52d5f0007986 */ /* 0x000fe2000c101518 */
[C---:B------:R-:W-:Y:S03]  /*10d50*/  HMMA.16816.F32.BF16 R136, R4.reuse, R22, R136 ;  /* 0x000000160488723c */ /* 0x040fe60000041888 */
[----:B------:R-:W1:Y:S04]  /*10d60*/  LDSM.16.MT88.4 R20, [R202+0x18000] ;  /* 0x01800000ca14783b */ /* 0x000e680000004200 */
        /* <DEDUP_REMOVED lines=127> */
[----:B------:R-:W1:Y:S06]  /*11560*/  LDSM.16.MT88.4 R28, [R202+0x19000] ;  /* 0x01900000ca1c783b */ /* 0x000e6c0000004200 */
[----:B------:R-:W-:-:S05]  /*11570*/  IMAD.WIDE.U32 R4, R34, -0x2daee0ad, RZ ;  /* 0xd2511f5322047825 */ /* 0x000fca00078e00ff */
[----:B------:R-:W-:Y:S02]  /*11580*/  LOP3.LUT R32, R5, UR14, R32, 0x96, !PT ;  /* 0x0000000e05207c12 */ /* 0x000fe4000f8e9620 */
[----:B------:R-:W-:-:S03]  /*11590*/  LOP3.LUT R168, R175, UR12, R4, 0x96, !PT ;  /* 0x0000000cafa87c12 */ /* 0x000fc6000f8e9604 */
        /* <DEDUP_REMOVED lines=11> */
[----:B------:R-:W-:Y:S01]  /*11650*/  LOP3.LUT R4, R20, 0xffff, RZ, 0xc0, !PT ;  /* 0x0000ffff14047812 */ /* 0x000fe200078ec0ff */
[----:B------:R-:W-:Y:S01]  /*11660*/  IMAD.WIDE.U32 R168, R168, -0x2daee0ad, RZ ;  /* 0xd2511f53a8a87825 */ /* 0x000fe200078e00ff */
[----:B------:R-:W-:Y:S02]  /*11670*/  LOP3.LUT R19, R21, UR5, R174, 0x96, !PT ;  /* 0x0000000515137c12 */ /* 0x000fe4000f8e96ae */
[----:B------:R-:W-:Y:S02]  /*11680*/  SHF.R.U32.HI R4, RZ, 0x8, R4 ;  /* 0x00000008ff047819 */ /* 0x000fe40000011604 */
[----:B------:R-:W-:Y:S02]  /*11690*/  LOP3.LUT R6, R20, 0xff, RZ, 0xc0, !PT ;  /* 0x000000ff14067812 */ /* 0x000fe400078ec0ff */
[----:B------:R-:W-:Y:S02]  /*116a0*/  LOP3.LUT R7, R19, 0xffff, RZ, 0xc0, !PT ;  /* 0x0000ffff13077812 */ /* 0x000fe400078ec0ff */
[----:B------:R-:W-:-:S02]  /*116b0*/  PRMT R6, R6, 0x5410, R4 ;  /* 0x0000541006067816 */ /* 0x000fc40000000004 */
[----:B------:R-:W-:Y:S02]  /*116c0*/  SHF.R.U32.HI R7, RZ, 0x8, R7 ;  /* 0x00000008ff077819 */ /* 0x000fe40000011607 */
[----:B------:R-:W-:Y:S01]  /*116d0*/  LOP3.LUT R4, R19, 0xff, RZ, 0xc0, !PT ;  /* 0x000000ff13047812 */ /* 0x000fe200078ec0ff */
[--C-:B------:R-:W-:Y:S01]  /*116e0*/  HSET2.LE.AND R6, R6, R167.reuse, PT ;  /* 0x000000a706067233 */ /* 0x100fe20003803000 */
[----:B------:R-:W-:Y:S02]  /*116f0*/  SHF.R.U32.HI R5, RZ, 0x10, R20 ;  /* 0x00000010ff057819 */ /* 0x000fe40000011614 */
[----:B------:R-:W-:Y:S02]  /*11700*/  PRMT R4, R4, 0x5410, R7 ;  /* 0x0000541004047816 */ /* 0x000fe40000000007 */
[--C-:B------:R-:W-:Y:S02]  /*11710*/  SHF.R.U32.HI R7, RZ, 0x10, R19.reuse ;  /* 0x00000010ff077819 */ /* 0x100fe40000011613 */
[----:B------:R-:W-:Y:S01]  /*11720*/  SHF.R.U32.HI R19, RZ, 0x18, R19 ;  /* 0x00000018ff137819 */ /* 0x000fe20000011613 */
[----:B------:R-:W-:Y:S01]  /*11730*/  HSET2.LE.AND R4, R4, R167, PT ;  /* 0x000000a704047233 */ /* 0x000fe20003803000 */
[----:B------:R-:W-:-:S02]  /*11740*/  LOP3.LUT R7, R7, 0xff, RZ, 0xc0, !PT ;  /* 0x000000ff07077812 */ /* 0x000fc400078ec0ff */
[----:B------:R-:W-:Y:S02]  /*11750*/  SHF.R.U32.HI R20, RZ, 0x18, R20 ;  /* 0x00000018ff147819 */ /* 0x000fe40000011614 */
[----:B------:R-:W-:Y:S02]  /*11760*/  LOP3.LUT R5, R5, 0xff, RZ, 0xc0, !PT ;  /* 0x000000ff05057812 */ /* 0x000fe400078ec0ff */
[----:B------:R-:W-:Y:S02]  /*11770*/  PRMT R7, R7, 0x5410, R19 ;  /* 0x0000541007077816 */ /* 0x000fe40000000013 */
[----:B------:R-:W-:Y:S02]  /*11780*/  PRMT R5, R5, 0x5410, R20 ;  /* 0x0000541005057816 */ /* 0x000fe40000000014 */
[----:B------:R-:W2:Y:S01]  /*11790*/  LDSM.16.MT88.4 R20, [R200+0x19000] ;  /* 0x01900000c814783b */ /* 0x000ea20000004200 */
[--C-:B------:R-:W-:Y:S01]  /*117a0*/  HSET2.LE.AND R19, R7, R167.reuse, PT ;  /* 0x000000a707137233 */ /* 0x100fe20003803000 */
[----:B------:R-:W-:Y:S01]  /*117b0*/  LOP3.LUT R6, R6, R35, RZ, 0xc0, !PT ;  /* 0x0000002306067212 */ /* 0x000fe200078ec0ff */
[----:B------:R-:W-:Y:S01]  /*117c0*/  HSET2.LE.AND R7, R5, R167, PT ;  /* 0x000000a705077233 */ /* 0x000fe20003803000 */
[----:B------:R-:W-:-:S02]  /*117d0*/  LOP3.LUT R4, R4, R171, RZ, 0xc0, !PT ;  /* 0x000000ab04047212 */ /* 0x000fc400078ec0ff */
[----:B------:R-:W-:Y:S02]  /*117e0*/  LOP3.LUT R5, R19, R170, RZ, 0xc0, !PT ;  /* 0x000000aa13057212 */ /* 0x000fe400078ec0ff */
[----:B------:R-:W-:Y:S02]  /*117f0*/  LOP3.LUT R7, R7, R33, RZ, 0xc0, !PT ;  /* 0x0000002107077212 */ /* 0x000fe400078ec0ff */
[----:B------:R-:W3:Y:S01]  /*11800*/  LDSM.16.MT88.4 R32, [R204+0x19000] ;  /* 0x01900000cc20783b */ /* 0x000ee20000004200 */
[----:B------:R-:W-:-:S04]  /*11810*/  SHF.R.U32.HI R19, RZ, 0x18, R168 ;  /* 0x00000018ff137819 */ /* 0x000fc800000116a8 */
        /* <DEDUP_REMOVED lines=16> */
[C---:B--2---:R-:W-:Y:S08]  /*11920*/  HMMA.16816.F32.BF16 R60, R4.reuse, R20, R60 ;  /* 0x00000014043c723c */ /* 0x044ff0000004183c */
        /* <DEDUP_REMOVED lines=20> */
[C---:B--2---:R-:W-:Y:S07]  /*11a70*/  HMMA.16816.F32.BF16 R124, R4.reuse, R20, R124 ;  /* 0x00000014047c723c */ /* 0x044fee000004187c */
[----:B------:R-:W-:Y:S01]  /*11a80*/  LOP3.LUT R21, R168, 0xffff, RZ, 0xc0, !PT ;  /* 0x0000ffffa8157812 */ /* 0x000fe200078ec0ff */
[----:B------:R-:W-:Y:S01]  /*11a90*/  HMMA.16816.F32.BF16 R112, R4, R30, R112 ;  /* 0x0000001e0470723c */ /* 0x000fe20000041870 */
[----:B------:R-:W-:Y:S01]  /*11aa0*/  LOP3.LUT R20, R169, UR7, R18, 0x96, !PT ;  /* 0x00000007a9147c12 */ /* 0x000fe2000f8e9612 */
[----:B------:R-:W1:Y:S01]  /*11ab0*/  LDSM.16.MT88.4 R28, [R204+0x19800] ;  /* 0x01980000cc1c783b */ /* 0x000e620000004200 */
[----:B------:R-:W-:-:S02]  /*11ac0*/  SHF.R.U32.HI R21, RZ, 0x8, R21 ;  /* 0x00000008ff157819 */ /* 0x000fc40000011615 */
[----:B------:R-:W-:-:S03]  /*11ad0*/  LOP3.LUT R18, R168, 0xff, RZ, 0xc0, !PT ;  /* 0x000000ffa8127812 */ /* 0x000fc600078ec0ff */
[----:B---3--:R-:W-:Y:S01]  /*11ae0*/  HMMA.16816.F32.BF16 R100, R4, R32, R100 ;  /* 0x000000200464723c */ /* 0x008fe20000041864 */
[----:B------:R-:W-:-:S06]  /*11af0*/  PRMT R18, R18, 0x5410, R21 ;  /* 0x0000541012127816 */ /* 0x000fcc0000000015 */
[----:B------:R-:W-:Y:S01]  /*11b00*/  SHF.R.U32.HI R32, RZ, 0x10, R168 ;  /* 0x00000010ff207819 */ /* 0x000fe200000116a8 */
[----:B------:R-:W-:Y:S01]  /*11b10*/  HMMA.16816.F32.BF16 R104, R4, R34, R104 ;  /* 0x000000220468723c */ /* 0x000fe20000041868 */
[----:B------:R-:W-:Y:S02]  /*11b20*/  LDSM.16.MT88.4 R168, [R200+0x19800] ;  /* 0x01980000c8a8783b */ /* 0x000fe40000004200 */
[----:B------:R-:W-:-:S04]  /*11b30*/  LOP3.LUT R32, R32, 0xff, RZ, 0xc0, !PT ;  /* 0x000000ff20207812 */ /* 0x000fc800078ec0ff */
[----:B------:R-:W-:Y:S01]  /*11b40*/  PRMT R19, R32, 0x5410, R19 ;  /* 0x0000541020137816 */ /* 0x000fe20000000013 */
[C---:B----4-:R-:W-:Y:S01]  /*11b50*/  HMMA.16816.F32.BF16 R116, R4.reuse, R24, R116 ;  /* 0x000000180474723c */ /* 0x050fe20000041874 */
[----:B------:R-:W-:Y:S07]  /*11b60*/  LDSM.16.MT88.4 R32, [R201+0x1b800] ;  /* 0x01b80000c920783b */ /* 0x000fee0000004200 */
[C---:B------:R-:W-:Y:S01]  /*11b70*/  HMMA.16816.F32.BF16 R120, R4.reuse, R26, R120 ;  /* 0x0000001a0478723c */ /* 0x040fe20000041878 */
[----:B------:R-:W2:Y:S07]  /*11b80*/  LDSM.16.MT88.4 R24, [R202+0x19800] ;  /* 0x01980000ca18783b */ /* 0x000eae0000004200 */
[----:B------:R-:W-:Y:S07]  /*11b90*/  HMMA.16816.F32.BF16 R128, R4, R22, R128 ;  /* 0x000000160480723c */ /* 0x000fee0000041880 */
[----:B------:R-:W-:-:S02]  /*11ba0*/  SHF.R.U32.HI R6, RZ, 0x10, R20 ;  /* 0x00000010ff067819 */ /* 0x000fc40000011614 */
[C---:B------:R-:W-:Y:S02]  /*11bb0*/  LOP3.LUT R4, R20.reuse, 0xffff, RZ, 0xc0, !PT ;  /* 0x0000ffff14047812 */ /* 0x040fe400078ec0ff */
[----:B------:R-:W-:Y:S02]  /*11bc0*/  LOP3.LUT R7, R20, 0xff, RZ, 0xc0, !PT ;  /* 0x000000ff14077812 */ /* 0x000fe400078ec0ff */
[----:B------:R-:W-:Y:S02]  /*11bd0*/  SHF.R.U32.HI R5, RZ, 0x18, R20 ;  /* 0x00000018ff057819 */ /* 0x000fe40000011614 */
[----:B------:R-:W-:Y:S01]  /*11be0*/  LOP3.LUT R6, R6, 0xff, RZ, 0xc0, !PT ;  /* 0x000000ff06067812 */ /* 0x000fe200078ec0ff */
[----:B------:R-:W3:Y:S01]  /*11bf0*/  LDSM.16.MT88.4 R20, [R201+0x19800] ;  /* 0x01980000c914783b */ /* 0x000ee20000004200 */
[----:B------:R-:W-:Y:S02]  /*11c00*/  SHF.R.U32.HI R4, RZ, 0x8, R4 ;  /* 0x00000008ff047819 */ /* 0x000fe40000011604 */
[----:B------:R-:W-:Y:S01]  /*11c10*/  PRMT R5, R6, 0x5410, R5 ;  /* 0x0000541006057816 */ /* 0x000fe20000000005 */
[--C-:B------:R-:W-:Y:S01]  /*11c20*/  HSET2.LE.AND R6, R18, R167.reuse, PT ;  /* 0x000000a712067233 */ /* 0x100fe20003803000 */
[----:B------:R-:W-:Y:S01]  /*11c30*/  PRMT R4, R7, 0x5410, R4 ;  /* 0x0000541007047816 */ /* 0x000fe20000000004 */
[----:B------:R-:W-:-:S02]  /*11c40*/  HSET2.LE.AND R7, R19, R167, PT ;  /* 0x000000a713077233 */ /* 0x000fc40003803000 */
[--C-:B------:R-:W-:Y:S01]  /*11c50*/  HSET2.LE.AND R5, R5, R167.reuse, PT ;  /* 0x000000a705057233 */ /* 0x100fe20003803000 */
[----:B------:R-:W-:Y:S01]  /*11c60*/  LOP3.LUT R6, R6, R165, RZ, 0xc0, !PT ;  /* 0x000000a506067212 */ /* 0x000fe200078ec0ff */
[----:B------:R-:W-:Y:S01]  /*11c70*/  HSET2.LE.AND R4, R4, R167, PT ;  /* 0x000000a704047233 */ /* 0x000fe20003803000 */
[----:B------:R-:W-:Y:S02]  /*11c80*/  LOP3.LUT R7, R7, R164, RZ, 0xc0, !PT ;  /* 0x000000a407077212 */ /* 0x000fe400078ec0ff */
[----:B------:R-:W-:Y:S02]  /*11c90*/  LOP3.LUT R5, R5, R166, RZ, 0xc0, !PT ;  /* 0x000000a605057212 */ /* 0x000fe400078ec0ff */
[----:B------:R-:W4:Y:S01]  /*11ca0*/  LDSM.16.MT88.4 R164, [R202+0x1b800] ;  /* 0x01b80000caa4783b */ /* 0x000f220000004200 */
[----:B------:R-:W-:-:S03]  /*11cb0*/  LOP3.LUT R4, R4, R172, RZ, 0xc0, !PT ;  /* 0x000000ac04047212 */ /* 0x000fc600078ec0ff */
[----:B------:R-:W4:Y:S04]  /*11cc0*/  LDSM.16.MT88.4 R172, [R204+0x1b800] ;  /* 0x01b80000ccac783b */ /* 0x000f280000004200 */
        /* <DEDUP_REMOVED lines=28> */
[----:B------:R-:W-:Y:S01]  /*11e90*/  IADD3 R166, P1, R16, -0x180, RZ ;  /* 0xfffffe8010a67810 */ /* 0x000fe20007f3e0ff */
[----:B------:R-:W-:Y:S01]  /*11ea0*/  FADD.FTZ R167, R0, R230 ;  /* 0x000000e600a77221 */ /* 0x000fe20000010000 */
[----:B----4-:R-:W-:Y:S02]  /*11eb0*/  HMMA.16816.F32.BF16 R76, R4, R24, R76 ;  /* 0x00000018044c723c */ /* 0x010fe4000004184c */
[----:B------:R-:W-:-:S05]  /*11ec0*/  IADD3.X R0, R17, -0x1, RZ, P1, !PT ;  /* 0xffffffff11007810 */ /* 0x000fca0000ffe4ff */
[----:B------:R3:W-:Y:S01]  /*11ed0*/  STL [R1+0x48], R0 ;  /* 0x0000480001007387 */ /* 0x0007e20000100800 */
[C---:B------:R-:W-:Y:S08]  /*11ee0*/  HMMA.16816.F32.BF16 R80, R4.reuse, R26, R80 ;  /* 0x0000001a0450723c */ /* 0x040ff00000041850 */
[C---:B------:R-:W-:Y:S08]  /*11ef0*/  HMMA.16816.F32.BF16 R84, R4.reuse, R172, R84 ;  /* 0x000000ac0454723c */ /* 0x040ff00000041854 */
[C---:B------:R-:W-:Y:S08]  /*11f00*/  HMMA.16816.F32.BF16 R88, R4.reuse, R174, R88 ;  /* 0x000000ae0458723c */ /* 0x040ff00000041858 */
[C---:B------:R-:W-:Y:S08]  /*11f10*/  HMMA.16816.F32.BF16 R92, R4.reuse, R168, R92 ;  /* 0x000000a8045c723c */ /* 0x040ff0000004185c */
[C---:B------:R-:W-:Y:S08]  /*11f20*/  HMMA.16816.F32.BF16 R96, R4.reuse, R170, R96 ;  /* 0x000000aa0460723c */ /* 0x040ff00000041860 */
[C---:B------:R-:W-:Y:S07]  /*11f30*/  HMMA.16816.F32.BF16 R100, R4.reuse, R164, R100 ;  /* 0x000000a40464723c */ /* 0x040fee0000041864 */
[----:B------:R-:W-:Y:S01]  /*11f40*/  FADD.FTZ R165, R11, R231 ;  /* 0x000000e70ba57221 */ /* 0x000fe20000010000 */
[C---:B------:R-:W-:Y:S08]  /*11f50*/  HMMA.16816.F32.BF16 R108, R4.reuse, R32, R108 ;  /* 0x00000020046c723c */ /* 0x040ff0000004186c */
[C---:B------:R-:W-:Y:S08]  /*11f60*/  HMMA.16816.F32.BF16 R112, R4.reuse, R34, R112 ;  /* 0x000000220470723c */ /* 0x040ff00000041870 */
[C---:B-1----:R-:W-:Y:S08]  /*11f70*/  HMMA.16816.F32.BF16 R116, R4.reuse, R28, R116 ;  /* 0x0000001c0474723c */ /* 0x042ff00000041874 */
[C---:B------:R-:W-:Y:S08]  /*11f80*/  HMMA.16816.F32.BF16 R120, R4.reuse, R30, R120 ;  /* 0x0000001e0478723c */ /* 0x040ff00000041878 */
[C---:B--2---:R-:W-:Y:S08]  /*11f90*/  HMMA.16816.F32.BF16 R124, R4.reuse, R20, R124 ;  /* 0x00000014047c723c */ /* 0x044ff0000004187c */
[----:B------:R-:W-:Y:S01]  /*11fa0*/  HMMA.16816.F32.BF16 R128, R4, R22, R128 ;  /* 0x000000160480723c */ /* 0x000fe20000041880 */
[----:B------:R-:W-:Y:S11]  /*11fb0*/  @P0 BRA `(.L_x_890) ;  /* 0x0000001000000947 */ /* 0x000ff60003800000 */
.L_x_883:
[----:B---3--:R-:W-:-:S12]  /*11fc0*/  UIADD3 UR29, UR31, -0x1, URZ ;  /* 0xffffffff1f1d7890 */ /* 0x008fd8000fffe03f */
.L_x_890:
[----:B---3--:R-:W-:-:S13]  /*11fd0*/  ISETP.LE.AND P0, PT, RZ, UR29, PT ;  /* 0x0000001dff007c0c */ /* 0x008fda000bf03270 */
[----:B------:R-:W-:Y:S05]  /*11fe0*/  @!P0 BRA `(.L_x_891) ;  /* 0x00005b9000008947 */ /* 0x000fea0003800000 */
[----:B------:R-:W2:Y:S01]  /*11ff0*/  LDL.64 R20, [R1] ;  /* 0x0000000001147983 */ /* 0x000ea20000100a00 */
[----:B------:R-:W-:Y:S01]  /*12000*/  USHF.R.S32.HI UR31, URZ, 0x1f, UR23 ;  /* 0x0000001f3f1f7899 */ /* 0x000fe20008011417 */
[----:B------:R-:W-:Y:S01]  /*12010*/  IMAD.U32 R4, RZ, RZ, UR23 ;  /* 0x00000017ff047e24 */ /* 0x000fe2000f8e00ff */
[----:B------:R-:W-:Y:S01]  /*12020*/  ULDC.64 UR4, c[0x0][0x1b0] ;  /* 0x00006c0000047ab9 */ /* 0x000fe20000000a00 */
[----:B------:R-:W1:Y:S01]  /*12030*/  S2R R6, SR_TID.X ;  /* 0x0000000000067919 */ /* 0x000e620000002100 */
[----:B------:R-:W-:Y:S01]  /*12040*/  UIMAD UR4, UR31, UR4, URZ ;  /* 0x000000041f0472a4 */ /* 0x000fe2000f8e023f */
[----:B------:R-:W-:Y:S01]  /*12050*/  IMAD.U32 R0, RZ, RZ, UR23 ;  /* 0x00000017ff007e24 */ /* 0x000fe2000f8e00ff */
[----:B------:R-:W-:Y:S01]  /*12060*/  UMOV UR34, 0x6 ;  /* 0x0000000600227882 */ /* 0x000fe20000000000 */
[----:B-----5:R-:W-:Y:S01]  /*12070*/  IMAD.MOV.U32 R164, RZ, RZ, R3 ;  /* 0x000000ffffa47224 */ /* 0x020fe200078e0003 */
[----:B------:R-:W-:Y:S01]  /*12080*/  ULDC.64 UR6, c[0x0][0x1a0] ;  /* 0x0000680000067ab9 */ /* 0x000fe20000000a00 */
[----:B------:R-:W-:Y:S01]  /*12090*/  ISETP.GE.AND P2, PT, R247, c[0x0][0x220], PT ;  /* 0x00008800f7007a0c */ /* 0x000fe20003f46270 */
[----:B------:R-:W-:Y:S01]  /*120a0*/  USHF.L.U64.HI UR7, UR6, UR34, UR7 ;  /* 0x0000002206077299 */ /* 0x000fe20008010207 */
[----:B------:R-:W-:Y:S01]  /*120b0*/  PRMT R252, R243, 0x7054, R243 ;  /* 0x00007054f3fc7816 */ /* 0x000fe200000000f3 */
[----:B------:R-:W-:-:S02]  /*120c0*/  UIMAD UR34, UR23, UR5, UR4 ;  /* 0x00000005172272a4 */ /* 0x000fc4000f8e0204 */
[----:B------:R-:W-:Y:S02]  /*120d0*/  USHF.L.U32 UR6, UR6, 0x6, URZ ;  /* 0x0000000606067899 */ /* 0x000fe4000800063f */
[----:B------:R-:W-:Y:S02]  /*120e0*/  ULDC.64 UR4, c[0x0][0x1b8] ;  /* 0x00006e0000047ab9 */ /* 0x000fe40000000a00 */
[----:B------:R-:W-:-:S04]  /*120f0*/  UIMAD UR4, UR31, UR4, URZ ;  /* 0x000000041f0472a4 */ /* 0x000fc8000f8e023f */
[----:B------:R-:W-:Y:S02]  /*12100*/  UIMAD UR4, UR23, UR5, UR4 ;  /* 0x00000005170472a4 */ /* 0x000fe4000f8e0204 */
[----:B------:R-:W-:Y:S02]  /*12110*/  UIADD3 UR23, UR29, -0x1, URZ ;  /* 0xffffffff1d177890 */ /* 0x000fe4000fffe03f */
[----:B------:R-:W-:Y:S01]  /*12120*/  ULDC UR5, c[0x0][0x228] ;  /* 0x00008a0000057ab9 */ /* 0x000fe20000000800 */
[----:B-1----:R-:W-:Y:S01]  /*12130*/  SHF.R.S32.HI R5, RZ, 0x1f, R6 ;  /* 0x0000001fff057819 */ /* 0x002fe20000011406 */
[----:B------:R-:W-:Y:S01]  /*12140*/  USHF.L.U32 UR5, UR5, 0x3, URZ ;  /* 0x0000000305057899 */ /* 0x000fe2000800063f */
[--C-:B--2---:R-:W-:Y:S01]  /*12150*/  SHF.R.S32.HI R17, RZ, 0x1f, R20.reuse ;  /* 0x0000001fff117819 */ /* 0x104fe20000011414 */
[----:B------:R-:W-:Y:S01]  /*12160*/  IMAD.MOV.U32 R16, RZ, RZ, R20 ;  /* 0x000000ffff107224 */ /* 0x000fe200078e0014 */
[----:B------:R-:W-:-:S03]  /*12170*/  ISETP.GE.AND P3, PT, R20, c[0x0][0x220], PT ;  /* 0x0000880014007a0c */ /* 0x000fc60003f66270 */
[----:B------:R-:W-:Y:S01]  /*12180*/  IMAD.WIDE.U32 R18, R4, c[0x0][0x1b0], R16 ;  /* 0x00006c0004127a25 */ /* 0x000fe200078e0010 */
[----:B------:R-:W-:-:S03]  /*12190*/  LEA.HI R4, R5, R6, RZ, 0x3 ;  /* 0x0000000605047211 */ /* 0x000fc600078f18ff */
[----:B------:R-:W-:Y:S01]  /*121a0*/  IMAD.U32 R6, RZ, RZ, UR34 ;  /* 0x00000022ff067e24 */ /* 0x000fe2000f8e00ff */
[----:B------:R-:W-:Y:S01]  /*121b0*/  IADD3 R7, P1, R18, UR28, RZ ;  /* 0x0000001c12077c10 */ /* 0x000fe2000ff3e0ff */
[----:B------:R-:W-:Y:S01]  /*121c0*/  IMAD.WIDE.U32 R16, R0, c[0x0][0x1b8], R16 ;  /* 0x00006e0000107a25 */ /* 0x000fe200078e0010 */
[----:B------:R-:W-:Y:S01]  /*121d0*/  SHF.R.S32.HI R4, RZ, 0x3, R4 ;  /* 0x00000003ff047819 */ /* 0x000fe20000011404 */
[----:B------:R-:W-:Y:S01]  /*121e0*/  USHF.L.U32 UR28, UR5, 0x1, URZ ;  /* 0x00000001051c7899 */ /* 0x000fe2000800063f */
[----:B------:R-:W-:Y:S01]  /*121f0*/  IADD3.X R6, R6, UR26, R19, P1, !PT ;  /* 0x0000001a06067c10 */ /* 0x000fe20008ffe413 */
[----:B------:R-:W-:Y:S01]  /*12200*/  IMAD.U32 R0, RZ, RZ, UR4 ;  /* 0x00000004ff007e24 */ /* 0x000fe2000f8e00ff */
[C---:B------:R-:W-:Y:S02]  /*12210*/  LEA R11, P1, R7.reuse, c[0x0][0x168], 0x1 ;  /* 0x00005a00070b7a11 */ /* 0x040fe400078208ff */
[----:B------:R-:W-:Y:S01]  /*12220*/  IADD3 R5, P0, R16, UR30, RZ ;  /* 0x0000001e10057c10 */ /* 0x000fe2000ff1e0ff */
[----:B------:R-:W-:Y:S01]  /*12230*/  UMOV UR30, URZ ;  /* 0x0000003f001e7c82 */ /* 0x000fe20008000000 */
[----:B------:R-:W-:Y:S01]  /*12240*/  LEA.HI.X R6, R7, c[0x0][0x16c], R6, 0x1, P1 ;  /* 0x00005b0007067a11 */ /* 0x000fe200008f0c06 */
[----:B------:R1:W-:Y:S01]  /*12250*/  STL [R1+0x1c], R11 ;  /* 0x00001c0b01007387 */ /* 0x0003e20000100800 */
[----:B------:R-:W-:Y:S01]  /*12260*/  IADD3.X R0, R0, UR27, R17, P0, !PT ;  /* 0x0000001b00007c10 */ /* 0x000fe200087fe411 */
[----:B------:R-:W-:-:S02]  /*12270*/  USHF.R.S32.HI UR27, URZ, 0x1f, UR5 ;  /* 0x0000001f3f1b7899 */ /* 0x000fc40008011405 */
[----:B------:R2:W-:Y:S02]  /*12280*/  STL [R1+0x18], R6 ;  /* 0x0000180601007387 */ /* 0x0005e40000100800 */
[----:B------:R-:W-:Y:S01]  /*12290*/  USHF.L.U64.HI UR27, UR5, 0x1, UR27 ;  /* 0x00000001051b7899 */ /* 0x000fe2000801021b */
[----:B-1----:R-:W-:Y:S02]  /*122a0*/  LEA R11, P0, R5, c[0x0][0x170], 0x1 ;  /* 0x00005c00050b7a11 */ /* 0x002fe400078008ff */
[----:B--2---:R-:W-:-:S03]  /*122b0*/  IADD3 R6, P1, R4, 0x20, RZ ;  /* 0x0000002004067810 */ /* 0x004fc60007f3e0ff */
[----:B------:R-:W-:Y:S01]  /*122c0*/  STL [R1+0x14], R11 ;  /* 0x0000140b01007387 */ /* 0x000fe20000100800 */
[----:B------:R-:W-:Y:S02]  /*122d0*/  SHF.R.S32.HI R4, RZ, 0x1f, R4 ;  /* 0x0000001fff047819 */ /* 0x000fe40000011404 */
[----:B------:R-:W-:Y:S01]  /*122e0*/  LEA.HI.X R5, R5, c[0x0][0x174], R0, 0x1, P0 ;  /* 0x00005d0005057a11 */ /* 0x000fe200000f0c00 */
[----:B------:R-:W-:Y:S01]  /*122f0*/  IMAD.MOV.U32 R0, RZ, RZ, R2 ;  /* 0x000000ffff007224 */ /* 0x000fe200078e0002 */
[----:B------:R-:W-:Y:S01]  /*12300*/  ISETP.GE.AND P0, PT, R245, c[0x0][0x220], PT ;  /* 0x00008800f5007a0c */ /* 0x000fe20003f06270 */
[----:B------:R-:W-:Y:S02]  /*12310*/  IMAD.WIDE.U32 R2, R9, -0x326172a9, RZ ;  /* 0xcd9e8d5709027825 */ /* 0x000fe400078e00ff */
[----:B------:R1:W-:Y:S02]  /*12320*/  STL [R1+0x10], R5 ;  /* 0x0000100501007387 */ /* 0x0003e40000100800 */
[----:B------:R-:W-:Y:S01]  /*12330*/  IMAD.X R7, RZ, RZ, R4, P1 ;  /* 0x000000ffff077224 */ /* 0x000fe200008e0604 */
[----:B------:R-:W-:-:S02]  /*12340*/  LOP3.LUT R10, R3, R10, RZ, 0x3c, !PT ;  /* 0x0000000a030a7212 */ /* 0x000fc400078e3cff */
[----:B------:R-:W-:Y:S02]  /*12350*/  ISETP.GE.AND P1, PT, R246, c[0x0][0x220], PT ;  /* 0x00008800f6007a0c */ /* 0x000fe40003f26270 */
[----:B------:R2:W-:Y:S04]  /*12360*/  STL.64 [R1+0x40], R6 ;  /* 0x0000400601007387 */ /* 0x0005e80000100a00 */
[----:B------:R3:W-:Y:S01]  /*12370*/  STL.64 [R1+0x28], R2 ;  /* 0x0000280201007387 */ /* 0x0007e20000100a00 */
[----:B-1----:R-:W-:-:S04]  /*12380*/  IMAD.WIDE.U32 R4, R10, -0x2daee0ad, RZ ;  /* 0xd2511f530a047825 */ /* 0x002fc800078e00ff */
[----:B--2---:R-:W-:-:S04]  /*12390*/  IMAD.WIDE.U32 R6, R8, -0x2daee0ad, RZ ;  /* 0xd2511f5308067825 */ /* 0x004fc800078e00ff */
[----:B---3--:R-:W-:Y:S01]  /*123a0*/  IMAD.MOV.U32 R2, RZ, RZ, R12 ;  /* 0x000000ffff027224 */ /* 0x008fe200078e000c */
[----:B------:R1:W-:Y:S01]  /*123b0*/  STL.64 [R1+0x30], R6 ;  /* 0x0000300601007387 */ /* 0x0003e20000100a00 */
[----:B------:R-:W-:-:S05]  /*123c0*/  IMAD.MOV.U32 R3, RZ, RZ, R15 ;  /* 0x000000ffff037224 */ /* 0x000fca00078e000f */
[----:B------:R1:W-:Y:S04]  /*123d0*/  STL.64 [R1+0x38], R2 ;  /* 0x0000380201007387 */ /* 0x0003e80000100a00 */
[----:B------:R1:W-:Y:S01]  /*123e0*/  STL.64 [R1+0x20], R4 ;  /* 0x0000200401007387 */ /* 0x0003e20000100a00 */
[----:B------:R-:W-:Y:S05]  /*123f0*/  BRA `(.L_x_892) ;  /* 0x000003b000007947 */ /* 0x000fea0003800000 */
.L_x_894:
        /* <DEDUP_REMOVED lines=11> */
[----:B------:R-:W-:Y:S02]  /*124b0*/  @!P3 LEA R176, P6, R168, c[0x0][0x168], 0x1 ;  /* 0x00005a00a8b0ba11 */ /* 0x000fe400078c08ff */
[----:B------:R-:W-:Y:S02]  /*124c0*/  LEA.HI.X R166, R2, R251, R166, 0x6, P4 ;  /* 0x000000fb02a67211 */ /* 0x000fe400020f34a6 */
[C---:B------:R-:W-:Y:S02]  /*124d0*/  IADD3 R3, P5, R168.reuse, UR17, RZ ;  /* 0x00000011a8037c10 */ /* 0x040fe4000ffbe0ff */
[----:B------:R-:W-:Y:S02]  /*124e0*/  @!P3 LEA.HI.X R177, R168, c[0x0][0x16c], R166, 0x1, P6 ;  /* 0x00005b00a8b1ba11 */ /* 0x000fe400030f0ca6 */
[C---:B------:R-:W-:Y:S02]  /*124f0*/  @!P3 LEA R174, P4, R3.reuse, c[0x0][0x168], 0x1 ;  /* 0x00005a0003aeba11 */ /* 0x040fe400078808ff */
[----:B------:R-:W-:Y:S01]  /*12500*/  IADD3.X R2, R166, UR16, RZ, P5, !PT ;  /* 0x00000010a6027c10 */ /* 0x000fe2000affe4ff */
        /* <DEDUP_REMOVED lines=42> */
.L_x_892:
[----:B-1----:R-:W2:Y:S01]  /*127b0*/  LDL.64 R6, [R1+0x38] ;  /* 0x0000380001067983 */ /* 0x002ea20000100a00 */
[----:B------:R-:W-:Y:S01]  /*127c0*/  UIADD3 UR26, -UR30, UR29, URZ ;  /* 0x0000001d1e1a7290 */ /* 0x000fe2000fffe13f */
[----:B------:R-:W-:Y:S04]  /*127d0*/  DEPBAR.LE SB0, 0x0 ;  /* 0x000080000000791a */ /* 0x000fe80000000000 */
[----:B------:R-:W3:Y:S01]  /*127e0*/  LDL R18, [R1+0x10] ;  /* 0x0000100001127983 */ /* 0x000ee20000100800 */
[----:B------:R-:W-:Y:S01]  /*127f0*/  IMAD.U32 R5, RZ, RZ, UR26 ;  /* 0x0000001aff057e24 */ /* 0x000fe2000f8e00ff */
[----:B------:R-:W-:Y:S01]  /*12800*/  USHF.R.S32.HI UR5, URZ, 0x1f, UR26 ;  /* 0x0000001f3f057899 */ /* 0x000fe2000801141a */
[----:B------:R-:W-:Y:S01]  /*12810*/  IMAD.U32 R4, RZ, RZ, UR26 ;  /* 0x0000001aff047e24 */ /* 0x000fe2000f8e00ff */
[----:B------:R-:W4:Y:S01]  /*12820*/  LDL R14, [R1+0x14] ;  /* 0x00001400010e7983 */ /* 0x000f220000100800 */
[----:B------:R-:W-:Y:S01]  /*12830*/  UIMAD UR4, UR7, UR26, URZ ;  /* 0x0000001a070472a4 */ /* 0x000fe2000f8e023f */
[----:B------:R-:W-:Y:S01]  /*12840*/  IMAD.U32 R3, RZ, RZ, UR26 ;  /* 0x0000001aff037e24 */ /* 0x000fe2000f8e00ff */
[----:B------:R-:W-:Y:S01]  /*12850*/  UIADD3 UR31, UR23, -UR30, URZ ;  /* 0x8000001e171f7290 */ /* 0x000fe2000fffe03f */
[----:B------:R1:W-:Y:S01]  /*12860*/  STL.64 [R1+0x58], R38 ;  /* 0x0000582601007387 */ /* 0x0003e20000100a00 */
[----:B------:R-:W-:Y:S01]  /*12870*/  IMAD.U32 R2, RZ, RZ, UR6 ;  /* 0x00000006ff027e24 */ /* 0x000fe2000f8e00ff */
[----:B------:R-:W-:Y:S02]  /*12880*/  UIMAD UR4, UR5, UR6, UR4 ;  /* 0x00000006050472a4 */ /* 0x000fe4000f8e0204 */
[----:B------:R-:W-:Y:S01]  /*12890*/  BAR.SYNC.DEFER_BLOCKING 0x0 ;  /* 0x0000000000007b1d */ /* 0x000fe20000010000 */
[----:B------:R-:W-:Y:S05]  /*128a0*/  UISETP.GE.AND UP0, UPT, UR26, 0x1, UPT ;  /* 0x000000011a00788c */ /* 0x000fea000bf06270 */
[----:B------:R-:W-:Y:S04]  /*128b0*/  @P3 STS.128 [R244+0x18000], RZ ;  /* 0x018000fff4003388 */ /* 0x000fe80000000c00 */
[----:B-1----:R-:W2:Y:S04]  /*128c0*/  LDL.64 R38, [R1+0x8] ;  /* 0x0000080001267983 */ /* 0x002ea80000100a00 */
[----:B------:R1:W-:Y:S04]  /*128d0*/  STL.64 [R1+0x50], R36 ;  /* 0x0000502401007387 */ /* 0x0003e80000100a00 */
[----:B-1----:R-:W2:Y:S02]  /*128e0*/  LDL.64 R36, [R1+0x40] ;  /* 0x0000400001247983 */ /* 0x002ea40000100a00 */
[----:B--2---:R-:W-:Y:S01]  /*128f0*/  LEA R12, P5, R3, R36, 0x6 ;  /* 0x00000024030c7211 */ /* 0x004fe200078a30ff */
[----:B------:R-:W-:Y:S01]  /*12900*/  IMAD.WIDE.U32 R8, R2, UR26, R6 ;  /* 0x0000001a02087c25 */ /* 0x000fe2000f8e0006 */
[----:B------:R-:W-:Y:S03]  /*12910*/  LEA R10, P4, R5, R38, 0x6 ;  /* 0x00000026050a7211 */ /* 0x000fe600078830ff */
[----:B------:R-:W-:Y:S01]  /*12920*/  IMAD.U32 R2, RZ, RZ, UR26 ;  /* 0x0000001aff027e24 */ /* 0x000fe2000f8e00ff */
[----:B------:R-:W-:Y:S02]  /*12930*/  LEA.HI.X.SX32 R11, R4, R39, 0x6, P4 ;  /* 0x00000027040b7211 */ /* 0x000fe400020f36ff */
[----:B------:R-:W-:Y:S02]  /*12940*/  @!P3 LEA R6, P4, R8, c[0x0][0x170], 0x1 ;  /* 0x00005c000806ba11 */ /* 0x000fe400078808ff */
[----:B------:R-:W-:Y:S01]  /*12950*/  LEA.HI.X.SX32 R13, R2, R37, 0x6, P5 ;  /* 0x00000025020d7211 */ /* 0x000fe200028f36ff */
[----:B------:R-:W-:Y:S01]  /*12960*/  IMAD R4, R11, c[0x0][0x1a0], RZ ;  /* 0x000068000b047a24 */ /* 0x000fe200078e02ff */
[----:B------:R-:W-:Y:S02]  /*12970*/  IADD3 R2, R9, UR4, RZ ;  /* 0x0000000409027c10 */ /* 0x000fe4000fffe0ff */
[----:B------:R-:W-:Y:S01]  /*12980*/  @!P3 IADD3 R5, P5, R8, UR19, RZ ;  /* 0x000000130805bc10 */ /* 0x000fe2000ffbe0ff */
[----:B------:R-:W-:Y:S01]  /*12990*/  IMAD R4, R10, c[0x0][0x1a4], R4 ;  /* 0x000069000a047a24 */ /* 0x000fe200078e0204 */
[----:B------:R-:W-:Y:S01]  /*129a0*/  @!P3 LEA.HI.X R7, R8, c[0x0][0x174], R2, 0x1, P4 ;  /* 0x00005d000807ba11 */ /* 0x000fe200020f0c02 */
[----:B------:R-:W-:Y:S01]  /*129b0*/  IMAD.WIDE.U32 R10, R10, c[0x0][0x1a0], RZ ;  /* 0x000068000a0a7a25 */ /* 0x000fe200078e00ff */
[----:B------:R-:W-:Y:S03]  /*129c0*/  @!P3 IADD3.X R2, R2, UR18, RZ, P5, !PT ;  /* 0x000000120202bc10 */ /* 0x000fe6000affe4ff */
[----:B------:R-:W-:Y:S01]  /*129d0*/  @!PT LDS RZ, [RZ] ;  /* 0x00000000fffff984 */ /* 0x000fe20000000800 */
[----:B------:R-:W-:Y:S01]  /*129e0*/  @!PT LDS RZ, [RZ] ;  /* 0x00000000fffff984 */ /* 0x000fe20000000800 */
[----:B------:R-:W-:Y:S01]  /*129f0*/  @!PT LDS RZ, [RZ] ;  /* 0x00000000fffff984 */ /* 0x000fe20000000800 */
[----:B------:R1:W-:Y:S01]  /*12a00*/  @!P3 LDGSTS.E.BYPASS.LTC128B.128 [R244+0x18000], [R6.64] ;  /* 0x1800000006f4bfae */ /* 0x0003e2000b901d58 */
[----:B------:R-:W-:Y:S01]  /*12a10*/  IADD3 R4, R11, R4, RZ ;  /* 0x000000040b047210 */ /* 0x000fe20007ffe0ff */
[----:B------:R-:W-:Y:S01]  /*12a20*/  IMAD R3, R13, c[0x0][0x1a0], RZ ;  /* 0x000068000d037a24 */ /* 0x000fe200078e02ff */
[----:B----4-:R-:W-:Y:S01]  /*12a30*/  LEA R16, P6, R10, R14, 0x1 ;  /* 0x0000000e0a107211 */ /* 0x010fe200078c08ff */
[----:B------:R-:W-:Y:S01]  /*12a40*/  @P2 STS.128 [R244+0x1a000], RZ ;  /* 0x01a000fff4002388 */ /* 0x000fe20000000c00 */
[----:B------:R-:W-:Y:S02]  /*12a50*/  IMAD.WIDE.U32 R8, R12, c[0x0][0x1a0], RZ ;  /* 0x000068000c087a25 */ /* 0x000fe400078e00ff */
[----:B---3--:R-:W-:Y:S02]  /*12a60*/  LEA.HI.X R17, R10, R18, R4, 0x1, P6 ;  /* 0x000000120a117211 */ /* 0x008fe400030f0c04 */
[----:B------:R-:W-:Y:S01]  /*12a70*/  IMAD R3, R12, c[0x0][0x1a4], R3 ;  /* 0x000069000c037a24 */ /* 0x000fe200078e0203 */
[----:B------:R-:W-:Y:S02]  /*12a80*/  @!P3 LEA R12, P4, R5, c[0x0][0x170], 0x1 ;  /* 0x00005c00050cba11 */ /* 0x000fe400078808ff */
[----:B------:R-:W-:Y:S01]  /*12a90*/  @!PT LDS RZ, [RZ] ;  /* 0x00000000fffff984 */ /* 0x000fe20000000800 */
[----:B------:R-:W-:Y:S01]  /*12aa0*/  @!PT LDS RZ, [RZ] ;  /* 0x00000000fffff984 */ /* 0x000fe20000000800 */
[----:B------:R-:W-:Y:S01]  /*12ab0*/  @!PT LDS RZ, [RZ] ;  /* 0x00000000fffff984 */ /* 0x000fe20000000800 */
[----:B------:R2:W-:Y:S01]  /*12ac0*/  @!P2 LDGSTS.E.BYPASS.LTC128B.128 [R244+0x1a000], [R16.64+0x80] ;  /* 0x1a00008010f4afae */ /* 0x0005e2000b901d58 */
[----:B------:R-:W-:Y:S01]  /*12ad0*/  IMAD.IADD R3, R9, 0x1, R3 ;  /* 0x0000000109037824 */ /* 0x000fe200078e0203 */
[----:B------:R-:W-:Y:S01]  /*12ae0*/  @!P3 LEA.HI.X R13, R5, c[0x0][0x174], R2, 0x1, P4 ;  /* 0x00005d00050dba11 */ /* 0x000fe200020f0c02 */
[----:B------:R-:W-:Y:S01]  /*12af0*/  IMAD.U32 R2, RZ, RZ, UR31 ;  /* 0x0000001fff027e24 */ /* 0x000fe2000f8e00ff */
[----:B------:R-:W-:Y:S01]  /*12b00*/  @P1 STS.128 [R244+0x1c000], RZ ;  /* 0x01c000fff4001388 */ /* 0x000fe20000000c00 */
[C---:B------:R-:W-:Y:S03]  /*12b10*/  LEA R14, P5, R8.reuse, R14, 0x1 ;  /* 0x0000000e080e7211 */ /* 0x040fe600078a08ff */
[----:B------:R-:W-:Y:S01]  /*12b20*/  @!PT LDS RZ, [RZ] ;  /* 0x00000000fffff984 */ /* 0x000fe20000000800 */
[----:B------:R-:W-:Y:S01]  /*12b30*/  @!PT LDS RZ, [RZ] ;  /* 0x00000000fffff984 */ /* 0x000fe20000000800 */
[----:B------:R-:W-:Y:S01]  /*12b40*/  @!PT LDS RZ, [RZ] ;  /* 0x00000000fffff984 */ /* 0x000fe20000000800 */
[----:B------:R2:W-:Y:S01]  /*12b50*/  @!P1 LDGSTS.E.BYPASS.LTC128B.128 [R244+0x1c000], [R16.64+0x100] ;  /* 0x1c00010010f49fae */ /* 0x0005e2000b901d58 */
[----:B------:R-:W-:Y:S01]  /*12b60*/  LEA.HI.X R15, R8, R18, R3, 0x1, P5 ;  /* 0x00000012080f7211 */ /* 0x000fe200028f0c03 */
[----:B------:R-:W-:Y:S02]  /*12b70*/  IMAD.U32 R3, RZ, RZ, UR31 ;  /* 0x0000001fff037e24 */ /* 0x000fe4000f8e00ff */
        /* <DEDUP_REMOVED lines=27> */
[----:B--2---:R-:W3:Y:S04]  /*12d30*/  LDSM.16.M88.4 R16, [R209+0x10800] ;  /* 0x01080000d110783b */ /* 0x004ee80000000200 */
[----:B------:R-:W2:Y:S04]  /*12d40*/  LDSM.16.M88.4 R24, [R209+0x11000] ;  /* 0x01100000d118783b */ /* 0x000ea80000000200 */
[----:B------:R-:W0:Y:S04]  /*12d50*/  LDGDEPBAR ;  /* 0x00000000000079af */ /* 0x000e280000000000 */
[----:B------:R-:W4:Y:S04]  /*12d60*/  LDSM.16.M88.4 R168, [R209+0x11800] ;  /* 0x01180000d1a8783b */ /* 0x000f280000000200 */
[----:B------:R-:W-:Y:S04]  /*12d70*/  LDSM.16.M88.4 R172, [R208] ;  /* 0x00000000d0ac783b */ /* 0x000fe80000000200 */
[----:B------:R-:W2:Y:S04]  /*12d80*/  LDSM.16.M88.4 R176, [R207] ;  /* 0x00000000cfb0783b */ /* 0x000ea80000000200 */
[----:B------:R-:W2:Y:S01]  /*12d90*/  LDSM.16.M88.4 R180, [R199] ;  /* 0x00000000c7b4783b */ /* 0x000ea20000000200 */
[C---:B-1----:R-:W-:Y:S08]  /*12da0*/  HMMA.16816.F32.BF16 R4, R32.reuse, R8, RZ ;  /* 0x000000082004723c */ /* 0x042ff000000418ff */
[C---:B------:R-:W-:Y:S08]  /*12db0*/  HMMA.16816.F32.BF16 R8, R32.reuse, R10, RZ ;  /* 0x0000000a2008723c */ /* 0x040ff000000418ff */
[C---:B---3--:R-:W-:Y:S08]  /*12dc0*/  HMMA.16816.F32.BF16 R12, R32.reuse, R16, RZ ;  /* 0x00000010200c723c */ /* 0x048ff000000418ff */
[C---:B------:R-:W-:Y:S08]  /*12dd0*/  HMMA.16816.F32.BF16 R16, R32.reuse, R18, RZ ;  /* 0x000000122010723c */ /* 0x040ff000000418ff */
[C---:B--2---:R-:W-:Y:S08]  /*12de0*/  HMMA.16816.F32.BF16 R20, R32.reuse, R24, RZ ;  /* 0x000000182014723c */ /* 0x044ff000000418ff */
[C---:B------:R-:W-:Y:S08]  /*12df0*/  HMMA.16816.F32.BF16 R24, R32.reuse, R26, RZ ;  /* 0x0000001a2018723c */ /* 0x040ff000000418ff */
[C---:B----4-:R-:W-:Y:S08]  /*12e00*/  HMMA.16816.F32.BF16 R28, R32.reuse, R168, RZ ;  /* 0x000000a8201c723c */ /* 0x050ff000000418ff */
[----:B------:R-:W-:Y:S01]  /*12e10*/  HMMA.16816.F32.BF16 R32, R32, R170, RZ ;  /* 0x000000aa2020723c */ /* 0x000fe200000418ff */
[----:B------:R-:W1:Y:S07]  /*12e20*/  LDSM.16.M88.4 R168, [R198] ;  /* 0x00000000c6a8783b */ /* 0x000e6e0000000200 */
[C---:B------:R-:W-:Y:S08]  /*12e30*/  HMMA.16816.F32.BF16 R4, R172.reuse, R176, R4 ;  /* 0x000000b0ac04723c */ /* 0x040ff00000041804 */
        /* <DEDUP_REMOVED lines=10> */
[----:B------:R-:W2:Y:S04]  /*12ee0*/  LDSM.16.M88.4 R172, [R203+0x10800] ;  /* 0x01080000cbac783b */ /* 0x000ea80000000200 */
[----:B------:R-:W3:Y:S03]  /*12ef0*/  LDSM.16.M88.4 R176, [R203+0x11000] ;  /* 0x01100000cbb0783b */ /* 0x000ee60000000200 */
[C---:B-1----:R-:W-:Y:S08]  /*12f00*/  HMMA.16816.F32.BF16 R4, R168.reuse, R180, R4 ;  /* 0x000000b4a804723c */ /* 0x042ff00000041804 */
[C---:B------:R-:W-:Y:S01]  /*12f10*/  HMMA.16816.F32.BF16 R8, R168.reuse, R182, R8 ;  /* 0x000000b6a808723c */ /* 0x040fe20000041808 */
[----:B------:R-:W1:Y:S07]  /*12f20*/  LDSM.16.M88.4 R180, [R203+0x11800] ;  /* 0x01180000cbb4783b */ /* 0x000e6e0000000200 */
[C---:B--2---:R-:W-:Y:S08]  /*12f30*/  HMMA.16816.F32.BF16 R12, R168.reuse, R172, R12 ;  /* 0x000000aca80c723c */ /* 0x044ff0000004180c */
[C---:B------:R-:W-:Y:S01]  /*12f40*/  HMMA.16816.F32.BF16 R16, R168.reuse, R174, R16 ;  /* 0x000000aea810723c */ /* 0x040fe20000041810 */
[----:B------:R-:W-:Y:S07]  /*12f50*/  LDSM.16.M88.4 R172, [R205] ;  /* 0x00000000cdac783b */ /* 0x000fee0000000200 */
[C---:B---3--:R-:W-:Y:S08]  /*12f60*/  HMMA.16816.F32.BF16 R20, R168.reuse, R176, R20 ;  /* 0x000000b0a814723c */ /* 0x048ff00000041814 */
[C---:B------:R-:W-:Y:S01]  /*12f70*/  HMMA.16816.F32.BF16 R24, R168.reuse, R178, R24 ;  /* 0x000000b2a818723c */ /* 0x040fe20000041818 */
[----:B------:R-:W2:Y:S07]  /*12f80*/  LDSM.16.M88.4 R176, [R196] ;  /* 0x00000000c4b0783b */ /* 0x000eae0000000200 */
[C---:B-1----:R-:W-:Y:S08]  /*12f90*/  HMMA.16816.F32.BF16 R28, R168.reuse, R180, R28 ;  /* 0x000000b4a81c723c */ /* 0x042ff0000004181c */
[----:B------:R-:W-:Y:S01]  /*12fa0*/  HMMA.16816.F32.BF16 R32, R168, R182, R32 ;  /* 0x000000b6a820723c */ /* 0x000fe20000041820 */
[----:B------:R-:W1:Y:S04]  /*12fb0*/  LDSM.16.M88.4 R168, [R196+0x800] ;  /* 0x00080000c4a8783b */ /* 0x000e680000000200 */
[----:B------:R-:W-:Y:S03]  /*12fc0*/  LDSM.16.M88.4 R180, [R196+0x1800] ;  /* 0x00180000c4b4783b */ /* 0x000fe60000000200 */
[C---:B--2---:R-:W-:Y:S08]  /*12fd0*/  HMMA.16816.F32.BF16 R4, R172.reuse, R176, R4 ;  /* 0x000000b0ac04723c */ /* 0x044ff00000041804 */
[C---:B------:R-:W-:Y:S01]  /*12fe0*/  HMMA.16816.F32.BF16 R8, R172.reuse, R178, R8 ;  /* 0x000000b2ac08723c */ /* 0x040fe20000041808 */
[----:B------:R-:W2:Y:S07]  /*12ff0*/  LDSM.16.M88.4 R176, [R196+0x1000] ;  /* 0x00100000c4b0783b */ /* 0x000eae0000000200 */
[C---:B-1----:R-:W-:Y:S08]  /*13000*/  HMMA.16816.F32.BF16 R12, R172.reuse, R168, R12 ;  /* 0x000000a8ac0c723c */ /* 0x042ff0000004180c */
        /* <DEDUP_REMOVED lines=8> */
[----:B------:R-:W-:Y:S03]  /*13090*/  LDSM.16.M88.4 R180, [R209+0x13800] ;  /* 0x01380000d1b4783b */ /* 0x000fe60000000200 */
[C---:B-1----:R-:W-:Y:S08]  /*130a0*/  HMMA.16816.F32.BF16 R4, R168.reuse, R176, R4 ;  /* 0x000000b0a804723c */ /* 0x042ff00000041804 */
[C---:B------:R-:W-:Y:S01]  /*130b0*/  HMMA.16816.F32.BF16 R8, R168.reuse, R178, R8 ;  /* 0x000000b2a808723c */ /* 0x040fe20000041808 */
[----:B------:R-:W1:Y:S07]  /*130c0*/  LDSM.16.M88.4 R176, [R209+0x13000] ;  /* 0x01300000d1b0783b */ /* 0x000e6e0000000200 */
[C---:B--2---:R-:W-:Y:S08]  /*130d0*/  HMMA.16816.F32.BF16 R12, R168.reuse, R172, R12 ;  /* 0x000000aca80c723c */ /* 0x044ff0000004180c */
[C---:B------:R-:W-:Y:S01]  /*130e0*/  HMMA.16816.F32.BF16 R16, R168.reuse, R174, R16 ;  /* 0x000000aea810723c */ /* 0x040fe20000041810 */
[----:B------:R-:W-:Y:S07]  /*130f0*/  LDSM.16.M88.4 R172, [R208+0x4000] ;  /* 0x00400000d0ac783b */ /* 0x000fee0000000200 */
[C---:B-1----:R-:W-:Y:S08]  /*13100*/  HMMA.16816.F32.BF16 R20, R168.reuse, R176, R20 ;  /* 0x000000b0a814723c */ /* 0x042ff00000041814 */
[C---:B------:R-:W-:Y:S01]  /*13110*/  HMMA.16816.F32.BF16 R24, R168.reuse, R178, R24 ;  /* 0x000000b2a818723c */ /* 0x040fe20000041818 */
[----:B------:R-:W1:Y:S07]  /*13120*/  LDSM.16.M88.4 R176, [R195] ;  /* 0x00000000c3b0783b */ /* 0x000e6e0000000200 */
[C---:B------:R-:W-:Y:S08]  /*13130*/  HMMA.16816.F32.BF16 R28, R168.reuse, R180, R28 ;  /* 0x000000b4a81c723c */ /* 0x040ff0000004181c */
[----:B------:R-:W-:Y:S01]  /*13140*/  HMMA.16816.F32.BF16 R32, R168, R182, R32 ;  /* 0x000000b6a820723c */ /* 0x000fe20000041820 */
[----:B------:R-:W2:Y:S04]  /*13150*/  LDSM.16.M88.4 R168, [R194] ;  /* 0x00000000c2a8783b */ /* 0x000ea80000000200 */
[----:B------:R-:W-:Y:S03]  /*13160*/  LDSM.16.M88.4 R180, [R192] ;  /* 0x00000000c0b4783b */ /* 0x000fe60000000200 */
[C---:B-1----:R-:W-:Y:S08]  /*13170*/  HMMA.16816.F32.BF16 R4, R172.reuse, R176, R4 ;  /* 0x000000b0ac04723c */ /* 0x042ff00000041804 */
[C---:B------:R-:W-:Y:S01]  /*13180*/  HMMA.16816.F32.BF16 R8, R172.reuse, R178, R8 ;  /* 0x000000b2ac08723c */ /* 0x040fe20000041808 */
[----:B------:R-:W1:Y:S07]  /*13190*/  LDSM.16.M88.4 R176, [R193] ;  /* 0x00000000c1b0783b */ /* 0x000e6e0000000200 */
[C---:B--2---:R-:W-:Y:S08]  /*131a0*/  HMMA.16816.F32.BF16 R12, R172.reuse, R168, R12 ;  /* 0x000000a8ac0c723c */ /* 0x044ff0000004180c */
        /* <DEDUP_REMOVED lines=125> */
[----:B------:R-:W3:Y:S03]  /*13980*/  LDSM.16.M88.4 R180, [R196+0x7000] ;  /* 0x00700000c4b4783b */ /* 0x000ee60000000200 */
[C---:B-1----:R-:W-:Y:S08]  /*13990*/  HMMA.16816.F32.BF16 R4, R172.reuse, R176, R4 ;  /* 0x000000b0ac04723c */ /* 0x042ff00000041804 */
[C---:B------:R-:W-:Y:S01]  /*139a0*/  HMMA.16816.F32.BF16 R8, R172.reuse, R178, R8 ;  /* 0x000000b2ac08723c */ /* 0x040fe20000041808 */
[----:B------:R-:W1:Y:S01]  /*139b0*/  LDSM.16.M88.4 R176, [R196+0x7800] ;  /* 0x00780000c4b0783b */ /* 0x000e620000000200 */
[----:B------:R-:W-:Y:S04]  /*139c0*/  DEPBAR.LE SB0, 0x0 ;  /* 0x000080000000791a */ /* 0x000fe80000000000 */
[----:B------:R-:W-:Y:S02]  /*139d0*/  BAR.SYNC.DEFER_BLOCKING 0x0 ;  /* 0x0000000000007b1d */ /* 0x000fe40000010000 */
[C---:B--2---:R-:W-:Y:S07]  /*139e0*/  HMMA.16816.F32.BF16 R12, R172.reuse, R168, R12 ;  /* 0x000000a8ac0c723c */ /* 0x044fee000004180c */
[----:B------:R-:W-:Y:S01]  /*139f0*/  IMAD.U32 R168, RZ, RZ, UR31 ;  /* 0x0000001fffa87e24 */ /* 0x000fe2000f8e00ff */
[C---:B------:R-:W-:Y:S01]  /*13a00*/  HMMA.16816.F32.BF16 R16, R172.reuse, R170, R16 ;  /* 0x000000aaac10723c */ /* 0x040fe20000041810 */
[----:B------:R-:W-:Y:S03]  /*13a10*/  MOV R169, UR31 ;  /* 0x0000001f00a97c02 */ /* 0x000fe60008000f00 */
[----:B------:R-:W-:Y:S03]  /*13a20*/  LEA R168, P4, R168, R36, 0x6 ;  /* 0x00000024a8a87211 */ /* 0x000fe600078830ff */
[----:B------:R-:W-:Y:S01]  /*13a30*/  LEA R170, P5, R2, R38, 0x6 ;  /* 0x0000002602aa7211 */ /* 0x000fe200078a30ff */
[C---:B---3--:R-:W-:Y:S04]  /*13a40*/  HMMA.16816.F32.BF16 R20, R172.reuse, R180, R20 ;  /* 0x000000b4ac14723c */ /* 0x048fe80000041814 */
[----:B------:R-:W-:Y:S02]  /*13a50*/  LEA.HI.X.SX32 R171, R169, R39, 0x6, P5 ;  /* 0x00000027a9ab7211 */ /* 0x000fe400028f36ff */
[----:B------:R-:W-:Y:S02]  /*13a60*/  LEA.HI.X.SX32 R169, R3, R37, 0x6, P4 ;  /* 0x0000002503a97211 */ /* 0x000fe400020f36ff */
[C---:B------:R-:W-:Y:S01]  /*13a70*/  HMMA.16816.F32.BF16 R24, R172.reuse, R182, R24 ;  /* 0x000000b6ac18723c */ /* 0x040fe20000041818 */
[----:B------:R-:W2:Y:S01]  /*13a80*/  LDL R183, [R1+0x1c] ;  /* 0x00001c0001b77983 */ /* 0x000ea20000100800 */
[----:B------:R-:W-:Y:S02]  /*13a90*/  PLOP3.LUT P4, PT, PT, PT, UP0, 0x80, 0x0 ;  /* 0x000000000000781c */ /* 0x000fe40003f8f008 */
[----:B------:R-:W-:Y:S01]  /*13aa0*/  IMAD R3, R171, c[0x0][0x198], RZ ;  /* 0x00006600ab037a24 */ /* 0x000fe200078e02ff */
[----:B------:R3:W5:Y:S01]  /*13ab0*/  LDL.LU.64 R38, [R1+0x58] ;  /* 0x0000580001267983 */ /* 0x0007620000300a00 */
[----:B------:R-:W-:Y:S02]  /*13ac0*/  IMAD R2, R169, c[0x0][0x198], RZ ;  /* 0x00006600a9027a24 */ /* 0x000fe400078e02ff */
[----:B------:R-:W-:Y:S01]  /*13ad0*/  IMAD R3, R170, c[0x0][0x19c], R3 ;  /* 0x00006700aa037a24 */ /* 0x000fe200078e0203 */
[C---:B-1----:R-:W-:Y:S01]  /*13ae0*/  HMMA.16816.F32.BF16 R28, R172.reuse, R176, R28 ;  /* 0x000000b0ac1c723c */ /* 0x042fe2000004181c */
[----:B------:R3:W5:Y:S02]  /*13af0*/  LDL.LU.64 R36, [R1+0x50] ;  /* 0x0000500001247983 */ /* 0x0007640000300a00 */
[----:B------:R-:W-:Y:S02]  /*13b00*/  IMAD R2, R168, c[0x0][0x19c], R2 ;  /* 0x00006700a8027a24 */ /* 0x000fe400078e0202 */
[----:B------:R-:W4:Y:S02]  /*13b10*/  LDL R181, [R1+0x18] ;  /* 0x0000180001b57983 */ /* 0x000f240000100800 */
[----:B------:R-:W-:Y:S01]  /*13b20*/  IMAD.WIDE.U32 R176, R170, c[0x0][0x198], RZ ;  /* 0x00006600aab07a25 */ /* 0x000fe200078e00ff */
[----:B------:R-:W-:Y:S01]  /*13b30*/  HMMA.16816.F32.BF16 R32, R172, R178, R32 ;  /* 0x000000b2ac20723c */ /* 0x000fe20000041820 */
[----:B------:R-:W3:Y:S03]  /*13b40*/  LDL.LU R180, [R1+0x48] ;  /* 0x0000480001b47983 */ /* 0x000ee60000300800 */
[----:B------:R-:W-:Y:S03]  /*13b50*/  IMAD.IADD R3, R177, 0x1, R3 ;  /* 0x00000001b1037824 */ /* 0x000fe600078e0203 */
[----:B------:R-:W-:Y:S05]  /*13b60*/  IMAD.WIDE.U32 R174, R168, c[0x0][0x198], RZ ;  /* 0x00006600a8ae7a25 */ /* 0x000fea00078e00ff */
[----:B------:R-:W-:Y:S01]  /*13b70*/  IMAD.IADD R2, R175, 0x1, R2 ;  /* 0x00000001af027824 */ /* 0x000fe200078e0202 */
[-C--:B--2---:R-:W-:Y:S02]  /*13b80*/  LEA R172, P6, R176, R183.reuse, 0x1 ;  /* 0x000000b7b0ac7211 */ /* 0x084fe400078c08ff */
[----:B------:R-:W-:Y:S02]  /*13b90*/  LEA R170, P5, R174, R183, 0x1 ;  /* 0x000000b7aeaa7211 */ /* 0x000fe400078a08ff */
[-C--:B----4-:R-:W-:Y:S02]  /*13ba0*/  LEA.HI.X R173, R176, R181.reuse, R3, 0x1, P6 ;  /* 0x000000b5b0ad7211 */ /* 0x090fe400030f0c03 */
[----:B------:R-:W-:Y:S02]  /*13bb0*/  LEA.HI.X R171, R174, R181, R2, 0x1, P5 ;  /* 0x000000b5aeab7211 */ /* 0x000fe400028f0c02 */
[----:B---3--:R-:W-:Y:S01]  /*13bc0*/  MOV R181, R180 ;  /* 0x000000b400b57202 */ /* 0x008fe20000000f00 */
[----:B------:R-:W-:Y:S01]  /*13bd0*/  IMAD.MOV.U32 R180, RZ, RZ, R166 ;  /* 0x000000ffffb47224 */ /* 0x000fe200078e00a6 */
[----:B-----5:R-:W-:-:S05]  /*13be0*/  @P4 BRA `(.L_x_894) ;  /* 0xffffe81000004947 */ /* 0x020fca000383ffff */
.L_x_893:
[----:B------:R2:W-:Y:S01]  /*13bf0*/  STL.64 [R1+0x78], R196 ;  /* 0x000078c401007387 */ /* 0x0005e20000100a00 */
[----:B------:R-:W-:Y:S01]  /*13c00*/  FMNMX.FTZ R2, R4, R164, !PT ;  /* 0x000000a404027209 */ /* 0x000fe20007810000 */
[----:B------:R-:W-:Y:S01]  /*13c10*/  USHF.L.U32 UR34, UR26, 0x1, URZ ;  /* 0x000000011a227899 */ /* 0x000fe2000800063f */
[----:B------:R-:W-:Y:S01]  /*13c20*/  FMNMX.FTZ R168, R6, R0, !PT ;  /* 0x0000000006a87209 */ /* 0x000fe20007810000 */
[----:B------:R-:W-:Y:S01]  /*13c30*/  UIADD3 UR4, UR33, -0x4498517b, URZ ;  /* 0xbb67ae8521047890 */ /* 0x000fe2000fffe03f */
[----:B------:R-:W-:Y:S01]  /*13c40*/  FMNMX.FTZ R2, R5, R2, !PT ;  /* 0x0000000205027209 */ /* 0x000fe20007810000 */
[----:B------:R-:W-:Y:S01]  /*13c50*/  ULOP3.LUT UR5, UR34, UR33, URZ, 0x3c, !UPT ;  /* 0x0000002122057292 */ /* 0x000fe2000f8e3c3f */
[----:B------:R-:W-:Y:S01]  /*13c60*/  FMNMX.FTZ R168, R7, R168, !PT ;  /* 0x000000a807a87209 */ /* 0x000fe20007810000 */
[----:B------:R-:W-:Y:S01]  /*13c70*/  UIADD3 UR31, UR32, -0x4ab325aa, URZ ;  /* 0xb54cda56201f7890 */ /* 0x000fe2000fffe03f */
        /* <DEDUP_REMOVED lines=9> */
[----:B------:R-:W-:Y:S02]  /*13d10*/  FMNMX.FTZ R2, R13, R2, !PT ;  /* 0x000000020d027209 */ /* 0x000fe40007810000 */
[----:B------:R-:W-:Y:S02]  /*13d20*/  FMNMX.FTZ R168, R15, R168, !PT ;  /* 0x000000a80fa87209 */ /* 0x000fe40007810000 */
[----:B------:R-:W-:Y:S01]  /*13d30*/  FMNMX.FTZ R2, R16, R2, !PT ;  /* 0x0000000210027209 */ /* 0x000fe20007810000 */
[----:B--2---:R-:W2:Y:S01]  /*13d40*/  LDL.64 R196, [R1+0x20] ;  /* 0x0000200001c47983 */ /* 0x004ea20000100a00 */
[----:B------:R-:W-:Y:S02]  /*13d50*/  FMNMX.FTZ R168, R18, R168, !PT ;  /* 0x000000a812a87209 */ /* 0x000fe40007810000 */
[----:B------:R-:W-:Y:S02]  /*13d60*/  FMNMX.FTZ R2, R17, R2, !PT ;  /* 0x0000000211027209 */ /* 0x000fe40007810000 */
[----:B------:R-:W-:Y:S01]  /*13d70*/  FMNMX.FTZ R168, R19, R168, !PT ;  /* 0x000000a813a87209 */ /* 0x000fe20007810000 */
[----:B------:R-:W-:Y:S01]  /*13d80*/  STL.64 [R1+0x70], R194 ;  /* 0x000070c201007387 */ /* 0x000fe20000100a00 */
[----:B------:R-:W-:Y:S02]  /*13d90*/  FMNMX.FTZ R2, R20, R2, !PT ;  /* 0x0000000214027209 */ /* 0x000fe40007810000 */
[----:B------:R-:W-:Y:S02]  /*13da0*/  FMNMX.FTZ R168, R22, R168, !PT ;  /* 0x000000a816a87209 */ /* 0x000fe40007810000 */
[----:B------:R-:W-:Y:S01]  /*13db0*/  FMNMX.FTZ R2, R21, R2, !PT ;  /* 0x0000000215027209 */ /* 0x000fe20007810000 */
[----:B------:R3:W-:Y:S01]  /*13dc0*/  STL.64 [R1+0x68], R192 ;  /* 0x000068c001007387 */ /* 0x0007e20000100a00 */
        /* <DEDUP_REMOVED lines=13> */
[----:B---3--:R-:W3:Y:S01]  /*13ea0*/  LDL.64 R192, [R1+0x30] ;  /* 0x0000300001c07983 */ /* 0x008ee20000100a00 */
[----:B------:R-:W-:Y:S05]  /*13eb0*/  P2R R178, PR, RZ, 0x1 ;  /* 0x00000001ffb27803 */ /* 0x000fea0000000000 */
[----:B------:R4:W-:Y:S06]  /*13ec0*/  STL.64 [R1+0x60], R190 ;  /* 0x000060be01007387 */ /* 0x0009ec0000100a00 */
[----:B------:R-:W1:Y:S08]  /*13ed0*/  SHFL.BFLY PT, R169, R2, 0x2, 0x1f ;  /* 0x0c401f0002a97f89 */ /* 0x000e7000000e0000 */
[----:B------:R-:W1:Y:S08]  /*13ee0*/  SHFL.BFLY PT, R166, R168, 0x2, 0x1f ;  /* 0x0c401f00a8a67f89 */ /* 0x000e7000000e0000 */
[----:B----4-:R-:W4:Y:S06]  /*13ef0*/  LDL.64 R190, [R1+0x28] ;  /* 0x0000280001be7983 */ /* 0x010f2c0000100a00 */
[----:B------:R2:W-:Y:S06]  /*13f00*/  STL.64 [R1+0x58], R188 ;  /* 0x000058bc01007387 */ /* 0x0005ec0000100a00 */
[----:B------:R-:W-:Y:S06]  /*13f10*/  STL.64 [R1+0x50], R186 ;  /* 0x000050ba01007387 */ /* 0x000fec0000100a00 */
[----:B------:R-:W-:Y:S01]  /*13f20*/  STL [R1+0x4c], R184 ;  /* 0x00004cb801007387 */ /* 0x000fe20000100800 */
[----:B-1----:R-:W-:Y:S02]  /*13f30*/  FMNMX.FTZ R169, R2, R169, !PT ;  /* 0x000000a902a97209 */ /* 0x002fe40007810000 */
[----:B------:R-:W-:Y:S02]  /*13f40*/  FMNMX.FTZ R166, R168, R166, !PT ;  /* 0x000000a6a8a67209 */ /* 0x000fe40007810000 */
[----:B---3--:R-:W-:Y:S01]  /*13f50*/  LOP3.LUT R170, R193, UR5, RZ, 0x3c, !PT ;  /* 0x00000005c1aa7c12 */ /* 0x008fe2000f8e3cff */
[----:B------:R-:W-:Y:S01]  /*13f60*/  UIADD3 UR5, UR32, -0x61c88647, URZ ;  /* 0x9e3779b920057890 */ /* 0x000fe2000fffe03f */
[----:B--2---:R-:W-:Y:S01]  /*13f70*/  LOP3.LUT R3, R197, UR4, R192, 0x96, !PT ;  /* 0x00000004c5037c12 */ /* 0x004fe2000f8e96c0 */
[----:B------:R-:W-:Y:S02]  /*13f80*/  UIADD3 UR4, UR33, 0x646e171e, URZ ;  /* 0x646e171e21047890 */ /* 0x000fe4000fffe03f */
[----:B------:R-:W-:Y:S04]  /*13f90*/  IMAD.WIDE.U32 R170, R170, -0x326172a9, RZ ;  /* 0xcd9e8d57aaaa7825 */ /* 0x000fe800078e00ff */
[----:B------:R-:W-:Y:S05]  /*13fa0*/  IMAD.WIDE.U32 R188, R3, -0x326172a9, RZ ;  /* 0xcd9e8d5703bc7825 */ /* 0x000fea00078e00ff */
[----:B------:R-:W-:Y:S05]  /*13fb0*/  LOP3.LUT R2, R189, UR15, R170, 0x96, !PT ;  /* 0x0000000fbd027c12 */ /* 0x000fea000f8e96aa */
[----:B------:R-:W-:Y:S01]  /*13fc0*/  IMAD.WIDE.U32 R174, R2, -0x2daee0ad, RZ ;  /* 0xd2511f5302ae7825 */ /* 0x000fe200078e00ff */
[----:B----4-:R-:W-:Y:S05]  /*13fd0*/  LOP3.LUT R3, R171, UR5, R190, 0x96, !PT ;  /* 0x00000005ab037c12 */ /* 0x010fea000f8e96be */
[----:B------:R-:W-:Y:S02]  /*13fe0*/  IMAD.WIDE.U32 R170, R3, -0x2daee0ad, RZ ;  /* 0xd2511f5303aa7825 */ /* 0x000fe400078e00ff */
[----:B------:R-:W1:Y:S03]  /*13ff0*/  SHFL.BFLY PT, R3, R169, 0x1, 0x1f ;  /* 0x0c201f00a9037f89 */ /* 0x000e6600000e0000 */
[----:B------:R-:W-:Y:S02]  /*14000*/  LOP3.LUT R2, R171, UR14, R196, 0x96, !PT ;  /* 0x0000000eab027c12 */ /* 0x000fe4000f8e96c4 */
[----:B------:R-:W-:Y:S03]  /*14010*/  LOP3.LUT R170, R175, UR12, R170, 0x96, !PT ;  /* 0x0000000cafaa7c12 */ /* 0x000fe6000f8e96aa */
[----:B------:R-:W-:Y:S02]  /*14020*/  IMAD.WIDE.U32 R172, R2, -0x326172a9, RZ ;  /* 0xcd9e8d5702ac7825 */ /* 0x000fe400078e00ff */
[----:B------:R-:W2:Y:S02]  /*14030*/  SHFL.BFLY PT, R2, R166, 0x1, 0x1f ;  /* 0x0c201f00a6027f89 */ /* 0x000ea400000e0000 */
[----:B------:R-:W-:Y:S01]  /*14040*/  IMAD.WIDE.U32 R170, R170, -0x326172a9, RZ ;  /* 0xcd9e8d57aaaa7825 */ /* 0x000fe200078e00ff */
[----:B------:R-:W-:Y:S04]  /*14050*/  LOP3.LUT R168, R173, UR13, R188, 0x96, !PT ;  /* 0x0000000dada87c12 */ /* 0x000fe8000f8e96bc */
[----:B------:R-:W-:Y:S01]  /*14060*/  LOP3.LUT R172, R171, UR11, R172, 0x96, !PT ;  /* 0x0000000babac7c12 */ /* 0x000fe2000f8e96ac */
[----:B------:R-:W-:Y:S04]  /*14070*/  IMAD.WIDE.U32 R176, R168, -0x2daee0ad, RZ ;  /* 0xd2511f53a8b07825 */ /* 0x000fe800078e00ff */
[----:B------:R-:W-:Y:S01]  /*14080*/  IMAD.WIDE.U32 R172, R172, -0x2daee0ad, RZ ;  /* 0xd2511f53acac7825 */ /* 0x000fe200078e00ff */
[----:B------:R-:W-:Y:S02]  /*14090*/  LOP3.LUT R168, R177, UR10, R174, 0x96, !PT ;  /* 0x0000000ab1a87c12 */ /* 0x000fe4000f8e96ae */
[----:B-1----:R-:W-:Y:S02]  /*140a0*/  FMNMX.FTZ R3, R169, R3, !PT ;  /* 0x00000003a9037209 */ /* 0x002fe40007810000 */
[----:B------:R-:W-:Y:S01]  /*140b0*/  LOP3.LUT R169, R173, UR8, R176, 0x96, !PT ;  /* 0x00000008ada97c12 */ /* 0x000fe2000f8e96b0 */
[----:B------:R-:W-:Y:S01]  /*140c0*/  IMAD.WIDE.U32 R186, R168, -0x326172a9, RZ ;  /* 0xcd9e8d57a8ba7825 */ /* 0x000fe200078e00ff */
[C---:B------:R-:W-:Y:S03]  /*140d0*/  FSETP.NEU.FTZ.AND P4, PT, R3.reuse, -INF , PT ;  /* 0xff8000000300780b */ /* 0x040fe60003f9d000 */
[----:B------:R-:W-:Y:S01]  /*140e0*/  FMUL.FTZ R168, R3, c[0x0][0x23c] ;  /* 0x00008f0003a87a20 */ /* 0x000fe20000410000 */
[----:B------:R-:W-:Y:S01]  /*140f0*/  LOP3.LUT R171, R187, UR9, R170, 0x96, !PT ;  /* 0x00000009bbab7c12 */ /* 0x000fe2000f8e96aa */
[----:B------:R-:W-:Y:S01]  /*14100*/  FADD.FTZ R164, -R3, R164 ;  /* 0x000000a403a47221 */ /* 0x000fe20000010100 */
[----:B--2---:R-:W-:Y:S01]  /*14110*/  FMNMX.FTZ R2, R166, R2, !PT ;  /* 0x00000002a6027209 */ /* 0x004fe20007810000 */
[----:B------:R-:W-:Y:S01]  /*14120*/  IMAD.WIDE.U32 R194, R169, -0x326172a9, RZ ;  /* 0xcd9e8d57a9c27825 */ /* 0x000fe200078e00ff */
[----:B------:R-:W-:Y:S02]  /*14130*/  FSEL R168, R168, RZ, P4 ;  /* 0x000000ffa8a87208 */ /* 0x000fe40002000000 */
[----:B------:R-:W-:Y:S01]  /*14140*/  FSETP.NEU.FTZ.AND P4, PT, R2, -INF , PT ;  /* 0xff8000000200780b */ /* 0x000fe20003f9d000 */
[----:B------:R-:W-:Y:S01]  /*14150*/  FMUL.FTZ R164, R164, c[0x0][0x23c] ;  /* 0x00008f00a4a47a20 */ /* 0x000fe20000410000 */
[----:B------:R-:W-:Y:S01]  /*14160*/  LOP3.LUT R182, R195, UR31, R186, 0x96, !PT ;  /* 0x0000001fc3b67c12 */ /* 0x000fe2000f8e96ba */
[--C-:B------:R-:W-:Y:S02]  /*14170*/  FFMA.FTZ R5, R5, c[0x0][0x23c], -R168.reuse ;  /* 0x00008f0005057a23 */ /* 0x100fe400000108a8 */
[--C-:B------:R-:W-:Y:S02]  /*14180*/  FFMA.FTZ R4, R4, c[0x0][0x23c], -R168.reuse ;  /* 0x00008f0004047a23 */ /* 0x100fe400000108a8 */
[----:B------:R1:W2:Y:S01]  /*14190*/  MUFU.EX2 R184, R5 ;  /* 0x0000000500b87308 */ /* 0x0002a20000000800 */
[----:B------:R-:W-:Y:S02]  /*141a0*/  FMUL.FTZ R170, R2, c[0x0][0x23c] ;  /* 0x00008f0002aa7a20 */ /* 0x000fe40000410000 */
[----:B------:R-:W-:Y:S02]  /*141b0*/  FFMA.FTZ R13, R13, c[0x0][0x23c], -R168 ;  /* 0x00008f000d0d7a23 */ /* 0x000fe400000108a8 */
[----:B------:R-:W-:Y:S01]  /*141c0*/  IMAD.MOV.U32 R176, RZ, RZ, R178 ;  /* 0x000000ffffb07224 */ /* 0x000fe200078e00b2 */
[----:B------:R-:W-:Y:S01]  /*141d0*/  FSEL R170, R170, RZ, P4 ;  /* 0x000000ffaaaa7208 */ /* 0x000fe20002000000 */
[----:B------:R-:W-:Y:S02]  /*141e0*/  FFMA.FTZ R178, R20, c[0x0][0x23c], -R168 ;  /* 0x00008f0014b27a23 */ /* 0x000fe400000108a8 */
[----:B------:R-:W-:Y:S01]  /*141f0*/  IMAD.MOV.U32 R20, RZ, RZ, R196 ;  /* 0x000000ffff147224 */ /* 0x000fe200078e00c4 */
[----:B------:R-:W3:Y:S01]  /*14200*/  MUFU.EX2 R4, R4 ;  /* 0x0000000400047308 */ /* 0x000ee20000000800 */
[--C-:B------:R-:W-:Y:S02]  /*14210*/  FFMA.FTZ R16, R16, c[0x0][0x23c], -R168.reuse ;  /* 0x00008f0010107a23 */ /* 0x100fe400000108a8 */
[----:B------:R-:W-:Y:S02]  /*14220*/  FFMA.FTZ R183, R24, c[0x0][0x23c], -R168 ;  /* 0x00008f0018b77a23 */ /* 0x000fe400000108a8 */
[--C-:B------:R-:W-:Y:S02]  /*14230*/  FFMA.FTZ R24, R15, c[0x0][0x23c], -R170.reuse ;  /* 0x00008f000f187a23 */ /* 0x100fe400000108aa */
[----:B------:R-:W-:Y:S02]  /*14240*/  IMAD.MOV.U32 R15, RZ, RZ, R13 ;  /* 0x000000ffff0f7224 */ /* 0x000fe400078e000d */
[----:B------:R-:W-:Y:S01]  /*14250*/  FFMA.FTZ R13, R23, c[0x0][0x23c], -R170 ;  /* 0x00008f00170d7a23 */ /* 0x000fe200000108aa */
[----:B------:R-:W4:Y:S01]  /*14260*/  MUFU.EX2 R164, R164 ;  /* 0x000000a400a47308 */ /* 0x000f220000000800 */
[--C-:B------:R-:W-:Y:S02]  /*14270*/  FFMA.FTZ R174, R8, c[0x0][0x23c], -R168.reuse ;  /* 0x00008f0008ae7a23 */ /* 0x100fe400000108a8 */
[----:B------:R-:W-:Y:S01]  /*14280*/  FFMA.FTZ R177, R25, c[0x0][0x23c], -R168 ;  /* 0x00008f0019b17a23 */ /* 0x000fe200000108a8 */
[----:B-1----:R-:W-:Y:S01]  /*14290*/  LOP3.LUT R5, R182, 0xff, RZ, 0xc0, !PT ;  /* 0x000000ffb6057812 */ /* 0x002fe200078ec0ff */
[----:B--2---:R-:W-:Y:S02]  /*142a0*/  IMAD.MOV.U32 R23, RZ, RZ, R184 ;  /* 0x000000ffff177224 */ /* 0x004fe400078e00b8 */
[----:B------:R-:W-:Y:S01]  /*142b0*/  FFMA.FTZ R25, R14, c[0x0][0x23c], -R170 ;  /* 0x00008f000e197a23 */ /* 0x000fe200000108aa */
[----:B------:R-:W-:Y:S01]  /*142c0*/  ISETP.GE.U32.AND P0, PT, R243, R5, PT ;  /* 0x00000005f300720c */ /* 0x000fe20003f06070 */
[--C-:B------:R-:W-:Y:S01]  /*142d0*/  FFMA.FTZ R179, R21, c[0x0][0x23c], -R168.reuse ;  /* 0x00008f0015b37a23 */ /* 0x100fe200000108a8 */
[----:B------:R-:W-:Y:S01]  /*142e0*/  LOP3.LUT R5, R182, 0xffff, RZ, 0xc0, !PT ;  /* 0x0000ffffb6057812 */ /* 0x000fe200078ec0ff */
[----:B------:R-:W-:Y:S01]  /*142f0*/  IMAD.MOV.U32 R21, RZ, RZ, R197 ;  /* 0x000000ffff157224 */ /* 0x000fe200078e00c5 */
[----:B------:R-:W-:Y:S01]  /*14300*/  MUFU.EX2 R177, R177 ;  /* 0x000000b100b17308 */ /* 0x000fe20000000800 */
[--C-:B------:R-:W-:Y:S01]  /*14310*/  FFMA.FTZ R169, R32, c[0x0][0x23c], -R168.reuse ;  /* 0x00008f0020a97a23 */ /* 0x100fe200000108a8 */
[----:B------:R-:W-:Y:S01]  /*14320*/  SHF.R.U32.HI R5, RZ, 0x8, R5 ;  /* 0x00000008ff057819 */ /* 0x000fe20000011605 */
[--C-:B------:R-:W-:Y:S01]  /*14330*/  FFMA.FTZ R8, R9, c[0x0][0x23c], -R168.reuse ;  /* 0x00008f0009087a23 */ /* 0x100fe200000108a8 */
[----:B---3--:R-:W-:Y:S01]  /*14340*/  F2FP.BF16.PACK_AB R166, R23, R4 ;  /* 0x0000000417a6723e */ /* 0x008fe200000010ff */
[--C-:B------:R-:W-:Y:S01]  /*14350*/  FFMA.FTZ R9, R12, c[0x0][0x23c], -R168.reuse ;  /* 0x00008f000c097a23 */ /* 0x100fe200000108a8 */
[----:B------:R-:W-:Y:S01]  /*14360*/  LOP3.LUT R5, R5, 0xffff, RZ, 0xc0, !PT ;  /* 0x0000ffff05057812 */ /* 0x000fe200078ec0ff */
[--C-:B------:R-:W-:Y:S01]  /*14370*/  FFMA.FTZ R17, R17, c[0x0][0x23c], -R168.reuse ;  /* 0x00008f0011117a23 */ /* 0x100fe200000108a8 */
[----:B------:R1:W5:Y:S01]  /*14380*/  LDL.LU.64 R196, [R1+0x78] ;  /* 0x0000780001c47983 */ /* 0x0003620000300a00 */
[----:B------:R-:W-:Y:S01]  /*14390*/  FFMA.FTZ R175, R28, c[0x0][0x23c], -R168 ;  /* 0x00008f001caf7a23 */ /* 0x000fe200000108a8 */
[----:B------:R-:W-:Y:S01]  /*143a0*/  ISETP.GE.U32.AND P6, PT, R243, R5, PT ;  /* 0x00000005f300720c */ /* 0x000fe20003fc6070 */
[----:B------:R-:W-:Y:S01]  /*143b0*/  IMAD.MOV.U32 R28, RZ, RZ, R16 ;  /* 0x000000ffff1c7224 */ /* 0x000fe200078e0010 */
[----:B------:R-:W-:Y:S01]  /*143c0*/  @!P0 HFMA2.BF16_V2 R242, -RZ.H0_H0, RZ.H0_H0, -R166.H0_H0 ;  /* 0x200000fffff28231 */ /* 0x000fe200003409a6 */
[----:B------:R-:W-:Y:S01]  /*143d0*/  IMAD.MOV.U32 R32, RZ, RZ, R20 ;  /* 0x000000ffff207224 */ /* 0x000fe200078e0014 */
[----:B------:R-:W-:Y:S01]  /*143e0*/  MUFU.EX2 R169, R169 ;  /* 0x000000a900a97308 */ /* 0x000fe20000000800 */
[--C-:B------:R-:W-:Y:S01]  /*143f0*/  FFMA.FTZ R16, R18, c[0x0][0x23c], -R170.reuse ;  /* 0x00008f0012107a23 */ /* 0x100fe200000108aa */
[----:B------:R-:W-:Y:S01]  /*14400*/  MOV R18, R171 ;  /* 0x000000ab00127202 */ /* 0x000fe20000000f00 */
[--C-:B------:R-:W-:Y:S02]  /*14410*/  FFMA.FTZ R20, R19, c[0x0][0x23c], -R170.reuse ;  /* 0x00008f0013147a23 */ /* 0x100fe400000108aa */
[----:B------:R-:W-:Y:S02]  /*14420*/  FFMA.FTZ R12, R22, c[0x0][0x23c], -R170 ;  /* 0x00008f00160c7a23 */ /* 0x000fe400000108aa */
[----:B------:R-:W-:Y:S02]  /*14430*/  FADD.FTZ R0, -R2, R0 ;  /* 0x0000000002007221 */ /* 0x000fe40000010100 */
[----:B------:R-:W-:Y:S01]  /*14440*/  IMAD.MOV.U32 R19, RZ, RZ, R174 ;  /* 0x000000ffff137224 */ /* 0x000fe200078e00ae */
[----:B------:R-:W-:Y:S01]  /*14450*/  MUFU.EX2 R175, R175 ;  /* 0x000000af00af7308 */ /* 0x000fe20000000800 */
[----:B------:R-:W-:Y:S02]  /*14460*/  FFMA.FTZ R173, R29, c[0x0][0x23c], -R168 ;  /* 0x00008f001dad7a23 */ /* 0x000fe400000108a8 */
[----:B------:R-:W-:Y:S02]  /*14470*/  IMAD.MOV.U32 R29, RZ, RZ, R176 ;  /* 0x000000ffff1d7224 */ /* 0x000fe400078e00b0 */
[----:B------:R-:W-:Y:S02]  /*14480*/  FFMA.FTZ R168, R33, c[0x0][0x23c], -R168 ;  /* 0x00008f0021a87a23 */ /* 0x000fe400000108a8 */
[----:B------:R-:W-:Y:S01]  /*14490*/  FFMA.FTZ R171, R34, c[0x0][0x23c], -R170 ;  /* 0x00008f0022ab7a23 */ /* 0x000fe200000108aa */
[----:B------:R-:W-:Y:S01]  /*144a0*/  MOV R34, R25 ;  /* 0x0000001900227202 */ /* 0x000fe20000000f00 */
[----:B----4-:R-:W-:Y:S02]  /*144b0*/  FMUL.FTZ R25, R164, R153 ;  /* 0x00000099a4197220 */ /* 0x010fe40000410000 */
[----:B------:R-:W-:Y:S01]  /*144c0*/  IMAD.MOV.U32 R153, RZ, RZ, R182 ;  /* 0x000000ffff997224 */ /* 0x000fe200078e00b6 */
[----:B------:R-:W-:Y:S01]  /*144d0*/  IADD3 R182, P4, R180, UR28, RZ ;  /* 0x0000001cb4b67c10 */ /* 0x000fe2000ff9e0ff */
[----:B------:R-:W-:Y:S01]  /*144e0*/  IMAD.MOV.U32 R33, RZ, RZ, R21 ;  /* 0x000000ffff217224 */ /* 0x000fe200078e0015 */
[----:B------:R-:W-:Y:S01]  /*144f0*/  MUFU.EX2 R168, R168 ;  /* 0x000000a800a87308 */ /* 0x000fe20000000800 */
[----:B------:R-:W-:Y:S02]  /*14500*/  FFMA.FTZ R21, R26, c[0x0][0x23c], -R170 ;  /* 0x00008f001a157a23 */ /* 0x000fe400000108aa */
[----:B------:R-:W-:Y:S01]  /*14510*/  FFMA.FTZ R14, R164, R165, R4 ;  /* 0x000000a5a40e7223 */ /* 0x000fe20000010004 */
[----:B------:R-:W-:Y:S01]  /*14520*/  PRMT R165, R166, 0x7632, R165 ;  /* 0x00007632a6a57816 */ /* 0x000fe200000000a5 */
[C---:B------:R-:W-:Y:S02]  /*14530*/  FMUL.FTZ R4, R164.reuse, R132 ;  /* 0x00000084a4047220 */ /* 0x040fe40000410000 */
[----:B------:R-:W-:Y:S02]  /*14540*/  IMAD.MOV.U32 R132, RZ, RZ, R12 ;  /* 0x000000ffff847224 */ /* 0x000fe400078e000c */
[C---:B------:R-:W-:Y:S01]  /*14550*/  FMUL.FTZ R12, R164.reuse, R140 ;  /* 0x0000008ca40c7220 */ /* 0x040fe20000410000 */
[----:B------:R-:W-:Y:S01]  /*14560*/  @!P6 HFMA2.BF16_V2 R241, -RZ.H0_H0, RZ.H0_H0, -R165.H0_H0 ;  /* 0x200000fffff1e231 */ /* 0x000fe200003409a5 */
[----:B------:R-:W-:Y:S01]  /*14570*/  IMAD.MOV.U32 R140, RZ, RZ, R13 ;  /* 0x000000ffff8c7224 */ /* 0x000fe200078e000d */
[----:B------:R-:W-:Y:S01]  /*14580*/  MUFU.EX2 R171, R171 ;  /* 0x000000ab00ab7308 */ /* 0x000fe20000000800 */
[C---:B------:R-:W-:Y:S02]  /*14590*/  FMUL.FTZ R13, R164.reuse, R141 ;  /* 0x0000008da40d7220 */ /* 0x040fe40000410000 */
[----:B------:R-:W-:Y:S02]  /*145a0*/  IMAD.MOV.U32 R141, RZ, RZ, R16 ;  /* 0x000000ffff8d7224 */ /* 0x000fe400078e0010 */
[C---:B------:R-:W-:Y:S02]  /*145b0*/  FMUL.FTZ R16, R164.reuse, R144 ;  /* 0x00000090a4107220 */ /* 0x040fe40000410000 */
[----:B------:R-:W-:Y:S02]  /*145c0*/  IMAD.MOV.U32 R144, RZ, RZ, R17 ;  /* 0x000000ffff907224 */ /* 0x000fe400078e0011 */
[----:B------:R-:W-:Y:S02]  /*145d0*/  FMUL.FTZ R17, R164, R145 ;  /* 0x00000091a4117220 */ /* 0x000fe40000410000 */
[----:B------:R-:W-:Y:S02]  /*145e0*/  IMAD.MOV.U32 R145, RZ, RZ, R20 ;  /* 0x000000ffff917224 */ /* 0x000fe400078e0014 */
[----:B------:R-:W-:Y:S02]  /*145f0*/  FMUL.FTZ R0, R0, c[0x0][0x23c] ;  /* 0x00008f0000007a20 */ /* 0x000fe40000410000 */
[----:B------:R-:W-:Y:S02]  /*14600*/  FFMA.FTZ R10, R10, c[0x0][0x23c], -R170 ;  /* 0x00008f000a0a7a23 */ /* 0x000fe400000108aa */
[C---:B------:R-:W-:Y:S02]  /*14610*/  FMUL.FTZ R5, R164.reuse, R133 ;  /* 0x00000085a4057220 */ /* 0x040fe40000410000 */
[----:B------:R-:W-:Y:S01]  /*14620*/  IMAD.MOV.U32 R133, RZ, RZ, R8 ;  /* 0x000000ffff857224 */ /* 0x000fe200078e0008 */
[----:B------:R-:W2:Y:S01]  /*14630*/  MUFU.EX2 R0, R0 ;  /* 0x0000000000007308 */ /* 0x000ea20000000800 */
[C---:B------:R-:W-:Y:S01]  /*14640*/  FMUL.FTZ R8, R164.reuse, R136 ;  /* 0x00000088a4087220 */ /* 0x040fe20000410000 */
[----:B------:R-:W-:Y:S01]  /*14650*/  MOV R136, R19 ;  /* 0x0000001300887202 */ /* 0x000fe20000000f00 */
[----:B------:R-:W-:Y:S02]  /*14660*/  IMAD.MOV.U32 R19, RZ, RZ, R18 ;  /* 0x000000ffff137224 */ /* 0x000fe400078e0012 */
[----:B------:R-:W-:Y:S02]  /*14670*/  IMAD.MOV.U32 R18, RZ, RZ, R15 ;  /* 0x000000ffff127224 */ /* 0x000fe400078e000f */
[----:B------:R-:W-:Y:S02]  /*14680*/  IMAD.MOV.U32 R15, RZ, RZ, R9 ;  /* 0x000000ffff0f7224 */ /* 0x000fe400078e0009 */
[----:B------:R-:W-:Y:S01]  /*14690*/  FMUL.FTZ R9, R164, R137 ;  /* 0x00000089a4097220 */ /* 0x000fe20000410000 */
[----:B------:R-:W-:Y:S01]  /*146a0*/  MUFU.EX2 R136, R136 ;  /* 0x0000008800887308 */ /* 0x000fe20000000800 */
[----:B------:R-:W-:Y:S02]  /*146b0*/  IMAD.MOV.U32 R137, RZ, RZ, R29 ;  /* 0x000000ffff897224 */ /* 0x000fe400078e001d */
[----:B------:R-:W-:Y:S02]  /*146c0*/  IMAD.MOV.U32 R26, RZ, RZ, R194 ;  /* 0x000000ffff1a7224 */ /* 0x000fe400078e00c2 */
[--C-:B------:R-:W-:Y:S02]  /*146d0*/  FFMA.FTZ R184, R27, c[0x0][0x23c], -R170.reuse ;  /* 0x00008f001bb87a23 */ /* 0x100fe400000108aa */
[--C-:B------:R-:W-:Y:S02]  /*146e0*/  FFMA.FTZ R176, R30, c[0x0][0x23c], -R170.reuse ;  /* 0x00008f001eb07a23 */ /* 0x100fe400000108aa */
[--C-:B------:R-:W-:Y:S01]  /*146f0*/  FFMA.FTZ R174, R31, c[0x0][0x23c], -R170.reuse ;  /* 0x00008f001fae7a23 */ /* 0x100fe200000108aa */
[----:B------:R-:W-:Y:S01]  /*14700*/  MUFU.EX2 R133, R133 ;  /* 0x0000008500857308 */ /* 0x000fe20000000800 */
[C---:B------:R-:W-:Y:S02]  /*14710*/  FMUL.FTZ R20, R164.reuse, R148 ;  /* 0x00000094a4147220 */ /* 0x040fe40000410000 */
[----:B------:R-:W-:Y:S02]  /*14720*/  FMUL.FTZ R29, R164, R157 ;  /* 0x0000009da41d7220 */ /* 0x000fe40000410000 */
[--C-:B------:R-:W-:Y:S02]  /*14730*/  FFMA.FTZ R6, R6, c[0x0][0x23c], -R170.reuse ;  /* 0x00008f0006067a23 */ /* 0x100fe400000108aa */
[--C-:B------:R-:W-:Y:S02]  /*14740*/  FFMA.FTZ R7, R7, c[0x0][0x23c], -R170.reuse ;  /* 0x00008f0007077a23 */ /* 0x100fe400000108aa */
[--C-:B------:R-:W-:Y:S02]  /*14750*/  FFMA.FTZ R11, R11, c[0x0][0x23c], -R170.reuse ;  /* 0x00008f000b0b7a23 */ /* 0x100fe400000108aa */
[----:B------:R-:W-:Y:S02]  /*14760*/  FFMA.FTZ R170, R35, c[0x0][0x23c], -R170 ;  /* 0x00008f0023aa7a23 */ /* 0x000fe400000108aa */
[----:B------:R-:W-:Y:S02]  /*14770*/  IMAD.MOV.U32 R35, RZ, RZ, R24 ;  /* 0x000000ffff237224 */ /* 0x000fe400078e0018 */
[C---:B------:R-:W-:Y:S02]  /*14780*/  FMUL.FTZ R24, R164.reuse, R152 ;  /* 0x00000098a4187220 */ /* 0x040fe40000410000 */
[----:B------:R-:W-:Y:S01]  /*14790*/  IMAD.MOV.U32 R148, RZ, RZ, R21 ;  /* 0x000000ffff947224 */ /* 0x000fe200078e0015 */
[----:B------:R-:W-:Y:S01]  /*147a0*/  MUFU.EX2 R170, R170 ;  /* 0x000000aa00aa7308 */ /* 0x000fe20000000800 */
[C---:B------:R-:W-:Y:S01]  /*147b0*/  FMUL.FTZ R21, R164.reuse, R149 ;  /* 0x00000095a4157220 */ /* 0x040fe20000410000 */
[----:B------:R-:W-:Y:S01]  /*147c0*/  MOV R149, R183 ;  /* 0x000000b700957202 */ /* 0x000fe20000000f00 */
[----:B------:R-:W-:Y:S01]  /*147d0*/  IMAD.MOV.U32 R152, RZ, RZ, R14 ;  /* 0x000000ffff987224 */ /* 0x000fe200078e000e */
[----:B------:R-:W-:Y:S01]  /*147e0*/  SHF.R.U32.HI R14, RZ, 0x18, R153 ;  /* 0x00000018ff0e7819 */ /* 0x000fe20000011699 */
[----:B------:R-:W-:Y:S01]  /*147f0*/  IMAD.MOV.U32 R157, RZ, RZ, R145 ;  /* 0x000000ffff9d7224 */ /* 0x000fe200078e0091 */
[----:B------:R-:W-:Y:S01]  /*14800*/  IADD3.X R183, R181, UR27, RZ, P4, !PT ;  /* 0x0000001bb5b77c10 */ /* 0x000fe2000a7fe4ff */
[----:B------:R-:W-:Y:S01]  /*14810*/  IMAD.MOV.U32 R30, RZ, RZ, R26 ;  /* 0x000000ffff1e7224 */ /* 0x000fe200078e001a */
[----:B------:R-:W-:Y:S01]  /*14820*/  ISETP.GE.U32.AND P5, PT, R243, R14, PT ;  /* 0x0000000ef300720c */ /* 0x000fe20003fa6070 */
[----:B------:R-:W-:Y:S01]  /*14830*/  IMAD.MOV.U32 R26, RZ, RZ, R32 ;  /* 0x000000ffff1a7224 */ /* 0x000fe200078e0020 */
[----:B------:R2:W-:Y:S01]  /*14840*/  MUFU.EX2 R145, R10 ;  /* 0x0000000a00917308 */ /* 0x0005e20000000800 */
[----:B------:R-:W-:Y:S01]  /*14850*/  FMUL.FTZ R32, R164, R160 ;  /* 0x000000a0a4207220 */ /* 0x000fe20000410000 */
[----:B------:R-:W-:Y:S01]  /*14860*/  SHF.R.U32.HI R14, RZ, 0x10, R153 ;  /* 0x00000010ff0e7819 */ /* 0x000fe20000011699 */
[----:B------:R-:W-:Y:S02]  /*14870*/  IMAD.MOV.U32 R160, RZ, RZ, R152 ;  /* 0x000000ffffa07224 */ /* 0x000fe400078e0098 */
[----:B------:R-:W-:Y:S01]  /*14880*/  IMAD.MOV.U32 R152, RZ, RZ, R144 ;  /* 0x000000ffff987224 */ /* 0x000fe200078e0090 */
[----:B------:R-:W-:Y:S01]  /*14890*/  LOP3.LUT R14, R14, 0xff, RZ, 0xc0, !PT ;  /* 0x000000ff0e0e7812 */ /* 0x000fe200078ec0ff */
[----:B------:R-:W-:Y:S01]  /*148a0*/  IMAD.MOV.U32 R144, RZ, RZ, R132 ;  /* 0x000000ffff907224 */ /* 0x000fe200078e0084 */
[----:B------:R-:W-:Y:S01]  /*148b0*/  PRMT R132, R166, 0x5410, R165 ;  /* 0x00005410a6847816 */ /* 0x000fe200000000a5 */
[----:B------:R-:W-:Y:S01]  /*148c0*/  IMAD.MOV.U32 R153, RZ, RZ, R149 ;  /* 0x000000ffff997224 */ /* 0x000fe200078e0095 */
[----:B------:R-:W-:Y:S01]  /*148d0*/  @!P0 PRMT R166, R242, 0x5410, RZ ;  /* 0x00005410f2a68816 */ /* 0x000fe200000000ff */
[----:B------:R-:W-:Y:S01]  /*148e0*/  IMAD.MOV.U32 R22, RZ, RZ, R28 ;  /* 0x000000ffff167224 */ /* 0x000fe200078e001c */
[----:B------:R-:W-:Y:S01]  /*148f0*/  ISETP.NE.AND P0, PT, R137, RZ, PT ;  /* 0x000000ff8900720c */ /* 0x000fe20003f05270 */
[C---:B------:R-:W-:Y:S01]  /*14900*/  FMUL.FTZ R28, R164.reuse, R156 ;  /* 0x0000009ca41c7220 */ /* 0x040fe20000410000 */
[----:B------:R-:W-:Y:S01]  /*14910*/  MOV R149, R141 ;  /* 0x0000008d00957202 */ /* 0x000fe20000000f00 */
[----:B------:R3:W-:Y:S01]  /*14920*/  MUFU.EX2 R137, R7 ;  /* 0x0000000700897308 */ /* 0x0007e20000000800 */
[----:B------:R-:W-:Y:S01]  /*14930*/  IMAD.MOV.U32 R156, RZ, RZ, R148 ;  /* 0x000000ffff9c7224 */ /* 0x000fe200078e0094 */
[----:B------:R-:W-:Y:S01]  /*14940*/  ISETP.GE.U32.AND P4, PT, R243, R14, PT ;  /* 0x0000000ef300720c */ /* 0x000fe20003f86070 */
[----:B------:R-:W-:Y:S01]  /*14950*/  IMAD.MOV.U32 R148, RZ, RZ, R140 ;  /* 0x000000ffff947224 */ /* 0x000fe200078e008c */
[----:B------:R-:W-:Y:S01]  /*14960*/  @!P6 PRMT R165, R241, 0x5410, RZ ;  /* 0x00005410f1a5e816 */ /* 0x000fe200000000ff */
[----:B------:R-:W-:Y:S01]  /*14970*/  IMAD.MOV.U32 R27, RZ, RZ, R195 ;  /* 0x000000ffff1b7224 */ /* 0x000fe200078e00c3 */
[----:B------:R4:W-:Y:S01]  /*14980*/  STG.E.U16 [R180.64], R166 ;  /* 0x000000a6b4007986 */ /* 0x0009e2000c101518 */
[----:B------:R-:W-:Y:S02]  /*14990*/  FMUL.FTZ R36, R164, R36 ;  /* 0x00000024a4247220 */ /* 0x000fe40000410000 */
[----:B------:R-:W-:Y:S01]  /*149a0*/  IMAD.MOV.U32 R31, RZ, RZ, R27 ;  /* 0x000000ffff1f7224 */ /* 0x000fe200078e001b */
[----:B------:R1:W1:Y:S01]  /*149b0*/  MUFU.EX2 R141, R6 ;  /* 0x00000006008d7308 */ /* 0x0002620000000800 */
[----:B------:R-:W-:Y:S01]  /*149c0*/  IMAD.MOV.U32 R27, RZ, RZ, R33 ;  /* 0x000000ffff1b7224 */ /* 0x000fe200078e0021 */
[----:B------:R-:W-:Y:S01]  /*149d0*/  STG.E.U16 [R180.64+0x2], R165 ;  /* 0x000002a5b4007986 */ /* 0x000fe2000c101518 */
[C---:B--2---:R-:W-:Y:S02]  /*149e0*/  FMUL.FTZ R10, R0.reuse, R138 ;  /* 0x0000008a000a7220 */ /* 0x044fe40000410000 */
[----:B------:R-:W-:Y:S01]  /*149f0*/  IMAD.MOV.U32 R138, RZ, RZ, R22 ;  /* 0x000000ffff8a7224 */ /* 0x000fe200078e0016 */
[----:B------:R2:W5:Y:S01]  /*14a00*/  LDL.LU.64 R194, [R1+0x70] ;  /* 0x0000700001c27983 */ /* 0x0005620000300a00 */
[C---:B------:R-:W-:Y:S02]  /*14a10*/  FMUL.FTZ R22, R0.reuse, R150 ;  /* 0x0000009600167220 */ /* 0x040fe40000410000 */
[----:B------:R-:W-:Y:S01]  /*14a20*/  IMAD.MOV.U32 R150, RZ, RZ, R26 ;  /* 0x000000ffff967224 */ /* 0x000fe200078e001a */
[----:B------:R1:W1:Y:S01]  /*14a30*/  MUFU.EX2 R140, R11 ;  /* 0x0000000b008c7308 */ /* 0x0002620000000800 */
[----:B------:R-:W-:Y:S02]  /*14a40*/  FMUL.FTZ R26, R0, R154 ;  /* 0x0000009a001a7220 */ /* 0x000fe40000410000 */
        /* <DEDUP_REMOVED lines=48> */
[----:B------:R-:W-:Y:S02]  /*14d50*/  FMUL.FTZ R129, R164, R129 ;  /* 0x00000081a4817220 */ /* 0x000fe40000410000 */
[C---:B---3--:R-:W-:Y:S02]  /*14d60*/  FMUL.FTZ R7, R0.reuse, R135 ;  /* 0x0000008700077220 */ /* 0x048fe40000410000 */
[----:B------:R-:W-:Y:S02]  /*14d70*/  IMAD.MOV.U32 R135, RZ, RZ, R23 ;  /* 0x000000ffff877224 */ /* 0x000fe400078e0017 */
[C---:B------:R-:W-:Y:S01]  /*14d80*/  FMUL.FTZ R23, R0.reuse, R151 ;  /* 0x0000009700177220 */ /* 0x040fe20000410000 */
[----:B------:R-:W-:Y:S01]  /*14d90*/  MOV R151, R27 ;  /* 0x0000001b00977202 */ /* 0x000fe20000000f00 */
[C---:B------:R-:W-:Y:S02]  /*14da0*/  FMUL.FTZ R27, R0.reuse, R155 ;  /* 0x0000009b001b7220 */ /* 0x040fe40000410000 */
[----:B------:R-:W-:Y:S02]  /*14db0*/  IMAD.MOV.U32 R155, RZ, RZ, R31 ;  /* 0x000000ffff9b7224 */ /* 0x000fe400078e001f */
[----:B------:R-:W-:Y:S02]  /*14dc0*/  IMAD.MOV.U32 R164, RZ, RZ, R152 ;  /* 0x000000ffffa47224 */ /* 0x000fe400078e0098 */
[----:B------:R-:W-:Y:S02]  /*14dd0*/  IMAD.MOV.U32 R152, RZ, RZ, R149 ;  /* 0x000000ffff987224 */ /* 0x000fe400078e0095 */
[----:B------:R-:W-:Y:S02]  /*14de0*/  IMAD.MOV.U32 R149, RZ, RZ, R144 ;  /* 0x000000ffff957224 */ /* 0x000fe400078e0090 */
[----:B------:R-:W-:Y:S02]  /*14df0*/  IMAD.MOV.U32 R144, RZ, RZ, R34 ;  /* 0x000000ffff907224 */ /* 0x000fe400078e0022 */
[C---:B------:R-:W-:Y:S01]  /*14e00*/  FMUL.FTZ R34, R0.reuse, R162 ;  /* 0x000000a200227220 */ /* 0x040fe20000410000 */
[----:B------:R-:W-:Y:S01]  /*14e10*/  MUFU.EX2 R152, R152 ;  /* 0x0000009800987308 */ /* 0x000fe20000000800 */
[----:B------:R-:W-:Y:S01]  /*14e20*/  IMAD.MOV.U32 R162, RZ, RZ, R154 ;  /* 0x000000ffffa27224 */ /* 0x000fe200078e009a */
[----:B------:R-:W-:Y:S01]  /*14e30*/  MOV R154, R150 ;  /* 0x00000096009a7202 */ /* 0x000fe20000000f00 */
[C---:B-1----:R-:W-:Y:S02]  /*14e40*/  FMUL.FTZ R6, R0.reuse, R134 ;  /* 0x0000008600067220 */ /* 0x042fe40000410000 */
[C---:B------:R-:W-:Y:S01]  /*14e50*/  FMUL.FTZ R14, R0.reuse, R142 ;  /* 0x0000008e000e7220 */ /* 0x040fe20000410000 */
[----:B----4-:R-:W-:Y:S01]  /*14e60*/  MOV R166, R162 ;  /* 0x000000a200a67202 */ /* 0x010fe20000000f00 */
[----:B------:R-:W-:Y:S02]  /*14e70*/  IMAD.MOV.U32 R142, RZ, RZ, R15 ;  /* 0x000000ffff8e7224 */ /* 0x000fe400078e000f */
[C---:B------:R-:W-:Y:S01]  /*14e80*/  FMUL.FTZ R15, R0.reuse, R143 ;  /* 0x0000008f000f7220 */ /* 0x040fe20000410000 */
[----:B------:R-:W1:Y:S01]  /*14e90*/  MUFU.EX2 R144, R144 ;  /* 0x0000009000907308 */ /* 0x000e620000000800 */
[----:B------:R-:W-:Y:S02]  /*14ea0*/  IMAD.MOV.U32 R143, RZ, RZ, R18 ;  /* 0x000000ffff8f7224 */ /* 0x000fe400078e0012 */
[----:B------:R-:W-:Y:S02]  /*14eb0*/  IMAD.MOV.U32 R134, RZ, RZ, R160 ;  /* 0x000000ffff867224 */ /* 0x000fe400078e00a0 */
[----:B------:R-:W-:Y:S01]  /*14ec0*/  IMAD.MOV.U32 R160, RZ, RZ, R148 ;  /* 0x000000ffffa07224 */ /* 0x000fe200078e0094 */
[----:B------:R-:W-:Y:S01]  /*14ed0*/  MOV R148, R35 ;  /* 0x0000002300947202 */ /* 0x000fe20000000f00 */
[C---:B------:R-:W-:Y:S02]  /*14ee0*/  FMUL.FTZ R35, R0.reuse, R163 ;  /* 0x000000a300237220 */ /* 0x040fe40000410000 */
[----:B------:R-:W-:Y:S01]  /*14ef0*/  IMAD.MOV.U32 R163, RZ, RZ, R155 ;  /* 0x000000ffffa37224 */ /* 0x000fe200078e009b */
[----:B------:R-:W3:Y:S01]  /*14f00*/  MUFU.EX2 R142, R142 ;  /* 0x0000008e008e7308 */ /* 0x000ee20000000800 */
[C---:B------:R-:W-:Y:S01]  /*14f10*/  FMUL.FTZ R11, R0.reuse, R139 ;  /* 0x0000008b000b7220 */ /* 0x040fe20000410000 */
[----:B------:R-:W-:Y:S01]  /*14f20*/  F2FP.BF16.PACK_AB R139, R137, R141 ;  /* 0x0000008d898b723e */ /* 0x000fe200000010ff */
[C---:B------:R-:W-:Y:S02]  /*14f30*/  FMUL.FTZ R18, R0.reuse, R146 ;  /* 0x0000009200127220 */ /* 0x040fe40000410000 */
[C---:B------:R-:W-:Y:S02]  /*14f40*/  FMUL.FTZ R30, R0.reuse, R158 ;  /* 0x0000009e001e7220 */ /* 0x040fe40000410000 */
[C---:B------:R-:W-:Y:S01]  /*14f50*/  FMUL.FTZ R31, R0.reuse, R159 ;  /* 0x0000009f001f7220 */ /* 0x040fe20000410000 */
[----:B------:R-:W-:Y:S01]  /*14f60*/  @!P4 HFMA2.BF16_V2 R240, -RZ.H0_H0, RZ.H0_H0, -R139.H0_H0 ;  /* 0x200000fffff0c231 */ /* 0x000fe2000034098b */
        /* <DEDUP_REMOVED lines=50> */
[C---:B------:R-:W-:Y:S02]  /*15290*/  FMUL.FTZ R19, R0.reuse, R147 ;  /* 0x0000009300137220 */ /* 0x040fe40000410000 */
[----:B------:R-:W-:Y:S02]  /*152a0*/  IMAD.MOV.U32 R147, RZ, RZ, R143 ;  /* 0x000000ffff937224 */ /* 0x000fe400078e008f */
[----:B------:R-:W-:Y:S02]  /*152b0*/  IMAD.MOV.U32 R143, RZ, RZ, R134 ;  /* 0x000000ffff8f7224 */ /* 0x000fe400078e0086 */
[----:B------:R-:W-:Y:S01]  /*152c0*/  FFMA.FTZ R134, R0, R167, R141 ;  /* 0x000000a700867223 */ /* 0x000fe2000001008d */
[----:B------:R-:W-:Y:S01]  /*152d0*/  LOP3.LUT R0, R162, 0xff, RZ, 0xc0, !PT ;  /* 0x000000ffa2007812 */ /* 0x000fe200078ec0ff */
[----:B------:R-:W-:Y:S01]  /*152e0*/  FADD.FTZ R135, R135, R143 ;  /* 0x0000008f87877221 */ /* 0x000fe20000010000 */
[----:B------:R-:W-:Y:S01]  /*152f0*/  SHF.R.U32.HI R141, RZ, 0x10, R162 ;  /* 0x00000010ff8d7819 */ /* 0x000fe200000116a2 */
[----:B------:R-:W-:Y:S01]  /*15300*/  IMAD.MOV.U32 R143, RZ, RZ, R138 ;  /* 0x000000ffff8f7224 */ /* 0x000fe200078e008a */
[----:B------:R-:W-:Y:S01]  /*15310*/  ISETP.GE.U32.AND P6, PT, R243, R0, PT ;  /* 0x00000000f300720c */ /* 0x000fe20003fc6070 */
[----:B------:R-:W-:Y:S01]  /*15320*/  FADD.FTZ R138, R136, R135 ;  /* 0x00000087888a7221 */ /* 0x000fe20000010000 */
[----:B------:R-:W-:Y:S01]  /*15330*/  LOP3.LUT R0, R162, 0xffff, RZ, 0xc0, !PT ;  /* 0x0000ffffa2007812 */ /* 0x000fe200078ec0ff */
[----:B------:R-:W-:Y:S01]  /*15340*/  FADD.FTZ R134, R137, R134 ;  /* 0x0000008689867221 */ /* 0x000fe20000010000 */
[----:B------:R-:W-:Y:S01]  /*15350*/  PRMT R137, R139, 0x7632, R137 ;  /* 0x000076328b897816 */ /* 0x000fe20000000089 */
[----:B------:R-:W-:Y:S01]  /*15360*/  FADD.FTZ R138, R133, R138 ;  /* 0x0000008a858a7221 */ /* 0x000fe20000010000 */
[----:B------:R-:W-:Y:S01]  /*15370*/  SHF.R.U32.HI R135, RZ, 0x8, R0 ;  /* 0x00000008ff877819 */ /* 0x000fe20000011600 */
[----:B------:R-:W-:Y:S01]  /*15380*/  FADD.FTZ R134, R145, R134 ;  /* 0x0000008691867221 */ /* 0x000fe20000010000 */
[----:B------:R-:W-:Y:S01]  /*15390*/  F2FP.BF16.PACK_AB R0, R133, R136 ;  /* 0x000000888500723e */ /* 0x000fe200000010ff */
[----:B------:R-:W-:Y:S01]  /*153a0*/  @!P5 HFMA2.BF16_V2 R239, -RZ.H0_H0, RZ.H0_H0, -R137.H0_H0 ;  /* 0x200000ffffefd231 */ /* 0x000fe20000340989 */
[----:B------:R-:W-:Y:S01]  /*153b0*/  LOP3.LUT R136, R135, 0xffff, RZ, 0xc0, !PT ;  /* 0x0000ffff87887812 */ /* 0x000fe200078ec0ff */
[----:B------:R-:W-:Y:S01]  /*153c0*/  IMAD.MOV.U32 R150, RZ, RZ, R143 ;  /* 0x000000ffff967224 */ /* 0x000fe200078e008f */
[----:B------:R4:W2:Y:S01]  /*153d0*/  MUFU.EX2 R135, R147 ;  /* 0x0000009300877308 */ /* 0x0008a20000000800 */
[----:B------:R-:W-:Y:S01]  /*153e0*/  PRMT R133, R139, 0x5410, R137 ;  /* 0x000054108b857816 */ /* 0x000fe20000000089 */
[----:B------:R-:W-:Y:S01]  /*153f0*/  @!P6 HFMA2.BF16_V2 R238, -RZ.H0_H0, RZ.H0_H0, -R0.H0_H0 ;  /* 0x200000ffffeee231 */ /* 0x000fe20000340900 */
[----:B------:R-:W-:Y:S01]  /*15400*/  @!P4 PRMT R139, R240, 0x5410, RZ ;  /* 0x00005410f08bc816 */ /* 0x000fe200000000ff */
[----:B------:R-:W-:Y:S01]  /*15410*/  FADD.FTZ R143, R140, R134 ;  /* 0x000000868c8f7221 */ /* 0x000fe20000010000 */
[----:B------:R-:W-:Y:S01]  /*15420*/  ISETP.GE.U32.AND P4, PT, R243, R136, PT ;  /* 0x00000088f300720c */ /* 0x000fe20003f86070 */
[----:B------:R-:W-:Y:S01]  /*15430*/  IMAD.MOV.U32 R155, RZ, RZ, R151 ;  /* 0x000000ffff9b7224 */ /* 0x000fe200078e0097 */
[----:B------:R-:W-:Y:S01]  /*15440*/  LOP3.LUT R141, R141, 0xff, RZ, 0xc0, !PT ;  /* 0x000000ff8d8d7812 */ /* 0x000fe200078ec0ff */
[----:B------:R-:W-:Y:S01]  /*15450*/  IMAD.MOV.U32 R151, RZ, RZ, R164 ;  /* 0x000000ffff977224 */ /* 0x000fe200078e00a4 */
[----:B------:R-:W-:Y:S01]  /*15460*/  @!P5 PRMT R137, R239, 0x5410, RZ ;  /* 0x00005410ef89d816 */ /* 0x000fe200000000ff */
[----:B------:R-:W-:Y:S01]  /*15470*/  IMAD.MOV.U32 R164, RZ, RZ, R157 ;  /* 0x000000ffffa47224 */ /* 0x000fe200078e009d */
[----:B------:R-:W-:Y:S01]  /*15480*/  PRMT R136, R0, 0x7632, R136 ;  /* 0x0000763200887816 */ /* 0x000fe20000000088 */
[----:B------:R-:W-:Y:S01]  /*15490*/  IMAD.MOV.U32 R157, RZ, RZ, R156 ;  /* 0x000000ffff9d7224 */ /* 0x000fe200078e009c */
[C---:B------:R-:W-:Y:S01]  /*154a0*/  ISETP.GE.U32.AND P5, PT, R243.reuse, R141, PT ;  /* 0x0000008df300720c */ /* 0x040fe20003fa6070 */
[----:B------:R-:W-:Y:S01]  /*154b0*/  IMAD.MOV.U32 R156, RZ, RZ, R149 ;  /* 0x000000ffff9c7224 */ /* 0x000fe200078e0095 */
[----:B------:R-:W-:Y:S01]  /*154c0*/  SHF.R.U32.HI R141, RZ, 0x18, R162 ;  /* 0x00000018ff8d7819 */ /* 0x000fe200000116a2 */
[----:B-1----:R-:W-:Y:S01]  /*154d0*/  FADD.FTZ R149, R144, R143 ;  /* 0x0000008f90957221 */ /* 0x002fe20000010000 */
[----:B------:R-:W-:Y:S01]  /*154e0*/  PRMT R134, R0, 0x5410, R136 ;  /* 0x0000541000867816 */ /* 0x000fe20000000088 */
[----:B------:R-:W-:Y:S01]  /*154f0*/  @!P4 HFMA2.BF16_V2 R236, -RZ.H0_H0, RZ.H0_H0, -R136.H0_H0 ;  /* 0x200000ffffecc231 */ /* 0x000fe20000340988 */
[----:B------:R-:W-:Y:S01]  /*15500*/  @!P6 PRMT R0, R238, 0x5410, RZ ;  /* 0x00005410ee00e816 */ /* 0x000fe200000000ff */
[----:B------:R1:W-:Y:S01]  /*15510*/  STG.E.U16 [R182.64], R139 ;  /* 0x0000008bb6007986 */ /* 0x0003e2000c101518 */
[----:B------:R-:W-:Y:S01]  /*15520*/  ISETP.GE.U32.AND P6, PT, R243, R141, PT ;  /* 0x0000008df300720c */ /* 0x000fe20003fc6070 */
[----:B------:R-:W-:Y:S01]  /*15530*/  IMAD.MOV.U32 R167, RZ, RZ, R163 ;  /* 0x000000ffffa77224 */ /* 0x000fe200078e00a3 */
[----:B------:R-:W-:Y:S01]  /*15540*/  F2FP.BF16.PACK_AB R145, R140, R145 ;  /* 0x000000918c91723e */ /* 0x000fe200000010ff */
[----:B----4-:R-:W-:Y:S01]  /*15550*/  IMAD.WIDE.U32 R146, R146, -0x2daee0ad, RZ ;  /* 0xd2511f5392927825 */ /* 0x010fe200078e00ff */
[----:B------:R-:W-:Y:S01]  /*15560*/  @!P4 PRMT R136, R236, 0x5410, RZ ;  /* 0x00005410ec88c816 */ /* 0x000fe200000000ff */
[----:B------:R4:W-:Y:S01]  /*15570*/  STG.E.U16 [R182.64+0x2], R137 ;  /* 0x00000289b6007986 */ /* 0x0009e2000c101518 */
[----:B------:R-:W-:Y:S01]  /*15580*/  PRMT R143, R145, 0x7632, R143 ;  /* 0x00007632918f7816 */ /* 0x000fe2000000008f */
[----:B---3--:R-:W-:Y:S01]  /*15590*/  FADD.FTZ R140, R142, R138 ;  /* 0x0000008a8e8c7221 */ /* 0x008fe20000010000 */
[----:B------:R-:W-:Y:S01]  /*155a0*/  LOP3.LUT R141, R147, UR4, R172, 0x96, !PT ;  /* 0x00000004938d7c12 */ /* 0x000fe2000f8e96ac */
[----:B------:R3:W-:Y:S01]  /*155b0*/  STG.E.U16 [R180.64+0x12], R136 ;  /* 0x00001288b4007986 */ /* 0x0007e2000c101518 */
[C---:B--2---:R-:W-:Y:S01]  /*155c0*/  F2FP.BF16.PACK_AB R142, R135.reuse, R142 ;  /* 0x0000008e878e723e */ /* 0x044fe200000010ff */
[----:B------:R-:W-:Y:S01]  /*155d0*/  FADD.FTZ R140, R135, R140 ;  /* 0x0000008c878c7221 */ /* 0x000fe20000010000 */
[C---:B------:R-:W-:Y:S01]  /*155e0*/  LOP3.LUT R138, R141.reuse, 0xff, RZ, 0xc0, !PT ;  /* 0x000000ff8d8a7812 */ /* 0x040fe200078ec0ff */
[----:B------:R-:W-:Y:S01]  /*155f0*/  @!P5 HFMA2.BF16_V2 R237, -RZ.H0_H0, RZ.H0_H0, -R145.H0_H0 ;  /* 0x200000ffffedd231 */ /* 0x000fe20000340991 */
[----:B------:R-:W-:Y:S01]  /*15600*/  LOP3.LUT R135, R141, 0xffff, RZ, 0xc0, !PT ;  /* 0x0000ffff8d877812 */ /* 0x000fe200078ec0ff */
[----:B------:R-:W-:Y:S01]  /*15610*/  @!P6 HFMA2.BF16_V2 R235, -RZ.H0_H0, RZ.H0_H0, -R143.H0_H0 ;  /* 0x200000ffffebe231 */ /* 0x000fe2000034098f */
[----:B------:R-:W-:Y:S01]  /*15620*/  ISETP.GE.U32.AND P4, PT, R243, R138, PT ;  /* 0x0000008af300720c */ /* 0x000fe20003f86070 */
[----:B------:R2:W-:Y:S01]  /*15630*/  STG.E.U16 [R180.64+0x10], R0 ;  /* 0x00001000b4007986 */ /* 0x0005e2000c101518 */
[C---:B------:R-:W-:Y:S01]  /*15640*/  F2FP.BF16.PACK_AB R138, R148.reuse, R144 ;  /* 0x00000090948a723e */ /* 0x040fe200000010ff */
[----:B------:R-:W-:Y:S01]  /*15650*/  FADD.FTZ R148, R148, R149 ;  /* 0x0000009594947221 */ /* 0x000fe20000010000 */
[----:B------:R-:W-:Y:S01]  /*15660*/  SHF.R.U32.HI R135, RZ, 0x8, R135 ;  /* 0x00000008ff877819 */ /* 0x000fe20000011687 */
[----:B------:R2:W2:Y:S01]  /*15670*/  MUFU.EX2 R149, R150 ;  /* 0x0000009600957308 */ /* 0x0004a20000000800 */
[----:B------:R-:W-:Y:S01]  /*15680*/  IMAD.MOV.U32 R162, RZ, RZ, R154 ;  /* 0x000000ffffa27224 */ /* 0x000fe200078e009a */
[----:B------:R-:W-:Y:S01]  /*15690*/  LOP3.LUT R172, R147, UR4, R172, 0x96, !PT ;  /* 0x0000000493ac7c12 */ /* 0x000fe2000f8e96ac */
[----:B------:R-:W-:Y:S01]  /*156a0*/  IMAD.MOV.U32 R163, RZ, RZ, R155 ;  /* 0x000000ffffa37224 */ /* 0x000fe200078e009b */
[----:B------:R-:W-:Y:S01]  /*156b0*/  LOP3.LUT R144, R135, 0xffff, RZ, 0xc0, !PT ;  /* 0x0000ffff87907812 */ /* 0x000fe200078ec0ff */
[----:B------:R-:W-:Y:S01]  /*156c0*/  FADD.FTZ R148, R152, R148 ;  /* 0x0000009498947221 */ /* 0x000fe20000010000 */
[----:B------:R-:W-:Y:S02]  /*156d0*/  PRMT R135, R145, 0x5410, R143 ;  /* 0x0000541091877816 */ /* 0x000fe4000000008f */
[----:B------:R-:W-:Y:S01]  /*156e0*/  @!P5 PRMT R145, R237, 0x5410, RZ ;  /* 0x00005410ed91d816 */ /* 0x000fe200000000ff */
[----:B------:R-:W-:Y:S01]  /*156f0*/  @!P4 HFMA2.BF16_V2 R234, -RZ.H0_H0, RZ.H0_H0, -R142.H0_H0 ;  /* 0x200000ffffeac231 */ /* 0x000fe2000034098e */
[----:B------:R-:W-:Y:S01]  /*15700*/  ISETP.GE.U32.AND P5, PT, R243, R144, PT ;  /* 0x00000090f300720c */ /* 0x000fe20003fa6070 */
[----:B------:R-:W-:Y:S01]  /*15710*/  MUFU.EX2 R158, R156 ;  /* 0x0000009c009e7308 */ /* 0x000fe20000000800 */
[----:B------:R-:W-:Y:S01]  /*15720*/  @!P6 PRMT R143, R235, 0x5410, RZ ;  /* 0x00005410eb8fe816 */ /* 0x000fe200000000ff */
[----:B------:R3:W-:Y:S01]  /*15730*/  STG.E.U16 [R182.64+0x10], R145 ;  /* 0x00001091b6007986 */ /* 0x0007e2000c101518 */
[----:B-1----:R-:W-:Y:S02]  /*15740*/  PRMT R139, R142, 0x7632, R139 ;  /* 0x000076328e8b7816 */ /* 0x002fe4000000008b */
[----:B----4-:R-:W-:Y:S01]  /*15750*/  LOP3.LUT R137, R146, 0xff, RZ, 0xc0, !PT ;  /* 0x000000ff92897812 */ /* 0x010fe200078ec0ff */
[----:B------:R-:W-:Y:S04]  /*15760*/  STG.E.U16 [R182.64+0x12], R143 ;  /* 0x0000128fb6007986 */ /* 0x000fe8000c101518 */
[----:B------:R1:W4:Y:S02]  /*15770*/  MUFU.EX2 R144, R151 ;  /* 0x0000009700907308 */ /* 0x0003240000000800 */
[----:B------:R-:W-:Y:S01]  /*15780*/  @!P5 HFMA2.BF16_V2 R233, -RZ.H0_H0, RZ.H0_H0, -R139.H0_H0 ;  /* 0x200000ffffe9d231 */ /* 0x000fe2000034098b */
[--C-:B--2---:R-:W-:Y:S04]  /*15790*/  SHF.R.U32.HI R150, RZ, 0x10, R141.reuse ;  /* 0x00000010ff967819 */ /* 0x104fe8000001168d */
[----:B------:R-:W-:Y:S04]  /*157a0*/  LOP3.LUT R150, R150, 0xff, RZ, 0xc0, !PT ;  /* 0x000000ff96967812 */ /* 0x000fe800078ec0ff */
[C---:B------:R-:W-:Y:S02]  /*157b0*/  ISETP.GE.U32.AND P6, PT, R243.reuse, R150, PT ;  /* 0x00000096f300720c */ /* 0x040fe40003fc6070 */
[----:B------:R-:W-:Y:S02]  /*157c0*/  SHF.R.U32.HI R150, RZ, 0x18, R141 ;  /* 0x00000018ff967819 */ /* 0x000fe4000001168d */
[----:B------:R-:W-:Y:S02]  /*157d0*/  PRMT R141, R142, 0x5410, R139 ;  /* 0x000054108e8d7816 */ /* 0x000fe4000000008b */
[----:B------:R-:W-:Y:S02]  /*157e0*/  @!P4 PRMT R142, R234, 0x5410, RZ ;  /* 0x00005410ea8ec816 */ /* 0x000fe400000000ff */
[----:B------:R-:W-:Y:S02]  /*157f0*/  ISETP.GE.U32.AND P4, PT, R243, R150, PT ;  /* 0x00000096f300720c */ /* 0x000fe40003f86070 */
[----:B------:R-:W-:Y:S01]  /*15800*/  LOP3.LUT R150, R146, 0xffff, RZ, 0xc0, !PT ;  /* 0x0000ffff92967812 */ /* 0x000fe200078ec0ff */
[----:B------:R-:W-:Y:S01]  /*15810*/  STG.E.U16 [R180.64+0x20], R142 ;  /* 0x0000208eb4007986 */ /* 0x000fe2000c101518 */
[----:B------:R-:W-:Y:S01]  /*15820*/  @!P5 PRMT R139, R233, 0x5410, RZ ;  /* 0x00005410e98bd816 */ /* 0x000fe200000000ff */
[----:B------:R-:W-:Y:S01]  /*15830*/  @!P6 HFMA2.BF16_V2 R232, -RZ.H0_H0, RZ.H0_H0, -R138.H0_H0 ;  /* 0x200000ffffe8e231 */ /* 0x000fe2000034098a */
[----:B------:R-:W-:Y:S01]  /*15840*/  SHF.R.U32.HI R150, RZ, 0x8, R150 ;  /* 0x00000008ff967819 */ /* 0x000fe20000011696 */
[----:B-1----:R-:W-:Y:S01]  /*15850*/  FADD.FTZ R151, R149, R140 ;  /* 0x0000008c95977221 */ /* 0x002fe20000010000 */
[C---:B------:R-:W-:Y:S01]  /*15860*/  ISETP.GE.U32.AND P5, PT, R243.reuse, R137, PT ;  /* 0x00000089f300720c */ /* 0x040fe20003fa6070 */
[----:B------:R1:W-:Y:S01]  /*15870*/  STG.E.U16 [R180.64+0x22], R139 ;  /* 0x0000228bb4007986 */ /* 0x0003e2000c101518 */
[----:B---3--:R-:W-:Y:S02]  /*15880*/  LOP3.LUT R136, R150, 0xffff, RZ, 0xc0, !PT ;  /* 0x0000ffff96887812 */ /* 0x008fe400078ec0ff */
[----:B------:R-:W2:Y:S01]  /*15890*/  MUFU.EX2 R150, R164 ;  /* 0x000000a400967308 */ /* 0x000ea20000000800 */
[----:B------:R-:W-:Y:S02]  /*158a0*/  PRMT R137, R138, 0x7632, R137 ;  /* 0x000076328a897816 */ /* 0x000fe40000000089 */
[----:B----4-:R-:W-:Y:S02]  /*158b0*/  F2FP.BF16.PACK_AB R0, R144, R149 ;  /* 0x000000959000723e */ /* 0x010fe400000010ff */
[----:B------:R-:W-:Y:S01]  /*158c0*/  PRMT R140, R138, 0x5410, R137 ;  /* 0x000054108a8c7816 */ /* 0x000fe20000000089 */
[----:B------:R-:W-:Y:S01]  /*158d0*/  @!P4 HFMA2.BF16_V2 R229, -RZ.H0_H0, RZ.H0_H0, -R137.H0_H0 ;  /* 0x200000ffffe5c231 */ /* 0x000fe20000340989 */
[----:B------:R-:W-:Y:S02]  /*158e0*/  @!P6 PRMT R138, R232, 0x5410, RZ ;  /* 0x00005410e88ae816 */ /* 0x000fe400000000ff */
[----:B------:R-:W-:Y:S01]  /*158f0*/  ISETP.GE.U32.AND P6, PT, R243, R136, PT ;  /* 0x00000088f300720c */ /* 0x000fe20003fc6070 */
[----:B------:R-:W-:Y:S01]  /*15900*/  @!P5 HFMA2.BF16_V2 R228, -RZ.H0_H0, RZ.H0_H0, -R0.H0_H0 ;  /* 0x200000ffffe4d231 */ /* 0x000fe20000340900 */
[----:B------:R-:W-:Y:S01]  /*15910*/  SHF.R.U32.HI R136, RZ, 0x10, R146 ;  /* 0x00000010ff887819 */ /* 0x000fe20000011692 */
[----:B------:R-:W-:Y:S01]  /*15920*/  STG.E.U16 [R182.64+0x20], R138 ;  /* 0x0000208ab6007986 */ /* 0x000fe2000c101518 */
[----:B------:R-:W-:Y:S02]  /*15930*/  @!P4 PRMT R137, R229, 0x5410, RZ ;  /* 0x00005410e589c816 */ /* 0x000fe400000000ff */
[----:B------:R-:W-:Y:S02]  /*15940*/  LOP3.LUT R149, R136, 0xff, RZ, 0xc0, !PT ;  /* 0x000000ff88957812 */ /* 0x000fe400078ec0ff */
[----:B------:R-:W-:Y:S01]  /*15950*/  PRMT R136, R0, 0x7632, R136 ;  /* 0x0000763200887816 */ /* 0x000fe20000000088 */
[----:B------:R-:W-:Y:S01]  /*15960*/  STG.E.U16 [R182.64+0x22], R137 ;  /* 0x00002289b6007986 */ /* 0x000fe2000c101518 */
[----:B------:R-:W-:Y:S01]  /*15970*/  ISETP.GE.U32.AND P4, PT, R243, R149, PT ;  /* 0x00000095f300720c */ /* 0x000fe20003f86070 */
[----:B------:R-:W-:Y:S01]  /*15980*/  FADD.FTZ R149, R144, R151 ;  /* 0x0000009790957221 */ /* 0x000fe20000010000 */
[----:B------:R-:W-:Y:S01]  /*15990*/  LOP3.LUT R151, R193, UR34, RZ, 0x3c, !PT ;  /* 0x00000022c1977c12 */ /* 0x000fe2000f8e3cff */
[----:B------:R-:W-:Y:S01]  /*159a0*/  @!P6 HFMA2.BF16_V2 R231, -RZ.H0_H0, RZ.H0_H0, -R136.H0_H0 ;  /* 0x200000ffffe7e231 */ /* 0x000fe20000340988 */
[----:B------:R-:W-:Y:S01]  /*159b0*/  PRMT R144, R0, 0x5410, R136 ;  /* 0x0000541000907816 */ /* 0x000fe20000000088 */
[C---:B--2---:R-:W-:Y:S01]  /*159c0*/  FADD.FTZ R148, R150.reuse, R148 ;  /* 0x0000009496947221 */ /* 0x044fe20000010000 */
[----:B------:R-:W-:Y:S01]  /*159d0*/  F2FP.BF16.PACK_AB R152, R150, R152 ;  /* 0x000000989698723e */ /* 0x000fe200000010ff */
[----:B------:R-:W-:Y:S01]  /*159e0*/  IMAD.WIDE.U32 R154, R151, -0x326172a9, RZ ;  /* 0xcd9e8d57979a7825 */ /* 0x000fe200078e00ff */
[----:B------:R-:W-:Y:S01]  /*159f0*/  @!P5 PRMT R0, R228, 0x5410, RZ ;  /* 0x00005410e400d816 */ /* 0x000fe200000000ff */
[----:B------:R2:W5:Y:S01]  /*15a00*/  LDL.LU.64 R192, [R1+0x68] ;  /* 0x0000680001c07983 */ /* 0x0005620000300a00 */
[----:B------:R-:W-:Y:S01]  /*15a10*/  PRMT R161, R152, 0x7632, R161 ;  /* 0x0000763298a17816 */ /* 0x000fe200000000a1 */
[----:B------:R-:W-:Y:S01]  /*15a20*/  IMAD.MOV.U32 R164, RZ, RZ, R157 ;  /* 0x000000ffffa47224 */ /* 0x000fe200078e009d */
[----:B------:R-:W-:Y:S01]  /*15a30*/  LOP3.LUT R150, R155, UR5, R190, 0x96, !PT ;  /* 0x000000059b967c12 */ /* 0x000fe2000f8e96be */
[----:B------:R-:W-:Y:S01]  /*15a40*/  IMAD.MOV.U32 R157, RZ, RZ, R153 ;  /* 0x000000ffff9d7224 */ /* 0x000fe200078e0099 */
[----:B------:R-:W-:Y:S01]  /*15a50*/  LOP3.LUT R145, R189, UR15, R154, 0x96, !PT ;  /* 0x0000000fbd917c12 */ /* 0x000fe2000f8e969a */
[----:B-1----:R-:W-:Y:S01]  /*15a60*/  FADD.FTZ R139, R158, R148 ;  /* 0x000000949e8b7221 */ /* 0x002fe20000010000 */
[----:B------:R-:W-:Y:S01]  /*15a70*/  SHF.R.U32.HI R153, RZ, 0x18, R146 ;  /* 0x00000018ff997819 */ /* 0x000fe20000011692 */
[----:B------:R-:W-:Y:S01]  /*15a80*/  IMAD.WIDE.U32 R150, R150, -0x2daee0ad, RZ ;  /* 0xd2511f5396967825 */ /* 0x000fe200078e00ff */
[----:B------:R-:W-:Y:S01]  /*15a90*/  @!P6 PRMT R136, R231, 0x5410, RZ ;  /* 0x00005410e788e816 */ /* 0x000fe200000000ff */
[----:B------:R-:W-:Y:S01]  /*15aa0*/  MUFU.EX2 R164, R164 ;  /* 0x000000a400a47308 */ /* 0x000fe20000000800 */
[----:B------:R-:W-:Y:S01]  /*15ab0*/  ISETP.GE.U32.AND P5, PT, R243, R153, PT ;  /* 0x00000099f300720c */ /* 0x000fe20003fa6070 */
[----:B------:R-:W-:Y:S01]  /*15ac0*/  IMAD.MOV.U32 R153, RZ, RZ, R160 ;  /* 0x000000ffff997224 */ /* 0x000fe200078e00a0 */
[----:B------:R-:W-:Y:S01]  /*15ad0*/  LOP3.LUT R143, R151, UR14, R162, 0x96, !PT ;  /* 0x0000000e978f7c12 */ /* 0x000fe2000f8e96a2 */
[----:B------:R-:W-:Y:S01]  /*15ae0*/  IMAD.MOV.U32 R165, RZ, RZ, R157 ;  /* 0x000000ffffa57224 */ /* 0x000fe200078e009d */
[----:B------:R-:W-:Y:S01]  /*15af0*/  STG.E.U16 [R180.64+0x32], R136 ;  /* 0x00003288b4007986 */ /* 0x000fe2000c101518 */
[----:B------:R-:W-:Y:S01]  /*15b00*/  IMAD.WIDE.U32 R162, R145, -0x2daee0ad, RZ ;  /* 0xd2511f5391a27825 */ /* 0x000fe200078e00ff */
[----:B------:R-:W-:Y:S01]  /*15b10*/  PRMT R148, R152, 0x5410, R161 ;  /* 0x0000541098947816 */ /* 0x000fe200000000a1 */
[----:B------:R-:W-:Y:S01]  /*15b20*/  @!P4 HFMA2.BF16_V2 R230, -RZ.H0_H0, RZ.H0_H0, -R152.H0_H0 ;  /* 0x200000ffffe6c231 */ /* 0x000fe20000340998 */
[----:B------:R2:W5:Y:S01]  /*15b30*/  LDL.LU.64 R190, [R1+0x60] ;  /* 0x0000600001be7983 */ /* 0x0005620000300a00 */
[----:B------:R-:W-:Y:S01]  /*15b40*/  IMAD.WIDE.U32 R154, R143, -0x326172a9, RZ ;  /* 0xcd9e8d578f9a7825 */ /* 0x000fe200078e00ff */
[----:B------:R1:W3:Y:S01]  /*15b50*/  MUFU.EX2 R160, R178 ;  /* 0x000000b200a07308 */ /* 0x0002e20000000800 */
[----:B------:R-:W-:Y:S02]  /*15b60*/  LOP3.LUT R143, R163, UR12, R150, 0x96, !PT ;  /* 0x0000000ca38f7c12 */ /* 0x000fe4000f8e9696 */
[----:B------:R-:W-:Y:S01]  /*15b70*/  MOV R163, R167 ;  /* 0x000000a700a37202 */ /* 0x000fe20000000f00 */
[----:B------:R-:W-:Y:S01]  /*15b80*/  @!P5 HFMA2.BF16_V2 R227, -RZ.H0_H0, RZ.H0_H0, -R161.H0_H0 ;  /* 0x200000ffffe3d231 */ /* 0x000fe200003409a1 */
[----:B------:R-:W-:Y:S01]  /*15b90*/  LOP3.LUT R142, R155, UR13, R188, 0x96, !PT ;  /* 0x0000000d9b8e7c12 */ /* 0x000fe2000f8e96bc */
[----:B------:R4:W-:Y:S01]  /*15ba0*/  STG.E.U16 [R180.64+0x30], R0 ;  /* 0x00003000b4007986 */ /* 0x0009e2000c101518 */
[----:B------:R-:W-:Y:S02]  /*15bb0*/  @!P4 PRMT R152, R230, 0x5410, RZ ;  /* 0x00005410e698c816 */ /* 0x000fe400000000ff */
[----:B------:R-:W-:Y:S01]  /*15bc0*/  @!P5 PRMT R161, R227, 0x5410, RZ ;  /* 0x00005410e3a1d816 */ /* 0x000fe200000000ff */
[----:B------:R-:W-:Y:S01]  /*15bd0*/  IMAD.WIDE.U32 R156, R142, -0x2daee0ad, RZ ;  /* 0xd2511f538e9c7825 */ /* 0x000fe200078e00ff */
[----:B------:R-:W2:Y:S01]  /*15be0*/  MUFU.EX2 R145, R153 ;  /* 0x0000009900917308 */ /* 0x000ea20000000800 */
[----:B------:R2:W5:Y:S03]  /*15bf0*/  LDL.LU.64 R188, [R1+0x58] ;  /* 0x0000580001bc7983 */ /* 0x0005660000300a00 */
[----:B------:R-:W-:Y:S01]  /*15c00*/  LOP3.LUT R150, R157, UR10, R162, 0x96, !PT ;  /* 0x0000000a9d967c12 */ /* 0x000fe2000f8e96a2 */
[----:B------:R-:W-:Y:S02]  /*15c10*/  IMAD.MOV.U32 R162, RZ, RZ, R166 ;  /* 0x000000ffffa27224 */ /* 0x000fe400078e00a6 */
[----:B------:R-:W-:Y:S01]  /*15c20*/  IMAD.WIDE.U32 R166, R143, -0x326172a9, RZ ;  /* 0xcd9e8d578fa67825 */ /* 0x000fe200078e00ff */
[----:B------:R-:W-:Y:S02]  /*15c30*/  STG.E.U16 [R182.64+0x30], R152 ;  /* 0x00003098b6007986 */ /* 0x000fe4000c101518 */
[----:B------:R4:W4:Y:S01]  /*15c40*/  MUFU.EX2 R142, R179 ;  /* 0x000000b3008e7308 */ /* 0x0009220000000800 */
[----:B------:R-:W-:Y:S01]  /*15c50*/  IMAD.WIDE.U32 R150, R150, -0x326172a9, RZ ;  /* 0xcd9e8d5796967825 */ /* 0x000fe200078e00ff */
[----:B------:R4:W-:Y:S01]  /*15c60*/  STG.E.U16 [R182.64+0x32], R161 ;  /* 0x000032a1b6007986 */ /* 0x0009e2000c101518 */
[----:B-1----:R-:W-:Y:S02]  /*15c70*/  LOP3.LUT R178, R167, UR11, R154, 0x96, !PT ;  /* 0x0000000ba7b27c12 */ /* 0x002fe4000f8e969a */
[----:B---3--:R-:W-:Y:S01]  /*15c80*/  FADD.FTZ R149, R160, R149 ;  /* 0x00000095a0957221 */ /* 0x008fe20000010000 */
[----:B------:R-:W-:Y:S02]  /*15c90*/  LOP3.LUT R166, R151, UR9, R166, 0x96, !PT ;  /* 0x0000000997a67c12 */ /* 0x000fe4000f8e96a6 */
[C---:B--2---:R-:W-:Y:S01]  /*15ca0*/  F2FP.BF16.PACK_AB R158, R145.reuse, R158 ;  /* 0x0000009e919e723e */ /* 0x044fe200000010ff */
[----:B------:R-:W-:Y:S03]  /*15cb0*/  FADD.FTZ R139, R145, R139 ;  /* 0x0000008b918b7221 */ /* 0x000fe60000010000 */
[----:B------:R-:W-:Y:S01]  /*15cc0*/  PRMT R157, R158, 0x7632, R157 ;  /* 0x000076329e9d7816 */ /* 0x000fe2000000009d */
[----:B------:R-:W-:Y:S02]  /*15cd0*/  FADD.FTZ R139, R164, R139 ;  /* 0x0000008ba48b7221 */ /* 0x000fe40000010000 */
[----:B----4-:R-:W-:Y:S01]  /*15ce0*/  IMAD.WIDE.U32 R178, R178, -0x2daee0ad, RZ ;  /* 0xd2511f53b2b27825 */ /* 0x010fe200078e00ff */
[C---:B------:R-:W-:Y:S03]  /*15cf0*/  F2FP.BF16.PACK_AB R160, R142.reuse, R160 ;  /* 0x000000a08ea0723e */ /* 0x040fe600000010ff */
[----:B------:R-:W-:Y:S01]  /*15d00*/  FADD.FTZ R142, R142, R149 ;  /* 0x000000958e8e7221 */ /* 0x000fe20000010000 */
[----:B------:R-:W-:Y:S02]  /*15d10*/  LOP3.LUT R154, R179, UR8, R156, 0x96, !PT ;  /* 0x00000008b39a7c12 */ /* 0x000fe4000f8e969c */
[----:B------:R-:W1:Y:S01]  /*15d20*/  MUFU.EX2 R156, R165 ;  /* 0x000000a5009c7308 */ /* 0x000e620000000800 */
[----:B------:R-:W-:Y:S02]  /*15d30*/  PRMT R159, R160, 0x7632, R159 ;  /* 0x00007632a09f7816 */ /* 0x000fe4000000009f */
[----:B------:R-:W-:Y:S01]  /*15d40*/  IMAD.WIDE.U32 R154, R154, -0x326172a9, RZ ;  /* 0xcd9e8d579a9a7825 */ /* 0x000fe200078e00ff */
[----:B------:R-:W-:Y:S02]  /*15d50*/  F2FP.BF16.PACK_AB R179, R170, R171 ;  /* 0x000000abaab3723e */ /* 0x000fe400000010ff */
[----:B------:R-:W-:Y:S02]  /*15d60*/  PRMT R153, R160, 0x5410, R159 ;  /* 0x00005410a0997816 */ /* 0x000fe4000000009f */
[----:B------:R-:W-:Y:S02]  /*15d70*/  LOP3.LUT R143, R155, UR31, R150, 0x96, !PT ;  /* 0x0000001f9b8f7c12 */ /* 0x000fe4000f8e9696 */
[----:B------:R-:W-:Y:S02]  /*15d80*/  LOP3.LUT R0, R154, 0xff, RZ, 0xc0, !PT ;  /* 0x000000ff9a007812 */ /* 0x000fe400078ec0ff */
[----:B------:R-:W-:Y:S02]  /*15d90*/  LOP3.LUT R145, R143, 0xff, RZ, 0xc0, !PT ;  /* 0x000000ff8f917812 */ /* 0x000fe400078ec0ff */
[--C-:B------:R-:W-:Y:S02]  /*15da0*/  SHF.R.U32.HI R138, RZ, 0x10, R143.reuse ;  /* 0x00000010ff8a7819 */ /* 0x100fe4000001168f */
[----:B------:R-:W-:Y:S02]  /*15db0*/  ISETP.GE.U32.AND P6, PT, R243, R145, PT ;  /* 0x00000091f300720c */ /* 0x000fe40003fc6070 */
[----:B------:R-:W-:Y:S01]  /*15dc0*/  LOP3.LUT R137, R138, 0xff, RZ, 0xc0, !PT ;  /* 0x000000ff8a897812 */ /* 0x000fe200078ec0ff */
[----:B------:R-:W-:Y:S01]  /*15dd0*/  IMAD.MOV.U32 R138, RZ, RZ, R186 ;  /* 0x000000ffff8a7224 */ /* 0x000fe200078e00ba */
[----:B------:R-:W-:Y:S02]  /*15de0*/  LOP3.LUT R145, R143, 0xffff, RZ, 0xc0, !PT ;  /* 0x0000ffff8f917812 */ /* 0x000fe400078ec0ff */
[----:B------:R-:W-:Y:S02]  /*15df0*/  ISETP.GE.U32.AND P5, PT, R243, R137, PT ;  /* 0x00000089f300720c */ /* 0x000fe40003fa6070 */
[----:B------:R-:W2:Y:S01]  /*15e00*/  MUFU.EX2 R137, R184 ;  /* 0x000000b800897308 */ /* 0x000ea20000000800 */
[----:B------:R-:W-:Y:S01]  /*15e10*/  SHF.R.U32.HI R143, RZ, 0x18, R143 ;  /* 0x00000018ff8f7819 */ /* 0x000fe2000001168f */
[----:B-1----:R-:W-:Y:S01]  /*15e20*/  FADD.FTZ R142, R156, R142 ;  /* 0x0000008e9c8e7221 */ /* 0x002fe20000010000 */
[----:B------:R-:W-:Y:S02]  /*15e30*/  SHF.R.U32.HI R167, RZ, 0x10, R154 ;  /* 0x00000010ffa77819 */ /* 0x000fe4000001169a */
[----:B------:R-:W-:Y:S01]  /*15e40*/  @!P6 HFMA2.BF16_V2 R226, -RZ.H0_H0, RZ.H0_H0, -R160.H0_H0 ;  /* 0x200000ffffe2e231 */ /* 0x000fe200003409a0 */
[C---:B------:R-:W-:Y:S01]  /*15e50*/  FADD.FTZ R165, R177.reuse, R142 ;  /* 0x0000008eb1a57221 */ /* 0x040fe20000010000 */
[----:B------:R-:W-:Y:S01]  /*15e60*/  F2FP.BF16.PACK_AB R156, R177, R156 ;  /* 0x0000009cb19c723e */ /* 0x000fe200000010ff */
[----:B------:R-:W-:Y:S01]  /*15e70*/  IMAD.MOV.U32 R142, RZ, RZ, R162 ;  /* 0x000000ffff8e7224 */ /* 0x000fe200078e00a2 */
[----:B------:R-:W-:Y:S01]  /*15e80*/  F2FP.BF16.PACK_AB R177, R168, R169 ;  /* 0x000000a9a8b1723e */ /* 0x000fe200000010ff */
[----:B------:R-:W-:Y:S01]  /*15e90*/  FADD.FTZ R161, R175, R165 ;  /* 0x000000a5afa17221 */ /* 0x000fe20000010000 */
[----:B------:R-:W-:Y:S01]  /*15ea0*/  @!P6 PRMT R160, R226, 0x5410, RZ ;  /* 0x00005410e2a0e816 */ /* 0x000fe200000000ff */
[----:B------:R-:W-:Y:S01]  /*15eb0*/  @!P5 HFMA2.BF16_V2 R224, -RZ.H0_H0, RZ.H0_H0, -R158.H0_H0 ;  /* 0x200000ffffe0d231 */ /* 0x000fe2000034099e */
[----:B------:R-:W-:Y:S01]  /*15ec0*/  ISETP.GE.U32.AND P6, PT, R243, R143, PT ;  /* 0x0000008ff300720c */ /* 0x000fe20003fc6070 */
[----:B------:R-:W-:Y:S01]  /*15ed0*/  IMAD.MOV.U32 R143, RZ, RZ, R163 ;  /* 0x000000ffff8f7224 */ /* 0x000fe200078e00a3 */
[----:B------:R-:W-:Y:S01]  /*15ee0*/  PRMT R163, R158, 0x5410, R157 ;  /* 0x000054109ea37816 */ /* 0x000fe2000000009d */
[----:B------:R-:W-:Y:S01]  /*15ef0*/  STG.E.U16 [R180.64+0x40], R160 ;  /* 0x000040a0b4007986 */ /* 0x000fe2000c101518 */
[----:B------:R-:W-:Y:S02]  /*15f00*/  @!P5 PRMT R158, R224, 0x5410, RZ ;  /* 0x00005410e09ed816 */ /* 0x000fe400000000ff */
[----:B------:R-:W-:Y:S02]  /*15f10*/  LOP3.LUT R138, R143, UR31, R138, 0x96, !PT ;  /* 0x0000001f8f8a7c12 */ /* 0x000fe4000f8e968a */
[----:B------:R-:W-:Y:S02]  /*15f20*/  LOP3.LUT R167, R167, 0xff, RZ, 0xc0, !PT ;  /* 0x000000ffa7a77812 */ /* 0x000fe400078ec0ff */
[C---:B------:R-:W-:Y:S01]  /*15f30*/  LOP3.LUT R136, R138.reuse, 0xffff, RZ, 0xc0, !PT ;  /* 0x0000ffff8a887812 */ /* 0x040fe200078ec0ff */
[C---:B--2---:R-:W-:Y:S01]  /*15f40*/  FADD.FTZ R184, R137.reuse, R139 ;  /* 0x0000008b89b87221 */ /* 0x044fe20000010000 */
[----:B------:R-:W-:Y:S01]  /*15f50*/  F2FP.BF16.PACK_AB R164, R137, R164 ;  /* 0x000000a489a4723e */ /* 0x000fe200000010ff */
[----:B------:R-:W-:Y:S01]  /*15f60*/  @!P6 HFMA2.BF16_V2 R221, -RZ.H0_H0, RZ.H0_H0, -R157.H0_H0 ;  /* 0x200000ffffdde231 */ /* 0x000fe2000034099d */
[----:B------:R-:W-:Y:S01]  /*15f70*/  SHF.R.U32.HI R137, RZ, 0x18, R154 ;  /* 0x00000018ff897819 */ /* 0x000fe2000001169a */
[----:B------:R-:W-:Y:S01]  /*15f80*/  IMAD.MOV.U32 R139, RZ, RZ, R187 ;  /* 0x000000ffff8b7224 */ /* 0x000fe200078e00bb */
[----:B------:R-:W-:Y:S01]  /*15f90*/  SHF.R.U32.HI R136, RZ, 0x8, R136 ;  /* 0x00000008ff887819 */ /* 0x000fe20000011688 */
[----:B------:R1:W5:Y:S01]  /*15fa0*/  LDL.LU.64 R186, [R1+0x50] ;  /* 0x0000500001ba7983 */ /* 0x0003620000300a00 */
[----:B------:R-:W-:Y:S02]  /*15fb0*/  @!P6 PRMT R157, R221, 0x5410, RZ ;  /* 0x00005410dd9de816 */ /* 0x000fe400000000ff */
[----:B------:R-:W-:Y:S02]  /*15fc0*/  ISETP.GE.U32.AND P6, PT, R243, R137, PT ;  /* 0x00000089f300720c */ /* 0x000fe40003fc6070 */
[----:B------:R-:W-:Y:S02]  /*15fd0*/  LOP3.LUT R137, R138, 0xff, RZ, 0xc0, !PT ;  /* 0x000000ff8a897812 */ /* 0x000fe400078ec0ff */
[C---:B------:R-:W-:Y:S02]  /*15fe0*/  LOP3.LUT R139, R142.reuse, 0xffff, RZ, 0xc0, !PT ;  /* 0x0000ffff8e8b7812 */ /* 0x040fe400078ec0ff */
[----:B------:R-:W-:Y:S02]  /*15ff0*/  PRMT R136, R137, 0x5410, R136 ;  /* 0x0000541089887816 */ /* 0x000fe40000000088 */
[--C-:B------:R-:W-:Y:S02]  /*16000*/  SHF.R.U32.HI R137, RZ, 0x10, R138.reuse ;  /* 0x00000010ff897819 */ /* 0x100fe4000001168a */
[----:B------:R-:W-:Y:S01]  /*16010*/  SHF.R.U32.HI R138, RZ, 0x18, R138 ;  /* 0x00000018ff8a7819 */ /* 0x000fe2000001168a */
[--C-:B------:R-:W-:Y:S01]  /*16020*/  HSET2.LE.AND R136, R136, R252.reuse, PT ;  /* 0x000000fc88887233 */ /* 0x100fe20003803000 */
[----:B------:R-:W-:Y:S02]  /*16030*/  LOP3.LUT R137, R137, 0xff, RZ, 0xc0, !PT ;  /* 0x000000ff89897812 */ /* 0x000fe400078ec0ff */
[----:B------:R-:W-:Y:S02]  /*16040*/  SHF.R.U32.HI R139, RZ, 0x8, R139 ;  /* 0x00000008ff8b7819 */ /* 0x000fe4000001168b */
[----:B------:R-:W-:Y:S02]  /*16050*/  PRMT R137, R137, 0x5410, R138 ;  /* 0x0000541089897816 */ /* 0x000fe4000000008a */
[----:B------:R-:W-:Y:S02]  /*16060*/  LOP3.LUT R138, R142, 0xff, RZ, 0xc0, !PT ;  /* 0x000000ff8e8a7812 */ /* 0x000fe400078ec0ff */
[----:B------:R-:W-:Y:S01]  /*16070*/  LOP3.LUT R132, R136, R132, RZ, 0xc0, !PT ;  /* 0x0000008488847212 */ /* 0x000fe200078ec0ff */
[--C-:B------:R-:W-:Y:S01]  /*16080*/  HSET2.LE.AND R137, R137, R252.reuse, PT ;  /* 0x000000fc89897233 */ /* 0x100fe20003803000 */
[----:B------:R-:W-:Y:S02]  /*16090*/  PRMT R138, R138, 0x5410, R139 ;  /* 0x000054108a8a7816 */ /* 0x000fe4000000008b */
[--C-:B------:R-:W-:Y:S02]  /*160a0*/  SHF.R.U32.HI R139, RZ, 0x10, R142.reuse ;  /* 0x00000010ff8b7819 */ /* 0x100fe4000001168e */
[----:B------:R-:W-:Y:S01]  /*160b0*/  SHF.R.U32.HI R142, RZ, 0x18, R142 ;  /* 0x00000018ff8e7819 */ /* 0x000fe2000001168e */
[--C-:B------:R-:W-:Y:S01]  /*160c0*/  HSET2.LE.AND R136, R138, R252.reuse, PT ;  /* 0x000000fc8a887233 */ /* 0x100fe20003803000 */
[----:B------:R-:W-:Y:S02]  /*160d0*/  LOP3.LUT R139, R139, 0xff, RZ, 0xc0, !PT ;  /* 0x000000ff8b8b7812 */ /* 0x000fe400078ec0ff */
[----:B------:R-:W-:Y:S02]  /*160e0*/  LOP3.LUT R133, R137, R133, RZ, 0xc0, !PT ;  /* 0x0000008589857212 */ /* 0x000fe400078ec0ff */
[----:B------:R-:W-:Y:S02]  /*160f0*/  PRMT R142, R139, 0x5410, R142 ;  /* 0x000054108b8e7816 */ /* 0x000fe4000000008e */
[----:B------:R-:W-:Y:S02]  /*16100*/  LOP3.LUT R134, R136, R134, RZ, 0xc0, !PT ;  /* 0x0000008688867212 */ /* 0x000fe400078ec0ff */
[----:B------:R-:W2:Y:S01]  /*16110*/  LDSM.16.MT88.4 R136, [R204+0x18000] ;  /* 0x01800000cc88783b */ /* 0x000ea20000004200 */
[----:B------:R-:W-:Y:S01]  /*16120*/  HSET2.LE.AND R142, R142, R252, PT ;  /* 0x000000fc8e8e7233 */ /* 0x000fe20003803000 */
[----:B------:R-:W-:Y:S02]  /*16130*/  LOP3.LUT R143, R146, 0xff, RZ, 0xc0, !PT ;  /* 0x000000ff928f7812 */ /* 0x000fe400078ec0ff */
[----:B------:R-:W-:Y:S02]  /*16140*/  SHF.R.U32.HI R149, RZ, 0x10, R172 ;  /* 0x00000010ff957819 */ /* 0x000fe400000116ac */
[----:B------:R-:W-:Y:S02]  /*16150*/  LOP3.LUT R135, R142, R135, RZ, 0xc0, !PT ;  /* 0x000000878e877212 */ /* 0x000fe400078ec0ff */
[----:B------:R-:W-:Y:S02]  /*16160*/  LOP3.LUT R142, R146, 0xffff, RZ, 0xc0, !PT ;  /* 0x0000ffff928e7812 */ /* 0x000fe400078ec0ff */
[----:B------:R-:W-:Y:S02]  /*16170*/  LOP3.LUT R147, R172, 0xffff, RZ, 0xc0, !PT ;  /* 0x0000ffffac937812 */ /* 0x000fe400078ec0ff */
[----:B------:R-:W-:Y:S02]  /*16180*/  SHF.R.U32.HI R151, RZ, 0x8, R142 ;  /* 0x00000008ff977819 */ /* 0x000fe4000001168e */
[----:B------:R-:W-:Y:S02]  /*16190*/  SHF.R.U32.HI R147, RZ, 0x8, R147 ;  /* 0x00000008ff937819 */ /* 0x000fe40000011693 */
[----:B------:R-:W-:Y:S02]  /*161a0*/  PRMT R143, R143, 0x5410, R151 ;  /* 0x000054108f8f7816 */ /* 0x000fe40000000097 */
[----:B------:R-:W-:Y:S02]  /*161b0*/  LOP3.LUT R149, R149, 0xff, RZ, 0xc0, !PT ;  /* 0x000000ff95957812 */ /* 0x000fe400078ec0ff */
[----:B------:R-:W-:Y:S04]  /*161c0*/  SHF.R.U32.HI R145, RZ, 0x8, R145 ;  /* 0x00000008ff917819 */ /* 0x000fe80000011691 */
[----:B------:R-:W-:Y:S04]  /*161d0*/  LOP3.LUT R145, R145, 0xffff, RZ, 0xc0, !PT ;  /* 0x0000ffff91917812 */ /* 0x000fe800078ec0ff */
[----:B------:R-:W-:Y:S02]  /*161e0*/  ISETP.GE.U32.AND P4, PT, R243, R145, PT ;  /* 0x00000091f300720c */ /* 0x000fe40003f86070 */
[--C-:B------:R-:W-:Y:S02]  /*161f0*/  SHF.R.U32.HI R145, RZ, 0x10, R146.reuse ;  /* 0x00000010ff917819 */ /* 0x100fe40000011692 */
[----:B------:R-:W-:Y:S02]  /*16200*/  SHF.R.U32.HI R146, RZ, 0x18, R146 ;  /* 0x00000018ff927819 */ /* 0x000fe40000011692 */
[----:B------:R-:W-:Y:S01]  /*16210*/  LOP3.LUT R145, R145, 0xff, RZ, 0xc0, !PT ;  /* 0x000000ff91917812 */ /* 0x000fe200078ec0ff */
[C---:B--2---:R-:W-:Y:S06]  /*16220*/  HMMA.16816.F32.BF16 R4, R132.reuse, R136, R4 ;  /* 0x000000888404723c */ /* 0x044fec0000041804 */
[----:B------:R-:W-:Y:S06]  /*16230*/  @!P4 HFMA2.BF16_V2 R225, -RZ.H0_H0, RZ.H0_H0, -R159.H0_H0 ;  /* 0x200000ffffe1c231 */ /* 0x000fec000034099f */
[----:B------:R-:W-:Y:S01]  /*16240*/  @!P4 PRMT R159, R225, 0x5410, RZ ;  /* 0x00005410e19fc816 */ /* 0x000fe200000000ff */
[C---:B------:R-:W-:Y:S01]  /*16250*/  HMMA.16816.F32.BF16 R8, R132.reuse, R138, R8 ;  /* 0x0000008a8408723c */ /* 0x040fe20000041808 */
[----:B------:R-:W2:Y:S01]  /*16260*/  LDSM.16.MT88.4 R136, [R202+0x18000] ;  /* 0x01800000ca88783b */ /* 0x000ea20000004200 */
[C---:B------:R-:W-:Y:S02]  /*16270*/  ISETP.GE.U32.AND P4, PT, R243.reuse, R0, PT ;  /* 0x00000000f300720c */ /* 0x040fe40003f86070 */
[----:B------:R-:W-:Y:S04]  /*16280*/  LOP3.LUT R0, R154, 0xffff, RZ, 0xc0, !PT ;  /* 0x0000ffff9a007812 */ /* 0x000fe800078ec0ff */
[----:B------:R-:W-:Y:S01]  /*16290*/  SHF.R.U32.HI R0, RZ, 0x8, R0 ;  /* 0x00000008ff007819 */ /* 0x000fe20000011600 */
[----:B------:R-:W-:Y:S03]  /*162a0*/  STG.E.U16 [R180.64+0x42], R159 ;  /* 0x0000429fb4007986 */ /* 0x000fe6000c101518 */
[----:B------:R-:W-:Y:S01]  /*162b0*/  LOP3.LUT R0, R0, 0xffff, RZ, 0xc0, !PT ;  /* 0x0000ffff00007812 */ /* 0x000fe200078ec0ff */
[----:B------:R-:W-:Y:S02]  /*162c0*/  STG.E.U16 [R182.64+0x40], R158 ;  /* 0x0000409eb6007986 */ /* 0x000fe4000c101518 */
[----:B------:R-:W-:Y:S01]  /*162d0*/  @!P4 HFMA2.BF16_V2 R218, -RZ.H0_H0, RZ.H0_H0, -R156.H0_H0 ;  /* 0x200000ffffdac231 */ /* 0x000fe2000034099c */
[----:B------:R-:W-:Y:S01]  /*162e0*/  ISETP.GE.U32.AND P5, PT, R243, R0, PT ;  /* 0x00000000f300720c */ /* 0x000fe20003fa6070 */
[----:B------:R-:W-:Y:S01]  /*162f0*/  STG.E.U16 [R182.64+0x42], R157 ;  /* 0x0000429db6007986 */ /* 0x000fe2000c101518 */
[C---:B------:R-:W-:Y:S04]  /*16300*/  PRMT R0, R156.reuse, 0x7632, R0 ;  /* 0x000076329c007816 */ /* 0x040fe80000000000 */
[----:B------:R-:W-:Y:S02]  /*16310*/  PRMT R162, R156, 0x5410, R0 ;  /* 0x000054109ca27816 */ /* 0x000fe40000000000 */
[----:B------:R-:W-:Y:S05]  /*16320*/  @!P4 PRMT R156, R218, 0x5410, RZ ;  /* 0x00005410da9cc816 */ /* 0x000fea00000000ff */
[----:B------:R-:W-:Y:S01]  /*16330*/  STG.E.U16 [R180.64+0x50], R156 ;  /* 0x0000509cb4007986 */ /* 0x000fe2000c101518 */
[----:B------:R-:W-:Y:S03]  /*16340*/  @!P5 HFMA2.BF16_V2 R215, -RZ.H0_H0, RZ.H0_H0, -R0.H0_H0 ;  /* 0x200000ffffd7d231 */ /* 0x000fe60000340900 */
[----:B------:R-:W-:Y:S02]  /*16350*/  LDSM.16.MT88.4 R156, [R201+0x19800] ;  /* 0x01980000c99c783b */ /* 0x000fe40000004200 */
[----:B------:R-:W-:Y:S02]  /*16360*/  @!P5 PRMT R0, R215, 0x5410, RZ ;  /* 0x00005410d700d816 */ /* 0x000fe400000000ff */
[----:B------:R-:W-:Y:S01]  /*16370*/  ISETP.GE.U32.AND P5, PT, R243, R167, PT ;  /* 0x000000a7f300720c */ /* 0x000fe20003fa6070 */
[C---:B--2---:R-:W-:Y:S03]  /*16380*/  HMMA.16816.F32.BF16 R12, R132.reuse, R136, R12 ;  /* 0x00000088840c723c */ /* 0x044fe6000004180c */
[----:B------:R2:W-:Y:S05]  /*16390*/  STG.E.U16 [R180.64+0x52], R0 ;  /* 0x00005200b4007986 */ /* 0x0005ea000c101518 */
[C---:B------:R-:W-:Y:S01]  /*163a0*/  HMMA.16816.F32.BF16 R16, R132.reuse, R138, R16 ;  /* 0x0000008a8410723c */ /* 0x040fe20000041810 */
[----:B------:R-:W3:Y:S03]  /*163b0*/  LDSM.16.MT88.4 R136, [R201+0x18000] ;  /* 0x01800000c988783b */ /* 0x000ee60000004200 */
[----:B------:R-:W-:Y:S01]  /*163c0*/  @!P5 HFMA2.BF16_V2 R223, -RZ.H0_H0, RZ.H0_H0, -R164.H0_H0 ;  /* 0x200000ffffdfd231 */ /* 0x000fe200003409a4 */
[----:B--2---:R-:W-:Y:S03]  /*163d0*/  PRMT R0, R177, 0x7632, R0 ;  /* 0x00007632b1007816 */ /* 0x004fe60000000000 */
[C---:B---3--:R-:W-:Y:S08]  /*163e0*/  HMMA.16816.F32.BF16 R20, R132.reuse, R136, R20 ;  /* 0x000000888414723c */ /* 0x048ff00000041814 */
[C---:B------:R-:W-:Y:S01]  /*163f0*/  HMMA.16816.F32.BF16 R24, R132.reuse, R138, R24 ;  /* 0x0000008a8418723c */ /* 0x040fe20000041818 */
[----:B------:R-:W2:Y:S07]  /*16400*/  LDSM.16.MT88.4 R136, [R200+0x18000] ;  /* 0x01800000c888783b */ /* 0x000eae0000004200 */
[C---:B--2---:R-:W-:Y:S08]  /*16410*/  HMMA.16816.F32.BF16 R28, R132.reuse, R136, R28 ;  /* 0x00000088841c723c */ /* 0x044ff0000004181c */
        /* <DEDUP_REMOVED lines=29> */
[C---:B--2---:R-:W-:Y:S07]  /*165f0*/  HMMA.16816.F32.BF16 R108, R132.reuse, R136, R108 ;  /* 0x00000088846c723c */ /* 0x044fee000004186c */
[----:B------:R-:W-:Y:S01]  /*16600*/  LOP3.LUT R136, R172, 0xff, RZ, 0xc0, !PT ;  /* 0x000000ffac887812 */ /* 0x000fe200078ec0ff */
[C---:B------:R-:W-:Y:S01]  /*16610*/  HMMA.16816.F32.BF16 R112, R132.reuse, R138, R112 ;  /* 0x0000008a8470723c */ /* 0x040fe20000041870 */
[----:B------:R-:W-:Y:S03]  /*16620*/  SHF.R.U32.HI R172, RZ, 0x18, R172 ;  /* 0x00000018ffac7819 */ /* 0x000fe600000116ac */
[----:B------:R-:W-:Y:S02]  /*16630*/  PRMT R147, R136, 0x5410, R147 ;  /* 0x0000541088937816 */ /* 0x000fe40000000093 */
[----:B------:R-:W2:Y:S01]  /*16640*/  LDSM.16.MT88.4 R136, [R201+0x1e000] ;  /* 0x01e00000c988783b */ /* 0x000ea20000004200 */
[--C-:B------:R-:W-:Y:S02]  /*16650*/  PRMT R149, R149, 0x5410, R172.reuse ;  /* 0x0000541095957816 */ /* 0x100fe400000000ac */
[----:B------:R-:W-:Y:S03]  /*16660*/  HSET2.LE.AND R142, R147, R252, PT ;  /* 0x000000fc938e7233 */ /* 0x000fe60003803000 */
[----:B------:R-:W-:Y:S05]  /*16670*/  PRMT R172, R164, 0x7632, R172 ;  /* 0x00007632a4ac7816 */ /* 0x000fea00000000ac */
[----:B------:R-:W-:Y:S01]  /*16680*/  @!P6 HFMA2.BF16_V2 R222, -RZ.H0_H0, RZ.H0_H0, -R172.H0_H0 ;  /* 0x200000ffffdee231 */ /* 0x000fe200003409ac */
[C---:B--2---:R-:W-:Y:S08]  /*16690*/  HMMA.16816.F32.BF16 R116, R132.reuse, R136, R116 ;  /* 0x000000888474723c */ /* 0x044ff00000041874 */
[C---:B------:R-:W-:Y:S01]  /*166a0*/  HMMA.16816.F32.BF16 R120, R132.reuse, R138, R120 ;  /* 0x0000008a8478723c */ /* 0x040fe20000041878 */
[----:B------:R-:W2:Y:S07]  /*166b0*/  LDSM.16.MT88.4 R136, [R200+0x1e000] ;  /* 0x01e00000c888783b */ /* 0x000eae0000004200 */
[C---:B--2---:R-:W-:Y:S07]  /*166c0*/  HMMA.16816.F32.BF16 R124, R132.reuse, R136, R124 ;  /* 0x00000088847c723c */ /* 0x044fee000004187c */
[--C-:B------:R-:W-:Y:S01]  /*166d0*/  HSET2.LE.AND R137, R149, R252.reuse, PT ;  /* 0x000000fc95897233 */ /* 0x100fe20003803000 */
[----:B------:R-:W-:Y:S01]  /*166e0*/  HMMA.16816.F32.BF16 R128, R132, R138, R128 ;  /* 0x0000008a8480723c */ /* 0x000fe20000041880 */
[----:B------:R-:W-:Y:S01]  /*166f0*/  PRMT R149, R145, 0x5410, R146 ;  /* 0x0000541091957816 */ /* 0x000fe20000000092 */
[----:B------:R-:W-:Y:S02]  /*16700*/  LDSM.16.MT88.4 R132, [R202+0x18800] ;  /* 0x01880000ca84783b */ /* 0x000fe40000004200 */
[----:B------:R-:W-:Y:S01]  /*16710*/  LOP3.LUT R136, R142, R141, RZ, 0xc0, !PT ;  /* 0x0000008d8e887212 */ /* 0x000fe200078ec0ff */
[--C-:B------:R-:W-:Y:S01]  /*16720*/  HSET2.LE.AND R145, R143, R252.reuse, PT ;  /* 0x000000fc8f917233 */ /* 0x100fe20003803000 */
[----:B------:R-:W-:Y:S01]  /*16730*/  LOP3.LUT R137, R137, R140, RZ, 0xc0, !PT ;  /* 0x0000008c89897212 */ /* 0x000fe200078ec0ff */
[--C-:B------:R-:W-:Y:S03]  /*16740*/  HSET2.LE.AND R139, R149, R252.reuse, PT ;  /* 0x000000fc958b7233 */ /* 0x100fe60003803000 */
[----:B------:R-:W2:Y:S02]  /*16750*/  LDSM.16.MT88.4 R140, [R204+0x18800] ;  /* 0x01880000cc8c783b */ /* 0x000ea40000004200 */
[----:B------:R-:W-:Y:S02]  /*16760*/  LOP3.LUT R138, R145, R144, RZ, 0xc0, !PT ;  /* 0x00000090918a7212 */ /* 0x000fe400078ec0ff */
[----:B------:R-:W-:Y:S04]  /*16770*/  LOP3.LUT R139, R139, R148, RZ, 0xc0, !PT ;  /* 0x000000948b8b7212 */ /* 0x000fe800078ec0ff */
[----:B------:R-:W3:Y:S03]  /*16780*/  LDSM.16.MT88.4 R144, [R201+0x18800] ;  /* 0x01880000c990783b */ /* 0x000ee60000004200 */
        /* <DEDUP_REMOVED lines=39> */
[C---:B----4-:R-:W-:Y:S07]  /*16a00*/  HMMA.16816.F32.BF16 R108, R136.reuse, R140, R108 ;  /* 0x0000008c886c723c */ /* 0x050fee000004186c */
[C---:B------:R-:W-:Y:S01]  /*16a10*/  LOP3.LUT R141, R154.reuse, 0xffff, RZ, 0xc0, !PT ;  /* 0x0000ffff9a8d7812 */ /* 0x040fe200078ec0ff */
[C---:B------:R-:W-:Y:S01]  /*16a20*/  HMMA.16816.F32.BF16 R112, R136.reuse, R142, R112 ;  /* 0x0000008e8870723c */ /* 0x040fe20000041870 */
[--C-:B------:R-:W-:Y:S03]  /*16a30*/  SHF.R.U32.HI R140, RZ, 0x18, R154.reuse ;  /* 0x00000018ff8c7819 */ /* 0x100fe6000001169a */
[----:B------:R-:W-:Y:S03]  /*16a40*/  SHF.R.U32.HI R141, RZ, 0x8, R141 ;  /* 0x00000008ff8d7819 */ /* 0x000fe6000001168d */
[----:B------:R-:W-:Y:S01]  /*16a50*/  SHF.R.U32.HI R143, RZ, 0x10, R154 ;  /* 0x00000010ff8f7819 */ /* 0x000fe2000001169a */
[C---:B---3--:R-:W-:Y:S01]  /*16a60*/  HMMA.16816.F32.BF16 R116, R136.reuse, R144, R116 ;  /* 0x000000908874723c */ /* 0x048fe20000041874 */
[----:B------:R-:W-:Y:S03]  /*16a70*/  LOP3.LUT R142, R154, 0xff, RZ, 0xc0, !PT ;  /* 0x000000ff9a8e7812 */ /* 0x000fe600078ec0ff */
[----:B------:R-:W-:Y:S02]  /*16a80*/  LOP3.LUT R154, R155, UR31, R150, 0x96, !PT ;  /* 0x0000001f9b9a7c12 */ /* 0x000fe4000f8e9696 */
[----:B------:R-:W-:Y:S01]  /*16a90*/  LDSM.16.MT88.4 R148, [R202+0x19000] ;  /* 0x01900000ca94783b */ /* 0x000fe20000004200 */
[----:B------:R-:W-:Y:S01]  /*16aa0*/  PRMT R142, R142, 0x5410, R141 ;  /* 0x000054108e8e7816 */ /* 0x000fe2000000008d */
[C---:B------:R-:W-:Y:S01]  /*16ab0*/  HMMA.16816.F32.BF16 R120, R136.reuse, R146, R120 ;  /* 0x000000928878723c */ /* 0x040fe20000041878 */
[----:B------:R-:W-:Y:S03]  /*16ac0*/  LOP3.LUT R143, R143, 0xff, RZ, 0xc0, !PT ;  /* 0x000000ff8f8f7812 */ /* 0x000fe600078ec0ff */
[C---:B------:R-:W-:Y:S01]  /*16ad0*/  LOP3.LUT R141, R154.reuse, 0xff, RZ, 0xc0, !PT ;  /* 0x000000ff9a8d7812 */ /* 0x040fe200078ec0ff */
[--C-:B------:R-:W-:Y:S01]  /*16ae0*/  HSET2.LE.AND R142, R142, R252.reuse, PT ;  /* 0x000000fc8e8e7233 */ /* 0x100fe20003803000 */
[----:B------:R-:W3:Y:S01]  /*16af0*/  LDSM.16.MT88.4 R144, [R204+0x19000] ;  /* 0x01900000cc90783b */ /* 0x000ee20000004200 */
[----:B------:R-:W-:Y:S01]  /*16b00*/  PRMT R143, R143, 0x5410, R140 ;  /* 0x000054108f8f7816 */ /* 0x000fe2000000008c */
[C---:B--2---:R-:W-:Y:S01]  /*16b10*/  HMMA.16816.F32.BF16 R124, R136.reuse, R132, R124 ;  /* 0x00000084887c723c */ /* 0x044fe2000004187c */
[----:B------:R-:W-:Y:S03]  /*16b20*/  LOP3.LUT R140, R154, 0xffff, RZ, 0xc0, !PT ;  /* 0x0000ffff9a8c7812 */ /* 0x000fe600078ec0ff */
[--C-:B------:R-:W-:Y:S01]  /*16b30*/  HSET2.LE.AND R143, R143, R252.reuse, PT ;  /* 0x000000fc8f8f7233 */ /* 0x100fe20003803000 */
[----:B------:R-:W-:Y:S02]  /*16b40*/  LOP3.LUT R142, R142, R162, RZ, 0xc0, !PT ;  /* 0x000000a28e8e7212 */ /* 0x000fe400078ec0ff */
[----:B------:R-:W-:Y:S01]  /*16b50*/  SHF.R.U32.HI R140, RZ, 0x8, R140 ;  /* 0x00000008ff8c7819 */ /* 0x000fe2000001168c */
[----:B------:R-:W-:Y:S01]  /*16b60*/  HMMA.16816.F32.BF16 R128, R136, R134, R128 ;  /* 0x000000868880723c */ /* 0x000fe20000041880 */
[----:B------:R-:W-:Y:S01]  /*16b70*/  PRMT R132, R164, 0x5410, R172 ;  /* 0x00005410a4847816 */ /* 0x000fe200000000ac */
[----:B------:R-:W-:Y:S01]  /*16b80*/  LDSM.16.MT88.4 R136, [R204+0x1b000] ;  /* 0x01b00000cc88783b */ /* 0x000fe20000004200 */
[----:B------:R-:W2:Y:S01]  /*16b90*/  MUFU.EX2 R162, R173 ;  /* 0x000000ad00a27308 */ /* 0x000ea20000000800 */
[----:B------:R-:W-:Y:S02]  /*16ba0*/  PRMT R140, R141, 0x5410, R140 ;  /* 0x000054108d8c7816 */ /* 0x000fe4000000008c */
[--C-:B------:R-:W-:Y:S02]  /*16bb0*/  SHF.R.U32.HI R141, RZ, 0x10, R154.reuse ;  /* 0x00000010ff8d7819 */ /* 0x100fe4000001169a */
[----:B------:R-:W-:Y:S01]  /*16bc0*/  SHF.R.U32.HI R154, RZ, 0x18, R154 ;  /* 0x00000018ff9a7819 */ /* 0x000fe2000001169a */
[--C-:B------:R-:W-:Y:S03]  /*16bd0*/  HSET2.LE.AND R140, R140, R252.reuse, PT ;  /* 0x000000fc8c8c7233 */ /* 0x100fe60003803000 */
[----:B------:R-:W-:Y:S02]  /*16be0*/  LOP3.LUT R141, R141, 0xff, RZ, 0xc0, !PT ;  /* 0x000000ff8d8d7812 */ /* 0x000fe400078ec0ff */
[----:B------:R-:W-:Y:S02]  /*16bf0*/  LOP3.LUT R140, R140, R153, RZ, 0xc0, !PT ;  /* 0x000000998c8c7212 */ /* 0x000fe400078ec0ff */
[----:B------:R-:W-:Y:S02]  /*16c00*/  PRMT R141, R141, 0x5410, R154 ;  /* 0x000054108d8d7816 */ /* 0x000fe4000000009a */
[----:B------:R-:W4:Y:S01]  /*16c10*/  LDSM.16.MT88.4 R152, [R201+0x19000] ;  /* 0x01900000c998783b */ /* 0x000f220000004200 */
[----:B------:R-:W-:Y:S02]  /*16c20*/  LOP3.LUT R143, R143, R132, RZ, 0xc0, !PT ;  /* 0x000000848f8f7212 */ /* 0x000fe400078ec0ff */
[----:B------:R-:W-:Y:S01]  /*16c30*/  HSET2.LE.AND R141, R141, R252, PT ;  /* 0x000000fc8d8d7233 */ /* 0x000fe20003803000 */
[----:B------:R-:W-:Y:S02]  /*16c40*/  @!P5 PRMT R164, R223, 0x5410, RZ ;  /* 0x00005410dfa4d816 */ /* 0x000fe400000000ff */
[----:B------:R-:W-:Y:S02]  /*16c50*/  @!P6 PRMT R172, R222, 0x5410, RZ ;  /* 0x00005410deace816 */ /* 0x000fe400000000ff */
[----:B------:R-:W-:Y:S01]  /*16c60*/  LOP3.LUT R141, R141, R163, RZ, 0xc0, !PT ;  /* 0x000000a38d8d7212 */ /* 0x000fe200078ec0ff */
[----:B------:R-:W1:Y:S01]  /*16c70*/  LDSM.16.MT88.4 R132, [R200+0x19000] ;  /* 0x01900000c884783b */ /* 0x000e620000004200 */
[----:B--2---:R-:W-:Y:S01]  /*16c80*/  F2FP.BF16.PACK_AB R173, R162, R175 ;  /* 0x000000afa2ad723e */ /* 0x004fe200000010ff */
[----:B------:R-:W2:Y:S04]  /*16c90*/  MUFU.EX2 R163, R176 ;  /* 0x000000b000a37308 */ /* 0x000ea80000000800 */
[C---:B---3--:R-:W-:Y:S02]  /*16ca0*/  HMMA.16816.F32.BF16 R4, R140.reuse, R144, R4 ;  /* 0x000000908c04723c */ /* 0x048fe40000041804 */
[----:B------:R-:W-:Y:S04]  /*16cb0*/  STG.E.U16 [R182.64+0x52], R172 ;  /* 0x000052acb6007986 */ /* 0x000fe8000c101518 */
[----:B------:R-:W-:Y:S02]  /*16cc0*/  STG.E.U16 [R182.64+0x50], R164 ;  /* 0x000050a4b6007986 */ /* 0x000fe4000c101518 */
[C---:B------:R-:W-:Y:S02]  /*16cd0*/  HMMA.16816.F32.BF16 R8, R140.reuse, R146, R8 ;  /* 0x000000928c08723c */ /* 0x040fe40000041808 */
[----:B------:R-:W3:Y:S06]  /*16ce0*/  LDSM.16.MT88.4 R144, [R202+0x1b000] ;  /* 0x01b00000ca90783b */ /* 0x000eec0000004200 */
[C---:B------:R-:W-:Y:S01]  /*16cf0*/  HMMA.16816.F32.BF16 R12, R140.reuse, R148, R12 ;  /* 0x000000948c0c723c */ /* 0x040fe2000004180c */
[----:B--2---:R-:W-:Y:S02]  /*16d00*/  IMAD.MOV.U32 R160, RZ, RZ, R163 ;  /* 0x000000ffffa07224 */ /* 0x004fe400078e00a3 */
[----:B------:R-:W2:Y:S05]  /*16d10*/  MUFU.EX2 R163, R174 ;  /* 0x000000ae00a37308 */ /* 0x000eaa0000000800 */
[C---:B------:R-:W-:Y:S01]  /*16d20*/  HMMA.16816.F32.BF16 R16, R140.reuse, R150, R16 ;  /* 0x000000968c10723c */ /* 0x040fe20000041810 */
[----:B------:R-:W3:Y:S07]  /*16d30*/  LDSM.16.MT88.4 R148, [R201+0x1b000] ;  /* 0x01b00000c994783b */ /* 0x000eee0000004200 */
[C---:B----4-:R-:W-:Y:S08]  /*16d40*/  HMMA.16816.F32.BF16 R20, R140.reuse, R152, R20 ;  /* 0x000000988c14723c */ /* 0x050ff00000041814 */
[C---:B------:R-:W-:Y:S01]  /*16d50*/  HMMA.16816.F32.BF16 R24, R140.reuse, R154, R24 ;  /* 0x0000009a8c18723c */ /* 0x040fe20000041818 */
[----:B------:R-:W4:Y:S03]  /*16d60*/  LDSM.16.MT88.4 R152, [R200+0x1b000] ;  /* 0x01b00000c898783b */ /* 0x000f260000004200 */
[----:B--2---:R-:W-:Y:S04]  /*16d70*/  F2FP.BF16.PACK_AB R176, R163, R160 ;  /* 0x000000a0a3b0723e */ /* 0x004fe800000010ff */
[C---:B-1----:R-:W-:Y:S01]  /*16d80*/  HMMA.16816.F32.BF16 R28, R140.reuse, R132, R28 ;  /* 0x000000848c1c723c */ /* 0x042fe2000004181c */
[----:B------:R-:W-:Y:S03]  /*16d90*/  PRMT R174, R173, 0x7632, R174 ;  /* 0x00007632adae7816 */ /* 0x000fe600000000ae */
[----:B------:R-:W-:Y:S04]  /*16da0*/  PRMT R175, R176, 0x7632, R175 ;  /* 0x00007632b0af7816 */ /* 0x000fe800000000af */
        /* <DEDUP_REMOVED lines=17> */
[C---:B--2---:R-:W-:Y:S07]  /*16ec0*/  HMMA.16816.F32.BF16 R76, R140.reuse, R136, R76 ;  /* 0x000000888c4c723c */ /* 0x044fee000004184c */
[----:B------:R-:W-:Y:S01]  /*16ed0*/  IMAD.WIDE.U32 R136, R166, -0x2daee0ad, RZ ;  /* 0xd2511f53a6887825 */ /* 0x000fe200078e00ff */
[C---:B------:R-:W-:Y:S08]  /*16ee0*/  HMMA.16816.F32.BF16 R80, R140.reuse, R138, R80 ;  /* 0x0000008a8c50723c */ /* 0x040ff00000041850 */
[C---:B---3--:R-:W-:Y:S08]  /*16ef0*/  HMMA.16816.F32.BF16 R84, R140.reuse, R144, R84 ;  /* 0x000000908c54723c */ /* 0x048ff00000041854 */
[C---:B------:R-:W-:Y:S08]  /*16f00*/  HMMA.16816.F32.BF16 R88, R140.reuse, R146, R88 ;  /* 0x000000928c58723c */ /* 0x040ff00000041858 */
[C---:B------:R-:W-:Y:S07]  /*16f10*/  HMMA.16816.F32.BF16 R92, R140.reuse, R148, R92 ;  /* 0x000000948c5c723c */ /* 0x040fee000004185c */
[----:B------:R-:W-:Y:S01]  /*16f20*/  LOP3.LUT R148, R137, UR4, R178, 0x96, !PT ;  /* 0x0000000489947c12 */ /* 0x000fe2000f8e96b2 */
[C---:B------:R-:W-:Y:S04]  /*16f30*/  HMMA.16816.F32.BF16 R96, R140.reuse, R150, R96 ;  /* 0x000000968c60723c */ /* 0x040fe80000041860 */
[C---:B------:R-:W-:Y:S04]  /*16f40*/  LOP3.LUT R145, R148.reuse, 0xffff, RZ, 0xc0, !PT ;  /* 0x0000ffff94917812 */ /* 0x040fe800078ec0ff */
[C---:B----4-:R-:W-:Y:S01]  /*16f50*/  HMMA.16816.F32.BF16 R100, R140.reuse, R152, R100 ;  /* 0x000000988c64723c */ /* 0x050fe20000041864 */
[----:B------:R-:W-:Y:S04]  /*16f60*/  SHF.R.U32.HI R145, RZ, 0x8, R145 ;  /* 0x00000008ff917819 */ /* 0x000fe80000011691 */
[----:B------:R-:W-:Y:S02]  /*16f70*/  LOP3.LUT R145, R145, 0xffff, RZ, 0xc0, !PT ;  /* 0x0000ffff91917812 */ /* 0x000fe400078ec0ff */
[----:B------:R-:W-:Y:S01]  /*16f80*/  IMAD.MOV.U32 R152, RZ, RZ, R136 ;  /* 0x000000ffff987224 */ /* 0x000fe200078e0088 */
[C---:B------:R-:W-:Y:S01]  /*16f90*/  HMMA.16816.F32.BF16 R104, R140.reuse, R154, R104 ;  /* 0x0000009a8c68723c */ /* 0x040fe20000041868 */
[----:B------:R-:W-:Y:S02]  /*16fa0*/  LOP3.LUT R136, R148, 0xff, RZ, 0xc0, !PT ;  /* 0x000000ff94887812 */ /* 0x000fe400078ec0ff */
[C---:B------:R-:W-:Y:S01]  /*16fb0*/  ISETP.GE.U32.AND P5, PT, R243.reuse, R145, PT ;  /* 0x00000091f300720c */ /* 0x040fe20003fa6070 */
[----:B------:R-:W-:Y:S01]  /*16fc0*/  IMAD.MOV.U32 R153, RZ, RZ, R137 ;  /* 0x000000ffff997224 */ /* 0x000fe200078e0089 */
[----:B------:R-:W-:Y:S02]  /*16fd0*/  ISETP.GE.U32.AND P4, PT, R243, R136, PT ;  /* 0x00000088f300720c */ /* 0x000fe40003f86070 */
[----:B------:R-:W2:Y:S01]  /*16fe0*/  LDSM.16.MT88.4 R136, [R201+0x1f000] ;  /* 0x01f00000c988783b */ /* 0x000ea20000004200 */
[C---:B-1----:R-:W-:Y:S01]  /*16ff0*/  HMMA.16816.F32.BF16 R108, R140.reuse, R132, R108 ;  /* 0x000000848c6c723c */ /* 0x042fe2000004186c */
[C---:B------:R-:W-:Y:S03]  /*17000*/  LOP3.LUT R146, R152.reuse, 0xffff, RZ, 0xc0, !PT ;  /* 0x0000ffff98927812 */ /* 0x040fe600078ec0ff */
[--C-:B------:R-:W-:Y:S02]  /*17010*/  SHF.R.U32.HI R167, RZ, 0x10, R152.reuse ;  /* 0x00000010ffa77819 */ /* 0x100fe40000011698 */
[----:B------:R-:W-:Y:S02]  /*17020*/  LOP3.LUT R166, R152, 0xff, RZ, 0xc0, !PT ;  /* 0x000000ff98a67812 */ /* 0x000fe400078ec0ff */
[C---:B------:R-:W-:Y:S01]  /*17030*/  HMMA.16816.F32.BF16 R112, R140.reuse, R134, R112 ;  /* 0x000000868c70723c */ /* 0x040fe20000041870 */
[----:B------:R-:W-:Y:S03]  /*17040*/  SHF.R.U32.HI R144, RZ, 0x18, R152 ;  /* 0x00000018ff907819 */ /* 0x000fe60000011698 */
[----:B------:R-:W-:Y:S01]  /*17050*/  SHF.R.U32.HI R146, RZ, 0x8, R146 ;  /* 0x00000008ff927819 */ /* 0x000fe20000011692 */
[----:B------:R-:W-:Y:S01]  /*17060*/  @!P4 HFMA2.BF16_V2 R217, -RZ.H0_H0, RZ.H0_H0, -R173.H0_H0 ;  /* 0x200000ffffd9c231 */ /* 0x000fe200003409ad */
[----:B------:R-:W-:Y:S01]  /*17070*/  SHF.R.U32.HI R145, RZ, 0x18, R148 ;  /* 0x00000018ff917819 */ /* 0x000fe20000011694 */
[----:B------:R-:W-:Y:S01]  /*17080*/  @!P5 HFMA2.BF16_V2 R213, -RZ.H0_H0, RZ.H0_H0, -R174.H0_H0 ;  /* 0x200000ffffd5d231 */ /* 0x000fe200003409ae */
[----:B------:R-:W-:Y:S02]  /*17090*/  LOP3.LUT R167, R167, 0xff, RZ, 0xc0, !PT ;  /* 0x000000ffa7a77812 */ /* 0x000fe400078ec0ff */
[----:B------:R-:W-:Y:S02]  /*170a0*/  ISETP.GE.U32.AND P6, PT, R243, R145, PT ;  /* 0x00000091f300720c */ /* 0x000fe40003fc6070 */
[----:B------:R-:W-:Y:S02]  /*170b0*/  PRMT R166, R166, 0x5410, R146 ;  /* 0x00005410a6a67816 */ /* 0x000fe40000000092 */
[----:B------:R-:W-:Y:S02]  /*170c0*/  PRMT R167, R167, 0x5410, R144 ;  /* 0x00005410a7a77816 */ /* 0x000fe40000000090 */
[----:B------:R-:W1:Y:S01]  /*170d0*/  LDSM.16.MT88.4 R144, [R200+0x1f000] ;  /* 0x01f00000c890783b */ /* 0x000e620000004200 */
[----:B------:R-:W-:Y:S01]  /*170e0*/  LOP3.LUT R178, R153, UR4, R178, 0x96, !PT ;  /* 0x0000000499b27c12 */ /* 0x000fe2000f8e96b2 */
[--C-:B------:R-:W-:Y:S02]  /*170f0*/  HSET2.LE.AND R166, R166, R252.reuse, PT ;  /* 0x000000fca6a67233 */ /* 0x100fe40003803000 */
[--C-:B------:R-:W-:Y:S01]  /*17100*/  HSET2.LE.AND R167, R167, R252.reuse, PT ;  /* 0x000000fca7a77233 */ /* 0x100fe20003803000 */
[C---:B------:R-:W-:Y:S02]  /*17110*/  LOP3.LUT R132, R178.reuse, 0xffff, RZ, 0xc0, !PT ;  /* 0x0000ffffb2847812 */ /* 0x040fe400078ec0ff */
[----:B------:R-:W-:Y:S01]  /*17120*/  SHF.R.U32.HI R149, RZ, 0x10, R178 ;  /* 0x00000010ff957819 */ /* 0x000fe200000116b2 */
[----:B------:R-:W-:Y:S01]  /*17130*/  @!P6 HFMA2.BF16_V2 R211, -RZ.H0_H0, RZ.H0_H0, -R175.H0_H0 ;  /* 0x200000ffffd3e231 */ /* 0x000fe200003409af */
[----:B------:R-:W-:Y:S02]  /*17140*/  SHF.R.U32.HI R132, RZ, 0x8, R132 ;  /* 0x00000008ff847819 */ /* 0x000fe40000011684 */
[----:B------:R-:W-:Y:S02]  /*17150*/  LOP3.LUT R133, R178, 0xff, RZ, 0xc0, !PT ;  /* 0x000000ffb2857812 */ /* 0x000fe400078ec0ff */
[----:B------:R-:W-:Y:S01]  /*17160*/  LOP3.LUT R165, R149, 0xff, RZ, 0xc0, !PT ;  /* 0x000000ff95a57812 */ /* 0x000fe200078ec0ff */
[C---:B--2---:R-:W-:Y:S01]  /*17170*/  HMMA.16816.F32.BF16 R116, R140.reuse, R136, R116 ;  /* 0x000000888c74723c */ /* 0x044fe20000041874 */
[----:B------:R-:W-:Y:S02]  /*17180*/  PRMT R133, R133, 0x5410, R132 ;  /* 0x0000541085857816 */ /* 0x000fe40000000084 */
[----:B------:R-:W-:Y:S02]  /*17190*/  SHF.R.U32.HI R132, RZ, 0x10, R148 ;  /* 0x00000010ff847819 */ /* 0x000fe40000011694 */
[----:B------:R-:W2:Y:S01]  /*171a0*/  LDSM.16.MT88.4 R148, [R204+0x19800] ;  /* 0x01980000cc94783b */ /* 0x000ea20000004200 */
[----:B------:R-:W-:Y:S01]  /*171b0*/  SHF.R.U32.HI R178, RZ, 0x18, R178 ;  /* 0x00000018ffb27819 */ /* 0x000fe200000116b2 */
[----:B------:R-:W-:Y:S01]  /*171c0*/  IMAD.MOV.U32 R137, RZ, RZ, R153 ;  /* 0x000000ffff897224 */ /* 0x000fe200078e0099 */
[C---:B------:R-:W-:Y:S01]  /*171d0*/  HMMA.16816.F32.BF16 R120, R140.reuse, R138, R120 ;  /* 0x0000008a8c78723c */ /* 0x040fe20000041878 */
[----:B------:R-:W-:Y:S03]  /*171e0*/  MOV R136, R152 ;  /* 0x0000009800887202 */ /* 0x000fe60000000f00 */
[----:B------:R-:W-:Y:S01]  /*171f0*/  PRMT R165, R165, 0x5410, R178 ;  /* 0x00005410a5a57816 */ /* 0x000fe200000000b2 */
[--C-:B------:R-:W-:Y:S01]  /*17200*/  HSET2.LE.AND R164, R133, R252.reuse, PT ;  /* 0x000000fc85a47233 */ /* 0x100fe20003803000 */
[----:B------:R-:W-:Y:S01]  /*17210*/  LOP3.LUT R134, R132, 0xff, RZ, 0xc0, !PT ;  /* 0x000000ff84867812 */ /* 0x000fe200078ec0ff */
[----:B------:R-:W3:Y:S01]  /*17220*/  LDSM.16.MT88.4 R152, [R202+0x19800] ;  /* 0x01980000ca98783b */ /* 0x000ee20000004200 */
[----:B------:R-:W-:Y:S01]  /*17230*/  PRMT R132, R173, 0x5410, R174 ;  /* 0x00005410ad847816 */ /* 0x000fe200000000ae */
[----:B------:R-:W-:Y:S03]  /*17240*/  HSET2.LE.AND R165, R165, R252, PT ;  /* 0x000000fca5a57233 */ /* 0x000fe60003803000 */
[----:B------:R-:W-:Y:S02]  /*17250*/  LOP3.LUT R164, R164, R132, RZ, 0xc0, !PT ;  /* 0x00000084a4a47212 */ /* 0x000fe400078ec0ff */
[----:B------:R-:W-:Y:S02]  /*17260*/  PRMT R132, R176, 0x5410, R175 ;  /* 0x00005410b0847816 */ /* 0x000fe400000000af */
[----:B------:R-:W-:Y:S01]  /*17270*/  @!P4 PRMT R173, R217, 0x5410, RZ ;  /* 0x00005410d9adc816 */ /* 0x000fe200000000ff */
[C---:B-1----:R-:W-:Y:S01]  /*17280*/  HMMA.16816.F32.BF16 R124, R140.reuse, R144, R124 ;  /* 0x000000908c7c723c */ /* 0x042fe2000004187c */
[----:B------:R-:W-:Y:S02]  /*17290*/  PRMT R178, R179, 0x7632, R178 ;  /* 0x00007632b3b27816 */ /* 0x000fe400000000b2 */
[----:B------:R-:W-:Y:S01]  /*172a0*/  LOP3.LUT R165, R165, R132, RZ, 0xc0, !PT ;  /* 0x00000084a5a57212 */ /* 0x000fe200078ec0ff */
[----:B------:R-:W-:Y:S01]  /*172b0*/  STG.E.U16 [R180.64+0x60], R173 ;  /* 0x000060adb4007986 */ /* 0x000fe2000c101518 */
[----:B------:R-:W-:Y:S02]  /*172c0*/  PRMT R132, R177, 0x5410, R0 ;  /* 0x00005410b1847816 */ /* 0x000fe40000000000 */
[----:B------:R-:W-:Y:S01]  /*172d0*/  IMAD.MOV.U32 R145, RZ, RZ, R171 ;  /* 0x000000ffff917224 */ /* 0x000fe200078e00ab */
[----:B------:R-:W-:Y:S01]  /*172e0*/  HMMA.16816.F32.BF16 R128, R140, R146, R128 ;  /* 0x000000928c80723c */ /* 0x000fe20000041880 */
[----:B------:R-:W-:Y:S02]  /*172f0*/  LOP3.LUT R166, R166, R132, RZ, 0xc0, !PT ;  /* 0x00000084a6a67212 */ /* 0x000fe400078ec0ff */
[----:B------:R-:W-:Y:S01]  /*17300*/  ISETP.GE.U32.AND P4, PT, R243, R134, PT ;  /* 0x00000086f300720c */ /* 0x000fe20003f86070 */
[----:B------:R-:W-:Y:S01]  /*17310*/  IMAD.MOV.U32 R144, RZ, RZ, R169 ;  /* 0x000000ffff907224 */ /* 0x000fe200078e00a9 */
[----:B------:R-:W-:Y:S02]  /*17320*/  PRMT R132, R179, 0x5410, R178 ;  /* 0x00005410b3847816 */ /* 0x000fe400000000b2 */
[----:B------:R-:W-:Y:S01]  /*17330*/  IMAD.MOV.U32 R142, RZ, RZ, R168 ;  /* 0x000000ffff8e7224 */ /* 0x000fe200078e00a8 */
[----:B------:R-:W-:Y:S01]  /*17340*/  MOV R143, R170 ;  /* 0x000000aa008f7202 */ /* 0x000fe20000000f00 */
[----:B------:R-:W-:Y:S01]  /*17350*/  IMAD.MOV.U32 R140, RZ, RZ, R160 ;  /* 0x000000ffff8c7224 */ /* 0x000fe200078e00a0 */
[----:B------:R-:W-:Y:S02]  /*17360*/  LDSM.16.MT88.4 R168, [R204+0x1b800] ;  /* 0x01b80000cca8783b */ /* 0x000fe40000004200 */
[----:B------:R-:W-:Y:S01]  /*17370*/  LOP3.LUT R167, R167, R132, RZ, 0xc0, !PT ;  /* 0x00000084a7a77212 */ /* 0x000fe200078ec0ff */
[----:B------:R-:W-:Y:S01]  /*17380*/  IMAD.MOV.U32 R141, RZ, RZ, R161 ;  /* 0x000000ffff8d7224 */ /* 0x000fe200078e00a1 */
[----:B------:R-:W-:Y:S01]  /*17390*/  @!P5 PRMT R174, R213, 0x5410, RZ ;  /* 0x00005410d5aed816 */ /* 0x000fe200000000ff */
[----:B------:R-:W-:Y:S01]  /*173a0*/  IMAD.MOV.U32 R146, RZ, RZ, R162 ;  /* 0x000000ffff927224 */ /* 0x000fe200078e00a2 */
[----:B------:R-:W-:Y:S01]  /*173b0*/  @!P6 PRMT R175, R211, 0x5410, RZ ;  /* 0x00005410d3afe816 */ /* 0x000fe200000000ff */
[----:B------:R-:W-:Y:S01]  /*173c0*/  IMAD.MOV.U32 R147, RZ, RZ, R163 ;  /* 0x000000ffff937224 */ /* 0x000fe200078e00a3 */
[----:B------:R-:W-:Y:S01]  /*173d0*/  @!P4 HFMA2.BF16_V2 R212, -RZ.H0_H0, RZ.H0_H0, -R176.H0_H0 ;  /* 0x200000ffffd4c231 */ /* 0x000fe200003409b0 */
[C---:B--2---:R-:W-:Y:S01]  /*173e0*/  HMMA.16816.F32.BF16 R132, R164.reuse, R148, R4 ;  /* 0x00000094a484723c */ /* 0x044fe20000041804 */
[----:B------:R-:W1:Y:S03]  /*173f0*/  LDSM.16.MT88.4 R160, [R200+0x19800] ;  /* 0x01980000c8a0783b */ /* 0x000e660000004200 */
[----:B------:R-:W-:Y:S03]  /*17400*/  @!P4 PRMT R176, R212, 0x5410, RZ ;  /* 0x00005410d4b0c816 */ /* 0x000fe600000000ff */
[----:B------:R-:W-:Y:S02]  /*17410*/  IMAD.MOV.U32 R148, RZ, RZ, R136 ;  /* 0x000000ffff947224 */ /* 0x000fe400078e0088 */
[----:B------:R-:W-:Y:S01]  /*17420*/  IMAD.MOV.U32 R149, RZ, RZ, R137 ;  /* 0x000000ffff957224 */ /* 0x000fe200078e0089 */
[----:B------:R-:W2:Y:S01]  /*17430*/  LDSM.16.MT88.4 R4, [R202+0x1b800] ;  /* 0x01b80000ca04783b */ /* 0x000ea20000004200 */
[C---:B------:R-:W-:Y:S07]  /*17440*/  HMMA.16816.F32.BF16 R136, R164.reuse, R150, R8 ;  /* 0x00000096a488723c */ /* 0x040fee0000041808 */
[----:B------:R-:W-:Y:S01]  /*17450*/  IMAD.MOV.U32 R10, RZ, RZ, R140 ;  /* 0x000000ffff0a7224 */ /* 0x000fe200078e008c */
[----:B------:R-:W-:Y:S01]  /*17460*/  MOV R150, R142 ;  /* 0x0000008e00967202 */ /* 0x000fe20000000f00 */
[----:B------:R-:W-:Y:S01]  /*17470*/  IMAD.MOV.U32 R11, RZ, RZ, R141 ;  /* 0x000000ffff0b7224 */ /* 0x000fe200078e008d */
[----:B------:R-:W-:Y:S02]  /*17480*/  STG.E.U16 [R180.64+0x62], R174 ;  /* 0x000062aeb4007986 */ /* 0x000fe4000c101518 */
[----:B------:R-:W-:Y:S02]  /*17490*/  IMAD.MOV.U32 R151, RZ, RZ, R143 ;  /* 0x000000ffff977224 */ /* 0x000fe400078e008f */
[C---:B---3--:R-:W-:Y:S01]  /*174a0*/  HMMA.16816.F32.BF16 R140, R164.reuse, R152, R12 ;  /* 0x00000098a48c723c */ /* 0x048fe2000004180c */
[----:B------:R-:W-:Y:S04]  /*174b0*/  STG.E.U16 [R182.64+0x60], R176 ;  /* 0x000060b0b6007986 */ /* 0x000fe8000c101518 */
[----:B------:R-:W-:Y:S02]  /*174c0*/  STG.E.U16 [R182.64+0x62], R175 ;  /* 0x000062afb6007986 */ /* 0x000fe4000c101518 */
[----:B------:R-:W-:Y:S01]  /*174d0*/  IMAD.MOV.U32 R12, RZ, RZ, R146 ;  /* 0x000000ffff0c7224 */ /* 0x000fe200078e0092 */
[----:B------:R-:W-:Y:S01]  /*174e0*/  MOV R15, R145 ;  /* 0x00000091000f7202 */ /* 0x000fe20000000f00 */
[----:B------:R-:W-:Y:S03]  /*174f0*/  IMAD.MOV.U32 R13, RZ, RZ, R147 ;  /* 0x000000ffff0d7224 */ /* 0x000fe600078e0093 */
[----:B------:R-:W-:Y:S02]  /*17500*/  IMAD.MOV.U32 R14, RZ, RZ, R144 ;  /* 0x000000ffff0e7224 */ /* 0x000fe400078e0090 */
[C---:B------:R-:W-:Y:S01]  /*17510*/  HMMA.16816.F32.BF16 R144, R164.reuse, R154, R16 ;  /* 0x0000009aa490723c */ /* 0x040fe20000041810 */
[----:B------:R-:W-:Y:S02]  /*17520*/  IMAD.MOV.U32 R152, RZ, RZ, R10 ;  /* 0x000000ffff987224 */ /* 0x000fe400078e000a */
[----:B------:R-:W-:Y:S02]  /*17530*/  IMAD.MOV.U32 R153, RZ, RZ, R11 ;  /* 0x000000ffff997224 */ /* 0x000fe400078e000b */
[----:B------:R-:W3:Y:S02]  /*17540*/  LDSM.16.MT88.4 R8, [R201+0x1b800] ;  /* 0x01b80000c908783b */ /* 0x000ee40000004200 */
[----:B------:R-:W-:Y:S02]  /*17550*/  IMAD.MOV.U32 R16, RZ, RZ, R150 ;  /* 0x000000ffff107224 */ /* 0x000fe400078e0096 */
[----:B------:R-:W-:Y:S03]  /*17560*/  IMAD.MOV.U32 R17, RZ, RZ, R151 ;  /* 0x000000ffff117224 */ /* 0x000fe600078e0097 */
[----:B------:R-:W-:Y:S02]  /*17570*/  IMAD.MOV.U32 R18, RZ, RZ, R148 ;  /* 0x000000ffff127224 */ /* 0x000fe400078e0094 */
[----:B------:R-:W-:Y:S02]  /*17580*/  IMAD.MOV.U32 R19, RZ, RZ, R149 ;  /* 0x000000ffff137224 */ /* 0x000fe400078e0095 */
[C---:B------:R-:W-:Y:S07]  /*17590*/  HMMA.16816.F32.BF16 R148, R164.reuse, R156, R20 ;  /* 0x0000009ca494723c */ /* 0x040fee0000041814 */
[----:B------:R-:W-:Y:S01]  /*175a0*/  IMAD.MOV.U32 R156, RZ, RZ, R152 ;  /* 0x000000ffff9c7224 */ /* 0x000fe200078e0098 */
[----:B------:R-:W-:Y:S01]  /*175b0*/  MOV R20, R12 ;  /* 0x0000000c00147202 */ /* 0x000fe20000000f00 */
[----:B------:R-:W-:Y:S02]  /*175c0*/  IMAD.MOV.U32 R157, RZ, RZ, R153 ;  /* 0x000000ffff9d7224 */ /* 0x000fe400078e0099 */
[C---:B------:R-:W-:Y:S01]  /*175d0*/  HMMA.16816.F32.BF16 R152, R164.reuse, R158, R24 ;  /* 0x0000009ea498723c */ /* 0x040fe20000041818 */
[----:B------:R-:W-:Y:S02]  /*175e0*/  IMAD.MOV.U32 R21, RZ, RZ, R13 ;  /* 0x000000ffff157224 */ /* 0x000fe400078e000d */
[----:B------:R-:W-:Y:S02]  /*175f0*/  IMAD.MOV.U32 R22, RZ, RZ, R14 ;  /* 0x000000ffff167224 */ /* 0x000fe400078e000e */
[----:B------:R-:W-:Y:S02]  /*17600*/  IMAD.MOV.U32 R23, RZ, RZ, R15 ;  /* 0x000000ffff177224 */ /* 0x000fe400078e000f */
[----:B------:R-:W-:Y:S01]  /*17610*/  IMAD.MOV.U32 R25, RZ, RZ, R184 ;  /* 0x000000ffff197224 */ /* 0x000fe200078e00b8 */
[----:B------:R-:W4:Y:S01]  /*17620*/  LDSM.16.MT88.4 R12, [R200+0x1b800] ;  /* 0x01b80000c80c783b */ /* 0x000f220000004200 */
[----:B------:R-:W-:Y:S03]  /*17630*/  IMAD.MOV.U32 R26, RZ, RZ, R156 ;  /* 0x000000ffff1a7224 */ /* 0x000fe600078e009c */
[----:B------:R-:W-:Y:S02]  /*17640*/  IMAD.MOV.U32 R27, RZ, RZ, R157 ;  /* 0x000000ffff1b7224 */ /* 0x000fe400078e009d */
[C---:B-1----:R-:W-:Y:S02]  /*17650*/  HMMA.16816.F32.BF16 R156, R164.reuse, R160, R28 ;  /* 0x000000a0a49c723c */ /* 0x042fe4000004181c */
[----:B------:R1:W5:Y:S05]  /*17660*/  LDL.LU R184, [R1+0x4c] ;  /* 0x00004c0001b87983 */ /* 0x00036a0000300800 */
[----:B------:R-:W-:Y:S01]  /*17670*/  MOV R30, R16 ;  /* 0x00000010001e7202 */ /* 0x000fe20000000f00 */
[C---:B------:R-:W-:Y:S01]  /*17680*/  HMMA.16816.F32.BF16 R160, R164.reuse, R162, R32 ;  /* 0x000000a2a4a0723c */ /* 0x040fe20000041820 */
[----:B------:R-:W-:Y:S03]  /*17690*/  IMAD.MOV.U32 R31, RZ, RZ, R17 ;  /* 0x000000ffff1f7224 */ /* 0x000fe600078e0011 */
[----:B------:R-:W-:Y:S02]  /*176a0*/  IMAD.MOV.U32 R28, RZ, RZ, R22 ;  /* 0x000000ffff1c7224 */ /* 0x000fe400078e0016 */
[----:B------:R-:W-:Y:S02]  /*176b0*/  IMAD.MOV.U32 R29, RZ, RZ, R23 ;  /* 0x000000ffff1d7224 */ /* 0x000fe400078e0017 */
[C---:B------:R-:W-:Y:S01]  /*176c0*/  HMMA.16816.F32.BF16 R36, R164.reuse, R168, R36 ;  /* 0x000000a8a424723c */ /* 0x040fe20000041824 */
[----:B------:R-:W-:Y:S03]  /*176d0*/  IMAD.MOV.U32 R34, RZ, RZ, R20 ;  /* 0x000000ffff227224 */ /* 0x000fe600078e0014 */
[----:B------:R-:W-:Y:S02]  /*176e0*/  IMAD.MOV.U32 R35, RZ, RZ, R21 ;  /* 0x000000ffff237224 */ /* 0x000fe400078e0015 */
[----:B------:R-:W-:Y:S01]  /*176f0*/  LDSM.16.MT88.4 R20, [R202+0x1d800] ;  /* 0x01d80000ca14783b */ /* 0x000fe20000004200 */
[----:B------:R-:W-:Y:S01]  /*17700*/  MOV R169, R25 ;  /* 0x0000001900a97202 */ /* 0x000fe20000000f00 */
[C---:B------:R-:W-:Y:S01]  /*17710*/  HMMA.16816.F32.BF16 R40, R164.reuse, R170, R40 ;  /* 0x000000aaa428723c */ /* 0x040fe20000041828 */
[----:B------:R-:W-:Y:S03]  /*17720*/  IMAD.MOV.U32 R32, RZ, RZ, R26 ;  /* 0x000000ffff207224 */ /* 0x000fe600078e001a */
[----:B------:R-:W-:Y:S02]  /*17730*/  IMAD.MOV.U32 R33, RZ, RZ, R27 ;  /* 0x000000ffff217224 */ /* 0x000fe400078e001b */
[----:B------:R-:W-:Y:S01]  /*17740*/  LDSM.16.MT88.4 R24, [R201+0x1d800] ;  /* 0x01d80000c918783b */ /* 0x000fe20000004200 */
[----:B------:R-:W-:Y:S01]  /*17750*/  IMAD.MOV.U32 R170, RZ, RZ, R18 ;  /* 0x000000ffffaa7224 */ /* 0x000fe200078e0012 */
[C---:B--2---:R-:W-:Y:S01]  /*17760*/  HMMA.16816.F32.BF16 R44, R164.reuse, R4, R44 ;  /* 0x00000004a42c723c */ /* 0x044fe2000004182c */
[----:B------:R-:W-:Y:S05]  /*17770*/  IMAD.MOV.U32 R171, RZ, RZ, R19 ;  /* 0x000000ffffab7224 */ /* 0x000fea00078e0013 */
[----:B------:R-:W2:Y:S02]  /*17780*/  LDSM.16.MT88.4 R16, [R204+0x1d800] ;  /* 0x01d80000cc10783b */ /* 0x000ea40000004200 */
[C---:B------:R-:W-:Y:S06]  /*17790*/  HMMA.16816.F32.BF16 R48, R164.reuse, R6, R48 ;  /* 0x00000006a430723c */ /* 0x040fec0000041830 */
[----:B------:R-:W1:Y:S02]  /*177a0*/  LDSM.16.MT88.4 R4, [R200+0x1d800] ;  /* 0x01d80000c804783b */ /* 0x000e640000004200 */
        /* <DEDUP_REMOVED lines=9> */
[C---:B------:R-:W-:Y:S07]  /*17840*/  HMMA.16816.F32.BF16 R76, R164.reuse, R20, R76 ;  /* 0x00000014a44c723c */ /* 0x040fee000004184c */
[----:B------:R-:W-:Y:S01]  /*17850*/  LOP3.LUT R20, R170, 0xff, RZ, 0xc0, !PT ;  /* 0x000000ffaa147812 */ /* 0x000fe200078ec0ff */
[C---:B------:R-:W-:Y:S03]  /*17860*/  HMMA.16816.F32.BF16 R80, R164.reuse, R22, R80 ;  /* 0x00000016a450723c */ /* 0x040fe60000041850 */
[----:B------:R-:W-:Y:S02]  /*17870*/  ISETP.GE.U32.AND P5, PT, R243, R20, PT ;  /* 0x00000014f300720c */ /* 0x000fe40003fa6070 */
[----:B------:R-:W2:Y:S03]  /*17880*/  LDSM.16.MT88.4 R20, [R200+0x1f800] ;  /* 0x01f80000c814783b */ /* 0x000ea60000004200 */
[C---:B------:R-:W-:Y:S08]  /*17890*/  HMMA.16816.F32.BF16 R84, R164.reuse, R24, R84 ;  /* 0x00000018a454723c */ /* 0x040ff00000041854 */
[C---:B------:R-:W-:Y:S01]  /*178a0*/  HMMA.16816.F32.BF16 R88, R164.reuse, R26, R88 ;  /* 0x0000001aa458723c */ /* 0x040fe20000041858 */
[----:B------:R-:W-:Y:S05]  /*178b0*/  @!P5 HFMA2.BF16_V2 R214, -RZ.H0_H0, RZ.H0_H0, -R177.H0_H0 ;  /* 0x200000ffffd6d231 */ /* 0x000fea00003409b1 */
[----:B------:R-:W-:Y:S02]  /*178c0*/  @!P5 PRMT R177, R214, 0x5410, RZ ;  /* 0x00005410d6b1d816 */ /* 0x000fe400000000ff */
[C---:B-1----:R-:W-:Y:S03]  /*178d0*/  HMMA.16816.F32.BF16 R92, R164.reuse, R4, R92 ;  /* 0x00000004a45c723c */ /* 0x042fe6000004185c */
[----:B------:R-:W-:Y:S04]  /*178e0*/  STG.E.U16 [R180.64+0x70], R177 ;  /* 0x000070b1b4007986 */ /* 0x000fe8000c101518 */
[--C-:B------:R-:W-:Y:S01]  /*178f0*/  SHF.R.U32.HI R5, RZ, 0x10, R170.reuse ;  /* 0x00000010ff057819 */ /* 0x100fe200000116aa */
[C---:B------:R-:W-:Y:S01]  /*17900*/  HMMA.16816.F32.BF16 R96, R164.reuse, R6, R96 ;  /* 0x00000006a460723c */ /* 0x040fe20000041860 */
[----:B------:R-:W-:Y:S03]  /*17910*/  SHF.R.U32.HI R4, RZ, 0x18, R170 ;  /* 0x00000018ff047819 */ /* 0x000fe600000116aa */
[----:B------:R-:W-:Y:S02]  /*17920*/  LOP3.LUT R5, R5, 0xff, RZ, 0xc0, !PT ;  /* 0x000000ff05057812 */ /* 0x000fe400078ec0ff */
[C---:B------:R-:W-:Y:S01]  /*17930*/  ISETP.GE.U32.AND P5, PT, R243.reuse, R4, PT ;  /* 0x00000004f300720c */ /* 0x040fe20003fa6070 */
[----:B------:R-:W-:Y:S01]  /*17940*/  FADD.FTZ R4, R34, R33 ;  /* 0x0000002122047221 */ /* 0x000fe20000010000 */
[C---:B---3--:R-:W-:Y:S01]  /*17950*/  HMMA.16816.F32.BF16 R100, R164.reuse, R8, R100 ;  /* 0x00000008a464723c */ /* 0x048fe20000041864 */
[----:B------:R-:W-:Y:S03]  /*17960*/  ISETP.GE.U32.AND P4, PT, R243, R5, PT ;  /* 0x00000005f300720c */ /* 0x000fe60003f86070 */
[----:B------:R-:W-:Y:S01]  /*17970*/  LOP3.LUT R6, R170, 0xffff, RZ, 0xc0, !PT ;  /* 0x0000ffffaa067812 */ /* 0x000fe200078ec0ff */
[----:B------:R-:W-:Y:S03]  /*17980*/  FADD.FTZ R4, R28, R4 ;  /* 0x000000041c047221 */ /* 0x000fe60000010000 */
[C---:B------:R-:W-:Y:S01]  /*17990*/  HMMA.16816.F32.BF16 R104, R164.reuse, R10, R104 ;  /* 0x0000000aa468723c */ /* 0x040fe20000041868 */
[----:B------:R-:W-:Y:S03]  /*179a0*/  SHF.R.U32.HI R6, RZ, 0x8, R6 ;  /* 0x00000008ff067819 */ /* 0x000fe60000011606 */
[----:B------:R-:W-:Y:S01]  /*179b0*/  @!P5 HFMA2.BF16_V2 R219, -RZ.H0_H0, RZ.H0_H0, -R178.H0_H0 ;  /* 0x200000ffffdbd231 */ /* 0x000fe200003409b2 */
[----:B------:R-:W-:Y:S01]  /*179c0*/  LOP3.LUT R6, R6, 0xffff, RZ, 0xc0, !PT ;  /* 0x0000ffff06067812 */ /* 0x000fe200078ec0ff */
[----:B------:R-:W-:Y:S02]  /*179d0*/  @!P4 HFMA2.BF16_V2 R220, -RZ.H0_H0, RZ.H0_H0, -R179.H0_H0 ;  /* 0x200000ffffdcc231 */ /* 0x000fe400003409b3 */
[C---:B----4-:R-:W-:Y:S01]  /*179e0*/  HMMA.16816.F32.BF16 R108, R164.reuse, R12, R108 ;  /* 0x0000000ca46c723c */ /* 0x050fe2000004186c */
[----:B------:R-:W-:Y:S02]  /*179f0*/  @!P5 PRMT R178, R219, 0x5410, RZ ;  /* 0x00005410dbb2d816 */ /* 0x000fe400000000ff */
[----:B------:R-:W-:Y:S02]  /*17a00*/  ISETP.GE.U32.AND P6, PT, R243, R6, PT ;  /* 0x00000006f300720c */ /* 0x000fe40003fc6070 */
[----:B------:R-:W-:Y:S02]  /*17a10*/  @!P4 PRMT R179, R220, 0x5410, RZ ;  /* 0x00005410dcb3c816 */ /* 0x000fe400000000ff */
[----:B------:R-:W-:Y:S01]  /*17a20*/  ISETP.LT.AND P5, PT, RZ, UR26, PT ;  /* 0x0000001aff007c0c */ /* 0x000fe2000bfa1270 */
[C---:B------:R-:W-:Y:S08]  /*17a30*/  HMMA.16816.F32.BF16 R112, R164.reuse, R14, R112 ;  /* 0x0000000ea470723c */ /* 0x040ff00000041870 */
[C---:B--2---:R-:W-:Y:S01]  /*17a40*/  HMMA.16816.F32.BF16 R116, R164.reuse, R16, R116 ;  /* 0x00000010a474723c */ /* 0x044fe20000041874 */
[----:B------:R-:W-:Y:S05]  /*17a50*/  @!P6 HFMA2.BF16_V2 R216, -RZ.H0_H0, RZ.H0_H0, -R0.H0_H0 ;  /* 0x200000ffffd8e231 */ /* 0x000fea0000340900 */
[----:B------:R-:W-:Y:S02]  /*17a60*/  @!P6 PRMT R0, R216, 0x5410, RZ ;  /* 0x00005410d800e816 */ /* 0x000fe400000000ff */
[C---:B------:R-:W-:Y:S03]  /*17a70*/  HMMA.16816.F32.BF16 R120, R164.reuse, R18, R120 ;  /* 0x00000012a478723c */ /* 0x040fe60000041878 */
[----:B------:R1:W-:Y:S04]  /*17a80*/  STG.E.U16 [R180.64+0x72], R0 ;  /* 0x00007200b4007986 */ /* 0x0003e8000c101518 */
[----:B------:R2:W-:Y:S01]  /*17a90*/  STG.E.U16 [R182.64+0x70], R179 ;  /* 0x000070b3b6007986 */ /* 0x0005e2000c101518 */
[C---:B------:R-:W-:Y:S03]  /*17aa0*/  HMMA.16816.F32.BF16 R124, R164.reuse, R20, R124 ;  /* 0x00000014a47c723c */ /* 0x040fe6000004187c */
[----:B------:R2:W-:Y:S05]  /*17ab0*/  STG.E.U16 [R182.64+0x72], R178 ;  /* 0x000072b2b6007986 */ /* 0x0005ea000c101518 */
[----:B------:R-:W-:Y:S07]  /*17ac0*/  HMMA.16816.F32.BF16 R128, R164, R22, R128 ;  /* 0x00000016a480723c */ /* 0x000fee0000041880 */
[----:B------:R-:W-:Y:S01]  /*17ad0*/  FADD.FTZ R165, R30, R4 ;  /* 0x000000041ea57221 */ /* 0x000fe20000010000 */
[----:B------:R-:W-:Y:S01]  /*17ae0*/  IADD3 R166, P4, R180, -0x80, RZ ;  /* 0xffffff80b4a67810 */ /* 0x000fe20007f9e0ff */
[----:B------:R-:W-:Y:S03]  /*17af0*/  IMAD.MOV.U32 R164, RZ, RZ, R3 ;  /* 0x000000ffffa47224 */ /* 0x000fe600078e0003 */
[----:B------:R-:W-:Y:S01]  /*17b00*/  IADD3.X R5, R181, -0x1, RZ, P4, !PT ;  /* 0xffffffffb5057810 */ /* 0x000fe200027fe4ff */
[----:B-1----:R-:W-:Y:S04]  /*17b10*/  FADD.FTZ R0, R32, R169 ;  /* 0x000000a920007221 */ /* 0x002fe80000010000 */
[----:B------:R2:W-:Y:S01]  /*17b20*/  STL [R1+0x48], R5 ;  /* 0x0000480501007387 */ /* 0x0005e20000100800 */
[----:B------:R-:W-:Y:S04]  /*17b30*/  FADD.FTZ R0, R35, R0 ;  /* 0x0000000023007221 */ /* 0x000fe80000010000 */
[----:B------:R-:W-:Y:S04]  /*17b40*/  FADD.FTZ R0, R29, R0 ;  /* 0x000000001d007221 */ /* 0x000fe80000010000 */
[----:B------:R-:W-:Y:S02]  /*17b50*/  FADD.FTZ R167, R31, R0 ;  /* 0x000000001fa77221 */ /* 0x000fe40000010000 */
[----:B------:R-:W-:Y:S01]  /*17b60*/  IMAD.MOV.U32 R0, RZ, RZ, R2 ;  /* 0x000000ffff007224 */ /* 0x000fe200078e0002 */
[----:B--2--5:R-:W-:-:S05]  /*17b70*/  @P5 BRA `(.L_x_892) ;  /* 0xffffac3000005947 */ /* 0x024fca000383ffff */
.L_x_891:
[----:B------:R-:W1:Y:S01]  /*17b80*/  SHFL.BFLY PT, R4, R165, 0x2, 0x1f ;  /* 0x0c401f00a5047f89 */ /* 0x000e6200000e0000 */
[----:B-----5:R-:W-:Y:S01]  /*17b90*/  MOV R12, 0x3f800000 ;  /* 0x3f800000000c7802 */ /* 0x020fe20000000f00 */
        /* <DEDUP_REMOVED lines=15> */
[----:B------:R-:W-:Y:S01]  /*17c90*/  @UP1 UMOV UR14, 0x1 ;  /* 0x00000001000e1882 */ /* 0x000fe20000000000 */
        /* <DEDUP_REMOVED lines=9> */
[CC--:B------:R-:W-:Y:S02]  /*17d30*/  LEA.HI R9, R5.reuse, R6.reuse, RZ, 0x2 ;  /* 0x0000000605097211 */ /* 0x0c0fe400078f10ff */
[----:B------:R-:W-:Y:S01]  /*17d40*/  ULDC.U8 UR4, c[0x0][0x328] ;  /* 0x0000ca0000047ab9 */ /* 0x000fe20000000000 */
[-C--:B------:R-:W-:Y:S01]  /*17d50*/  LEA.HI R4, R5, R6.reuse, RZ, 0x5 ;  /* 0x0000000605047211 */ /* 0x080fe200078f28ff */
        /* <DEDUP_REMOVED lines=8> */
[----:B------:R-:W-:Y:S01]  /*17de0*/  @UP1 ULDC UR13, c[0x0][0x210] ;  /* 0x00008400000d1ab9 */ /* 0x000fe20000000800 */
[----:B------:R-:W-:Y:S01]  /*17df0*/  SHF.R.S32.HI R0, RZ, 0x5, R4 ;  /* 0x00000005ff007819 */ /* 0x000fe20000011404 */
[----:B------:R-:W-:Y:S01]  /*17e00*/  ULDC UR5, c[0x0][0x234] ;  /* 0x00008d0000057ab9 */ /* 0x000fe20000000800 */
[----:B------:R-:W-:Y:S01]  /*17e10*/  LOP3.LUT R10, R10, 0xfffffff8, RZ, 0xc0, !PT ;  /* 0xfffffff80a0a7812 */ /* 0x000fe200078ec0ff */
[----:B------:R-:W-:Y:S01]  /*17e20*/  @UP1 UIMAD UR13, UR13, UR8, URZ ;  /* 0x000000080d0d12a4 */ /* 0x000fe2000f8e023f */
[----:B------:R-:W-:Y:S01]  /*17e30*/  IADD3 R9, -R9, R6, RZ ;  /* 0x0000000609097210 */ /* 0x000fe20007ffe1ff */
[----:B-1----:R-:W-:Y:S01]  /*17e40*/  FADD.FTZ R8, R165, R8 ;  /* 0x00000008a5087221 */ /* 0x002fe20000010000 */
[----:B------:R-:W-:Y:S01]  /*17e50*/  IADD3 R10, R11, -R10, RZ ;  /* 0x8000000a0b0a7210 */ /* 0x000fe20007ffe0ff */
[----:B------:R-:W-:Y:S01]  /*17e60*/  @!UP1 USEL UR13, UR8, UR5, !UP2 ;  /* 0x00000005080d9287 */ /* 0x000fe2000d000000 */
[----:B------:R-:W-:Y:S01]  /*17e70*/  LEA R0, R0, R9, 0x9 ;  /* 0x0000000900007211 */ /* 0x000fe200078e48ff */
[----:B--2---:R-:W-:Y:S01]  /*17e80*/  FADD.FTZ R7, R167, R7 ;  /* 0x00000007a7077221 */ /* 0x004fe20000010000 */
[----:B------:R-:W-:Y:S01]  /*17e90*/  FSETP.NE.FTZ.AND P4, PT, R8, RZ, PT ;  /* 0x000000ff0800720b */ /* 0x000fe20003f95000 */
[----:B------:R-:W-:Y:S01]  /*17ea0*/  ULDC UR4, c[0x0][0x1c0] ;  /* 0x0000700000047ab9 */ /* 0x000fe20000000800 */
[----:B------:R-:W-:Y:S01]  /*17eb0*/  SHF.L.U32 R9, R10, 0x6, RZ ;  /* 0x000000060a097819 */ /* 0x000fe200000006ff */
[----:B------:R-:W-:Y:S01]  /*17ec0*/  @!UP1 UIMAD UR14, UR13, UR4, URZ ;  /* 0x000000040d0e92a4 */ /* 0x000fe2000f8e023f */
[----:B------:R-:W-:Y:S01]  /*17ed0*/  FSETP.NE.FTZ.AND P3, PT, R7, RZ, PT ;  /* 0x000000ff0700720b */ /* 0x000fe20003f75000 */
[----:B------:R-:W-:Y:S01]  /*17ee0*/  @!UP3 UIMAD UR8, UR6, UR8, URZ ;  /* 0x000000080608b2a4 */ /* 0x000fe2000f8e023f */
[----:B------:R-:W-:Y:S01]  /*17ef0*/  LOP3.LUT R9, R9, 0x1c0, RZ, 0xc0, !PT ;  /* 0x000001c009097812 */ /* 0x000fe200078ec0ff */
[----:B------:R-:W-:Y:S01]  /*17f00*/  @UP1 ULDC UR15, c[0x0][0x210] ;  /* 0x00008400000f1ab9 */ /* 0x000fe20000000800 */
[C---:B------:R-:W-:Y:S01]  /*17f10*/  R2P PR, R10.reuse, 0x6 ;  /* 0x000000060a007804 */ /* 0x040fe20000000000 */
[----:B------:R-:W-:Y:S01]  /*17f20*/  UIMAD UR5, UR6, UR14, URZ ;  /* 0x0000000e060572a4 */ /* 0x000fe2000f8e023f */
[----:B------:R-:W-:Y:S01]  /*17f30*/  LOP3.LUT R10, R10, 0x1, RZ, 0xc0, !PT ;  /* 0x000000010a0a7812 */ /* 0x000fe200078ec0ff */
[----:B------:R-:W-:Y:S01]  /*17f40*/  @!UP1 UMOV UR15, 0x1 ;  /* 0x00000001000f9882 */ /* 0x000fe20000000000 */
[----:B------:R-:W-:Y:S01]  /*17f50*/  LEA.HI R9, R9, R9, RZ, 0x1d ;  /* 0x0000000909097211 */ /* 0x000fe200078fe8ff */
[----:B------:R-:W1:Y:S01]  /*17f60*/  @P4 MUFU.RCP R12, R8 ;  /* 0x00000008000c4308 */ /* 0x000e620000001000 */
[----:B------:R-:W-:Y:S01]  /*17f70*/  ISETP.NE.U32.AND P0, PT, R10, 0x1, PT ;  /* 0x000000010a00780c */ /* 0x000fe20003f05070 */
[----:B------:R-:W-:Y:S01]  /*17f80*/  @!UP3 USEL UR8, UR8, UR20, !UP0 ;  /* 0x000000140808b287 */ /* 0x000fe2000c000000 */
[----:B------:R-:W-:Y:S01]  /*17f90*/  LEA R0, R0, R9, 0x1 ;  /* 0x0000000900007211 */ /* 0x000fe200078e08ff */
[----:B---3--:R-:W-:Y:S01]  /*17fa0*/  UIMAD UR4, UR9, UR15, URZ ;  /* 0x0000000f090472a4 */ /* 0x008fe2000f8e023f */
[----:B------:R-:W-:Y:S01]  /*17fb0*/  MOV R9, 0x20 ;  /* 0x0000002000097802 */ /* 0x000fe20000000f00 */
[----:B------:R-:W-:Y:S01]  /*17fc0*/  USEL UR5, UR5, URZ, UP3 ;  /* 0x0000003f05057287 */ /* 0x000fe20009800000 */
[----:B------:R-:W-:Y:S01]  /*17fd0*/  SHF.L.U32 R0, R0, 0x1, RZ ;  /* 0x0000000100007819 */ /* 0x000fe200000006ff */
[----:B------:R-:W2:Y:S01]  /*17fe0*/  @P3 MUFU.RCP R13, R7 ;  /* 0x00000007000d3308 */ /* 0x000ea20000001000 */
[----:B------:R-:W-:Y:S01]  /*17ff0*/  MOV R11, 0x40 ;  /* 0x00000040000b7802 */ /* 0x000fe20000000f00 */
[----:B------:R-:W-:Y:S01]  /*18000*/  USHF.L.U32 UR4, UR4, 0x7, URZ ;  /* 0x0000000704047899 */ /* 0x000fe2000800063f */
[C---:B------:R-:W-:Y:S01]  /*18010*/  IADD3 R10, R0.reuse, -0x10, RZ ;  /* 0xfffffff0000a7810 */ /* 0x040fe20007ffe0ff */
[----:B------:R-:W-:Y:S01]  /*18020*/  UIMAD UR13, UR10, UR13, UR5 ;  /* 0x0000000d0a0d72a4 */ /* 0x000fe2000f8e0205 */
[----:B------:R-:W-:Y:S01]  /*18030*/  SEL R9, R9, 0xffffffe0, !P1 ;  /* 0xffffffe009097807 */ /* 0x000fe20004800000 */
[----:B------:R-:W-:Y:S01]  /*18040*/  @!UP3 UMOV UR18, UR8 ;  /* 0x000000080012bc82 */ /* 0x000fe20008000000 */
[----:B------:R-:W-:Y:S01]  /*18050*/  @P0 IADD3 R10, R0, 0x10, RZ ;  /* 0x00000010000a0810 */ /* 0x000fe20007ffe0ff */
[----:B-1----:R-:W-:Y:S01]  /*18060*/  FMUL.FTZ R12, R12, c[0x0][0x2dc] ;  /* 0x0000b7000c0c7a20 */ /* 0x002fe20000410000 */
[----:B------:R-:W-:Y:S01]  /*18070*/  SEL R11, R11, 0xffffffc0, !P2 ;  /* 0xffffffc00b0b7807 */ /* 0x000fe20005000000 */
[----:B------:R-:W1:Y:S01]  /*18080*/  @P4 MUFU.LG2 R8, R8 ;  /* 0x0000000800084308 */ /* 0x000e620000000c00 */
[----:B------:R-:W-:Y:S01]  /*18090*/  IADD3 R14, R0, R9, RZ ;  /* 0x00000009000e7210 */ /* 0x000fe20007ffe0ff */
[C---:B------:R-:W-:Y:S01]  /*180a0*/  FMUL.FTZ R132, R12.reuse, R132 ;  /* 0x000000840c847220 */ /* 0x040fe20000410000 */
[-C--:B------:R-:W-:Y:S01]  /*180b0*/  IADD3 R9, R9, R10.reuse, RZ ;  /* 0x0000000a09097210 */ /* 0x080fe20007ffe0ff */
[----:B------:R-:W-:Y:S01]  /*180c0*/  FMUL.FTZ R133, R12, R133 ;  /* 0x000000850c857220 */ /* 0x000fe20000410000 */
[-C--:B------:R-:W-:Y:S01]  /*180d0*/  IADD3 R15, R0, R11.reuse, RZ ;  /* 0x0000000b000f7210 */ /* 0x080fe20007ffe0ff */
[----:B--2---:R-:W-:Y:S01]  /*180e0*/  FMUL.FTZ R13, R13, c[0x0][0x2dc] ;  /* 0x0000b7000d0d7a20 */ /* 0x004fe20000410000 */
[----:B------:R-:W-:Y:S01]  /*180f0*/  IADD3 R16, R11, R10, RZ ;  /* 0x0000000a0b107210 */ /* 0x000fe20007ffe0ff */
[----:B------:R-:W-:Y:S01]  /*18100*/  FMUL.FTZ R136, R12, R136 ;  /* 0x000000880c887220 */ /* 0x000fe20000410000 */
[----:B------:R-:W-:Y:S01]  /*18110*/  F2FP.BF16.PACK_AB R132, R133, R132 ;  /* 0x000000848584723e */ /* 0x000fe200000010ff */
[C---:B------:R-:W-:Y:S01]  /*18120*/  FMUL.FTZ R134, R13.reuse, R134 ;  /* 0x000000860d867220 */ /* 0x040fe20000410000 */
[----:B------:R-:W-:Y:S01]  /*18130*/  IADD3 R17, R14, R11, RZ ;  /* 0x0000000b0e117210 */ /* 0x000fe20007ffe0ff */
[----:B------:R-:W-:Y:S01]  /*18140*/  FMUL.FTZ R135, R13, R135 ;  /* 0x000000870d877220 */ /* 0x000fe20000410000 */
[----:B------:R-:W-:Y:S01]  /*18150*/  IADD3 R11, R9, R11, RZ ;  /* 0x0000000b090b7210 */ /* 0x000fe20007ffe0ff */
[C---:B------:R-:W-:Y:S01]  /*18160*/  FMUL.FTZ R137, R12.reuse, R137 ;  /* 0x000000890c897220 */ /* 0x040fe20000410000 */
[----:B------:R-:W-:Y:S01]  /*18170*/  STS [R0], R132 ;  /* 0x0000008400007388 */ /* 0x000fe20000000800 */
[----:B------:R-:W-:Y:S01]  /*18180*/  FMUL.FTZ R138, R13, R138 ;  /* 0x0000008a0d8a7220 */ /* 0x000fe20000410000 */
[----:B------:R-:W-:Y:S01]  /*18190*/  F2FP.BF16.PACK_AB R134, R135, R134 ;  /* 0x000000868786723e */ /* 0x000fe200000010ff */
[----:B------:R-:W-:Y:S01]  /*181a0*/  FMUL.FTZ R139, R13, R139 ;  /* 0x0000008b0d8b7220 */ /* 0x000fe20000410000 */
[----:B------:R-:W-:Y:S01]  /*181b0*/  F2FP.BF16.PACK_AB R136, R137, R136 ;  /* 0x000000888988723e */ /* 0x000fe200000010ff */
[----:B------:R-:W-:Y:S01]  /*181c0*/  FMUL.FTZ R140, R12, R140 ;  /* 0x0000008c0c8c7220 */ /* 0x000fe20000410000 */
[----:B------:R-:W-:Y:S01]  /*181d0*/  LOP3.LUT R4, R4, 0xffffffe0, RZ, 0xc0, !PT ;  /* 0xffffffe004047812 */ /* 0x000fe200078ec0ff */
        /* <DEDUP_REMOVED lines=195> */
[----:B------:R2:W-:Y:S01]  /*18e10*/  STS [R0+0xc400], R102 ;  /* 0x00c4006600007388 */ /* 0x0005e20000000800 */
[----:B------:R-:W-:Y:S01]  /*18e20*/  FMUL.FTZ R111, R13, R111 ;  /* 0x0000006f0d6f7220 */ /* 0x000fe20000410000 */
[----:B------:R-:W-:Y:S01]  /*18e30*/  F2FP.BF16.PACK_AB R108, R109, R108 ;  /* 0x0000006c6d6c723e */ /* 0x000fe200000010ff */
[C---:B------:R-:W-:Y:S01]  /*18e40*/  FMUL.FTZ R112, R12.reuse, R112 ;  /* 0x000000700c707220 */ /* 0x040fe20000410000 */
[----:B------:R3:W-:Y:S01]  /*18e50*/  STS [R10+0xc000], R104 ;  /* 0x00c000680a007388 */ /* 0x0007e20000000800 */
        /* <DEDUP_REMOVED lines=32> */
[----:B------:R-:W-:Y:S01]  /*19060*/  FMUL.FTZ R130, R13, R130 ;  /* 0x000000820d827220 */ /* 0x000fe20000410000 */
[----:B------:R-:W4:Y:S01]  /*19070*/  @P3 MUFU.LG2 R7, R7 ;  /* 0x0000000700073308 */ /* 0x000f220000000c00 */
[----:B------:R-:W-:Y:S01]  /*19080*/  FMUL.FTZ R12, R12, R129 ;  /* 0x000000810c0c7220 */ /* 0x000fe20000410000 */
[----:B------:R-:W-:Y:S01]  /*19090*/  F2FP.BF16.PACK_AB R126, R127, R126 ;  /* 0x0000007e7f7e723e */ /* 0x000fe200000010ff */
[----:B------:R-:W-:Y:S01]  /*190a0*/  FMUL.FTZ R13, R13, R131 ;  /* 0x000000830d0d7220 */ /* 0x000fe20000410000 */
[----:B------:R3:W-:Y:S01]  /*190b0*/  STS [R16+0xc400], R122 ;  /* 0x00c4007a10007388 */ /* 0x0007e20000000800 */
[----:B------:R-:W-:Y:S01]  /*190c0*/  IADD3 R4, R6, -R4, RZ ;  /* 0x8000000406047210 */ /* 0x000fe20007ffe0ff */
[----:B------:R-:W-:Y:S01]  /*190d0*/  USHF.R.S32.HI UR5, URZ, 0x1f, UR4 ;  /* 0x0000001f3f057899 */ /* 0x000fe20008011404 */
[----:B------:R-:W-:Y:S01]  /*190e0*/  F2FP.BF16.PACK_AB R12, R12, R128 ;  /* 0x000000800c0c723e */ /* 0x000fe200000010ff */
[----:B------:R3:W-:Y:S01]  /*190f0*/  STS [R17+0xc000], R124 ;  /* 0x00c0007c11007388 */ /* 0x0007e20000000800 */
[----:B------:R-:W-:Y:S01]  /*19100*/  F2FP.BF16.PACK_AB R13, R13, R130 ;  /* 0x000000820d0d723e */ /* 0x000fe200000010ff */
[----:B------:R-:W-:Y:S01]  /*19110*/  @!UP3 USHF.R.S32.HI UR19, URZ, 0x1f, UR8 ;  /* 0x0000001f3f13b899 */ /* 0x000fe20008011408 */
[----:B------:R-:W-:Y:S01]  /*19120*/  LOP3.LUT P0, RZ, R4, 0x3, RZ, 0xc0, !PT ;  /* 0x0000000304ff7812 */ /* 0x000fe2000780c0ff */
[----:B------:R3:W-:Y:S01]  /*19130*/  STS [R17+0xc400], R126 ;  /* 0x00c4007e11007388 */ /* 0x0007e20000000800 */
[----:B------:R-:W-:Y:S01]  /*19140*/  USHF.R.S32.HI UR6, URZ, 0x1f, UR13 ;  /* 0x0000001f3f067899 */ /* 0x000fe2000801140d */
[----:B-1----:R-:W-:Y:S01]  /*19150*/  @P4 FMUL.FTZ R8, R8, 0.69314718246459960938 ;  /* 0x3f31721808084820 */ /* 0x002fe20000410000 */
[----:B------:R-:W-:Y:S01]  /*19160*/  UIADD3 UR4, UP2, UP1, UR4, UR18, UR13 ;  /* 0x0000001204047290 */ /* 0x000fe2000f95e00d */
[----:B------:R3:W-:Y:S01]  /*19170*/  STS [R11+0xc000], R12 ;  /* 0x00c0000c0b007388 */ /* 0x0007e20000000800 */
[----:B----4-:R-:W-:Y:S01]  /*19180*/  @P3 FMUL.FTZ R7, R7, 0.69314718246459960938 ;  /* 0x3f31721807073820 */ /* 0x010fe20000410000 */
[----:B------:R-:W-:Y:S01]  /*19190*/  @!UP0 UIADD3 UR7, UR17, UR11, URZ ;  /* 0x0000000b11078290 */ /* 0x000fe2000fffe03f */
[----:B--2---:R-:W-:Y:S01]  /*191a0*/  MOV R0, 0x7f800000 ;  /* 0x7f80000000007802 */ /* 0x004fe20000000f00 */
[----:B------:R3:W-:Y:S01]  /*191b0*/  STS [R11+0xc400], R13 ;  /* 0x00c4000d0b007388 */ /* 0x0007e20000000800 */
[----:B------:R-:W-:Y:S01]  /*191c0*/  UIADD3.X UR5, UR5, UR19, UR6, UP2, UP1 ;  /* 0x0000001305057290 */ /* 0x000fe200097e2406 */
[----:B------:R-:W-:Y:S01]  /*191d0*/  MOV R4, 0x7f800000 ;  /* 0x7f80000000047802 */ /* 0x000fe20000000f00 */
[----:B------:R-:W-:Y:S01]  /*191e0*/  @!UP0 UMOV UR12, UR16 ;  /* 0x00000010000c8c82 */ /* 0x000fe20008000000 */
[----:B------:R-:W-:Y:S01]  /*191f0*/  BAR.SYNC.DEFER_BLOCKING 0x0 ;  /* 0x0000000000007b1d */ /* 0x000fe20000010000 */
[----:B------:R-:W-:-:S02]  /*19200*/  @P4 FFMA.FTZ R0, R3, c[0x0][0x238], R8 ;  /* 0x00008e0003004a23 */ /* 0x000fc40000010008 */
[----:B------:R-:W-:-:S03]  /*19210*/  @P3 FFMA.FTZ R4, R2, c[0x0][0x238], R7 ;  /* 0x00008e0002043a23 */ /* 0x000fc60000010007 */
[----:B------:R3:W1:Y:S04]  /*19220*/  LDS.128 R68, [R244] ;  /* 0x00000000f4447984 */ /* 0x0006680000000c00 */
[----:B------:R3:W2:Y:S04]  /*19230*/  LDS.128 R64, [R244+0x1000] ;  /* 0x00100000f4407984 */ /* 0x0006a80000000c00 */
        /* <DEDUP_REMOVED lines=15> */
[----:B--2-4-:R-:W2:Y:S01]  /*19330*/  S2R R2, SR_TID.X ;  /* 0x0000000000027919 */ /* 0x014ea20000002100 */
[----:B------:R-:W-:Y:S01]  /*19340*/  UIMAD UR6, UR9, -0x80, UR22 ;  /* 0xffffff80090678a4 */ /* 0x000fe2000f8e0216 */
[----:B--2---:R-:W-:-:S04]  /*19350*/  SHF.R.S32.HI R3, RZ, 0x1f, R2 ;  /* 0x0000001fff037819 */ /* 0x004fc80000011402 */
[----:B------:R-:W-:-:S04]  /*19360*/  LEA.HI R3, R3, R2, RZ, 0x5 ;  /* 0x0000000203037211 */ /* 0x000fc800078f28ff */
[----:B------:R-:W-:Y:S02]  /*19370*/  LOP3.LUT R8, R3, 0xffffffe0, RZ, 0xc0, !PT ;  /* 0xffffffe003087812 */ /* 0x000fe400078ec0ff */
[--C-:B------:R-:W-:Y:S02]  /*19380*/  SHF.R.S32.HI R7, RZ, 0x5, R3.reuse ;  /* 0x00000005ff077819 */ /* 0x100fe40000011403 */
[----:B------:R-:W-:Y:S01]  /*19390*/  SHF.R.S32.HI R3, RZ, 0x1f, R3 ;  /* 0x0000001fff037819 */ /* 0x000fe20000011403 */
[----:B------:R-:W-:-:S03]  /*193a0*/  IMAD.IADD R8, R2, 0x1, -R8 ;  /* 0x0000000102087824 */ /* 0x000fc600078e0a08 */
[----:B------:R-:W-:Y:S02]  /*193b0*/  LEA.HI R3, R3, R7, RZ, 0x3 ;  /* 0x0000000703037211 */ /* 0x000fe400078f18ff */
[----:B------:R-:W-:Y:S02]  /*193c0*/  SHF.R.S32.HI R2, RZ, 0x1f, R8 ;  /* 0x0000001fff027819 */ /* 0x000fe40000011408 */
[----:B------:R-:W-:Y:S02]  /*193d0*/  LOP3.LUT R3, R3, 0xffffff8, RZ, 0xc0, !PT ;  /* 0x0ffffff803037812 */ /* 0x000fe400078ec0ff */
[----:B------:R-:W-:-:S03]  /*193e0*/  LEA.HI R2, R2, R8, RZ, 0x2 ;  /* 0x0000000802027211 */ /* 0x000fc600078f10ff */
[----:B------:R-:W-:Y:S01]  /*193f0*/  IMAD.IADD R3, R7, 0x1, -R3 ;  /* 0x0000000107037824 */ /* 0x000fe200078e0a03 */
[----:B------:R-:W-:-:S05]  /*19400*/  SHF.R.S32.HI R2, RZ, 0x2, R2 ;  /* 0x00000002ff027819 */ /* 0x000fca0000011402 */
[----:B------:R-:W-:-:S05]  /*19410*/  IMAD R2, R3, 0x10, R2 ;  /* 0x0000001003027824 */ /* 0x000fca00078e0202 */
[C---:B------:R-:W-:Y:S02]  /*19420*/  IADD3 R7, R2.reuse, 0x8, RZ ;  /* 0x0000000802077810 */ /* 0x040fe40007ffe0ff */
[----:B------:R-:W-:Y:S02]  /*19430*/  ISETP.GE.AND P3, PT, R2, UR6, PT ;  /* 0x0000000602007c0c */ /* 0x000fe4000bf66270 */
[----:B------:R-:W-:-:S11]  /*19440*/  ISETP.GE.AND P2, PT, R7, UR6, PT ;  /* 0x0000000607007c0c */ /* 0x000fd6000bf46270 */
[----:B------:R-:W-:Y:S02]  /*19450*/  @!P3 IMAD R2, R2, UR15, RZ ;  /* 0x0000000f0202bc24 */ /* 0x000fe4000f8e02ff */
[----:B------:R-:W-:-:S03]  /*19460*/  @!P2 IMAD R7, R7, UR15, RZ ;  /* 0x0000000f0707ac24 */ /* 0x000fc6000f8e02ff */
[C---:B------:R-:W-:Y:S02]  /*19470*/  @!P3 IADD3 R3, P1, R2.reuse, UR4, RZ ;  /* 0x000000040203bc10 */ /* 0x040fe4000ff3e0ff */
[----:B------:R-:W-:Y:S02]  /*19480*/  @!P2 IADD3 R8, P0, R7, UR4, RZ ;  /* 0x000000040708ac10 */ /* 0x000fe4000ff1e0ff */
[----:B------:R-:W-:Y:S02]  /*19490*/  @!P3 LEA.HI.X.SX32 R2, R2, UR5, 0x1, P1 ;  /* 0x000000050202bc11 */ /* 0x000fe400088f0eff */
[----:B---3--:R-:W-:Y:S02]  /*194a0*/  @!P3 LEA R10, P1, R3, c[0x0][0x200], 0x2 ;  /* 0x00008000030aba11 */ /* 0x008fe400078210ff */
[----:B------:R-:W-:Y:S02]  /*194b0*/  @!P2 LEA.HI.X.SX32 R7, R7, UR5, 0x1, P0 ;  /* 0x000000050707ac11 */ /* 0x000fe400080f0eff */
[----:B------:R-:W-:-:S02]  /*194c0*/  @!P2 LEA R76, P0, R8, c[0x0][0x200], 0x2 ;  /* 0x00008000084caa11 */ /* 0x000fc400078010ff */
[----:B------:R-:W-:Y:S02]  /*194d0*/  @!P3 LEA.HI.X R11, R3, c[0x0][0x204], R2, 0x2, P1 ;  /* 0x00008100030bba11 */ /* 0x000fe400008f1402 */
[----:B------:R-:W-:-:S03]  /*194e0*/  @!P2 LEA.HI.X R77, R8, c[0x0][0x204], R7, 0x2, P0 ;  /* 0x00008100084daa11 */ /* 0x000fc600000f1407 */
[----:B------:R2:W-:Y:S04]  /*194f0*/  @!P3 STG.E [R10.64], R0 ;  /* 0x000000000a00b986 */ /* 0x0005e8000c101918 */
[----:B------:R2:W-:Y:S02]  /*19500*/  @!P2 STG.E [R76.64], R4 ;  /* 0x000000044c00a986 */ /* 0x0005e4000c101918 */
.L_x_896:
[----:B--2-4-:R-:W-:Y:S05]  /*19510*/  BSYNC B0 ;  /* 0x0000000000007941 */ /* 0x014fea0003800000 */
.L_x_895:
[----:B------:R-:W2:Y:S01]  /*19520*/  LDL.64 R78, [R1] ;  /* 0x00000000014e7983 */ /* 0x000ea20000100a00 */
[----:B------:R-:W-:Y:S01]  /*19530*/  LEA.HI R5, R5, R6, RZ, 0x3 ;  /* 0x0000000605057211 */ /* 0x000fe200078f18ff */
[----:B------:R-:W-:Y:S01]  /*19540*/  UIMAD UR9, UR9, -0x80, UR22 ;  /* 0xffffff80090978a4 */ /* 0x000fe2000f8e0216 */
[----:B------:R-:W-:Y:S01]  /*19550*/  BSSY B0, `(.L_x_897) ;  /* 0x0000024000007945 */ /* 0x000fe20003800000 */
[----:B------:R-:W4:Y:S01]  /*19560*/  S2R R3, SR_TID.X ;  /* 0x0000000000037919 */ /* 0x000f220000002100 */
[----:B------:R-:W-:Y:S01]  /*19570*/  SHF.R.S32.HI R4, RZ, 0x3, R5 ;  /* 0x00000003ff047819 */ /* 0x000fe20000011405 */
[----:B------:R-:W-:-:S02]  /*19580*/  USHF.R.S32.HI UR6, URZ, 0x1f, UR10 ;  /* 0x0000001f3f067899 */ /* 0x000fc4000801140a */
[----:B------:R-:W5:Y:S01]  /*19590*/  S2R R0, SR_CTAID.Z ;  /* 0x0000000000007919 */ /* 0x000f620000002700 */
[----:B------:R-:W-:Y:S02]  /*195a0*/  ULDC.64 UR4, c[0x0][0x1f0] ;  /* 0x00007c0000047ab9 */ /* 0x000fe40000000a00 */
[----:B------:R-:W-:-:S04]  /*195b0*/  UIMAD UR4, UR6, UR4, URZ ;  /* 0x00000004060472a4 */ /* 0x000fc8000f8e023f */
[----:B------:R-:W-:Y:S01]  /*195c0*/  UIMAD UR4, UR10, UR5, UR4 ;  /* 0x000000050a0472a4 */ /* 0x000fe2000f8e0204 */
[----:B----4-:R-:W-:-:S04]  /*195d0*/  SHF.R.S32.HI R2, RZ, 0x1f, R3 ;  /* 0x0000001fff027819 */ /* 0x010fc80000011403 */
[----:B------:R-:W-:-:S04]  /*195e0*/  LEA.HI R2, R2, R3, RZ, 0x3 ;  /* 0x0000000302027211 */ /* 0x000fc800078f18ff */
[----:B------:R-:W-:Y:S02]  /*195f0*/  SHF.R.S32.HI R2, RZ, 0x3, R2 ;  /* 0x00000003ff027819 */ /* 0x000fe40000011402 */
[----:B--2---:R-:W-:Y:S02]  /*19600*/  SHF.R.S32.HI R3, RZ, 0x1f, R78 ;  /* 0x0000001fff037819 */ /* 0x004fe4000001144e */
[----:B------:R-:W-:-:S04]  /*19610*/  IADD3 R6, P0, R78, UR12, RZ ;  /* 0x0000000c4e067c10 */ /* 0x000fc8000ff1e0ff */
[----:B------:R-:W-:Y:S02]  /*19620*/  IADD3.X R7, R3, UR7, RZ, P0, !PT ;  /* 0x0000000703077c10 */ /* 0x000fe400087fe4ff */
[----:B------:R-:W-:Y:S02]  /*19630*/  ISETP.GE.AND P0, PT, R4, UR9, PT ;  /* 0x0000000904007c0c */ /* 0x000fe4000bf06270 */
[----:B------:R-:W-:Y:S01]  /*19640*/  SHF.R.S32.HI R3, RZ, 0x1f, R2 ;  /* 0x0000001fff037819 */ /* 0x000fe20000011402 */
[----:B-----5:R-:W-:-:S04]  /*19650*/  IMAD.WIDE.U32 R6, R0, c[0x0][0x1f0], R6 ;  /* 0x00007c0000067a25 */ /* 0x020fc800078e0006 */
[----:B------:R-:W-:Y:S01]  /*19660*/  IMAD.U32 R0, RZ, RZ, UR21 ;  /* 0x00000015ff007e24 */ /* 0x000fe2000f8e00ff */
[----:B---3--:R-:W-:-:S03]  /*19670*/  IADD3 R9, R7, UR4, RZ ;  /* 0x0000000407097c10 */ /* 0x008fc6000fffe0ff */
        /* <DEDUP_REMOVED lines=17> */
.L_x_898:
[----:B------:R-:W-:Y:S05]  /*19790*/  BSYNC B0 ;  /* 0x0000000000007941 */ /* 0x000fea0003800000 */
.L_x_897:
        /* <DEDUP_REMOVED lines=22> */
.L_x_900:
[----:B------:R-:W-:Y:S05]  /*19900*/  BSYNC B0 ;  /* 0x0000000000007941 */ /* 0x000fea0003800000 */
.L_x_899:
        /* <DEDUP_REMOVED lines=22> */
.L_x_902:
[----:B------:R-:W-:Y:S05]  /*19a70*/  BSYNC B0 ;  /* 0x0000000000007941 */ /* 0x000fea0003800000 */
.L_x_901:
        /* <DEDUP_REMOVED lines=23> */
.L_x_861:
        /* <DEDUP_REMOVED lines=8> */
[----:B------:R-:W-:Y:S01]  /*19c70*/  ULDC.U8 UR16, c[0x0][0x328] ;  /* 0x0000ca0000107ab9 */ /* 0x000fe20000000000 */
[----:B------:R-:W-:Y:S01]  /*19c80*/  IMAD.U32 R18, RZ, RZ, UR21 ;  /* 0x00000015ff127e24 */ /* 0x000fe2000f8e00ff */
[----:B------:R-:W-:Y:S01]  /*19c90*/  UISETP.NE.AND UP4, UPT, UR16, URZ, UPT ;  /* 0x0000003f1000728c */ /* 0x000fe2000bf85270 */
[----:B------:R-:W-:Y:S01]  /*19ca0*/  IMAD.IADD R10, R7, 0x1, -R10 ;  /* 0x00000001070a7824 */ /* 0x000fe200078e0a0a */
[----:B------:R-:W-:Y:S01]  /*19cb0*/  @UP3 UIMAD.WIDE.U32 UR12, UR20, UR8, URZ ;  /* 0x00000008140c32a5 */ /* 0x000fe2000f8e003f */
[--C-:B------:R-:W-:Y:S01]  /*19cc0*/  SHF.R.S32.HI R13, RZ, 0x1f, R12.reuse ;  /* 0x0000001fff0d7819 */ /* 0x100fe2000001140c */
[----:B------:R-:W-:Y:S01]  /*19cd0*/  @!UP3 USHF.R.S32.HI UR17, URZ, 0x1f, UR14 ;  /* 0x0000001f3f11b899 */ /* 0x000fe2000801140e */
[----:B------:R-:W-:Y:S01]  /*19ce0*/  IMAD.SHL.U32 R9, R10, 0x8, RZ ;  /* 0x000000080a097824 */ /* 0x000fe200078e00ff */
[----:B------:R-:W-:Y:S01]  /*19cf0*/  ULDC.64 UR4, c[0x0][0x1e0] ;  /* 0x0000780000047ab9 */ /* 0x000fe20000000a00 */
[----:B------:R-:W-:Y:S01]  /*19d00*/  BSSY B0, `(.L_x_903) ;  /* 0x0000040000007945 */ /* 0x000fe20003800000 */
[----:B------:R-:W-:Y:S01]  /*19d10*/  @!UP3 UIMAD UR17, UR17, UR4, URZ ;  /* 0x000000041111b2a4 */ /* 0x000fe2000f8e023f */
[----:B------:R-:W-:Y:S01]  /*19d20*/  IMAD.WIDE R18, R18, 0x80, R12 ;  /* 0x0000008012127825 */ /* 0x000fe200078e020c */
[----:B------:R-:W-:Y:S01]  /*19d30*/  @UP3 UIMAD UR9, UR20, UR9, UR13 ;  /* 0x00000009140932a4 */ /* 0x000fe2000f8e020d */
[C---:B------:R-:W-:Y:S01]  /*19d40*/  IADD3 R8, R9.reuse, 0x40, RZ ;  /* 0x0000004009087810 */ /* 0x040fe20007ffe0ff */
[----:B------:R-:W-:Y:S01]  /*19d50*/  USHF.R.S32.HI UR13, URZ, 0x1f, UR11 ;  /* 0x0000001f3f0d7899 */ /* 0x000fe2000801140b */
[C---:B------:R-:W-:Y:S01]  /*19d60*/  IADD3 R7, R9.reuse, 0x80, RZ ;  /* 0x0000008009077810 */ /* 0x040fe20007ffe0ff */
[----:B------:R-:W-:Y:S01]  /*19d70*/  @UP3 UMOV UR23, UR12 ;  /* 0x0000000c00173c82 */ /* 0x000fe20008000000 */
[----:B------:R-:W-:Y:S01]  /*19d80*/  IADD3 R6, R9, 0xc0, RZ ;  /* 0x000000c009067810 */ /* 0x000fe20007ffe0ff */
[----:B------:R-:W-:-:S02]  /*19d90*/  UISETP.EQ.AND UP4, UPT, UR15, URZ, UP4 ;  /* 0x0000003f0f00728c */ /* 0x000fc4000a782270 */
[----:B------:R-:W-:Y:S02]  /*19da0*/  @!UP2 UISETP.NE.AND UP1, UPT, UR16, URZ, UPT ;  /* 0x0000003f1000a28c */ /* 0x000fe4000bf25270 */
[----:B------:R-:W-:Y:S02]  /*19db0*/  ULDC UR10, c[0x0][0x214] ;  /* 0x00008500000a7ab9 */ /* 0x000fe40000000800 */
[----:B------:R-:W-:Y:S02]  /*19dc0*/  @UP2 ULDC UR12, c[0x0][0x210] ;  /* 0x00008400000c2ab9 */ /* 0x000fe40000000800 */
[----:B------:R-:W-:Y:S02]  /*19dd0*/  @!UP3 UIMAD.WIDE.U32 UR18, UR14, UR4, URZ ;  /* 0x000000040e12b2a5 */ /* 0x000fe4000f8e003f */
[----:B------:R-:W-:Y:S02]  /*19de0*/  ULDC UR8, c[0x0][0x234] ;  /* 0x00008d0000087ab9 */ /* 0x000fe40000000800 */
[----:B------:R-:W-:-:S02]  /*19df0*/  @!UP3 UIMAD UR17, UR14, UR5, UR17 ;  /* 0x000000050e11b2a4 */ /* 0x000fc4000f8e0211 */
[----:B------:R-:W-:Y:S02]  /*19e00*/  @UP2 UIMAD UR12, UR12, UR10, URZ ;  /* 0x0000000a0c0c22a4 */ /* 0x000fe4000f8e023f */
[----:B------:R-:W-:Y:S02]  /*19e10*/  ULDC.64 UR4, c[0x0][0x1f0] ;  /* 0x00007c0000047ab9 */ /* 0x000fe40000000a00 */
[----:B------:R-:W-:Y:S02]  /*19e20*/  UISETP.NE.OR UP0, UPT, UR20, -0x1, !UP4 ;  /* 0xffffffff1400788c */ /* 0x000fe4000e705670 */
[----:B------:R-:W-:Y:S02]  /*19e30*/  @!UP2 USEL UR12, UR10, UR8, !UP1 ;  /* 0x000000080a0ca287 */ /* 0x000fe4000c800000 */
[----:B------:R-:W-:Y:S02]  /*19e40*/  ULDC UR6, c[0x0][0x1c0] ;  /* 0x0000700000067ab9 */ /* 0x000fe40000000800 */
[----:B------:R-:W-:-:S02]  /*19e50*/  UIMAD UR4, UR13, UR4, URZ ;  /* 0x000000040d0472a4 */ /* 0x000fc4000f8e023f */
[----:B------:R-:W-:Y:S02]  /*19e60*/  @!UP3 UMOV UR23, UR18 ;  /* 0x000000120017bc82 */ /* 0x000fe40008000000 */
[----:B------:R-:W-:Y:S01]  /*19e70*/  @UP2 UMOV UR13, 0x1 ;  /* 0x00000001000d2882 */ /* 0x000fe20000000000 */
[----:B------:R-:W-:Y:S01]  /*19e80*/  IADD3 R2, P0, R9, UR23, RZ ;  /* 0x0000001709027c10 */ /* 0x000fe2000ff1e0ff */
[----:B------:R-:W-:Y:S02]  /*19e90*/  @!UP2 UIMAD UR13, UR12, UR6, URZ ;  /* 0x000000060c0da2a4 */ /* 0x000fe4000f8e023f */
[----:B------:R-:W-:Y:S02]  /*19ea0*/  @!UP3 UIADD3 UR9, UR19, UR17, URZ ;  /* 0x000000111309b290 */ /* 0x000fe4000fffe03f */
[----:B------:R-:W-:Y:S02]  /*19eb0*/  UIADD3 UR22, -UR7, UR22, URZ ;  /* 0x0000001607167290 */ /* 0x000fe4000fffe13f */
[----:B------:R-:W-:-:S02]  /*19ec0*/  UIMAD UR13, UR14, UR13, URZ ;  /* 0x0000000d0e0d72a4 */ /* 0x000fc4000f8e023f */
[----:B------:R-:W-:Y:S01]  /*19ed0*/  @!UP0 UIMAD UR20, UR14, UR10, URZ ;  /* 0x0000000a0e1482a4 */ /* 0x000fe2000f8e023f */
[----:B------:R-:W-:Y:S01]  /*19ee0*/  LEA.HI.X.SX32 R3, R9, UR9, 0x1, P0 ;  /* 0x0000000909037c11 */ /* 0x000fe200080f0eff */
[----:B------:R-:W-:Y:S01]  /*19ef0*/  @UP2 ULDC UR26, c[0x0][0x210] ;  /* 0x00008400001a2ab9 */ /* 0x000fe20000000800 */
[----:B------:R-:W-:Y:S01]  /*19f00*/  ISETP.GE.AND P0, PT, R12, UR22, PT ;  /* 0x000000160c007c0c */ /* 0x000fe2000bf06270 */
[----:B------:R-:W-:Y:S02]  /*19f10*/  USEL UR13, UR13, URZ, !UP4 ;  /* 0x0000003f0d0d7287 */ /* 0x000fe4000e000000 */
[----:B------:R-:W-:Y:S01]  /*19f20*/  @!UP2 UMOV UR26, 0x1 ;  /* 0x00000001001aa882 */ /* 0x000fe20000000000 */
[----:B-1----:R-:W-:Y:S01]  /*19f30*/  IMAD.WIDE.U32 R14, R14, c[0x0][0x1f0], R2 ;  /* 0x00007c000e0e7a25 */ /* 0x002fe200078e0002 */
[----:B------:R-:W-:Y:S02]  /*19f40*/  UIMAD UR7, UR7, UR26, URZ ;  /* 0x0000001a070772a4 */ /* 0x000fe4000f8e023f */
[----:B------:R-:W-:-:S02]  /*19f50*/  UIMAD UR12, UR11, UR12, UR13 ;  /* 0x0000000c0b0c72a4 */ /* 0x000fc4000f8e020d */
        /* <DEDUP_REMOVED lines=26> */
.L_x_904:
[----:B------:R-:W-:Y:S05]  /*1a100*/  BSYNC B0 ;  /* 0x0000000000007941 */ /* 0x000fea0003800000 */
.L_x_903:
        /* <DEDUP_REMOVED lines=22> */
.L_x_906:
[----:B------:R-:W-:Y:S05]  /*1a270*/  BSYNC B0 ;  /* 0x0000000000007941 */ /* 0x000fea0003800000 */
.L_x_905:
        /* <DEDUP_REMOVED lines=22> */
.L_x_908:
[----:B------:R-:W-:Y:S05]  /*1a3e0*/  BSYNC B0 ;  /* 0x0000000000007941 */ /* 0x000fea0003800000 */
.L_x_907:
        /* <DEDUP_REMOVED lines=21> */
.L_x_910:
[----:B------:R-:W-:Y:S05]  /*1a540*/  BSYNC B0 ;  /* 0x0000000000007941 */ /* 0x000fea0003800000 */
.L_x_909:
        /* <DEDUP_REMOVED lines=35> */
.L_x_911:
        /* <DEDUP_REMOVED lines=16> */
.L_x_1089:


//--------------------- .text._ZN5flash16flash_fwd_kernelI23Flash_fwd_kernel_traitsILi256ELi128ELi64ELi8ELb0ELb0EN7cutlass10bfloat16_tE19Flash_kernel_traitsILi256ELi128ELi64ELi8ES3_EELb0ELb1ELb0ELb0ELb0ELb0ELb1ELb0EEEvNS_16Flash_fwd_paramsE --------------------------
	.section	.text._ZN5flash16flash_fwd_kernelI23Flash_fwd_kernel_traitsILi256ELi128ELi64ELi8ELb0ELb0EN7cutlass10bfloat16_tE19Flash_kernel_traitsILi256ELi128ELi64ELi8ES3_EELb0ELb1ELb0ELb0ELb0ELb0ELb1ELb0EEEvNS_16Flash_fwd_paramsE,"ax",@progbits
	.sectioninfo	@"SHI_REGISTERS=255"
	.align	128
        .global         _ZN5flash16flash_fwd_kernelI23Flash_fwd_kernel_traitsILi256ELi128ELi64ELi8ELb0ELb0EN7cutlass10bfloat16_tE19Flash_kernel_traitsILi256ELi128ELi64ELi8ES3_EELb0ELb1ELb0ELb0ELb0ELb0ELb1ELb0EEEvNS_16Flash_fwd_paramsE
        .type           _ZN5flash16flash_fwd_kernelI23Flash_fwd_kernel_traitsILi256ELi128ELi64ELi8ELb0ELb0EN7cutlass10bfloat16_tE19Flash_kernel_traitsILi256ELi128ELi64ELi8ES3_EELb0ELb1ELb0ELb0ELb0ELb0ELb1ELb0EEEvNS_16Flash_fwd_paramsE,@function
        .size           _ZN5flash16flash_fwd_kernelI23Flash_fwd_kernel_traitsILi256ELi128ELi64ELi8ELb0ELb0EN7cutlass10bfloat16_tE19Flash_kernel_traitsILi256ELi128ELi64ELi8ES3_EELb0ELb1ELb0ELb0ELb0ELb0ELb1ELb0EEEvNS_16Flash_fwd_paramsE,(.L_x_1090 - _ZN5flash16flash_fwd_kernelI23Flash_fwd_kernel_traitsILi256ELi128ELi64ELi8ELb0ELb0EN7cutlass10bfloat16_tE19Flash_kernel_traitsILi256ELi128ELi64ELi8ES3_EELb0ELb1ELb0ELb0ELb0ELb0ELb1ELb0EEEvNS_16Flash_fwd_paramsE)
        .other          _ZN5flash16flash_fwd_kernelI23Flash_fwd_kernel_traitsILi256ELi128ELi64ELi8ELb0ELb0EN7cutlass10bfloat16_tE19Flash_kernel_traitsILi256ELi128ELi64ELi8ES3_EELb0ELb1ELb0ELb0ELb0ELb0ELb1ELb0EEEvNS_16Flash_fwd_paramsE,@"STO_CUDA_ENTRY STV_DEFAULT"
_ZN5flash16flash_fwd_kernelI23Flash_fwd_kernel_traitsILi256ELi128ELi64ELi8ELb0ELb0EN7cutlass10bfloat16_tE19Flash_kernel_traitsILi256ELi128ELi64ELi8ES3_EELb0ELb1ELb0ELb0ELb0ELb0ELb1ELb0EEEvNS_16Flash_fwd_paramsE:
.text._ZN5flash16flash_fwd_kernelI23Flash_fwd_kernel_traitsILi256ELi128ELi64ELi8ELb0ELb0EN7cutlass10bfloat16_tE19Flash_kernel_traitsILi256ELi128ELi64ELi8ES3_EELb0ELb1ELb0ELb0ELb0ELb0ELb1ELb0EEEvNS_16Flash_fwd_paramsE:
        /* <DEDUP_REMOVED lines=56> */
.L_x_912:
[----:B------:R-:W-:Y:S02]  /*0380*/  ULDC UR6, c[0x0][0x218] ;  /* 0x0000860000067ab9 */ /* 0x000fe40000000800 */
.L_x_913:
        /* <DEDUP_REMOVED lines=71> */
.L_x_915:
        /* <DEDUP_REMOVED lines=52> */
.L_x_916:
        /* <DEDUP_REMOVED lines=10> */
[----:B------:R-:W-:Y:S01]  /*0be0*/  LOP3.LUT R9, R233, 0xfffffff0, RZ, 0xc0, !PT ;  /* 0xfffffff0e9097812 */ /* 0x000fe200078ec0ff */
[----:B------:R-:W-:Y:S01]  /*0bf0*/  IMAD.SHL.U32 R5, R246, 0x40, RZ ;  /* 0x00000040f6057824 */ /* 0x000fe200078e00ff */
[----:B------:R-:W-:Y:S01]  /*0c00*/  SHF.R.S32.HI R6, RZ, 0x4, R233 ;  /* 0x00000004ff067819 */ /* 0x000fe200000114e9 */
[C---:B------:R-:W-:Y:S01]  /*0c10*/  IMAD.IADD R2, R4.reuse, 0x1, -R3 ;  /* 0x0000000104027824 */ /* 0x040fe200078e0a03 */
[--C-:B------:R-:W-:Y:S01]  /*0c20*/  SHF.R.S32.HI R247, RZ, 0x1f, R246.reuse ;  /* 0x0000001ffff77819 */ /* 0x100fe200000114f6 */
[----:B------:R-:W-:Y:S01]  /*0c30*/  IMAD.IADD R9, R4, 0x1, -R9 ;  /* 0x0000000104097824 */ /* 0x000fe200078e0a09 */
[----:B------:R-:W-:Y:S01]  /*0c40*/  LOP3.LUT R5, R5, 0x1c0, RZ, 0xc0, !PT ;  /* 0x000001c005057812 */ /* 0x000fe200078ec0ff */
[----:B------:R-:W-:Y:S01]  /*0c50*/  IMAD.SHL.U32 R244, R2, 0x8, RZ ;  /* 0x0000000802f47824 */ /* 0x000fe200078e00ff */
[----:B------:R-:W-:Y:S01]  /*0c60*/  LEA.HI R233, R233, R6, RZ, 0x1 ;  /* 0x00000006e9e97211 */ /* 0x000fe200078f08ff */
[----:B------:R-:W-:Y:S01]  /*0c70*/  IMAD.WIDE R18, R19, 0x80, R246 ;  /* 0x0000008013127825 */ /* 0x000fe200078e02f6 */
[----:B------:R-:W-:-:S02]  /*0c80*/  SHF.R.U32.HI R236, RZ, 0x3, R5 ;  /* 0x00000003ffec7819 */ /* 0x000fc40000011605 */
[--C-:B------:R-:W-:Y:S02]  /*0c90*/  LOP3.LUT R3, R5, 0x38, R244.reuse, 0xf8, !PT ;  /* 0x0000003805037812 */ /* 0x100fe400078ef8f4 */
[----:B------:R-:W-:Y:S02]  /*0ca0*/  SHF.R.S32.HI R0, RZ, 0x1f, R9 ;  /* 0x0000001fff007819 */ /* 0x000fe40000011409 */
[----:B------:R-:W-:Y:S02]  /*0cb0*/  LOP3.LUT R236, R3, R236, RZ, 0x3c, !PT ;  /* 0x000000ec03ec7212 */ /* 0x000fe400078e3cff */
[----:B------:R-:W-:Y:S02]  /*0cc0*/  LEA.HI R3, R0, R9, RZ, 0x3 ;  /* 0x0000000900037211 */ /* 0x000fe400078f18ff */
[----:B------:R-:W-:Y:S02]  /*0cd0*/  LOP3.LUT R233, R233, 0xfffffffe, RZ, 0xc0, !PT ;  /* 0xfffffffee9e97812 */ /* 0x000fe400078ec0ff */
[C---:B------:R-:W-:Y:S01]  /*0ce0*/  LOP3.LUT R8, R3.reuse, 0xfffffff8, RZ, 0xc0, !PT ;  /* 0xfffffff803087812 */ /* 0x040fe200078ec0ff */
[----:B------:R-:W-:Y:S01]  /*0cf0*/  IMAD.SHL.U32 R3, R3, 0x40, RZ ;  /* 0x0000004003037824 */ /* 0x000fe200078e00ff */
[----:B------:R-:W-:Y:S01]  /*0d00*/  SHF.R.S32.HI R245, RZ, 0x1f, R244 ;  /* 0x0000001ffff57819 */ /* 0x000fe200000114f4 */
[----:B------:R-:W-:Y:S01]  /*0d10*/  IMAD.IADD R233, R6, 0x1, -R233 ;  /* 0x0000000106e97824 */ /* 0x000fe200078e0ae9 */
[----:B------:R-:W-:Y:S01]  /*0d20*/  IADD3 R6, P0, R244, UR6, RZ ;  /* 0x00000006f4067c10 */ /* 0x000fe2000ff1e0ff */
[----:B------:R-:W-:Y:S01]  /*0d30*/  IMAD.IADD R8, R9, 0x1, -R8 ;  /* 0x0000000109087824 */ /* 0x000fe200078e0a08 */
[-C--:B------:R-:W-:Y:S01]  /*0d40*/  LEA.HI R5, R105, R4.reuse, RZ, 0x6 ;  /* 0x0000000469057211 */ /* 0x080fe200078f30ff */
[----:B------:R-:W-:Y:S01]  /*0d50*/  IMAD.WIDE.U32 R10, R246, c[0x0][0x1a0], R244 ;  /* 0x00006800f60a7a25 */ /* 0x000fe200078e00f4 */
[----:B------:R-:W-:Y:S01]  /*0d60*/  IADD3.X R7, R245, UR22, RZ, P0, !PT ;  /* 0x00000016f5077c10 */ /* 0x000fe200087fe4ff */
[----:B------:R-:W-:Y:S01]  /*0d70*/  UIMAD UR22, UR8, UR5, UR4 ;  /* 0x00000005081672a4 */ /* 0x000fe2000f8e0204 */
[C---:B------:R-:W-:Y:S01]  /*0d80*/  LOP3.LUT P3, RZ, R8.reuse, 0x4, RZ, 0xc0, !PT ;  /* 0x0000000408ff7812 */ /* 0x040fe2000786c0ff */
[----:B------:R-:W-:Y:S01]  /*0d90*/  IMAD.SHL.U32 R5, R5, 0x8, RZ ;  /* 0x0000000805057824 */ /* 0x000fe200078e00ff */
[C---:B------:R-:W-:Y:S01]  /*0da0*/  LOP3.LUT P2, RZ, R8.reuse, 0x2, RZ, 0xc0, !PT ;  /* 0x0000000208ff7812 */ /* 0x040fe2000784c0ff */
[----:B------:R-:W-:Y:S01]  /*0db0*/  ULDC.64 UR4, c[0x0][0x1a8] ;  /* 0x00006a0000047ab9 */ /* 0x000fe20000000a00 */
[----:B------:R-:W-:Y:S01]  /*0dc0*/  IMAD.SHL.U32 R8, R8, 0x40, RZ ;  /* 0x0000004008087824 */ /* 0x000fe200078e00ff */
[----:B------:R-:W-:Y:S01]  /*0dd0*/  UIMAD UR4, UR20, UR4, URZ ;  /* 0x00000004140472a4 */ /* 0x000fe2000f8e023f */
[----:B-1----:R-:W-:Y:S01]  /*0de0*/  IMAD.WIDE.U32 R14, R14, c[0x0][0x1a8], R6 ;  /* 0x00006a000e0e7a25 */ /* 0x002fe200078e0006 */
[----:B------:R-:W-:Y:S01]  /*0df0*/  LOP3.LUT R236, R236, 0xfffffe00, R5, 0xf8, !PT ;  /* 0xfffffe00ecec7812 */ /* 0x000fe200078ef805 */
[----:B------:R-:W-:Y:S01]  /*0e00*/  ULDC.64 UR6, c[0x0][0x1b8] ;  /* 0x00006e0000067ab9 */ /* 0x000fe20000000a00 */
[----:B------:R-:W-:Y:S01]  /*0e10*/  LOP3.LUT R8, R8, 0x1c0, RZ, 0xc0, !PT ;  /* 0x000001c008087812 */ /* 0x000fe200078ec0ff */
[----:B------:R-:W-:Y:S01]  /*0e20*/  IMAD R7, R247, c[0x0][0x1a0], RZ ;  /* 0x00006800f7077a24 */ /* 0x000fe200078e02ff */
[----:B------:R-:W-:Y:S01]  /*0e30*/  UIMAD UR4, UR17, UR5, UR4 ;  /* 0x00000005110472a4 */ /* 0x000fe2000f8e0204 */
[----:B------:R-:W-:Y:S01]  /*0e40*/  IMAD.SHL.U32 R9, R233, 0x8, RZ ;  /* 0x00000008e9097824 */ /* 0x000fe200078e00ff */
[----:B------:R-:W-:Y:S01]  /*0e50*/  UIADD3 UR17, -UR24, UR16, URZ ;  /* 0x0000001018117290 */ /* 0x000fe2000fffe13f */
[----:B------:R-:W-:Y:S01]  /*0e60*/  IMAD R5, R247, c[0x0][0x198], RZ ;  /* 0x00006600f7057a24 */ /* 0x000fe200078e02ff */
[----:B------:R-:W-:Y:S01]  /*0e70*/  IADD3 R6, P0, R10, UR14, RZ ;  /* 0x0000000e0a067c10 */ /* 0x000fe2000ff1e0ff */
[----:B------:R-:W-:Y:S01]  /*0e80*/  IMAD.WIDE.U32 R12, R246, c[0x0][0x198], R244 ;  /* 0x00006600f60c7a25 */ /* 0x000fe200078e00f4 */
[----:B------:R-:W-:Y:S01]  /*0e90*/  LOP3.LUT R9, R8, 0x8, R9, 0xf8, !PT ;  /* 0x0000000808097812 */ /* 0x000fe200078ef809 */
[----:B------:R-:W-:Y:S01]  /*0ea0*/  UIMAD UR6, UR21, UR6, URZ ;  /* 0x00000006150672a4 */ /* 0x000fe2000f8e023f */
[----:B------:R-:W-:Y:S01]  /*0eb0*/  SHF.R.U32.HI R8, RZ, 0x3, R8 ;  /* 0x00000003ff087819 */ /* 0x000fe20000011608 */
[----:B------:R-:W-:Y:S01]  /*0ec0*/  IMAD R0, R246, c[0x0][0x1a4], R7 ;  /* 0x00006900f6007a24 */ /* 0x000fe200078e0207 */
[----:B------:R-:W-:Y:S01]  /*0ed0*/  IADD3 R240, P1, R12, UR12, RZ ;  /* 0x0000000c0cf07c10 */ /* 0x000fe2000ff3e0ff */
[----:B------:R-:W-:Y:S01]  /*0ee0*/  IMAD R5, R246, c[0x0][0x19c], R5 ;  /* 0x00006700f6057a24 */ /* 0x000fe200078e0205 */
[----:B------:R-:W-:Y:S01]  /*0ef0*/  UIMAD UR6, UR8, UR7, UR6 ;  /* 0x00000007080672a4 */ /* 0x000fe2000f8e0206 */
[----:B------:R-:W-:Y:S01]  /*0f00*/  LEA.HI R105, R105, R4, RZ, 0x5 ;  /* 0x0000000469697211 */ /* 0x000fe200078f28ff */
[----:B------:R-:W-:Y:S01]  /*0f10*/  IMAD.SHL.U32 R236, R236, 0x2, RZ ;  /* 0x00000002ecec7824 */ /* 0x000fe200078e00ff */
[----:B------:R-:W-:-:S02]  /*0f20*/  IADD3.X R7, R11, UR11, R0, P0, !PT ;  /* 0x0000000b0b077c10 */ /* 0x000fc400087fe400 */
[----:B------:R-:W-:Y:S02]  /*0f30*/  ISETP.GE.AND P0, PT, R246, UR17, PT ;  /* 0x00000011f6007c0c */ /* 0x000fe4000bf06270 */
[----:B------:R-:W-:Y:S01]  /*0f40*/  IADD3.X R241, R13, UR10, R5, P1, !PT ;  /* 0x0000000a0df17c10 */ /* 0x000fe20008ffe405 */
[----:B------:R-:W-:Y:S01]  /*0f50*/  IMAD.U32 R5, RZ, RZ, UR8 ;  /* 0x00000008ff057e24 */ /* 0x000fe2000f8e00ff */
[----:B------:R-:W-:Y:S01]  /*0f60*/  LOP3.LUT R0, R9, R8, RZ, 0x3c, !PT ;  /* 0x0000000809007212 */ /* 0x000fe200078e3cff */
[----:B------:R-:W-:Y:S01]  /*0f70*/  IMAD.U32 R8, RZ, RZ, UR8 ;  /* 0x00000008ff087e24 */ /* 0x000fe2000f8e00ff */
[----:B------:R-:W-:Y:S01]  /*0f80*/  IADD3 R17, R15, UR4, RZ ;  /* 0x000000040f117c10 */ /* 0x000fe2000fffe0ff */
[----:B------:R-:W-:Y:S01]  /*0f90*/  IMAD.WIDE.U32 R240, R5, c[0x0][0x1b0], R240 ;  /* 0x00006c0005f07a25 */ /* 0x000fe200078e00f0 */
[----:B------:R-:W-:Y:S02]  /*0fa0*/  LOP3.LUT R0, R0, 0xfffffe00, R3, 0xf8, !PT ;  /* 0xfffffe0000007812 */ /* 0x000fe400078ef803 */
[----:B------:R-:W-:Y:S01]  /*0fb0*/  LOP3.LUT R3, R105, 0xffffffe0, RZ, 0xc0, !PT ;  /* 0xffffffe069037812 */ /* 0x000fe200078ec0ff */
[----:B------:R-:W-:Y:S01]  /*0fc0*/  IMAD.WIDE.U32 R8, R8, c[0x0][0x1b8], R6 ;  /* 0x00006e0008087a25 */ /* 0x000fe200078e0006 */
[----:B------:R-:W-:-:S02]  /*0fd0*/  IADD3 R243, R241, UR22, RZ ;  /* 0x00000016f1f37c10 */ /* 0x000fc4000fffe0ff */
[----:B------:R-:W-:Y:S01]  /*0fe0*/  SHF.R.S32.HI R105, RZ, 0x5, R105 ;  /* 0x00000005ff697819 */ /* 0x000fe20000011469 */
[----:B------:R-:W-:Y:S01]  /*0ff0*/  IMAD.MOV.U32 R7, RZ, RZ, 0x10 ;  /* 0x00000010ff077424 */ /* 0x000fe200078e00ff */
[----:B------:R-:W-:Y:S01]  /*1000*/  IADD3 R11, R9, UR6, RZ ;  /* 0x00000006090b7c10 */ /* 0x000fe2000fffe0ff */
[----:B------:R-:W-:Y:S01]  /*1010*/  IMAD.MOV.U32 R5, RZ, RZ, 0x20 ;  /* 0x00000020ff057424 */ /* 0x000fe200078e00ff */
[----:B------:R-:W-:Y:S01]  /*1020*/  IADD3 R239, R244, 0x40, RZ ;  /* 0x00000040f4ef7810 */ /* 0x000fe20007ffe0ff */
[----:B------:R-:W-:Y:S01]  /*1030*/  IMAD.IADD R10, R4, 0x1, -R3 ;  /* 0x00000001040a7824 */ /* 0x000fe200078e0a03 */
[C---:B------:R-:W-:Y:S02]  /*1040*/  IADD3 R238, R244.reuse, 0x80, RZ ;  /* 0x00000080f4ee7810 */ /* 0x040fe40007ffe0ff */
[----:B------:R-:W-:Y:S02]  /*1050*/  IADD3 R237, R244, 0xc0, RZ ;  /* 0x000000c0f4ed7810 */ /* 0x000fe40007ffe0ff */
[----:B------:R-:W-:-:S02]  /*1060*/  SEL R7, R7, 0xfffffff0, !P2 ;  /* 0xfffffff007077807 */ /* 0x000fc40005000000 */
        /* <DEDUP_REMOVED lines=40> */
.L_x_918:
[----:B------:R-:W-:Y:S05]  /*12f0*/  BSYNC B0 ;  /* 0x0000000000007941 */ /* 0x000fea0003800000 */
.L_x_917:
        /* <DEDUP_REMOVED lines=45> */
.L_x_920:
[----:B------:R-:W-:Y:S05]  /*15d0*/  BSYNC B0 ;  /* 0x0000000000007941 */ /* 0x000fea0003800000 */
.L_x_919:
        /* <DEDUP_REMOVED lines=45> */
.L_x_922:
[----:B------:R-:W-:Y:S05]  /*18b0*/  BSYNC B0 ;  /* 0x0000000000007941 */ /* 0x000fea0003800000 */
.L_x_921:
        /* <DEDUP_REMOVED lines=12> */
[----:B-1----:R-:W-:Y:S01]  /*1980*/  IMAD.X R12, RZ, RZ, R19, P0 ;  /* 0x000000ffff0c7224 */ /* 0x002fe200000e0613 */
        /* <DEDUP_REMOVED lines=35> */
.L_x_924:
[----:B------:R-:W-:Y:S05]  /*1bc0*/  BSYNC B0 ;  /* 0x0000000000007941 */ /* 0x000fea0003800000 */
.L_x_923:
[----:B------:R-:W-:Y:S01]  /*1bd0*/  UIADD3 UR26, UR9, -0x1, URZ ;  /* 0xffffffff091a7890 */ /* 0x000fe2000fffe03f */
[----:B------:R-:W-:Y:S01]  /*1be0*/  MOV R242, R240 ;  /* 0x000000f000f27202 */ /* 0x000fe20000000f00 */
[----:B------:R-:W-:Y:S01]  /*1bf0*/  IMAD.U32 R3, RZ, RZ, UR28 ;  /* 0x0000001cff037e24 */ /* 0x000fe2000f8e00ff */
[----:B------:R-:W-:Y:S01]  /*1c00*/  BSSY B0, `(.L_x_925) ;  /* 0x000002a000007945 */ /* 0x000fe20003800000 */
[----:B------:R-:W-:Y:S02]  /*1c10*/  UIMAD UR22, UR26, -0x40, UR25 ;  /* 0xffffffc01a1678a4 */ /* 0x000fe4000f8e0219 */
[----:B------:R-:W-:Y:S01]  /*1c20*/  USHF.R.S32.HI UR29, URZ, 0x1f, UR26 ;  /* 0x0000001f3f1d7899 */ /* 0x000fe2000801141a */
[----:B-1----:R-:W-:Y:S01]  /*1c30*/  IMAD.WIDE.U32 R18, R3, UR26, R242 ;  /* 0x0000001a03127c25 */ /* 0x002fe2000f8e00f2 */
        /* <DEDUP_REMOVED lines=38> */
.L_x_926:
[----:B------:R-:W-:Y:S05]  /*1ea0*/  BSYNC B0 ;  /* 0x0000000000007941 */ /* 0x000fea0003800000 */
.L_x_925:
        /* <DEDUP_REMOVED lines=18> */
[C---:B-1----:R-:W-:Y:S02]  /*1fd0*/  @!P4 LEA R16, P3, R13.reuse, c[0x0][0x168], 0x1 ;  /* 0x00005a000d10ca11 */ /* 0x042fe400078608ff */
        /* <DEDUP_REMOVED lines=26> */
.L_x_928:
[----:B------:R-:W-:Y:S05]  /*2180*/  BSYNC B0 ;  /* 0x0000000000007941 */ /* 0x000fea0003800000 */
.L_x_927:
        /* <DEDUP_REMOVED lines=11> */
[----:B-12---:R-:W-:-:S03]  /*2240*/  IMAD.WIDE.U32 R14, R235, UR26, R10 ;  /* 0x0000001aeb0e7c25 */ /* 0x006fc6000f8e000a */
        /* <DEDUP_REMOVED lines=42> */
.L_x_930:
[----:B------:R-:W-:Y:S05]  /*24f0*/  BSYNC B0 ;  /* 0x0000000000007941 */ /* 0x000fea0003800000 */
.L_x_929:
        /* <DEDUP_REMOVED lines=45> */
.L_x_932:
[----:B------:R-:W-:Y:S05]  /*27d0*/  BSYNC B0 ;  /* 0x0000000000007941 */ /* 0x000fea0003800000 */
.L_x_931:
[C---:B------:R-:W-:Y:S01]  /*27e0*/  IMAD.SHL.U32 R6, R2.reuse, 0x40, RZ ;  /* 0x0000004002067824 */ /* 0x040fe200078e00ff */
[----:B------:R-:W-:Y:S01]  /*27f0*/  R2P PR, R2, 0x6 ;  /* 0x0000000602007804 */ /* 0x000fe20000000000 */
[----:B--2---:R-:W-:Y:S01]  /*2800*/  IMAD.SHL.U32 R13, R246, 0x8, RZ ;  /* 0x00000008f60d7824 */ /* 0x004fe200078e00ff */
        /* <DEDUP_REMOVED lines=19> */
[----:B------:R-:W2:Y:S01]  /*2940*/  LDSM.16.M88.4 R28, [R233+0x10000] ;  /* 0x01000000e91c783b */ /* 0x000ea20000000200 */
        /* <DEDUP_REMOVED lines=8> */
[----:B------:R-:W1:Y:S01]  /*29d0*/  LDSM.16.M88.4 R76, [R231] ;  /* 0x00000000e74c783b */ /* 0x000e620000000200 */
        /* <DEDUP_REMOVED lines=10> */
[----:B------:R-:W4:Y:S01]  /*2a80*/  LDSM.16.M88.4 R24, [R231+0x800] ;  /* 0x00080000e718783b */ /* 0x000f220000000200 */
[----:B------:R-:W-:-:S02]  /*2a90*/  IADD3 R216, R231, 0x3800, RZ ;  /* 0x00003800e7d87810 */ /* 0x000fc40007ffe0ff */
[C---:B------:R-:W-:Y:S01]  /*2aa0*/  IADD3 R215, R231.reuse, 0x4000, RZ ;  /* 0x00004000e7d77810 */ /* 0x040fe20007ffe0ff */
[----:B----4-:R-:W4:Y:S01]  /*2ab0*/  LDSM.16.M88.4 R16, [R231+0x1000] ;  /* 0x00100000e710783b */ /* 0x010f220000000200 */
[C---:B------:R-:W-:Y:S02]  /*2ac0*/  IADD3 R214, R231.reuse, 0x4800, RZ ;  /* 0x00004800e7d67810 */ /* 0x040fe40007ffe0ff */
[C---:B------:R-:W-:Y:S01]  /*2ad0*/  IADD3 R213, R231.reuse, 0x5000, RZ ;  /* 0x00005000e7d57810 */ /* 0x040fe20007ffe0ff */
[----:B------:R-:W3:Y:S01]  /*2ae0*/  LDSM.16.M88.4 R80, [R220] ;  /* 0x00000000dc50783b */ /* 0x000ee20000000200 */
[C---:B------:R-:W-:Y:S02]  /*2af0*/  IADD3 R212, R231.reuse, 0x5800, RZ ;  /* 0x00005800e7d47810 */ /* 0x040fe40007ffe0ff */
[C---:B------:R-:W-:Y:S01]  /*2b00*/  IADD3 R211, R231.reuse, 0x6000, RZ ;  /* 0x00006000e7d37810 */ /* 0x040fe20007ffe0ff */
[----:B------:R-:W3:Y:S01]  /*2b10*/  LDSM.16.M88.4 R56, [R231+0x1800] ;  /* 0x00180000e738783b */ /* 0x000ee20000000200 */
[C---:B------:R-:W-:Y:S01]  /*2b20*/  IADD3 R210, R231.reuse, 0x6800, RZ ;  /* 0x00006800e7d27810 */ /* 0x040fe20007ffe0ff */
[----:B--2---:R-:W-:Y:S02]  /*2b30*/  HMMA.16816.F32.BF16 R20, R52, R28, RZ ;  /* 0x0000001c3414723c */ /* 0x004fe400000418ff */
[----:B------:R-:W2:Y:S01]  /*2b40*/  LDSM.16.M88.4 R12, [R227+0x10800] ;  /* 0x01080000e30c783b */ /* 0x000ea20000000200 */
[----:B------:R-:W-:-:S02]  /*2b50*/  IADD3 R209, R231, 0x7000, RZ ;  /* 0x00007000e7d17810 */ /* 0x000fc40007ffe0ff */
[----:B------:R-:W-:Y:S01]  /*2b60*/  IADD3 R208, R231, 0x7800, RZ ;  /* 0x00007800e7d07810 */ /* 0x000fe20007ffe0ff */
[----:B------:R-:W2:Y:S02]  /*2b70*/  LDSM.16.M88.4 R32, [R227+0x11000] ;  /* 0x01100000e320783b */ /* 0x000ea40000000200 */
[C---:B------:R-:W-:Y:S02]  /*2b80*/  HMMA.16816.F32.BF16 R28, R52.reuse, R30, RZ ;  /* 0x0000001e341c723c */ /* 0x040fe400000418ff */
[----:B------:R-:W-:Y:S04]  /*2b90*/  LDSM.16.M88.4 R92, [R233+0x12000] ;  /* 0x01200000e95c783b */ /* 0x000fe80000000200 */
[----:B------:R-:W-:Y:S02]  /*2ba0*/  LDSM.16.M88.4 R100, [R233+0x16800] ;  /* 0x01680000e964783b */ /* 0x000fe40000000200 */
[----:B-----5:R-:W-:Y:S02]  /*2bb0*/  HMMA.16816.F32.BF16 R36, R52, R48, RZ ;  /* 0x000000303424723c */ /* 0x020fe400000418ff */
[----:B------:R-:W-:Y:S06]  /*2bc0*/  LDSM.16.M88.4 R96, [R227+0x16000] ;  /* 0x01600000e360783b */ /* 0x000fec0000000200 */
[----:B-1----:R-:W-:Y:S08]  /*2bd0*/  HMMA.16816.F32.BF16 R20, R40, R76, R20 ;  /* 0x0000004c2814723c */ /* 0x002ff00000041814 */
        /* <DEDUP_REMOVED lines=8> */
[----:B------:R-:W1:Y:S07]  /*2c60*/  LDSM.16.M88.4 R72, [R234+0x4000] ;  /* 0x00400000ea48783b */ /* 0x000e6e0000000200 */
[C---:B------:R-:W-:Y:S08]  /*2c70*/  HMMA.16816.F32.BF16 R36, R40.reuse, R24, R36 ;  /* 0x000000182824723c */ /* 0x040ff00000041824 */
[C---:B------:R-:W-:Y:S01]  /*2c80*/  HMMA.16816.F32.BF16 R48, R40.reuse, R26, R48 ;  /* 0x0000001a2830723c */ /* 0x040fe20000041830 */
[----:B------:R-:W3:Y:S07]  /*2c90*/  LDSM.16.M88.4 R24, [R220+0x800] ;  /* 0x00080000dc18783b */ /* 0x000eee0000000200 */
        /* <DEDUP_REMOVED lines=9> */
[----:B------:R-:W1:Y:S03]  /*2d30*/  LDSM.16.M88.4 R56, [R220+0x1800] ;  /* 0x00180000dc38783b */ /* 0x000e660000000200 */
[C---:B--2---:R-:W-:Y:S08]  /*2d40*/  HMMA.16816.F32.BF16 R36, R84.reuse, R12, R36 ;  /* 0x0000000c5424723c */ /* 0x044ff00000041824 */
[C---:B------:R-:W-:Y:S01]  /*2d50*/  HMMA.16816.F32.BF16 R48, R84.reuse, R14, R48 ;  /* 0x0000000e5430723c */ /* 0x040fe20000041830 */
[----:B------:R-:W2:Y:S07]  /*2d60*/  LDSM.16.M88.4 R12, [R233+0x12800] ;  /* 0x01280000e90c783b */ /* 0x000eae0000000200 */
        /* <DEDUP_REMOVED lines=9> */
[----:B------:R-:W1:Y:S03]  /*2e00*/  LDSM.16.M88.4 R76, [R227+0x12000] ;  /* 0x01200000e34c783b */ /* 0x000e660000000200 */
[C---:B---3--:R-:W-:Y:S08]  /*2e10*/  HMMA.16816.F32.BF16 R36, R44.reuse, R24, R36 ;  /* 0x000000182c24723c */ /* 0x048ff00000041824 */
[C---:B------:R-:W-:Y:S01]  /*2e20*/  HMMA.16816.F32.BF16 R48, R44.reuse, R26, R48 ;  /* 0x0000001a2c30723c */ /* 0x040fe20000041830 */
[----:B------:R-:W3:Y:S07]  /*2e30*/  LDSM.16.M88.4 R24, [R231+0x2800] ;  /* 0x00280000e718783b */ /* 0x000eee0000000200 */
        /* <DEDUP_REMOVED lines=27> */
[----:B------:R-:W-:Y:S01]  /*2ff0*/  HMMA.16816.F32.BF16 R64, R52, R18, R64 ;  /* 0x000000123440723c */ /* 0x000fe20000041840 */
[----:B------:R-:W1:Y:S07]  /*3000*/  LDSM.16.M88.4 R16, [R234+0x8000] ;  /* 0x00800000ea10783b */ /* 0x000e6e0000000200 */
[----:B------:R-:W-:Y:S01]  /*3010*/  HMMA.16816.F32.BF16 R28, R40, R78, R28 ;  /* 0x0000004e281c723c */ /* 0x000fe2000004181c */
[----:B------:R-:W-:Y:S07]  /*3020*/  LDSM.16.M88.4 R76, [R220+0x3800] ;  /* 0x00380000dc4c783b */ /* 0x000fee0000000200 */
[----:B-----5:R-:W-:Y:S08]  /*3030*/  HMMA.16816.F32.BF16 R20, R44, R92, R20 ;  /* 0x0000005c2c14723c */ /* 0x020ff00000041814 */
[C---:B------:R-:W-:Y:S08]  /*3040*/  HMMA.16816.F32.BF16 R60, R52.reuse, R56, R60 ;  /* 0x00000038343c723c */ /* 0x040ff0000004183c */
[----:B------:R-:W-:Y:S01]  /*3050*/  HMMA.16816.F32.BF16 R84, R52, R58, R84 ;  /* 0x0000003a3454723c */ /* 0x000fe20000041854 */
[----:B------:R-:W-:Y:S04]  /*3060*/  LDSM.16.M88.4 R56, [R231+0x4000] ;  /* 0x00400000e738783b */ /* 0x000fe80000000200 */
[----:B------:R-:W-:Y:S03]  /*3070*/  LDSM.16.M88.4 R52, [R233+0x15000] ;  /* 0x01500000e934783b */ /* 0x000fe60000000200 */
[C---:B--2---:R-:W-:Y:S08]  /*3080*/  HMMA.16816.F32.BF16 R36, R40.reuse, R12, R36 ;  /* 0x0000000c2824723c */ /* 0x044ff00000041824 */
        /* <DEDUP_REMOVED lines=36> */
[----:B------:R-:W1:Y:S04]  /*32d0*/  LDSM.16.M88.4 R40, [R227+0x14800] ;  /* 0x01480000e328783b */ /* 0x000e680000000200 */
[----:B------:R-:W-:Y:S03]  /*32e0*/  LDSM.16.M88.4 R16, [R227+0x15000] ;  /* 0x01500000e310783b */ /* 0x000fe60000000200 */
[C---:B------:R-:W-:Y:S08]  /*32f0*/  HMMA.16816.F32.BF16 R36, R32.reuse, R24, R36 ;  /* 0x000000182024723c */ /* 0x040ff00000041824 */
[----:B------:R-:W-:Y:S01]  /*3300*/  HMMA.16816.F32.BF16 R48, R32, R26, R48 ;  /* 0x0000001a2030723c */ /* 0x000fe20000041830 */
[----:B------:R-:W3:Y:S07]  /*3310*/  LDSM.16.M88.4 R24, [R233+0x16000] ;  /* 0x01600000e918783b */ /* 0x000eee0000000200 */
[----:B------:R-:W-:Y:S01]  /*3320*/  HMMA.16816.F32.BF16 R28, R88, R74, R28 ;  /* 0x0000004a581c723c */ /* 0x000fe2000004181c */
[----:B------:R-:W-:Y:S07]  /*3330*/  LDSM.16.M88.4 R72, [R220+0x5800] ;  /* 0x00580000dc48783b */ /* 0x000fee0000000200 */
[----:B--2---:R-:W-:Y:S08]  /*3340*/  HMMA.16816.F32.BF16 R20, R80, R52, R20 ;  /* 0x000000345014723c */ /* 0x004ff00000041814 */
[C---:B------:R-:W-:Y:S08]  /*3350*/  HMMA.16816.F32.BF16 R68, R32.reuse, R12, R68 ;  /* 0x0000000c2044723c */ /* 0x040ff00000041844 */
[C---:B------:R-:W-:Y:S01]  /*3360*/  HMMA.16816.F32.BF16 R64, R32.reuse, R14, R64 ;  /* 0x0000000e2040723c */ /* 0x040fe20000041840 */
[----:B------:R-:W2:Y:S07]  /*3370*/  LDSM.16.M88.4 R12, [R220+0x4800] ;  /* 0x00480000dc0c783b */ /* 0x000eae0000000200 */
[C---:B------:R-:W-:Y:S08]  /*3380*/  HMMA.16816.F32.BF16 R60, R32.reuse, R44, R60 ;  /* 0x0000002c203c723c */ /* 0x040ff0000004183c */
[----:B------:R-:W-:Y:S01]  /*3390*/  HMMA.16816.F32.BF16 R84, R32, R46, R84 ;  /* 0x0000002e2054723c */ /* 0x000fe20000041854 */
[----:B------:R-:W-:Y:S04]  /*33a0*/  LDSM.16.M88.4 R44, [R232+0xc000] ;  /* 0x00c00000e82c783b */ /* 0x000fe80000000200 */
[----:B------:R-:W4:Y:S03]  /*33b0*/  LDSM.16.M88.4 R32, [R231+0x6000] ;  /* 0x00600000e720783b */ /* 0x000f260000000200 */
[----:B------:R-:W-:Y:S01]  /*33c0*/  HMMA.16816.F32.BF16 R28, R80, R54, R28 ;  /* 0x00000036501c723c */ /* 0x000fe2000004181c */
[----:B------:R-:W-:Y:S07]  /*33d0*/  LDSM.16.M88.4 R52, [R233+0x17000] ;  /* 0x01700000e934783b */ /* 0x000fee0000000200 */
[C---:B-1----:R-:W-:Y:S08]  /*33e0*/  HMMA.16816.F32.BF16 R36, R88.reuse, R40, R36 ;  /* 0x000000285824723c */ /* 0x042ff00000041824 */
[----:B------:R-:W-:Y:S01]  /*33f0*/  HMMA.16816.F32.BF16 R48, R88, R42, R48 ;  /* 0x0000002a5830723c */ /* 0x000fe20000041830 */
[----:B------:R-:W-:Y:S07]  /*3400*/  LDSM.16.M88.4 R40, [R231+0x6800] ;  /* 0x00680000e728783b */ /* 0x000fee0000000200 */
[----:B---3--:R-:W-:Y:S08]  /*3410*/  HMMA.16816.F32.BF16 R20, R56, R24, R20 ;  /* 0x000000183814723c */ /* 0x008ff00000041814 */
[C---:B------:R-:W-:Y:S08]  /*3420*/  HMMA.16816.F32.BF16 R68, R88.reuse, R16, R68 ;  /* 0x000000105844723c */ /* 0x040ff00000041844 */
[----:B------:R-:W-:Y:S01]  /*3430*/  HMMA.16816.F32.BF16 R64, R88, R18, R64 ;  /* 0x000000125840723c */ /* 0x000fe20000041840 */
[----:B------:R-:W1:Y:S07]  /*3440*/  LDSM.16.M88.4 R16, [R230+0xc000] ;  /* 0x00c00000e610783b */ /* 0x000e6e0000000200 */
[----:B------:R-:W-:Y:S01]  /*3450*/  HMMA.16816.F32.BF16 R28, R56, R26, R28 ;  /* 0x0000001a381c723c */ /* 0x000fe2000004181c */
[----:B------:R-:W-:Y:S07]  /*3460*/  LDSM.16.M88.4 R24, [R220+0x6000] ;  /* 0x00600000dc18783b */ /* 0x000fee0000000200 */
[C---:B--2---:R-:W-:Y:S08]  /*3470*/  HMMA.16816.F32.BF16 R36, R80.reuse, R12, R36 ;  /* 0x0000000c5024723c */ /* 0x044ff00000041824 */
[----:B------:R-:W-:Y:S01]  /*3480*/  HMMA.16816.F32.BF16 R48, R80, R14, R48 ;  /* 0x0000000e5030723c */ /* 0x000fe20000041830 */
[----:B------:R-:W2:Y:S07]  /*3490*/  LDSM.16.M88.4 R12, [R229+0xc000] ;  /* 0x00c00000e50c783b */ /* 0x000eae0000000200 */
[C---:B----4-:R-:W-:Y:S08]  /*34a0*/  HMMA.16816.F32.BF16 R20, R44.reuse, R32, R20 ;  /* 0x000000202c14723c */ /* 0x050ff00000041814 */
[----:B------:R-:W-:Y:S01]  /*34b0*/  HMMA.16816.F32.BF16 R28, R44, R34, R28 ;  /* 0x000000222c1c723c */ /* 0x000fe2000004181c */
[----:B------:R-:W3:Y:S07]  /*34c0*/  LDSM.16.M88.4 R32, [R227+0x16800] ;  /* 0x01680000e320783b */ /* 0x000eee0000000200 */
[----:B------:R-:W-:Y:S08]  /*34d0*/  HMMA.16816.F32.BF16 R36, R56, R100, R36 ;  /* 0x000000643824723c */ /* 0x000ff00000041824 */
[----:B------:R-:W-:Y:S08]  /*34e0*/  HMMA.16816.F32.BF16 R68, R80, R76, R68 ;  /* 0x0000004c5044723c */ /* 0x000ff00000041844 */
[----:B------:R-:W-:Y:S08]  /*34f0*/  HMMA.16816.F32.BF16 R48, R56, R102, R48 ;  /* 0x000000663830723c */ /* 0x000ff00000041830 */
[----:B-1----:R-:W-:Y:S08]  /*3500*/  HMMA.16816.F32.BF16 R20, R16, R96, R20 ;  /* 0x000000601014723c */ /* 0x002ff00000041814 */
[----:B------:R-:W-:Y:S01]  /*3510*/  HMMA.16816.F32.BF16 R64, R80, R78, R64 ;  /* 0x0000004e5040723c */ /* 0x000fe20000041840 */
[----:B------:R-:W1:Y:S07]  /*3520*/  LDSM.16.M88.4 R76, [R231+0x7000] ;  /* 0x00700000e74c783b */ /* 0x000e6e0000000200 */
[----:B------:R-:W-:Y:S08]  /*3530*/  HMMA.16816.F32.BF16 R28, R16, R98, R28 ;  /* 0x00000062101c723c */ /* 0x000ff0000004181c */
[----:B------:R-:W-:Y:S08]  /*3540*/  HMMA.16816.F32.BF16 R36, R44, R40, R36 ;  /* 0x000000282c24723c */ /* 0x000ff00000041824 */
[----:B------:R-:W-:Y:S08]  /*3550*/  HMMA.16816.F32.BF16 R68, R56, R52, R68 ;  /* 0x000000343844723c */ /* 0x000ff00000041844 */
[----:B------:R-:W-:Y:S01]  /*3560*/  HMMA.16816.F32.BF16 R48, R44, R42, R48 ;  /* 0x0000002a2c30723c */ /* 0x000fe20000041830 */
[----:B------:R-:W4:Y:S07]  /*3570*/  LDSM.16.M88.4 R40, [R227+0x17000] ;  /* 0x01700000e328783b */ /* 0x000f2e0000000200 */
[----:B--2---:R-:W-:Y:S08]  /*3580*/  HMMA.16816.F32.BF16 R20, R12, R24, R20 ;  /* 0x000000180c14723c */ /* 0x004ff00000041814 */
[----:B------:R-:W-:Y:S08]  /*3590*/  HMMA.16816.F32.BF16 R60, R88, R92, R60 ;  /* 0x0000005c583c723c */ /* 0x000ff0000004183c */
[----:B------:R-:W-:Y:S01]  /*35a0*/  HMMA.16816.F32.BF16 R28, R12, R26, R28 ;  /* 0x0000001a0c1c723c */ /* 0x000fe2000004181c */
[----:B------:R-:W2:Y:S07]  /*35b0*/  LDSM.16.M88.4 R24, [R220+0x7000] ;  /* 0x00700000dc18783b */ /* 0x000eae0000000200 */
[----:B---3--:R-:W-:Y:S01]  /*35c0*/  HMMA.16816.F32.BF16 R36, R16, R32, R36 ;  /* 0x000000201024723c */ /* 0x008fe20000041824 */
[----:B------:R-:W-:-:S06]  /*35d0*/  FMUL.FTZ R6, R20, c[0x0][0x2ec] ;  /* 0x0000bb0014067a20 */ /* 0x000fcc0000410000 */
[----:B------:R-:W-:Y:S01]  /*35e0*/  FMUL.FTZ R33, R21, c[0x0][0x2ec] ;  /* 0x0000bb0015217a20 */ /* 0x000fe20000410000 */
[----:B-1----:R-:W-:Y:S01]  /*35f0*/  HMMA.16816.F32.BF16 R68, R44, R76, R68 ;  /* 0x0000004c2c44723c */ /* 0x002fe20000041844 */
        /* <DEDUP_REMOVED lines=8> */
[----:B------:R-:W1:Y:S01]  /*3680*/  LDSM.16.M88.4 R20, [R233+0x17800] ;  /* 0x01780000e914783b */ /* 0x000e620000000200 */
[----:B------:R3:W5:Y:S06]  /*3690*/  MUFU.TANH R35, R28 ;  /* 0x0000001c00237308 */ /* 0x00076c0000002400 */
[----:B------:R-:W-:Y:S01]  /*36a0*/  HMMA.16816.F32.BF16 R88, R80, R72, R60 ;  /* 0x000000485058723c */ /* 0x000fe2000004183c */
[----:B------:R-:W-:Y:S01]  /*36b0*/  LDSM.16.M88.4 R60, [R220+0x6800] ;  /* 0x00680000dc3c783b */ /* 0x000fe20000000200 */
[----:B------:R-:W-:Y:S06]  /*36c0*/  MUFU.TANH R34, R34 ;  /* 0x0000002200227308 */ /* 0x000fec0000002400 */
[----:B----4-:R-:W-:Y:S02]  /*36d0*/  HMMA.16816.F32.BF16 R68, R16, R40, R68 ;  /* 0x000000281044723c */ /* 0x010fe40000041844 */
[----:B------:R-:W-:Y:S05]  /*36e0*/  MUFU.TANH R52, R52 ;  /* 0x0000003400347308 */ /* 0x000fea0000002400 */
[----:B------:R-:W-:Y:S01]  /*36f0*/  FMUL.FTZ R40, R30, c[0x0][0x2ec] ;  /* 0x0000bb001e287a20 */ /* 0x000fe20000410000 */
[----:B------:R-:W-:Y:S01]  /*3700*/  HMMA.16816.F32.BF16 R84, R80, R74, R84 ;  /* 0x0000004a5054723c */ /* 0x000fe20000041854 */
[----:B------:R-:W-:Y:S01]  /*3710*/  FMUL.FTZ R41, R31, c[0x0][0x2ec] ;  /* 0x0000bb001f297a20 */ /* 0x000fe20000410000 */
[----:B------:R-:W-:Y:S01]  /*3720*/  MUFU.TANH R32, R32 ;  /* 0x0000002000207308 */ /* 0x000fe20000002400 */
[----:B---3--:R-:W3:Y:S05]  /*3730*/  LDSM.16.M88.4 R28, [R231+0x7800] ;  /* 0x00780000e71c783b */ /* 0x008eea0000000200 */
[----:B------:R-:W-:Y:S02]  /*3740*/  HMMA.16816.F32.BF16 R64, R56, R54, R64 ;  /* 0x000000363840723c */ /* 0x000fe40000041840 */
[----:B------:R-:W4:Y:S06]  /*3750*/  MUFU.TANH R40, R40 ;  /* 0x0000002800287308 */ /* 0x000f2c0000002400 */
[----:B--2---:R-:W-:Y:S02]  /*3760*/  HMMA.16816.F32.BF16 R68, R12, R24, R68 ;  /* 0x000000180c44723c */ /* 0x004fe40000041844 */
[----:B------:R-:W-:Y:S06]  /*3770*/  MUFU.TANH R41, R41 ;  /* 0x0000002900297308 */ /* 0x000fec0000002400 */
[C---:B-1----:R-:W-:Y:S08]  /*3780*/  HMMA.16816.F32.BF16 R88, R56.reuse, R20, R88 ;  /* 0x000000143858723c */ /* 0x042ff00000041858 */
[----:B------:R-:W-:Y:S01]  /*3790*/  HMMA.16816.F32.BF16 R84, R56, R22, R84 ;  /* 0x000000163854723c */ /* 0x000fe20000041854 */
[----:B------:R-:W1:Y:S07]  /*37a0*/  LDSM.16.M88.4 R20, [R227+0x17800] ;  /* 0x01780000e314783b */ /* 0x000e6e0000000200 */
[----:B------:R-:W-:Y:S01]  /*37b0*/  HMMA.16816.F32.BF16 R64, R44, R78, R64 ;  /* 0x0000004e2c40723c */ /* 0x000fe20000041840 */
[----:B------:R-:W-:-:S02]  /*37c0*/  FMUL.FTZ R68, R68, c[0x0][0x2ec] ;  /* 0x0000bb0044447a20 */ /* 0x000fc40000410000 */
[----:B------:R-:W-:Y:S02]  /*37d0*/  FMUL.FTZ R70, R70, c[0x0][0x2ec] ;  /* 0x0000bb0046467a20 */ /* 0x000fe40000410000 */
[----:B------:R-:W-:Y:S01]  /*37e0*/  MUFU.TANH R195, R68 ;  /* 0x0000004400c37308 */ /* 0x000fe20000002400 */
[----:B------:R-:W-:Y:S02]  /*37f0*/  FMUL.FTZ R69, R69, c[0x0][0x2ec] ;  /* 0x0000bb0045457a20 */ /* 0x000fe40000410000 */
[----:B---3--:R-:W-:Y:S01]  /*3800*/  HMMA.16816.F32.BF16 R88, R44, R28, R88 ;  /* 0x0000001c2c58723c */ /* 0x008fe20000041858 */
[----:B------:R-:W-:-:S04]  /*3810*/  FMUL.FTZ R71, R71, c[0x0][0x2ec] ;  /* 0x0000bb0047477a20 */ /* 0x000fc80000410000 */
[----:B------:R-:W-:Y:S02]  /*3820*/  MUFU.TANH R200, R70 ;  /* 0x0000004600c87308 */ /* 0x000fe40000002400 */
[----:B------:R-:W-:Y:S01]  /*3830*/  IMAD.U32 R29, RZ, RZ, UR25 ;  /* 0x00000019ff1d7e24 */ /* 0x000fe2000f8e00ff */
[----:B------:R-:W-:Y:S04]  /*3840*/  HMMA.16816.F32.BF16 R84, R44, R30, R84 ;  /* 0x0000001e2c54723c */ /* 0x000fe80000041854 */
[----:B------:R-:W-:Y:S01]  /*3850*/  IADD3 R4, R29, -UR16, R4 ;  /* 0x800000101d047c10 */ /* 0x000fe2000fffe004 */
[----:B------:R-:W-:Y:S01]  /*3860*/  MUFU.TANH R187, R69 ;  /* 0x0000004500bb7308 */ /* 0x000fe20000002400 */
[----:B------:R-:W2:Y:S01]  /*3870*/  LDSM.16.M88.4 R28, [R220+0x7800] ;  /* 0x00780000dc1c783b */ /* 0x000ea20000000200 */
[----:B------:R-:W-:-:S04]  /*3880*/  DEPBAR.LE SB0, 0x0 ;  /* 0x000080000000791a */ /* 0x000fc80000000000 */
[C---:B------:R-:W-:Y:S01]  /*3890*/  HMMA.16816.F32.BF16 R64, R16.reuse, R42, R64 ;  /* 0x0000002a1040723c */ /* 0x040fe20000041840 */
[----:B------:R-:W-:Y:S01]  /*38a0*/  IADD3 R248, R4, c[0x0][0x2e8], RZ ;  /* 0x0000ba0004f87a10 */ /* 0x000fe20007ffe0ff */
[----:B------:R-:W-:Y:S05]  /*38b0*/  MUFU.TANH R194, R71 ;  /* 0x0000004700c27308 */ /* 0x000fea0000002400 */
[----:B------:R-:W-:Y:S01]  /*38c0*/  IMAD R43, R2, 0x40, R165 ;  /* 0x00000040022b7824 */ /* 0x000fe200078e02a5 */
[----:B-1----:R-:W-:Y:S01]  /*38d0*/  HMMA.16816.F32.BF16 R88, R16, R20, R88 ;  /* 0x000000141058723c */ /* 0x002fe20000041858 */
[C---:B------:R-:W-:Y:S02]  /*38e0*/  IADD3 R2, R248.reuse, 0x8, RZ ;  /* 0x00000008f8027810 */ /* 0x040fe40007ffe0ff */
[----:B------:R-:W-:-:S02]  /*38f0*/  IMNMX R248, R248, UR25, PT ;  /* 0x00000019f8f87c17 */ /* 0x000fc4000b800200 */
[----:B------:R-:W-:Y:S02]  /*3900*/  IMNMX R2, R2, UR25, PT ;  /* 0x0000001902027c17 */ /* 0x000fe4000b800200 */
[C---:B------:R-:W-:Y:S01]  /*3910*/  IADD3 R45, R43.reuse, 0x8, RZ ;  /* 0x000000082b2d7810 */ /* 0x040fe20007ffe0ff */
[C---:B------:R-:W-:Y:S01]  /*3920*/  HMMA.16816.F32.BF16 R36, R12.reuse, R60, R36 ;  /* 0x0000003c0c24723c */ /* 0x040fe20000041824 */
[----:B------:R-:W-:Y:S02]  /*3930*/  IADD3 R21, R43, 0x10, RZ ;  /* 0x000000102b157810 */ /* 0x000fe40007ffe0ff */
[C---:B------:R-:W-:Y:S02]  /*3940*/  ISETP.GE.AND P4, PT, R45.reuse, R248, PT ;  /* 0x000000f82d00720c */ /* 0x040fe40003f86270 */
[----:B------:R-:W-:Y:S02]  /*3950*/  ISETP.GE.AND P1, PT, R45, R2, PT ;  /* 0x000000022d00720c */ /* 0x000fe40003f26270 */
[----:B-----5:R-:W-:Y:S01]  /*3960*/  FSEL R35, R35, -INF , !P4 ;  /* 0xff80000023237808 */ /* 0x020fe20006000000 */
[----:B------:R-:W-:Y:S01]  /*3970*/  HMMA.16816.F32.BF16 R48, R12, R62, R48 ;  /* 0x0000003e0c30723c */ /* 0x000fe20000041830 */
[----:B----4-:R-:W-:-:S02]  /*3980*/  FSEL R40, R40, -INF , !P1 ;  /* 0xff80000028287808 */ /* 0x010fc40004800000 */
[----:B------:R-:W-:-:S05]  /*3990*/  ISETP.GE.AND P2, PT, R21, R248, PT ;  /* 0x000000f81500720c */ /* 0x000fca0003f46270 */
[----:B------:R-:W-:Y:S07]  /*39a0*/  HMMA.16816.F32.BF16 R84, R16, R22, R84 ;  /* 0x000000161054723c */ /* 0x000fee0000041854 */
[C---:B------:R-:W-:Y:S01]  /*39b0*/  IADD3 R19, R43.reuse, 0x11, RZ ;  /* 0x000000112b137810 */ /* 0x040fe20007ffe0ff */
[C---:B------:R-:W-:Y:S01]  /*39c0*/  HMMA.16816.F32.BF16 R64, R12.reuse, R26, R64 ;  /* 0x0000001a0c40723c */ /* 0x040fe20000041840 */
[----:B------:R-:W-:Y:S01]  /*39d0*/  FMUL.FTZ R36, R36, c[0x0][0x2ec] ;  /* 0x0000bb0024247a20 */ /* 0x000fe20000410000 */
[----:B------:R-:W-:Y:S01]  /*39e0*/  IADD3 R17, R43, 0x18, RZ ;  /* 0x000000182b117810 */ /* 0x000fe20007ffe0ff */
[----:B------:R-:W-:Y:S01]  /*39f0*/  FMUL.FTZ R38, R38, c[0x0][0x2ec] ;  /* 0x0000bb0026267a20 */ /* 0x000fe20000410000 */
[----:B------:R-:W-:Y:S01]  /*3a00*/  ISETP.GE.AND P4, PT, R19, R2, PT ;  /* 0x000000021300720c */ /* 0x000fe20003f86270 */
[----:B------:R-:W-:Y:S01]  /*3a10*/  FMUL.FTZ R37, R37, c[0x0][0x2ec] ;  /* 0x0000bb0025257a20 */ /* 0x000fe20000410000 */
[----:B------:R-:W-:Y:S01]  /*3a20*/  ISETP.GE.AND P1, PT, R17, R248, PT ;  /* 0x000000f81100720c */ /* 0x000fe20003f26270 */
[----:B------:R-:W1:Y:S01]  /*3a30*/  MUFU.TANH R36, R36 ;  /* 0x0000002400247308 */ /* 0x000e620000002400 */
[----:B--2---:R-:W-:Y:S01]  /*3a40*/  HMMA.16816.F32.BF16 R88, R12, R28, R88 ;  /* 0x0000001c0c58723c */ /* 0x004fe20000041858 */
[----:B------:R-:W-:Y:S01]  /*3a50*/  FMUL.FTZ R25, R48, c[0x0][0x2ec] ;  /* 0x0000bb0030197a20 */ /* 0x000fe20000410000 */
[----:B------:R-:W-:Y:S01]  /*3a60*/  IADD3 R27, R43, 0x1, RZ ;  /* 0x000000012b1b7810 */ /* 0x000fe20007ffe0ff */
[----:B------:R-:W-:-:S02]  /*3a70*/  FMUL.FTZ R48, R50, c[0x0][0x2ec] ;  /* 0x0000bb0032307a20 */ /* 0x000fc40000410000 */
[----:B------:R-:W-:Y:S01]  /*3a80*/  FMUL.FTZ R51, R51, c[0x0][0x2ec] ;  /* 0x0000bb0033337a20 */ /* 0x000fe20000410000 */
[C---:B------:R-:W-:Y:S01]  /*3a90*/  ISETP.GE.AND P6, PT, R27.reuse, R248, PT ;  /* 0x000000f81b00720c */ /* 0x040fe20003fc6270 */
[----:B------:R-:W2:Y:S01]  /*3aa0*/  MUFU.TANH R38, R38 ;  /* 0x0000002600267308 */ /* 0x000ea20000002400 */
[----:B------:R-:W-:Y:S01]  /*3ab0*/  ISETP.GE.AND P3, PT, R27, R2, PT ;  /* 0x000000021b00720c */ /* 0x000fe20003f66270 */
[----:B------:R-:W-:Y:S01]  /*3ac0*/  HMMA.16816.F32.BF16 R84, R12, R30, R84 ;  /* 0x0000001e0c54723c */ /* 0x000fe20000041854 */
[----:B------:R-:W-:Y:S01]  /*3ad0*/  IADD3 R27, R43, 0x9, RZ ;  /* 0x000000092b1b7810 */ /* 0x000fe20007ffe0ff */
[----:B------:R-:W-:Y:S01]  /*3ae0*/  FMUL.FTZ R39, R39, c[0x0][0x2ec] ;  /* 0x0000bb0027277a20 */ /* 0x000fe20000410000 */
[----:B------:R-:W-:Y:S01]  /*3af0*/  FSEL R33, R33, -INF , !P6 ;  /* 0xff80000021217808 */ /* 0x000fe20007000000 */
[----:B------:R-:W-:Y:S01]  /*3b00*/  FMUL.FTZ R42, R49, c[0x0][0x2ec] ;  /* 0x0000bb00312a7a20 */ /* 0x000fe20000410000 */
[C---:B------:R-:W-:Y:S01]  /*3b10*/  ISETP.GE.AND P0, PT, R27.reuse, R248, PT ;  /* 0x000000f81b00720c */ /* 0x040fe20003f06270 */
[----:B------:R-:W3:Y:S01]  /*3b20*/  MUFU.TANH R48, R48 ;  /* 0x0000003000307308 */ /* 0x000ee20000002400 */
[----:B------:R-:W-:Y:S01]  /*3b30*/  FMUL.FTZ R64, R64, c[0x0][0x2ec] ;  /* 0x0000bb0040407a20 */ /* 0x000fe20000410000 */
[-C--:B------:R-:W-:Y:S01]  /*3b40*/  ISETP.GE.AND P5, PT, R27, R2.reuse, PT ;  /* 0x000000021b00720c */ /* 0x080fe20003fa6270 */
[----:B------:R-:W-:Y:S01]  /*3b50*/  FMUL.FTZ R67, R67, c[0x0][0x2ec] ;  /* 0x0000bb0043437a20 */ /* 0x000fe20000410000 */
[----:B------:R-:W-:Y:S01]  /*3b60*/  FSEL R34, R34, -INF , !P3 ;  /* 0xff80000022227808 */ /* 0x000fe20005800000 */
[----:B------:R-:W-:Y:S01]  /*3b70*/  FMUL.FTZ R65, R65, c[0x0][0x2ec] ;  /* 0x0000bb0041417a20 */ /* 0x000fe20000410000 */
[----:B------:R-:W-:Y:S01]  /*3b80*/  FSEL R27, R52, -INF , !P0 ;  /* 0xff800000341b7808 */ /* 0x000fe20004000000 */
[----:B------:R-:W-:Y:S01]  /*3b90*/  FMUL.FTZ R66, R66, c[0x0][0x2ec] ;  /* 0x0000bb0042427a20 */ /* 0x000fe20000410000 */
[----:B------:R-:W4:Y:S01]  /*3ba0*/  MUFU.TANH R44, R51 ;  /* 0x00000033002c7308 */ /* 0x000f220000002400 */
[----:B------:R-:W-:Y:S01]  /*3bb0*/  FMUL.FTZ R91, R91, c[0x0][0x2ec] ;  /* 0x0000bb005b5b7a20 */ /* 0x000fe20000410000 */
[----:B------:R-:W-:Y:S01]  /*3bc0*/  ISETP.GE.AND P6, PT, R21, R2, PT ;  /* 0x000000021500720c */ /* 0x000fe20003fc6270 */
[----:B------:R-:W-:Y:S01]  /*3bd0*/  FMUL.FTZ R88, R88, c[0x0][0x2ec] ;  /* 0x0000bb0058587a20 */ /* 0x000fe20000410000 */
[----:B------:R-:W-:Y:S01]  /*3be0*/  ISETP.GE.AND P3, PT, R19, R248, PT ;  /* 0x000000f81300720c */ /* 0x000fe20003f66270 */
[----:B------:R-:W-:Y:S01]  /*3bf0*/  FMUL.FTZ R89, R89, c[0x0][0x2ec] ;  /* 0x0000bb0059597a20 */ /* 0x000fe20000410000 */
[-C--:B------:R-:W-:Y:S01]  /*3c00*/  ISETP.GE.AND P0, PT, R17, R2.reuse, PT ;  /* 0x000000021100720c */ /* 0x080fe20003f06270 */
[----:B------:R-:W-:Y:S01]  /*3c10*/  FMUL.FTZ R90, R90, c[0x0][0x2ec] ;  /* 0x0000bb005a5a7a20 */ /* 0x000fe20000410000 */
[----:B------:R-:W5:Y:S01]  /*3c20*/  MUFU.TANH R37, R37 ;  /* 0x0000002500257308 */ /* 0x000f620000002400 */
[C---:B------:R-:W-:Y:S01]  /*3c30*/  IADD3 R19, R43.reuse, 0x19, RZ ;  /* 0x000000192b137810 */ /* 0x040fe20007ffe0ff */
[----:B------:R-:W-:Y:S01]  /*3c40*/  FMUL.FTZ R84, R84, c[0x0][0x2ec] ;  /* 0x0000bb0054547a20 */ /* 0x000fe20000410000 */
[----:B------:R-:W-:Y:S01]  /*3c50*/  IADD3 R17, R43, 0x20, RZ ;  /* 0x000000202b117810 */ /* 0x000fe20007ffe0ff */
[----:B------:R-:W-:Y:S01]  /*3c60*/  FMUL.FTZ R85, R85, c[0x0][0x2ec] ;  /* 0x0000bb0055557a20 */ /* 0x000fe20000410000 */
[----:B-1----:R-:W-:Y:S01]  /*3c70*/  FSEL R23, R36, -INF , !P2 ;  /* 0xff80000024177808 */ /* 0x002fe20005000000 */
[----:B------:R-:W-:Y:S01]  /*3c80*/  FMUL.FTZ R86, R86, c[0x0][0x2ec] ;  /* 0x0000bb0056567a20 */ /* 0x000fe20000410000 */
[----:B--2---:R-:W-:Y:S01]  /*3c90*/  FSEL R16, R38, -INF , !P6 ;  /* 0xff80000026107808 */ /* 0x004fe20007000000 */
[----:B------:R-:W1:Y:S01]  /*3ca0*/  MUFU.TANH R193, R64 ;  /* 0x0000004000c17308 */ /* 0x000e620000002400 */
[----:B------:R-:W-:Y:S01]  /*3cb0*/  ISETP.GE.AND P2, PT, R19, R2, PT ;  /* 0x000000021300720c */ /* 0x000fe20003f46270 */
[----:B------:R-:W-:Y:S01]  /*3cc0*/  FMUL.FTZ R87, R87, c[0x0][0x2ec] ;  /* 0x0000bb0057577a20 */ /* 0x000fe20000410000 */
[----:B------:R-:W-:-:S02]  /*3cd0*/  ISETP.GE.AND P6, PT, R17, R248, PT ;  /* 0x000000f81100720c */ /* 0x000fc40003fc6270 */
[C---:B------:R-:W-:Y:S02]  /*3ce0*/  IADD3 R29, R43.reuse, 0x28, RZ ;  /* 0x000000282b1d7810 */ /* 0x040fe40007ffe0ff */
[----:B------:R-:W-:Y:S01]  /*3cf0*/  IADD3 R15, R43, 0x29, RZ ;  /* 0x000000292b0f7810 */ /* 0x000fe20007ffe0ff */
[----:B------:R-:W2:Y:S01]  /*3d00*/  MUFU.TANH R39, R39 ;  /* 0x0000002700277308 */ /* 0x000ea20000002400 */
[----:B---3--:R-:W-:Y:S02]  /*3d10*/  FSEL R22, R48, -INF , !P0 ;  /* 0xff80000030167808 */ /* 0x008fe40004000000 */
[----:B----4-:R-:W-:Y:S02]  /*3d20*/  FSEL R20, R44, -INF , !P2 ;  /* 0xff8000002c147808 */ /* 0x010fe40005000000 */
[----:B------:R-:W-:Y:S02]  /*3d30*/  FSEL R195, R195, -INF , !P6 ;  /* 0xff800000c3c37808 */ /* 0x000fe40007000000 */
[-C--:B------:R-:W-:Y:S01]  /*3d40*/  ISETP.GE.AND P0, PT, R29, R248.reuse, PT ;  /* 0x000000f81d00720c */ /* 0x080fe20003f06270 */
[----:B------:R-:W3:Y:S01]  /*3d50*/  MUFU.TANH R192, R91 ;  /* 0x0000005b00c07308 */ /* 0x000ee20000002400 */
[----:B------:R-:W-:-:S02]  /*3d60*/  ISETP.GE.AND P2, PT, R15, R248, PT ;  /* 0x000000f80f00720c */ /* 0x000fc40003f46270 */
[-C--:B------:R-:W-:Y:S02]  /*3d70*/  ISETP.GE.AND P6, PT, R15, R2.reuse, PT ;  /* 0x000000020f00720c */ /* 0x080fe40003fc6270 */
[----:B------:R-:W-:Y:S02]  /*3d80*/  IADD3 R15, R43, 0x31, RZ ;  /* 0x000000312b0f7810 */ /* 0x000fe40007ffe0ff */
[----:B-----5:R-:W-:Y:S01]  /*3d90*/  FSEL R21, R37, -INF , !P3 ;  /* 0xff80000025157808 */ /* 0x020fe20005800000 */
[----:B------:R-:W4:Y:S01]  /*3da0*/  MUFU.TANH R25, R25 ;  /* 0x0000001900197308 */ /* 0x000f220000002400 */
[----:B-1----:R-:W-:Y:S02]  /*3db0*/  FSEL R193, R193, -INF , !P0 ;  /* 0xff800000c1c17808 */ /* 0x002fe40004000000 */
[-C--:B------:R-:W-:Y:S02]  /*3dc0*/  ISETP.GE.AND P3, PT, R17, R2.reuse, PT ;  /* 0x000000021100720c */ /* 0x080fe40003f66270 */
[----:B------:R-:W-:-:S02]  /*3dd0*/  ISETP.GE.AND P0, PT, R15, R2, PT ;  /* 0x000000020f00720c */ /* 0x000fc40003f06270 */
[C---:B------:R-:W-:Y:S01]  /*3de0*/  IADD3 R17, R43.reuse, 0x21, RZ ;  /* 0x000000212b117810 */ /* 0x040fe20007ffe0ff */
[----:B------:R-:W1:Y:S01]  /*3df0*/  MUFU.TANH R42, R42 ;  /* 0x0000002a002a7308 */ /* 0x000e620000002400 */
[----:B------:R-:W-:Y:S02]  /*3e00*/  IADD3 R13, R43, 0x30, RZ ;  /* 0x000000302b0d7810 */ /* 0x000fe40007ffe0ff */
[----:B------:R-:W-:Y:S02]  /*3e10*/  FSEL R4, R41, -INF , !P5 ;  /* 0xff80000029047808 */ /* 0x000fe40006800000 */
[----:B------:R-:W-:Y:S02]  /*3e20*/  ISETP.GE.AND P5, PT, R19, R248, PT ;  /* 0x000000f81300720c */ /* 0x000fe40003fa6270 */
[----:B--2---:R-:W-:Y:S01]  /*3e30*/  FSEL R24, R39, -INF , !P4 ;  /* 0xff80000027187808 */ /* 0x004fe20006000000 */
[----:B------:R-:W2:Y:S01]  /*3e40*/  MUFU.TANH R196, R67 ;  /* 0x0000004300c47308 */ /* 0x000ea20000002400 */
[----:B---3--:R-:W-:-:S02]  /*3e50*/  FSEL R192, R192, -INF , !P0 ;  /* 0xff800000c0c07808 */ /* 0x008fc40004000000 */
[----:B------:R-:W-:Y:S02]  /*3e60*/  ISETP.GE.AND P4, PT, R17, R248, PT ;  /* 0x000000f81100720c */ /* 0x000fe40003f86270 */
[----:B----4-:R-:W-:Y:S02]  /*3e70*/  FSEL R19, R25, -INF , !P1 ;  /* 0xff80000019137808 */ /* 0x010fe40004800000 */
[----:B------:R-:W-:Y:S01]  /*3e80*/  FSEL R200, R200, -INF , !P3 ;  /* 0xff800000c8c87808 */ /* 0x000fe20005800000 */
[----:B------:R-:W3:Y:S01]  /*3e90*/  MUFU.TANH R88, R88 ;  /* 0x0000005800587308 */ /* 0x000ee20000002400 */
[----:B------:R-:W-:Y:S02]  /*3ea0*/  PLOP3.LUT P0, PT, PT, PT, UP0, 0x80, 0x0 ;  /* 0x000000000000781c */ /* 0x000fe40003f0f008 */
[----:B------:R-:W-:Y:S02]  /*3eb0*/  ISETP.GE.AND P1, PT, R17, R2, PT ;  /* 0x000000021100720c */ /* 0x000fe40003f26270 */
[----:B------:R-:W-:-:S02]  /*3ec0*/  ISETP.GE.AND P3, PT, R13, R248, PT ;  /* 0x000000f80d00720c */ /* 0x000fc40003f66270 */
[----:B------:R-:W-:Y:S01]  /*3ed0*/  FSEL R187, R187, -INF , !P4 ;  /* 0xff800000bbbb7808 */ /* 0x000fe20006000000 */
[----:B------:R-:W4:Y:S01]  /*3ee0*/  MUFU.TANH R189, R65 ;  /* 0x0000004100bd7308 */ /* 0x000f220000002400 */
[----:B-1----:R-:W-:Y:S02]  /*3ef0*/  FSEL R17, R42, -INF , !P5 ;  /* 0xff8000002a117808 */ /* 0x002fe40006800000 */
[----:B------:R-:W-:Y:S02]  /*3f00*/  ISETP.GE.AND P4, PT, R13, R2, PT ;  /* 0x000000020d00720c */ /* 0x000fe40003f86270 */
[----:B------:R-:W-:Y:S02]  /*3f10*/  FSEL R194, R194, -INF , !P1 ;  /* 0xff800000c2c27808 */ /* 0x000fe40004800000 */
[----:B--2---:R-:W-:Y:S01]  /*3f20*/  FSEL R196, R196, -INF , !P6 ;  /* 0xff800000c4c47808 */ /* 0x004fe20007000000 */
[----:B------:R-:W1:Y:S01]  /*3f30*/  MUFU.TANH R198, R66 ;  /* 0x0000004200c67308 */ /* 0x000e620000002400 */
[----:B---3--:R-:W-:-:S02]  /*3f40*/  FSEL R199, R88, -INF , !P3 ;  /* 0xff80000058c77808 */ /* 0x008fc40005800000 */
[----:B------:R-:W-:Y:S02]  /*3f50*/  ISETP.GE.AND P5, PT, R29, R2, PT ;  /* 0x000000021d00720c */ /* 0x000fe40003fa6270 */
[----:B------:R-:W-:Y:S02]  /*3f60*/  IADD3 R13, R43, 0x38, RZ ;  /* 0x000000382b0d7810 */ /* 0x000fe40007ffe0ff */
[-C--:B------:R-:W-:Y:S01]  /*3f70*/  ISETP.GE.AND P1, PT, R15, R248.reuse, PT ;  /* 0x000000f80f00720c */ /* 0x080fe20003f26270 */
[----:B------:R-:W2:Y:S01]  /*3f80*/  MUFU.TANH R197, R89 ;  /* 0x0000005900c57308 */ /* 0x000ea20000002400 */
[C---:B------:R-:W-:Y:S02]  /*3f90*/  ISETP.GE.AND P6, PT, R43.reuse, R248, PT ;  /* 0x000000f82b00720c */ /* 0x040fe40003fc6270 */
[C---:B------:R-:W-:Y:S02]  /*3fa0*/  ISETP.GE.AND P3, PT, R43.reuse, R2, PT ;  /* 0x000000022b00720c */ /* 0x040fe40003f66270 */
[----:B------:R-:W-:-:S02]  /*3fb0*/  IADD3 R43, R43, 0x39, RZ ;  /* 0x000000392b2b7810 */ /* 0x000fc40007ffe0ff */
[----:B----4-:R-:W-:Y:S01]  /*3fc0*/  FSEL R189, R189, -INF , !P2 ;  /* 0xff800000bdbd7808 */ /* 0x010fe20005000000 */
[----:B------:R-:W3:Y:S01]  /*3fd0*/  MUFU.TANH R168, R90 ;  /* 0x0000005a00a87308 */ /* 0x000ee20000002400 */
[----:B-1----:R-:W-:Y:S02]  /*3fe0*/  FSEL R198, R198, -INF , !P5 ;  /* 0xff800000c6c67808 */ /* 0x002fe40006800000 */
[C---:B------:R-:W-:Y:S02]  /*3ff0*/  ISETP.GE.AND P5, PT, R13.reuse, R248, PT ;  /* 0x000000f80d00720c */ /* 0x040fe40003fa6270 */
[-C--:B------:R-:W-:Y:S02]  /*4000*/  ISETP.GE.AND P2, PT, R13, R2.reuse, PT ;  /* 0x000000020d00720c */ /* 0x080fe40003f46270 */
[----:B------:R-:W-:Y:S01]  /*4010*/  FSEL R6, R6, -INF , !P6 ;  /* 0xff80000006067808 */ /* 0x000fe20007000000 */
[----:B------:R-:W1:Y:S01]  /*4020*/  MUFU.TANH R171, R84 ;  /* 0x0000005400ab7308 */ /* 0x000e620000002400 */
[----:B--2---:R-:W-:Y:S01]  /*4030*/  FSEL R197, R197, -INF , !P1 ;  /* 0xff800000c5c57808 */ /* 0x004fe20004800000 */
[----:B------:R-:W-:Y:S01]  /*4040*/  BAR.SYNC.DEFER_BLOCKING 0x0 ;  /* 0x0000000000007b1d */ /* 0x000fe20000010000 */
[----:B------:R-:W-:-:S02]  /*4050*/  ISETP.GE.AND P1, PT, R43, R2, PT ;  /* 0x000000022b00720c */ /* 0x000fc40003f26270 */
[----:B------:R-:W-:-:S03]  /*4060*/  FSEL R32, R32, -INF , !P3 ;  /* 0xff80000020207808 */ /* 0x000fc60005800000 */
[----:B------:R-:W2:Y:S01]  /*4070*/  MUFU.TANH R169, R85 ;  /* 0x0000005500a97308 */ /* 0x000ea20000002400 */
[----:B---3--:R-:W-:Y:S02]  /*4080*/  FSEL R168, R168, -INF , !P4 ;  /* 0xff800000a8a87808 */ /* 0x008fe40006000000 */
[----:B------:R-:W-:-:S05]  /*4090*/  ISETP.GE.AND P4, PT, R43, R248, PT ;  /* 0x000000f82b00720c */ /* 0x000fca0003f86270 */
[----:B------:R-:W3:Y:S01]  /*40a0*/  MUFU.TANH R190, R86 ;  /* 0x0000005600be7308 */ /* 0x000ee20000002400 */
[----:B-1----:R-:W-:-:S07]  /*40b0*/  FSEL R171, R171, -INF , !P5 ;  /* 0xff800000abab7808 */ /* 0x002fce0006800000 */
[----:B------:R-:W1:Y:S01]  /*40c0*/  MUFU.TANH R188, R87 ;  /* 0x0000005700bc7308 */ /* 0x000e620000002400 */
[----:B--2---:R-:W-:Y:S02]  /*40d0*/  FSEL R169, R169, -INF , !P4 ;  /* 0xff800000a9a97808 */ /* 0x004fe40006000000 */
[----:B---3--:R-:W-:Y:S02]  /*40e0*/  FSEL R190, R190, -INF , !P2 ;  /* 0xff800000bebe7808 */ /* 0x008fe40005000000 */
[----:B-1----:R-:W-:Y:S01]  /*40f0*/  FSEL R188, R188, -INF , !P1 ;  /* 0xff800000bcbc7808 */ /* 0x002fe20004800000 */
        /* <DEDUP_REMOVED lines=71> */
.L_x_935:
[----:B------:R-:W-:Y:S05]  /*4570*/  BSYNC B0 ;  /* 0x0000000000007941 */ /* 0x000fea0003800000 */
.L_x_934:
[----:B------:R-:W0:Y:S02]  /*4580*/  LDGDEPBAR ;  /* 0x00000000000079af */ /* 0x000e240000000000 */
.L_x_933:
        /* <DEDUP_REMOVED lines=55> */
[C---:B------:R-:W-:Y:S01]  /*4900*/  FMUL.FTZ R191, R3.reuse, c[0x0][0x23c] ;  /* 0x00008f0003bf7a20 */ /* 0x040fe20000410000 */
        /* <DEDUP_REMOVED lines=13> */
[----:B------:R-:W-:Y:S01]  /*49e0*/  LDSM.16.MT88.4 R12, [R226+0x18800] ;  /* 0x01880000e20c783b */ /* 0x000fe20000004200 */
[----:B------:R-:W-:-:S02]  /*49f0*/  FFMA.FTZ R183, R40, c[0x0][0x23c], -R191 ;  /* 0x00008f0028b77a23 */ /* 0x000fc400000108bf */
[--C-:B------:R-:W-:Y:S01]  /*4a00*/  FFMA.FTZ R176, R4, c[0x0][0x23c], -R191.reuse ;  /* 0x00008f0004b07a23 */ /* 0x100fe200000108bf */
[----:B------:R-:W1:Y:S01]  /*4a10*/  LDSM.16.MT88.4 R40, [R228+0x1a000] ;  /* 0x01a00000e428783b */ /* 0x000e620000004200 */
[--C-:B------:R-:W-:Y:S01]  /*4a20*/  FFMA.FTZ R173, R19, c[0x0][0x23c], -R170.reuse ;  /* 0x00008f0013ad7a23 */ /* 0x100fe200000108aa */
[----:B------:R-:W2:Y:S01]  /*4a30*/  MUFU.EX2 R180, R180 ;  /* 0x000000b400b47308 */ /* 0x000ea20000000800 */
[--C-:B------:R-:W-:Y:S01]  /*4a40*/  FFMA.FTZ R166, R17, c[0x0][0x23c], -R170.reuse ;  /* 0x00008f0011a67a23 */ /* 0x100fe200000108aa */
[----:B------:R-:W3:Y:S01]  /*4a50*/  LDSM.16.MT88.4 R4, [R224+0x1e000] ;  /* 0x01e00000e004783b */ /* 0x000ee20000004200 */
[--C-:B------:R-:W-:Y:S02]  /*4a60*/  FFMA.FTZ R177, R16, c[0x0][0x23c], -R191.reuse ;  /* 0x00008f0010b17a23 */ /* 0x100fe400000108bf */
[--C-:B------:R-:W-:Y:S01]  /*4a70*/  FFMA.FTZ R179, R23, c[0x0][0x23c], -R170.reuse ;  /* 0x00008f0017b37a23 */ /* 0x100fe200000108aa */
[----:B------:R-:W4:Y:S01]  /*4a80*/  LDSM.16.MT88.4 R16, [R228+0x18800] ;  /* 0x01880000e410783b */ /* 0x000f220000004200 */
[----:B------:R-:W-:Y:S01]  /*4a90*/  FFMA.FTZ R174, R21, c[0x0][0x23c], -R170 ;  /* 0x00008f0015ae7a23 */ /* 0x000fe200000108aa */
[----:B------:R-:W-:Y:S01]  /*4aa0*/  MUFU.EX2 R178, R178 ;  /* 0x000000b200b27308 */ /* 0x000fe20000000800 */
[--C-:B------:R-:W-:Y:S01]  /*4ab0*/  FFMA.FTZ R172, R24, c[0x0][0x23c], -R191.reuse ;  /* 0x00008f0018ac7a23 */ /* 0x100fe200000108bf */
[----:B------:R-:W-:Y:S01]  /*4ac0*/  LDSM.16.MT88.4 R28, [R225+0x18800] ;  /* 0x01880000e11c783b */ /* 0x000fe20000004200 */
        /* <DEDUP_REMOVED lines=15> */
[--C-:B------:R-:W-:Y:S01]  /*4bc0*/  FFMA.FTZ R196, R196, c[0x0][0x23c], -R191.reuse ;  /* 0x00008f00c4c47a23 */ /* 0x100fe200000108bf */
[----:B------:R-:W1:Y:S01]  /*4bd0*/  MUFU.EX2 R185, R185 ;  /* 0x000000b900b97308 */ /* 0x000e620000000800 */
[----:B-----5:R-:W-:Y:S01]  /*4be0*/  F2FP.BF16.PACK_AB R130, R175, R178 ;  /* 0x000000b2af82723e */ /* 0x020fe200000010ff */
[----:B------:R-:W-:Y:S02]  /*4bf0*/  FFMA.FTZ R198, R199, c[0x0][0x23c], -R170 ;  /* 0x00008f00c7c67a23 */ /* 0x000fe400000108aa */
[--C-:B------:R-:W-:Y:S02]  /*4c00*/  FFMA.FTZ R201, R168, c[0x0][0x23c], -R191.reuse ;  /* 0x00008f00a8c97a23 */ /* 0x100fe400000108bf */
[----:B------:R-:W-:-:S02]  /*4c10*/  FFMA.FTZ R192, R192, c[0x0][0x23c], -R191 ;  /* 0x00008f00c0c07a23 */ /* 0x000fc400000108bf */
[----:B------:R-:W-:Y:S01]  /*4c20*/  MUFU.EX2 R183, R183 ;  /* 0x000000b700b77308 */ /* 0x000fe20000000800 */
[--C-:B------:R-:W-:Y:S02]  /*4c30*/  FFMA.FTZ R190, R190, c[0x0][0x23c], -R191.reuse ;  /* 0x00008f00bebe7a23 */ /* 0x100fe400000108bf */
[--C-:B------:R-:W-:Y:S02]  /*4c40*/  FFMA.FTZ R197, R197, c[0x0][0x23c], -R170.reuse ;  /* 0x00008f00c5c57a23 */ /* 0x100fe400000108aa */
[--C-:B------:R-:W-:Y:S02]  /*4c50*/  FFMA.FTZ R199, R171, c[0x0][0x23c], -R170.reuse ;  /* 0x00008f00abc77a23 */ /* 0x100fe400000108aa */
[----:B------:R-:W-:Y:S01]  /*4c60*/  FFMA.FTZ R200, R169, c[0x0][0x23c], -R170 ;  /* 0x00008f00a9c87a23 */ /* 0x000fe200000108aa */
[----:B------:R-:W5:Y:S01]  /*4c70*/  MUFU.EX2 R176, R176 ;  /* 0x000000b000b07308 */ /* 0x000f620000000800 */
[----:B-1----:R-:W-:Y:S01]  /*4c80*/  F2FP.BF16.PACK_AB R129, R185, R182 ;  /* 0x000000b6b981723e */ /* 0x002fe200000010ff */
[----:B------:R-:W-:Y:S01]  /*4c90*/  FFMA.FTZ R191, R188, c[0x0][0x23c], -R191 ;  /* 0x00008f00bcbf7a23 */ /* 0x000fe200000108bf */
[----:B------:R-:W-:Y:S01]  /*4ca0*/  LDSM.16.MT88.4 R168, [R228+0x19800] ;  /* 0x01980000e4a8783b */ /* 0x000fe20000004200 */
[----:B------:R-:W-:-:S02]  /*4cb0*/  FADD.FTZ R181, R181, R180 ;  /* 0x000000b4b5b57221 */ /* 0x000fc40000010000 */
        /* <DEDUP_REMOVED lines=194> */
[----:B------:R-:W-:-:S03]  /*58e0*/  FADD.FTZ R252, R191, R190 ;  /* 0x000000bebffc7221 */ /* 0x000fc60000010000 */
[----:B------:R-:W-:Y:S02]  /*58f0*/  STL [R1], R249 ;  /* 0x000000f901007387 */ /* 0x000fe40000100800 */
[C---:B------:R-:W-:Y:S02]  /*5900*/  HMMA.16816.F32.BF16 R40, R4.reuse, R18, R40 ;  /* 0x000000120428723c */ /* 0x040fe40000041828 */
[----:B------:R-:W1:Y:S06]  /*5910*/  LDSM.16.MT88.4 R16, [R228+0x1d800] ;  /* 0x01d80000e410783b */ /* 0x000e6c0000004200 */
        /* <DEDUP_REMOVED lines=114> */
[----:B------:R-:W2:Y:S04]  /*6040*/  LDSM.16.M88.4 R32, [R233+0x10800] ;  /* 0x01080000e920783b */ /* 0x000ea80000000200 */
[----:B------:R-:W5:Y:S04]  /*6050*/  LDSM.16.M88.4 R24, [R233+0x11000] ;  /* 0x01100000e918783b */ /* 0x000f680000000200 */
[----:B-1----:R-:W1:Y:S04]  /*6060*/  LDSM.16.M88.4 R16, [R233+0x11800] ;  /* 0x01180000e910783b */ /* 0x002e680000000200 */
[----:B------:R-:W-:Y:S04]  /*6070*/  LDSM.16.M88.4 R20, [R232] ;  /* 0x00000000e814783b */ /* 0x000fe80000000200 */
[----:B------:R-:W1:Y:S04]  /*6080*/  LDSM.16.M88.4 R172, [R231] ;  /* 0x00000000e7ac783b */ /* 0x000e680000000200 */
        /* <DEDUP_REMOVED lines=8> */
[----:B------:R-:W0:Y:S05]  /*6110*/  LDGDEPBAR ;  /* 0x00000000000079af */ /* 0x000e2a0000000000 */
[C---:B--2---:R-:W-:Y:S08]  /*6120*/  HMMA.16816.F32.BF16 R168, R188.reuse, R32, RZ ;  /* 0x00000020bca8723c */ /* 0x044ff000000418ff */
[C---:B-----5:R-:W-:Y:S08]  /*6130*/  HMMA.16816.F32.BF16 R28, R188.reuse, R24, RZ ;  /* 0x00000018bc1c723c */ /* 0x060ff000000418ff */
[C---:B------:R-:W-:Y:S08]  /*6140*/  HMMA.16816.F32.BF16 R32, R188.reuse, R34, RZ ;  /* 0x00000022bc20723c */ /* 0x040ff000000418ff */
[C---:B------:R-:W-:Y:S08]  /*6150*/  HMMA.16816.F32.BF16 R24, R188.reuse, R26, RZ ;  /* 0x0000001abc18723c */ /* 0x040ff000000418ff */
[C---:B-1----:R-:W-:Y:S08]  /*6160*/  HMMA.16816.F32.BF16 R192, R188.reuse, R16, RZ ;  /* 0x00000010bcc0723c */ /* 0x042ff000000418ff */
[----:B------:R-:W-:Y:S01]  /*6170*/  HMMA.16816.F32.BF16 R188, R188, R18, RZ ;  /* 0x00000012bcbc723c */ /* 0x000fe200000418ff */
        /* <DEDUP_REMOVED lines=54> */
[C---:B---3--:R-:W-:Y:S08]  /*64e0*/  HMMA.16816.F32.BF16 R192, R20.reuse, R176, R192 ;  /* 0x000000b014c0723c */ /* 0x048ff000000418c0 */
[C---:B------:R-:W-:Y:S01]  /*64f0*/  HMMA.16816.F32.BF16 R188, R20.reuse, R178, R188 ;  /* 0x000000b214bc723c */ /* 0x040fe200000418bc */
[----:B------:R-:W1:Y:S07]  /*6500*/  LDSM.16.M88.4 R176, [R227+0x13800] ;  /* 0x01380000e3b0783b */ /* 0x000e6e0000000200 */
        /* <DEDUP_REMOVED lines=35> */
[C---:B-----5:R-:W-:Y:S08]  /*6740*/  HMMA.16816.F32.BF16 R4, R16.reuse, R184, R4 ;  /* 0x000000b81004723c */ /* 0x060ff00000041804 */
[C---:B------:R-:W-:Y:S01]  /*6750*/  HMMA.16816.F32.BF16 R12, R16.reuse, R186, R12 ;  /* 0x000000ba100c723c */ /* 0x040fe2000004180c */
[----:B------:R-:W5:Y:S07]  /*6760*/  LDSM.16.M88.4 R184, [R214] ;  /* 0x00000000d6b8783b */ /* 0x000f6e0000000200 */
        /* <DEDUP_REMOVED lines=28> */
[----:B------:R-:W-:Y:S07]  /*6930*/  LDSM.16.M88.4 R196, [R233+0x17800] ;  /* 0x01780000e9c4783b */ /* 0x000fee0000000200 */
[C---:B-----5:R-:W-:Y:S08]  /*6940*/  HMMA.16816.F32.BF16 R28, R176.reuse, R184, R28 ;  /* 0x000000b8b01c723c */ /* 0x060ff0000004181c */
[C---:B------:R-:W-:Y:S01]  /*6950*/  HMMA.16816.F32.BF16 R24, R176.reuse, R186, R24 ;  /* 0x000000bab018723c */ /* 0x040fe20000041818 */
[----:B------:R-:W3:Y:S07]  /*6960*/  LDSM.16.M88.4 R184, [R220+0x5000] ;  /* 0x00500000dcb8783b */ /* 0x000eee0000000200 */
        /* <DEDUP_REMOVED lines=15> */
[----:B------:R-:W3:Y:S04]  /*6a60*/  LDSM.16.M88.4 R176, [R211] ;  /* 0x00000000d3b0783b */ /* 0x000ee80000000200 */
        /* <DEDUP_REMOVED lines=9> */
[----:B------:R-:W1:Y:S07]  /*6b00*/  LDSM.16.M88.4 R16, [R227+0x16000] ;  /* 0x01600000e310783b */ /* 0x000e6e0000000200 */
[C---:B---3--:R-:W-:Y:S08]  /*6b10*/  HMMA.16816.F32.BF16 R4, R184.reuse, R176, R4 ;  /* 0x000000b0b804723c */ /* 0x048ff00000041804 */
[C---:B------:R-:W-:Y:S01]  /*6b20*/  HMMA.16816.F32.BF16 R12, R184.reuse, R178, R12 ;  /* 0x000000b2b80c723c */ /* 0x040fe2000004180c */
[----:B------:R-:W-:Y:S07]  /*6b30*/  LDSM.16.M88.4 R176, [R227+0x16800] ;  /* 0x01680000e3b0783b */ /* 0x000fee0000000200 */
[C---:B----4-:R-:W-:Y:S08]  /*6b40*/  HMMA.16816.F32.BF16 R168, R184.reuse, R20, R168 ;  /* 0x00000014b8a8723c */ /* 0x050ff000000418a8 */
[C---:B------:R-:W-:Y:S01]  /*6b50*/  HMMA.16816.F32.BF16 R32, R184.reuse, R22, R32 ;  /* 0x00000016b820723c */ /* 0x040fe20000041820 */
[----:B------:R-:W3:Y:S07]  /*6b60*/  LDSM.16.M88.4 R20, [R229+0xc000] ;  /* 0x00c00000e514783b */ /* 0x000eee0000000200 */
[C---:B--2---:R-:W-:Y:S08]  /*6b70*/  HMMA.16816.F32.BF16 R28, R184.reuse, R172, R28 ;  /* 0x000000acb81c723c */ /* 0x044ff0000004181c */
[----:B------:R-:W-:Y:S01]  /*6b80*/  HMMA.16816.F32.BF16 R24, R184, R174, R24 ;  /* 0x000000aeb818723c */ /* 0x000fe20000041818 */
[----:B------:R-:W2:Y:S07]  /*6b90*/  LDSM.16.M88.4 R172, [R227+0x17000] ;  /* 0x01700000e3ac783b */ /* 0x000eae0000000200 */
[C---:B-1----:R-:W-:Y:S08]  /*6ba0*/  HMMA.16816.F32.BF16 R4, R180.reuse, R16, R4 ;  /* 0x00000010b404723c */ /* 0x042ff00000041804 */
[----:B------:R-:W-:Y:S01]  /*6bb0*/  HMMA.16816.F32.BF16 R12, R180, R18, R12 ;  /* 0x00000012b40c723c */ /* 0x000fe2000004180c */
[----:B------:R-:W1:Y:S07]  /*6bc0*/  LDSM.16.M88.4 R16, [R220+0x6800] ;  /* 0x00680000dc10783b */ /* 0x000e6e0000000200 */
[----:B------:R-:W-:Y:S08]  /*6bd0*/  HMMA.16816.F32.BF16 R192, R200, R196, R192 ;  /* 0x000000c4c8c0723c */ /* 0x000ff000000418c0 */
[C---:B---3--:R-:W-:Y:S08]  /*6be0*/  HMMA.16816.F32.BF16 R4, R20.reuse, R204, R4 ;  /* 0x000000cc1404723c */ /* 0x048ff00000041804 */
[----:B------:R-:W-:Y:S08]  /*6bf0*/  HMMA.16816.F32.BF16 R12, R20, R206, R12 ;  /* 0x000000ce140c723c */ /* 0x000ff0000004180c */
[C---:B--2---:R-:W-:Y:S08]  /*6c00*/  HMMA.16816.F32.BF16 R28, R180.reuse, R172, R28 ;  /* 0x000000acb41c723c */ /* 0x044ff0000004181c */
[----:B------:R-:W-:Y:S01]  /*6c10*/  HMMA.16816.F32.BF16 R24, R180, R174, R24 ;  /* 0x000000aeb418723c */ /* 0x000fe20000041818 */
[----:B------:R-:W2:Y:S01]  /*6c20*/  LDSM.16.M88.4 R172, [R208] ;  /* 0x00000000d0ac783b */ /* 0x000ea20000000200 */
[----:B------:R-:W-:-:S02]  /*6c30*/  FMUL.FTZ R0, R4, c[0x0][0x2ec] ;  /* 0x0000bb0004007a20 */ /* 0x000fc40000410000 */
[----:B------:R-:W-:-:S04]  /*6c40*/  FMUL.FTZ R166, R5, c[0x0][0x2ec] ;  /* 0x0000bb0005a67a20 */ /* 0x000fc80000410000 */
[C---:B------:R-:W-:Y:S01]  /*6c50*/  HMMA.16816.F32.BF16 R168, R180.reuse, R176, R168 ;  /* 0x000000b0b4a8723c */ /* 0x040fe200000418a8 */
[----:B------:R-:W-:Y:S01]  /*6c60*/  FMUL.FTZ R12, R12, c[0x0][0x2ec] ;  /* 0x0000bb000c0c7a20 */ /* 0x000fe20000410000 */
[----:B------:R-:W3:Y:S01]  /*6c70*/  MUFU.TANH R166, R166 ;  /* 0x000000a600a67308 */ /* 0x000ee20000002400 */
[----:B------:R-:W-:Y:S02]  /*6c80*/  FMUL.FTZ R13, R13, c[0x0][0x2ec] ;  /* 0x0000bb000d0d7a20 */ /* 0x000fe40000410000 */
[----:B------:R-:W-:Y:S02]  /*6c90*/  FMUL.FTZ R14, R14, c[0x0][0x2ec] ;  /* 0x0000bb000e0e7a20 */ /* 0x000fe40000410000 */
[----:B------:R-:W-:Y:S01]  /*6ca0*/  FMUL.FTZ R176, R6, c[0x0][0x2ec] ;  /* 0x0000bb0006b07a20 */ /* 0x000fe20000410000 */
[----:B------:R-:W-:Y:S02]  /*6cb0*/  HMMA.16816.F32.BF16 R32, R180, R178, R32 ;  /* 0x000000b2b420723c */ /* 0x000fe40000041820 */
[----:B------:R-:W-:Y:S05]  /*6cc0*/  MUFU.TANH R197, R12 ;  /* 0x0000000c00c57308 */ /* 0x000fea0000002400 */
[----:B------:R-:W-:Y:S01]  /*6cd0*/  FMUL.FTZ R179, R7, c[0x0][0x2ec] ;  /* 0x0000bb0007b37a20 */ /* 0x000fe20000410000 */
[----:B------:R-:W-:Y:S01]  /*6ce0*/  HMMA.16816.F32.BF16 R188, R200, R198, R188 ;  /* 0x000000c6c8bc723c */ /* 0x000fe200000418bc */
[----:B------:R-:W4:Y:S01]  /*6cf0*/  LDSM.16.M88.4 R4, [R220+0x7000] ;  /* 0x00700000dc04783b */ /* 0x000f220000000200 */
[----:B------:R-:W-:Y:S01]  /*6d00*/  MUFU.TANH R167, R13 ;  /* 0x0000000d00a77308 */ /* 0x000fe20000002400 */
[----:B------:R-:W-:-:S05]  /*6d10*/  FMUL.FTZ R178, R15, c[0x0][0x2ec] ;  /* 0x0000bb000fb27a20 */ /* 0x000fca0000410000 */
[C---:B-1----:R-:W-:Y:S02]  /*6d20*/  HMMA.16816.F32.BF16 R168, R20.reuse, R16, R168 ;  /* 0x0000001014a8723c */ /* 0x042fe400000418a8 */
[----:B------:R1:W-:Y:S06]  /*6d30*/  MUFU.TANH R177, R14 ;  /* 0x0000000e00b17308 */ /* 0x0003ec0000002400 */
[----:B------:R-:W-:Y:S01]  /*6d40*/  HMMA.16816.F32.BF16 R32, R20, R18, R32 ;  /* 0x000000121420723c */ /* 0x000fe20000041820 */
[----:B------:R-:W-:Y:S01]  /*6d50*/  LDSM.16.M88.4 R16, [R220+0x7800] ;  /* 0x00780000dc10783b */ /* 0x000fe20000000200 */
[----:B------:R-:W5:Y:S06]  /*6d60*/  MUFU.TANH R179, R179 ;  /* 0x000000b300b37308 */ /* 0x000f6c0000002400 */
[----:B--2---:R-:W-:Y:S01]  /*6d70*/  HMMA.16816.F32.BF16 R192, R184, R172, R192 ;  /* 0x000000acb8c0723c */ /* 0x004fe200000418c0 */
[----:B-1----:R-:W1:Y:S01]  /*6d80*/  LDSM.16.M88.4 R12, [R227+0x17800] ;  /* 0x01780000e30c783b */ /* 0x002e620000000200 */
[----:B------:R-:W2:Y:S01]  /*6d90*/  MUFU.TANH R178, R178 ;  /* 0x000000b200b27308 */ /* 0x000ea20000002400 */
[----:B------:R-:W-:-:S05]  /*6da0*/  DEPBAR.LE SB0, 0x0 ;  /* 0x000080000000791a */ /* 0x000fca0000000000 */
[----:B------:R-:W-:Y:S01]  /*6db0*/  HMMA.16816.F32.BF16 R188, R184, R174, R188 ;  /* 0x000000aeb8bc723c */ /* 0x000fe200000418bc */
[----:B------:R-:W-:Y:S02]  /*6dc0*/  FMUL.FTZ R196, R168, c[0x0][0x2ec] ;  /* 0x0000bb00a8c47a20 */ /* 0x000fe40000410000 */
[----:B------:R-:W-:Y:S01]  /*6dd0*/  FMUL.FTZ R168, R169, c[0x0][0x2ec] ;  /* 0x0000bb00a9a87a20 */ /* 0x000fe20000410000 */
[----:B------:R-:W-:Y:S01]  /*6de0*/  MUFU.TANH R176, R176 ;  /* 0x000000b000b07308 */ /* 0x000fe20000002400 */
[----:B------:R-:W-:Y:S02]  /*6df0*/  FMUL.FTZ R169, R170, c[0x0][0x2ec] ;  /* 0x0000bb00aaa97a20 */ /* 0x000fe40000410000 */
[----:B------:R-:W-:Y:S01]  /*6e00*/  FMUL.FTZ R170, R171, c[0x0][0x2ec] ;  /* 0x0000bb00abaa7a20 */ /* 0x000fe20000410000 */
[----:B----4-:R-:W-:Y:S01]  /*6e10*/  HMMA.16816.F32.BF16 R28, R20, R4, R28 ;  /* 0x00000004141c723c */ /* 0x010fe2000004181c */
[----:B------:R-:W-:-:S03]  /*6e20*/  FMUL.FTZ R32, R32, c[0x0][0x2ec] ;  /* 0x0000bb0020207a20 */ /* 0x000fc60000410000 */
[----:B------:R-:W-:Y:S03]  /*6e30*/  MUFU.TANH R196, R196 ;  /* 0x000000c400c47308 */ /* 0x000fe60000002400 */
[----:B------:R-:W-:Y:S01]  /*6e40*/  FMUL.FTZ R5, R34, c[0x0][0x2ec] ;  /* 0x0000bb0022057a20 */ /* 0x000fe20000410000 */
[----:B------:R-:W-:Y:S01]  /*6e50*/  HMMA.16816.F32.BF16 R24, R20, R6, R24 ;  /* 0x000000061418723c */ /* 0x000fe20000041818 */
[----:B------:R-:W-:-:S03]  /*6e60*/  FMUL.FTZ R4, R33, c[0x0][0x2ec] ;  /* 0x0000bb0021047a20 */ /* 0x000fc60000410000 */
[----:B------:R-:W4:Y:S01]  /*6e70*/  MUFU.TANH R168, R168 ;  /* 0x000000a800a87308 */ /* 0x000f220000002400 */
[----:B------:R-:W-:-:S07]  /*6e80*/  FMUL.FTZ R33, R35, c[0x0][0x2ec] ;  /* 0x0000bb0023217a20 */ /* 0x000fce0000410000 */
[----:B------:R-:W-:Y:S04]  /*6e90*/  MUFU.TANH R169, R169 ;  /* 0x000000a900a97308 */ /* 0x000fe80000002400 */
[----:B------:R-:W-:Y:S01]  /*6ea0*/  FMUL.FTZ R6, R29, c[0x0][0x2ec] ;  /* 0x0000bb001d067a20 */ /* 0x000fe20000410000 */
[----:B-1----:R-:W-:Y:S01]  /*6eb0*/  HMMA.16816.F32.BF16 R192, R180, R12, R192 ;  /* 0x0000000cb4c0723c */ /* 0x002fe200000418c0 */
[----:B------:R-:W-:Y:S02]  /*6ec0*/  FMUL.FTZ R28, R28, c[0x0][0x2ec] ;  /* 0x0000bb001c1c7a20 */ /* 0x000fe40000410000 */
[----:B------:R-:W1:Y:S01]  /*6ed0*/  MUFU.TANH R170, R170 ;  /* 0x000000aa00aa7308 */ /* 0x000e620000002400 */
[----:B------:R-:W-:Y:S02]  /*6ee0*/  FMUL.FTZ R31, R31, c[0x0][0x2ec] ;  /* 0x0000bb001f1f7a20 */ /* 0x000fe40000410000 */
[----:B------:R-:W-:-:S02]  /*6ef0*/  FMUL.FTZ R30, R30, c[0x0][0x2ec] ;  /* 0x0000bb001e1e7a20 */ /* 0x000fc40000410000 */
[----:B------:R-:W-:Y:S01]  /*6f00*/  IMAD.U32 R12, RZ, RZ, UR26 ;  /* 0x0000001aff0c7e24 */ /* 0x000fe2000f8e00ff */
[----:B------:R-:W-:Y:S01]  /*6f10*/  HMMA.16816.F32.BF16 R188, R180, R14, R188 ;  /* 0x0000000eb4bc723c */ /* 0x000fe200000418bc */
[----:B------:R-:W-:Y:S01]  /*6f20*/  FMUL.FTZ R24, R24, c[0x0][0x2ec] ;  /* 0x0000bb0018187a20 */ /* 0x000fe20000410000 */
[----:B------:R-:W1:Y:S01]  /*6f30*/  MUFU.TANH R32, R32 ;  /* 0x0000002000207308 */ /* 0x000e620000002400 */
[----:B------:R-:W-:Y:S02]  /*6f40*/  IMAD R7, R12, 0x40, R165 ;  /* 0x000000400c077824 */ /* 0x000fe400078e02a5 */
[----:B------:R-:W-:Y:S02]  /*6f50*/  FMUL.FTZ R165, R25, c[0x0][0x2ec] ;  /* 0x0000bb0019a57a20 */ /* 0x000fe40000410000 */
[----:B------:R-:W-:Y:S01]  /*6f60*/  FMUL.FTZ R26, R26, c[0x0][0x2ec] ;  /* 0x0000bb001a1a7a20 */ /* 0x000fe20000410000 */
[C---:B------:R-:W-:Y:S02]  /*6f70*/  IADD3 R13, R7.reuse, 0x1, RZ ;  /* 0x00000001070d7810 */ /* 0x040fe40007ffe0ff */
[----:B------:R-:W-:Y:S01]  /*6f80*/  IADD3 R29, R7, 0x8, RZ ;  /* 0x00000008071d7810 */ /* 0x000fe20007ffe0ff */
[----:B------:R-:W-:Y:S01]  /*6f90*/  MUFU.TANH R5, R5 ;  /* 0x0000000500057308 */ /* 0x000fe20000002400 */
[----:B------:R-:W-:-:S02]  /*6fa0*/  ISETP.GE.AND P2, PT, R13, R248, PT ;  /* 0x000000f80d00720c */ /* 0x000fc40003f46270 */
[----:B------:R-:W-:Y:S02]  /*6fb0*/  ISETP.GE.AND P1, PT, R13, R2, PT ;  /* 0x000000020d00720c */ /* 0x000fe40003f26270 */
[----:B---3--:R-:W-:Y:S01]  /*6fc0*/  FSEL R13, R166, -INF , !P2 ;  /* 0xff800000a60d7808 */ /* 0x008fe20005000000 */
[C---:B------:R-:W-:Y:S01]  /*6fd0*/  HMMA.16816.F32.BF16 R192, R20.reuse, R16, R192 ;  /* 0x0000001014c0723c */ /* 0x040fe200000418c0 */
[C---:B------:R-:W-:Y:S01]  /*6fe0*/  ISETP.GE.AND P0, PT, R29.reuse, R248, PT ;  /* 0x000000f81d00720c */ /* 0x040fe20003f06270 */
[----:B------:R-:W3:Y:S01]  /*6ff0*/  MUFU.TANH R4, R4 ;  /* 0x0000000400047308 */ /* 0x000ee20000002400 */
[----:B------:R-:W-:Y:S02]  /*7000*/  ISETP.GE.AND P2, PT, R29, R2, PT ;  /* 0x000000021d00720c */ /* 0x000fe40003f46270 */
[----:B------:R-:W-:Y:S02]  /*7010*/  IADD3 R29, R7, 0x9, RZ ;  /* 0x00000009071d7810 */ /* 0x000fe40007ffe0ff */
[----:B-----5:R-:W-:Y:S01]  /*7020*/  FSEL R12, R179, -INF , !P1 ;  /* 0xff800000b30c7808 */ /* 0x020fe20004800000 */
[----:B------:R-:W-:Y:S01]  /*7030*/  HMMA.16816.F32.BF16 R188, R20, R18, R188 ;  /* 0x0000001214bc723c */ /* 0x000fe200000418bc */
[----:B------:R-:W-:Y:S01]  /*7040*/  ISETP.GE.AND P1, PT, R29, R248, PT ;  /* 0x000000f81d00720c */ /* 0x000fe20003f26270 */
[----:B------:R-:W5:Y:S01]  /*7050*/  MUFU.TANH R33, R33 ;  /* 0x0000002100217308 */ /* 0x000f620000002400 */
[----:B------:R-:W-:-:S02]  /*7060*/  IADD3 R25, R7, 0x10, RZ ;  /* 0x0000001007197810 */ /* 0x000fc40007ffe0ff */
[----:B------:R-:W-:Y:S02]  /*7070*/  FSEL R17, R197, -INF , !P0 ;  /* 0xff800000c5117808 */ /* 0x000fe40004000000 */
[----:B------:R-:W-:Y:S02]  /*7080*/  FSEL R16, R177, -INF , !P2 ;  /* 0xff800000b1107808 */ /* 0x000fe40005000000 */
[----:B------:R-:W-:Y:S01]  /*7090*/  FSEL R15, R167, -INF , !P1 ;  /* 0xff800000a70f7808 */ /* 0x000fe20004800000 */
[----:B------:R-:W-:Y:S01]  /*70a0*/  MUFU.TANH R199, R28 ;  /* 0x0000001c00c77308 */ /* 0x000fe20000002400 */
[----:B------:R-:W-:Y:S01]  /*70b0*/  ISETP.GE.AND P0, PT, R29, R2, PT ;  /* 0x000000021d00720c */ /* 0x000fe20003f06270 */
[----:B------:R-:W-:Y:S01]  /*70c0*/  FMUL.FTZ R167, R27, c[0x0][0x2ec] ;  /* 0x0000bb001ba77a20 */ /* 0x000fe20000410000 */
[C---:B------:R-:W-:Y:S02]  /*70d0*/  ISETP.GE.AND P2, PT, R25.reuse, R248, PT ;  /* 0x000000f81900720c */ /* 0x040fe40003f46270 */
[----:B------:R-:W-:Y:S01]  /*70e0*/  ISETP.GE.AND P1, PT, R25, R2, PT ;  /* 0x000000021900720c */ /* 0x000fe20003f26270 */
[----:B------:R-:W-:Y:S01]  /*70f0*/  FMUL.FTZ R182, R194, c[0x0][0x2ec] ;  /* 0x0000bb00c2b67a20 */ /* 0x000fe20000410000 */
[----:B------:R-:W-:Y:S01]  /*7100*/  IADD3 R25, R7, 0x11, RZ ;  /* 0x0000001107197810 */ /* 0x000fe20007ffe0ff */
[----:B------:R1:W-:Y:S01]  /*7110*/  MUFU.TANH R34, R31 ;  /* 0x0000001f00227308 */ /* 0x0003e20000002400 */
[----:B--2---:R-:W-:Y:S01]  /*7120*/  FSEL R14, R178, -INF , !P0 ;  /* 0xff800000b20e7808 */ /* 0x004fe20004000000 */
[----:B------:R-:W-:Y:S01]  /*7130*/  FMUL.FTZ R193, R193, c[0x0][0x2ec] ;  /* 0x0000bb00c1c17a20 */ /* 0x000fe20000410000 */
[----:B------:R-:W-:Y:S01]  /*7140*/  ISETP.GE.AND P0, PT, R25, R248, PT ;  /* 0x000000f81900720c */ /* 0x000fe20003f06270 */
[----:B------:R-:W-:Y:S01]  /*7150*/  FMUL.FTZ R183, R192, c[0x0][0x2ec] ;  /* 0x0000bb00c0b77a20 */ /* 0x000fe20000410000 */
[----:B------:R-:W-:Y:S01]  /*7160*/  IADD3 R27, R7, 0x19, RZ ;  /* 0x00000019071b7810 */ /* 0x000fe20007ffe0ff */
[----:B------:R-:W-:Y:S01]  /*7170*/  FMUL.FTZ R180, R195, c[0x0][0x2ec] ;  /* 0x0000bb00c3b47a20 */ /* 0x000fe20000410000 */
[----:B----4-:R-:W-:Y:S01]  /*7180*/  FSEL R29, R168, -INF , !P0 ;  /* 0xff800000a81d7808 */ /* 0x010fe20004000000 */
[----:B------:R2:W4:Y:S01]  /*7190*/  MUFU.TANH R198, R30 ;  /* 0x0000001e00c67308 */ /* 0x0005220000002400 */
[C---:B------:R-:W-:Y:S01]  /*71a0*/  IADD3 R21, R7.reuse, 0x20, RZ ;  /* 0x0000002007157810 */ /* 0x040fe20007ffe0ff */
[----:B------:R-:W-:Y:S01]  /*71b0*/  FMUL.FTZ R178, R190, c[0x0][0x2ec] ;  /* 0x0000bb00beb27a20 */ /* 0x000fe20000410000 */
[----:B------:R-:W-:Y:S01]  /*71c0*/  IADD3 R19, R7, 0x21, RZ ;  /* 0x0000002107137810 */ /* 0x000fe20007ffe0ff */
[----:B------:R-:W-:Y:S01]  /*71d0*/  FMUL.FTZ R181, R189, c[0x0][0x2ec] ;  /* 0x0000bb00bdb57a20 */ /* 0x000fe20000410000 */
[----:B-1----:R-:W-:-:S03]  /*71e0*/  FSEL R31, R196, -INF , !P2 ;  /* 0xff800000c41f7808 */ /* 0x002fc60005000000 */
[----:B------:R-:W1:Y:S01]  /*71f0*/  MUFU.TANH R6, R6 ;  /* 0x0000000600067308 */ /* 0x000e620000002400 */
[----:B------:R-:W-:Y:S02]  /*7200*/  ISETP.GE.AND P2, PT, R25, R2, PT ;  /* 0x000000021900720c */ /* 0x000fe40003f46270 */
[----:B------:R-:W-:Y:S02]  /*7210*/  IADD3 R25, R7, 0x18, RZ ;  /* 0x0000001807197810 */ /* 0x000fe40007ffe0ff */
[----:B------:R-:W-:Y:S02]  /*7220*/  FSEL R28, R170, -INF , !P2 ;  /* 0xff800000aa1c7808 */ /* 0x000fe40005000000 */
[----:B--2---:R-:W-:Y:S01]  /*7230*/  FSEL R30, R169, -INF , !P1 ;  /* 0xff800000a91e7808 */ /* 0x004fe20004800000 */
[----:B------:R5:W2:Y:S01]  /*7240*/  MUFU.TANH R35, R24 ;  /* 0x0000001800237308 */ /* 0x000aa20000002400 */
[C---:B------:R-:W-:Y:S02]  /*7250*/  ISETP.GE.AND P1, PT, R25.reuse, R248, PT ;  /* 0x000000f81900720c */ /* 0x040fe40003f26270 */
[----:B------:R-:W-:-:S02]  /*7260*/  ISETP.GE.AND P0, PT, R25, R2, PT ;  /* 0x000000021900720c */ /* 0x000fc40003f06270 */
[C---:B------:R-:W-:Y:S02]  /*7270*/  ISETP.GE.AND P2, PT, R27.reuse, R248, PT ;  /* 0x000000f81b00720c */ /* 0x040fe40003f46270 */
[----:B------:R-:W-:Y:S01]  /*7280*/  FSEL R25, R32, -INF , !P1 ;  /* 0xff80000020197808 */ /* 0x000fe20004800000 */
[----:B------:R2:W2:Y:S01]  /*7290*/  MUFU.TANH R166, R26 ;  /* 0x0000001a00a67308 */ /* 0x0004a20000002400 */
[-C--:B------:R-:W-:Y:S02]  /*72a0*/  ISETP.GE.AND P1, PT, R27, R2.reuse, PT ;  /* 0x000000021b00720c */ /* 0x080fe40003f26270 */
[----:B---3--:R-:W-:Y:S01]  /*72b0*/  FSEL R27, R4, -INF , !P2 ;  /* 0xff800000041b7808 */ /* 0x008fe20005000000 */
[----:B------:R-:W-:Y:S01]  /*72c0*/  FMUL.FTZ R4, R188, c[0x0][0x2ec] ;  /* 0x0000bb00bc047a20 */ /* 0x000fe20000410000 */
[----:B------:R-:W-:-:S03]  /*72d0*/  ISETP.GE.AND P2, PT, R21, R2, PT ;  /* 0x000000021500720c */ /* 0x000fc60003f46270 */
[----:B------:R-:W3:Y:S01]  /*72e0*/  MUFU.TANH R165, R165 ;  /* 0x000000a500a57308 */ /* 0x000ee20000002400 */
[----:B-----5:R-:W-:Y:S02]  /*72f0*/  FSEL R24, R33, -INF , !P1 ;  /* 0xff80000021187808 */ /* 0x020fe40004800000 */
[-C--:B------:R-:W-:Y:S02]  /*7300*/  ISETP.GE.AND P1, PT, R19, R248.reuse, PT ;  /* 0x000000f81300720c */ /* 0x080fe40003f26270 */
[----:B----4-:R-:W-:Y:S02]  /*7310*/  FSEL R198, R198, -INF , !P2 ;  /* 0xff800000c6c67808 */ /* 0x010fe40005000000 */
[----:B-1----:R-:W-:Y:S01]  /*7320*/  FSEL R197, R6, -INF , !P1 ;  /* 0xff80000006c57808 */ /* 0x002fe20004800000 */
[----:B------:R-:W1:Y:S01]  /*7330*/  MUFU.TANH R167, R167 ;  /* 0x000000a700a77308 */ /* 0x000e620000002400 */
[----:B--2---:R-:W-:Y:S02]  /*7340*/  FSEL R26, R5, -INF , !P0 ;  /* 0xff800000051a7808 */ /* 0x004fe40004000000 */
[----:B------:R-:W-:-:S02]  /*7350*/  ISETP.GE.AND P0, PT, R21, R248, PT ;  /* 0x000000f81500720c */ /* 0x000fc40003f06270 */
[----:B------:R-:W-:Y:S02]  /*7360*/  IADD3 R21, R7, 0x29, RZ ;  /* 0x0000002907157810 */ /* 0x000fe40007ffe0ff */
[----:B------:R-:W-:Y:S01]  /*7370*/  FSEL R199, R199, -INF , !P0 ;  /* 0xff800000c7c77808 */ /* 0x000fe20004000000 */
[----:B------:R-:W2:Y:S01]  /*7380*/  MUFU.TANH R182, R182 ;  /* 0x000000b600b67308 */ /* 0x000ea20000002400 */
[----:B------:R-:W-:Y:S02]  /*7390*/  ISETP.GE.AND P0, PT, R19, R2, PT ;  /* 0x000000021300720c */ /* 0x000fe40003f06270 */
[----:B------:R-:W-:Y:S02]  /*73a0*/  IADD3 R19, R7, 0x28, RZ ;  /* 0x0000002807137810 */ /* 0x000fe40007ffe0ff */
[----:B------:R-:W-:Y:S02]  /*73b0*/  FSEL R196, R34, -INF , !P0 ;  /* 0xff80000022c47808 */ /* 0x000fe40004000000 */
[C---:B------:R-:W-:Y:S01]  /*73c0*/  ISETP.GE.AND P2, PT, R19.reuse, R248, PT ;  /* 0x000000f81300720c */ /* 0x040fe20003f46270 */
[----:B------:R3:W4:Y:S01]  /*73d0*/  MUFU.TANH R5, R193 ;  /* 0x000000c100057308 */ /* 0x0007220000002400 */
[----:B------:R-:W-:-:S02]  /*73e0*/  ISETP.GE.AND P1, PT, R19, R2, PT ;  /* 0x000000021300720c */ /* 0x000fc40003f26270 */
[----:B------:R-:W-:Y:S02]  /*73f0*/  ISETP.GE.AND P0, PT, R21, R248, PT ;  /* 0x000000f81500720c */ /* 0x000fe40003f06270 */
[----:B------:R-:W-:Y:S02]  /*7400*/  IADD3 R19, R7, 0x30, RZ ;  /* 0x0000003007137810 */ /* 0x000fe40007ffe0ff */
[----:B------:R-:W-:Y:S01]  /*7410*/  FSEL R195, R35, -INF , !P2 ;  /* 0xff80000023c37808 */ /* 0x000fe20005000000 */
[----:B------:R-:W5:Y:S01]  /*7420*/  MUFU.TANH R4, R4 ;  /* 0x0000000400047308 */ /* 0x000f620000002400 */
[----:B------:R-:W-:Y:S02]  /*7430*/  ISETP.GE.AND P2, PT, R21, R2, PT ;  /* 0x000000021500720c */ /* 0x000fe40003f46270 */
[----:B------:R-:W-:Y:S02]  /*7440*/  FSEL R166, R166, -INF , !P1 ;  /* 0xff800000a6a67808 */ /* 0x000fe40004800000 */
[----:B------:R-:W-:-:S02]  /*7450*/  IADD3 R21, R7, 0x31, RZ ;  /* 0x0000003107157810 */ /* 0x000fc40007ffe0ff */
[----:B------:R-:W-:Y:S01]  /*7460*/  ISETP.GE.AND P1, PT, R19, R248, PT ;  /* 0x000000f81300720c */ /* 0x000fe20003f26270 */
[----:B------:R-:W5:Y:S01]  /*7470*/  MUFU.TANH R183, R183 ;  /* 0x000000b700b77308 */ /* 0x000f620000002400 */
[----:B---3--:R-:W-:Y:S01]  /*7480*/  FSEL R193, R165, -INF , !P0 ;  /* 0xff800000a5c17808 */ /* 0x008fe20004000000 */
[----:B------:R-:W-:Y:S01]  /*7490*/  BAR.SYNC.DEFER_BLOCKING 0x0 ;  /* 0x0000000000007b1d */ /* 0x000fe20000010000 */
[----:B------:R-:W-:Y:S02]  /*74a0*/  ISETP.GE.AND P0, PT, R19, R2, PT ;  /* 0x000000021300720c */ /* 0x000fe40003f06270 */
[----:B------:R-:W-:Y:S02]  /*74b0*/  IADD3 R19, R7, 0x38, RZ ;  /* 0x0000003807137810 */ /* 0x000fe40007ffe0ff */
[----:B-1----:R-:W-:Y:S01]  /*74c0*/  FSEL R194, R167, -INF , !P2 ;  /* 0xff800000a7c27808 */ /* 0x002fe20005000000 */
[----:B------:R-:W1:Y:S01]  /*74d0*/  MUFU.TANH R180, R180 ;  /* 0x000000b400b47308 */ /* 0x000e620000002400 */
[----:B------:R-:W-:-:S02]  /*74e0*/  ISETP.GE.AND P2, PT, R21, R248, PT ;  /* 0x000000f81500720c */ /* 0x000fc40003f46270 */
[----:B--2---:R-:W-:Y:S02]  /*74f0*/  FSEL R182, R182, -INF , !P0 ;  /* 0xff800000b6b67808 */ /* 0x004fe40004000000 */
[----:B------:R-:W-:Y:S02]  /*7500*/  ISETP.GE.AND P0, PT, R19, R248, PT ;  /* 0x000000f81300720c */ /* 0x000fe40003f06270 */
[----:B----4-:R-:W-:Y:S01]  /*7510*/  FSEL R167, R5, -INF , !P2 ;  /* 0xff80000005a77808 */ /* 0x010fe20005000000 */
[----:B------:R-:W-:Y:S01]  /*7520*/  FMUL.FTZ R5, R191, c[0x0][0x2ec] ;  /* 0x0000bb00bf057a20 */ /* 0x000fe20000410000 */
[----:B------:R-:W2:Y:S01]  /*7530*/  MUFU.TANH R0, R0 ;  /* 0x0000000000007308 */ /* 0x000ea20000002400 */
[----:B-----5:R-:W-:Y:S02]  /*7540*/  FSEL R165, R4, -INF , !P0 ;  /* 0xff80000004a57808 */ /* 0x020fe40004000000 */
[----:B------:R-:W-:Y:S02]  /*7550*/  ISETP.GE.AND P0, PT, R7, R2, PT ;  /* 0x000000020700720c */ /* 0x000fe40003f06270 */
[----:B------:R-:W-:-:S02]  /*7560*/  FSEL R183, R183, -INF , !P1 ;  /* 0xff800000b7b77808 */ /* 0x000fc40004800000 */
[----:B------:R-:W-:Y:S01]  /*7570*/  FSEL R4, R176, -INF , !P0 ;  /* 0xff800000b0047808 */ /* 0x000fe20004000000 */
[----:B------:R-:W3:Y:S01]  /*7580*/  MUFU.TANH R178, R178 ;  /* 0x000000b200b27308 */ /* 0x000ee20000002400 */
[----:B------:R-:W-:Y:S02]  /*7590*/  PLOP3.LUT P0, PT, PT, PT, UP0, 0x80, 0x0 ;  /* 0x000000000000781c */ /* 0x000fe40003f0f008 */
[-C--:B------:R-:W-:Y:S02]  /*75a0*/  ISETP.GE.AND P1, PT, R21, R2.reuse, PT ;  /* 0x000000021500720c */ /* 0x080fe40003f26270 */
[----:B------:R-:W-:Y:S02]  /*75b0*/  ISETP.GE.AND P2, PT, R19, R2, PT ;  /* 0x000000021300720c */ /* 0x000fe40003f46270 */
[----:B-1----:R-:W-:Y:S01]  /*75c0*/  FSEL R180, R180, -INF , !P1 ;  /* 0xff800000b4b47808 */ /* 0x002fe20004800000 */
[----:B------:R-:W1:Y:S01]  /*75d0*/  MUFU.TANH R181, R181 ;  /* 0x000000b500b57308 */ /* 0x000e620000002400 */
[----:B------:R-:W-:-:S02]  /*75e0*/  ISETP.GE.AND P1, PT, R7, R248, PT ;  /* 0x000000f80700720c */ /* 0x000fc40003f26270 */
[----:B------:R-:W-:Y:S02]  /*75f0*/  IADD3 R19, R7, 0x39, RZ ;  /* 0x0000003907137810 */ /* 0x000fe40007ffe0ff */
[----:B--2---:R-:W-:Y:S02]  /*7600*/  FSEL R7, R0, -INF , !P1 ;  /* 0xff80000000077808 */ /* 0x004fe40004800000 */
[C---:B------:R-:W-:Y:S01]  /*7610*/  ISETP.GE.AND P1, PT, R19.reuse, R2, PT ;  /* 0x000000021300720c */ /* 0x040fe20003f26270 */
[----:B------:R-:W2:Y:S01]  /*7620*/  MUFU.TANH R5, R5 ;  /* 0x0000000500057308 */ /* 0x000ea20000002400 */
[----:B---3--:R-:W-:Y:S02]  /*7630*/  FSEL R178, R178, -INF , !P2 ;  /* 0xff800000b2b27808 */ /* 0x008fe40005000000 */
[----:B------:R-:W-:-:S04]  /*7640*/  ISETP.GE.AND P2, PT, R19, R248, PT ;  /* 0x000000f81300720c */ /* 0x000fc80003f46270 */
[----:B-1----:R-:W-:Y:S02]  /*7650*/  FSEL R181, R181, -INF , !P2 ;  /* 0xff800000b5b57808 */ /* 0x002fe40005000000 */
[----:B--2---:R-:W-:Y:S01]  /*7660*/  FSEL R176, R5, -INF , !P1 ;  /* 0xff80000005b07808 */ /* 0x004fe20004800000 */
        /* <DEDUP_REMOVED lines=73> */
.L_x_939:
[----:B------:R-:W-:Y:S05]  /*7b00*/  BSYNC B0 ;  /* 0x0000000000007941 */ /* 0x000fea0003800000 */
.L_x_938:
[----:B------:R-:W0:Y:S02]  /*7b10*/  LDGDEPBAR ;  /* 0x00000000000079af */ /* 0x000e240000000000 */
.L_x_937:
[----:B------:R-:W-:Y:S01]  /*7b20*/  FMNMX.FTZ R5, R3, R4, !PT ;  /* 0x0000000403057209 */ /* 0x000fe20007810000 */
[----:B-1----:R-:W-:Y:S01]  /*7b30*/  LDSM.16.MT88.4 R20, [R228+0x18000] ;  /* 0x01800000e414783b */ /* 0x002fe20000004200 */
        /* <DEDUP_REMOVED lines=43> */
[C---:B------:R-:W-:Y:S01]  /*7df0*/  FMUL.FTZ R184, R200.reuse, c[0x0][0x23c] ;  /* 0x00008f00c8b87a20 */ /* 0x040fe20000410000 */
[----:B------:R-:W-:Y:S02]  /*7e00*/  FSEL R179, R179, RZ, P1 ;  /* 0x000000ffb3b37208 */ /* 0x000fe40000800000 */
[----:B------:R-:W-:Y:S02]  /*7e10*/  FSEL R5, R200, RZ, P2 ;  /* 0x000000ffc8057208 */ /* 0x000fe40001000000 */
[----:B------:R-:W-:Y:S01]  /*7e20*/  FSEL R184, R184, RZ, P2 ;  /* 0x000000ffb8b87208 */ /* 0x000fe20001000000 */
[--C-:B------:R-:W-:Y:S01]  /*7e30*/  FFMA.FTZ R170, R4, c[0x0][0x23c], -R179.reuse ;  /* 0x00008f0004aa7a23 */ /* 0x100fe200000108b3 */
[----:B------:R-:W-:Y:S01]  /*7e40*/  FSEL R6, R0, RZ, P1 ;  /* 0x000000ff00067208 */ /* 0x000fe20000800000 */
[----:B------:R-:W-:-:S02]  /*7e50*/  FFMA.FTZ R168, R16, c[0x0][0x23c], -R179 ;  /* 0x00008f0010a87a23 */ /* 0x000fc400000108b3 */
[----:B------:R-:W-:Y:S02]  /*7e60*/  FFMA.FTZ R172, R17, c[0x0][0x23c], -R184 ;  /* 0x00008f0011ac7a23 */ /* 0x000fe400000108b8 */
[----:B------:R-:W-:Y:S01]  /*7e70*/  FADD.FTZ R4, R164, -R5 ;  /* 0x80000005a4047221 */ /* 0x000fe20000010000 */
[----:B------:R-:W1:Y:S01]  /*7e80*/  LDSM.16.MT88.4 R16, [R226+0x18000] ;  /* 0x01800000e210783b */ /* 0x000e620000004200 */
[----:B------:R-:W-:Y:S01]  /*7e90*/  FADD.FTZ R6, R3, -R6 ;  /* 0x8000000603067221 */ /* 0x000fe20000010000 */
[----:B------:R-:W-:Y:S01]  /*7ea0*/  MUFU.EX2 R170, R170 ;  /* 0x000000aa00aa7308 */ /* 0x000fe20000000800 */
[--C-:B------:R-:W-:Y:S02]  /*7eb0*/  FFMA.FTZ R174, R7, c[0x0][0x23c], -R184.reuse ;  /* 0x00008f0007ae7a23 */ /* 0x100fe400000108b8 */
[--C-:B------:R-:W-:Y:S02]  /*7ec0*/  FFMA.FTZ R173, R13, c[0x0][0x23c], -R184.reuse ;  /* 0x00008f000dad7a23 */ /* 0x100fe400000108b8 */
[----:B------:R-:W-:-:S02]  /*7ed0*/  FFMA.FTZ R171, R15, c[0x0][0x23c], -R184 ;  /* 0x00008f000fab7a23 */ /* 0x000fc400000108b8 */
[--C-:B------:R-:W-:Y:S01]  /*7ee0*/  FFMA.FTZ R169, R12, c[0x0][0x23c], -R179.reuse ;  /* 0x00008f000ca97a23 */ /* 0x100fe200000108b3 */
[----:B------:R-:W-:Y:S01]  /*7ef0*/  MUFU.EX2 R174, R174 ;  /* 0x000000ae00ae7308 */ /* 0x000fe20000000800 */
[----:B------:R-:W-:Y:S02]  /*7f00*/  FFMA.FTZ R175, R14, c[0x0][0x23c], -R179 ;  /* 0x00008f000eaf7a23 */ /* 0x000fe400000108b3 */
[----:B------:R-:W-:Y:S01]  /*7f10*/  FMUL.FTZ R177, R4, c[0x0][0x23c] ;  /* 0x00008f0004b17a20 */ /* 0x000fe20000410000 */
[----:B------:R-:W2:Y:S01]  /*7f20*/  LDSM.16.MT88.4 R12, [R225+0x18000] ;  /* 0x01800000e10c783b */ /* 0x000ea20000004200 */
[----:B------:R-:W-:Y:S02]  /*7f30*/  FMUL.FTZ R3, R6, c[0x0][0x23c] ;  /* 0x00008f0006037a20 */ /* 0x000fe40000410000 */
[--C-:B------:R-:W-:Y:S01]  /*7f40*/  FFMA.FTZ R185, R31, c[0x0][0x23c], -R184.reuse ;  /* 0x00008f001fb97a23 */ /* 0x100fe200000108b8 */
[----:B------:R-:W3:Y:S01]  /*7f50*/  MUFU.EX2 R173, R173 ;  /* 0x000000ad00ad7308 */ /* 0x000ee20000000800 */
[----:B------:R-:W-:-:S02]  /*7f60*/  FFMA.FTZ R186, R29, c[0x0][0x23c], -R184 ;  /* 0x00008f001dba7a23 */ /* 0x000fc400000108b8 */
[--C-:B------:R-:W-:Y:S02]  /*7f70*/  FFMA.FTZ R187, R25, c[0x0][0x23c], -R184.reuse ;  /* 0x00008f0019bb7a23 */ /* 0x100fe400000108b8 */
[----:B------:R-:W-:Y:S02]  /*7f80*/  FFMA.FTZ R188, R27, c[0x0][0x23c], -R184 ;  /* 0x00008f001bbc7a23 */ /* 0x000fe400000108b8 */
[--C-:B------:R-:W-:Y:S01]  /*7f90*/  FFMA.FTZ R189, R30, c[0x0][0x23c], -R179.reuse ;  /* 0x00008f001ebd7a23 */ /* 0x100fe200000108b3 */
[----:B------:R-:W-:Y:S01]  /*7fa0*/  MUFU.EX2 R172, R172 ;  /* 0x000000ac00ac7308 */ /* 0x000fe20000000800 */
[--C-:B------:R-:W-:Y:S02]  /*7fb0*/  FFMA.FTZ R190, R28, c[0x0][0x23c], -R179.reuse ;  /* 0x00008f001cbe7a23 */ /* 0x100fe400000108b3 */
[--C-:B------:R-:W-:Y:S01]  /*7fc0*/  FFMA.FTZ R191, R26, c[0x0][0x23c], -R179.reuse ;  /* 0x00008f001abf7a23 */ /* 0x100fe200000108b3 */
[----:B------:R-:W-:Y:S01]  /*7fd0*/  LDSM.16.MT88.4 R28, [R225+0x18800] ;  /* 0x01880000e11c783b */ /* 0x000fe20000004200 */
[----:B------:R-:W-:-:S02]  /*7fe0*/  FFMA.FTZ R192, R24, c[0x0][0x23c], -R179 ;  /* 0x00008f0018c07a23 */ /* 0x000fc400000108b3 */
[--C-:B------:R-:W-:Y:S01]  /*7ff0*/  FFMA.FTZ R202, R197, c[0x0][0x23c], -R184.reuse ;  /* 0x00008f00c5ca7a23 */ /* 0x100fe200000108b8 */
[----:B------:R-:W4:Y:S01]  /*8000*/  MUFU.EX2 R171, R171 ;  /* 0x000000ab00ab7308 */ /* 0x000f220000000800 */
[----:B---3--:R-:W-:Y:S01]  /*8010*/  F2FP.BF16.PACK_AB R4, R173, R174 ;  /* 0x000000aead04723e */ /* 0x008fe200000010ff */
[----:B------:R-:W-:Y:S01]  /*8020*/  LDSM.16.MT88.4 R24, [R224+0x18800] ;  /* 0x01880000e018783b */ /* 0x000fe20000004200 */
[--C-:B------:R-:W-:Y:S02]  /*8030*/  FFMA.FTZ R204, R193, c[0x0][0x23c], -R184.reuse ;  /* 0x00008f00c1cc7a23 */ /* 0x100fe400000108b8 */
[--C-:B------:R-:W-:Y:S02]  /*8040*/  FFMA.FTZ R199, R199, c[0x0][0x23c], -R184.reuse ;  /* 0x00008f00c7c77a23 */ /* 0x100fe400000108b8 */
[----:B------:R-:W-:Y:S01]  /*8050*/  FFMA.FTZ R195, R195, c[0x0][0x23c], -R184 ;  /* 0x00008f00c3c37a23 */ /* 0x000fe200000108b8 */
[----:B------:R-:W3:Y:S01]  /*8060*/  MUFU.EX2 R169, R169 ;  /* 0x000000a900a97308 */ /* 0x000ee20000000800 */
[----:B------:R-:W-:-:S02]  /*8070*/  FFMA.FTZ R193, R198, c[0x0][0x23c], -R179 ;  /* 0x00008f00c6c17a23 */ /* 0x000fc400000108b3 */
[--C-:B------:R-:W-:Y:S02]  /*8080*/  FFMA.FTZ R196, R196, c[0x0][0x23c], -R179.reuse ;  /* 0x00008f00c4c47a23 */ /* 0x100fe400000108b3 */
[--C-:B------:R-:W-:Y:S02]  /*8090*/  FFMA.FTZ R197, R166, c[0x0][0x23c], -R179.reuse ;  /* 0x00008f00a6c57a23 */ /* 0x100fe400000108b3 */
[----:B------:R-:W-:Y:S01]  /*80a0*/  FFMA.FTZ R194, R194, c[0x0][0x23c], -R179 ;  /* 0x00008f00c2c27a23 */ /* 0x000fe200000108b3 */
[----:B------:R-:W-:Y:S01]  /*80b0*/  MUFU.EX2 R168, R168 ;  /* 0x000000a800a87308 */ /* 0x000fe20000000800 */
[----:B----4-:R-:W-:Y:S01]  /*80c0*/  F2FP.BF16.PACK_AB R6, R171, R172 ;  /* 0x000000acab06723e */ /* 0x010fe200000010ff */
[--C-:B------:R-:W-:Y:S02]  /*80d0*/  FFMA.FTZ R198, R167, c[0x0][0x23c], -R184.reuse ;  /* 0x00008f00a7c67a23 */ /* 0x100fe400000108b8 */
[--C-:B------:R-:W-:Y:S02]  /*80e0*/  FFMA.FTZ R201, R165, c[0x0][0x23c], -R184.reuse ;  /* 0x00008f00a5c97a23 */ /* 0x100fe400000108b8 */
[----:B------:R-:W-:Y:S01]  /*80f0*/  LDSM.16.MT88.4 R164, [R225+0x1f000] ;  /* 0x01f00000e1a4783b */ /* 0x000fe20000004200 */
        /* <DEDUP_REMOVED lines=8> */
[----:B------:R-:W-:-:S05]  /*8180*/  FFMA.FTZ R179, R176, c[0x0][0x23c], -R179 ;  /* 0x00008f00b0b37a23 */ /* 0x000fca00000108b3 */
        /* <DEDUP_REMOVED lines=25> */
[C---:B-1----:R-:W-:Y:S01]  /*8320*/  HMMA.16816.F32.BF16 R152, R4.reuse, R16, R152 ;  /* 0x000000100498723c */ /* 0x042fe20000041898 */
[-C--:B------:R-:W-:Y:S02]  /*8330*/  FMUL.FTZ R144, R144, R177.reuse ;  /* 0x000000b190907220 */ /* 0x080fe40000410000 */
[----:B------:R-:W-:Y:S01]  /*8340*/  FMUL.FTZ R145, R145, R177 ;  /* 0x000000b191917220 */ /* 0x000fe20000410000 */
[----:B------:R-:W-:Y:S01]  /*8350*/  MUFU.EX2 R189, R189 ;  /* 0x000000bd00bd7308 */ /* 0x000fe20000000800 */
[-C--:B------:R-:W-:Y:S02]  /*8360*/  FMUL.FTZ R146, R146, R3.reuse ;  /* 0x0000000392927220 */ /* 0x080fe40000410000 */
[----:B------:R-:W-:Y:S01]  /*8370*/  FMUL.FTZ R147, R147, R3 ;  /* 0x0000000393937220 */ /* 0x000fe20000410000 */
[----:B------:R-:W-:Y:S01]  /*8380*/  HMMA.16816.F32.BF16 R148, R4, R18, R148 ;  /* 0x000000120494723c */ /* 0x000fe20000041894 */
[----:B------:R-:W1:Y:S01]  /*8390*/  LDSM.16.MT88.4 R16, [R228+0x1a000] ;  /* 0x01a00000e410783b */ /* 0x000e620000004200 */
[----:B------:R-:W-:-:S02]  /*83a0*/  FMUL.FTZ R140, R140, R177 ;  /* 0x000000b18c8c7220 */ /* 0x000fc40000410000 */
[----:B------:R-:W-:Y:S01]  /*83b0*/  FMUL.FTZ R141, R141, R177 ;  /* 0x000000b18d8d7220 */ /* 0x000fe20000410000 */
[----:B------:R-:W5:Y:S01]  /*83c0*/  MUFU.EX2 R190, R190 ;  /* 0x000000be00be7308 */ /* 0x000f620000000800 */
        /* <DEDUP_REMOVED lines=12> */
[----:B------:R-:W1:Y:S01]  /*8490*/  MUFU.EX2 R192, R192 ;  /* 0x000000c000c07308 */ /* 0x000e620000000800 */
[-C--:B------:R-:W-:Y:S02]  /*84a0*/  FMUL.FTZ R134, R134, R3.reuse ;  /* 0x0000000386867220 */ /* 0x080fe40000410000 */
[----:B------:R-:W-:Y:S01]  /*84b0*/  FMUL.FTZ R135, R135, R3 ;  /* 0x0000000387877220 */ /* 0x000fe20000410000 */
[----:B----4-:R-:W-:Y:S01]  /*84c0*/  HMMA.16816.F32.BF16 R136, R4, R20, R136 ;  /* 0x000000140488723c */ /* 0x010fe20000041888 */
[----:B------:R-:W-:-:S02]  /*84d0*/  FMUL.FTZ R36, R36, R177 ;  /* 0x000000b124247220 */ /* 0x000fc40000410000 */
[----:B------:R-:W-:Y:S01]  /*84e0*/  FMUL.FTZ R37, R37, R177 ;  /* 0x000000b125257220 */ /* 0x000fe20000410000 */
[----:B------:R-:W-:Y:S01]  /*84f0*/  MUFU.EX2 R199, R199 ;  /* 0x000000c700c77308 */ /* 0x000fe20000000800 */
[-C--:B------:R-:W-:Y:S02]  /*8500*/  FMUL.FTZ R38, R38, R3.reuse ;  /* 0x0000000326267220 */ /* 0x080fe40000410000 */
[----:B------:R-:W-:Y:S01]  /*8510*/  FMUL.FTZ R39, R39, R3 ;  /* 0x0000000327277220 */ /* 0x000fe20000410000 */
[----:B------:R-:W-:Y:S01]  /*8520*/  HMMA.16816.F32.BF16 R132, R4, R22, R132 ;  /* 0x000000160484723c */ /* 0x000fe20000041884 */
[-C--:B------:R-:W-:Y:S01]  /*8530*/  FMUL.FTZ R40, R40, R177.reuse ;  /* 0x000000b128287220 */ /* 0x080fe20000410000 */
[----:B------:R-:W4:Y:S01]  /*8540*/  LDSM.16.MT88.4 R20, [R225+0x1a000] ;  /* 0x01a00000e114783b */ /* 0x000f220000004200 */
[----:B------:R-:W-:Y:S01]  /*8550*/  FMUL.FTZ R41, R41, R177 ;  /* 0x000000b129297220 */ /* 0x000fe20000410000 */
[----:B------:R-:W2:Y:S01]  /*8560*/  MUFU.EX2 R202, R202 ;  /* 0x000000ca00ca7308 */ /* 0x000ea20000000800 */
[----:B------:R-:W-:-:S02]  /*8570*/  FMUL.FTZ R42, R42, R3 ;  /* 0x000000032a2a7220 */ /* 0x000fc40000410000 */
[----:B------:R-:W-:Y:S01]  /*8580*/  FMUL.FTZ R43, R43, R3 ;  /* 0x000000032b2b7220 */ /* 0x000fe20000410000 */
        /* <DEDUP_REMOVED lines=10> */
[----:B------:R-:W-:Y:S01]  /*8630*/  MUFU.EX2 R204, R204 ;  /* 0x000000cc00cc7308 */ /* 0x000fe20000000800 */
[-C--:B------:R-:W-:Y:S02]  /*8640*/  FMUL.FTZ R50, R50, R3.reuse ;  /* 0x0000000332327220 */ /* 0x080fe40000410000 */
[----:B------:R-:W-:Y:S02]  /*8650*/  FMUL.FTZ R51, R51, R3 ;  /* 0x0000000333337220 */ /* 0x000fe40000410000 */
[-C--:B------:R-:W-:Y:S01]  /*8660*/  FMUL.FTZ R52, R52, R177.reuse ;  /* 0x000000b134347220 */ /* 0x080fe20000410000 */
[----:B--2---:R-:W-:Y:S01]  /*8670*/  HMMA.16816.F32.BF16 R44, R4, R12, R44 ;  /* 0x0000000c042c723c */ /* 0x004fe2000004182c */
[----:B------:R-:W-:Y:S01]  /*8680*/  FMUL.FTZ R53, R53, R177 ;  /* 0x000000b135357220 */ /* 0x000fe20000410000 */
[----:B------:R-:W-:Y:S01]  /*8690*/  MUFU.EX2 R193, R193 ;  /* 0x000000c100c17308 */ /* 0x000fe20000000800 */
[----:B------:R-:W-:-:S02]  /*86a0*/  FMUL.FTZ R54, R54, R3 ;  /* 0x0000000336367220 */ /* 0x000fc40000410000 */
[----:B------:R-:W-:Y:S02]  /*86b0*/  FMUL.FTZ R55, R55, R3 ;  /* 0x0000000337377220 */ /* 0x000fe40000410000 */
        /* <DEDUP_REMOVED lines=8> */
[----:B----4-:R-:W-:Y:S01]  /*8740*/  HMMA.16816.F32.BF16 R52, R4, R20, R52 ;  /* 0x000000140434723c */ /* 0x010fe20000041834 */
[----:B------:R-:W-:-:S02]  /*8750*/  FMUL.FTZ R61, R61, R177 ;  /* 0x000000b13d3d7220 */ /* 0x000fc40000410000 */
[-C--:B------:R-:W-:Y:S01]  /*8760*/  FMUL.FTZ R62, R62, R3.reuse ;  /* 0x000000033e3e7220 */ /* 0x080fe20000410000 */
[----:B------:R-:W-:Y:S01]  /*8770*/  MUFU.EX2 R197, R197 ;  /* 0x000000c500c57308 */ /* 0x000fe20000000800 */
[----:B------:R-:W-:Y:S02]  /*8780*/  FMUL.FTZ R63, R63, R3 ;  /* 0x000000033f3f7220 */ /* 0x000fe40000410000 */
[-C--:B------:R-:W-:Y:S01]  /*8790*/  FMUL.FTZ R64, R64, R177.reuse ;  /* 0x000000b140407220 */ /* 0x080fe20000410000 */
[----:B------:R-:W-:Y:S01]  /*87a0*/  HMMA.16816.F32.BF16 R56, R4, R22, R56 ;  /* 0x000000160438723c */ /* 0x000fe20000041838 */
[----:B------:R-:W4:Y:S01]  /*87b0*/  LDSM.16.MT88.4 R20, [R226+0x1c000] ;  /* 0x01c00000e214783b */ /* 0x000f220000004200 */
[----:B------:R-:W-:Y:S02]  /*87c0*/  FMUL.FTZ R65, R65, R177 ;  /* 0x000000b141417220 */ /* 0x000fe40000410000 */
[-C--:B------:R-:W-:Y:S01]  /*87d0*/  FMUL.FTZ R66, R66, R3.reuse ;  /* 0x0000000342427220 */ /* 0x080fe20000410000 */
[----:B------:R-:W2:Y:S01]  /*87e0*/  MUFU.EX2 R194, R194 ;  /* 0x000000c200c27308 */ /* 0x000ea20000000800 */
[----:B------:R-:W-:-:S02]  /*87f0*/  FMUL.FTZ R67, R67, R3 ;  /* 0x0000000343437220 */ /* 0x000fc40000410000 */
[C---:B-1----:R-:W-:Y:S01]  /*8800*/  HMMA.16816.F32.BF16 R60, R4.reuse, R16, R60 ;  /* 0x00000010043c723c */ /* 0x042fe2000004183c */
[-C--:B------:R-:W-:Y:S02]  /*8810*/  FMUL.FTZ R68, R68, R177.reuse ;  /* 0x000000b144447220 */ /* 0x080fe40000410000 */
[----:B------:R-:W-:Y:S02]  /*8820*/  FMUL.FTZ R69, R69, R177 ;  /* 0x000000b145457220 */ /* 0x000fe40000410000 */
[-C--:B------:R-:W-:Y:S01]  /*8830*/  FMUL.FTZ R70, R70, R3.reuse ;  /* 0x0000000346467220 */ /* 0x080fe20000410000 */
[----:B------:R-:W-:Y:S01]  /*8840*/  MUFU.EX2 R183, R183 ;  /* 0x000000b700b77308 */ /* 0x000fe20000000800 */
        /* <DEDUP_REMOVED lines=29> */
[----:B------:R-:W-:Y:S01]  /*8a20*/  FMUL.FTZ R89, R89, R177 ;  /* 0x000000b159597220 */ /* 0x000fe20000410000 */
[----:B------:R-:W4:Y:S01]  /*8a30*/  LDSM.16.MT88.4 R20, [R228+0x1e000] ;  /* 0x01e00000e414783b */ /* 0x000f220000004200 */
        /* <DEDUP_REMOVED lines=18> */
[----:B--2---:R-:W-:Y:S01]  /*8b60*/  HMMA.16816.F32.BF16 R92, R4, R12, R92 ;  /* 0x0000000c045c723c */ /* 0x004fe2000004185c */
[-C--:B------:R-:W-:Y:S02]  /*8b70*/  FMUL.FTZ R102, R102, R3.reuse ;  /* 0x0000000366667220 */ /* 0x080fe40000410000 */
[----:B------:R-:W-:-:S02]  /*8b80*/  FMUL.FTZ R103, R103, R3 ;  /* 0x0000000367677220 */ /* 0x000fc40000410000 */
[-C--:B------:R-:W-:Y:S02]  /*8b90*/  FMUL.FTZ R104, R104, R177.reuse ;  /* 0x000000b168687220 */ /* 0x080fe40000410000 */
[----:B------:R-:W-:Y:S01]  /*8ba0*/  FMUL.FTZ R105, R105, R177 ;  /* 0x000000b169697220 */ /* 0x000fe20000410000 */
[C---:B------:R-:W-:Y:S01]  /*8bb0*/  HMMA.16816.F32.BF16 R96, R4.reuse, R14, R96 ;  /* 0x0000000e0460723c */ /* 0x040fe20000041860 */
[-C--:B------:R-:W-:Y:S01]  /*8bc0*/  FMUL.FTZ R106, R106, R3.reuse ;  /* 0x000000036a6a7220 */ /* 0x080fe20000410000 */
[----:B------:R-:W2:Y:S01]  /*8bd0*/  LDSM.16.MT88.4 R12, [R225+0x1e000] ;  /* 0x01e00000e10c783b */ /* 0x000ea20000004200 */
[----:B------:R-:W-:Y:S02]  /*8be0*/  FMUL.FTZ R107, R107, R3 ;  /* 0x000000036b6b7220 */ /* 0x000fe40000410000 */
[-C--:B------:R-:W-:Y:S02]  /*8bf0*/  FMUL.FTZ R108, R108, R177.reuse ;  /* 0x000000b16c6c7220 */ /* 0x080fe40000410000 */
[----:B------:R-:W-:Y:S01]  /*8c00*/  FMUL.FTZ R109, R109, R177 ;  /* 0x000000b16d6d7220 */ /* 0x000fe20000410000 */
[----:B----4-:R-:W-:Y:S01]  /*8c10*/  HMMA.16816.F32.BF16 R100, R4, R20, R100 ;  /* 0x000000140464723c */ /* 0x010fe20000041864 */
[----:B------:R-:W-:-:S02]  /*8c20*/  FMUL.FTZ R110, R110, R3 ;  /* 0x000000036e6e7220 */ /* 0x000fc40000410000 */
[----:B------:R-:W-:Y:S02]  /*8c30*/  FMUL.FTZ R111, R111, R3 ;  /* 0x000000036f6f7220 */ /* 0x000fe40000410000 */
[-C--:B------:R-:W-:Y:S02]  /*8c40*/  FMUL.FTZ R112, R112, R177.reuse ;  /* 0x000000b170707220 */ /* 0x080fe40000410000 */
[----:B------:R-:W-:Y:S01]  /*8c50*/  FMUL.FTZ R113, R113, R177 ;  /* 0x000000b171717220 */ /* 0x000fe20000410000 */
[----:B------:R-:W-:Y:S01]  /*8c60*/  HMMA.16816.F32.BF16 R104, R4, R22, R104 ;  /* 0x000000160468723c */ /* 0x000fe20000041868 */
[-C--:B------:R-:W-:Y:S01]  /*8c70*/  FMUL.FTZ R114, R114, R3.reuse ;  /* 0x0000000372727220 */ /* 0x080fe20000410000 */
[----:B------:R-:W4:Y:S01]  /*8c80*/  LDSM.16.MT88.4 R20, [R224+0x1e000] ;  /* 0x01e00000e014783b */ /* 0x000f220000004200 */
        /* <DEDUP_REMOVED lines=23> */
[----:B------:R-:W-:Y:S02]  /*8e00*/  FFMA.FTZ R174, R249, R177, R174 ;  /* 0x000000b1f9ae7223 */ /* 0x000fe400000100ae */
[----:B------:R-:W-:Y:S01]  /*8e10*/  FFMA.FTZ R170, R252, R3, R170 ;  /* 0x00000003fcaa7223 */ /* 0x000fe200000100aa */
[----:B------:R-:W-:Y:S01]  /*8e20*/  MOV R3, R0 ;  /* 0x0000000000037202 */ /* 0x000fe20000000f00 */
[----:B------:R-:W-:Y:S01]  /*8e30*/  FADD.FTZ R173, R173, R174 ;  /* 0x000000aeadad7221 */ /* 0x000fe20000010000 */
[----:B----4-:R-:W-:Y:S01]  /*8e40*/  HMMA.16816.F32.BF16 R124, R4, R20, R124 ;  /* 0x00000014047c723c */ /* 0x010fe2000004187c */
[----:B------:R-:W-:-:S07]  /*8e50*/  FADD.FTZ R169, R169, R170 ;  /* 0x000000aaa9a97221 */ /* 0x000fce0000010000 */
[----:B------:R-:W-:Y:S01]  /*8e60*/  HMMA.16816.F32.BF16 R128, R4, R22, R128 ;  /* 0x000000160480723c */ /* 0x000fe20000041880 */
[----:B------:R-:W4:Y:S06]  /*8e70*/  LDSM.16.MT88.4 R20, [R228+0x1a800] ;  /* 0x01a80000e414783b */ /* 0x000f2c0000004200 */
[----:B---3--:R-:W-:Y:S02]  /*8e80*/  F2FP.BF16.PACK_AB R4, R186, R185 ;  /* 0x000000b9ba04723e */ /* 0x008fe400000010ff */
[----:B-----5:R-:W-:Y:S02]  /*8e90*/  F2FP.BF16.PACK_AB R5, R190, R189 ;  /* 0x000000bdbe05723e */ /* 0x020fe400000010ff */
[----:B------:R-:W-:-:S02]  /*8ea0*/  F2FP.BF16.PACK_AB R6, R188, R187 ;  /* 0x000000bbbc06723e */ /* 0x000fc400000010ff */
[----:B------:R-:W-:-:S07]  /*8eb0*/  F2FP.BF16.PACK_AB R7, R192, R191 ;  /* 0x000000bfc007723e */ /* 0x000fce00000010ff */
        /* <DEDUP_REMOVED lines=42> */
[C---:B------:R-:W-:Y:S08]  /*9160*/  HMMA.16816.F32.BF16 R116, R4.reuse, R32, R116 ;  /* 0x000000200474723c */ /* 0x040ff00000041874 */
[C---:B------:R-:W-:Y:S01]  /*9170*/  HMMA.16816.F32.BF16 R120, R4.reuse, R34, R120 ;  /* 0x000000220478723c */ /* 0x040fe20000041878 */
[----:B------:R-:W-:Y:S07]  /*9180*/  LDSM.16.MT88.4 R32, [R226+0x1f000] ;  /* 0x01f00000e220783b */ /* 0x000fee0000004200 */
[C---:B----4-:R-:W-:Y:S08]  /*9190*/  HMMA.16816.F32.BF16 R124, R4.reuse, R20, R124 ;  /* 0x00000014047c723c */ /* 0x050ff0000004187c */
[----:B------:R-:W-:Y:S01]  /*91a0*/  HMMA.16816.F32.BF16 R128, R4, R22, R128 ;  /* 0x000000160480723c */ /* 0x000fe20000041880 */
[----:B------:R-:W-:Y:S06]  /*91b0*/  LDSM.16.MT88.4 R20, [R228+0x1b000] ;  /* 0x01b00000e414783b */ /* 0x000fec0000004200 */
[----:B------:R-:W-:-:S02]  /*91c0*/  F2FP.BF16.PACK_AB R4, R202, R199 ;  /* 0x000000c7ca04723e */ /* 0x000fc400000010ff */
[----:B------:R-:W-:Y:S02]  /*91d0*/  F2FP.BF16.PACK_AB R5, R196, R193 ;  /* 0x000000c1c405723e */ /* 0x000fe400000010ff */
[----:B------:R-:W-:Y:S02]  /*91e0*/  F2FP.BF16.PACK_AB R6, R204, R195 ;  /* 0x000000c3cc06723e */ /* 0x000fe400000010ff */
[----:B------:R-:W-:-:S07]  /*91f0*/  F2FP.BF16.PACK_AB R7, R194, R197 ;  /* 0x000000c5c207723e */ /* 0x000fce00000010ff */
        /* <DEDUP_REMOVED lines=35> */
[----:B------:R-:W-:Y:S07]  /*9430*/  LDSM.16.MT88.4 R12, [R225+0x19800] ;  /* 0x01980000e10c783b */ /* 0x000fee0000004200 */
[C---:B---3--:R-:W-:Y:S08]  /*9440*/  HMMA.16816.F32.BF16 R100, R4.reuse, R28, R100 ;  /* 0x0000001c0464723c */ /* 0x048ff00000041864 */
[C---:B------:R-:W-:Y:S01]  /*9450*/  HMMA.16816.F32.BF16 R104, R4.reuse, R30, R104 ;  /* 0x0000001e0468723c */ /* 0x040fe20000041868 */
[----:B------:R-:W-:Y:S07]  /*9460*/  LDSM.16.MT88.4 R28, [R224+0x19800] ;  /* 0x01980000e01c783b */ /* 0x000fee0000004200 */
[C---:B------:R-:W-:Y:S08]  /*9470*/  HMMA.16816.F32.BF16 R108, R4.reuse, R32, R108 ;  /* 0x00000020046c723c */ /* 0x040ff0000004186c */
[C---:B------:R-:W-:Y:S01]  /*9480*/  HMMA.16816.F32.BF16 R112, R4.reuse, R34, R112 ;  /* 0x000000220470723c */ /* 0x040fe20000041870 */
[----:B------:R-:W-:Y:S07]  /*9490*/  LDSM.16.MT88.4 R32, [R228+0x1b800] ;  /* 0x01b80000e420783b */ /* 0x000fee0000004200 */
[C---:B------:R-:W-:Y:S07]  /*94a0*/  HMMA.16816.F32.BF16 R116, R4.reuse, R164, R116 ;  /* 0x000000a40474723c */ /* 0x040fee0000041874 */
[----:B------:R-:W-:Y:S01]  /*94b0*/  MOV R164, R200 ;  /* 0x000000c800a47202 */ /* 0x000fe20000000f00 */
[C---:B------:R-:W-:Y:S08]  /*94c0*/  HMMA.16816.F32.BF16 R120, R4.reuse, R166, R120 ;  /* 0x000000a60478723c */ /* 0x040ff00000041878 */
[C---:B----4-:R-:W-:Y:S08]  /*94d0*/  HMMA.16816.F32.BF16 R124, R4.reuse, R24, R124 ;  /* 0x00000018047c723c */ /* 0x050ff0000004187c */
        /* <DEDUP_REMOVED lines=9> */
[C---:B-----5:R-:W-:Y:S08]  /*9570*/  HMMA.16816.F32.BF16 R160, R4.reuse, R20, R160 ;  /* 0x0000001404a0723c */ /* 0x060ff000000418a0 */
[C---:B------:R-:W-:Y:S01]  /*9580*/  HMMA.16816.F32.BF16 R156, R4.reuse, R22, R156 ;  /* 0x00000016049c723c */ /* 0x040fe2000004189c */
[----:B------:R-:W3:Y:S07]  /*9590*/  LDSM.16.MT88.4 R20, [R225+0x1b800] ;  /* 0x01b80000e114783b */ /* 0x000eee0000004200 */
[C---:B--2---:R-:W-:Y:S08]  /*95a0*/  HMMA.16816.F32.BF16 R44, R4.reuse, R24, R44 ;  /* 0x00000018042c723c */ /* 0x044ff0000004182c */
[C---:B------:R-:W-:Y:S01]  /*95b0*/  HMMA.16816.F32.BF16 R48, R4.reuse, R26, R48 ;  /* 0x0000001a0430723c */ /* 0x040fe20000041830 */
[----:B------:R-:W2:Y:S07]  /*95c0*/  LDSM.16.MT88.4 R24, [R224+0x1d800] ;  /* 0x01d80000e018783b */ /* 0x000eae0000004200 */
[C---:B------:R-:W-:Y:S08]  /*95d0*/  HMMA.16816.F32.BF16 R144, R4.reuse, R12, R144 ;  /* 0x0000000c0490723c */ /* 0x040ff00000041890 */
[C---:B-1----:R-:W-:Y:S08]  /*95e0*/  HMMA.16816.F32.BF16 R60, R4.reuse, R16, R60 ;  /* 0x00000010043c723c */ /* 0x042ff0000004183c */
[C---:B------:R-:W-:Y:S01]  /*95f0*/  HMMA.16816.F32.BF16 R64, R4.reuse, R18, R64 ;  /* 0x000000120440723c */ /* 0x040fe20000041840 */
[----:B------:R-:W1:Y:S07]  /*9600*/  LDSM.16.MT88.4 R16, [R226+0x1f800] ;  /* 0x01f80000e210783b */ /* 0x000e6e0000004200 */
[C---:B------:R-:W-:Y:S01]  /*9610*/  HMMA.16816.F32.BF16 R140, R4.reuse, R14, R140 ;  /* 0x0000000e048c723c */ /* 0x040fe2000004188c */
[----:B------:R-:W4:Y:S07]  /*9620*/  LDSM.16.MT88.4 R12, [R228+0x1d800] ;  /* 0x01d80000e40c783b */ /* 0x000f2e0000004200 */
[C---:B---3--:R-:W-:Y:S08]  /*9630*/  HMMA.16816.F32.BF16 R52, R4.reuse, R20, R52 ;  /* 0x000000140434723c */ /* 0x048ff00000041834 */
[C---:B------:R-:W-:Y:S01]  /*9640*/  HMMA.16816.F32.BF16 R56, R4.reuse, R22, R56 ;  /* 0x000000160438723c */ /* 0x040fe20000041838 */
[----:B------:R-:W3:Y:S07]  /*9650*/  LDSM.16.MT88.4 R20, [R228+0x1f800] ;  /* 0x01f80000e414783b */ /* 0x000eee0000004200 */
[C---:B--2---:R-:W-:Y:S07]  /*9660*/  HMMA.16816.F32.BF16 R92, R4.reuse, R24, R92 ;  /* 0x00000018045c723c */ /* 0x044fee000004185c */
[----:B------:R-:W-:Y:S01]  /*9670*/  FADD.FTZ R24, R168, R169 ;  /* 0x000000a9a8187221 */ /* 0x000fe20000010000 */
[----:B------:R-:W-:Y:S03]  /*9680*/  HMMA.16816.F32.BF16 R136, R4, R28, R136 ;  /* 0x0000001c0488723c */ /* 0x000fe60000041888 */
[----:B------:R-:W-:-:S04]  /*9690*/  FADD.FTZ R24, R175, R24 ;  /* 0x00000018af187221 */ /* 0x000fc80000010000 */
[----:B------:R-:W-:Y:S01]  /*96a0*/  FADD.FTZ R189, R189, R24 ;  /* 0x00000018bdbd7221 */ /* 0x000fe20000010000 */
[----:B-1----:R-:W-:Y:S03]  /*96b0*/  HMMA.16816.F32.BF16 R108, R4, R16, R108 ;  /* 0x00000010046c723c */ /* 0x002fe6000004186c */
[----:B------:R-:W-:-:S04]  /*96c0*/  FADD.FTZ R190, R190, R189 ;  /* 0x000000bdbebe7221 */ /* 0x000fc80000010000 */
[----:B------:R-:W-:Y:S01]  /*96d0*/  FADD.FTZ R16, R172, R173 ;  /* 0x000000adac107221 */ /* 0x000fe20000010000 */
[C---:B------:R-:W-:Y:S01]  /*96e0*/  HMMA.16816.F32.BF16 R132, R4.reuse, R30, R132 ;  /* 0x0000001e0484723c */ /* 0x040fe20000041884 */
[----:B------:R-:W1:Y:S01]  /*96f0*/  LDSM.16.MT88.4 R28, [R226+0x1d800] ;  /* 0x01d80000e21c783b */ /* 0x000e620000004200 */
        /* <DEDUP_REMOVED lines=10> */
[----:B------:R-:W2:Y:S01]  /*97a0*/  LDSM.16.MT88.4 R32, [R225+0x1d800] ;  /* 0x01d80000e120783b */ /* 0x000ea20000004200 */
[----:B------:R-:W-:Y:S02]  /*97b0*/  FADD.FTZ R197, R197, R196 ;  /* 0x000000c4c5c57221 */ /* 0x000fe40000010000 */
[----:B------:R-:W-:Y:S02]  /*97c0*/  FADD.FTZ R188, R188, R187 ;  /* 0x000000bbbcbc7221 */ /* 0x000fe40000010000 */
[----:B------:R-:W-:-:S02]  /*97d0*/  FADD.FTZ R194, R194, R197 ;  /* 0x000000c5c2c27221 */ /* 0x000fc40000010000 */
[----:B------:R-:W-:Y:S01]  /*97e0*/  FADD.FTZ R199, R199, R188 ;  /* 0x000000bcc7c77221 */ /* 0x000fe20000010000 */
[C---:B----4-:R-:W-:Y:S01]  /*97f0*/  HMMA.16816.F32.BF16 R68, R4.reuse, R12, R68 ;  /* 0x0000000c0444723c */ /* 0x050fe20000041844 */
[----:B------:R-:W-:Y:S02]  /*9800*/  FADD.FTZ R181, R181, R194 ;  /* 0x000000c2b5b57221 */ /* 0x000fe40000010000 */
[----:B------:R-:W-:Y:S02]  /*9810*/  FADD.FTZ R202, R202, R199 ;  /* 0x000000c7caca7221 */ /* 0x000fe40000010000 */
[----:B------:R-:W-:Y:S02]  /*9820*/  FADD.FTZ R181, R180, R181 ;  /* 0x000000b5b4b57221 */ /* 0x000fe40000010000 */
[----:B------:R-:W-:Y:S01]  /*9830*/  FADD.FTZ R195, R195, R202 ;  /* 0x000000cac3c37221 */ /* 0x000fe20000010000 */
[----:B------:R-:W-:Y:S01]  /*9840*/  HMMA.16816.F32.BF16 R72, R4, R14, R72 ;  /* 0x0000000e0448723c */ /* 0x000fe20000041848 */
[----:B------:R-:W4:Y:S01]  /*9850*/  LDSM.16.MT88.4 R12, [R225+0x1f800] ;  /* 0x01f80000e10c783b */ /* 0x000f220000004200 */
[----:B------:R-:W-:-:S02]  /*9860*/  FADD.FTZ R178, R178, R181 ;  /* 0x000000b5b2b27221 */ /* 0x000fc40000010000 */
[----:B------:R-:W-:Y:S02]  /*9870*/  FADD.FTZ R204, R204, R195 ;  /* 0x000000c3cccc7221 */ /* 0x000fe40000010000 */
[----:B------:R-:W-:Y:S02]  /*9880*/  FADD.FTZ R252, R179, R178 ;  /* 0x000000b2b3fc7221 */ /* 0x000fe40000010000 */
[----:B---3--:R-:W-:Y:S01]  /*9890*/  HMMA.16816.F32.BF16 R100, R4, R20, R100 ;  /* 0x000000140464723c */ /* 0x008fe20000041864 */
[----:B------:R-:W-:-:S04]  /*98a0*/  FADD.FTZ R183, R183, R204 ;  /* 0x000000ccb7b77221 */ /* 0x000fc80000010000 */
[----:B------:R-:W-:-:S03]  /*98b0*/  FADD.FTZ R198, R198, R183 ;  /* 0x000000b7c6c67221 */ /* 0x000fc60000010000 */
[----:B------:R-:W-:Y:S01]  /*98c0*/  HMMA.16816.F32.BF16 R104, R4, R22, R104 ;  /* 0x000000160468723c */ /* 0x000fe20000041868 */
[----:B------:R-:W3:Y:S01]  /*98d0*/  LDSM.16.MT88.4 R20, [R224+0x1f800] ;  /* 0x01f80000e014783b */ /* 0x000ee20000004200 */
[----:B------:R-:W-:-:S04]  /*98e0*/  FADD.FTZ R201, R201, R198 ;  /* 0x000000c6c9c97221 */ /* 0x000fc80000010000 */
[----:B------:R-:W-:Y:S02]  /*98f0*/  FADD.FTZ R205, R184, R201 ;  /* 0x000000c9b8cd7221 */ /* 0x000fe40000010000 */
[C---:B-1----:R-:W-:Y:S03]  /*9900*/  HMMA.16816.F32.BF16 R76, R4.reuse, R28, R76 ;  /* 0x0000001c044c723c */ /* 0x042fe6000004184c */
[----:B------:R1:W-:Y:S05]  /*9910*/  STL [R1], R205 ;  /* 0x000000cd01007387 */ /* 0x0003ea0000100800 */
[C---:B------:R-:W-:Y:S08]  /*9920*/  HMMA.16816.F32.BF16 R80, R4.reuse, R30, R80 ;  /* 0x0000001e0450723c */ /* 0x040ff00000041850 */
[C---:B--2---:R-:W-:Y:S08]  /*9930*/  HMMA.16816.F32.BF16 R84, R4.reuse, R32, R84 ;  /* 0x000000200454723c */ /* 0x044ff00000041854 */
[C---:B------:R-:W-:Y:S08]  /*9940*/  HMMA.16816.F32.BF16 R88, R4.reuse, R34, R88 ;  /* 0x000000220458723c */ /* 0x040ff00000041858 */
[C---:B------:R-:W-:Y:S08]  /*9950*/  HMMA.16816.F32.BF16 R96, R4.reuse, R26, R96 ;  /* 0x0000001a0460723c */ /* 0x040ff00000041860 */
[C---:B------:R-:W-:Y:S08]  /*9960*/  HMMA.16816.F32.BF16 R112, R4.reuse, R18, R112 ;  /* 0x000000120470723c */ /* 0x040ff00000041870 */
[C---:B----4-:R-:W-:Y:S08]  /*9970*/  HMMA.16816.F32.BF16 R116, R4.reuse, R12, R116 ;  /* 0x0000000c0474723c */ /* 0x050ff00000041874 */
[C---:B------:R-:W-:Y:S08]  /*9980*/  HMMA.16816.F32.BF16 R120, R4.reuse, R14, R120 ;  /* 0x0000000e0478723c */ /* 0x040ff00000041878 */
[C---:B---3--:R-:W-:Y:S08]  /*9990*/  HMMA.16816.F32.BF16 R124, R4.reuse, R20, R124 ;  /* 0x00000014047c723c */ /* 0x048ff0000004187c */
[----:B------:R-:W-:Y:S01]  /*99a0*/  HMMA.16816.F32.BF16 R128, R4, R22, R128 ;  /* 0x000000160480723c */ /* 0x000fe20000041880 */
[----:B------:R-:W-:Y:S11]  /*99b0*/  @!P0 BRA `(.L_x_936) ;  /* 0x00003e5000008947 */ /* 0x000ff60003800000 */
[----:B-1----:R-:W-:Y:S01]  /*99c0*/  UIADD3 UR26, UR9, -0x3, URZ ;  /* 0xfffffffd091a7890 */ /* 0x002fe2000fffe03f */
        /* <DEDUP_REMOVED lines=75> */
[----:B------:R-:W2:Y:S04]  /*9e80*/  LDSM.16.M88.4 R164, [R233+0x11000] ;  /* 0x01100000e9a4783b */ /* 0x000ea80000000200 */
[----:B-1----:R-:W1:Y:S04]  /*9e90*/  LDSM.16.M88.4 R12, [R233+0x11800] ;  /* 0x01180000e90c783b */ /* 0x002e680000000200 */
[----:B------:R-:W-:Y:S04]  /*9ea0*/  LDSM.16.M88.4 R28, [R232] ;  /* 0x00000000e81c783b */ /* 0x000fe80000000200 */
[----:B----4-:R-:W4:Y:S04]  /*9eb0*/  LDSM.16.M88.4 R4, [R231] ;  /* 0x00000000e704783b */ /* 0x010f280000000200 */
[----:B------:R-:W1:Y:S04]  /*9ec0*/  LDSM.16.M88.4 R192, [R223] ;  /* 0x00000000dfc0783b */ /* 0x000e680000000200 */
[----:B------:R-:W1:Y:S04]  /*9ed0*/  LDSM.16.M88.4 R184, [R222] ;  /* 0x00000000deb8783b */ /* 0x000e680000000200 */
[----:B------:R-:W1:Y:S04]  /*9ee0*/  LDSM.16.M88.4 R180, [R221] ;  /* 0x00000000ddb4783b */ /* 0x000e680000000200 */
[----:B-----5:R-:W-:Y:S01]  /*9ef0*/  LDSM.16.M88.4 R24, [R227+0x10000] ;  /* 0x01000000e318783b */ /* 0x020fe20000000200 */
[C---:B---3--:R-:W-:Y:S03]  /*9f00*/  HMMA.16816.F32.BF16 R20, R188.reuse, R16, RZ ;  /* 0x00000010bc14723c */ /* 0x048fe600000418ff */
[----:B------:R-:W-:Y:S04]  /*9f10*/  LDSM.16.M88.4 R196, [R227+0x11000] ;  /* 0x01100000e3c4783b */ /* 0x000fe80000000200 */
[----:B------:R-:W0:Y:S01]  /*9f20*/  LDGDEPBAR ;  /* 0x00000000000079af */ /* 0x000e220000000000 */
[C---:B------:R-:W-:Y:S08]  /*9f30*/  HMMA.16816.F32.BF16 R16, R188.reuse, R18, RZ ;  /* 0x00000012bc10723c */ /* 0x040ff000000418ff */
[C---:B--2---:R-:W-:Y:S08]  /*9f40*/  HMMA.16816.F32.BF16 R176, R188.reuse, R172, RZ ;  /* 0x000000acbcb0723c */ /* 0x044ff000000418ff */
[C---:B------:R-:W-:Y:S08]  /*9f50*/  HMMA.16816.F32.BF16 R172, R188.reuse, R174, RZ ;  /* 0x000000aebcac723c */ /* 0x040ff000000418ff */
[C---:B------:R-:W-:Y:S08]  /*9f60*/  HMMA.16816.F32.BF16 R168, R188.reuse, R164, RZ ;  /* 0x000000a4bca8723c */ /* 0x040ff000000418ff */
[C---:B------:R-:W-:Y:S08]  /*9f70*/  HMMA.16816.F32.BF16 R164, R188.reuse, R166, RZ ;  /* 0x000000a6bca4723c */ /* 0x040ff000000418ff */
[C---:B-1----:R-:W-:Y:S08]  /*9f80*/  HMMA.16816.F32.BF16 R32, R188.reuse, R12, RZ ;  /* 0x0000000cbc20723c */ /* 0x042ff000000418ff */
        /* <DEDUP_REMOVED lines=13> */
[----:B------:R-:W-:Y:S04]  /*a060*/  LDSM.16.M88.4 R180, [R220+0x800] ;  /* 0x00080000dcb4783b */ /* 0x000fe80000000200 */
[----:B------:R-:W-:Y:S03]  /*a070*/  LDSM.16.M88.4 R28, [R220+0x1000] ;  /* 0x00100000dc1c783b */ /* 0x000fe60000000200 */
[C---:B-1----:R-:W-:Y:S08]  /*a080*/  HMMA.16816.F32.BF16 R176, R4.reuse, R12, R176 ;  /* 0x0000000c04b0723c */ /* 0x042ff000000418b0 */
[C---:B------:R-:W-:Y:S01]  /*a090*/  HMMA.16816.F32.BF16 R172, R4.reuse, R14, R172 ;  /* 0x0000000e04ac723c */ /* 0x040fe200000418ac */
[----:B------:R-:W1:Y:S07]  /*a0a0*/  LDSM.16.M88.4 R12, [R229] ;  /* 0x00000000e50c783b */ /* 0x000e6e0000000200 */
[C---:B------:R-:W-:Y:S08]  /*a0b0*/  HMMA.16816.F32.BF16 R20, R4.reuse, R24, R20 ;  /* 0x000000180414723c */ /* 0x040ff00000041814 */
[C---:B------:R-:W-:Y:S01]  /*a0c0*/  HMMA.16816.F32.BF16 R16, R4.reuse, R26, R16 ;  /* 0x0000001a0410723c */ /* 0x040fe20000041810 */
[----:B------:R-:W3:Y:S07]  /*a0d0*/  LDSM.16.M88.4 R24, [R220+0x1800] ;  /* 0x00180000dc18783b */ /* 0x000eee0000000200 */
[C---:B------:R-:W-:Y:S08]  /*a0e0*/  HMMA.16816.F32.BF16 R168, R4.reuse, R196, R168 ;  /* 0x000000c404a8723c */ /* 0x040ff000000418a8 */
[C---:B------:R-:W-:Y:S01]  /*a0f0*/  HMMA.16816.F32.BF16 R164, R4.reuse, R198, R164 ;  /* 0x000000c604a4723c */ /* 0x040fe200000418a4 */
[----:B------:R-:W-:Y:S07]  /*a100*/  LDSM.16.M88.4 R196, [R233+0x12000] ;  /* 0x01200000e9c4783b */ /* 0x000fee0000000200 */
[C---:B--2---:R-:W-:Y:S08]  /*a110*/  HMMA.16816.F32.BF16 R32, R4.reuse, R192, R32 ;  /* 0x000000c00420723c */ /* 0x044ff00000041820 */
[----:B------:R-:W-:Y:S01]  /*a120*/  HMMA.16816.F32.BF16 R188, R4, R194, R188 ;  /* 0x000000c204bc723c */ /* 0x000fe200000418bc */
[----:B------:R-:W2:Y:S04]  /*a130*/  LDSM.16.M88.4 R4, [R234+0x4000] ;  /* 0x00400000ea04783b */ /* 0x000ea80000000200 */
[----:B------:R-:W-:Y:S03]  /*a140*/  LDSM.16.M88.4 R192, [R218] ;  /* 0x00000000dac0783b */ /* 0x000fe60000000200 */
        /* <DEDUP_REMOVED lines=11> */
[----:B------:R-:W-:Y:S04]  /*a200*/  LDSM.16.M88.4 R12, [R232+0x4000] ;  /* 0x00400000e80c783b */ /* 0x000fe80000000200 */
[----:B------:R-:W3:Y:S03]  /*a210*/  LDSM.16.M88.4 R24, [R219] ;  /* 0x00000000db18783b */ /* 0x000ee60000000200 */
[C---:B--2---:R-:W-:Y:S08]  /*a220*/  HMMA.16816.F32.BF16 R20, R4.reuse, R196, R20 ;  /* 0x000000c40414723c */ /* 0x044ff00000041814 */
[C---:B------:R-:W-:Y:S01]  /*a230*/  HMMA.16816.F32.BF16 R16, R4.reuse, R198, R16 ;  /* 0x000000c60410723c */ /* 0x040fe20000041810 */
[----:B------:R-:W-:Y:S07]  /*a240*/  LDSM.16.M88.4 R196, [R227+0x13000] ;  /* 0x01300000e3c4783b */ /* 0x000fee0000000200 */
[C---:B-1----:R-:W-:Y:S08]  /*a250*/  HMMA.16816.F32.BF16 R176, R4.reuse, R184, R176 ;  /* 0x000000b804b0723c */ /* 0x042ff000000418b0 */
[C---:B------:R-:W-:Y:S01]  /*a260*/  HMMA.16816.F32.BF16 R172, R4.reuse, R186, R172 ;  /* 0x000000ba04ac723c */ /* 0x040fe200000418ac */
[----:B------:R-:W-:Y:S07]  /*a270*/  LDSM.16.M88.4 R184, [R230+0x4000] ;  /* 0x00400000e6b8783b */ /* 0x000fee0000000200 */
[C---:B----4-:R-:W-:Y:S08]  /*a280*/  HMMA.16816.F32.BF16 R168, R4.reuse, R180, R168 ;  /* 0x000000b404a8723c */ /* 0x050ff000000418a8 */
[C---:B------:R-:W-:Y:S01]  /*a290*/  HMMA.16816.F32.BF16 R164, R4.reuse, R182, R164 ;  /* 0x000000b604a4723c */ /* 0x040fe200000418a4 */
[----:B------:R-:W1:Y:S07]  /*a2a0*/  LDSM.16.M88.4 R180, [R217] ;  /* 0x00000000d9b4783b */ /* 0x000e6e0000000200 */
[C---:B-----5:R-:W-:Y:S08]  /*a2b0*/  HMMA.16816.F32.BF16 R32, R4.reuse, R28, R32 ;  /* 0x0000001c0420723c */ /* 0x060ff00000041820 */
[----:B------:R-:W-:Y:S01]  /*a2c0*/  HMMA.16816.F32.BF16 R188, R4, R30, R188 ;  /* 0x0000001e04bc723c */ /* 0x000fe200000418bc */
[----:B------:R-:W2:Y:S04]  /*a2d0*/  LDSM.16.M88.4 R28, [R216] ;  /* 0x00000000d81c783b */ /* 0x000ea80000000200 */
[----:B------:R-:W4:Y:S03]  /*a2e0*/  LDSM.16.M88.4 R4, [R227+0x12000] ;  /* 0x01200000e304783b */ /* 0x000f260000000200 */
        /* <DEDUP_REMOVED lines=11> */
[----:B------:R-:W-:Y:S04]  /*a3a0*/  LDSM.16.M88.4 R12, [R229+0x4000] ;  /* 0x00400000e50c783b */ /* 0x000fe80000000200 */
[----:B------:R-:W-:Y:S03]  /*a3b0*/  LDSM.16.M88.4 R28, [R220+0x3000] ;  /* 0x00300000dc1c783b */ /* 0x000fe60000000200 */
[C---:B----4-:R-:W-:Y:S08]  /*a3c0*/  HMMA.16816.F32.BF16 R20, R184.reuse, R4, R20 ;  /* 0x00000004b814723c */ /* 0x050ff00000041814 */
[C---:B------:R-:W-:Y:S01]  /*a3d0*/  HMMA.16816.F32.BF16 R16, R184.reuse, R6, R16 ;  /* 0x00000006b810723c */ /* 0x040fe20000041810 */
[----:B------:R-:W1:Y:S07]  /*a3e0*/  LDSM.16.M88.4 R4, [R220+0x2000] ;  /* 0x00200000dc04783b */ /* 0x000e6e0000000200 */
[C---:B---3--:R-:W-:Y:S08]  /*a3f0*/  HMMA.16816.F32.BF16 R176, R184.reuse, R24, R176 ;  /* 0x00000018b8b0723c */ /* 0x048ff000000418b0 */
[C---:B------:R-:W-:Y:S01]  /*a400*/  HMMA.16816.F32.BF16 R172, R184.reuse, R26, R172 ;  /* 0x0000001ab8ac723c */ /* 0x040fe200000418ac */
[----:B------:R-:W2:Y:S07]  /*a410*/  LDSM.16.M88.4 R24, [R220+0x3800] ;  /* 0x00380000dc18783b */ /* 0x000eae0000000200 */
[C---:B------:R-:W-:Y:S08]  /*a420*/  HMMA.16816.F32.BF16 R168, R184.reuse, R196, R168 ;  /* 0x000000c4b8a8723c */ /* 0x040ff000000418a8 */
[C---:B------:R-:W-:Y:S01]  /*a430*/  HMMA.16816.F32.BF16 R164, R184.reuse, R198, R164 ;  /* 0x000000c6b8a4723c */ /* 0x040fe200000418a4 */
[----:B------:R-:W-:Y:S07]  /*a440*/  LDSM.16.M88.4 R196, [R227+0x15000] ;  /* 0x01500000e3c4783b */ /* 0x000fee0000000200 */
[C---:B-----5:R-:W-:Y:S08]  /*a450*/  HMMA.16816.F32.BF16 R32, R184.reuse, R192, R32 ;  /* 0x000000c0b820723c */ /* 0x060ff00000041820 */
        /* <DEDUP_REMOVED lines=9> */
[C---:B------:R-:W-:Y:S08]  /*a4f0*/  HMMA.16816.F32.BF16 R168, R12.reuse, R28, R168 ;  /* 0x0000001c0ca8723c */ /* 0x040ff000000418a8 */
[C---:B------:R-:W-:Y:S01]  /*a500*/  HMMA.16816.F32.BF16 R164, R12.reuse, R30, R164 ;  /* 0x0000001e0ca4723c */ /* 0x040fe200000418a4 */
[----:B------:R-:W4:Y:S07]  /*a510*/  LDSM.16.M88.4 R28, [R233+0x15800] ;  /* 0x01580000e91c783b */ /* 0x000f2e0000000200 */
[C---:B--2---:R-:W-:Y:S08]  /*a520*/  HMMA.16816.F32.BF16 R32, R12.reuse, R24, R32 ;  /* 0x000000180c20723c */ /* 0x044ff00000041820 */
[----:B------:R-:W-:Y:S01]  /*a530*/  HMMA.16816.F32.BF16 R188, R12, R26, R188 ;  /* 0x0000001a0cbc723c */ /* 0x000fe200000418bc */
[----:B------:R-:W-:Y:S04]  /*a540*/  LDSM.16.M88.4 R24, [R232+0x8000] ;  /* 0x00800000e818783b */ /* 0x000fe80000000200 */
[----:B------:R-:W2:Y:S03]  /*a550*/  LDSM.16.M88.4 R12, [R215] ;  /* 0x00000000d70c783b */ /* 0x000ea60000000200 */
[C---:B-1----:R-:W-:Y:S08]  /*a560*/  HMMA.16816.F32.BF16 R20, R4.reuse, R192, R20 ;  /* 0x000000c00414723c */ /* 0x042ff00000041814 */
[C---:B------:R-:W-:Y:S01]  /*a570*/  HMMA.16816.F32.BF16 R16, R4.reuse, R194, R16 ;  /* 0x000000c20410723c */ /* 0x040fe20000041810 */
[----:B------:R-:W1:Y:S07]  /*a580*/  LDSM.16.M88.4 R192, [R214] ;  /* 0x00000000d6c0783b */ /* 0x000e6e0000000200 */
[C---:B------:R-:W-:Y:S08]  /*a590*/  HMMA.16816.F32.BF16 R176, R4.reuse, R184, R176 ;  /* 0x000000b804b0723c */ /* 0x040ff000000418b0 */
[C---:B------:R-:W-:Y:S01]  /*a5a0*/  HMMA.16816.F32.BF16 R172, R4.reuse, R186, R172 ;  /* 0x000000ba04ac723c */ /* 0x040fe200000418ac */
[----:B------:R-:W5:Y:S07]  /*a5b0*/  LDSM.16.M88.4 R184, [R213] ;  /* 0x00000000d5b8783b */ /* 0x000f6e0000000200 */
[C---:B---3--:R-:W-:Y:S08]  /*a5c0*/  HMMA.16816.F32.BF16 R168, R4.reuse, R180, R168 ;  /* 0x000000b404a8723c */ /* 0x048ff000000418a8 */
[C---:B------:R-:W-:Y:S01]  /*a5d0*/  HMMA.16816.F32.BF16 R164, R4.reuse, R182, R164 ;  /* 0x000000b604a4723c */ /* 0x040fe200000418a4 */
[----:B------:R-:W3:Y:S07]  /*a5e0*/  LDSM.16.M88.4 R180, [R212] ;  /* 0x00000000d4b4783b */ /* 0x000eee0000000200 */
        /* <DEDUP_REMOVED lines=10> */
[C---:B-----5:R-:W-:Y:S08]  /*a690*/  HMMA.16816.F32.BF16 R168, R24.reuse, R184, R168 ;  /* 0x000000b818a8723c */ /* 0x060ff000000418a8 */
        /* <DEDUP_REMOVED lines=12> */
[C---:B-1----:R-:W-:Y:S08]  /*a760*/  HMMA.16816.F32.BF16 R32, R28.reuse, R192, R32 ;  /* 0x000000c01c20723c */ /* 0x042ff00000041820 */
[C---:B------:R-:W-:Y:S01]  /*a770*/  HMMA.16816.F32.BF16 R188, R28.reuse, R194, R188 ;  /* 0x000000c21cbc723c */ /* 0x040fe200000418bc */
[----:B------:R-:W-:Y:S07]  /*a780*/  LDSM.16.M88.4 R192, [R234+0xc000] ;  /* 0x00c00000eac0783b */ /* 0x000fee0000000200 */
[C---:B------:R-:W-:Y:S08]  /*a790*/  HMMA.16816.F32.BF16 R168, R28.reuse, R196, R168 ;  /* 0x000000c41ca8723c */ /* 0x040ff000000418a8 */
        /* <DEDUP_REMOVED lines=14> */
[----:B------:R-:W4:Y:S04]  /*a880*/  LDSM.16.M88.4 R4, [R211] ;  /* 0x00000000d304783b */ /* 0x000f280000000200 */
[----:B------:R-:W5:Y:S03]  /*a890*/  LDSM.16.M88.4 R180, [R210] ;  /* 0x00000000d2b4783b */ /* 0x000f660000000200 */
[C---:B-1----:R-:W-:Y:S08]  /*a8a0*/  HMMA.16816.F32.BF16 R16, R192.reuse, R30, R16 ;  /* 0x0000001ec010723c */ /* 0x042ff00000041810 */
[C---:B------:R-:W-:Y:S01]  /*a8b0*/  HMMA.16816.F32.BF16 R20, R192.reuse, R28, R20 ;  /* 0x0000001cc014723c */ /* 0x040fe20000041814 */
[----:B------:R-:W-:Y:S07]  /*a8c0*/  LDSM.16.M88.4 R28, [R230+0xc000] ;  /* 0x00c00000e61c783b */ /* 0x000fee0000000200 */
[C---:B---3--:R-:W-:Y:S08]  /*a8d0*/  HMMA.16816.F32.BF16 R176, R192.reuse, R24, R176 ;  /* 0x00000018c0b0723c */ /* 0x048ff000000418b0 */
[C---:B------:R-:W-:Y:S01]  /*a8e0*/  HMMA.16816.F32.BF16 R172, R192.reuse, R26, R172 ;  /* 0x0000001ac0ac723c */ /* 0x040fe200000418ac */
[----:B------:R-:W1:Y:S07]  /*a8f0*/  LDSM.16.M88.4 R24, [R227+0x16000] ;  /* 0x01600000e318783b */ /* 0x000e6e0000000200 */
[C---:B--2---:R-:W-:Y:S08]  /*a900*/  HMMA.16816.F32.BF16 R168, R192.reuse, R12, R168 ;  /* 0x0000000cc0a8723c */ /* 0x044ff000000418a8 */
[C---:B------:R-:W-:Y:S01]  /*a910*/  HMMA.16816.F32.BF16 R164, R192.reuse, R14, R164 ;  /* 0x0000000ec0a4723c */ /* 0x040fe200000418a4 */
[----:B------:R-:W-:Y:S07]  /*a920*/  LDSM.16.M88.4 R12, [R229+0xc000] ;  /* 0x00c00000e50c783b */ /* 0x000fee0000000200 */
[C---:B------:R-:W-:Y:S08]  /*a930*/  HMMA.16816.F32.BF16 R32, R192.reuse, R196, R32 ;  /* 0x000000c4c020723c */ /* 0x040ff00000041820 */
[----:B------:R-:W-:Y:S01]  /*a940*/  HMMA.16816.F32.BF16 R192, R192, R198, R188 ;  /* 0x000000c6c0c0723c */ /* 0x000fe200000418bc */
[----:B------:R-:W2:Y:S07]  /*a950*/  LDSM.16.M88.4 R188, [R227+0x16800] ;  /* 0x01680000e3bc783b */ /* 0x000eae0000000200 */
[C---:B----4-:R-:W-:Y:S08]  /*a960*/  HMMA.16816.F32.BF16 R16, R184.reuse, R6, R16 ;  /* 0x00000006b810723c */ /* 0x050ff00000041810 */
[C---:B------:R-:W-:Y:S01]  /*a970*/  HMMA.16816.F32.BF16 R20, R184.reuse, R4, R20 ;  /* 0x00000004b814723c */ /* 0x040fe20000041814 */
[----:B------:R-:W3:Y:S07]  /*a980*/  LDSM.16.M88.4 R4, [R220+0x6000] ;  /* 0x00600000dc04783b */ /* 0x000eee0000000200 */
[C---:B-----5:R-:W-:Y:S08]  /*a990*/  HMMA.16816.F32.BF16 R176, R184.reuse, R180, R176 ;  /* 0x000000b4b8b0723c */ /* 0x060ff000000418b0 */
[----:B------:R-:W-:Y:S01]  /*a9a0*/  HMMA.16816.F32.BF16 R180, R184, R182, R172 ;  /* 0x000000b6b8b4723c */ /* 0x000fe200000418ac */
[----:B------:R-:W4:Y:S07]  /*a9b0*/  LDSM.16.M88.4 R172, [R220+0x6800] ;  /* 0x00680000dcac783b */ /* 0x000f2e0000000200 */
[C---:B-1----:R-:W-:Y:S08]  /*a9c0*/  HMMA.16816.F32.BF16 R16, R28.reuse, R26, R16 ;  /* 0x0000001a1c10723c */ /* 0x042ff00000041810 */
[C---:B------:R-:W-:Y:S01]  /*a9d0*/  HMMA.16816.F32.BF16 R20, R28.reuse, R24, R20 ;  /* 0x000000181c14723c */ /* 0x040fe20000041814 */
[----:B------:R-:W1:Y:S07]  /*a9e0*/  LDSM.16.M88.4 R24, [R209] ;  /* 0x00000000d118783b */ /* 0x000e6e0000000200 */
[C---:B--2---:R-:W-:Y:S08]  /*a9f0*/  HMMA.16816.F32.BF16 R176, R28.reuse, R188, R176 ;  /* 0x000000bc1cb0723c */ /* 0x044ff000000418b0 */
[----:B------:R-:W-:Y:S08]  /*aa00*/  HMMA.16816.F32.BF16 R180, R28, R190, R180 ;  /* 0x000000be1cb4723c */ /* 0x000ff000000418b4 */
[C---:B---3--:R-:W-:Y:S08]  /*aa10*/  HMMA.16816.F32.BF16 R16, R12.reuse, R6, R16 ;  /* 0x000000060c10723c */ /* 0x048ff00000041810 */
[C---:B------:R-:W-:Y:S01]  /*aa20*/  HMMA.16816.F32.BF16 R20, R12.reuse, R4, R20 ;  /* 0x000000040c14723c */ /* 0x040fe20000041814 */
[----:B------:R-:W2:Y:S07]  /*aa30*/  LDSM.16.M88.4 R4, [R227+0x17000] ;  /* 0x01700000e304783b */ /* 0x000eae0000000200 */
[C---:B----4-:R-:W-:Y:S08]  /*aa40*/  HMMA.16816.F32.BF16 R176, R12.reuse, R172, R176 ;  /* 0x000000ac0cb0723c */ /* 0x050ff000000418b0 */
[----:B------:R-:W-:Y:S01]  /*aa50*/  HMMA.16816.F32.BF16 R180, R12, R174, R180 ;  /* 0x000000ae0cb4723c */ /* 0x000fe200000418b4 */
[----:B------:R-:W3:Y:S01]  /*aa60*/  LDSM.16.M88.4 R172, [R208] ;  /* 0x00000000d0ac783b */ /* 0x000ee20000000200 */
[----:B------:R-:W-:-:S02]  /*aa70*/  FMUL.FTZ R16, R16, c[0x0][0x2ec] ;  /* 0x0000bb0010107a20 */ /* 0x000fc40000410000 */
[----:B------:R-:W-:Y:S02]  /*aa80*/  FMUL.FTZ R17, R17, c[0x0][0x2ec] ;  /* 0x0000bb0011117a20 */ /* 0x000fe40000410000 */
[----:B------:R-:W-:Y:S01]  /*aa90*/  FMUL.FTZ R18, R18, c[0x0][0x2ec] ;  /* 0x0000bb0012127a20 */ /* 0x000fe20000410000 */
[----:B------:R-:W-:Y:S01]  /*aaa0*/  MUFU.TANH R190, R16 ;  /* 0x0000001000be7308 */ /* 0x000fe20000002400 */
[C---:B-1----:R-:W-:Y:S01]  /*aab0*/  HMMA.16816.F32.BF16 R164, R184.reuse, R26, R164 ;  /* 0x0000001ab8a4723c */ /* 0x042fe200000418a4 */
[----:B------:R-:W-:Y:S02]  /*aac0*/  FMUL.FTZ R19, R19, c[0x0][0x2ec] ;  /* 0x0000bb0013137a20 */ /* 0x000fe40000410000 */
[----:B------:R-:W-:Y:S02]  /*aad0*/  FMUL.FTZ R3, R20, c[0x0][0x2ec] ;  /* 0x0000bb0014037a20 */ /* 0x000fe40000410000 */
[----:B------:R-:W-:Y:S02]  /*aae0*/  FMUL.FTZ R189, R21, c[0x0][0x2ec] ;  /* 0x0000bb0015bd7a20 */ /* 0x000fe40000410000 */
[----:B------:R-:W-:Y:S01]  /*aaf0*/  FMUL.FTZ R188, R22, c[0x0][0x2ec] ;  /* 0x0000bb0016bc7a20 */ /* 0x000fe20000410000 */
[----:B------:R-:W-:Y:S01]  /*ab00*/  HMMA.16816.F32.BF16 R168, R184, R24, R168 ;  /* 0x00000018b8a8723c */ /* 0x000fe200000418a8 */
[----:B------:R-:W-:Y:S01]  /*ab10*/  MUFU.TANH R25, R17 ;  /* 0x0000001100197308 */ /* 0x000fe20000002400 */
[----:B------:R-:W-:-:S02]  /*ab20*/  FMUL.FTZ R27, R176, c[0x0][0x2ec] ;  /* 0x0000bb00b01b7a20 */ /* 0x000fc40000410000 */
[----:B------:R-:W-:Y:S02]  /*ab30*/  FMUL.FTZ R176, R178, c[0x0][0x2ec] ;  /* 0x0000bb00b2b07a20 */ /* 0x000fe40000410000 */
[----:B------:R-:W1:Y:S01]  /*ab40*/  S2R R178, SR_TID.X ;  /* 0x0000000000b27919 */ /* 0x000e620000002100 */
[----:B------:R-:W-:Y:S02]  /*ab50*/  FMUL.FTZ R24, R23, c[0x0][0x2ec] ;  /* 0x0000bb0017187a20 */ /* 0x000fe40000410000 */
[----:B------:R-:W-:Y:S01]  /*ab60*/  MUFU.TANH R191, R18 ;  /* 0x0000001200bf7308 */ /* 0x000fe20000002400 */
[----:B------:R-:W4:Y:S01]  /*ab70*/  LDSM.16.M88.4 R20, [R220+0x7000] ;  /* 0x00700000dc14783b */ /* 0x000f220000000200 */
[----:B------:R-:W-:Y:S02]  /*ab80*/  FMUL.FTZ R26, R177, c[0x0][0x2ec] ;  /* 0x0000bb00b11a7a20 */ /* 0x000fe40000410000 */
[----:B------:R-:W-:Y:S02]  /*ab90*/  FMUL.FTZ R179, R179, c[0x0][0x2ec] ;  /* 0x0000bb00b3b37a20 */ /* 0x000fe40000410000 */
[----:B------:R-:W-:Y:S01]  /*aba0*/  FMUL.FTZ R177, R180, c[0x0][0x2ec] ;  /* 0x0000bb00b4b17a20 */ /* 0x000fe20000410000 */
[C---:B--2---:R-:W-:Y:S01]  /*abb0*/  HMMA.16816.F32.BF16 R164, R28.reuse, R6, R164 ;  /* 0x000000061ca4723c */ /* 0x044fe200000418a4 */
[----:B------:R2:W-:Y:S07]  /*abc0*/  MUFU.TANH R196, R19 ;  /* 0x0000001300c47308 */ /* 0x0005ee0000002400 */
[----:B------:R-:W-:Y:S01]  /*abd0*/  HMMA.16816.F32.BF16 R168, R28, R4, R168 ;  /* 0x000000041ca8723c */ /* 0x000fe200000418a8 */
[----:B------:R-:W-:Y:S01]  /*abe0*/  LDSM.16.M88.4 R4, [R220+0x7800] ;  /* 0x00780000dc04783b */ /* 0x000fe20000000200 */
[----:B------:R-:W5:Y:S06]  /*abf0*/  MUFU.TANH R189, R189 ;  /* 0x000000bd00bd7308 */ /* 0x000f6c0000002400 */
[----:B---3--:R-:W-:Y:S01]  /*ac00*/  HMMA.16816.F32.BF16 R32, R184, R172, R32 ;  /* 0x000000acb820723c */ /* 0x008fe20000041820 */
[----:B--2---:R-:W2:Y:S01]  /*ac10*/  LDSM.16.M88.4 R16, [R227+0x17800] ;  /* 0x01780000e310783b */ /* 0x004ea20000000200 */
[----:B------:R-:W3:Y:S01]  /*ac20*/  MUFU.TANH R24, R24 ;  /* 0x0000001800187308 */ /* 0x000ee20000002400 */
[----:B------:R-:W-:-:S04]  /*ac30*/  DEPBAR.LE SB0, 0x0 ;  /* 0x000080000000791a */ /* 0x000fc80000000000 */
[----:B------:R-:W-:Y:S01]  /*ac40*/  FMUL.FTZ R172, R182, c[0x0][0x2ec] ;  /* 0x0000bb00b6ac7a20 */ /* 0x000fe20000410000 */
[----:B------:R-:W-:Y:S01]  /*ac50*/  HMMA.16816.F32.BF16 R192, R184, R174, R192 ;  /* 0x000000aeb8c0723c */ /* 0x000fe200000418c0 */
[----:B------:R-:W-:Y:S01]  /*ac60*/  FMUL.FTZ R173, R183, c[0x0][0x2ec] ;  /* 0x0000bb00b7ad7a20 */ /* 0x000fe20000410000 */
[----:B------:R-:W2:Y:S06]  /*ac70*/  MUFU.TANH R27, R27 ;  /* 0x0000001b001b7308 */ /* 0x000eac0000002400 */
[C---:B----4-:R-:W-:Y:S02]  /*ac80*/  HMMA.16816.F32.BF16 R164, R12.reuse, R22, R164 ;  /* 0x000000160ca4723c */ /* 0x050fe400000418a4 */
[----:B------:R-:W4:Y:S05]  /*ac90*/  MUFU.TANH R176, R176 ;  /* 0x000000b000b07308 */ /* 0x000f2a0000002400 */
[----:B-1----:R-:W-:Y:S01]  /*aca0*/  IMAD.SHL.U32 R22, R178, 0x2, RZ ;  /* 0x00000002b2167824 */ /* 0x002fe200078e00ff */
[----:B------:R-:W-:Y:S01]  /*acb0*/  HMMA.16816.F32.BF16 R168, R12, R20, R168 ;  /* 0x000000140ca8723c */ /* 0x000fe200000418a8 */
[----:B------:R-:W-:Y:S01]  /*acc0*/  IMAD.U32 R23, RZ, RZ, UR26 ;  /* 0x0000001aff177e24 */ /* 0x000fe2000f8e00ff */
[----:B------:R-:W1:Y:S02]  /*acd0*/  MUFU.TANH R26, R26 ;  /* 0x0000001a001a7308 */ /* 0x000e640000002400 */
[----:B------:R-:W-:-:S03]  /*ace0*/  LOP3.LUT R22, R22, 0x6, RZ, 0xc0, !PT ;  /* 0x0000000616167812 */ /* 0x000fc600078ec0ff */
[----:B------:R-:W-:Y:S02]  /*acf0*/  FMUL.FTZ R21, R181, c[0x0][0x2ec] ;  /* 0x0000bb00b5157a20 */ /* 0x000fe40000410000 */
[----:B------:R-:W-:Y:S01]  /*ad00*/  IMAD R23, R23, 0x40, R22 ;  /* 0x0000004017177824 */ /* 0x000fe200078e0216 */
[----:B------:R-:W1:Y:S01]  /*ad10*/  MUFU.TANH R20, R179 ;  /* 0x000000b300147308 */ /* 0x000e620000002400 */
[----:B--2---:R-:W-:Y:S05]  /*ad20*/  HMMA.16816.F32.BF16 R32, R28, R16, R32 ;  /* 0x000000101c20723c */ /* 0x004fea0000041820 */
[----:B------:R-:W-:Y:S02]  /*ad30*/  FMUL.FTZ R164, R164, c[0x0][0x2ec] ;  /* 0x0000bb00a4a47a20 */ /* 0x000fe40000410000 */
[----:B------:R-:W2:Y:S01]  /*ad40*/  MUFU.TANH R177, R177 ;  /* 0x000000b100b17308 */ /* 0x000ea20000002400 */
[----:B------:R-:W-:-:S02]  /*ad50*/  FMUL.FTZ R165, R165, c[0x0][0x2ec] ;  /* 0x0000bb00a5a57a20 */ /* 0x000fc40000410000 */
[----:B------:R-:W-:Y:S01]  /*ad60*/  FMUL.FTZ R166, R166, c[0x0][0x2ec] ;  /* 0x0000bb00a6a67a20 */ /* 0x000fe20000410000 */
[----:B------:R-:W-:Y:S01]  /*ad70*/  IADD3 R17, R23, 0x1, RZ ;  /* 0x0000000117117810 */ /* 0x000fe20007ffe0ff */
[----:B------:R-:W-:Y:S01]  /*ad80*/  HMMA.16816.F32.BF16 R192, R28, R18, R192 ;  /* 0x000000121cc0723c */ /* 0x000fe200000418c0 */
[----:B------:R-:W-:Y:S02]  /*ad90*/  FMUL.FTZ R22, R170, c[0x0][0x2ec] ;  /* 0x0000bb00aa167a20 */ /* 0x000fe40000410000 */
[C---:B------:R-:W-:Y:S01]  /*ada0*/  ISETP.GE.AND P2, PT, R17.reuse, R248, PT ;  /* 0x000000f81100720c */ /* 0x040fe20003f46270 */
[----:B------:R-:W-:Y:S01]  /*adb0*/  MUFU.TANH R21, R21 ;  /* 0x0000001500157308 */ /* 0x000fe20000002400 */
[----:B------:R-:W-:Y:S01]  /*adc0*/  ISETP.GE.AND P1, PT, R17, R2, PT ;  /* 0x000000021100720c */ /* 0x000fe20003f26270 */
[----:B------:R-:W-:Y:S01]  /*add0*/  FMUL.FTZ R168, R168, c[0x0][0x2ec] ;  /* 0x0000bb00a8a87a20 */ /* 0x000fe20000410000 */
[----:B------:R-:W-:Y:S01]  /*ade0*/  IADD3 R17, R23, 0x8, RZ ;  /* 0x0000000817117810 */ /* 0x000fe20007ffe0ff */
[----:B------:R-:W-:Y:S01]  /*adf0*/  FMUL.FTZ R170, R171, c[0x0][0x2ec] ;  /* 0x0000bb00abaa7a20 */ /* 0x000fe20000410000 */
[----:B------:R-:W-:Y:S01]  /*ae00*/  IADD3 R19, R23, 0x9, RZ ;  /* 0x0000000917137810 */ /* 0x000fe20007ffe0ff */
[----:B------:R-:W-:Y:S01]  /*ae10*/  FMUL.FTZ R169, R169, c[0x0][0x2ec] ;  /* 0x0000bb00a9a97a20 */ /* 0x000fe20000410000 */
[----:B------:R-:W-:Y:S01]  /*ae20*/  ISETP.GE.AND P0, PT, R17, R248, PT ;  /* 0x000000f81100720c */ /* 0x000fe20003f06270 */
[----:B------:R-:W1:Y:S01]  /*ae30*/  MUFU.TANH R172, R172 ;  /* 0x000000ac00ac7308 */ /* 0x000e620000002400 */
[----:B-----5:R-:W-:Y:S01]  /*ae40*/  FSEL R189, R189, -INF , !P2 ;  /* 0xff800000bdbd7808 */ /* 0x020fe20005000000 */
[----:B------:R-:W-:Y:S01]  /*ae50*/  FMUL.FTZ R167, R167, c[0x0][0x2ec] ;  /* 0x0000bb00a7a77a20 */ /* 0x000fe20000410000 */
[----:B------:R-:W-:Y:S01]  /*ae60*/  ISETP.GE.AND P2, PT, R17, R2, PT ;  /* 0x000000021100720c */ /* 0x000fe20003f46270 */
[----:B------:R-:W-:Y:S01]  /*ae70*/  HMMA.16816.F32.BF16 R32, R12, R4, R32 ;  /* 0x000000040c20723c */ /* 0x000fe20000041820 */
[----:B---3--:R-:W-:-:S02]  /*ae80*/  FSEL R16, R24, -INF , !P1 ;  /* 0xff80000018107808 */ /* 0x008fc40004800000 */
[----:B------:R-:W-:Y:S01]  /*ae90*/  FSEL R17, R190, -INF , !P0 ;  /* 0xff800000be117808 */ /* 0x000fe20004000000 */
[----:B------:R-:W3:Y:S01]  /*aea0*/  MUFU.TANH R173, R173 ;  /* 0x000000ad00ad7308 */ /* 0x000ee20000002400 */
[C---:B------:R-:W-:Y:S02]  /*aeb0*/  ISETP.GE.AND P1, PT, R19.reuse, R248, PT ;  /* 0x000000f81300720c */ /* 0x040fe40003f26270 */
[----:B------:R-:W-:Y:S01]  /*aec0*/  ISETP.GE.AND P0, PT, R19, R2, PT ;  /* 0x000000021300720c */ /* 0x000fe20003f06270 */
[----:B------:R-:W-:Y:S01]  /*aed0*/  HMMA.16816.F32.BF16 R192, R12, R6, R192 ;  /* 0x000000060cc0723c */ /* 0x000fe200000418c0 */
[----:B------:R-:W-:Y:S02]  /*aee0*/  IADD3 R19, R23, 0x10, RZ ;  /* 0x0000001017137810 */ /* 0x000fe40007ffe0ff */
[----:B------:R-:W-:Y:S01]  /*aef0*/  FSEL R18, R191, -INF , !P2 ;  /* 0xff800000bf127808 */ /* 0x000fe20005000000 */
[----:B------:R-:W5:Y:S01]  /*af00*/  MUFU.TANH R203, R168 ;  /* 0x000000a800cb7308 */ /* 0x000f620000002400 */
[----:B------:R-:W-:-:S02]  /*af10*/  ISETP.GE.AND P2, PT, R19, R248, PT ;  /* 0x000000f81300720c */ /* 0x000fc40003f46270 */
[----:B------:R-:W-:Y:S02]  /*af20*/  IADD3 R29, R23, 0x11, RZ ;  /* 0x00000011171d7810 */ /* 0x000fe40007ffe0ff */
[----:B------:R-:W-:Y:S02]  /*af30*/  FSEL R5, R25, -INF , !P1 ;  /* 0xff80000019057808 */ /* 0x000fe40004800000 */
[----:B------:R-:W-:Y:S01]  /*af40*/  ISETP.GE.AND P1, PT, R19, R2, PT ;  /* 0x000000021300720c */ /* 0x000fe20003f26270 */
[----:B------:R-:W1:Y:S01]  /*af50*/  MUFU.TANH R22, R22 ;  /* 0x0000001600167308 */ /* 0x000e620000002400 */
[----:B------:R-:W-:Y:S02]  /*af60*/  FSEL R4, R196, -INF , !P0 ;  /* 0xff800000c4047808 */ /* 0x000fe40004000000 */
[----:B------:R-:W-:Y:S01]  /*af70*/  FSEL R31, R27, -INF , !P2 ;  /* 0xff8000001b1f7808 */ /* 0x000fe20005000000 */
[----:B------:R-:W-:Y:S01]  /*af80*/  FMUL.FTZ R33, R33, c[0x0][0x2ec] ;  /* 0x0000bb0021217a20 */ /* 0x000fe20000410000 */
[----:B------:R-:W-:Y:S01]  /*af90*/  ISETP.GE.AND P0, PT, R29, R248, PT ;  /* 0x000000f81d00720c */ /* 0x000fe20003f06270 */
[----:B------:R-:W-:Y:S01]  /*afa0*/  FMUL.FTZ R34, R34, c[0x0][0x2ec] ;  /* 0x0000bb0022227a20 */ /* 0x000fe20000410000 */
[----:B------:R-:W-:Y:S01]  /*afb0*/  IADD3 R27, R23, 0x18, RZ ;  /* 0x00000018171b7810 */ /* 0x000fe20007ffe0ff */
[----:B------:R2:W2:Y:S01]  /*afc0*/  MUFU.TANH R201, R169 ;  /* 0x000000a900c97308 */ /* 0x0004a20000002400 */
[----:B------:R-:W-:Y:S01]  /*afd0*/  ISETP.GE.AND P2, PT, R29, R2, PT ;  /* 0x000000021d00720c */ /* 0x000fe20003f46270 */
[----:B------:R-:W-:Y:S01]  /*afe0*/  FMUL.FTZ R32, R32, c[0x0][0x2ec] ;  /* 0x0000bb0020207a20 */ /* 0x000fe20000410000 */
[----:B------:R-:W-:Y:S01]  /*aff0*/  IADD3 R25, R23, 0x19, RZ ;  /* 0x0000001917197810 */ /* 0x000fe20007ffe0ff */
[----:B------:R-:W-:Y:S01]  /*b000*/  FMUL.FTZ R183, R193, c[0x0][0x2ec] ;  /* 0x0000bb00c1b77a20 */ /* 0x000fe20000410000 */
[----:B----4-:R-:W-:Y:S01]  /*b010*/  FSEL R30, R176, -INF , !P1 ;  /* 0xff800000b01e7808 */ /* 0x010fe20004800000 */
[----:B------:R-:W-:Y:S01]  /*b020*/  FMUL.FTZ R35, R35, c[0x0][0x2ec] ;  /* 0x0000bb0023237a20 */ /* 0x000fe20000410000 */
[----:B------:R-:W-:Y:S01]  /*b030*/  ISETP.GE.AND P1, PT, R27, R248, PT ;  /* 0x000000f81b00720c */ /* 0x000fe20003f26270 */
[----:B------:R-:W4:Y:S01]  /*b040*/  MUFU.TANH R170, R170 ;  /* 0x000000aa00aa7308 */ /* 0x000f220000002400 */
[----:B-1----:R-:W-:Y:S01]  /*b050*/  FSEL R29, R26, -INF , !P0 ;  /* 0xff8000001a1d7808 */ /* 0x002fe20004000000 */
[----:B------:R-:W-:Y:S01]  /*b060*/  FMUL.FTZ R176, R194, c[0x0][0x2ec] ;  /* 0x0000bb00c2b07a20 */ /* 0x000fe20000410000 */
[----:B------:R-:W-:Y:S01]  /*b070*/  FSEL R26, R20, -INF , !P2 ;  /* 0xff800000141a7808 */ /* 0x000fe20005000000 */
[----:B------:R-:W-:Y:S01]  /*b080*/  FMUL.FTZ R178, R195, c[0x0][0x2ec] ;  /* 0x0000bb00c3b27a20 */ /* 0x000fe20000410000 */
[----:B------:R-:W-:-:S02]  /*b090*/  ISETP.GE.AND P0, PT, R27, R2, PT ;  /* 0x000000021b00720c */ /* 0x000fc40003f06270 */
[----:B------:R-:W-:Y:S01]  /*b0a0*/  ISETP.GE.AND P2, PT, R25, R248, PT ;  /* 0x000000f81900720c */ /* 0x000fe20003f46270 */
[----:B------:R-:W1:Y:S01]  /*b0b0*/  MUFU.TANH R199, R164 ;  /* 0x000000a400c77308 */ /* 0x000e620000002400 */
[----:B------:R-:W-:Y:S01]  /*b0c0*/  IADD3 R13, R23, 0x20, RZ ;  /* 0x00000020170d7810 */ /* 0x000fe20007ffe0ff */
[----:B--2---:R-:W-:Y:S01]  /*b0d0*/  FMUL.FTZ R169, R192, c[0x0][0x2ec] ;  /* 0x0000bb00c0a97a20 */ /* 0x004fe20000410000 */
[----:B------:R-:W-:Y:S02]  /*b0e0*/  FSEL R27, R177, -INF , !P1 ;  /* 0xff800000b11b7808 */ /* 0x000fe40004800000 */
[----:B------:R-:W-:Y:S02]  /*b0f0*/  ISETP.GE.AND P1, PT, R25, R2, PT ;  /* 0x000000021900720c */ /* 0x000fe40003f26270 */
[----:B------:R-:W-:Y:S01]  /*b100*/  FSEL R28, R172, -INF , !P0 ;  /* 0xff800000ac1c7808 */ /* 0x000fe20004000000 */
[----:B------:R-:W-:Y:S01]  /*b110*/  MUFU.TANH R197, R165 ;  /* 0x000000a500c57308 */ /* 0x000fe20000002400 */
[----:B------:R-:W-:-:S02]  /*b120*/  FSEL R25, R21, -INF , !P2 ;  /* 0xff80000015197808 */ /* 0x000fc40005000000 */
[C---:B------:R-:W-:Y:S02]  /*b130*/  ISETP.GE.AND P0, PT, R13.reuse, R248, PT ;  /* 0x000000f80d00720c */ /* 0x040fe40003f06270 */
[----:B------:R-:W-:Y:S02]  /*b140*/  ISETP.GE.AND P2, PT, R13, R2, PT ;  /* 0x000000020d00720c */ /* 0x000fe40003f46270 */
[C---:B------:R-:W-:Y:S01]  /*b150*/  IADD3 R7, R23.reuse, 0x21, RZ ;  /* 0x0000002117077810 */ /* 0x040fe20007ffe0ff */
[----:B------:R-:W2:Y:S01]  /*b160*/  MUFU.TANH R19, R166 ;  /* 0x000000a600137308 */ /* 0x000ea20000002400 */
[----:B------:R-:W-:Y:S02]  /*b170*/  IADD3 R13, R23, 0x28, RZ ;  /* 0x00000028170d7810 */ /* 0x000fe40007ffe0ff */
[----:B---3--:R-:W-:Y:S02]  /*b180*/  FSEL R24, R173, -INF , !P1 ;  /* 0xff800000ad187808 */ /* 0x008fe40004800000 */
[----:B-----5:R-:W-:-:S02]  /*b190*/  FSEL R203, R203, -INF , !P0 ;  /* 0xff800000cbcb7808 */ /* 0x020fc40004000000 */
[----:B------:R-:W-:Y:S01]  /*b1a0*/  FSEL R196, R22, -INF , !P2 ;  /* 0xff80000016c47808 */ /* 0x000fe20005000000 */
[----:B------:R-:W3:Y:S01]  /*b1b0*/  MUFU.TANH R168, R167 ;  /* 0x000000a700a87308 */ /* 0x000ee20000002400 */
[C---:B------:R-:W-:Y:S02]  /*b1c0*/  ISETP.GE.AND P1, PT, R7.reuse, R248, PT ;  /* 0x000000f80700720c */ /* 0x040fe40003f26270 */
[----:B------:R-:W-:Y:S02]  /*b1d0*/  ISETP.GE.AND P0, PT, R7, R2, PT ;  /* 0x000000020700720c */ /* 0x000fe40003f06270 */
[----:B------:R-:W-:Y:S02]  /*b1e0*/  ISETP.GE.AND P2, PT, R13, R248, PT ;  /* 0x000000f80d00720c */ /* 0x000fe40003f46270 */
[----:B------:R-:W-:Y:S01]  /*b1f0*/  IADD3 R7, R23, 0x29, RZ ;  /* 0x0000002917077810 */ /* 0x000fe20007ffe0ff */
[----:B------:R-:W-:Y:S01]  /*b200*/  MUFU.TANH R171, R33 ;  /* 0x0000002100ab7308 */ /* 0x000fe20000002400 */
[----:B------:R-:W-:-:S02]  /*b210*/  FSEL R201, R201, -INF , !P1 ;  /* 0xff800000c9c97808 */ /* 0x000fc40004800000 */
[----:B----4-:R-:W-:Y:S02]  /*b220*/  FSEL R170, R170, -INF , !P0 ;  /* 0xff800000aaaa7808 */ /* 0x010fe40004000000 */
[----:B-1----:R-:W-:Y:S02]  /*b230*/  FSEL R199, R199, -INF , !P2 ;  /* 0xff800000c7c77808 */ /* 0x002fe40005000000 */
[----:B------:R-:W-:Y:S01]  /*b240*/  ISETP.GE.AND P1, PT, R13, R2, PT ;  /* 0x000000020d00720c */ /* 0x000fe20003f26270 */
[----:B------:R-:W1:Y:S01]  /*b250*/  MUFU.TANH R182, R34 ;  /* 0x0000002200b67308 */ /* 0x000e620000002400 */
[C---:B------:R-:W-:Y:S02]  /*b260*/  ISETP.GE.AND P0, PT, R7.reuse, R248, PT ;  /* 0x000000f80700720c */ /* 0x040fe40003f06270 */
[----:B------:R-:W-:Y:S02]  /*b270*/  ISETP.GE.AND P2, PT, R7, R2, PT ;  /* 0x000000020700720c */ /* 0x000fe40003f46270 */
[----:B------:R-:W-:-:S02]  /*b280*/  IADD3 R7, R23, 0x30, RZ ;  /* 0x0000003017077810 */ /* 0x000fc40007ffe0ff */
[----:B------:R-:W-:Y:S01]  /*b290*/  IADD3 R13, R23, 0x31, RZ ;  /* 0x00000031170d7810 */ /* 0x000fe20007ffe0ff */
[----:B------:R-:W4:Y:S01]  /*b2a0*/  MUFU.TANH R169, R169 ;  /* 0x000000a900a97308 */ /* 0x000f220000002400 */
[----:B--2---:R-:W-:Y:S02]  /*b2b0*/  FSEL R192, R19, -INF , !P1 ;  /* 0xff80000013c07808 */ /* 0x004fe40004800000 */
[----:B------:R-:W-:Y:S02]  /*b2c0*/  FSEL R197, R197, -INF , !P0 ;  /* 0xff800000c5c57808 */ /* 0x000fe40004000000 */
[----:B---3--:R-:W-:Y:S02]  /*b2d0*/  FSEL R168, R168, -INF , !P2 ;  /* 0xff800000a8a87808 */ /* 0x008fe40005000000 */
[C---:B------:R-:W-:Y:S01]  /*b2e0*/  ISETP.GE.AND P1, PT, R7.reuse, R248, PT ;  /* 0x000000f80700720c */ /* 0x040fe20003f26270 */
[----:B------:R-:W2:Y:S01]  /*b2f0*/  MUFU.TANH R183, R183 ;  /* 0x000000b700b77308 */ /* 0x000ea20000002400 */
[----:B------:R-:W-:-:S02]  /*b300*/  ISETP.GE.AND P0, PT, R7, R2, PT ;  /* 0x000000020700720c */ /* 0x000fc40003f06270 */
[-C--:B------:R-:W-:Y:S02]  /*b310*/  ISETP.GE.AND P2, PT, R13, R248.reuse, PT ;  /* 0x000000f80d00720c */ /* 0x080fe40003f46270 */
[----:B------:R-:W-:Y:S02]  /*b320*/  IADD3 R7, R23, 0x38, RZ ;  /* 0x0000003817077810 */ /* 0x000fe40007ffe0ff */
[----:B-1----:R-:W-:Y:S01]  /*b330*/  FSEL R182, R182, -INF , !P0 ;  /* 0xff800000b6b67808 */ /* 0x002fe20004000000 */
[----:B------:R-:W1:Y:S01]  /*b340*/  MUFU.TANH R32, R32 ;  /* 0x0000002000207308 */ /* 0x000e620000002400 */
[----:B------:R-:W-:Y:S02]  /*b350*/  FSEL R171, R171, -INF , !P2 ;  /* 0xff800000abab7808 */ /* 0x000fe40005000000 */
[C---:B------:R-:W-:Y:S02]  /*b360*/  ISETP.GE.AND P0, PT, R7.reuse, R248, PT ;  /* 0x000000f80700720c */ /* 0x040fe40003f06270 */
[----:B------:R-:W-:-:S02]  /*b370*/  ISETP.GE.AND P2, PT, R7, R2, PT ;  /* 0x000000020700720c */ /* 0x000fc40003f46270 */
[----:B------:R-:W-:Y:S01]  /*b380*/  IADD3 R7, R23, 0x39, RZ ;  /* 0x0000003917077810 */ /* 0x000fe20007ffe0ff */
[----:B------:R-:W3:Y:S01]  /*b390*/  MUFU.TANH R180, R35 ;  /* 0x0000002300b47308 */ /* 0x000ee20000002400 */
[----:B----4-:R-:W-:Y:S01]  /*b3a0*/  FSEL R169, R169, -INF , !P0 ;  /* 0xff800000a9a97808 */ /* 0x010fe20004000000 */
[----:B------:R-:W-:Y:S01]  /*b3b0*/  BAR.SYNC.DEFER_BLOCKING 0x0 ;  /* 0x0000000000007b1d */ /* 0x000fe20000010000 */
[----:B------:R-:W-:-:S04]  /*b3c0*/  ISETP.GE.AND P0, PT, R7, R248, PT ;  /* 0x000000f80700720c */ /* 0x000fc80003f06270 */
[----:B--2---:R-:W-:Y:S01]  /*b3d0*/  FSEL R183, R183, -INF , !P0 ;  /* 0xff800000b7b77808 */ /* 0x004fe20004000000 */
[----:B------:R-:W2:Y:S01]  /*b3e0*/  MUFU.TANH R3, R3 ;  /* 0x0000000300037308 */ /* 0x000ea20000002400 */
[----:B-1----:R-:W-:Y:S02]  /*b3f0*/  FSEL R185, R32, -INF , !P1 ;  /* 0xff80000020b97808 */ /* 0x002fe40004800000 */
[----:B------:R-:W-:Y:S02]  /*b400*/  PLOP3.LUT P0, PT, PT, PT, UP0, 0x80, 0x0 ;  /* 0x000000000000781c */ /* 0x000fe40003f0f008 */
[----:B------:R-:W-:-:S03]  /*b410*/  ISETP.GE.AND P1, PT, R13, R2, PT ;  /* 0x000000020d00720c */ /* 0x000fc60003f26270 */
[----:B------:R-:W1:Y:S01]  /*b420*/  MUFU.TANH R176, R176 ;  /* 0x000000b000b07308 */ /* 0x000e620000002400 */
[----:B---3--:R-:W-:Y:S02]  /*b430*/  FSEL R180, R180, -INF , !P1 ;  /* 0xff800000b4b47808 */ /* 0x008fe40004800000 */
[----:B------:R-:W-:-:S05]  /*b440*/  ISETP.GE.AND P1, PT, R23, R248, PT ;  /* 0x000000f81700720c */ /* 0x000fca0003f26270 */
[----:B------:R-:W3:Y:S01]  /*b450*/  MUFU.TANH R188, R188 ;  /* 0x000000bc00bc7308 */ /* 0x000ee20000002400 */
[----:B--2---:R-:W-:Y:S02]  /*b460*/  FSEL R3, R3, -INF , !P1 ;  /* 0xff80000003037808 */ /* 0x004fe40004800000 */
[----:B------:R-:W-:-:S05]  /*b470*/  ISETP.GE.AND P1, PT, R7, R2, PT ;  /* 0x000000020700720c */ /* 0x000fca0003f26270 */
[----:B------:R-:W2:Y:S01]  /*b480*/  MUFU.TANH R178, R178 ;  /* 0x000000b200b27308 */ /* 0x000ea20000002400 */
[----:B-1----:R-:W-:Y:S02]  /*b490*/  FSEL R176, R176, -INF , !P2 ;  /* 0xff800000b0b07808 */ /* 0x002fe40005000000 */
[----:B------:R-:W-:-:S04]  /*b4a0*/  ISETP.GE.AND P2, PT, R23, R2, PT ;  /* 0x000000021700720c */ /* 0x000fc80003f46270 */
[----:B---3--:R-:W-:Y:S02]  /*b4b0*/  FSEL R188, R188, -INF , !P2 ;  /* 0xff800000bcbc7808 */ /* 0x008fe40005000000 */
        /* <DEDUP_REMOVED lines=74> */
.L_x_942:
[----:B------:R-:W-:Y:S05]  /*b960*/  BSYNC B0 ;  /* 0x0000000000007941 */ /* 0x000fea0003800000 */
.L_x_941:
[----:B------:R-:W0:Y:S02]  /*b970*/  LDGDEPBAR ;  /* 0x00000000000079af */ /* 0x000e240000000000 */
.L_x_940:
[----:B-1----:R-:W-:Y:S01]  /*b980*/  FMNMX.FTZ R12, R200, R3, !PT ;  /* 0x00000003c80c7209 */ /* 0x002fe20007810000 */
[----:B------:R-:W-:Y:S01]  /*b990*/  LDSM.16.MT88.4 R20, [R228+0x18000] ;  /* 0x01800000e414783b */ /* 0x000fe20000004200 */
[----:B--2---:R-:W-:Y:S01]  /*b9a0*/  FMNMX.FTZ R7, R0, R188, !PT ;  /* 0x000000bc00077209 */ /* 0x004fe20007810000 */
[----:B------:R-:W-:Y:S01]  /*b9b0*/  @UP0 UIADD3 UR9, UR9, -0x4, URZ ;  /* 0xfffffffc09090890 */ /* 0x000fe2000fffe03f */
        /* <DEDUP_REMOVED lines=37> */
[----:B-1----:R-:W-:-:S03]  /*bc10*/  FMNMX.FTZ R164, R13, R164, !PT ;  /* 0x000000a40da47209 */ /* 0x002fc60007810000 */
[----:B------:R-:W-:Y:S01]  /*bc20*/  LDSM.16.MT88.4 R12, [R225+0x18000] ;  /* 0x01800000e10c783b */ /* 0x000fe20000004200 */
        /* <DEDUP_REMOVED lines=15> */
[----:B------:R-:W-:-:S02]  /*bd20*/  FMUL.FTZ R179, R5, c[0x0][0x23c] ;  /* 0x00008f0005b37a20 */ /* 0x000fc40000410000 */
[----:B------:R-:W-:Y:S01]  /*bd30*/  FADD.FTZ R7, R0, -R7 ;  /* 0x8000000700077221 */ /* 0x000fe20000010000 */
[----:B------:R-:W1:Y:S01]  /*bd40*/  MUFU.EX2 R173, R173 ;  /* 0x000000ad00ad7308 */ /* 0x000e620000000800 */
[--C-:B------:R-:W-:Y:S02]  /*bd50*/  FFMA.FTZ R166, R188, c[0x0][0x23c], -R181.reuse ;  /* 0x00008f00bca67a23 */ /* 0x100fe400000108b5 */
[--C-:B------:R-:W-:Y:S02]  /*bd60*/  FFMA.FTZ R165, R16, c[0x0][0x23c], -R181.reuse ;  /* 0x00008f0010a57a23 */ /* 0x100fe400000108b5 */
[--C-:B------:R-:W-:Y:S02]  /*bd70*/  FFMA.FTZ R2, R18, c[0x0][0x23c], -R181.reuse ;  /* 0x00008f0012027a23 */ /* 0x100fe400000108b5 */
[----:B------:R-:W-:Y:S01]  /*bd80*/  FFMA.FTZ R175, R4, c[0x0][0x23c], -R181 ;  /* 0x00008f0004af7a23 */ /* 0x000fe200000108b5 */
[----:B------:R-:W-:Y:S01]  /*bd90*/  MUFU.EX2 R172, R172 ;  /* 0x000000ac00ac7308 */ /* 0x000fe20000000800 */
[----:B------:R-:W-:Y:S01]  /*bda0*/  FMUL.FTZ R177, R7, c[0x0][0x23c] ;  /* 0x00008f0007b17a20 */ /* 0x000fe20000410000 */
[----:B------:R-:W2:Y:S01]  /*bdb0*/  LDSM.16.MT88.4 R16, [R226+0x18000] ;  /* 0x01800000e210783b */ /* 0x000ea20000004200 */
[----:B------:R-:W-:-:S02]  /*bdc0*/  FFMA.FTZ R187, R31, c[0x0][0x23c], -R184 ;  /* 0x00008f001fbb7a23 */ /* 0x000fc400000108b8 */
[--C-:B------:R-:W-:Y:S02]  /*bdd0*/  FFMA.FTZ R0, R29, c[0x0][0x23c], -R184.reuse ;  /* 0x00008f001d007a23 */ /* 0x100fe400000108b8 */
[--C-:B------:R-:W-:Y:S01]  /*bde0*/  FFMA.FTZ R186, R27, c[0x0][0x23c], -R184.reuse ;  /* 0x00008f001bba7a23 */ /* 0x100fe200000108b8 */
[----:B------:R-:W3:Y:S01]  /*bdf0*/  MUFU.EX2 R167, R167 ;  /* 0x000000a700a77308 */ /* 0x000ee20000000800 */
[----:B-1----:R-:W-:Y:S01]  /*be00*/  F2FP.BF16.PACK_AB R4, R173, R174 ;  /* 0x000000aead04723e */ /* 0x002fe200000010ff */
[----:B------:R-:W-:Y:S02]  /*be10*/  FFMA.FTZ R189, R25, c[0x0][0x23c], -R184 ;  /* 0x00008f0019bd7a23 */ /* 0x000fe400000108b8 */
[--C-:B------:R-:W-:Y:S02]  /*be20*/  FFMA.FTZ R188, R30, c[0x0][0x23c], -R181.reuse ;  /* 0x00008f001ebc7a23 */ /* 0x100fe400000108b5 */
[--C-:B------:R-:W-:Y:S02]  /*be30*/  FFMA.FTZ R191, R26, c[0x0][0x23c], -R181.reuse ;  /* 0x00008f001abf7a23 */ /* 0x100fe400000108b5 */
[----:B------:R-:W-:Y:S01]  /*be40*/  MUFU.EX2 R166, R166 ;  /* 0x000000a600a67308 */ /* 0x000fe20000000800 */
[----:B------:R-:W-:-:S02]  /*be50*/  FFMA.FTZ R190, R28, c[0x0][0x23c], -R181 ;  /* 0x00008f001cbe7a23 */ /* 0x000fc400000108b5 */
[----:B------:R-:W-:Y:S01]  /*be60*/  FFMA.FTZ R193, R24, c[0x0][0x23c], -R181 ;  /* 0x00008f0018c17a23 */ /* 0x000fe200000108b5 */
[----:B------:R-:W-:Y:S01]  /*be70*/  LDSM.16.MT88.4 R28, [R228+0x1a800] ;  /* 0x01a80000e41c783b */ /* 0x000fe20000004200 */
[--C-:B------:R-:W-:Y:S02]  /*be80*/  FFMA.FTZ R195, R201, c[0x0][0x23c], -R184.reuse ;  /* 0x00008f00c9c37a23 */ /* 0x100fe400000108b8 */
[--C-:B------:R-:W-:Y:S01]  /*be90*/  FFMA.FTZ R198, R199, c[0x0][0x23c], -R184.reuse ;  /* 0x00008f00c7c67a23 */ /* 0x100fe200000108b8 */
[----:B------:R-:W1:Y:S01]  /*bea0*/  MUFU.EX2 R165, R165 ;  /* 0x000000a500a57308 */ /* 0x000e620000000800 */
[----:B---3--:R-:W-:Y:S01]  /*beb0*/  F2FP.BF16.PACK_AB R6, R167, R172 ;  /* 0x000000aca706723e */ /* 0x008fe200000010ff */
[----:B------:R-:W-:Y:S01]  /*bec0*/  LDSM.16.MT88.4 R24, [R226+0x1a800] ;  /* 0x01a80000e218783b */ /* 0x000fe20000004200 */
[--C-:B------:R-:W-:Y:S02]  /*bed0*/  FFMA.FTZ R194, R203, c[0x0][0x23c], -R184.reuse ;  /* 0x00008f00cbc27a23 */ /* 0x100fe400000108b8 */
[----:B------:R-:W-:-:S02]  /*bee0*/  FFMA.FTZ R197, R197, c[0x0][0x23c], -R184 ;  /* 0x00008f00c5c57a23 */ /* 0x000fc400000108b8 */
[--C-:B------:R-:W-:Y:S01]  /*bef0*/  FFMA.FTZ R196, R196, c[0x0][0x23c], -R181.reuse ;  /* 0x00008f00c4c47a23 */ /* 0x100fe200000108b5 */
        /* <DEDUP_REMOVED lines=8> */
[----:B------:R-:W-:Y:S01]  /*bf80*/  LDSM.16.MT88.4 R168, [R225+0x1f000] ;  /* 0x01f00000e1a8783b */ /* 0x000fe20000004200 */
[--C-:B------:R-:W-:Y:S02]  /*bf90*/  FFMA.FTZ R182, R182, c[0x0][0x23c], -R181.reuse ;  /* 0x00008f00b6b67a23 */ /* 0x100fe400000108b5 */
[--C-:B------:R-:W-:Y:S01]  /*bfa0*/  FFMA.FTZ R203, R180, c[0x0][0x23c], -R181.reuse ;  /* 0x00008f00b4cb7a23 */ /* 0x100fe200000108b5 */
[----:B------:R-:W1:Y:S01]  /*bfb0*/  MUFU.EX2 R179, R179 ;  /* 0x000000b300b37308 */ /* 0x000e620000000800 */
[--C-:B------:R-:W-:Y:S02]  /*bfc0*/  FFMA.FTZ R176, R176, c[0x0][0x23c], -R181.reuse ;  /* 0x00008f00b0b07a23 */ /* 0x100fe400000108b5 */
[--C-:B------:R-:W-:Y:S02]  /*bfd0*/  FFMA.FTZ R185, R185, c[0x0][0x23c], -R184.reuse ;  /* 0x00008f00b9b97a23 */ /* 0x100fe400000108b8 */
[----:B------:R-:W-:Y:S02]  /*bfe0*/  FFMA.FTZ R183, R183, c[0x0][0x23c], -R184 ;  /* 0x00008f00b7b77a23 */ /* 0x000fe400000108b8 */
[----:B------:R-:W-:Y:S01]  /*bff0*/  FFMA.FTZ R181, R178, c[0x0][0x23c], -R181 ;  /* 0x00008f00b2b57a23 */ /* 0x000fe200000108b5 */
[----:B------:R-:W4:Y:S01]  /*c000*/  MUFU.EX2 R177, R177 ;  /* 0x000000b100b17308 */ /* 0x000f220000000800 */
[----:B---3--:R-:W-:Y:S01]  /*c010*/  F2FP.BF16.PACK_AB R7, R175, R2 ;  /* 0x00000002af07723e */ /* 0x008fe200000010ff */
[----:B-1----:R-:W-:-:S06]  /*c020*/  FMUL.FTZ R160, R160, R179 ;  /* 0x000000b3a0a07220 */ /* 0x002fcc0000410000 */
        /* <DEDUP_REMOVED lines=33> */
[----:B------:R-:W4:Y:S01]  /*c240*/  MUFU.EX2 R191, R191 ;  /* 0x000000bf00bf7308 */ /* 0x000f220000000800 */
        /* <DEDUP_REMOVED lines=9> */
[C---:B------:R-:W-:Y:S01]  /*c2e0*/  HMMA.16816.F32.BF16 R144, R4.reuse, R12, R144 ;  /* 0x0000000c0490723c */ /* 0x040fe20000041890 */
[----:B------:R-:W-:Y:S01]  /*c2f0*/  FMUL.FTZ R143, R143, R177 ;  /* 0x000000b18f8f7220 */ /* 0x000fe20000410000 */
[----:B------:R-:W5:Y:S01]  /*c300*/  MUFU.EX2 R193, R193 ;  /* 0x000000c100c17308 */ /* 0x000f620000000800 */
        /* <DEDUP_REMOVED lines=10> */
[----:B------:R-:W3:Y:S01]  /*c3b0*/  LDSM.16.MT88.4 R20, [R225+0x1a000] ;  /* 0x01a00000e114783b */ /* 0x000ee20000004200 */
[----:B------:R-:W-:Y:S01]  /*c3c0*/  FMUL.FTZ R43, R43, R177 ;  /* 0x000000b12b2b7220 */ /* 0x000fe20000410000 */
[----:B------:R-:W1:Y:S01]  /*c3d0*/  MUFU.EX2 R195, R195 ;  /* 0x000000c300c37308 */ /* 0x000e620000000800 */
[-C--:B------:R-:W-:Y:S02]  /*c3e0*/  FMUL.FTZ R52, R52, R179.reuse ;  /* 0x000000b334347220 */ /* 0x080fe40000410000 */
[----:B------:R-:W-:Y:S02]  /*c3f0*/  FMUL.FTZ R53, R53, R179 ;  /* 0x000000b335357220 */ /* 0x000fe40000410000 */
[----:B------:R-:W-:Y:S01]  /*c400*/  HMMA.16816.F32.BF16 R140, R4, R14, R140 ;  /* 0x0000000e048c723c */ /* 0x000fe2000004188c */
[----:B------:R-:W1:Y:S01]  /*c410*/  LDSM.16.MT88.4 R12, [R226+0x1a000] ;  /* 0x01a00000e20c783b */ /* 0x000e620000004200 */
[-C--:B------:R-:W-:Y:S01]  /*c420*/  FMUL.FTZ R54, R54, R177.reuse ;  /* 0x000000b136367220 */ /* 0x080fe20000410000 */
[----:B------:R-:W-:Y:S01]  /*c430*/  MUFU.EX2 R198, R198 ;  /* 0x000000c600c67308 */ /* 0x000fe20000000800 */
[----:B------:R-:W-:-:S02]  /*c440*/  FMUL.FTZ R55, R55, R177 ;  /* 0x000000b137377220 */ /* 0x000fc40000410000 */
[-C--:B------:R-:W-:Y:S02]  /*c450*/  FMUL.FTZ R56, R56, R179.reuse ;  /* 0x000000b338387220 */ /* 0x080fe40000410000 */
[----:B------:R-:W-:Y:S01]  /*c460*/  FMUL.FTZ R57, R57, R179 ;  /* 0x000000b339397220 */ /* 0x000fe20000410000 */
[C---:B--2---:R-:W-:Y:S01]  /*c470*/  HMMA.16816.F32.BF16 R36, R4.reuse, R16, R36 ;  /* 0x000000100424723c */ /* 0x044fe20000041824 */
[-C--:B------:R-:W-:Y:S01]  /*c480*/  FMUL.FTZ R58, R58, R177.reuse ;  /* 0x000000b13a3a7220 */ /* 0x080fe20000410000 */
[----:B------:R-:W-:Y:S01]  /*c490*/  MUFU.EX2 R197, R197 ;  /* 0x000000c500c57308 */ /* 0x000fe20000000800 */
[----:B------:R-:W-:Y:S02]  /*c4a0*/  FMUL.FTZ R59, R59, R177 ;  /* 0x000000b13b3b7220 */ /* 0x000fe40000410000 */
[-C--:B------:R-:W-:Y:S02]  /*c4b0*/  FMUL.FTZ R44, R44, R179.reuse ;  /* 0x000000b32c2c7220 */ /* 0x080fe40000410000 */
[----:B------:R-:W-:Y:S01]  /*c4c0*/  FMUL.FTZ R45, R45, R179 ;  /* 0x000000b32d2d7220 */ /* 0x000fe20000410000 */
[----:B------:R-:W-:Y:S01]  /*c4d0*/  HMMA.16816.F32.BF16 R40, R4, R18, R40 ;  /* 0x000000120428723c */ /* 0x000fe20000041828 */
[-C--:B------:R-:W-:Y:S01]  /*c4e0*/  FMUL.FTZ R46, R46, R177.reuse ;  /* 0x000000b12e2e7220 */ /* 0x080fe20000410000 */
[----:B------:R-:W2:Y:S01]  /*c4f0*/  LDSM.16.MT88.4 R16, [R224+0x1a000] ;  /* 0x01a00000e010783b */ /* 0x000ea20000004200 */
[----:B------:R-:W-:Y:S01]  /*c500*/  FMUL.FTZ R47, R47, R177 ;  /* 0x000000b12f2f7220 */ /* 0x000fe20000410000 */
[----:B------:R-:W-:Y:S01]  /*c510*/  MUFU.EX2 R196, R196 ;  /* 0x000000c400c47308 */ /* 0x000fe20000000800 */
[----:B------:R-:W-:-:S02]  /*c520*/  FMUL.FTZ R48, R48, R179 ;  /* 0x000000b330307220 */ /* 0x000fc40000410000 */
[----:B------:R-:W-:Y:S02]  /*c530*/  FMUL.FTZ R49, R49, R179 ;  /* 0x000000b331317220 */ /* 0x000fe40000410000 */
[-C--:B------:R-:W-:Y:S02]  /*c540*/  FMUL.FTZ R50, R50, R177.reuse ;  /* 0x000000b132327220 */ /* 0x080fe40000410000 */
[----:B------:R-:W-:Y:S01]  /*c550*/  FMUL.FTZ R51, R51, R177 ;  /* 0x000000b133337220 */ /* 0x000fe20000410000 */
[----:B------:R-:W1:Y:S01]  /*c560*/  MUFU.EX2 R199, R199 ;  /* 0x000000c700c77308 */ /* 0x000e620000000800 */
[-C--:B------:R-:W-:Y:S02]  /*c570*/  FMUL.FTZ R60, R60, R179.reuse ;  /* 0x000000b33c3c7220 */ /* 0x080fe40000410000 */
[----:B------:R-:W-:Y:S01]  /*c580*/  FMUL.FTZ R61, R61, R179 ;  /* 0x000000b33d3d7220 */ /* 0x000fe20000410000 */
[----:B---3--:R-:W-:Y:S01]  /*c590*/  HMMA.16816.F32.BF16 R52, R4, R20, R52 ;  /* 0x000000140434723c */ /* 0x008fe20000041834 */
[----:B------:R-:W-:-:S02]  /*c5a0*/  FMUL.FTZ R62, R62, R177 ;  /* 0x000000b13e3e7220 */ /* 0x000fc40000410000 */
[----:B------:R-:W-:Y:S01]  /*c5b0*/  FMUL.FTZ R63, R63, R177 ;  /* 0x000000b13f3f7220 */ /* 0x000fe20000410000 */
[----:B------:R-:W-:Y:S01]  /*c5c0*/  MUFU.EX2 R192, R192 ;  /* 0x000000c000c07308 */ /* 0x000fe20000000800 */
[-C--:B------:R-:W-:Y:S02]  /*c5d0*/  FMUL.FTZ R64, R64, R179.reuse ;  /* 0x000000b340407220 */ /* 0x080fe40000410000 */
[----:B------:R-:W-:Y:S01]  /*c5e0*/  FMUL.FTZ R65, R65, R179 ;  /* 0x000000b341417220 */ /* 0x000fe20000410000 */
[----:B------:R-:W-:Y:S01]  /*c5f0*/  HMMA.16816.F32.BF16 R56, R4, R22, R56 ;  /* 0x000000160438723c */ /* 0x000fe20000041838 */
[----:B------:R-:W3:Y:S01]  /*c600*/  LDSM.16.MT88.4 R20, [R226+0x1c000] ;  /* 0x01c00000e214783b */ /* 0x000ee20000004200 */
[-C--:B------:R-:W-:Y:S02]  /*c610*/  FMUL.FTZ R66, R66, R177.reuse ;  /* 0x000000b142427220 */ /* 0x080fe40000410000 */
[----:B------:R-:W-:Y:S01]  /*c620*/  FMUL.FTZ R67, R67, R177 ;  /* 0x000000b143437220 */ /* 0x000fe20000410000 */
[----:B------:R-:W2:Y:S01]  /*c630*/  MUFU.EX2 R201, R201 ;  /* 0x000000c900c97308 */ /* 0x000ea20000000800 */
        /* <DEDUP_REMOVED lines=24> */
[----:B------:R-:W-:Y:S01]  /*c7c0*/  FMUL.FTZ R75, R75, R177 ;  /* 0x000000b14b4b7220 */ /* 0x000fe20000410000 */
[C---:B---3--:R-:W-:Y:S01]  /*c7d0*/  HMMA.16816.F32.BF16 R76, R4.reuse, R20, R76 ;  /* 0x00000014044c723c */ /* 0x048fe2000004184c */
[-C--:B------:R-:W-:Y:S02]  /*c7e0*/  FMUL.FTZ R84, R84, R179.reuse ;  /* 0x000000b354547220 */ /* 0x080fe40000410000 */
[----:B------:R-:W-:Y:S01]  /*c7f0*/  FMUL.FTZ R85, R85, R179 ;  /* 0x000000b355557220 */ /* 0x000fe20000410000 */
[----:B------:R-:W-:Y:S01]  /*c800*/  MUFU.EX2 R183, R183 ;  /* 0x000000b700b77308 */ /* 0x000fe20000000800 */
[-C--:B------:R-:W-:Y:S02]  /*c810*/  FMUL.FTZ R86, R86, R177.reuse ;  /* 0x000000b156567220 */ /* 0x080fe40000410000 */
[----:B------:R-:W-:Y:S01]  /*c820*/  FMUL.FTZ R87, R87, R177 ;  /* 0x000000b157577220 */ /* 0x000fe20000410000 */
[----:B------:R-:W-:Y:S01]  /*c830*/  HMMA.16816.F32.BF16 R80, R4, R22, R80 ;  /* 0x000000160450723c */ /* 0x000fe20000041850 */
[----:B------:R-:W3:Y:S01]  /*c840*/  LDSM.16.MT88.4 R20, [R228+0x1e000] ;  /* 0x01e00000e414783b */ /* 0x000ee20000004200 */
[----:B------:R-:W-:-:S02]  /*c850*/  FMUL.FTZ R88, R88, R179 ;  /* 0x000000b358587220 */ /* 0x000fc40000410000 */
[----:B------:R-:W-:Y:S01]  /*c860*/  FMUL.FTZ R89, R89, R179 ;  /* 0x000000b359597220 */ /* 0x000fe20000410000 */
[----:B------:R-:W-:Y:S01]  /*c870*/  MUFU.EX2 R182, R182 ;  /* 0x000000b600b67308 */ /* 0x000fe20000000800 */
[-C--:B------:R-:W-:Y:S02]  /*c880*/  FMUL.FTZ R90, R90, R177.reuse ;  /* 0x000000b15a5a7220 */ /* 0x080fe40000410000 */
[C---:B-1----:R-:W-:Y:S01]  /*c890*/  HMMA.16816.F32.BF16 R68, R4.reuse, R12, R68 ;  /* 0x0000000c0444723c */ /* 0x042fe20000041844 */
[----:B------:R-:W-:Y:S02]  /*c8a0*/  FMUL.FTZ R91, R91, R177 ;  /* 0x000000b15b5b7220 */ /* 0x000fe40000410000 */
[-C--:B------:R-:W-:Y:S02]  /*c8b0*/  FMUL.FTZ R100, R100, R179.reuse ;  /* 0x000000b364647220 */ /* 0x080fe40000410000 */
[----:B------:R-:W-:Y:S01]  /*c8c0*/  FMUL.FTZ R101, R101, R179 ;  /* 0x000000b365657220 */ /* 0x000fe20000410000 */
[----:B------:R-:W1:Y:S01]  /*c8d0*/  MUFU.EX2 R203, R203 ;  /* 0x000000cb00cb7308 */ /* 0x000e620000000800 */
[-C--:B------:R-:W-:Y:S01]  /*c8e0*/  FMUL.FTZ R102, R102, R177.reuse ;  /* 0x000000b166667220 */ /* 0x080fe20000410000 */
[----:B------:R-:W-:Y:S01]  /*c8f0*/  HMMA.16816.F32.BF16 R72, R4, R14, R72 ;  /* 0x0000000e0448723c */ /* 0x000fe20000041848 */
[----:B------:R-:W1:Y:S01]  /*c900*/  LDSM.16.MT88.4 R12, [R224+0x1c000] ;  /* 0x01c00000e00c783b */ /* 0x000e620000004200 */
[----:B------:R-:W-:-:S02]  /*c910*/  FMUL.FTZ R103, R103, R177 ;  /* 0x000000b167677220 */ /* 0x000fc40000410000 */
[-C--:B------:R-:W-:Y:S02]  /*c920*/  FMUL.FTZ R104, R104, R179.reuse ;  /* 0x000000b368687220 */ /* 0x080fe40000410000 */
[----:B------:R-:W-:Y:S01]  /*c930*/  FMUL.FTZ R105, R105, R179 ;  /* 0x000000b369697220 */ /* 0x000fe20000410000 */
[----:B------:R-:W-:Y:S01]  /*c940*/  MUFU.EX2 R176, R176 ;  /* 0x000000b000b07308 */ /* 0x000fe20000000800 */
[-C--:B------:R-:W-:Y:S01]  /*c950*/  FMUL.FTZ R106, R106, R177.reuse ;  /* 0x000000b16a6a7220 */ /* 0x080fe20000410000 */
[C---:B--2---:R-:W-:Y:S01]  /*c960*/  HMMA.16816.F32.BF16 R84, R4.reuse, R16, R84 ;  /* 0x000000100454723c */ /* 0x044fe20000041854 */
[----:B------:R-:W-:Y:S02]  /*c970*/  FMUL.FTZ R107, R107, R177 ;  /* 0x000000b16b6b7220 */ /* 0x000fe40000410000 */
[-C--:B------:R-:W-:Y:S02]  /*c980*/  FMUL.FTZ R92, R92, R179.reuse ;  /* 0x000000b35c5c7220 */ /* 0x080fe40000410000 */
[----:B------:R-:W-:Y:S01]  /*c990*/  FMUL.FTZ R93, R93, R179 ;  /* 0x000000b35d5d7220 */ /* 0x000fe20000410000 */
[----:B------:R-:W2:Y:S01]  /*c9a0*/  MUFU.EX2 R181, R181 ;  /* 0x000000b500b57308 */ /* 0x000ea20000000800 */
[-C--:B------:R-:W-:Y:S01]  /*c9b0*/  FMUL.FTZ R94, R94, R177.reuse ;  /* 0x000000b15e5e7220 */ /* 0x080fe20000410000 */
[----:B------:R-:W-:Y:S01]  /*c9c0*/  HMMA.16816.F32.BF16 R88, R4, R18, R88 ;  /* 0x000000120458723c */ /* 0x000fe20000041858 */
[----:B------:R-:W-:Y:S01]  /*c9d0*/  FMUL.FTZ R95, R95, R177 ;  /* 0x000000b15f5f7220 */ /* 0x000fe20000410000 */
[----:B------:R-:W2:Y:S01]  /*c9e0*/  LDSM.16.MT88.4 R16, [R226+0x1e000] ;  /* 0x01e00000e210783b */ /* 0x000ea20000004200 */
[----:B------:R-:W-:-:S02]  /*c9f0*/  FMUL.FTZ R96, R96, R179 ;  /* 0x000000b360607220 */ /* 0x000fc40000410000 */
[----:B------:R-:W-:Y:S02]  /*ca00*/  FMUL.FTZ R97, R97, R179 ;  /* 0x000000b361617220 */ /* 0x000fe40000410000 */
[-C--:B------:R-:W-:Y:S01]  /*ca10*/  FMUL.FTZ R98, R98, R177.reuse ;  /* 0x000000b162627220 */ /* 0x080fe20000410000 */
        /* <DEDUP_REMOVED lines=33> */
[----:B---3--:R-:W-:Y:S01]  /*cc30*/  HMMA.16816.F32.BF16 R124, R4, R20, R124 ;  /* 0x00000014047c723c */ /* 0x008fe2000004187c */
[----:B------:R-:W-:-:S02]  /*cc40*/  FMUL.FTZ R123, R123, R177 ;  /* 0x000000b17b7b7220 */ /* 0x000fc40000410000 */
[----:B------:R-:W-:Y:S02]  /*cc50*/  FFMA.FTZ R174, R205, R179, R174 ;  /* 0x000000b3cdae7223 */ /* 0x000fe400000100ae */
[----:B------:R-:W-:Y:S02]  /*cc60*/  FFMA.FTZ R166, R252, R177, R166 ;  /* 0x000000b1fca67223 */ /* 0x000fe400000100a6 */
[----:B------:R-:W-:Y:S01]  /*cc70*/  FADD.FTZ R173, R173, R174 ;  /* 0x000000aeadad7221 */ /* 0x000fe20000010000 */
[----:B------:R-:W-:Y:S01]  /*cc80*/  HMMA.16816.F32.BF16 R128, R4, R22, R128 ;  /* 0x000000160480723c */ /* 0x000fe20000041880 */
[----:B------:R-:W3:Y:S01]  /*cc90*/  LDSM.16.MT88.4 R20, [R224+0x18800] ;  /* 0x01880000e014783b */ /* 0x000ee20000004200 */
[----:B------:R-:W-:-:S04]  /*cca0*/  FADD.FTZ R165, R165, R166 ;  /* 0x000000a6a5a57221 */ /* 0x000fc80000010000 */
[----:B------:R-:W-:Y:S02]  /*ccb0*/  FADD.FTZ R2, R2, R165 ;  /* 0x000000a502027221 */ /* 0x000fe40000010000 */
[----:B-1----:R-:W-:Y:S02]  /*ccc0*/  HMMA.16816.F32.BF16 R116, R4, R12, R116 ;  /* 0x0000000c0474723c */ /* 0x002fe40000041874 */
[----:B------:R-:W-:-:S06]  /*ccd0*/  FADD.FTZ R175, R175, R2 ;  /* 0x00000002afaf7221 */ /* 0x000fcc0000010000 */
[----:B------:R-:W-:Y:S01]  /*cce0*/  HMMA.16816.F32.BF16 R120, R4, R14, R120 ;  /* 0x0000000e0478723c */ /* 0x000fe20000041878 */
[----:B------:R-:W1:Y:S06]  /*ccf0*/  LDSM.16.MT88.4 R12, [R228+0x18800] ;  /* 0x01880000e40c783b */ /* 0x000e6c0000004200 */
[----:B------:R-:W-:Y:S02]  /*cd00*/  F2FP.BF16.PACK_AB R4, R0, R187 ;  /* 0x000000bb0004723e */ /* 0x000fe400000010ff */
[----:B----4-:R-:W-:Y:S01]  /*cd10*/  F2FP.BF16.PACK_AB R5, R191, R188 ;  /* 0x000000bcbf05723e */ /* 0x010fe200000010ff */
[----:B------:R-:W-:Y:S01]  /*cd20*/  FADD.FTZ R188, R188, R175 ;  /* 0x000000afbcbc7221 */ /* 0x000fe20000010000 */
[----:B------:R-:W-:-:S02]  /*cd30*/  F2FP.BF16.PACK_AB R6, R189, R186 ;  /* 0x000000babd06723e */ /* 0x000fc400000010ff */
[----:B-----5:R-:W-:Y:S01]  /*cd40*/  F2FP.BF16.PACK_AB R7, R193, R190 ;  /* 0x000000bec107723e */ /* 0x020fe200000010ff */
[----:B------:R-:W-:-:S04]  /*cd50*/  FADD.FTZ R191, R191, R188 ;  /* 0x000000bcbfbf7221 */ /* 0x000fc80000010000 */
[----:B------:R-:W-:Y:S02]  /*cd60*/  FADD.FTZ R190, R190, R191 ;  /* 0x000000bfbebe7221 */ /* 0x000fe40000010000 */
[----:B--2---:R-:W-:Y:S02]  /*cd70*/  HMMA.16816.F32.BF16 R144, R4, R16, R144 ;  /* 0x000000100490723c */ /* 0x004fe40000041890 */
[----:B------:R-:W-:-:S06]  /*cd80*/  FADD.FTZ R193, R193, R190 ;  /* 0x000000bec1c17221 */ /* 0x000fcc0000010000 */
        /* <DEDUP_REMOVED lines=34> */
[----:B------:R-:W-:Y:S07]  /*cfb0*/  LDSM.16.MT88.4 R16, [R225+0x19000] ;  /* 0x01900000e110783b */ /* 0x000fee0000004200 */
[C---:B---3--:R-:W-:Y:S08]  /*cfc0*/  HMMA.16816.F32.BF16 R108, R4.reuse, R20, R108 ;  /* 0x00000014046c723c */ /* 0x048ff0000004186c */
        /* <DEDUP_REMOVED lines=8> */
[C---:B----4-:R-:W-:Y:S08]  /*d050*/  HMMA.16816.F32.BF16 R124, R4.reuse, R24, R124 ;  /* 0x00000018047c723c */ /* 0x050ff0000004187c */
[----:B------:R-:W-:Y:S01]  /*d060*/  HMMA.16816.F32.BF16 R128, R4, R26, R128 ;  /* 0x0000001a0480723c */ /* 0x000fe20000041880 */
[----:B------:R-:W3:Y:S06]  /*d070*/  LDSM.16.MT88.4 R24, [R228+0x1b000] ;  /* 0x01b00000e418783b */ /* 0x000eec0000004200 */
[----:B------:R-:W-:-:S02]  /*d080*/  F2FP.BF16.PACK_AB R4, R195, R194 ;  /* 0x000000c2c304723e */ /* 0x000fc400000010ff */
[----:B------:R-:W-:Y:S01]  /*d090*/  F2FP.BF16.PACK_AB R5, R199, R196 ;  /* 0x000000c4c705723e */ /* 0x000fe200000010ff */
        /* <DEDUP_REMOVED lines=27> */
[C---:B------:R-:W-:Y:S08]  /*d250*/  HMMA.16816.F32.BF16 R60, R4.reuse, R32, R60 ;  /* 0x00000020043c723c */ /* 0x040ff0000004183c */
        /* <DEDUP_REMOVED lines=33> */
[----:B-1----:R-:W-:Y:S02]  /*d470*/  HMMA.16816.F32.BF16 R160, R4, R12, R160 ;  /* 0x0000000c04a0723c */ /* 0x002fe400000418a0 */
[----:B------:R-:W-:-:S06]  /*d480*/  FADD.FTZ R252, R181, R176 ;  /* 0x000000b0b5fc7221 */ /* 0x000fcc0000010000 */
[C---:B------:R-:W-:Y:S01]  /*d490*/  HMMA.16816.F32.BF16 R156, R4.reuse, R14, R156 ;  /* 0x0000000e049c723c */ /* 0x040fe2000004189c */
[----:B------:R-:W1:Y:S07]  /*d4a0*/  LDSM.16.MT88.4 R12, [R224+0x1b800] ;  /* 0x01b80000e00c783b */ /* 0x000e6e0000004200 */
[C---:B--2---:R-:W-:Y:S08]  /*d4b0*/  HMMA.16816.F32.BF16 R152, R4.reuse, R20, R152 ;  /* 0x000000140498723c */ /* 0x044ff00000041898 */
[C---:B------:R-:W-:Y:S01]  /*d4c0*/  HMMA.16816.F32.BF16 R148, R4.reuse, R22, R148 ;  /* 0x000000160494723c */ /* 0x040fe20000041894 */
[----:B------:R-:W-:Y:S07]  /*d4d0*/  LDSM.16.MT88.4 R20, [R228+0x1d800] ;  /* 0x01d80000e414783b */ /* 0x000fee0000004200 */
[C---:B---3--:R-:W-:Y:S08]  /*d4e0*/  HMMA.16816.F32.BF16 R52, R4.reuse, R16, R52 ;  /* 0x000000100434723c */ /* 0x048ff00000041834 */
[C---:B------:R-:W-:Y:S01]  /*d4f0*/  HMMA.16816.F32.BF16 R56, R4.reuse, R18, R56 ;  /* 0x000000120438723c */ /* 0x040fe20000041838 */
[----:B------:R-:W-:Y:S07]  /*d500*/  LDSM.16.MT88.4 R16, [R228+0x1f800] ;  /* 0x01f80000e410783b */ /* 0x000fee0000004200 */
[C---:B------:R-:W-:Y:S08]  /*d510*/  HMMA.16816.F32.BF16 R136, R4.reuse, R32, R136 ;  /* 0x000000200488723c */ /* 0x040ff00000041888 */
[C---:B-1----:R-:W-:Y:S08]  /*d520*/  HMMA.16816.F32.BF16 R60, R4.reuse, R12, R60 ;  /* 0x0000000c043c723c */ /* 0x042ff0000004183c */
[C---:B------:R-:W-:Y:S01]  /*d530*/  HMMA.16816.F32.BF16 R64, R4.reuse, R14, R64 ;  /* 0x0000000e0440723c */ /* 0x040fe20000041840 */
[----:B------:R-:W1:Y:S07]  /*d540*/  LDSM.16.MT88.4 R12, [R226+0x1f800] ;  /* 0x01f80000e20c783b */ /* 0x000e6e0000004200 */
[C---:B------:R-:W-:Y:S01]  /*d550*/  HMMA.16816.F32.BF16 R132, R4.reuse, R34, R132 ;  /* 0x000000220484723c */ /* 0x040fe20000041884 */
[----:B------:R-:W-:Y:S07]  /*d560*/  LDSM.16.MT88.4 R32, [R225+0x1d800] ;  /* 0x01d80000e120783b */ /* 0x000fee0000004200 */
[C---:B------:R-:W-:Y:S08]  /*d570*/  HMMA.16816.F32.BF16 R36, R4.reuse, R28, R36 ;  /* 0x0000001c0424723c */ /* 0x040ff00000041824 */
[C---:B------:R-:W-:Y:S01]  /*d580*/  HMMA.16816.F32.BF16 R40, R4.reuse, R30, R40 ;  /* 0x0000001e0428723c */ /* 0x040fe20000041828 */
[----:B------:R-:W2:Y:S07]  /*d590*/  LDSM.16.MT88.4 R28, [R226+0x1d800] ;  /* 0x01d80000e21c783b */ /* 0x000eae0000004200 */
[C---:B------:R-:W-:Y:S08]  /*d5a0*/  HMMA.16816.F32.BF16 R44, R4.reuse, R24, R44 ;  /* 0x00000018042c723c */ /* 0x040ff0000004182c */
[C---:B------:R-:W-:Y:S01]  /*d5b0*/  HMMA.16816.F32.BF16 R48, R4.reuse, R26, R48 ;  /* 0x0000001a0430723c */ /* 0x040fe20000041830 */
[----:B------:R-:W3:Y:S07]  /*d5c0*/  LDSM.16.MT88.4 R24, [R224+0x1d800] ;  /* 0x01d80000e018783b */ /* 0x000eee0000004200 */
[C---:B-1----:R-:W-:Y:S07]  /*d5d0*/  HMMA.16816.F32.BF16 R108, R4.reuse, R12, R108 ;  /* 0x0000000c046c723c */ /* 0x042fee000004186c */
[----:B------:R-:W-:Y:S01]  /*d5e0*/  FADD.FTZ R12, R172, R173 ;  /* 0x000000adac0c7221 */ /* 0x000fe20000010000 */
[----:B------:R-:W-:Y:S03]  /*d5f0*/  HMMA.16816.F32.BF16 R68, R4, R20, R68 ;  /* 0x000000140444723c */ /* 0x000fe60000041844 */
[----:B------:R-:W-:-:S04]  /*d600*/  FADD.FTZ R12, R167, R12 ;  /* 0x0000000ca70c7221 */ /* 0x000fc80000010000 */
[----:B------:R-:W-:Y:S01]  /*d610*/  FADD.FTZ R13, R187, R12 ;  /* 0x0000000cbb0d7221 */ /* 0x000fe20000010000 */
[----:B------:R-:W-:Y:S01]  /*d620*/  HMMA.16816.F32.BF16 R72, R4, R22, R72 ;  /* 0x000000160448723c */ /* 0x000fe20000041848 */
[----:B------:R-:W1:Y:S02]  /*d630*/  LDSM.16.MT88.4 R20, [R225+0x1f800] ;  /* 0x01f80000e114783b */ /* 0x000e640000004200 */
[----:B------:R-:W-:-:S04]  /*d640*/  FADD.FTZ R13, R0, R13 ;  /* 0x0000000d000d7221 */ /* 0x000fc80000010000 */
[----:B------:R-:W-:Y:S01]  /*d650*/  FADD.FTZ R186, R186, R13 ;  /* 0x0000000dbaba7221 */ /* 0x000fe20000010000 */
[----:B------:R-:W-:Y:S03]  /*d660*/  HMMA.16816.F32.BF16 R100, R4, R16, R100 ;  /* 0x000000100464723c */ /* 0x000fe60000041864 */
[----:B------:R-:W-:-:S04]  /*d670*/  FADD.FTZ R189, R189, R186 ;  /* 0x000000babdbd7221 */ /* 0x000fc80000010000 */
[----:B------:R-:W-:Y:S01]  /*d680*/  FADD.FTZ R194, R194, R189 ;  /* 0x000000bdc2c27221 */ /* 0x000fe20000010000 */
[----:B------:R-:W-:Y:S01]  /*d690*/  HMMA.16816.F32.BF16 R104, R4, R18, R104 ;  /* 0x000000120468723c */ /* 0x000fe20000041868 */
[----:B------:R-:W4:Y:S02]  /*d6a0*/  LDSM.16.MT88.4 R16, [R224+0x1f800] ;  /* 0x01f80000e010783b */ /* 0x000f240000004200 */
[----:B------:R-:W-:-:S04]  /*d6b0*/  FADD.FTZ R195, R195, R194 ;  /* 0x000000c2c3c37221 */ /* 0x000fc80000010000 */
[----:B------:R-:W-:Y:S01]  /*d6c0*/  FADD.FTZ R0, R198, R195 ;  /* 0x000000c3c6007221 */ /* 0x000fe20000010000 */
[----:B------:R-:W-:Y:S03]  /*d6d0*/  HMMA.16816.F32.BF16 R144, R4, R168, R144 ;  /* 0x000000a80490723c */ /* 0x000fe60000041890 */
[----:B------:R-:W-:-:S04]  /*d6e0*/  FADD.FTZ R0, R197, R0 ;  /* 0x00000000c5007221 */ /* 0x000fc80000010000 */
[----:B------:R-:W-:Y:S01]  /*d6f0*/  FADD.FTZ R185, R185, R0 ;  /* 0x00000000b9b97221 */ /* 0x000fe20000010000 */
[----:B------:R-:W-:Y:S03]  /*d700*/  HMMA.16816.F32.BF16 R140, R4, R170, R140 ;  /* 0x000000aa048c723c */ /* 0x000fe6000004188c */
[----:B------:R-:W-:-:S04]  /*d710*/  FADD.FTZ R185, R200, R185 ;  /* 0x000000b9c8b97221 */ /* 0x000fc80000010000 */
[----:B------:R-:W-:Y:S01]  /*d720*/  FADD.FTZ R202, R202, R185 ;  /* 0x000000b9caca7221 */ /* 0x000fe20000010000 */
[----:B--2---:R-:W-:Y:S03]  /*d730*/  HMMA.16816.F32.BF16 R76, R4, R28, R76 ;  /* 0x0000001c044c723c */ /* 0x004fe6000004184c */
[----:B------:R-:W-:-:S05]  /*d740*/  FADD.FTZ R0, R183, R202 ;  /* 0x000000cab7007221 */ /* 0x000fca0000010000 */
[----:B------:R2:W-:Y:S01]  /*d750*/  STL [R1], R0 ;  /* 0x0000000001007387 */ /* 0x0005e20000100800 */
[C---:B------:R-:W-:Y:S08]  /*d760*/  HMMA.16816.F32.BF16 R80, R4.reuse, R30, R80 ;  /* 0x0000001e0450723c */ /* 0x040ff00000041850 */
[C---:B------:R-:W-:Y:S08]  /*d770*/  HMMA.16816.F32.BF16 R84, R4.reuse, R32, R84 ;  /* 0x000000200454723c */ /* 0x040ff00000041854 */
[C---:B------:R-:W-:Y:S08]  /*d780*/  HMMA.16816.F32.BF16 R88, R4.reuse, R34, R88 ;  /* 0x000000220458723c */ /* 0x040ff00000041858 */
[C---:B---3--:R-:W-:Y:S08]  /*d790*/  HMMA.16816.F32.BF16 R92, R4.reuse, R24, R92 ;  /* 0x00000018045c723c */ /* 0x048ff0000004185c */
[C---:B------:R-:W-:Y:S08]  /*d7a0*/  HMMA.16816.F32.BF16 R96, R4.reuse, R26, R96 ;  /* 0x0000001a0460723c */ /* 0x040ff00000041860 */
[C---:B------:R-:W-:Y:S08]  /*d7b0*/  HMMA.16816.F32.BF16 R112, R4.reuse, R14, R112 ;  /* 0x0000000e0470723c */ /* 0x040ff00000041870 */
[C---:B-1----:R-:W-:Y:S08]  /*d7c0*/  HMMA.16816.F32.BF16 R116, R4.reuse, R20, R116 ;  /* 0x000000140474723c */ /* 0x042ff00000041874 */
[C---:B------:R-:W-:Y:S08]  /*d7d0*/  HMMA.16816.F32.BF16 R120, R4.reuse, R22, R120 ;  /* 0x000000160478723c */ /* 0x040ff00000041878 */
[C---:B----4-:R-:W-:Y:S08]  /*d7e0*/  HMMA.16816.F32.BF16 R124, R4.reuse, R16, R124 ;  /* 0x00000010047c723c */ /* 0x050ff0000004187c */
[----:B------:R-:W-:Y:S01]  /*d7f0*/  HMMA.16816.F32.BF16 R128, R4, R18, R128 ;  /* 0x000000120480723c */ /* 0x000fe20000041880 */
[----:B------:R-:W-:Y:S11]  /*d800*/  @P0 BRA `(.L_x_943) ;  /* 0x0000001000000947 */ /* 0x000ff60003800000 */
.L_x_936:
[----:B-12---:R-:W-:-:S12]  /*d810*/  UIADD3 UR9, UR26, -0x1, URZ ;  /* 0xffffffff1a097890 */ /* 0x006fd8000fffe03f */
.L_x_943:
[----:B--2---:R-:W-:-:S13]  /*d820*/  ISETP.LE.AND P0, PT, RZ, UR9, PT ;  /* 0x00000009ff007c0c */ /* 0x004fda000bf03270 */
        /* <DEDUP_REMOVED lines=14> */
[----:B------:R-:W-:Y:S01]  /*d910*/  IMAD.WIDE.U32 R12, R0, c[0x0][0x1b8], R12 ;  /* 0x00006e00000c7a25 */ /* 0x000fe200078e000c */
[----:B------:R-:W-:Y:S01]  /*d920*/  IADD3 R7, P0, R14, UR12, RZ ;  /* 0x0000000c0e077c10 */ /* 0x000fe2000ff1e0ff */
[----:B------:R-:W-:Y:S02]  /*d930*/  UIMAD UR4, UR24, UR4, URZ ;  /* 0x00000004180472a4 */ /* 0x000fe4000f8e023f */
[----:B------:R-:W-:Y:S01]  /*d940*/  IMAD.U32 R250, RZ, RZ, UR25 ;  /* 0x00000019fffa7e24 */ /* 0x000fe2000f8e00ff */
[C---:B------:R-:W-:Y:S01]  /*d950*/  LEA R251, P1, R7.reuse, c[0x0][0x168], 0x1 ;  /* 0x00005a0007fb7a11 */ /* 0x040fe200078208ff */
[----:B------:R-:W-:Y:S01]  /*d960*/  IMAD.MOV.U32 R0, RZ, RZ, R3 ;  /* 0x000000ffff007224 */ /* 0x000fe200078e0003 */
[----:B------:R-:W-:Y:S01]  /*d970*/  UIMAD UR4, UR8, UR5, UR4 ;  /* 0x00000005080472a4 */ /* 0x000fe2000f8e0204 */
[----:B------:R-:W-:Y:S01]  /*d980*/  IMAD.MOV.U32 R3, RZ, RZ, R11 ;  /* 0x000000ffff037224 */ /* 0x000fe200078e000b */
[----:B------:R-:W-:Y:S01]  /*d990*/  IADD3.X R250, R250, UR10, R15, P0, !PT ;  /* 0x0000000afafa7c10 */ /* 0x000fe200087fe40f */
[----:B------:R-:W-:Y:S01]  /*d9a0*/  UIADD3 UR10, UR9, -0x1, URZ ;  /* 0xffffffff090a7890 */ /* 0x000fe2000fffe03f */
[----:B-1----:R-:W-:Y:S01]  /*d9b0*/  SHF.R.S32.HI R2, RZ, 0x1f, R5 ;  /* 0x0000001fff027819 */ /* 0x002fe20000011405 */
[----:B------:R-:W-:Y:S01]  /*d9c0*/  UMOV UR12, URZ ;  /* 0x0000003f000c7c82 */ /* 0x000fe20008000000 */
[----:B------:R-:W-:Y:S01]  /*d9d0*/  LEA.HI.X R250, R7, c[0x0][0x16c], R250, 0x1, P1 ;  /* 0x00005b0007fa7a11 */ /* 0x000fe200008f0cfa */
[----:B------:R-:W-:Y:S01]  /*d9e0*/  IMAD.U32 R248, RZ, RZ, UR4 ;  /* 0x00000004fff87e24 */ /* 0x000fe2000f8e00ff */
[----:B------:R-:W-:-:S02]  /*d9f0*/  LEA.HI R2, R2, R5, RZ, 0x3 ;  /* 0x0000000502027211 */ /* 0x000fc400078f18ff */
[----:B------:R-:W-:Y:S02]  /*da00*/  IADD3 R5, P0, R12, UR14, RZ ;  /* 0x0000000e0c057c10 */ /* 0x000fe4000ff1e0ff */
        /* <DEDUP_REMOVED lines=9> */
[----:B------:R1:W-:Y:S01]  /*daa0*/  STL.64 [R1+0x10], R16 ;  /* 0x0000101001007387 */ /* 0x0003e20000100a00 */
[----:B------:R-:W-:-:S03]  /*dab0*/  ISETP.GE.AND P0, PT, R237, c[0x0][0x220], PT ;  /* 0x00008800ed007a0c */ /* 0x000fc60003f06270 */
[----:B------:R1:W-:Y:S01]  /*dac0*/  STL.64 [R1+0x8], R2 ;  /* 0x0000080201007387 */ /* 0x0003e20000100a00 */
[----:B------:R-:W-:Y:S05]  /*dad0*/  BRA `(.L_x_945) ;  /* 0x000003b000007947 */ /* 0x000fea0003800000 */
.L_x_947:
        /* <DEDUP_REMOVED lines=59> */
.L_x_945:
[----:B------:R-:W2:Y:S01]  /*de90*/  LDL.64 R4, [R1+0x8] ;  /* 0x0000080001047983 */ /* 0x000ea20000100a00 */
[----:B------:R-:W-:Y:S04]  /*dea0*/  DEPBAR.LE SB0, 0x0 ;  /* 0x000080000000791a */ /* 0x000fe80000000000 */
[----:B------:R-:W-:Y:S01]  /*deb0*/  UIADD3 UR4, -UR12, UR9, URZ ;  /* 0x000000090c047290 */ /* 0x000fe2000fffe13f */
[----:B------:R3:W-:Y:S03]  /*dec0*/  STL.64 [R1+0x18], R36 ;  /* 0x0000182401007387 */ /* 0x0007e60000100a00 */
[----:B------:R-:W-:Y:S02]  /*ded0*/  USHF.R.S32.HI UR8, URZ, 0x1f, UR4 ;  /* 0x0000001f3f087899 */ /* 0x000fe40008011404 */
[----:B------:R-:W-:Y:S01]  /*dee0*/  MOV R165, UR4 ;  /* 0x0000000400a57c02 */ /* 0x000fe20008000f00 */
[----:B------:R-:W-:Y:S01]  /*def0*/  BAR.SYNC.DEFER_BLOCKING 0x0 ;  /* 0x0000000000007b1d */ /* 0x000fe20000010000 */
[----:B------:R-:W-:Y:S01]  /*df00*/  UIMAD UR5, UR20, UR4, URZ ;  /* 0x00000004140572a4 */ /* 0x000fe2000f8e023f */
[----:B------:R-:W-:Y:S02]  /*df10*/  MOV R164, UR4 ;  /* 0x0000000400a47c02 */ /* 0x000fe40008000f00 */
[----:B------:R-:W-:Y:S01]  /*df20*/  LEA R14, P4, R165, R246, 0x6 ;  /* 0x000000f6a50e7211 */ /* 0x000fe200078830ff */
[----:B------:R-:W-:Y:S01]  /*df30*/  UIMAD UR5, UR8, UR21, UR5 ;  /* 0x00000015080572a4 */ /* 0x000fe2000f8e0205 */
[----:B-1----:R-:W-:Y:S01]  /*df40*/  MOV R3, UR4 ;  /* 0x0000000400037c02 */ /* 0x002fe20008000f00 */
[----:B------:R-:W-:Y:S01]  /*df50*/  UIADD3 UR8, UR10, -UR12, URZ ;  /* 0x8000000c0a087290 */ /* 0x000fe2000fffe03f */
[----:B------:R-:W-:Y:S02]  /*df60*/  MOV R2, UR4 ;  /* 0x0000000400027c02 */ /* 0x000fe40008000f00 */
[----:B------:R-:W-:Y:S01]  /*df70*/  LEA.HI.X.SX32 R15, R3, R247, 0x6, P4 ;  /* 0x000000f7030f7211 */ /* 0x000fe200020f36ff */
[----:B------:R-:W-:Y:S06]  /*df80*/  @P3 STS.128 [R236+0x18000], RZ ;  /* 0x018000ffec003388 */ /* 0x000fec0000000c00 */
[----:B---3--:R-:W3:Y:S02]  /*df90*/  LDL.64 R36, [R1+0x10] ;  /* 0x0000100001247983 */ /* 0x008ee40000100a00 */
[----:B---3--:R-:W-:Y:S01]  /*dfa0*/  LEA R18, P5, R164, R36, 0x6 ;  /* 0x00000024a4127211 */ /* 0x008fe200078a30ff */
[----:B--2---:R-:W-:Y:S03]  /*dfb0*/  IMAD.WIDE.U32 R10, R235, UR4, R4 ;  /* 0x00000004eb0a7c25 */ /* 0x004fe6000f8e0004 */
[----:B------:R-:W-:Y:S01]  /*dfc0*/  LEA.HI.X.SX32 R19, R2, R37, 0x6, P5 ;  /* 0x0000002502137211 */ /* 0x000fe200028f36ff */
[----:B------:R-:W-:Y:S01]  /*dfd0*/  IMAD R164, R15, c[0x0][0x1a0], RZ ;  /* 0x000068000fa47a24 */ /* 0x000fe200078e02ff */
[----:B------:R-:W-:Y:S02]  /*dfe0*/  @!P3 LEA R6, P4, R10, c[0x0][0x170], 0x1 ;  /* 0x00005c000a06ba11 */ /* 0x000fe400078808ff */
[----:B------:R-:W-:Y:S01]  /*dff0*/  IADD3 R2, R11, UR5, RZ ;  /* 0x000000050b027c10 */ /* 0x000fe2000fffe0ff */
[----:B------:R-:W-:Y:S01]  /*e000*/  IMAD R164, R14, c[0x0][0x1a4], R164 ;  /* 0x000069000ea47a24 */ /* 0x000fe200078e02a4 */
[----:B------:R-:W-:Y:S01]  /*e010*/  @!P3 IADD3 R165, P5, R10, UR22, RZ ;  /* 0x000000160aa5bc10 */ /* 0x000fe2000ffbe0ff */
[----:B------:R-:W-:Y:S01]  /*e020*/  IMAD.WIDE.U32 R14, R14, c[0x0][0x1a0], RZ ;  /* 0x000068000e0e7a25 */ /* 0x000fe200078e00ff */
[----:B------:R-:W-:Y:S02]  /*e030*/  @!P3 LEA.HI.X R7, R10, c[0x0][0x174], R2, 0x1, P4 ;  /* 0x00005d000a07ba11 */ /* 0x000fe400020f0c02 */
[----:B------:R-:W-:Y:S01]  /*e040*/  @!P3 IADD3.X R2, R2, UR23, RZ, P5, !PT ;  /* 0x000000170202bc10 */ /* 0x000fe2000affe4ff */
[----:B------:R-:W-:Y:S01]  /*e050*/  IMAD R3, R19, c[0x0][0x1a0], RZ ;  /* 0x0000680013037a24 */ /* 0x000fe200078e02ff */
[-C--:B------:R-:W-:Y:S01]  /*e060*/  LEA R26, P6, R14, R249.reuse, 0x1 ;  /* 0x000000f90e1a7211 */ /* 0x080fe200078c08ff */
[----:B------:R-:W-:Y:S01]  /*e070*/  @!PT LDS RZ, [RZ] ;  /* 0x00000000fffff984 */ /* 0x000fe20000000800 */
[----:B------:R-:W-:Y:S01]  /*e080*/  @!PT LDS RZ, [RZ] ;  /* 0x00000000fffff984 */ /* 0x000fe20000000800 */
[----:B------:R-:W-:Y:S01]  /*e090*/  @!PT LDS RZ, [RZ] ;  /* 0x00000000fffff984 */ /* 0x000fe20000000800 */
[----:B------:R1:W-:Y:S01]  /*e0a0*/  @!P3 LDGSTS.E.BYPASS.LTC128B.128 [R236+0x18000], [R6.64] ;  /* 0x1800000006ecbfae */ /* 0x0003e2000b901d52 */
[----:B------:R-:W-:Y:S01]  /*e0b0*/  IADD3 R164, R15, R164, RZ ;  /* 0x000000a40fa47210 */ /* 0x000fe20007ffe0ff */
[----:B------:R-:W-:Y:S03]  /*e0c0*/  IMAD.WIDE.U32 R10, R18, c[0x0][0x1a0], RZ ;  /* 0x00006800120a7a25 */ /* 0x000fe600078e00ff */
[-C--:B------:R-:W-:Y:S01]  /*e0d0*/  LEA.HI.X R27, R14, R248.reuse, R164, 0x1, P6 ;  /* 0x000000f80e1b7211 */ /* 0x080fe200030f0ca4 */
[----:B------:R-:W-:Y:S01]  /*e0e0*/  @P2 STS.128 [R236+0x1a000], RZ ;  /* 0x01a000ffec002388 */ /* 0x000fe20000000c00 */
[----:B------:R-:W-:Y:S01]  /*e0f0*/  IMAD R3, R18, c[0x0][0x1a4], R3 ;  /* 0x0000690012037a24 */ /* 0x000fe200078e0203 */
[C---:B------:R-:W-:Y:S02]  /*e100*/  @!P3 LEA R18, P4, R165.reuse, c[0x0][0x170], 0x1 ;  /* 0x00005c00a512ba11 */ /* 0x040fe400078808ff */
[C---:B------:R-:W-:Y:S02]  /*e110*/  LEA R22, P5, R10.reuse, R249, 0x1 ;  /* 0x000000f90a167211 */ /* 0x040fe400078a08ff */
[----:B------:R-:W-:Y:S01]  /*e120*/  @!PT LDS RZ, [RZ] ;  /* 0x00000000fffff984 */ /* 0x000fe20000000800 */
[----:B------:R-:W-:Y:S01]  /*e130*/  @!PT LDS RZ, [RZ] ;  /* 0x00000000fffff984 */ /* 0x000fe20000000800 */
[----:B------:R-:W-:Y:S01]  /*e140*/  @!PT LDS RZ, [RZ] ;  /* 0x00000000fffff984 */ /* 0x000fe20000000800 */
[----:B------:R2:W-:Y:S01]  /*e150*/  @!P2 LDGSTS.E.BYPASS.LTC128B.128 [R236+0x1a000], [R26.64+0x80] ;  /* 0x1a0000801aecafae */ /* 0x0005e2000b901d52 */
[----:B------:R-:W-:Y:S02]  /*e160*/  @!P3 LEA.HI.X R19, R165, c[0x0][0x174], R2, 0x1, P4 ;  /* 0x00005d00a513ba11 */ /* 0x000fe400020f0c02 */
[----:B------:R-:W-:Y:S03]  /*e170*/  IADD3 R3, R11, R3, RZ ;  /* 0x000000030b037210 */ /* 0x000fe60007ffe0ff */
[----:B------:R-:W-:Y:S01]  /*e180*/  @P1 STS.128 [R236+0x1c000], RZ ;  /* 0x01c000ffec001388 */ /* 0x000fe20000000c00 */
[----:B------:R-:W-:Y:S05]  /*e190*/  LEA.HI.X R23, R10, R248, R3, 0x1, P5 ;  /* 0x000000f80a177211 */ /* 0x000fea00028f0c03 */
[----:B------:R-:W-:Y:S01]  /*e1a0*/  @!PT LDS RZ, [RZ] ;  /* 0x00000000fffff984 */ /* 0x000fe20000000800 */
[----:B------:R-:W-:Y:S01]  /*e1b0*/  @!PT LDS RZ, [RZ] ;  /* 0x00000000fffff984 */ /* 0x000fe20000000800 */
[----:B------:R-:W-:Y:S01]  /*e1c0*/  @!PT LDS RZ, [RZ] ;  /* 0x00000000fffff984 */ /* 0x000fe20000000800 */
[----:B------:R2:W-:Y:S06]  /*e1d0*/  @!P1 LDGSTS.E.BYPASS.LTC128B.128 [R236+0x1c000], [R26.64+0x100] ;  /* 0x1c0001001aec9fae */ /* 0x0005ec000b901d52 */
[----:B------:R-:W-:Y:S06]  /*e1e0*/  @P0 STS.128 [R236+0x1e000], RZ ;  /* 0x01e000ffec000388 */ /* 0x000fec0000000c00 */
        /* <DEDUP_REMOVED lines=8> */
[----:B------:R3:W-:Y:S06]  /*e270*/  @!P3 LDGSTS.E.BYPASS.LTC128B.128 [R236+0x19000], [R18.64] ;  /* 0x1900000012ecbfae */ /* 0x0007ec000b901d52 */
        /* <DEDUP_REMOVED lines=15> */
[----:B------:R-:W-:Y:S06]  /*e370*/  LDSM.16.M88.4 R168, [R234] ;  /* 0x00000000eaa8783b */ /* 0x000fec0000000200 */
[----:B------:R-:W1:Y:S06]  /*e380*/  LDSM.16.M88.4 R172, [R233+0x10000] ;  /* 0x01000000e9ac783b */ /* 0x000e6c0000000200 */
[----:B------:R-:W2:Y:S06]  /*e390*/  LDSM.16.M88.4 R176, [R233+0x10800] ;  /* 0x01080000e9b0783b */ /* 0x000eac0000000200 */
[----:B------:R-:W4:Y:S06]  /*e3a0*/  LDSM.16.M88.4 R180, [R233+0x11000] ;  /* 0x01100000e9b4783b */ /* 0x000f2c0000000200 */
[----:B------:R-:W0:Y:S06]  /*e3b0*/  LDGDEPBAR ;  /* 0x00000000000079af */ /* 0x000e2c0000000000 */
[----:B------:R-:W3:Y:S06]  /*e3c0*/  LDSM.16.M88.4 R184, [R233+0x11800] ;  /* 0x01180000e9b8783b */ /* 0x000eec0000000200 */
[----:B------:R-:W-:Y:S06]  /*e3d0*/  LDSM.16.M88.4 R188, [R232] ;  /* 0x00000000e8bc783b */ /* 0x000fec0000000200 */
[----:B------:R-:W4:Y:S01]  /*e3e0*/  LDSM.16.M88.4 R192, [R231] ;  /* 0x00000000e7c0783b */ /* 0x000f220000000200 */
[C---:B-1----:R-:W-:Y:S05]  /*e3f0*/  HMMA.16816.F32.BF16 R4, R168.reuse, R172, RZ ;  /* 0x000000aca804723c */ /* 0x042fea00000418ff */
[----:B------:R-:W1:Y:S03]  /*e400*/  LDSM.16.M88.4 R196, [R223] ;  /* 0x00000000dfc4783b */ /* 0x000e660000000200 */
[C---:B------:R-:W-:Y:S03]  /*e410*/  HMMA.16816.F32.BF16 R8, R168.reuse, R174, RZ ;  /* 0x000000aea808723c */ /* 0x040fe600000418ff */
[----:B------:R-:W1:Y:S06]  /*e420*/  LDSM.16.M88.4 R200, [R222] ;  /* 0x00000000dec8783b */ /* 0x000e6c0000000200 */
[----:B------:R-:W1:Y:S01]  /*e430*/  LDSM.16.M88.4 R204, [R221] ;  /* 0x00000000ddcc783b */ /* 0x000e620000000200 */
[C---:B--2---:R-:W-:Y:S05]  /*e440*/  HMMA.16816.F32.BF16 R12, R168.reuse, R176, RZ ;  /* 0x000000b0a80c723c */ /* 0x044fea00000418ff */
[----:B------:R-:W-:Y:S03]  /*e450*/  LDSM.16.M88.4 R172, [R230] ;  /* 0x00000000e6ac783b */ /* 0x000fe60000000200 */
[C---:B---3--:R-:W-:Y:S03]  /*e460*/  HMMA.16816.F32.BF16 R16, R168.reuse, R178, RZ ;  /* 0x000000b2a810723c */ /* 0x048fe600000418ff */
[----:B------:R-:W2:Y:S05]  /*e470*/  LDSM.16.M88.4 R176, [R227+0x10000] ;  /* 0x01000000e3b0783b */ /* 0x000eaa0000000200 */
[C---:B----4-:R-:W-:Y:S08]  /*e480*/  HMMA.16816.F32.BF16 R20, R168.reuse, R180, RZ ;  /* 0x000000b4a814723c */ /* 0x050ff000000418ff */
[C---:B------:R-:W-:Y:S01]  /*e490*/  HMMA.16816.F32.BF16 R24, R168.reuse, R182, RZ ;  /* 0x000000b6a818723c */ /* 0x040fe200000418ff */
[----:B------:R-:W3:Y:S07]  /*e4a0*/  LDSM.16.M88.4 R180, [R227+0x10800] ;  /* 0x01080000e3b4783b */ /* 0x000eee0000000200 */
[C---:B------:R-:W-:Y:S08]  /*e4b0*/  HMMA.16816.F32.BF16 R28, R168.reuse, R184, RZ ;  /* 0x000000b8a81c723c */ /* 0x040ff000000418ff */
[----:B------:R-:W-:Y:S01]  /*e4c0*/  HMMA.16816.F32.BF16 R32, R168, R186, RZ ;  /* 0x000000baa820723c */ /* 0x000fe200000418ff */
[----:B------:R-:W4:Y:S06]  /*e4d0*/  LDSM.16.M88.4 R168, [R227+0x11000] ;  /* 0x01100000e3a8783b */ /* 0x000f2c0000000200 */
[----:B------:R-:W2:Y:S01]  /*e4e0*/  LDSM.16.M88.4 R184, [R227+0x11800] ;  /* 0x01180000e3b8783b */ /* 0x000ea20000000200 */
        /* <DEDUP_REMOVED lines=8> */
[----:B------:R-:W1:Y:S07]  /*e570*/  LDSM.16.M88.4 R200, [R220+0x800] ;  /* 0x00080000dcc8783b */ /* 0x000e6e0000000200 */
[C---:B------:R-:W-:Y:S08]  /*e580*/  HMMA.16816.F32.BF16 R28, R188.reuse, R204, R28 ;  /* 0x000000ccbc1c723c */ /* 0x040ff0000004181c */
[----:B------:R-:W-:Y:S01]  /*e590*/  HMMA.16816.F32.BF16 R32, R188, R206, R32 ;  /* 0x000000cebc20723c */ /* 0x000fe20000041820 */
[----:B------:R-:W1:Y:S06]  /*e5a0*/  LDSM.16.M88.4 R188, [R220+0x1000] ;  /* 0x00100000dcbc783b */ /* 0x000e6c0000000200 */
[----:B------:R-:W1:Y:S01]  /*e5b0*/  LDSM.16.M88.4 R204, [R220+0x1800] ;  /* 0x00180000dccc783b */ /* 0x000e620000000200 */
[C---:B--2---:R-:W-:Y:S08]  /*e5c0*/  HMMA.16816.F32.BF16 R4, R172.reuse, R176, R4 ;  /* 0x000000b0ac04723c */ /* 0x044ff00000041804 */
[C---:B------:R-:W-:Y:S01]  /*e5d0*/  HMMA.16816.F32.BF16 R8, R172.reuse, R178, R8 ;  /* 0x000000b2ac08723c */ /* 0x040fe20000041808 */
[----:B------:R-:W-:Y:S07]  /*e5e0*/  LDSM.16.M88.4 R176, [R233+0x12000] ;  /* 0x01200000e9b0783b */ /* 0x000fee0000000200 */
[C---:B---3--:R-:W-:Y:S08]  /*e5f0*/  HMMA.16816.F32.BF16 R12, R172.reuse, R180, R12 ;  /* 0x000000b4ac0c723c */ /* 0x048ff0000004180c */
[C---:B------:R-:W-:Y:S01]  /*e600*/  HMMA.16816.F32.BF16 R16, R172.reuse, R182, R16 ;  /* 0x000000b6ac10723c */ /* 0x040fe20000041810 */
[----:B------:R-:W-:Y:S07]  /*e610*/  LDSM.16.M88.4 R180, [R233+0x12800] ;  /* 0x01280000e9b4783b */ /* 0x000fee0000000200 */
[C---:B----4-:R-:W-:Y:S08]  /*e620*/  HMMA.16816.F32.BF16 R20, R172.reuse, R168, R20 ;  /* 0x000000a8ac14723c */ /* 0x050ff00000041814 */
[C---:B------:R-:W-:Y:S01]  /*e630*/  HMMA.16816.F32.BF16 R24, R172.reuse, R170, R24 ;  /* 0x000000aaac18723c */ /* 0x040fe20000041818 */
[----:B------:R-:W2:Y:S07]  /*e640*/  LDSM.16.M88.4 R168, [R234+0x4000] ;  /* 0x00400000eaa8783b */ /* 0x000eae0000000200 */
[C---:B------:R-:W-:Y:S08]  /*e650*/  HMMA.16816.F32.BF16 R28, R172.reuse, R184, R28 ;  /* 0x000000b8ac1c723c */ /* 0x040ff0000004181c */
[----:B------:R-:W-:Y:S01]  /*e660*/  HMMA.16816.F32.BF16 R32, R172, R186, R32 ;  /* 0x000000baac20723c */ /* 0x000fe20000041820 */
[----:B------:R-:W3:Y:S06]  /*e670*/  LDSM.16.M88.4 R172, [R233+0x13000] ;  /* 0x01300000e9ac783b */ /* 0x000eec0000000200 */
[----:B------:R-:W4:Y:S01]  /*e680*/  LDSM.16.M88.4 R184, [R233+0x13800] ;  /* 0x01380000e9b8783b */ /* 0x000f220000000200 */
[C---:B-1----:R-:W-:Y:S08]  /*e690*/  HMMA.16816.F32.BF16 R4, R192.reuse, R196, R4 ;  /* 0x000000c4c004723c */ /* 0x042ff00000041804 */
[C---:B------:R-:W-:Y:S01]  /*e6a0*/  HMMA.16816.F32.BF16 R8, R192.reuse, R198, R8 ;  /* 0x000000c6c008723c */ /* 0x040fe20000041808 */
[----:B------:R-:W-:Y:S07]  /*e6b0*/  LDSM.16.M88.4 R196, [R219] ;  /* 0x00000000dbc4783b */ /* 0x000fee0000000200 */
[C---:B------:R-:W-:Y:S08]  /*e6c0*/  HMMA.16816.F32.BF16 R12, R192.reuse, R200, R12 ;  /* 0x000000c8c00c723c */ /* 0x040ff0000004180c */
[C---:B------:R-:W-:Y:S01]  /*e6d0*/  HMMA.16816.F32.BF16 R16, R192.reuse, R202, R16 ;  /* 0x000000cac010723c */ /* 0x040fe20000041810 */
[----:B------:R-:W-:Y:S07]  /*e6e0*/  LDSM.16.M88.4 R200, [R218] ;  /* 0x00000000dac8783b */ /* 0x000fee0000000200 */
[C---:B------:R-:W-:Y:S08]  /*e6f0*/  HMMA.16816.F32.BF16 R20, R192.reuse, R188, R20 ;  /* 0x000000bcc014723c */ /* 0x040ff00000041814 */
[C---:B------:R-:W-:Y:S01]  /*e700*/  HMMA.16816.F32.BF16 R24, R192.reuse, R190, R24 ;  /* 0x000000bec018723c */ /* 0x040fe20000041818 */
[----:B------:R-:W1:Y:S07]  /*e710*/  LDSM.16.M88.4 R188, [R232+0x4000] ;  /* 0x00400000e8bc783b */ /* 0x000e6e0000000200 */
[C---:B------:R-:W-:Y:S08]  /*e720*/  HMMA.16816.F32.BF16 R28, R192.reuse, R204, R28 ;  /* 0x000000ccc01c723c */ /* 0x040ff0000004181c */
[----:B------:R-:W-:Y:S01]  /*e730*/  HMMA.16816.F32.BF16 R32, R192, R206, R32 ;  /* 0x000000cec020723c */ /* 0x000fe20000041820 */
[----:B------:R-:W1:Y:S06]  /*e740*/  LDSM.16.M88.4 R192, [R217] ;  /* 0x00000000d9c0783b */ /* 0x000e6c0000000200 */
[----:B------:R-:W1:Y:S01]  /*e750*/  LDSM.16.M88.4 R204, [R216] ;  /* 0x00000000d8cc783b */ /* 0x000e620000000200 */
        /* <DEDUP_REMOVED lines=11> */
[----:B------:R-:W3:Y:S06]  /*e810*/  LDSM.16.M88.4 R168, [R227+0x13000] ;  /* 0x01300000e3a8783b */ /* 0x000eec0000000200 */
[----:B------:R-:W4:Y:S01]  /*e820*/  LDSM.16.M88.4 R184, [R227+0x13800] ;  /* 0x01380000e3b8783b */ /* 0x000f220000000200 */
        /* <DEDUP_REMOVED lines=90> */
[----:B------:R-:W-:Y:S01]  /*edd0*/  LDSM.16.M88.4 R204, [R227+0x16000] ;  /* 0x01600000e3cc783b */ /* 0x000fe20000000200 */
[C---:B--2---:R-:W-:Y:S08]  /*ede0*/  HMMA.16816.F32.BF16 R4, R168.reuse, R176, R4 ;  /* 0x000000b0a804723c */ /* 0x044ff00000041804 */
[C---:B------:R-:W-:Y:S01]  /*edf0*/  HMMA.16816.F32.BF16 R8, R168.reuse, R178, R8 ;  /* 0x000000b2a808723c */ /* 0x040fe20000041808 */
[----:B------:R-:W2:Y:S07]  /*ee00*/  LDSM.16.M88.4 R176, [R208] ;  /* 0x00000000d0b0783b */ /* 0x000eae0000000200 */
[C---:B------:R-:W-:Y:S08]  /*ee10*/  HMMA.16816.F32.BF16 R12, R168.reuse, R180, R12 ;  /* 0x000000b4a80c723c */ /* 0x040ff0000004180c */
[C---:B------:R-:W-:Y:S01]  /*ee20*/  HMMA.16816.F32.BF16 R16, R168.reuse, R182, R16 ;  /* 0x000000b6a810723c */ /* 0x040fe20000041810 */
[----:B------:R-:W2:Y:S07]  /*ee30*/  LDSM.16.M88.4 R180, [R230+0xc000] ;  /* 0x00c00000e6b4783b */ /* 0x000eae0000000200 */
[C---:B---3--:R-:W-:Y:S08]  /*ee40*/  HMMA.16816.F32.BF16 R20, R168.reuse, R172, R20 ;  /* 0x000000aca814723c */ /* 0x048ff00000041814 */
[C---:B------:R-:W-:Y:S01]  /*ee50*/  HMMA.16816.F32.BF16 R24, R168.reuse, R174, R24 ;  /* 0x000000aea818723c */ /* 0x040fe20000041818 */
[----:B------:R-:W-:Y:S07]  /*ee60*/  LDSM.16.M88.4 R172, [R227+0x17000] ;  /* 0x01700000e3ac783b */ /* 0x000fee0000000200 */
        /* <DEDUP_REMOVED lines=12> */
[C---:B--2---:R-:W-:Y:S08]  /*ef30*/  HMMA.16816.F32.BF16 R28, R188.reuse, R176, R28 ;  /* 0x000000b0bc1c723c */ /* 0x044ff0000004181c */
[----:B------:R-:W-:Y:S08]  /*ef40*/  HMMA.16816.F32.BF16 R32, R188, R178, R32 ;  /* 0x000000b2bc20723c */ /* 0x000ff00000041820 */
[C---:B------:R-:W-:Y:S08]  /*ef50*/  HMMA.16816.F32.BF16 R4, R180.reuse, R204, R4 ;  /* 0x000000ccb404723c */ /* 0x040ff00000041804 */
[C---:B------:R-:W-:Y:S08]  /*ef60*/  HMMA.16816.F32.BF16 R8, R180.reuse, R206, R8 ;  /* 0x000000ceb408723c */ /* 0x040ff00000041808 */
[C---:B---3--:R-:W-:Y:S08]  /*ef70*/  HMMA.16816.F32.BF16 R12, R180.reuse, R168, R12 ;  /* 0x000000a8b40c723c */ /* 0x048ff0000004180c */
[C---:B------:R-:W-:Y:S01]  /*ef80*/  HMMA.16816.F32.BF16 R16, R180.reuse, R170, R16 ;  /* 0x000000aab410723c */ /* 0x040fe20000041810 */
[----:B------:R-:W2:Y:S07]  /*ef90*/  LDSM.16.M88.4 R168, [R220+0x6800] ;  /* 0x00680000dca8783b */ /* 0x000eae0000000200 */
[C---:B------:R-:W-:Y:S08]  /*efa0*/  HMMA.16816.F32.BF16 R20, R180.reuse, R172, R20 ;  /* 0x000000acb414723c */ /* 0x040ff00000041814 */
[C---:B------:R-:W-:Y:S01]  /*efb0*/  HMMA.16816.F32.BF16 R24, R180.reuse, R174, R24 ;  /* 0x000000aeb418723c */ /* 0x040fe20000041818 */
[----:B------:R-:W3:Y:S07]  /*efc0*/  LDSM.16.M88.4 R172, [R220+0x7000] ;  /* 0x00700000dcac783b */ /* 0x000eee0000000200 */
[C---:B----4-:R-:W-:Y:S08]  /*efd0*/  HMMA.16816.F32.BF16 R28, R180.reuse, R184, R28 ;  /* 0x000000b8b41c723c */ /* 0x050ff0000004181c */
[----:B------:R-:W-:Y:S08]  /*efe0*/  HMMA.16816.F32.BF16 R32, R180, R186, R32 ;  /* 0x000000bab420723c */ /* 0x000ff00000041820 */
[C---:B-1----:R-:W-:Y:S08]  /*eff0*/  HMMA.16816.F32.BF16 R4, R196.reuse, R200, R4 ;  /* 0x000000c8c404723c */ /* 0x042ff00000041804 */
[C---:B------:R-:W-:Y:S08]  /*f000*/  HMMA.16816.F32.BF16 R8, R196.reuse, R202, R8 ;  /* 0x000000cac408723c */ /* 0x040ff00000041808 */
[C---:B--2---:R-:W-:Y:S08]  /*f010*/  HMMA.16816.F32.BF16 R12, R196.reuse, R168, R12 ;  /* 0x000000a8c40c723c */ /* 0x044ff0000004180c */
        /* <DEDUP_REMOVED lines=8> */
[C---:B---3--:R-:W-:Y:S05]  /*f0a0*/  HMMA.16816.F32.BF16 R20, R196.reuse, R172, R20 ;  /* 0x000000acc414723c */ /* 0x048fea0000041814 */
        /* <DEDUP_REMOVED lines=8> */
[----:B--2---:R-:W-:Y:S02]  /*f130*/  FMUL.FTZ R165, R15, c[0x0][0x2ec] ;  /* 0x0000bb000fa57a20 */ /* 0x004fe40000410000 */
[----:B------:R-:W-:Y:S04]  /*f140*/  FMUL.FTZ R17, R17, c[0x0][0x2ec] ;  /* 0x0000bb0011117a20 */ /* 0x000fe80000410000 */
[----:B------:R2:W2:Y:S01]  /*f150*/  MUFU.TANH R201, R165 ;  /* 0x000000a500c97308 */ /* 0x0004a20000002400 */
[----:B---3--:R-:W-:Y:S01]  /*f160*/  FMUL.FTZ R2, R11, c[0x0][0x2ec] ;  /* 0x0000bb000b027a20 */ /* 0x008fe20000410000 */
[C---:B-1----:R-:W-:Y:S04]  /*f170*/  HMMA.16816.F32.BF16 R28, R196.reuse, R168, R28 ;  /* 0x000000a8c41c723c */ /* 0x042fe8000004181c */
[----:B------:R-:W-:Y:S04]  /*f180*/  FMUL.FTZ R25, R25, c[0x0][0x2ec] ;  /* 0x0000bb0019197a20 */ /* 0x000fe80000410000 */
[----:B------:R1:W3:Y:S01]  /*f190*/  MUFU.TANH R9, R2 ;  /* 0x0000000200097308 */ /* 0x0002e20000002400 */
[----:B------:R-:W-:Y:S01]  /*f1a0*/  FMUL.FTZ R26, R26, c[0x0][0x2ec] ;  /* 0x0000bb001a1a7a20 */ /* 0x000fe20000410000 */
[----:B------:R-:W-:Y:S03]  /*f1b0*/  HMMA.16816.F32.BF16 R32, R196, R170, R32 ;  /* 0x000000aac420723c */ /* 0x000fe60000041820 */
[----:B----4-:R-:W-:Y:S05]  /*f1c0*/  FMUL.FTZ R166, R14, c[0x0][0x2ec] ;  /* 0x0000bb000ea67a20 */ /* 0x010fea0000410000 */
[----:B------:R4:W3:Y:S01]  /*f1d0*/  MUFU.TANH R190, R3 ;  /* 0x0000000300be7308 */ /* 0x0008e20000002400 */
[----:B--2---:R-:W-:Y:S05]  /*f1e0*/  FMUL.FTZ R165, R22, c[0x0][0x2ec] ;  /* 0x0000bb0016a57a20 */ /* 0x004fea0000410000 */
[----:B------:R-:W-:Y:S04]  /*f1f0*/  FMUL.FTZ R31, R31, c[0x0][0x2ec] ;  /* 0x0000bb001f1f7a20 */ /* 0x000fe80000410000 */
[----:B------:R2:W2:Y:S01]  /*f200*/  MUFU.TANH R177, R165 ;  /* 0x000000a500b17308 */ /* 0x0004a20000002400 */
[----:B-1----:R-:W-:Y:S05]  /*f210*/  FMUL.FTZ R2, R19, c[0x0][0x2ec] ;  /* 0x0000bb0013027a20 */ /* 0x002fea0000410000 */
[----:B------:R-:W-:Y:S02]  /*f220*/  FMUL.FTZ R33, R33, c[0x0][0x2ec] ;  /* 0x0000bb0021217a20 */ /* 0x000fe40000410000 */
[----:B------:R-:W-:Y:S02]  /*f230*/  FMUL.FTZ R35, R35, c[0x0][0x2ec] ;  /* 0x0000bb0023237a20 */ /* 0x000fe40000410000 */
[----:B------:R1:W1:Y:S01]  /*f240*/  MUFU.TANH R205, R2 ;  /* 0x0000000200cd7308 */ /* 0x0002620000002400 */
[----:B----4-:R-:W-:Y:S09]  /*f250*/  FMUL.FTZ R3, R10, c[0x0][0x2ec] ;  /* 0x0000bb000a037a20 */ /* 0x010ff20000410000 */
[----:B------:R4:W3:Y:S01]  /*f260*/  MUFU.TANH R189, R164 ;  /* 0x000000a400bd7308 */ /* 0x0008e20000002400 */
[----:B--2---:R-:W-:Y:S09]  /*f270*/  FMUL.FTZ R165, R29, c[0x0][0x2ec] ;  /* 0x0000bb001da57a20 */ /* 0x004ff20000410000 */
[----:B------:R2:W2:Y:S01]  /*f280*/  MUFU.TANH R198, R165 ;  /* 0x000000a500c67308 */ /* 0x0004a20000002400 */
[----:B-1----:R-:W-:Y:S09]  /*f290*/  FMUL.FTZ R2, R27, c[0x0][0x2ec] ;  /* 0x0000bb001b027a20 */ /* 0x002ff20000410000 */
[----:B------:R1:W1:Y:S01]  /*f2a0*/  MUFU.TANH R207, R2 ;  /* 0x0000000200cf7308 */ /* 0x0002620000002400 */
[----:B----4-:R-:W-:Y:S09]  /*f2b0*/  FMUL.FTZ R164, R16, c[0x0][0x2ec] ;  /* 0x0000bb0010a47a20 */ /* 0x010ff20000410000 */
[----:B------:R4:W3:Y:S01]  /*f2c0*/  MUFU.TANH R10, R3 ;  /* 0x00000003000a7308 */ /* 0x0008e20000002400 */
[----:B--2---:R-:W-:Y:S04]  /*f2d0*/  MOV R165, UR8 ;  /* 0x0000000800a57c02 */ /* 0x004fe80008000f00 */
[----:B------:R-:W-:Y:S05]  /*f2e0*/  LEA R14, P4, R165, R36, 0x6 ;  /* 0x00000024a50e7211 */ /* 0x000fea00078830ff */
[----:B------:R2:W2:Y:S01]  /*f2f0*/  MUFU.TANH R203, R164 ;  /* 0x000000a400cb7308 */ /* 0x0004a20000002400 */
[----:B-1----:R-:W-:Y:S04]  /*f300*/  MOV R2, UR8 ;  /* 0x0000000800027c02 */ /* 0x002fe80008000f00 */
[----:B------:R-:W-:Y:S05]  /*f310*/  LEA.HI.X.SX32 R15, R2, R37, 0x6, P4 ;  /* 0x00000025020f7211 */ /* 0x000fea00020f36ff */
[----:B------:R1:W1:Y:S01]  /*f320*/  MUFU.TANH R200, R166 ;  /* 0x000000a600c87308 */ /* 0x0002620000002400 */
[----:B------:R1:W5:Y:S01]  /*f330*/  LDL.LU.64 R36, [R1+0x18] ;  /* 0x0000180001247983 */ /* 0x0003620000300a00 */
[----:B------:R-:W-:Y:S01]  /*f340*/  ISETP.LT.AND P4, PT, RZ, UR4, PT ;  /* 0x00000004ff007c0c */ /* 0x000fe2000bf81270 */
[----:B------:R-:W-:Y:S02]  /*f350*/  IMAD R2, R15, c[0x0][0x198], RZ ;  /* 0x000066000f027a24 */ /* 0x000fe400078e02ff */
[----:B----4-:R-:W-:Y:S02]  /*f360*/  FMUL.FTZ R3, R18, c[0x0][0x2ec] ;  /* 0x0000bb0012037a20 */ /* 0x010fe40000410000 */
[----:B------:R-:W-:Y:S03]  /*f370*/  IMAD R2, R14, c[0x0][0x19c], R2 ;  /* 0x000067000e027a24 */ /* 0x000fe600078e0202 */
[----:B------:R4:W3:Y:S01]  /*f380*/  MUFU.TANH R181, R3 ;  /* 0x0000000300b57308 */ /* 0x0008e20000002400 */
[----:B--2---:R-:W-:Y:S09]  /*f390*/  FMUL.FTZ R164, R23, c[0x0][0x2ec] ;  /* 0x0000bb0017a47a20 */ /* 0x004ff20000410000 */
[----:B------:R2:W2:Y:S01]  /*f3a0*/  MUFU.TANH R175, R164 ;  /* 0x000000a400af7308 */ /* 0x0004a20000002400 */
[----:B-1----:R-:W-:Y:S09]  /*f3b0*/  FMUL.FTZ R166, R21, c[0x0][0x2ec] ;  /* 0x0000bb0015a67a20 */ /* 0x002ff20000410000 */
        /* <DEDUP_REMOVED lines=12> */
[----:B------:R-:W-:Y:S04]  /*f480*/  IMAD.WIDE.U32 R22, R164, c[0x0][0x198], RZ ;  /* 0x00006600a4167a25 */ /* 0x000fe800078e00ff */
[----:B-1----:R-:W-:Y:S01]  /*f490*/  FMUL.FTZ R166, R34, c[0x0][0x2ec] ;  /* 0x0000bb0022a67a20 */ /* 0x002fe20000410000 */
[----:B------:R-:W-:Y:S04]  /*f4a0*/  LEA R18, P6, R22, R251, 0x1 ;  /* 0x000000fb16127211 */ /* 0x000fe800078c08ff */
[----:B------:R1:W1:Y:S01]  /*f4b0*/  MUFU.TANH R8, R6 ;  /* 0x0000000600087308 */ /* 0x0002620000002400 */
[----:B----4-:R-:W-:Y:S04]  /*f4c0*/  MOV R3, UR8 ;  /* 0x0000000800037c02 */ /* 0x010fe80008000f00 */
[----:B------:R-:W-:Y:S05]  /*f4d0*/  LEA.HI.X.SX32 R165, R3, R247, 0x6, P5 ;  /* 0x000000f703a57211 */ /* 0x000fea00028f36ff */
[----:B------:R4:W3:Y:S01]  /*f4e0*/  MUFU.TANH R204, R13 ;  /* 0x0000000d00cc7308 */ /* 0x0008e20000002400 */
[----:B------:R-:W-:Y:S02]  /*f4f0*/  IMAD R3, R165, c[0x0][0x198], RZ ;  /* 0x00006600a5037a24 */ /* 0x000fe400078e02ff */
[----:B--2---:R-:W-:Y:S02]  /*f500*/  FMUL.FTZ R5, R20, c[0x0][0x2ec] ;  /* 0x0000bb0014057a20 */ /* 0x004fe40000410000 */
[----:B------:R-:W-:Y:S05]  /*f510*/  IMAD R3, R164, c[0x0][0x19c], R3 ;  /* 0x00006700a4037a24 */ /* 0x000fea00078e0203 */
[----:B------:R4:W2:Y:S01]  /*f520*/  MUFU.TANH R183, R17 ;  /* 0x0000001100b77308 */ /* 0x0008a20000002400 */
[----:B------:R-:W-:Y:S01]  /*f530*/  IADD3 R3, R23, R3, RZ ;  /* 0x0000000317037210 */ /* 0x000fe20007ffe0ff */
[----:B-1----:R-:W-:Y:S03]  /*f540*/  IMAD.WIDE.U32 R6, R14, c[0x0][0x198], RZ ;  /* 0x000066000e067a25 */ /* 0x002fe600078e00ff */
[----:B------:R-:W-:Y:S02]  /*f550*/  LEA.HI.X R19, R22, R250, R3, 0x1, P6 ;  /* 0x000000fa16137211 */ /* 0x000fe400030f0c03 */
[C---:B------:R-:W-:Y:S03]  /*f560*/  LEA R14, P5, R6.reuse, R251, 0x1 ;  /* 0x000000fb060e7211 */ /* 0x040fe600078a08ff */
[----:B------:R4:W1:Y:S01]  /*f570*/  MUFU.TANH R179, R5 ;  /* 0x0000000500b37308 */ /* 0x0008620000002400 */
[----:B------:R-:W-:Y:S04]  /*f580*/  IADD3 R2, R7, R2, RZ ;  /* 0x0000000207027210 */ /* 0x000fe80007ffe0ff */
[----:B------:R-:W-:Y:S05]  /*f590*/  LEA.HI.X R15, R6, R250, R2, 0x1, P5 ;  /* 0x000000fa060f7211 */ /* 0x000fea00028f0c02 */
[----:B------:R4:W1:Y:S10]  /*f5a0*/  MUFU.TANH R174, R25 ;  /* 0x0000001900ae7308 */ /* 0x0008740000002400 */
[----:B------:R4:W1:Y:S10]  /*f5b0*/  MUFU.TANH R206, R26 ;  /* 0x0000001a00ce7308 */ /* 0x0008740000002400 */
[----:B------:R4:W1:Y:S10]  /*f5c0*/  MUFU.TANH R195, R31 ;  /* 0x0000001f00c37308 */ /* 0x0008740000002400 */
[----:B------:R4:W1:Y:S10]  /*f5d0*/  MUFU.TANH R193, R33 ;  /* 0x0000002100c17308 */ /* 0x0008740000002400 */
[----:B------:R-:W1:Y:S10]  /*f5e0*/  MUFU.TANH R166, R166 ;  /* 0x000000a600a67308 */ /* 0x000e740000002400 */
[----:B------:R4:W1:Y:S02]  /*f5f0*/  MUFU.TANH R165, R35 ;  /* 0x0000002300a57308 */ /* 0x0008640000002400 */
[----:B-12345:R-:W-:-:S05]  /*f600*/  @P4 BRA `(.L_x_947) ;  /* 0xffffe4d000004947 */ /* 0x03efca000383ffff */
.L_x_946:
        /* <DEDUP_REMOVED lines=88> */
[C---:B------:R-:W-:Y:S01]  /*fb90*/  FMUL.FTZ R32, R2.reuse, R132 ;  /* 0x0000008402207220 */ /* 0x040fe20000410000 */
[----:B------:R-:W-:Y:S01]  /*fba0*/  LDSM.16.MT88.4 R140, [R224+0x1a000] ;  /* 0x01a00000e08c783b */ /* 0x000fe20000004200 */
[----:B------:R-:W-:Y:S02]  /*fbb0*/  FMUL.FTZ R33, R2, R133 ;  /* 0x0000008502217220 */ /* 0x000fe40000410000 */
[C---:B------:R-:W-:Y:S01]  /*fbc0*/  FMUL.FTZ R34, R0.reuse, R134 ;  /* 0x0000008600227220 */ /* 0x040fe20000410000 */
[----:B------:R-:W-:Y:S01]  /*fbd0*/  MUFU.EX2 R189, R189 ;  /* 0x000000bd00bd7308 */ /* 0x000fe20000000800 */
[----:B------:R-:W-:Y:S02]  /*fbe0*/  FMUL.FTZ R35, R0, R135 ;  /* 0x0000008700237220 */ /* 0x000fe40000410000 */
[C---:B------:R-:W-:Y:S01]  /*fbf0*/  FMUL.FTZ R36, R2.reuse, R36 ;  /* 0x0000002402247220 */ /* 0x040fe20000410000 */
[----:B------:R-:W-:Y:S01]  /*fc00*/  LDSM.16.MT88.4 R132, [R225+0x1a000] ;  /* 0x01a00000e184783b */ /* 0x000fe20000004200 */
[----:B------:R-:W-:Y:S02]  /*fc10*/  FMUL.FTZ R37, R2, R37 ;  /* 0x0000002502257220 */ /* 0x000fe40000410000 */
[C---:B------:R-:W-:Y:S02]  /*fc20*/  FMUL.FTZ R38, R0.reuse, R38 ;  /* 0x0000002600267220 */ /* 0x040fe40000410000 */
[----:B------:R-:W-:Y:S01]  /*fc30*/  FMUL.FTZ R39, R0, R39 ;  /* 0x0000002700277220 */ /* 0x000fe20000410000 */
[----:B------:R-:W1:Y:S01]  /*fc40*/  MUFU.EX2 R188, R188 ;  /* 0x000000bc00bc7308 */ /* 0x000e620000000800 */
[C---:B------:R-:W-:Y:S01]  /*fc50*/  FMUL.FTZ R40, R2.reuse, R40 ;  /* 0x0000002802287220 */ /* 0x040fe20000410000 */
[----:B------:R-:W-:Y:S01]  /*fc60*/  LDSM.16.MT88.4 R148, [R224+0x18800] ;  /* 0x01880000e094783b */ /* 0x000fe20000004200 */
        /* <DEDUP_REMOVED lines=26> */
[----:B--2---:R-:W-:Y:S01]  /*fe10*/  F2FP.BF16.PACK_AB R163, R184, R185 ;  /* 0x000000b9b8a3723e */ /* 0x004fe200000010ff */
[--C-:B------:R-:W-:Y:S02]  /*fe20*/  FFMA.FTZ R177, R177, c[0x0][0x23c], -R172.reuse ;  /* 0x00008f00b1b17a23 */ /* 0x100fe400000108ac */
[--C-:B------:R-:W-:Y:S02]  /*fe30*/  FFMA.FTZ R175, R175, c[0x0][0x23c], -R172.reuse ;  /* 0x00008f00afaf7a23 */ /* 0x100fe400000108ac */
[--C-:B------:R-:W-:Y:S02]  /*fe40*/  FFMA.FTZ R178, R178, c[0x0][0x23c], -R173.reuse ;  /* 0x00008f00b2b27a23 */ /* 0x100fe400000108ad */
[C---:B------:R-:W-:Y:S05]  /*fe50*/  HMMA.16816.F32.BF16 R4, R160.reuse, R12, R4 ;  /* 0x0000000ca004723c */ /* 0x040fea0000041804 */
[--C-:B------:R-:W-:Y:S02]  /*fe60*/  FFMA.FTZ R174, R174, c[0x0][0x23c], -R173.reuse ;  /* 0x00008f00aeae7a23 */ /* 0x100fe400000108ad */
[C---:B------:R-:W-:Y:S01]  /*fe70*/  FMUL.FTZ R12, R2.reuse, R152 ;  /* 0x00000098020c7220 */ /* 0x040fe20000410000 */
[C---:B------:R-:W-:Y:S01]  /*fe80*/  HMMA.16816.F32.BF16 R8, R160.reuse, R14, R8 ;  /* 0x0000000ea008723c */ /* 0x040fe20000041808 */
[----:B------:R-:W-:Y:S03]  /*fe90*/  MUFU.EX2 R176, R174 ;  /* 0x000000ae00b07308 */ /* 0x000fe60000000800 */
[----:B------:R-:W-:Y:S02]  /*fea0*/  FMUL.FTZ R13, R2, R153 ;  /* 0x00000099020d7220 */ /* 0x000fe40000410000 */
[C---:B------:R-:W-:Y:S02]  /*feb0*/  FMUL.FTZ R62, R0.reuse, R62 ;  /* 0x0000003e003e7220 */ /* 0x040fe40000410000 */
[C---:B------:R-:W-:Y:S04]  /*fec0*/  FMUL.FTZ R14, R0.reuse, R154 ;  /* 0x0000009a000e7220 */ /* 0x040fe80000410000 */
[C---:B------:R-:W-:Y:S02]  /*fed0*/  FMUL.FTZ R15, R0.reuse, R155 ;  /* 0x0000009b000f7220 */ /* 0x040fe40000410000 */
[----:B------:R-:W1:Y:S01]  /*fee0*/  LDSM.16.MT88.4 R152, [R224+0x18000] ;  /* 0x01800000e098783b */ /* 0x000e620000004200 */
        /* <DEDUP_REMOVED lines=11> */
[----:B------:R-:W2:Y:S01]  /*ffa0*/  LDSM.16.MT88.4 R144, [R228+0x1a000] ;  /* 0x01a00000e490783b */ /* 0x000ea20000004200 */
[C---:B------:R-:W-:Y:S02]  /*ffb0*/  FMUL.FTZ R68, R2.reuse, R68 ;  /* 0x0000004402447220 */ /* 0x040fe40000410000 */
[----:B------:R-:W-:Y:S02]  /*ffc0*/  FMUL.FTZ R69, R2, R69 ;  /* 0x0000004502457220 */ /* 0x000fe40000410000 */
[C---:B------:R-:W-:Y:S03]  /*ffd0*/  HMMA.16816.F32.BF16 R20, R160.reuse, R28, R20 ;  /* 0x0000001ca014723c */ /* 0x040fe60000041814 */
[C---:B------:R-:W-:Y:S02]  /*ffe0*/  FMUL.FTZ R70, R0.reuse, R70 ;  /* 0x0000004600467220 */ /* 0x040fe40000410000 */
[----:B------:R-:W-:Y:S02]  /*fff0*/  FMUL.FTZ R71, R0, R71 ;  /* 0x0000004700477220 */ /* 0x000fe40000410000 */
[C---:B------:R-:W-:Y:S01]  /*10000*/  FMUL.FTZ R28, R2.reuse, R136 ;  /* 0x00000088021c7220 */ /* 0x040fe20000410000 */
[C---:B------:R-:W-:Y:S04]  /*10010*/  HMMA.16816.F32.BF16 R24, R160.reuse, R30, R24 ;  /* 0x0000001ea018723c */ /* 0x040fe80000041818 */
[C---:B------:R-:W-:Y:S02]  /*10020*/  FMUL.FTZ R29, R2.reuse, R137 ;  /* 0x00000089021d7220 */ /* 0x040fe40000410000 */
[----:B------:R-:W-:Y:S02]  /*10030*/  FMUL.FTZ R72, R2, R72 ;  /* 0x0000004802487220 */ /* 0x000fe40000410000 */
[C---:B------:R-:W-:Y:S04]  /*10040*/  FMUL.FTZ R30, R0.reuse, R138 ;  /* 0x0000008a001e7220 */ /* 0x040fe80000410000 */
[----:B------:R-:W-:Y:S02]  /*10050*/  FMUL.FTZ R31, R0, R139 ;  /* 0x0000008b001f7220 */ /* 0x000fe40000410000 */
[----:B------:R-:W3:Y:S01]  /*10060*/  LDSM.16.MT88.4 R136, [R226+0x1a000] ;  /* 0x01a00000e288783b */ /* 0x000ee20000004200 */
[----:B------:R-:W-:Y:S02]  /*10070*/  FMUL.FTZ R73, R2, R73 ;  /* 0x0000004902497220 */ /* 0x000fe40000410000 */
[C---:B------:R-:W-:Y:S02]  /*10080*/  FMUL.FTZ R74, R0.reuse, R74 ;  /* 0x0000004a004a7220 */ /* 0x040fe40000410000 */
[C---:B-1----:R-:W-:Y:S03]  /*10090*/  HMMA.16816.F32.BF16 R28, R160.reuse, R152, R28 ;  /* 0x00000098a01c723c */ /* 0x042fe6000004181c */
[----:B------:R-:W-:Y:S02]  /*100a0*/  FMUL.FTZ R75, R0, R75 ;  /* 0x0000004b004b7220 */ /* 0x000fe40000410000 */
[C---:B------:R-:W-:Y:S02]  /*100b0*/  FMUL.FTZ R76, R2.reuse, R76 ;  /* 0x0000004c024c7220 */ /* 0x040fe40000410000 */
[----:B------:R-:W-:Y:S01]  /*100c0*/  FMUL.FTZ R77, R2, R77 ;  /* 0x0000004d024d7220 */ /* 0x000fe20000410000 */
[C---:B------:R-:W-:Y:S01]  /*100d0*/  HMMA.16816.F32.BF16 R32, R160.reuse, R154, R32 ;  /* 0x0000009aa020723c */ /* 0x040fe20000041820 */
[----:B------:R-:W-:Y:S03]  /*100e0*/  LDSM.16.MT88.4 R152, [R228+0x1a800] ;  /* 0x01a80000e498783b */ /* 0x000fe60000004200 */
[C---:B------:R-:W-:Y:S02]  /*100f0*/  FMUL.FTZ R78, R0.reuse, R78 ;  /* 0x0000004e004e7220 */ /* 0x040fe40000410000 */
[----:B------:R-:W-:Y:S02]  /*10100*/  FMUL.FTZ R79, R0, R79 ;  /* 0x0000004f004f7220 */ /* 0x000fe40000410000 */
[C---:B--2---:R-:W-:Y:S04]  /*10110*/  HMMA.16816.F32.BF16 R36, R160.reuse, R144, R36 ;  /* 0x00000090a024723c */ /* 0x044fe80000041824 */
[C---:B------:R-:W-:Y:S02]  /*10120*/  FMUL.FTZ R80, R2.reuse, R80 ;  /* 0x0000005002507220 */ /* 0x040fe40000410000 */
[----:B------:R-:W-:Y:S02]  /*10130*/  FMUL.FTZ R81, R2, R81 ;  /* 0x0000005102517220 */ /* 0x000fe40000410000 */
[C---:B------:R-:W-:Y:S01]  /*10140*/  HMMA.16816.F32.BF16 R40, R160.reuse, R146, R40 ;  /* 0x00000092a028723c */ /* 0x040fe20000041828 */
[----:B------:R-:W-:Y:S03]  /*10150*/  LDSM.16.MT88.4 R144, [R225+0x18800] ;  /* 0x01880000e190783b */ /* 0x000fe60000004200 */
        /* <DEDUP_REMOVED lines=62> */
[--C-:B------:R-:W-:Y:S02]  /*10540*/  FFMA.FTZ R192, R192, c[0x0][0x23c], -R173.reuse ;  /* 0x00008f00c0c07a23 */ /* 0x100fe400000108ad */
[--C-:B------:R-:W-:Y:S02]  /*10550*/  FFMA.FTZ R199, R204, c[0x0][0x23c], -R173.reuse ;  /* 0x00008f00ccc77a23 */ /* 0x100fe400000108ad */
[C---:B---3--:R-:W-:Y:S02]  /*10560*/  HMMA.16816.F32.BF16 R108, R160.reuse, R140, R108 ;  /* 0x0000008ca06c723c */ /* 0x048fe4000004186c */
[----:B------:R-:W-:Y:S02]  /*10570*/  MUFU.EX2 R192, R192 ;  /* 0x000000c000c07308 */ /* 0x000fe40000000800 */
[--C-:B------:R-:W-:Y:S02]  /*10580*/  FFMA.FTZ R196, R200, c[0x0][0x23c], -R172.reuse ;  /* 0x00008f00c8c47a23 */ /* 0x100fe400000108ac */
[--C-:B------:R-:W-:Y:S02]  /*10590*/  FFMA.FTZ R201, R201, c[0x0][0x23c], -R172.reuse ;  /* 0x00008f00c9c97a23 */ /* 0x100fe400000108ac */
[C---:B------:R-:W-:Y:S01]  /*105a0*/  HMMA.16816.F32.BF16 R112, R160.reuse, R142, R112 ;  /* 0x0000008ea070723c */ /* 0x040fe20000041870 */
[----:B------:R-:W3:Y:S03]  /*105b0*/  LDSM.16.MT88.4 R140, [R228+0x18800] ;  /* 0x01880000e48c783b */ /* 0x000ee60000004200 */
[--C-:B------:R-:W-:Y:S01]  /*105c0*/  FFMA.FTZ R203, R203, c[0x0][0x23c], -R173.reuse ;  /* 0x00008f00cbcb7a23 */ /* 0x100fe200000108ad */
[----:B------:R-:W4:Y:S01]  /*105d0*/  MUFU.EX2 R199, R199 ;  /* 0x000000c700c77308 */ /* 0x000f220000000800 */
[--C-:B------:R-:W-:Y:S02]  /*105e0*/  FFMA.FTZ R200, R183, c[0x0][0x23c], -R173.reuse ;  /* 0x00008f00b7c87a23 */ /* 0x100fe400000108ad */
[--C-:B------:R-:W-:Y:S01]  /*105f0*/  FFMA.FTZ R204, R181, c[0x0][0x23c], -R172.reuse ;  /* 0x00008f00b5cc7a23 */ /* 0x100fe200000108ac */
[C---:B-1----:R-:W-:Y:S03]  /*10600*/  HMMA.16816.F32.BF16 R116, R160.reuse, R136, R116 ;  /* 0x00000088a074723c */ /* 0x042fe60000041874 */
[C---:B------:R-:W-:Y:S02]  /*10610*/  FMUL.FTZ R120, R2.reuse, R120 ;  /* 0x0000007802787220 */ /* 0x040fe40000410000 */
[----:B------:R-:W-:Y:S01]  /*10620*/  FMUL.FTZ R121, R2, R121 ;  /* 0x0000007902797220 */ /* 0x000fe20000410000 */
[----:B------:R-:W-:Y:S01]  /*10630*/  MUFU.EX2 R196, R196 ;  /* 0x000000c400c47308 */ /* 0x000fe20000000800 */
[C---:B------:R-:W-:Y:S02]  /*10640*/  FMUL.FTZ R122, R0.reuse, R122 ;  /* 0x0000007a007a7220 */ /* 0x040fe40000410000 */
[----:B------:R-:W-:Y:S03]  /*10650*/  FMUL.FTZ R123, R0, R123 ;  /* 0x0000007b007b7220 */ /* 0x000fe60000410000 */
[--C-:B------:R-:W-:Y:S02]  /*10660*/  FFMA.FTZ R205, R205, c[0x0][0x23c], -R172.reuse ;  /* 0x00008f00cdcd7a23 */ /* 0x100fe400000108ac */
[C---:B------:R-:W-:Y:S02]  /*10670*/  FMUL.FTZ R124, R2.reuse, R124 ;  /* 0x0000007c027c7220 */ /* 0x040fe40000410000 */
[C---:B------:R-:W-:Y:S01]  /*10680*/  HMMA.16816.F32.BF16 R120, R160.reuse, R138, R120 ;  /* 0x0000008aa078723c */ /* 0x040fe20000041878 */
[----:B------:R-:W1:Y:S01]  /*10690*/  MUFU.EX2 R201, R201 ;  /* 0x000000c900c97308 */ /* 0x000e620000000800 */
[----:B------:R-:W5:Y:S01]  /*106a0*/  LDSM.16.MT88.4 R136, [R226+0x18800] ;  /* 0x01880000e288783b */ /* 0x000f620000004200 */
[----:B------:R-:W-:Y:S02]  /*106b0*/  FMUL.FTZ R125, R2, R125 ;  /* 0x0000007d027d7220 */ /* 0x000fe40000410000 */
[C---:B------:R-:W-:Y:S02]  /*106c0*/  FMUL.FTZ R126, R0.reuse, R126 ;  /* 0x0000007e007e7220 */ /* 0x040fe40000410000 */
[----:B------:R-:W-:Y:S02]  /*106d0*/  FMUL.FTZ R127, R0, R127 ;  /* 0x0000007f007f7220 */ /* 0x000fe40000410000 */
[C---:B------:R-:W-:Y:S02]  /*106e0*/  FMUL.FTZ R128, R2.reuse, R128 ;  /* 0x0000008002807220 */ /* 0x040fe40000410000 */
[----:B------:R-:W-:Y:S01]  /*106f0*/  MUFU.EX2 R203, R203 ;  /* 0x000000cb00cb7308 */ /* 0x000fe20000000800 */
[----:B------:R-:W-:Y:S02]  /*10700*/  FMUL.FTZ R129, R2, R129 ;  /* 0x0000008102817220 */ /* 0x000fe40000410000 */
[C---:B--2---:R-:W-:Y:S03]  /*10710*/  HMMA.16816.F32.BF16 R124, R160.reuse, R132, R124 ;  /* 0x00000084a07c723c */ /* 0x044fe6000004187c */
[C---:B------:R-:W-:Y:S02]  /*10720*/  FMUL.FTZ R130, R0.reuse, R130 ;  /* 0x0000008200827220 */ /* 0x040fe40000410000 */
[----:B------:R-:W-:Y:S02]  /*10730*/  FMUL.FTZ R131, R0, R131 ;  /* 0x0000008300837220 */ /* 0x000fe40000410000 */
[----:B------:R-:W2:Y:S01]  /*10740*/  MUFU.EX2 R200, R200 ;  /* 0x000000c800c87308 */ /* 0x000ea20000000800 */
[----:B----4-:R-:W-:Y:S01]  /*10750*/  F2FP.BF16.PACK_AB R132, R199, R192 ;  /* 0x000000c0c784723e */ /* 0x010fe200000010ff */
[--C-:B------:R-:W-:Y:S03]  /*10760*/  FFMA.FTZ R179, R179, c[0x0][0x23c], -R173.reuse ;  /* 0x00008f00b3b37a23 */ /* 0x100fe600000108ad */
[----:B------:R-:W-:Y:S01]  /*10770*/  HMMA.16816.F32.BF16 R128, R160, R134, R128 ;  /* 0x00000086a080723c */ /* 0x000fe20000041880 */
[----:B------:R-:W-:Y:S02]  /*10780*/  LDSM.16.MT88.4 R160, [R228+0x1c800] ;  /* 0x01c80000e4a0783b */ /* 0x000fe40000004200 */
[----:B-1----:R-:W-:Y:S01]  /*10790*/  F2FP.BF16.PACK_AB R133, R201, R196 ;  /* 0x000000c4c985723e */ /* 0x002fe200000010ff */
[--C-:B------:R-:W-:Y:S01]  /*107a0*/  FFMA.FTZ R206, R206, c[0x0][0x23c], -R172.reuse ;  /* 0x00008f00cece7a23 */ /* 0x100fe200000108ac */
[----:B------:R-:W-:Y:S01]  /*107b0*/  MUFU.EX2 R204, R204 ;  /* 0x000000cc00cc7308 */ /* 0x000fe20000000800 */
[--C-:B------:R-:W-:Y:S02]  /*107c0*/  FFMA.FTZ R207, R207, c[0x0][0x23c], -R172.reuse ;  /* 0x00008f00cfcf7a23 */ /* 0x100fe400000108ac */
[--C-:B------:R-:W-:Y:S04]  /*107d0*/  FFMA.FTZ R202, R202, c[0x0][0x23c], -R173.reuse ;  /* 0x00008f00caca7a23 */ /* 0x100fe800000108ad */
[--C-:B------:R-:W-:Y:S02]  /*107e0*/  FFMA.FTZ R198, R198, c[0x0][0x23c], -R173.reuse ;  /* 0x00008f00c6c67a23 */ /* 0x100fe400000108ad */
[--C-:B------:R-:W-:Y:S01]  /*107f0*/  FFMA.FTZ R197, R197, c[0x0][0x23c], -R172.reuse ;  /* 0x00008f00c5c57a23 */ /* 0x100fe200000108ac */
[----:B------:R-:W1:Y:S01]  /*10800*/  MUFU.EX2 R205, R205 ;  /* 0x000000cd00cd7308 */ /* 0x000e620000000800 */
[--C-:B------:R-:W-:Y:S02]  /*10810*/  FFMA.FTZ R195, R195, c[0x0][0x23c], -R172.reuse ;  /* 0x00008f00c3c37a23 */ /* 0x100fe400000108ac */
[--C-:B------:R-:W-:Y:S01]  /*10820*/  FFMA.FTZ R194, R194, c[0x0][0x23c], -R173.reuse ;  /* 0x00008f00c2c27a23 */ /* 0x100fe200000108ad */
[----:B--2---:R-:W-:Y:S01]  /*10830*/  F2FP.BF16.PACK_AB R134, R200, R203 ;  /* 0x000000cbc886723e */ /* 0x004fe200000010ff */
[----:B------:R-:W-:Y:S02]  /*10840*/  FFMA.FTZ R173, R193, c[0x0][0x23c], -R173 ;  /* 0x00008f00c1ad7a23 */ /* 0x000fe400000108ad */
[--C-:B------:R-:W-:Y:S02]  /*10850*/  FFMA.FTZ R166, R166, c[0x0][0x23c], -R172.reuse ;  /* 0x00008f00a6a67a23 */ /* 0x100fe400000108ac */
[----:B------:R-:W-:Y:S01]  /*10860*/  FFMA.FTZ R172, R165, c[0x0][0x23c], -R172 ;  /* 0x00008f00a5ac7a23 */ /* 0x000fe200000108ac */
[----:B------:R-:W-:Y:S01]  /*10870*/  MUFU.EX2 R183, R175 ;  /* 0x000000af00b77308 */ /* 0x000fe20000000800 */
[----:B------:R-:W-:Y:S04]  /*10880*/  FFMA.FTZ R187, R0, R252, R187 ;  /* 0x000000fc00bb7223 */ /* 0x000fe800000100bb */
[----:B------:R-:W-:Y:S05]  /*10890*/  FADD.FTZ R186, R186, R187 ;  /* 0x000000bbbaba7221 */ /* 0x000fea0000010000 */
[----:B------:R-:W-:Y:S01]  /*108a0*/  MUFU.EX2 R181, R178 ;  /* 0x000000b200b57308 */ /* 0x000fe20000000800 */
[----:B-1----:R-:W-:Y:S09]  /*108b0*/  F2FP.BF16.PACK_AB R135, R205, R204 ;  /* 0x000000cccd87723e */ /* 0x002ff200000010ff */
[----:B------:R-:W-:Y:S01]  /*108c0*/  MUFU.EX2 R193, R173 ;  /* 0x000000ad00c17308 */ /* 0x000fe20000000800 */
[C---:B---3--:R-:W-:Y:S08]  /*108d0*/  HMMA.16816.F32.BF16 R4, R132.reuse, R140, R4 ;  /* 0x0000008c8404723c */ /* 0x048ff00000041804 */
[C---:B------:R-:W-:Y:S01]  /*108e0*/  HMMA.16816.F32.BF16 R8, R132.reuse, R142, R8 ;  /* 0x0000008e8408723c */ /* 0x040fe20000041808 */
[----:B------:R-:W1:Y:S01]  /*108f0*/  LDSM.16.MT88.4 R140, [R226+0x1a800] ;  /* 0x01a80000e28c783b */ /* 0x000e620000004200 */
[----:B------:R2:W-:Y:S06]  /*10900*/  MUFU.EX2 R165, R172 ;  /* 0x000000ac00a57308 */ /* 0x0005ec0000000800 */
[C---:B-----5:R-:W-:Y:S04]  /*10910*/  HMMA.16816.F32.BF16 R12, R132.reuse, R136, R12 ;  /* 0x00000088840c723c */ /* 0x060fe8000004180c */
[----:B------:R-:W3:Y:S04]  /*10920*/  MUFU.EX2 R167, R179 ;  /* 0x000000b300a77308 */ /* 0x000ee80000000800 */
[C---:B------:R-:W-:Y:S01]  /*10930*/  HMMA.16816.F32.BF16 R16, R132.reuse, R138, R16 ;  /* 0x0000008a8410723c */ /* 0x040fe20000041810 */
[----:B------:R-:W4:Y:S05]  /*10940*/  LDSM.16.MT88.4 R136, [R225+0x1a800] ;  /* 0x01a80000e188783b */ /* 0x000f2a0000004200 */
[----:B------:R-:W5:Y:S02]  /*10950*/  MUFU.EX2 R179, R177 ;  /* 0x000000b100b37308 */ /* 0x000f640000000800 */
[C---:B------:R-:W-:Y:S01]  /*10960*/  HMMA.16816.F32.BF16 R20, R132.reuse, R144, R20 ;  /* 0x000000908414723c */ /* 0x040fe20000041814 */
[----:B--2---:R-:W-:Y:S07]  /*10970*/  LDSM.16.MT88.4 R172, [R225+0x19800] ;  /* 0x01980000e1ac783b */ /* 0x004fee0000004200 */
[C---:B------:R-:W-:Y:S01]  /*10980*/  HMMA.16816.F32.BF16 R24, R132.reuse, R146, R24 ;  /* 0x000000928418723c */ /* 0x040fe20000041818 */
[----:B------:R-:W-:Y:S01]  /*10990*/  MUFU.EX2 R206, R206 ;  /* 0x000000ce00ce7308 */ /* 0x000fe20000000800 */
[----:B------:R-:W2:Y:S06]  /*109a0*/  LDSM.16.MT88.4 R144, [R225+0x1c800] ;  /* 0x01c80000e190783b */ /* 0x000eac0000004200 */
[C---:B------:R-:W-:Y:S03]  /*109b0*/  HMMA.16816.F32.BF16 R28, R132.reuse, R148, R28 ;  /* 0x00000094841c723c */ /* 0x040fe6000004181c */
[----:B------:R-:W1:Y:S05]  /*109c0*/  MUFU.EX2 R207, R207 ;  /* 0x000000cf00cf7308 */ /* 0x000e6a0000000800 */
[C---:B------:R-:W-:Y:S01]  /*109d0*/  HMMA.16816.F32.BF16 R32, R132.reuse, R150, R32 ;  /* 0x000000968420723c */ /* 0x040fe20000041820 */
[----:B------:R-:W-:Y:S04]  /*109e0*/  LDSM.16.MT88.4 R148, [R226+0x1e800] ;  /* 0x01e80000e294783b */ /* 0x000fe80000004200 */
[----:B------:R-:W-:Y:S03]  /*109f0*/  MUFU.EX2 R202, R202 ;  /* 0x000000ca00ca7308 */ /* 0x000fe60000000800 */
[C---:B------:R-:W-:Y:S07]  /*10a00*/  HMMA.16816.F32.BF16 R36, R132.reuse, R152, R36 ;  /* 0x000000988424723c */ /* 0x040fee0000041824 */
[----:B------:R-:W2:Y:S01]  /*10a10*/  MUFU.EX2 R198, R198 ;  /* 0x000000c600c67308 */ /* 0x000ea20000000800 */
[C---:B------:R-:W-:Y:S01]  /*10a20*/  HMMA.16816.F32.BF16 R40, R132.reuse, R154, R40 ;  /* 0x0000009a8428723c */ /* 0x040fe20000041828 */
[----:B------:R-:W-:Y:S07]  /*10a30*/  LDSM.16.MT88.4 R152, [R225+0x19000] ;  /* 0x01900000e198783b */ /* 0x000fee0000004200 */
[C---:B-1----:R-:W-:Y:S01]  /*10a40*/  HMMA.16816.F32.BF16 R44, R132.reuse, R140, R44 ;  /* 0x0000008c842c723c */ /* 0x042fe2000004182c */
[----:B------:R-:W-:Y:S07]  /*10a50*/  MUFU.EX2 R197, R197 ;  /* 0x000000c500c57308 */ /* 0x000fee0000000800 */
[C---:B------:R-:W-:Y:S01]  /*10a60*/  HMMA.16816.F32.BF16 R48, R132.reuse, R142, R48 ;  /* 0x0000008e8430723c */ /* 0x040fe20000041830 */
[----:B------:R-:W1:Y:S02]  /*10a70*/  LDSM.16.MT88.4 R140, [R224+0x1c800] ;  /* 0x01c80000e08c783b */ /* 0x000e640000004200 */
[----:B------:R-:W1:Y:S05]  /*10a80*/  MUFU.EX2 R195, R195 ;  /* 0x000000c300c37308 */ /* 0x000e6a0000000800 */
[C---:B----4-:R-:W-:Y:S05]  /*10a90*/  HMMA.16816.F32.BF16 R52, R132.reuse, R136, R52 ;  /* 0x000000888434723c */ /* 0x050fea0000041834 */
[----:B------:R-:W4:Y:S03]  /*10aa0*/  MUFU.EX2 R194, R194 ;  /* 0x000000c200c27308 */ /* 0x000f260000000800 */
[C---:B------:R-:W-:Y:S01]  /*10ab0*/  HMMA.16816.F32.BF16 R56, R132.reuse, R138, R56 ;  /* 0x0000008a8438723c */ /* 0x040fe20000041838 */
[----:B------:R-:W1:Y:S06]  /*10ac0*/  LDSM.16.MT88.4 R136, [R228+0x1e800] ;  /* 0x01e80000e488783b */ /* 0x000e6c0000004200 */
[----:B------:R-:W1:Y:S01]  /*10ad0*/  MUFU.EX2 R166, R166 ;  /* 0x000000a600a67308 */ /* 0x000e620000000800 */
[C---:B------:R-:W-:Y:S08]  /*10ae0*/  HMMA.16816.F32.BF16 R60, R132.reuse, R156, R60 ;  /* 0x0000009c843c723c */ /* 0x040ff0000004183c */
        /* <DEDUP_REMOVED lines=23> */
[C---:B-1----:R-:W-:Y:S08]  /*10c60*/  HMMA.16816.F32.BF16 R124, R132.reuse, R140, R124 ;  /* 0x0000008c847c723c */ /* 0x042ff0000004187c */
[----:B------:R-:W-:Y:S01]  /*10c70*/  HMMA.16816.F32.BF16 R128, R132, R142, R128 ;  /* 0x0000008e8480723c */ /* 0x000fe20000041880 */
[----:B------:R-:W1:Y:S06]  /*10c80*/  LDSM.16.MT88.4 R140, [R224+0x19000] ;  /* 0x01900000e08c783b */ /* 0x000e6c0000004200 */
[----:B---3--:R-:W-:Y:S02]  /*10c90*/  F2FP.BF16.PACK_AB R132, R180, R167 ;  /* 0x000000a7b484723e */ /* 0x008fe400000010ff */
[----:B-----5:R-:W-:Y:S03]  /*10ca0*/  F2FP.BF16.PACK_AB R133, R183, R179 ;  /* 0x000000b3b785723e */ /* 0x020fe600000010ff */
[----:B------:R-:W-:Y:S02]  /*10cb0*/  F2FP.BF16.PACK_AB R134, R176, R181 ;  /* 0x000000b5b086723e */ /* 0x000fe400000010ff */
[----:B------:R-:W-:Y:S07]  /*10cc0*/  F2FP.BF16.PACK_AB R135, R207, R206 ;  /* 0x000000cecf87723e */ /* 0x000fee00000010ff */
[C---:B------:R-:W-:Y:S08]  /*10cd0*/  HMMA.16816.F32.BF16 R4, R132.reuse, R136, R4 ;  /* 0x000000888404723c */ /* 0x040ff00000041804 */
[C---:B------:R-:W-:Y:S01]  /*10ce0*/  HMMA.16816.F32.BF16 R8, R132.reuse, R138, R8 ;  /* 0x0000008a8408723c */ /* 0x040fe20000041808 */
[----:B------:R-:W2:Y:S07]  /*10cf0*/  LDSM.16.MT88.4 R136, [R226+0x1b000] ;  /* 0x01b00000e288783b */ /* 0x000eae0000004200 */
        /* <DEDUP_REMOVED lines=8> */
[----:B------:R-:W-:Y:S07]  /*10d80*/  LDSM.16.MT88.4 R140, [R228+0x1f000] ;  /* 0x01f00000e48c783b */ /* 0x000fee0000004200 */
        /* <DEDUP_REMOVED lines=12> */
[C---:B------:R-:W-:Y:S07]  /*10e50*/  HMMA.16816.F32.BF16 R68, R132.reuse, R160, R68 ;  /* 0x000000a08444723c */ /* 0x040fee0000041844 */
[----:B------:R-:W-:Y:S01]  /*10e60*/  MOV R161, R179 ;  /* 0x000000b300a17202 */ /* 0x000fe20000000f00 */
[C---:B------:R-:W-:Y:S04]  /*10e70*/  HMMA.16816.F32.BF16 R72, R132.reuse, R162, R72 ;  /* 0x000000a28448723c */ /* 0x040fe80000041848 */
[----:B------:R-:W-:Y:S03]  /*10e80*/  MOV R160, R181 ;  /* 0x000000b500a07202 */ /* 0x000fe60000000f00 */
[----:B------:R-:W-:Y:S01]  /*10e90*/  MOV R163, R176 ;  /* 0x000000b000a37202 */ /* 0x000fe20000000f00 */
[C---:B------:R-:W-:Y:S01]  /*10ea0*/  HMMA.16816.F32.BF16 R76, R132.reuse, R168, R76 ;  /* 0x000000a8844c723c */ /* 0x040fe2000004184c */
[----:B------:R-:W-:Y:S06]  /*10eb0*/  LDSM.16.MT88.4 R176, [R224+0x19800] ;  /* 0x01980000e0b0783b */ /* 0x000fec0000004200 */
[----:B------:R-:W-:Y:S01]  /*10ec0*/  F2FP.BF16.PACK_AB R168, R198, R202 ;  /* 0x000000cac6a8723e */ /* 0x000fe200000010ff */
[C---:B------:R-:W-:Y:S04]  /*10ed0*/  HMMA.16816.F32.BF16 R80, R132.reuse, R170, R80 ;  /* 0x000000aa8450723c */ /* 0x040fe80000041850 */
[----:B------:R-:W-:Y:S03]  /*10ee0*/  F2FP.BF16.PACK_AB R169, R195, R197 ;  /* 0x000000c5c3a9723e */ /* 0x000fe600000010ff */
[----:B------:R-:W-:Y:S01]  /*10ef0*/  F2FP.BF16.PACK_AB R170, R193, R194 ;  /* 0x000000c2c1aa723e */ /* 0x000fe200000010ff */
[C---:B----4-:R-:W-:Y:S04]  /*10f00*/  HMMA.16816.F32.BF16 R84, R132.reuse, R152, R84 ;  /* 0x000000988454723c */ /* 0x050fe80000041854 */
[----:B------:R-:W-:Y:S04]  /*10f10*/  F2FP.BF16.PACK_AB R171, R165, R166 ;  /* 0x000000a6a5ab723e */ /* 0x000fe800000010ff */
[C---:B------:R-:W-:Y:S08]  /*10f20*/  HMMA.16816.F32.BF16 R88, R132.reuse, R154, R88 ;  /* 0x0000009a8458723c */ /* 0x040ff00000041858 */
[C---:B-1----:R-:W-:Y:S08]  /*10f30*/  HMMA.16816.F32.BF16 R92, R132.reuse, R136, R92 ;  /* 0x00000088845c723c */ /* 0x042ff0000004185c */
[C---:B------:R-:W-:Y:S01]  /*10f40*/  HMMA.16816.F32.BF16 R96, R132.reuse, R138, R96 ;  /* 0x0000008a8460723c */ /* 0x040fe20000041860 */
[----:B------:R-:W1:Y:S07]  /*10f50*/  LDSM.16.MT88.4 R136, [R224+0x1f000] ;  /* 0x01f00000e088783b */ /* 0x000e6e0000004200 */
[C---:B------:R-:W-:Y:S08]  /*10f60*/  HMMA.16816.F32.BF16 R100, R132.reuse, R140, R100 ;  /* 0x0000008c8464723c */ /* 0x040ff00000041864 */
[C---:B------:R-:W-:Y:S01]  /*10f70*/  HMMA.16816.F32.BF16 R104, R132.reuse, R142, R104 ;  /* 0x0000008e8468723c */ /* 0x040fe20000041868 */
[----:B------:R-:W3:Y:S07]  /*10f80*/  LDSM.16.MT88.4 R140, [R226+0x19800] ;  /* 0x01980000e28c783b */ /* 0x000eee0000004200 */
[C---:B------:R-:W-:Y:S08]  /*10f90*/  HMMA.16816.F32.BF16 R108, R132.reuse, R144, R108 ;  /* 0x00000090846c723c */ /* 0x040ff0000004186c */
[C---:B------:R-:W-:Y:S08]  /*10fa0*/  HMMA.16816.F32.BF16 R112, R132.reuse, R146, R112 ;  /* 0x000000928470723c */ /* 0x040ff00000041870 */
[C---:B--2---:R-:W-:Y:S08]  /*10fb0*/  HMMA.16816.F32.BF16 R116, R132.reuse, R148, R116 ;  /* 0x000000948474723c */ /* 0x044ff00000041874 */
[C---:B------:R-:W-:Y:S08]  /*10fc0*/  HMMA.16816.F32.BF16 R120, R132.reuse, R150, R120 ;  /* 0x000000968478723c */ /* 0x040ff00000041878 */
[C---:B-1----:R-:W-:Y:S07]  /*10fd0*/  HMMA.16816.F32.BF16 R124, R132.reuse, R136, R124 ;  /* 0x00000088847c723c */ /* 0x042fee000004187c */
[----:B------:R-:W-:Y:S01]  /*10fe0*/  MOV R136, R183 ;  /* 0x000000b700887202 */ /* 0x000fe20000000f00 */
[----:B------:R-:W-:Y:S04]  /*10ff0*/  HMMA.16816.F32.BF16 R128, R132, R138, R128 ;  /* 0x0000008a8480723c */ /* 0x000fe80000041880 */
[----:B------:R-:W-:Y:S02]  /*11000*/  MOV R137, R180 ;  /* 0x000000b400897202 */ /* 0x000fe40000000f00 */
[----:B------:R-:W1:Y:S01]  /*11010*/  LDSM.16.MT88.4 R180, [R228+0x1b800] ;  /* 0x01b80000e4b4783b */ /* 0x000e620000004200 */
[----:B------:R-:W-:Y:S02]  /*11020*/  MOV R138, R163 ;  /* 0x000000a3008a7202 */ /* 0x000fe40000000f00 */
[----:B------:R-:W-:Y:S03]  /*11030*/  MOV R139, R160 ;  /* 0x000000a0008b7202 */ /* 0x000fe60000000f00 */
[----:B------:R-:W-:Y:S02]  /*11040*/  MOV R135, R161 ;  /* 0x000000a100877202 */ /* 0x000fe40000000f00 */
[C---:B------:R-:W-:Y:S01]  /*11050*/  HMMA.16816.F32.BF16 R160, R168.reuse, R156, R4 ;  /* 0x0000009ca8a0723c */ /* 0x040fe20000041804 */
[----:B------:R-:W2:Y:S07]  /*11060*/  LDSM.16.MT88.4 R4, [R226+0x1b800] ;  /* 0x01b80000e204783b */ /* 0x000eae0000004200 */
[C---:B------:R-:W-:Y:S01]  /*11070*/  HMMA.16816.F32.BF16 R156, R168.reuse, R158, R8 ;  /* 0x0000009ea89c723c */ /* 0x040fe20000041808 */
[----:B------:R-:W4:Y:S07]  /*11080*/  LDSM.16.MT88.4 R8, [R225+0x1b800] ;  /* 0x01b80000e108783b */ /* 0x000f2e0000004200 */
[C---:B---3--:R-:W-:Y:S01]  /*11090*/  HMMA.16816.F32.BF16 R152, R168.reuse, R140, R12 ;  /* 0x0000008ca898723c */ /* 0x048fe2000004180c */
[----:B------:R-:W3:Y:S07]  /*110a0*/  LDSM.16.MT88.4 R12, [R224+0x1b800] ;  /* 0x01b80000e00c783b */ /* 0x000eee0000004200 */
[C---:B------:R-:W-:Y:S01]  /*110b0*/  HMMA.16816.F32.BF16 R148, R168.reuse, R142, R16 ;  /* 0x0000008ea894723c */ /* 0x040fe20000041810 */
[----:B------:R-:W2:Y:S07]  /*110c0*/  LDSM.16.MT88.4 R16, [R228+0x1d800] ;  /* 0x01d80000e410783b */ /* 0x000eae0000004200 */
[C---:B------:R-:W-:Y:S01]  /*110d0*/  HMMA.16816.F32.BF16 R144, R168.reuse, R172, R20 ;  /* 0x000000aca890723c */ /* 0x040fe20000041814 */
[----:B------:R-:W2:Y:S06]  /*110e0*/  LDSM.16.MT88.4 R20, [R226+0x1d800] ;  /* 0x01d80000e214783b */ /* 0x000eac0000004200 */
[----:B------:R-:W-:Y:S01]  /*110f0*/  MOV R173, R138 ;  /* 0x0000008a00ad7202 */ /* 0x000fe20000000f00 */
[C---:B------:R-:W-:Y:S01]  /*11100*/  HMMA.16816.F32.BF16 R140, R168.reuse, R174, R24 ;  /* 0x000000aea88c723c */ /* 0x040fe20000041818 */
[----:B------:R-:W2:Y:S03]  /*11110*/  LDSM.16.MT88.4 R24, [R225+0x1d800] ;  /* 0x01d80000e118783b */ /* 0x000ea60000004200 */
[----:B------:R-:W-:Y:S03]  /*11120*/  MOV R172, R139 ;  /* 0x0000008b00ac7202 */ /* 0x000fe60000000f00 */
[----:B------:R-:W-:Y:S02]  /*11130*/  MOV R175, R136 ;  /* 0x0000008800af7202 */ /* 0x000fe40000000f00 */
[----:B------:R-:W-:Y:S02]  /*11140*/  MOV R174, R137 ;  /* 0x0000008900ae7202 */ /* 0x000fe40000000f00 */
[C---:B------:R-:W-:Y:S01]  /*11150*/  HMMA.16816.F32.BF16 R136, R168.reuse, R176, R28 ;  /* 0x000000b0a888723c */ /* 0x040fe2000004181c */
[----:B------:R-:W5:Y:S04]  /*11160*/  LDL.LU R176, [R1] ;  /* 0x0000000001b07983 */ /* 0x000f680000300800 */
[----:B------:R-:W3:Y:S02]  /*11170*/  LDSM.16.MT88.4 R28, [R224+0x1d800] ;  /* 0x01d80000e01c783b */ /* 0x000ee40000004200 */
[----:B------:R-:W-:Y:S02]  /*11180*/  MOV R177, R135 ;  /* 0x0000008700b17202 */ /* 0x000fe40000000f00 */
[C---:B------:R-:W-:Y:S04]  /*11190*/  HMMA.16816.F32.BF16 R132, R168.reuse, R178, R32 ;  /* 0x000000b2a884723c */ /* 0x040fe80000041820 */
[----:B------:R-:W3:Y:S04]  /*111a0*/  LDSM.16.MT88.4 R32, [R228+0x1f800] ;  /* 0x01f80000e420783b */ /* 0x000ee80000004200 */
[C---:B-1----:R-:W-:Y:S08]  /*111b0*/  HMMA.16816.F32.BF16 R36, R168.reuse, R180, R36 ;  /* 0x000000b4a824723c */ /* 0x042ff00000041824 */
[C---:B------:R-:W-:Y:S08]  /*111c0*/  HMMA.16816.F32.BF16 R40, R168.reuse, R182, R40 ;  /* 0x000000b6a828723c */ /* 0x040ff00000041828 */
        /* <DEDUP_REMOVED lines=9> */
[C---:B------:R-:W-:Y:S07]  /*11260*/  HMMA.16816.F32.BF16 R68, R168.reuse, R16, R68 ;  /* 0x00000010a844723c */ /* 0x040fee0000041844 */
[----:B------:R-:W-:Y:S01]  /*11270*/  FADD.FTZ R17, R185, R186 ;  /* 0x000000bab9117221 */ /* 0x000fe20000010000 */
        /* <DEDUP_REMOVED lines=19> */
[----:B------:R-:W-:Y:S04]  /*113b0*/  HMMA.16816.F32.BF16 R128, R168, R14, R128 ;  /* 0x0000000ea880723c */ /* 0x000fe80000041880 */
[----:B-----5:R-:W-:Y:S04]  /*113c0*/  FFMA.FTZ R191, R2, R176, R191 ;  /* 0x000000b002bf7223 */ /* 0x020fe800000100bf */
[----:B------:R-:W-:Y:S04]  /*113d0*/  FADD.FTZ R190, R190, R191 ;  /* 0x000000bfbebe7221 */ /* 0x000fe80000010000 */
[----:B------:R-:W-:Y:S04]  /*113e0*/  FADD.FTZ R5, R189, R190 ;  /* 0x000000bebd057221 */ /* 0x000fe80000010000 */
[----:B------:R-:W-:Y:S04]  /*113f0*/  FADD.FTZ R5, R188, R5 ;  /* 0x00000005bc057221 */ /* 0x000fe80000010000 */
[----:B------:R-:W-:Y:S02]  /*11400*/  FADD.FTZ R0, R192, R5 ;  /* 0x00000005c0007221 */ /* 0x000fe40000010000 */
[----:B------:R-:W-:Y:S02]  /*11410*/  FADD.FTZ R5, R177, R205 ;  /* 0x000000cdb1057221 */ /* 0x000fe40000010000 */
[----:B------:R-:W-:Y:S02]  /*11420*/  FADD.FTZ R0, R199, R0 ;  /* 0x00000000c7007221 */ /* 0x000fe40000010000 */
[----:B------:R-:W-:Y:S02]  /*11430*/  FADD.FTZ R5, R175, R5 ;  /* 0x00000005af057221 */ /* 0x000fe40000010000 */
[----:B------:R-:W-:Y:S02]  /*11440*/  FADD.FTZ R203, R203, R0 ;  /* 0x00000000cbcb7221 */ /* 0x000fe40000010000 */
[----:B------:R-:W-:Y:S02]  /*11450*/  FADD.FTZ R206, R206, R5 ;  /* 0x00000005cece7221 */ /* 0x000fe40000010000 */
[----:B------:R-:W-:Y:S04]  /*11460*/  FADD.FTZ R200, R200, R203 ;  /* 0x000000cbc8c87221 */ /* 0x000fe80000010000 */
[----:B------:R-:W-:Y:S01]  /*11470*/  FADD.FTZ R0, R167, R200 ;  /* 0x000000c8a7007221 */ /* 0x000fe20000010000 */
[----:B------:R-:W-:Y:S03]  /*11480*/  MOV R167, R164 ;  /* 0x000000a400a77202 */ /* 0x000fe60000000f00 */
        /* <DEDUP_REMOVED lines=11> */
[----:B------:R-:W-:Y:S03]  /*11540*/  FADD.FTZ R252, R165, R166 ;  /* 0x000000a6a5fc7221 */ /* 0x000fe60000010000 */
[----:B------:R1:W-:Y:S02]  /*11550*/  STL [R1], R0 ;  /* 0x0000000001007387 */ /* 0x0003e40000100800 */
[----:B-1----:R-:W-:Y:S01]  /*11560*/  MOV R0, R3 ;  /* 0x0000000300007202 */ /* 0x002fe20000000f00 */
[----:B------:R-:W-:-:S05]  /*11570*/  @P4 BRA `(.L_x_945) ;  /* 0xffffc91000004947 */ /* 0x000fca000383ffff */
.L_x_944:
[----:B------:R-:W2:Y:S01]  /*11580*/  LDL.LU R2, [R1] ;  /* 0x0000000001027983 */ /* 0x000ea20000300800 */
[----:B------:R-:W-:Y:S01]  /*11590*/  MOV R4, 0x3f800000 ;  /* 0x3f80000000047802 */ /* 0x000fe20000000f00 */
[----:B------:R-:W1:Y:S01]  /*115a0*/  S2UR UR6, SR_CTAID.Y ;  /* 0x00000000000679c3 */ /* 0x000e620000002600 */
        /* <DEDUP_REMOVED lines=12> */
[----:B------:R-:W-:Y:S02]  /*11670*/  ULDC.64 UR4, c[0x0][0x1e0] ;  /* 0x0000780000047ab9 */ /* 0x000fe40000000a00 */
[----:B-1----:R-:W-:Y:S01]  /*11680*/  @!UP0 USHF.R.S32.HI UR12, URZ, 0x1f, UR6 ;  /* 0x0000001f3f0c8899 */ /* 0x002fe20008011406 */
[----:B---3--:R-:W-:Y:S01]  /*11690*/  FADD.FTZ R7, R7, R252 ;  /* 0x000000fc07077221 */ /* 0x008fe20000010000 */
[----:B------:R-:W-:Y:S02]  /*116a0*/  @!UP0 UIMAD.WIDE.U32 UR24, UR6, UR4, URZ ;  /* 0x00000004061882a5 */ /* 0x000fe4000f8e003f */
[----:B------:R-:W-:Y:S02]  /*116b0*/  @!UP0 UIMAD UR12, UR12, UR4, URZ ;  /* 0x000000040c0c82a4 */ /* 0x000fe4000f8e023f */
[----:B------:R-:W1:Y:S01]  /*116c0*/  SHFL.BFLY PT, R0, R7, 0x1, 0x1f ;  /* 0x0c201f0007007f89 */ /* 0x000e6200000e0000 */
[----:B------:R-:W-:Y:S02]  /*116d0*/  ULDC.U8 UR4, c[0x0][0x329] ;  /* 0x0000ca4000047ab9 */ /* 0x000fe40000000000 */
[----:B------:R-:W-:-:S02]  /*116e0*/  UISETP.NE.AND UP1, UPT, UR4, URZ, UPT ;  /* 0x0000003f0400728c */ /* 0x000fc4000bf25270 */
[----:B------:R-:W-:Y:S02]  /*116f0*/  @!UP0 UIMAD UR12, UR6, UR5, UR12 ;  /* 0x00000005060c82a4 */ /* 0x000fe4000f8e020c */
[----:B------:R-:W-:Y:S02]  /*11700*/  @!UP0 UMOV UR20, UR24 ;  /* 0x0000001800148c82 */ /* 0x000fe40008000000 */
[----:B------:R-:W-:Y:S02]  /*11710*/  ULDC.U8 UR5, c[0x0][0x328] ;  /* 0x0000ca0000057ab9 */ /* 0x000fe40000000000 */
[----:B------:R-:W-:Y:S02]  /*11720*/  UISETP.NE.AND UP2, UPT, UR5, URZ, UPT ;  /* 0x0000003f0500728c */ /* 0x000fe4000bf45270 */
[----:B------:R-:W-:Y:S02]  /*11730*/  @!UP0 UIADD3 UR7, UR25, UR12, URZ ;  /* 0x0000000c19078290 */ /* 0x000fe4000fffe03f */
[----:B------:R-:W-:-:S02]  /*11740*/  UISETP.NE.OR UP3, UPT, UR4, URZ, !UP2 ;  /* 0x0000003f0400728c */ /* 0x000fc4000d765670 */
[----:B------:R-:W-:Y:S02]  /*11750*/  @UP1 ULDC UR11, c[0x0][0x210] ;  /* 0x00008400000b1ab9 */ /* 0x000fe40000000800 */
[----:B------:R-:W-:Y:S02]  /*11760*/  ULDC UR5, c[0x0][0x234] ;  /* 0x00008d0000057ab9 */ /* 0x000fe40000000800 */
[----:B------:R-:W-:Y:S02]  /*11770*/  @UP1 UIMAD UR11, UR11, UR8, URZ ;  /* 0x000000080b0b12a4 */ /* 0x000fe4000f8e023f */
[----:B------:R-:W-:Y:S01]  /*11780*/  @!UP1 USEL UR11, UR8, UR5, !UP2 ;  /* 0x00000005080b9287 */ /* 0x000fe2000d000000 */
[----:B-1----:R-:W-:Y:S01]  /*11790*/  FADD.FTZ R0, R7, R0 ;  /* 0x0000000007007221 */ /* 0x002fe20000010000 */
[----:B------:R-:W-:Y:S02]  /*117a0*/  ULDC UR4, c[0x0][0x1c0] ;  /* 0x0000700000047ab9 */ /* 0x000fe40000000800 */
[----:B------:R-:W-:-:S02]  /*117b0*/  @UP1 UMOV UR14, 0x1 ;  /* 0x00000001000e1882 */ /* 0x000fc40000000000 */
[----:B------:R-:W-:Y:S01]  /*117c0*/  FSETP.NE.FTZ.AND P3, PT, R0, RZ, PT ;  /* 0x000000ff0000720b */ /* 0x000fe20003f75000 */
[----:B------:R-:W-:Y:S02]  /*117d0*/  @!UP1 UIMAD UR14, UR11, UR4, URZ ;  /* 0x000000040b0e92a4 */ /* 0x000fe4000f8e023f */
[----:B------:R-:W-:Y:S02]  /*117e0*/  @!UP3 UIMAD UR22, UR6, UR8, URZ ;  /* 0x000000080616b2a4 */ /* 0x000fe4000f8e023f */
[----:B------:R-:W-:Y:S02]  /*117f0*/  @UP1 ULDC UR21, c[0x0][0x210] ;  /* 0x0000840000151ab9 */ /* 0x000fe40000000800 */
[----:B------:R-:W-:Y:S02]  /*11800*/  UIMAD UR4, UR6, UR14, URZ ;  /* 0x0000000e060472a4 */ /* 0x000fe4000f8e023f */
[----:B------:R-:W-:Y:S02]  /*11810*/  @!UP1 UMOV UR21, 0x1 ;  /* 0x0000000100159882 */ /* 0x000fe40000000000 */
[----:B------:R-:W-:-:S02]  /*11820*/  @!UP3 USEL UR22, UR22, UR13, !UP0 ;  /* 0x0000000d1616b287 */ /* 0x000fc4000c000000 */
[----:B------:R-:W1:Y:S01]  /*11830*/  @P3 MUFU.RCP R5, R0 ;  /* 0x0000000000053308 */ /* 0x000e620000001000 */
[----:B----4-:R-:W-:Y:S02]  /*11840*/  UIMAD UR5, UR9, UR21, URZ ;  /* 0x00000015090572a4 */ /* 0x010fe4000f8e023f */
[----:B------:R-:W-:Y:S02]  /*11850*/  USEL UR4, UR4, URZ, UP3 ;  /* 0x0000003f04047287 */ /* 0x000fe40009800000 */
[----:B------:R-:W-:Y:S02]  /*11860*/  USHF.L.U32 UR5, UR5, 0x7, URZ ;  /* 0x0000000705057899 */ /* 0x000fe4000800063f */
[----:B-----5:R-:W-:Y:S01]  /*11870*/  UIMAD UR11, UR10, UR11, UR4 ;  /* 0x0000000b0a0b72a4 */ /* 0x020fe2000f8e0204 */
[----:B------:R-:W3:Y:S01]  /*11880*/  @P3 MUFU.LG2 R0, R0 ;  /* 0x0000000000003308 */ /* 0x000ee20000000c00 */
[----:B------:R-:W-:Y:S02]  /*11890*/  @!UP3 UMOV UR26, UR22 ;  /* 0x00000016001abc82 */ /* 0x000fe40008000000 */
[----:B------:R-:W-:-:S02]  /*118a0*/  USHF.R.S32.HI UR4, URZ, 0x1f, UR5 ;  /* 0x0000001f3f047899 */ /* 0x000fc40008011405 */
[----:B------:R-:W-:Y:S02]  /*118b0*/  @!UP3 USHF.R.S32.HI UR27, URZ, 0x1f, UR22 ;  /* 0x0000001f3f1bb899 */ /* 0x000fe40008011416 */
[----:B------:R-:W-:Y:S01]  /*118c0*/  USHF.R.S32.HI UR6, URZ, 0x1f, UR11 ;  /* 0x0000001f3f067899 */ /* 0x000fe2000801140b */
[C---:B-1----:R-:W-:Y:S01]  /*118d0*/  FMUL.FTZ R163, R5.reuse, R163 ;  /* 0x000000a305a37220 */ /* 0x042fe20000410000 */
[----:B------:R-:W-:Y:S01]  /*118e0*/  UIADD3 UR5, UP2, UP1, UR5, UR26, UR11 ;  /* 0x0000001a05057290 */ /* 0x000fe2000f95e00b */
[C---:B------:R-:W-:Y:S02]  /*118f0*/  FMUL.FTZ R162, R5.reuse, R162 ;  /* 0x000000a205a27220 */ /* 0x040fe40000410000 */
[C---:B------:R-:W-:Y:S01]  /*11900*/  FMUL.FTZ R159, R5.reuse, R159 ;  /* 0x0000009f059f7220 */ /* 0x040fe20000410000 */
[----:B------:R-:W-:Y:S01]  /*11910*/  UIADD3.X UR4, UR4, UR27, UR6, UP2, UP1 ;  /* 0x0000001b04047290 */ /* 0x000fe200097e2406 */
        /* <DEDUP_REMOVED lines=92> */
[----:B---3--:R-:W-:-:S03]  /*11ee0*/  @P3 FMUL.FTZ R0, R0, 0.69314718246459960938 ;  /* 0x3f31721800003820 */ /* 0x008fc60000410000 */
[----:B------:R-:W-:Y:S01]  /*11ef0*/  F2FP.BF16.PACK_AB R130, R131, R130 ;  /* 0x000000828382723e */ /* 0x000fe200000010ff */
[----:B--2---:R-:W1:Y:S02]  /*11f00*/  SHFL.BFLY PT, R9, R2, 0x2, 0x1f ;  /* 0x0c401f0002097f89 */ /* 0x004e6400000e0000 */
[----:B-1----:R-:W-:-:S05]  /*11f10*/  FADD.FTZ R9, R9, R2 ;  /* 0x0000000209097221 */ /* 0x002fca0000010000 */
[----:B------:R-:W1:Y:S02]  /*11f20*/  SHFL.BFLY PT, R2, R9, 0x1, 0x1f ;  /* 0x0c201f0009027f89 */ /* 0x000e6400000e0000 */
[----:B-1----:R-:W-:-:S05]  /*11f30*/  FADD.FTZ R2, R9, R2 ;  /* 0x0000000209027221 */ /* 0x002fca0000010000 */
[----:B------:R-:W-:-:S13]  /*11f40*/  FSETP.NE.FTZ.AND P4, PT, R2, RZ, PT ;  /* 0x000000ff0200720b */ /* 0x000fda0003f95000 */
[----:B------:R-:W1:Y:S08]  /*11f50*/  @P4 MUFU.RCP R4, R2 ;  /* 0x0000000200044308 */ /* 0x000e700000001000 */
[----:B------:R-:W2:Y:S01]  /*11f60*/  @P4 MUFU.LG2 R2, R2 ;  /* 0x0000000200024308 */ /* 0x000ea20000000c00 */
[C---:B-1----:R-:W-:Y:S02]  /*11f70*/  FMUL.FTZ R160, R4.reuse, R160 ;  /* 0x000000a004a07220 */ /* 0x042fe40000410000 */
[----:B------:R-:W-:-:S02]  /*11f80*/  FMUL.FTZ R161, R4, R161 ;  /* 0x000000a104a17220 */ /* 0x000fc40000410000 */
[C---:B------:R-:W-:Y:S02]  /*11f90*/  FMUL.FTZ R156, R4.reuse, R156 ;  /* 0x0000009c049c7220 */ /* 0x040fe40000410000 */
        /* <DEDUP_REMOVED lines=92> */
[----:B------:R-:W1:Y:S01]  /*12560*/  S2R R4, SR_TID.X ;  /* 0x0000000000047919 */ /* 0x000e620000002100 */
[----:B--2---:R-:W-:Y:S02]  /*12570*/  @P4 FMUL.FTZ R77, R2, 0.69314718246459960938 ;  /* 0x3f317218024d4820 */ /* 0x004fe40000410000 */
[----:B------:R-:W-:Y:S02]  /*12580*/  F2FP.BF16.PACK_AB R128, R129, R128 ;  /* 0x000000808180723e */ /* 0x000fe400000010ff */
[----:B-1----:R-:W-:-:S04]  /*12590*/  SHF.R.S32.HI R7, RZ, 0x1f, R4 ;  /* 0x0000001fff077819 */ /* 0x002fc80000011404 */
[CC--:B------:R-:W-:Y:S02]  /*125a0*/  LEA.HI R6, R7.reuse, R4.reuse, RZ, 0x2 ;  /* 0x0000000407067211 */ /* 0x0c0fe400078f10ff */
[----:B------:R-:W-:Y:S02]  /*125b0*/  LEA.HI R5, R7, R4, RZ, 0x5 ;  /* 0x0000000407057211 */ /* 0x000fe400078f28ff */
[--C-:B------:R-:W-:Y:S02]  /*125c0*/  SHF.R.S32.HI R9, RZ, 0x2, R6.reuse ;  /* 0x00000002ff097819 */ /* 0x100fe40000011406 */
[----:B------:R-:W-:-:S04]  /*125d0*/  SHF.R.S32.HI R8, RZ, 0x1f, R6 ;  /* 0x0000001fff087819 */ /* 0x000fc80000011406 */
[----:B------:R-:W-:-:S04]  /*125e0*/  LEA.HI R8, R8, R9, RZ, 0x3 ;  /* 0x0000000908087211 */ /* 0x000fc800078f18ff */
[----:B------:R-:W-:-:S04]  /*125f0*/  LOP3.LUT R8, R8, 0xfffffff8, RZ, 0xc0, !PT ;  /* 0xfffffff808087812 */ /* 0x000fc800078ec0ff */
[----:B------:R-:W-:Y:S02]  /*12600*/  IADD3 R8, R9, -R8, RZ ;  /* 0x8000000809087210 */ /* 0x000fe40007ffe0ff */
[----:B------:R-:W-:Y:S02]  /*12610*/  LOP3.LUT R9, R6, 0x3ffffffc, RZ, 0xc0, !PT ;  /* 0x3ffffffc06097812 */ /* 0x000fe400078ec0ff */
[----:B------:R-:W-:Y:S02]  /*12620*/  SHF.L.U32 R10, R8, 0x6, RZ ;  /* 0x00000006080a7819 */ /* 0x000fe400000006ff */
[----:B------:R-:W-:Y:S02]  /*12630*/  SHF.R.S32.HI R6, RZ, 0x5, R5 ;  /* 0x00000005ff067819 */ /* 0x000fe40000011405 */
[----:B------:R-:W-:Y:S02]  /*12640*/  IADD3 R9, -R9, R4, RZ ;  /* 0x0000000409097210 */ /* 0x000fe40007ffe1ff */
[----:B------:R-:W-:-:S02]  /*12650*/  LOP3.LUT R10, R10, 0x1c0, RZ, 0xc0, !PT ;  /* 0x000001c00a0a7812 */ /* 0x000fc400078ec0ff */
[----:B------:R-:W-:Y:S02]  /*12660*/  LOP3.LUT R11, R8, 0x1, RZ, 0xc0, !PT ;  /* 0x00000001080b7812 */ /* 0x000fe400078ec0ff */
[----:B------:R-:W-:Y:S02]  /*12670*/  LEA R9, R6, R9, 0x9 ;  /* 0x0000000906097211 */ /* 0x000fe400078e48ff */
[----:B------:R-:W-:Y:S02]  /*12680*/  LEA.HI R10, R10, R10, RZ, 0x1d ;  /* 0x0000000a0a0a7211 */ /* 0x000fe400078fe8ff */
[----:B------:R-:W-:Y:S02]  /*12690*/  ISETP.NE.U32.AND P0, PT, R11, 0x1, PT ;  /* 0x000000010b00780c */ /* 0x000fe40003f05070 */
[----:B------:R-:W-:Y:S02]  /*126a0*/  LEA R9, R9, R10, 0x1 ;  /* 0x0000000a09097211 */ /* 0x000fe400078e08ff */
[----:B------:R-:W-:-:S02]  /*126b0*/  R2P PR, R8, 0x6 ;  /* 0x0000000608007804 */ /* 0x000fc40000000000 */
[----:B------:R-:W-:Y:S02]  /*126c0*/  SHF.L.U32 R9, R9, 0x1, RZ ;  /* 0x0000000109097819 */ /* 0x000fe400000006ff */
[----:B------:R-:W-:Y:S02]  /*126d0*/  MOV R8, 0x20 ;  /* 0x0000002000087802 */ /* 0x000fe40000000f00 */
[----:B------:R-:W-:Y:S01]  /*126e0*/  MOV R10, 0x40 ;  /* 0x00000040000a7802 */ /* 0x000fe20000000f00 */
[----:B------:R-:W-:Y:S01]  /*126f0*/  STS [R9], R160 ;  /* 0x000000a009007388 */ /* 0x000fe20000000800 */
[C---:B------:R-:W-:Y:S02]  /*12700*/  IADD3 R11, R9.reuse, -0x10, RZ ;  /* 0xfffffff0090b7810 */ /* 0x040fe40007ffe0ff */
[----:B------:R-:W-:Y:S01]  /*12710*/  SEL R8, R8, 0xffffffe0, !P1 ;  /* 0xffffffe008087807 */ /* 0x000fe20004800000 */
[----:B------:R-:W-:Y:S01]  /*12720*/  STS [R9+0x400], R162 ;  /* 0x000400a209007388 */ /* 0x000fe20000000800 */
[----:B------:R-:W-:-:S02]  /*12730*/  @P0 IADD3 R11, R9, 0x10, RZ ;  /* 0x00000010090b0810 */ /* 0x000fc40007ffe0ff */
[----:B------:R-:W-:Y:S02]  /*12740*/  SEL R10, R10, 0xffffffc0, !P2 ;  /* 0xffffffc00a0a7807 */ /* 0x000fe40005000000 */
[C---:B------:R-:W-:Y:S01]  /*12750*/  IADD3 R13, R9.reuse, R8, RZ ;  /* 0x00000008090d7210 */ /* 0x040fe20007ffe0ff */
[----:B------:R-:W-:Y:S01]  /*12760*/  STS [R11], R156 ;  /* 0x0000009c0b007388 */ /* 0x000fe20000000800 */
[-C--:B------:R-:W-:Y:S02]  /*12770*/  IADD3 R15, R8, R11.reuse, RZ ;  /* 0x0000000b080f7210 */ /* 0x080fe40007ffe0ff */
[-C--:B------:R-:W-:Y:S01]  /*12780*/  IADD3 R17, R9, R10.reuse, RZ ;  /* 0x0000000a09117210 */ /* 0x080fe20007ffe0ff */
[----:B------:R-:W-:Y:S01]  /*12790*/  STS [R11+0x400], R158 ;  /* 0x0004009e0b007388 */ /* 0x000fe20000000800 */
[----:B------:R-:W-:Y:S02]  /*127a0*/  IADD3 R19, R10, R11, RZ ;  /* 0x0000000b0a137210 */ /* 0x000fe40007ffe0ff */
[-C--:B------:R-:W-:Y:S01]  /*127b0*/  IADD3 R21, R13, R10.reuse, RZ ;  /* 0x0000000a0d157210 */ /* 0x080fe20007ffe0ff */
[----:B------:R-:W-:Y:S01]  /*127c0*/  STS [R13], R152 ;  /* 0x000000980d007388 */ /* 0x000fe20000000800 */
[----:B------:R-:W-:-:S02]  /*127d0*/  IADD3 R23, R15, R10, RZ ;  /* 0x0000000a0f177210 */ /* 0x000fc40007ffe0ff */
[----:B------:R-:W-:Y:S01]  /*127e0*/  SHF.R.S32.HI R75, RZ, 0x1f, R6 ;  /* 0x0000001fff4b7819 */ /* 0x000fe20000011406 */
[----:B------:R-:W-:Y:S03]  /*127f0*/  STS [R13+0x400], R154 ;  /* 0x0004009a0d007388 */ /* 0x000fe60000000800 */
        /* <DEDUP_REMOVED lines=111> */
.L_x_949:
[----:B---34-:R-:W-:Y:S05]  /*12ef0*/  BSYNC B0 ;  /* 0x0000000000007941 */ /* 0x018fea0003800000 */
.L_x_948:
        /* <DEDUP_REMOVED lines=36> */
.L_x_951:
[----:B------:R-:W-:Y:S05]  /*13140*/  BSYNC B0 ;  /* 0x0000000000007941 */ /* 0x000fea0003800000 */
.L_x_950:
        /* <DEDUP_REMOVED lines=22> */
.L_x_953:
[----:B------:R-:W-:Y:S05]  /*132b0*/  BSYNC B0 ;  /* 0x0000000000007941 */ /* 0x000fea0003800000 */
.L_x_952:
        /* <DEDUP_REMOVED lines=22> */
.L_x_955:
[----:B------:R-:W-:Y:S05]  /*13420*/  BSYNC B0 ;  /* 0x0000000000007941 */ /* 0x000fea0003800000 */
.L_x_954:
[----:B------:R-:W-:-:S04]  /*13430*/  IADD3 R72, R72, 0x60, RZ ;  /* 0x0000006048487810 */ /* 0x000fc80007ffe0ff */
        /* <DEDUP_REMOVED lines=22> */
.L_x_914:
        /* <DEDUP_REMOVED lines=80> */
.L_x_957:
[----:B------:R-:W-:Y:S05]  /*13aa0*/  BSYNC B0 ;  /* 0x0000000000007941 */ /* 0x000fea0003800000 */
.L_x_956:
        /* <DEDUP_REMOVED lines=22> */
.L_x_959:
[----:B------:R-:W-:Y:S05]  /*13c10*/  BSYNC B0 ;  /* 0x0000000000007941 */ /* 0x000fea0003800000 */
.L_x_958:
        /* <DEDUP_REMOVED lines=22> */
.L_x_961:
[----:B------:R-:W-:Y:S05]  /*13d80*/  BSYNC B0 ;  /* 0x0000000000007941 */ /* 0x000fea0003800000 */
.L_x_960:
        /* <DEDUP_REMOVED lines=21> */
.L_x_963:
[----:B------:R-:W-:Y:S05]  /*13ee0*/  BSYNC B0 ;  /* 0x0000000000007941 */ /* 0x000fea0003800000 */
.L_x_962:
        /* <DEDUP_REMOVED lines=27> */
[----:B-1----:R-:W-:Y:S02]  /*140a0*/  IMAD R0, R2, UR14, RZ ;  /* 0x0000000e02007c24 */ /* 0x002fe4000f8e02ff */
[----:B------:R-:W-:-:S03]  /*140b0*/  IMAD.MOV.U32 R5, RZ, RZ, 0x7f800000 ;  /* 0x7f800000ff057424 */ /* 0x000fc600078e00ff */
[----:B------:R-:W-:-:S04]  /*140c0*/  IADD3 R3, P0, R0, UR11, RZ ;  /* 0x0000000b00037c10 */ /* 0x000fc8000ff1e0ff */
[----:B------:R-:W-:Y:S02]  /*140d0*/  LEA.HI.X.SX32 R0, R0, UR6, 0x1, P0 ;  /* 0x0000000600007c11 */ /* 0x000fe400080f0eff */
[----:B------:R-:W-:-:S04]  /*140e0*/  LEA R2, P0, R3, c[0x0][0x200], 0x2 ;  /* 0x0000800003027a11 */ /* 0x000fc800078010ff */
[----:B------:R-:W-:-:S05]  /*140f0*/  LEA.HI.X R3, R3, c[0x0][0x204], R0, 0x2, P0 ;  /* 0x0000810003037a11 */ /* 0x000fca00000f1400 */
[----:B------:R-:W-:Y:S01]  /*14100*/  STG.E [R2.64], R5 ;  /* 0x0000000502007986 */ /* 0x000fe2000c101912 */
[----:B------:R-:W-:Y:S05]  /*14110*/  EXIT ;  /* 0x000000000000794d */ /* 0x000fea0003800000 */
.L_x_964:
        /* <DEDUP_REMOVED lines=14> */
.L_x_1090:


//--------------------- .text._ZN5flash16flash_fwd_kernelI23Flash_fwd_kernel_traitsILi256ELi128ELi64ELi8ELb0ELb0EN7cutlass10bfloat16_tE19Flash_kernel_traitsILi256ELi128ELi64ELi8ES3_EELb1ELb1ELb0ELb1ELb0ELb0ELb0ELb1EEEvNS_16Flash_fwd_paramsE --------------------------
	.section	.text._ZN5flash16flash_fwd_kernelI23Flash_fwd_kernel_traitsILi256ELi128ELi64ELi8ELb0ELb0EN7cutlass10bfloat16_tE19Flash_kernel_traitsILi256ELi128ELi64ELi8ES3_EELb1ELb1ELb0ELb1ELb0ELb0ELb0ELb1EEEvNS_16Flash_fwd_paramsE,"ax",@progbits
	.sectioninfo	@"SHI_REGISTERS=255"
	.align	128
        .global         _ZN5flash16flash_fwd_kernelI23Flash_fwd_kernel_traitsILi256ELi128ELi64ELi8ELb0ELb0EN7cutlass10bfloat16_tE19Flash_kernel_traitsILi256ELi128ELi64ELi8ES3_EELb1ELb1ELb0ELb1ELb0ELb0ELb0ELb1EEEvNS_16Flash_fwd_paramsE
        .type           _ZN5flash16flash_fwd_kernelI23Flash_fwd_kernel_traitsILi256ELi128ELi64ELi8ELb0ELb0EN7cutlass10bfloat16_tE19Flash_kernel_traitsILi256ELi128ELi64ELi8ES3_EELb1ELb1ELb0ELb1ELb0ELb0ELb0ELb1EEEvNS_16Flash_fwd_paramsE,@function
        .size           _ZN5flash16flash_fwd_kernelI23Flash_fwd_kernel_traitsILi256ELi128ELi64ELi8ELb0ELb0EN7cutlass10bfloat16_tE19Flash_kernel_traitsILi256ELi128ELi64ELi8ES3_EELb1ELb1ELb0ELb1ELb0ELb0ELb0ELb1EEEvNS_16Flash_fwd_paramsE,(.L_x_1091 - _ZN5flash16flash_fwd_kernelI23Flash_fwd_kernel_traitsILi256ELi128ELi64ELi8ELb0ELb0EN7cutlass10bfloat16_tE19Flash_kernel_traitsILi256ELi128ELi64ELi8ES3_EELb1ELb1ELb0ELb1ELb0ELb0ELb0ELb1EEEvNS_16Flash_fwd_paramsE)
        .other          _ZN5flash16flash_fwd_kernelI23Flash_fwd_kernel_traitsILi256ELi128ELi64ELi8ELb0ELb0EN7cutlass10bfloat16_tE19Flash_kernel_traitsILi256ELi128ELi64ELi8ES3_EELb1ELb1ELb0ELb1ELb0ELb0ELb0ELb1EEEvNS_16Flash_fwd_paramsE,@"STO_CUDA_ENTRY STV_DEFAULT"
_ZN5flash16flash_fwd_kernelI23Flash_fwd_kernel_traitsILi256ELi128ELi64ELi8ELb0ELb0EN7cutlass10bfloat16_tE19Flash_kernel_traitsILi256ELi128ELi64ELi8ES3_EELb1ELb1ELb0ELb1ELb0ELb0ELb0ELb1EEEvNS_16Flash_fwd_paramsE:
.text._ZN5flash16flash_fwd_kernelI23Flash_fwd_kernel_traitsILi256ELi128ELi64ELi8ELb0ELb0EN7cutlass10bfloat16_tE19Flash_kernel_traitsILi256ELi128ELi64ELi8ES3_EELb1ELb1ELb0ELb1ELb0ELb0ELb0ELb1EEEvNS_16Flash_fwd_paramsE:
        /* <DEDUP_REMOVED lines=36> */
[----:B------:R-:W-:Y:S02]  /*0240*/  ULDC.64 UR6, c[0x0][0x248] ;  /* 0x0000920000067ab9 */ /* 0x000fe40000000a00 */
[----:B------:R-:W-:Y:S02]  /*0250*/  @UP0 UIMAD.WIDE UR4, UR13, UR8, UR4 ;  /* 0x000000080d0402a5 */ /* 0x000fe4000f8e0204 */
[----:B------:R-:W-:-:S04]  /*0260*/  UIMAD.WIDE UR6, UR13, UR8, UR6 ;  /* 0x000000080d0672a5 */ /* 0x000fc8000f8e0206 */
[----:B------:R-:W-:Y:S02]  /*0270*/  IMAD.U32 R12, RZ, RZ, UR4 ;  /* 0x00000004ff0c7e24 */ /* 0x000fe4000f8e00ff */
[----:B------:R-:W-:Y:S01]  /*0280*/  IMAD.U32 R13, RZ, RZ, UR5 ;  /* 0x00000005ff0d7e24 */ /* 0x000fe2000f8e00ff */
[----:B---3--:R1:W2:Y:S01]  /*0290*/  @P2 R2UR UR32, R6 ;  /* 0x00000000062023c2 */ /* 0x0082a200000e0000 */
[----:B----4-:R-:W-:-:S07]  /*02a0*/  @P2 IADD3 R4, P1, R2, c[0x0][0x300], RZ ;  /* 0x0000c00002042a10 */ /* 0x010fce0007f3e0ff */
[----:B------:R3:W4:Y:S01]  /*02b0*/  @P2 R2UR UR33, R7 ;  /* 0x00000000072123c2 */ /* 0x00072200000e0000 */
[----:B------:R-:W-:Y:S02]  /*02c0*/  @P2 IMAD.X R5, RZ, RZ, R3, P1 ;  /* 0x000000ffff052224 */ /* 0x000fe400008e0603 */
[----:B-1----:R-:W-:Y:S02]  /*02d0*/  @!P3 IMAD.MOV.U32 R6, RZ, RZ, c[0x0][0x308] ;  /* 0x0000c200ff06b624 */ /* 0x002fe400078e00ff */
[----:B--2---:R-:W-:Y:S01]  /*02e0*/  IMAD.U32 R8, RZ, RZ, UR32 ;  /* 0x00000020ff087e24 */ /* 0x004fe2000f8e00ff */
[----:B---3--:R-:W-:Y:S01]  /*02f0*/  @!P3 MOV R7, c[0x0][0x30c] ;  /* 0x0000c3000007ba02 */ /* 0x008fe20000000f00 */
[----:B----4-:R-:W-:-:S04]  /*0300*/  IMAD.U32 R9, RZ, RZ, UR33 ;  /* 0x00000021ff097e24 */ /* 0x010fc8000f8e00ff */
[----:B------:R-:W-:Y:S04]  /*0310*/  @!P3 STG.E.64 [R6.64+0x8], R4 ;  /* 0x000008040600b986 */ /* 0x000fe8000c101b1a */
[----:B------:R1:W-:Y:S04]  /*0320*/  @!P3 STG.E.64 [R6.64], R8 ;  /* 0x000000080600b986 */ /* 0x0003e8000c101b1a */
[----:B------:R-:W2:Y:S04]  /*0330*/  @P0 LDG.E R3, [R14.64] ;  /* 0x0000001a0e030981 */ /* 0x000ea8000c1e1900 */
[----:B------:R-:W3:Y:S01]  /*0340*/  @P0 LDG.E R0, [R14.64+0x4] ;  /* 0x0000041a0e000981 */ /* 0x000ee2000c1e1900 */
[----:B------:R-:W-:-:S02]  /*0350*/  PLOP3.LUT P1, PT, PT, PT, UP0, 0x80, 0x0 ;  /* 0x000000000000781c */ /* 0x000fc40003f2f008 */
        /* <DEDUP_REMOVED lines=27> */
.L_x_965:
[----:B-1----:R-:W-:Y:S02]  /*0510*/  ULDC UR6, c[0x0][0x218] ;  /* 0x0000860000067ab9 */ /* 0x002fe40000000800 */
.L_x_966:
        /* <DEDUP_REMOVED lines=42> */
[----:B------:R-:W-:Y:S01]  /*07c0*/  PLOP3.LUT P0, PT, PT, PT, UP0, 0x80, 0x0 ;  /* 0x000000000000781c */ /* 0x000fe20003f0f008 */
[----:B------:R-:W-:Y:S02]  /*07d0*/  USHF.R.S32.HI UR11, URZ, 0x1f, UR12 ;  /* 0x0000001f3f0b7899 */ /* 0x000fe4000801140c */
        /* <DEDUP_REMOVED lines=12> */
[----:B------:R-:W-:Y:S02]  /*08a0*/  @!UP1 UIMAD UR17, UR13, UR17, UR7 ;  /* 0x000000110d1192a4 */ /* 0x000fe4000f8e0207 */
[----:B------:R-:W-:Y:S02]  /*08b0*/  UIMAD UR4, UR5, UR4, UR14 ;  /* 0x00000004050472a4 */ /* 0x000fe4000f8e020e */
[----:B------:R-:W-:-:S02]  /*08c0*/  USHF.L.U32 UR5, UR5, 0x5, URZ ;  /* 0x0000000505057899 */ /* 0x000fc4000800063f */
[----:B------:R-:W-:Y:S02]  /*08d0*/  ULDC UR7, c[0x0][0x228] ;  /* 0x00008a0000077ab9 */ /* 0x000fe40000000800 */
[----:B------:R-:W-:Y:S02]  /*08e0*/  @!UP1 UIMAD.WIDE.U32 UR30, UR13, UR16, URZ ;  /* 0x000000100d1e92a5 */ /* 0x000fe4000f8e003f */
[----:B------:R-:W-:Y:S01]  /*08f0*/  UIMAD UR7, UR4, UR7, URZ ;  /* 0x00000007040772a4 */ /* 0x000fe2000f8e023f */
[----:B------:R-:W-:Y:S01]  /*0900*/  IADD3 R8, P2, P1, R4, UR5, R17 ;  /* 0x0000000504087c10 */ /* 0x000fe2000f95e011 */
[----:B------:R-:W-:Y:S02]  /*0910*/  USHF.R.S32.HI UR4, URZ, 0x1f, UR5 ;  /* 0x0000001f3f047899 */ /* 0x000fe40008011405 */
[----:B------:R-:W-:Y:S02]  /*0920*/  @UP1 UMOV UR16, UR18 ;  /* 0x0000001200101c82 */ /* 0x000fe40008000000 */
[----:B------:R-:W-:-:S02]  /*0930*/  @!UP1 UIADD3 UR8, UR31, UR17, URZ ;  /* 0x000000111f089290 */ /* 0x000fc4000fffe03f */
[----:B------:R-:W-:Y:S01]  /*0940*/  IADD3.X R6, R5, UR4, R6, P2, P1 ;  /* 0x0000000405067c10 */ /* 0x000fe200097e2406 */
[----:B------:R-:W-:Y:S01]  /*0950*/  @!UP1 UMOV UR16, UR30 ;  /* 0x0000001e00109c82 */ /* 0x000fe20008000000 */
        /* <DEDUP_REMOVED lines=14> */
.L_x_968:
[----:B------:R-:W-:Y:S01]  /*0a40*/  IABS R0, c[0x0][0x1c8] ;  /* 0x0000720000007a13 */ /* 0x000fe20000000000 */
[----:B------:R-:W1:Y:S01]  /*0a50*/  S2R R2, SR_CTAID.Z ;  /* 0x0000000000027919 */ /* 0x000e620000002700 */
[----:B------:R-:W-:Y:S02]  /*0a60*/  UMOV UR18, URZ ;  /* 0x0000003f00127c82 */ /* 0x000fe40008000000 */
[----:B------:R-:W2:Y:S01]  /*0a70*/  R2UR UR5, R0 ;  /* 0x00000000000573c2 */ /* 0x000ea200000e0000 */
[----:B------:R-:W-:Y:S01]  /*0a80*/  @UP0 UIADD3 UR15, UR9, UR15, URZ ;  /* 0x0000000f090f0290 */ /* 0x000fe2000fffe03f */
[----:B-1----:R-:W-:Y:S01]  /*0a90*/  IABS R2, R2 ;  /* 0x0000000200027213 */ /* 0x002fe20000000000 */
[----:B--2---:R-:W1:Y:S05]  /*0aa0*/  I2F.RP R5, UR5 ;  /* 0x0000000500057d06 */ /* 0x004e6a0008209400 */
[----:B------:R-:W2:Y:S03]  /*0ab0*/  R2UR UR4, R2 ;  /* 0x00000000020473c2 */ /* 0x000ea600000e0000 */
        /* <DEDUP_REMOVED lines=8> */
[----:B--2---:R-:W-:-:S04]  /*0b40*/  UIMAD.WIDE.U32 UR30, UR17, UR4, URZ ;  /* 0x00000004111e72a5 */ /* 0x004fc8000f8e003f */
        /* <DEDUP_REMOVED lines=32> */
.L_x_969:
[CC--:B------:R-:W-:Y:S01]  /*0d50*/  LEA.HI R9, R7.reuse, R10.reuse, RZ, 0x3 ;  /* 0x0000000a07097211 */ /* 0x0c0fe200078f18ff */
[----:B------:R-:W1:Y:S01]  /*0d60*/  S2R R20, SR_CTAID.Z ;  /* 0x0000000000147919 */ /* 0x000e620000002700 */
[----:B------:R-:W-:Y:S01]  /*0d70*/  LEA.HI R2, R7, R10, RZ, 0x4 ;  /* 0x0000000a07027211 */ /* 0x000fe200078f20ff */
[----:B------:R-:W-:Y:S01]  /*0d80*/  ULDC.64 UR4, c[0x0][0x1b8] ;  /* 0x00006e0000047ab9 */ /* 0x000fe20000000a00 */
[----:B------:R-:W-:Y:S01]  /*0d90*/  SHF.R.S32.HI R34, RZ, 0x3, R9 ;  /* 0x00000003ff227819 */ /* 0x000fe20000011409 */
[----:B------:R-:W-:Y:S01]  /*0da0*/  IMAD.U32 R24, RZ, RZ, UR22 ;  /* 0x00000016ff187e24 */ /* 0x000fe2000f8e00ff */
[----:B------:R-:W-:Y:S01]  /*0db0*/  LOP3.LUT R9, R9, 0xfffffff8, RZ, 0xc0, !PT ;  /* 0xfffffff809097812 */ /* 0x000fe200078ec0ff */
[----:B------:R-:W-:Y:S01]  /*0dc0*/  BSSY B0, `(.L_x_970) ;  /* 0x0000080000007945 */ /* 0x000fe20003800000 */
[----:B------:R-:W-:Y:S01]  /*0dd0*/  SHF.R.S32.HI R5, RZ, 0x4, R2 ;  /* 0x00000004ff057819 */ /* 0x000fe20000011402 */
[----:B------:R-:W-:Y:S01]  /*0de0*/  IMAD.SHL.U32 R0, R34, 0x40, RZ ;  /* 0x0000004022007824 */ /* 0x000fe200078e00ff */
[----:B------:R-:W-:Y:S01]  /*0df0*/  SHF.R.S32.HI R35, RZ, 0x1f, R34 ;  /* 0x0000001fff237819 */ /* 0x000fe20000011422 */
[----:B------:R-:W-:Y:S01]  /*0e00*/  IMAD.IADD R16, R10, 0x1, -R9 ;  /* 0x000000010a107824 */ /* 0x000fe200078e0a09 */
[----:B------:R-:W-:-:S02]  /*0e10*/  LEA.HI R218, R2, R5, RZ, 0x1 ;  /* 0x0000000502da7211 */ /* 0x000fc400078f08ff */
[----:B------:R-:W-:Y:S01]  /*0e20*/  LOP3.LUT R9, R2, 0xfffffff0, RZ, 0xc0, !PT ;  /* 0xfffffff002097812 */ /* 0x000fe200078ec0ff */
[----:B------:R-:W-:Y:S01]  /*0e30*/  IMAD.SHL.U32 R106, R16, 0x8, RZ ;  /* 0x00000008106a7824 */ /* 0x000fe200078e00ff */
[----:B------:R-:W-:Y:S01]  /*0e40*/  LOP3.LUT R218, R218, 0xfffffffe, RZ, 0xc0, !PT ;  /* 0xfffffffedada7812 */ /* 0x000fe200078ec0ff */
[----:B------:R-:W-:Y:S01]  /*0e50*/  IMAD R4, R35, c[0x0][0x198], RZ ;  /* 0x0000660023047a24 */ /* 0x000fe200078e02ff */
[----:B------:R-:W-:Y:S01]  /*0e60*/  LOP3.LUT R0, R0, 0x1c0, RZ, 0xc0, !PT ;  /* 0x000001c000007812 */ /* 0x000fe200078ec0ff */
[----:B------:R-:W-:Y:S01]  /*0e70*/  IMAD.IADD R18, R10, 0x1, -R9 ;  /* 0x000000010a127824 */ /* 0x000fe200078e0a09 */
[----:B------:R-:W-:Y:S01]  /*0e80*/  SHF.R.S32.HI R107, RZ, 0x1f, R106 ;  /* 0x0000001fff6b7819 */ /* 0x000fe2000001146a */
[----:B------:R-:W-:Y:S01]  /*0e90*/  IMAD.IADD R218, R5, 0x1, -R218 ;  /* 0x0000000105da7824 */ /* 0x000fe200078e0ada */
[----:B------:R-:W-:Y:S01]  /*0ea0*/  IADD3 R12, P0, R106, UR16, RZ ;  /* 0x000000106a0c7c10 */ /* 0x000fe2000ff1e0ff */
[C---:B------:R-:W-:Y:S01]  /*0eb0*/  IMAD R4, R34.reuse, c[0x0][0x19c], R4 ;  /* 0x0000670022047a24 */ /* 0x040fe200078e0204 */
[----:B------:R-:W-:Y:S01]  /*0ec0*/  SHF.R.S32.HI R5, RZ, 0x1f, R18 ;  /* 0x0000001fff057819 */ /* 0x000fe20000011412 */
[----:B------:R-:W-:Y:S01]  /*0ed0*/  IMAD.WIDE.U32 R14, R34, c[0x0][0x198], R106 ;  /* 0x00006600220e7a25 */ /* 0x000fe200078e006a */
[----:B------:R-:W-:Y:S01]  /*0ee0*/  IADD3.X R13, R107, UR8, RZ, P0, !PT ;  /* 0x000000086b0d7c10 */ /* 0x000fe200087fe4ff */
[----:B------:R-:W-:Y:S01]  /*0ef0*/  ULDC.64 UR8, c[0x0][0x1b0] ;  /* 0x00006c0000087ab9 */ /* 0x000fe20000000a00 */
[----:B------:R-:W-:Y:S01]  /*0f00*/  LEA.HI R2, R5, R18, RZ, 0x3 ;  /* 0x0000001205027211 */ /* 0x000fe200078f18ff */
[----:B------:R-:W-:Y:S01]  /*0f10*/  UIMAD UR8, UR15, UR8, URZ ;  /* 0x000000080f0872a4 */ /* 0x000fe2000f8e023f */
[----:B------:R-:W-:Y:S01]  /*0f20*/  LEA.HI R7, R7, R10, RZ, 0x6 ;  /* 0x0000000a07077211 */ /* 0x000fe200078f30ff */
[----:B-1----:R-:W-:Y:S01]  /*0f30*/  IMAD.WIDE.U32 R20, R20, c[0x0][0x1a8], R12 ;  /* 0x00006a0014147a25 */ /* 0x002fe200078e000c */
[----:B------:R-:W-:Y:S01]  /*0f40*/  LOP3.LUT R5, R2, 0xfffffff8, RZ, 0xc0, !PT ;  /* 0xfffffff802057812 */ /* 0x000fe200078ec0ff */
[----:B------:R-:W-:Y:S01]  /*0f50*/  UIMAD UR8, UR31, UR9, UR8 ;  /* 0x000000091f0872a4 */ /* 0x000fe2000f8e0208 */
[----:B------:R-:W-:Y:S01]  /*0f60*/  LOP3.LUT R9, R0, 0x38, R106, 0xf8, !PT ;  /* 0x0000003800097812 */ /* 0x000fe200078ef86a */
[----:B------:R-:W-:Y:S01]  /*0f70*/  IMAD.SHL.U32 R7, R7, 0x8, RZ ;  /* 0x0000000807077824 */ /* 0x000fe200078e00ff */
[----:B------:R-:W-:Y:S01]  /*0f80*/  SHF.R.U32.HI R0, RZ, 0x3, R0 ;  /* 0x00000003ff007819 */ /* 0x000fe20000011600 */
[----:B------:R-:W-:Y:S01]  /*0f90*/  IMAD.IADD R5, R18, 0x1, -R5 ;  /* 0x0000000112057824 */ /* 0x000fe200078e0a05 */
[----:B------:R-:W-:Y:S01]  /*0fa0*/  IADD3 R18, P0, R14, UR28, RZ ;  /* 0x0000001c0e127c10 */ /* 0x000fe2000ff1e0ff */
[----:B------:R-:W-:Y:S01]  /*0fb0*/  IMAD.SHL.U32 R12, R218, 0x8, RZ ;  /* 0x00000008da0c7824 */ /* 0x000fe200078e00ff */
[----:B------:R-:W-:Y:S01]  /*0fc0*/  LOP3.LUT R0, R9, R0, RZ, 0x3c, !PT ;  /* 0x0000000009007212 */ /* 0x000fe200078e3cff */
[----:B------:R1:W-:Y:S01]  /*0fd0*/  STL.64 [R1+0x28], R34 ;  /* 0x0000282201007387 */ /* 0x0003e20000100a00 */
[----:B------:R-:W-:Y:S01]  /*0fe0*/  IADD3.X R19, R15, UR25, R4, P0, !PT ;  /* 0x000000190f137c10 */ /* 0x000fe200087fe404 */
[----:B------:R-:W-:Y:S01]  /*0ff0*/  IMAD R4, R35, c[0x0][0x1a0], RZ ;  /* 0x0000680023047a24 */ /* 0x000fe200078e02ff */
[C---:B------:R-:W-:Y:S01]  /*1000*/  LOP3.LUT P2, RZ, R5.reuse, 0x4, RZ, 0xc0, !PT ;  /* 0x0000000405ff7812 */ /* 0x040fe2000784c0ff */
[----:B------:R-:W-:Y:S01]  /*1010*/  IMAD.WIDE.U32 R14, R34, c[0x0][0x1a0], R106 ;  /* 0x00006800220e7a25 */ /* 0x000fe200078e006a */
[C---:B------:R-:W-:Y:S01]  /*1020*/  LOP3.LUT P1, RZ, R5.reuse, 0x2, RZ, 0xc0, !PT ;  /* 0x0000000205ff7812 */ /* 0x040fe2000782c0ff */
[----:B------:R1:W-:Y:S01]  /*1030*/  STL.64 [R1+0x20], R106 ;  /* 0x0000206a01007387 */ /* 0x0003e20000100a00 */
[----:B------:R-:W-:Y:S01]  /*1040*/  LOP3.LUT R0, R0, 0xfffffe00, R7, 0xf8, !PT ;  /* 0xfffffe0000007812 */ /* 0x000fe200078ef807 */
[----:B------:R-:W-:Y:S01]  /*1050*/  IMAD R4, R34, c[0x0][0x1a4], R4 ;  /* 0x0000690022047a24 */ /* 0x000fe200078e0204 */
[----:B------:R-:W-:Y:S01]  /*1060*/  IADD3 R14, P0, R14, UR30, RZ ;  /* 0x0000001e0e0e7c10 */ /* 0x000fe2000ff1e0ff */
[----:B------:R-:W-:Y:S01]  /*1070*/  IMAD.SHL.U32 R5, R5, 0x40, RZ ;  /* 0x0000004005057824 */ /* 0x000fe200078e00ff */
[----:B------:R-:W-:Y:S01]  /*1080*/  IADD3 R104, R106, 0x40, RZ ;  /* 0x000000406a687810 */ /* 0x000fe20007ffe0ff */
[----:B------:R-:W-:Y:S01]  /*1090*/  IMAD.SHL.U32 R100, R0, 0x2, RZ ;  /* 0x0000000200647824 */ /* 0x000fe200078e00ff */
[----:B------:R-:W-:Y:S01]  /*10a0*/  IADD3.X R15, R15, UR29, R4, P0, !PT ;  /* 0x0000001d0f0f7c10 */ /* 0x000fe200087fe404 */
[----:B------:R-:W-:Y:S01]  /*10b0*/  IMAD.U32 R4, RZ, RZ, UR31 ;  /* 0x0000001fff047e24 */ /* 0x000fe2000f8e00ff */
[----:B------:R-:W-:Y:S01]  /*10c0*/  LOP3.LUT R5, R5, 0x1c0, RZ, 0xc0, !PT ;  /* 0x000001c005057812 */ /* 0x000fe200078ec0ff */
[----:B------:R-:W-:Y:S01]  /*10d0*/  UIADD3 UR9, -UR14, UR24, URZ ;  /* 0x000000180e097290 */ /* 0x000fe2000fffe13f */
[----:B------:R-:W-:Y:S01]  /*10e0*/  IADD3 R101, R106, 0x80, RZ ;  /* 0x000000806a657810 */ /* 0x000fe20007ffe0ff */
[----:B------:R-:W-:Y:S01]  /*10f0*/  IMAD.WIDE.U32 R36, R4, c[0x0][0x1b0], R18 ;  /* 0x00006c0004247a25 */ /* 0x000fe200078e0012 */
[----:B------:R-:W-:Y:S01]  /*1100*/  LOP3.LUT R12, R5, 0x8, R12, 0xf8, !PT ;  /* 0x00000008050c7812 */ /* 0x000fe200078ef80c */
[----:B------:R-:W-:Y:S01]  /*1110*/  UIMAD UR15, UR15, UR4, URZ ;  /* 0x000000040f0f72a4 */ /* 0x000fe2000f8e023f */
[----:B------:R-:W-:Y:S01]  /*1120*/  SHF.R.U32.HI R5, RZ, 0x3, R5 ;  /* 0x00000003ff057819 */ /* 0x000fe20000011605 */
[----:B------:R-:W-:Y:S01]  /*1130*/  IMAD.SHL.U32 R2, R2, 0x40, RZ ;  /* 0x0000004002027824 */ /* 0x000fe200078e00ff */
[----:B------:R-:W-:Y:S01]  /*1140*/  IADD3 R251, R106, 0xc0, RZ ;  /* 0x000000c06afb7810 */ /* 0x000fe20007ffe0ff */
[----:B------:R1:W-:Y:S01]  /*1150*/  STL.64 [R1+0x10], R36 ;  /* 0x0000102401007387 */ /* 0x0003e20000100a00 */
[----:B------:R-:W-:Y:S01]  /*1160*/  IADD3 R39, R37, UR8, RZ ;  /* 0x0000000825277c10 */ /* 0x000fe2000fffe0ff */
[----:B------:R-:W-:Y:S01]  /*1170*/  UIMAD UR15, UR31, UR5, UR15 ;  /* 0x000000051f0f72a4 */ /* 0x000fe2000f8e020f */
[----:B------:R-:W-:Y:S01]  /*1180*/  LOP3.LUT R5, R12, R5, RZ, 0x3c, !PT ;  /* 0x000000050c057212 */ /* 0x000fe200078e3cff */
[----:B------:R1:W-:Y:S01]  /*1190*/  STL [R1+0xc], R104 ;  /* 0x00000c6801007387 */ /* 0x0003e20000100800 */
[----:B------:R-:W-:Y:S01]  /*11a0*/  IMAD.U32 R12, RZ, RZ, UR31 ;  /* 0x0000001fff0c7e24 */ /* 0x000fe2000f8e00ff */
[----:B------:R-:W-:Y:S01]  /*11b0*/  ULDC.64 UR4, c[0x0][0x1a8] ;  /* 0x00006a0000047ab9 */ /* 0x000fe20000000a00 */
[----:B------:R-:W-:Y:S01]  /*11c0*/  ISETP.GE.AND P0, PT, R34, UR9, PT ;  /* 0x0000000922007c0c */ /* 0x000fe2000bf06270 */
[----:B------:R1:W-:Y:S01]  /*11d0*/  STL [R1+0x8], R101 ;  /* 0x0000086501007387 */ /* 0x0003e20000100800 */
[----:B------:R-:W-:Y:S01]  /*11e0*/  IMAD.WIDE.U32 R12, R12, c[0x0][0x1b8], R14 ;  /* 0x00006e000c0c7a25 */ /* 0x000fe200078e000e */
[--C-:B------:R-:W-:Y:S01]  /*11f0*/  SHF.R.S32.HI R14, RZ, 0x5, R3.reuse ;  /* 0x00000005ff0e7819 */ /* 0x100fe20000011403 */
[----:B------:R-:W-:Y:S01]  /*1200*/  UIMAD UR4, UR11, UR4, URZ ;  /* 0x000000040b0472a4 */ /* 0x000fe2000f8e023f */
[----:B------:R1:W-:Y:S01]  /*1210*/  STL [R1+0x4], R251 ;  /* 0x000004fb01007387 */ /* 0x0003e20000100800 */
[----:B------:R-:W-:Y:S01]  /*1220*/  SHF.R.S32.HI R3, RZ, 0x1f, R3 ;  /* 0x0000001fff037819 */ /* 0x000fe20000011403 */
[----:B------:R-:W-:Y:S01]  /*1230*/  IMAD.MOV.U32 R9, RZ, RZ, 0x10 ;  /* 0x00000010ff097424 */ /* 0x000fe200078e00ff */
[----:B------:R-:W-:Y:S01]  /*1240*/  SHF.R.S32.HI R18, RZ, 0x1f, R17 ;  /* 0x0000001fff127819 */ /* 0x000fe20000011411 */
[----:B------:R1:W-:Y:S01]  /*1250*/  STL [R1], R100 ;  /* 0x0000006401007387 */ /* 0x0003e20000100800 */
[----:B------:R-:W-:Y:S01]  /*1260*/  LEA.HI R3, R3, R14, RZ, 0x3 ;  /* 0x0000000e03037211 */ /* 0x000fe200078f18ff */
[----:B------:R-:W-:Y:S01]  /*1270*/  UIMAD UR5, UR12, UR5, UR4 ;  /* 0x000000050c0572a4 */ /* 0x000fe2000f8e0204 */
[----:B------:R-:W-:Y:S01]  /*1280*/  LEA.HI R18, R18, R17, RZ, 0x2 ;  /* 0x0000001112127211 */ /* 0x000fe200078f10ff */
[----:B------:R1:W-:Y:S01]  /*1290*/  STL [R1+0x1c], R39 ;  /* 0x00001c2701007387 */ /* 0x0003e20000100800 */
[----:B------:R-:W-:Y:S01]  /*12a0*/  LOP3.LUT R3, R3, 0xffffff8, RZ, 0xc0, !PT ;  /* 0x0ffffff803037812 */ /* 0x000fe200078ec0ff */
[----:B------:R-:W-:Y:S01]  /*12b0*/  IMAD.MOV.U32 R7, RZ, RZ, 0x20 ;  /* 0x00000020ff077424 */ /* 0x000fe200078e00ff */
[----:B------:R-:W-:Y:S01]  /*12c0*/  LOP3.LUT R5, R5, 0xfffffe00, R2, 0xf8, !PT ;  /* 0xfffffe0005057812 */ /* 0x000fe200078ef802 */
[----:B------:R-:W-:Y:S01]  /*12d0*/  IMAD.WIDE R24, R24, 0x80, R34 ;  /* 0x0000008018187825 */ /* 0x000fe200078e0222 */
[----:B------:R-:W-:-:S02]  /*12e0*/  SHF.R.S32.HI R11, RZ, 0x2, R18 ;  /* 0x00000002ff0b7819 */ /* 0x000fc40000011412 */
[----:B------:R-:W-:Y:S01]  /*12f0*/  IADD3 R23, R21, UR5, RZ ;  /* 0x0000000515177c10 */ /* 0x000fe2000fffe0ff */
[----:B------:R-:W-:Y:S01]  /*1300*/  IMAD.IADD R2, R14, 0x1, -R3 ;  /* 0x000000010e027824 */ /* 0x000fe200078e0a03 */
[----:B------:R-:W-:Y:S02]  /*1310*/  IADD3 R15, R13, UR15, RZ ;  /* 0x0000000f0d0f7c10 */ /* 0x000fe4000fffe0ff */
[----:B------:R-:W-:Y:S01]  /*1320*/  SEL R4, R9, 0xfffffff0, !P1 ;  /* 0xfffffff009047807 */ /* 0x000fe20004800000 */
[----:B------:R-:W-:Y:S01]  /*1330*/  IMAD R2, R2, 0x10, R11 ;  /* 0x0000001002027824 */ /* 0x000fe200078e020b */
        /* <DEDUP_REMOVED lines=40> */
.L_x_971:
[----:B------:R-:W-:Y:S05]  /*15c0*/  BSYNC B0 ;  /* 0x0000000000007941 */ /* 0x000fea0003800000 */
.L_x_970:
        /* <DEDUP_REMOVED lines=25> */
[C---:B--2---:R-:W-:Y:S01]  /*1760*/  @!P5 LEA R28, P6, R26.reuse, c[0x0][0x160], 0x1 ;  /* 0x000058001a1cda11 */ /* 0x044fe200078c08ff */
        /* <DEDUP_REMOVED lines=29> */
.L_x_973:
[----:B------:R-:W-:Y:S05]  /*1940*/  BSYNC B0 ;  /* 0x0000000000007941 */ /* 0x000fea0003800000 */
.L_x_972:
        /* <DEDUP_REMOVED lines=45> */
.L_x_975:
[----:B------:R-:W-:Y:S05]  /*1c20*/  BSYNC B0 ;  /* 0x0000000000007941 */ /* 0x000fea0003800000 */
.L_x_974:
        /* <DEDUP_REMOVED lines=48> */
.L_x_977:
[----:B------:R-:W-:Y:S05]  /*1f30*/  BSYNC B0 ;  /* 0x0000000000007941 */ /* 0x000fea0003800000 */
.L_x_976:
        /* <DEDUP_REMOVED lines=48> */
.L_x_979:
[----:B------:R-:W-:Y:S05]  /*2240*/  BSYNC B0 ;  /* 0x0000000000007941 */ /* 0x000fea0003800000 */
.L_x_978:
        /* <DEDUP_REMOVED lines=42> */
.L_x_981:
[----:B------:R-:W-:Y:S05]  /*24f0*/  BSYNC B0 ;  /* 0x0000000000007941 */ /* 0x000fea0003800000 */
.L_x_980:
        /* <DEDUP_REMOVED lines=18> */
[----:B-1-3--:R-:W-:Y:S01]  /*2620*/  IMAD.U32 R20, RZ, RZ, UR12 ;  /* 0x0000000cff147e24 */ /* 0x00afe2000f8e00ff */
[----:B------:R-:W1:Y:S01]  /*2630*/  @P0 MUFU.RCP R17, c[0x0][0x238] ;  /* 0x00008e0000110b08 */ /* 0x000e620000001000 */
[----:B------:R-:W-:Y:S01]  /*2640*/  ISETP.GE.AND P1, PT, R34, UR15, PT ;  /* 0x0000000f22007c0c */ /* 0x000fe2000bf26270 */
[----:B------:R-:W-:-:S02]  /*2650*/  ULDC.64 UR4, c[0x0][0x1a0] ;  /* 0x0000680000047ab9 */ /* 0x000fc40000000a00 */
[----:B------:R-:W-:-:S05]  /*2660*/  IMAD.U32 R21, RZ, RZ, UR13 ;  /* 0x0000000dff157e24 */ /* 0x000fca000f8e00ff */
[----:B------:R3:W1:Y:S01]  /*2670*/  @P0 LDG.E R20, [R20.64] ;  /* 0x0000001a14140981 */ /* 0x000662000c1e1900 */
[----:B------:R-:W-:Y:S01]  /*2680*/  USHF.L.U32 UR13, UR4, 0x6, URZ ;  /* 0x00000006040d7899 */ /* 0x000fe2000800063f */
[----:B------:R-:W-:Y:S01]  /*2690*/  MOV R23, UR22 ;  /* 0x0000001600177c02 */ /* 0x000fe20008000f00 */
[----:B------:R-:W-:Y:S01]  /*26a0*/  USHF.L.U64.HI UR12, UR4, UR20, UR5 ;  /* 0x00000014040c7299 */ /* 0x000fe20008010205 */
[----:B------:R-:W-:Y:S01]  /*26b0*/  BAR.SYNC.DEFER_BLOCKING 0x0 ;  /* 0x0000000000007b1d */ /* 0x000fe20000010000 */
[C---:B------:R-:W-:Y:S01]  /*26c0*/  LEA R18, R14.reuse, UR14, 0x4 ;  /* 0x0000000e0e127c11 */ /* 0x040fe2000f8e20ff */
[----:B------:R-:W-:Y:S01]  /*26d0*/  IMAD R219, R14, 0x400, R5 ;  /* 0x000004000edb7824 */ /* 0x000fe200078e0205 */
[----:B------:R-:W-:Y:S02]  /*26e0*/  UIMAD UR12, UR12, UR7, URZ ;  /* 0x000000070c0c72a4 */ /* 0x000fe4000f8e023f */
[----:B------:R-:W-:Y:S01]  /*26f0*/  IADD3 R11, R18, 0x1, R11 ;  /* 0x00000001120b7810 */ /* 0x000fe20007ffe00b */
[----:B------:R-:W-:Y:S01]  /*2700*/  IMAD.U32 R18, RZ, RZ, UR10 ;  /* 0x0000000aff127e24 */ /* 0x000fe2000f8e00ff */
[----:B------:R-:W-:Y:S01]  /*2710*/  UIMAD UR12, UR16, UR13, UR12 ;  /* 0x0000000d100c72a4 */ /* 0x000fe2000f8e020c */
[----:B------:R-:W-:Y:S01]  /*2720*/  BSSY B0, `(.L_x_982) ;  /* 0x0000036000007945 */ /* 0x000fe20003800000 */
[----:B------:R-:W-:Y:S01]  /*2730*/  UMOV UR23, URZ ;  /* 0x0000003f00177c82 */ /* 0x000fe20008000000 */
[----:B------:R-:W-:Y:S01]  /*2740*/  SHF.L.U32 R219, R219, 0x1, RZ ;  /* 0x00000001dbdb7819 */ /* 0x000fe200000006ff */
[----:B------:R-:W-:Y:S01]  /*2750*/  UIADD3 UR5, UR33, 0x646e171e, URZ ;  /* 0x646e171e21057890 */ /* 0x000fe2000fffe03f */
[----:B------:R-:W-:-:S04]  /*2760*/  IADD3 R11, R18, -UR24, R11 ;  /* 0x80000018120b7c10 */ /* 0x000fc8000fffe00b */
[----:B------:R-:W-:Y:S01]  /*2770*/  IADD3 R11, R11, c[0x0][0x2e8], RZ ;  /* 0x0000ba000b0b7a10 */ /* 0x000fe20007ffe0ff */
[----:B---3--:R-:W-:Y:S01]  /*2780*/  IMAD.U32 R21, RZ, RZ, UR13 ;  /* 0x0000000dff157e24 */ /* 0x008fe2000f8e00ff */
[----:B------:R3:W-:Y:S04]  /*2790*/  @P1 STS.128 [R100+0x18000], RZ ;  /* 0x018000ff64001388 */ /* 0x0007e80000000c00 */
[----:B------:R3:W-:Y:S04]  /*27a0*/  @P1 STS.128 [R100+0x1a000], RZ ;  /* 0x01a000ff64001388 */ /* 0x0007e80000000c00 */
[----:B------:R3:W-:Y:S04]  /*27b0*/  @P1 STS.128 [R100+0x1c000], RZ ;  /* 0x01c000ff64001388 */ /* 0x0007e80000000c00 */
[----:B------:R3:W-:Y:S01]  /*27c0*/  @P1 STS.128 [R100+0x1e000], RZ ;  /* 0x01e000ff64001388 */ /* 0x0007e20000000c00 */
[----:B-1----:R-:W-:-:S04]  /*27d0*/  @P0 FMUL.FTZ R17, R20, R17 ;  /* 0x0000001114110220 */ /* 0x002fc80000410000 */
[----:B------:R1:W5:Y:S02]  /*27e0*/  @P0 R2UR UR11, R17 ;  /* 0x00000000110b03c2 */ /* 0x00036400000e0000 */
[----:B-1----:R-:W-:Y:S01]  /*27f0*/  IMAD.SHL.U32 R17, R10, 0x2, RZ ;  /* 0x000000020a117824 */ /* 0x002fe200078e00ff */
[----:B------:R-:W-:Y:S01]  /*2800*/  LEA R10, R23, R14, 0x3 ;  /* 0x0000000e170a7211 */ /* 0x000fe200078e18ff */
[----:B------:R-:W-:Y:S01]  /*2810*/  IMAD.MOV.U32 R14, RZ, RZ, R12 ;  /* 0x000000ffff0e7224 */ /* 0x000fe200078e000c */
[----:B-----5:R-:W-:Y:S02]  /*2820*/  @UP1 UMOV UR23, UR11 ;  /* 0x0000000b00171c82 */ /* 0x020fe40008000000 */
[----:B------:R-:W-:Y:S01]  /*2830*/  LOP3.LUT R249, R17, 0x6, RZ, 0xc0, !PT ;  /* 0x0000000611f97812 */ /* 0x000fe200078ec0ff */
[----:B------:R-:W-:-:S05]  /*2840*/  IMAD.WIDE.U32 R20, R21, UR7, R14 ;  /* 0x0000000715147c25 */ /* 0x000fca000f8e000e */
[----:B------:R-:W-:Y:S01]  /*2850*/  IADD3 R17, R21, UR12, RZ ;  /* 0x0000000c15117c10 */ /* 0x000fe2000fffe0ff */
[----:B------:R-:W-:Y:S05]  /*2860*/  @P1 BRA `(.L_x_983) ;  /* 0x0000021000001947 */ /* 0x000fea0003800000 */
[----:B---3--:R-:W-:Y:S02]  /*2870*/  ISETP.GE.AND P5, PT, R106, c[0x0][0x220], PT ;  /* 0x000088006a007a0c */ /* 0x008fe40003fa6270 */
        /* <DEDUP_REMOVED lines=32> */
.L_x_983:
[----:B---3--:R-:W-:Y:S05]  /*2a80*/  BSYNC B0 ;  /* 0x0000000000007941 */ /* 0x008fea0003800000 */
.L_x_982:
[----:B------:R-:W-:Y:S01]  /*2a90*/  ISETP.GE.AND P0, PT, R0, UR15, PT ;  /* 0x0000000f00007c0c */ /* 0x000fe2000bf06270 */
[----:B------:R-:W-:Y:S01]  /*2aa0*/  IMAD.SHL.U32 R18, R16, 0x40, RZ ;  /* 0x0000004010127824 */ /* 0x000fe200078e00ff */
[----:B------:R-:W-:Y:S01]  /*2ab0*/  ULDC UR11, c[0x0][0x1a4] ;  /* 0x00006900000b7ab9 */ /* 0x000fe20000000800 */
[----:B-1----:R-:W-:Y:S01]  /*2ac0*/  IMAD.SHL.U32 R23, R34, 0x8, RZ ;  /* 0x0000000822177824 */ /* 0x002fe200078e00ff */
[----:B------:R-:W-:Y:S01]  /*2ad0*/  R2P PR, R16, 0x6 ;  /* 0x0000000610007804 */ /* 0x000fe20000000000 */
[----:B------:R-:W-:Y:S01]  /*2ae0*/  USHF.L.U32 UR20, UR4, 0x5, URZ ;  /* 0x0000000504147899 */ /* 0x000fe2000800063f */
[----:B------:R-:W-:Y:S01]  /*2af0*/  LOP3.LUT R18, R18, 0x1c0, RZ, 0xc0, !PT ;  /* 0x000001c012127812 */ /* 0x000fe200078ec0ff */
[----:B------:R-:W-:Y:S01]  /*2b00*/  USHF.L.U64.HI UR19, UR4, UR19, UR11 ;  /* 0x0000001304137299 */ /* 0x000fe2000801020b */
[----:B------:R-:W-:Y:S01]  /*2b10*/  BSSY B0, `(.L_x_984) ;  /* 0x000002f000007945 */ /* 0x000fe20003800000 */
[----:B------:R-:W-:Y:S02]  /*2b20*/  SEL R9, R9, 0xfffffff0, !P1 ;  /* 0xfffffff009097807 */ /* 0x000fe40004800000 */
[----:B------:R-:W-:-:S02]  /*2b30*/  LOP3.LUT R0, R18, 0x8, R23, 0xf8, !PT ;  /* 0x0000000812007812 */ /* 0x000fc400078ef817 */
[----:B------:R1:W-:Y:S01]  /*2b40*/  @P0 STS.128 [R100+0x19000], RZ ;  /* 0x019000ff64000388 */ /* 0x0003e20000000c00 */
[----:B------:R-:W-:Y:S02]  /*2b50*/  SHF.R.U32.HI R23, RZ, 0x3, R18 ;  /* 0x00000003ff177819 */ /* 0x000fe40000011612 */
[----:B------:R-:W-:Y:S01]  /*2b60*/  SEL R7, R7, 0xffffffe0, !P2 ;  /* 0xffffffe007077807 */ /* 0x000fe20005000000 */
        /* <DEDUP_REMOVED lines=41> */
.L_x_985:
[----:B------:R-:W-:Y:S05]  /*2e00*/  BSYNC B0 ;  /* 0x0000000000007941 */ /* 0x000fea0003800000 */
.L_x_984:
[----:B------:R-:W-:Y:S01]  /*2e10*/  IMAD.SHL.U32 R218, R218, 0x2, RZ ;  /* 0x00000002dada7824 */ /* 0x000fe200078e00ff */
[----:B------:R-:W-:Y:S01]  /*2e20*/  LDSM.16.M88.4 R40, [R219] ;  /* 0x00000000db28783b */ /* 0x000fe20000000200 */
[--C-:B------:R-:W-:Y:S01]  /*2e30*/  IMAD R217, R4, 0x2, R219.reuse ;  /* 0x0000000204d97824 */ /* 0x100fe200078e02db */
[----:B------:R-:W-:Y:S01]  /*2e40*/  IMNMX R18, R11, UR10, PT ;  /* 0x0000000a0b127c17 */ /* 0x000fe2000b800200 */
[--C-:B-1----:R-:W-:Y:S01]  /*2e50*/  IMAD R16, R9, 0x2, R218.reuse ;  /* 0x0000000209107824 */ /* 0x102fe200078e02da */
[----:B---3--:R-:W1:Y:S01]  /*2e60*/  LDSM.16.M88.4 R20, [R218+0x10000] ;  /* 0x01000000da14783b */ /* 0x008e620000000200 */
[----:B------:R-:W-:Y:S01]  /*2e70*/  IMAD R215, R3, 0x2, R219 ;  /* 0x0000000203d77824 */ /* 0x000fe200078e02db */
[----:B------:R-:W-:Y:S01]  /*2e80*/  IADD3 R0, R218, 0x10000, RZ ;  /* 0x00010000da007810 */ /* 0x000fe20007ffe0ff */
[----:B------:R-:W-:Y:S01]  /*2e90*/  IMAD R211, R7, 0x2, R218 ;  /* 0x0000000207d37824 */ /* 0x000fe200078e02da */
[----:B------:R-:W3:Y:S01]  /*2ea0*/  LDSM.16.M88.4 R56, [R218+0x10800] ;  /* 0x01080000da38783b */ /* 0x000ee20000000200 */
[----:B------:R-:W-:Y:S01]  /*2eb0*/  IMAD R214, R3, 0x2, R217 ;  /* 0x0000000203d67824 */ /* 0x000fe200078e02d9 */
[----:B------:R-:W-:Y:S01]  /*2ec0*/  UISETP.GE.AND UP0, UPT, UR6, 0x2, UPT ;  /* 0x000000020600788c */ /* 0x000fe2000bf06270 */
[----:B------:R-:W-:Y:S01]  /*2ed0*/  IMAD R216, R9, 0x2, R0 ;  /* 0x0000000209d87824 */ /* 0x000fe200078e0200 */
[----:B------:R-:W5:Y:S01]  /*2ee0*/  LDSM.16.M88.4 R48, [R218+0x11000] ;  /* 0x01100000da30783b */ /* 0x000f620000000200 */
[----:B------:R-:W-:-:S02]  /*2ef0*/  IMAD.U32 R0, RZ, RZ, UR7 ;  /* 0x00000007ff007e24 */ /* 0x000fc4000f8e00ff */
[----:B------:R-:W-:Y:S01]  /*2f00*/  IMAD R213, R7, 0x2, R216 ;  /* 0x0000000207d57824 */ /* 0x000fe200078e02d8 */
[----:B--2---:R-:W2:Y:S01]  /*2f10*/  LDSM.16.M88.4 R28, [R218+0x11800] ;  /* 0x01180000da1c783b */ /* 0x004ea20000000200 */
[----:B------:R-:W-:Y:S01]  /*2f20*/  IMAD R0, R0, 0x40, R249 ;  /* 0x0000004000007824 */ /* 0x000fe200078e02f9 */
[----:B------:R-:W-:Y:S02]  /*2f30*/  IADD3 R7, R11, 0x8, RZ ;  /* 0x000000080b077810 */ /* 0x000fe40007ffe0ff */
[----:B------:R-:W-:Y:S02]  /*2f40*/  LDSM.16.M88.4 R68, [R217] ;  /* 0x00000000d944783b */ /* 0x000fe40000000200 */
[----:B------:R-:W-:Y:S02]  /*2f50*/  IADD3 R9, R0, 0x8, RZ ;  /* 0x0000000800097810 */ /* 0x000fe40007ffe0ff */
[----:B------:R-:W4:Y:S01]  /*2f60*/  LDSM.16.M88.4 R76, [R16+0x10000] ;  /* 0x01000000104c783b */ /* 0x000f220000000200 */
[----:B------:R-:W-:-:S02]  /*2f70*/  IMNMX R11, R7, UR10, PT ;  /* 0x0000000a070b7c17 */ /* 0x000fc4000b800200 */
[----:B------:R-:W-:Y:S01]  /*2f80*/  I2F R7, R9 ;  /* 0x0000000900077306 */ /* 0x000fe20000201400 */
[----:B------:R-:W2:Y:S01]  /*2f90*/  LDSM.16.M88.4 R96, [R16+0x10800] ;  /* 0x010800001060783b */ /* 0x000ea20000000200 */
[CC--:B------:R-:W-:Y:S02]  /*2fa0*/  ISETP.GE.AND P4, PT, R9.reuse, R18.reuse, PT ;  /* 0x000000120900720c */ /* 0x0c0fe40003f86270 */
[----:B------:R-:W-:Y:S01]  /*2fb0*/  IADD3 R17, R0, 0x9, RZ ;  /* 0x0000000900117810 */ /* 0x000fe20007ffe0ff */
[----:B------:R-:W2:Y:S01]  /*2fc0*/  LDSM.16.M88.4 R64, [R16+0x11000] ;  /* 0x011000001040783b */ /* 0x000ea20000000200 */
[-C--:B------:R-:W-:Y:S02]  /*2fd0*/  ISETP.GE.AND P1, PT, R9, R11.reuse, PT ;  /* 0x0000000b0900720c */ /* 0x080fe40003f26270 */
[C---:B------:R-:W-:Y:S01]  /*2fe0*/  ISETP.GE.AND P0, PT, R17.reuse, R18, PT ;  /* 0x000000121100720c */ /* 0x040fe20003f06270 */
[----:B------:R-:W-:Y:S01]  /*2ff0*/  LDSM.16.M88.4 R36, [R215] ;  /* 0x00000000d724783b */ /* 0x000fe20000000200 */
[----:B------:R-:W-:-:S03]  /*3000*/  ISETP.GE.AND P6, PT, R17, R11, PT ;  /* 0x0000000b1100720c */ /* 0x000fc60003fc6270 */
[----:B------:R-:W2:Y:S01]  /*3010*/  LDSM.16.M88.4 R32, [R211+0x10000] ;  /* 0x01000000d320783b */ /* 0x000ea20000000200 */
[C---:B-1----:R-:W-:Y:S03]  /*3020*/  HMMA.16816.F32.BF16 R24, R40.reuse, R20, RZ ;  /* 0x000000142818723c */ /* 0x042fe600000418ff */
[----:B------:R-:W1:Y:S04]  /*3030*/  LDSM.16.M88.4 R60, [R16+0x11800] ;  /* 0x01180000103c783b */ /* 0x000e680000000200 */
[----:B------:R-:W-:Y:S01]  /*3040*/  LDSM.16.M88.4 R92, [R211+0x11000] ;  /* 0x01100000d35c783b */ /* 0x000fe20000000200 */
[C---:B------:R-:W-:Y:S03]  /*3050*/  HMMA.16816.F32.BF16 R20, R40.reuse, R22, RZ ;  /* 0x000000162814723c */ /* 0x040fe600000418ff */
[----:B------:R-:W-:Y:S04]  /*3060*/  LDSM.16.M88.4 R84, [R214] ;  /* 0x00000000d654783b */ /* 0x000fe80000000200 */
[----:B------:R-:W-:Y:S01]  /*3070*/  LDSM.16.M88.4 R80, [R213] ;  /* 0x00000000d550783b */ /* 0x000fe20000000200 */
[C---:B---3--:R-:W-:Y:S03]  /*3080*/  HMMA.16816.F32.BF16 R72, R40.reuse, R56, RZ ;  /* 0x000000382848723c */ /* 0x048fe600000418ff */
[----:B------:R-:W-:Y:S04]  /*3090*/  LDSM.16.M88.4 R88, [R211+0x11800] ;  /* 0x01180000d358783b */ /* 0x000fe80000000200 */
[----:B------:R-:W0:Y:S01]  /*30a0*/  LDGDEPBAR ;  /* 0x00000000000079af */ /* 0x000e220000000000 */
[C---:B------:R-:W-:Y:S08]  /*30b0*/  HMMA.16816.F32.BF16 R56, R40.reuse, R58, RZ ;  /* 0x0000003a2838723c */ /* 0x040ff000000418ff */
[C---:B-----5:R-:W-:Y:S08]  /*30c0*/  HMMA.16816.F32.BF16 R52, R40.reuse, R48, RZ ;  /* 0x000000302834723c */ /* 0x060ff000000418ff */
[C---:B------:R-:W-:Y:S08]  /*30d0*/  HMMA.16816.F32.BF16 R48, R40.reuse, R50, RZ ;  /* 0x000000322830723c */ /* 0x040ff000000418ff */
[C---:B--2---:R-:W-:Y:S08]  /*30e0*/  HMMA.16816.F32.BF16 R44, R40.reuse, R28, RZ ;  /* 0x0000001c282c723c */ /* 0x044ff000000418ff */
[----:B------:R-:W-:Y:S01]  /*30f0*/  HMMA.16816.F32.BF16 R40, R40, R30, RZ ;  /* 0x0000001e2828723c */ /* 0x000fe200000418ff */
[----:B------:R-:W2:Y:S07]  /*3100*/  LDSM.16.M88.4 R28, [R211+0x10800] ;  /* 0x01080000d31c783b */ /* 0x000eae0000000200 */
[C---:B----4-:R-:W-:Y:S08]  /*3110*/  HMMA.16816.F32.BF16 R24, R68.reuse, R76, R24 ;  /* 0x0000004c4418723c */ /* 0x050ff00000041818 */
[C---:B------:R-:W-:Y:S01]  /*3120*/  HMMA.16816.F32.BF16 R20, R68.reuse, R78, R20 ;  /* 0x0000004e4414723c */ /* 0x040fe20000041814 */
[----:B------:R-:W3:Y:S07]  /*3130*/  LDSM.16.M88.4 R76, [R213+0x800] ;  /* 0x00080000d54c783b */ /* 0x000eee0000000200 */
[C---:B------:R-:W-:Y:S08]  /*3140*/  HMMA.16816.F32.BF16 R72, R68.reuse, R96, R72 ;  /* 0x000000604448723c */ /* 0x040ff00000041848 */
[C---:B------:R-:W-:Y:S01]  /*3150*/  HMMA.16816.F32.BF16 R56, R68.reuse, R98, R56 ;  /* 0x000000624438723c */ /* 0x040fe20000041838 */
[----:B------:R-:W4:Y:S07]  /*3160*/  LDSM.16.M88.4 R96, [R213+0x1000] ;  /* 0x00100000d560783b */ /* 0x000f2e0000000200 */
[C---:B------:R-:W-:Y:S08]  /*3170*/  HMMA.16816.F32.BF16 R52, R68.reuse, R64, R52 ;  /* 0x000000404434723c */ /* 0x040ff00000041834 */
[----:B------:R-:W-:Y:S01]  /*3180*/  HMMA.16816.F32.BF16 R48, R68, R66, R48 ;  /* 0x000000424430723c */ /* 0x000fe20000041830 */
[----:B------:R-:W-:Y:S07]  /*3190*/  LDSM.16.M88.4 R64, [R219+0x4000] ;  /* 0x00400000db40783b */ /* 0x000fee0000000200 */
[C---:B------:R-:W-:Y:S08]  /*31a0*/  HMMA.16816.F32.BF16 R24, R36.reuse, R32, R24 ;  /* 0x000000202418723c */ /* 0x040ff00000041818 */
[----:B------:R-:W-:Y:S01]  /*31b0*/  HMMA.16816.F32.BF16 R20, R36, R34, R20 ;  /* 0x000000222414723c */ /* 0x000fe20000041814 */
[----:B------:R-:W-:Y:S07]  /*31c0*/  LDSM.16.M88.4 R32, [R218+0x12800] ;  /* 0x01280000da20783b */ /* 0x000fee0000000200 */
[C---:B-1----:R-:W-:Y:S08]  /*31d0*/  HMMA.16816.F32.BF16 R44, R68.reuse, R60, R44 ;  /* 0x0000003c442c723c */ /* 0x042ff0000004182c */
[----:B------:R-:W-:Y:S01]  /*31e0*/  HMMA.16816.F32.BF16 R40, R68, R62, R40 ;  /* 0x0000003e4428723c */ /* 0x000fe20000041828 */
[----:B------:R-:W1:Y:S04]  /*31f0*/  LDSM.16.M88.4 R60, [R218+0x12000] ;  /* 0x01200000da3c783b */ /* 0x000e680000000200 */
[----:B------:R-:W5:Y:S03]  /*3200*/  LDSM.16.M88.4 R68, [R213+0x1800] ;  /* 0x00180000d544783b */ /* 0x000f660000000200 */
[C---:B--2---:R-:W-:Y:S08]  /*3210*/  HMMA.16816.F32.BF16 R72, R36.reuse, R28, R72 ;  /* 0x0000001c2448723c */ /* 0x044ff00000041848 */
[C---:B------:R-:W-:Y:S01]  /*3220*/  HMMA.16816.F32.BF16 R56, R36.reuse, R30, R56 ;  /* 0x0000001e2438723c */ /* 0x040fe20000041838 */
[----:B------:R-:W-:Y:S07]  /*3230*/  LDSM.16.M88.4 R28, [R16+0x12800] ;  /* 0x01280000101c783b */ /* 0x000fee0000000200 */
[C---:B------:R-:W-:Y:S08]  /*3240*/  HMMA.16816.F32.BF16 R52, R36.reuse, R92, R52 ;  /* 0x0000005c2434723c */ /* 0x040ff00000041834 */
[----:B------:R-:W-:Y:S01]  /*3250*/  HMMA.16816.F32.BF16 R48, R36, R94, R48 ;  /* 0x0000005e2430723c */ /* 0x000fe20000041830 */
[----:B------:R-:W2:Y:S07]  /*3260*/  LDSM.16.M88.4 R92, [R218+0x13000] ;  /* 0x01300000da5c783b */ /* 0x000eae0000000200 */
[C---:B------:R-:W-:Y:S08]  /*3270*/  HMMA.16816.F32.BF16 R24, R84.reuse, R80, R24 ;  /* 0x000000505418723c */ /* 0x040ff00000041818 */
[----:B------:R-:W-:Y:S08]  /*3280*/  HMMA.16816.F32.BF16 R20, R84, R82, R20 ;  /* 0x000000525414723c */ /* 0x000ff00000041814 */
[C---:B------:R-:W-:Y:S08]  /*3290*/  HMMA.16816.F32.BF16 R44, R36.reuse, R88, R44 ;  /* 0x00000058242c723c */ /* 0x040ff0000004182c */
[----:B------:R-:W-:Y:S01]  /*32a0*/  HMMA.16816.F32.BF16 R40, R36, R90, R40 ;  /* 0x0000005a2428723c */ /* 0x000fe20000041828 */
[----:B------:R-:W-:Y:S04]  /*32b0*/  LDSM.16.M88.4 R36, [R16+0x12000] ;  /* 0x012000001024783b */ /* 0x000fe80000000200 */
[----:B------:R-:W-:Y:S03]  /*32c0*/  LDSM.16.M88.4 R88, [R218+0x13800] ;  /* 0x01380000da58783b */ /* 0x000fe60000000200 */
[C---:B---3--:R-:W-:Y:S01]  /*32d0*/  HMMA.16816.F32.BF16 R80, R84.reuse, R76, R72 ;  /* 0x0000004c5450723c */ /* 0x048fe20000041848 */
[----:B------:R-:W3:Y:S07]  /*32e0*/  LDSM.16.M88.4 R72, [R217+0x4000] ;  /* 0x00400000d948783b */ /* 0x000eee0000000200 */
[C---:B------:R-:W-:Y:S01]  /*32f0*/  HMMA.16816.F32.BF16 R56, R84.reuse, R78, R56 ;  /* 0x0000004e5438723c */ /* 0x040fe20000041838 */
[----:B------:R-:W-:Y:S07]  /*3300*/  LDSM.16.M88.4 R76, [R215+0x4000] ;  /* 0x00400000d74c783b */ /* 0x000fee0000000200 */
[C---:B----4-:R-:W-:Y:S08]  /*3310*/  HMMA.16816.F32.BF16 R52, R84.reuse, R96, R52 ;  /* 0x000000605434723c */ /* 0x050ff00000041834 */
[----:B------:R-:W-:Y:S01]  /*3320*/  HMMA.16816.F32.BF16 R48, R84, R98, R48 ;  /* 0x000000625430723c */ /* 0x000fe20000041830 */
[----:B------:R-:W4:Y:S07]  /*3330*/  LDSM.16.M88.4 R96, [R16+0x13000] ;  /* 0x013000001060783b */ /* 0x000f2e0000000200 */
[C---:B-1----:R-:W-:Y:S08]  /*3340*/  HMMA.16816.F32.BF16 R24, R64.reuse, R60, R24 ;  /* 0x0000003c4018723c */ /* 0x042ff00000041818 */
[----:B------:R-:W-:Y:S01]  /*3350*/  HMMA.16816.F32.BF16 R20, R64, R62, R20 ;  /* 0x0000003e4014723c */ /* 0x000fe20000041814 */
[----:B------:R-:W-:Y:S07]  /*3360*/  LDSM.16.M88.4 R60, [R211+0x12800] ;  /* 0x01280000d33c783b */ /* 0x000fee0000000200 */
[C---:B-----5:R-:W-:Y:S08]  /*3370*/  HMMA.16816.F32.BF16 R44, R84.reuse, R68, R44 ;  /* 0x00000044542c723c */ /* 0x060ff0000004182c */
[----:B------:R-:W-:Y:S01]  /*3380*/  HMMA.16816.F32.BF16 R40, R84, R70, R40 ;  /* 0x000000465428723c */ /* 0x000fe20000041828 */
[----:B------:R-:W1:Y:S04]  /*3390*/  LDSM.16.M88.4 R84, [R16+0x13800] ;  /* 0x013800001054783b */ /* 0x000e680000000200 */
[----:B------:R-:W5:Y:S03]  /*33a0*/  LDSM.16.M88.4 R68, [R211+0x12000] ;  /* 0x01200000d344783b */ /* 0x000f660000000200 */
[C---:B------:R-:W-:Y:S08]  /*33b0*/  HMMA.16816.F32.BF16 R80, R64.reuse, R32, R80 ;  /* 0x000000204050723c */ /* 0x040ff00000041850 */
[C---:B------:R-:W-:Y:S01]  /*33c0*/  HMMA.16816.F32.BF16 R56, R64.reuse, R34, R56 ;  /* 0x000000224038723c */ /* 0x040fe20000041838 */
[----:B------:R-:W-:Y:S07]  /*33d0*/  LDSM.16.M88.4 R32, [R211+0x13800] ;  /* 0x01380000d320783b */ /* 0x000fee0000000200 */
[C---:B--2---:R-:W-:Y:S08]  /*33e0*/  HMMA.16816.F32.BF16 R52, R64.reuse, R92, R52 ;  /* 0x0000005c4034723c */ /* 0x044ff00000041834 */
[----:B------:R-:W-:Y:S01]  /*33f0*/  HMMA.16816.F32.BF16 R48, R64, R94, R48 ;  /* 0x0000005e4030723c */ /* 0x000fe20000041830 */
[----:B------:R-:W-:Y:S07]  /*3400*/  LDSM.16.M88.4 R92, [R16+0x17800] ;  /* 0x01780000105c783b */ /* 0x000fee0000000200 */
[C---:B---3--:R-:W-:Y:S08]  /*3410*/  HMMA.16816.F32.BF16 R24, R72.reuse, R36, R24 ;  /* 0x000000244818723c */ /* 0x048ff00000041818 */
[----:B------:R-:W-:Y:S01]  /*3420*/  HMMA.16816.F32.BF16 R20, R72, R38, R20 ;  /* 0x000000264814723c */ /* 0x000fe20000041814 */
[----:B------:R-:W2:Y:S07]  /*3430*/  LDSM.16.M88.4 R36, [R211+0x13000] ;  /* 0x01300000d324783b */ /* 0x000eae0000000200 */
[C---:B------:R-:W-:Y:S08]  /*3440*/  HMMA.16816.F32.BF16 R44, R64.reuse, R88, R44 ;  /* 0x00000058402c723c */ /* 0x040ff0000004182c */
[----:B------:R-:W-:Y:S01]  /*3450*/  HMMA.16816.F32.BF16 R40, R64, R90, R40 ;  /* 0x0000005a4028723c */ /* 0x000fe20000041828 */
[----:B------:R-:W-:Y:S07]  /*3460*/  LDSM.16.M88.4 R64, [R214+0x4000] ;  /* 0x00400000d640783b */ /* 0x000fee0000000200 */
[C---:B------:R-:W-:Y:S08]  /*3470*/  HMMA.16816.F32.BF16 R80, R72.reuse, R28, R80 ;  /* 0x0000001c4850723c */ /* 0x040ff00000041850 */
[C---:B------:R-:W-:Y:S01]  /*3480*/  HMMA.16816.F32.BF16 R56, R72.reuse, R30, R56 ;  /* 0x0000001e4838723c */ /* 0x040fe20000041838 */
[----:B------:R-:W3:Y:S07]  /*3490*/  LDSM.16.M88.4 R28, [R213+0x2000] ;  /* 0x00200000d51c783b */ /* 0x000eee0000000200 */
[C---:B----4-:R-:W-:Y:S08]  /*34a0*/  HMMA.16816.F32.BF16 R52, R72.reuse, R96, R52 ;  /* 0x000000604834723c */ /* 0x050ff00000041834 */
[C---:B------:R-:W-:Y:S08]  /*34b0*/  HMMA.16816.F32.BF16 R48, R72.reuse, R98, R48 ;  /* 0x000000624830723c */ /* 0x040ff00000041830 */
[C---:B-1----:R-:W-:Y:S08]  /*34c0*/  HMMA.16816.F32.BF16 R44, R72.reuse, R84, R44 ;  /* 0x00000054482c723c */ /* 0x042ff0000004182c */
[----:B------:R-:W-:Y:S01]  /*34d0*/  HMMA.16816.F32.BF16 R40, R72, R86, R40 ;  /* 0x000000564828723c */ /* 0x000fe20000041828 */
[----:B------:R-:W-:Y:S07]  /*34e0*/  LDSM.16.M88.4 R84, [R213+0x3800] ;  /* 0x00380000d554783b */ /* 0x000fee0000000200 */
[C---:B------:R-:W-:Y:S08]  /*34f0*/  HMMA.16816.F32.BF16 R80, R76.reuse, R60, R80 ;  /* 0x0000003c4c50723c */ /* 0x040ff00000041850 */
        /* <DEDUP_REMOVED lines=8> */
[C---:B------:R-:W-:Y:S01]  /*3580*/  HMMA.16816.F32.BF16 R72, R76.reuse, R32, R44 ;  /* 0x000000204c48723c */ /* 0x040fe2000004182c */
[----:B------:R-:W4:Y:S07]  /*3590*/  LDSM.16.M88.4 R44, [R218+0x14000] ;  /* 0x01400000da2c783b */ /* 0x000f2e0000000200 */
[----:B------:R-:W-:Y:S01]  /*35a0*/  HMMA.16816.F32.BF16 R40, R76, R34, R40 ;  /* 0x000000224c28723c */ /* 0x000fe20000041828 */
[----:B------:R-:W5:Y:S04]  /*35b0*/  LDSM.16.M88.4 R32, [R218+0x14800] ;  /* 0x01480000da20783b */ /* 0x000f680000000200 */
[----:B------:R-:W-:Y:S03]  /*35c0*/  LDSM.16.M88.4 R76, [R16+0x15000] ;  /* 0x01500000104c783b */ /* 0x000fe60000000200 */
        /* <DEDUP_REMOVED lines=12> */
[----:B------:R-:W-:Y:S03]  /*3690*/  LDSM.16.M88.4 R84, [R215+0x8000] ;  /* 0x00800000d754783b */ /* 0x000fe60000000200 */
[C---:B----4-:R-:W-:Y:S08]  /*36a0*/  HMMA.16816.F32.BF16 R24, R68.reuse, R44, R24 ;  /* 0x0000002c4418723c */ /* 0x050ff00000041818 */
[C---:B------:R-:W-:Y:S01]  /*36b0*/  HMMA.16816.F32.BF16 R20, R68.reuse, R46, R20 ;  /* 0x0000002e4414723c */ /* 0x040fe20000041814 */
[----:B------:R-:W4:Y:S07]  /*36c0*/  LDSM.16.M88.4 R44, [R16+0x14000] ;  /* 0x01400000102c783b */ /* 0x000f2e0000000200 */
[C---:B-----5:R-:W-:Y:S08]  /*36d0*/  HMMA.16816.F32.BF16 R80, R68.reuse, R32, R80 ;  /* 0x000000204450723c */ /* 0x060ff00000041850 */
[C---:B------:R-:W-:Y:S01]  /*36e0*/  HMMA.16816.F32.BF16 R56, R68.reuse, R34, R56 ;  /* 0x000000224438723c */ /* 0x040fe20000041838 */
[----:B------:R-:W5:Y:S07]  /*36f0*/  LDSM.16.M88.4 R32, [R16+0x15800] ;  /* 0x015800001020783b */ /* 0x000f6e0000000200 */
[C---:B---3--:R-:W-:Y:S08]  /*3700*/  HMMA.16816.F32.BF16 R52, R68.reuse, R28, R52 ;  /* 0x0000001c4434723c */ /* 0x048ff00000041834 */
[C---:B------:R-:W-:Y:S01]  /*3710*/  HMMA.16816.F32.BF16 R48, R68.reuse, R30, R48 ;  /* 0x0000001e4430723c */ /* 0x040fe20000041830 */
[----:B------:R-:W3:Y:S07]  /*3720*/  LDSM.16.M88.4 R28, [R211+0x14800] ;  /* 0x01480000d31c783b */ /* 0x000eee0000000200 */
[C---:B-1----:R-:W-:Y:S01]  /*3730*/  HMMA.16816.F32.BF16 R88, R68.reuse, R60, R72 ;  /* 0x0000003c4458723c */ /* 0x042fe20000041848 */
[----:B------:R-:W1:Y:S07]  /*3740*/  LDSM.16.M88.4 R72, [R211+0x14000] ;  /* 0x01400000d348783b */ /* 0x000e6e0000000200 */
[----:B------:R-:W-:Y:S01]  /*3750*/  HMMA.16816.F32.BF16 R40, R68, R62, R40 ;  /* 0x0000003e4428723c */ /* 0x000fe20000041828 */
[----:B------:R-:W-:Y:S04]  /*3760*/  LDSM.16.M88.4 R60, [R213+0x4800] ;  /* 0x00480000d53c783b */ /* 0x000fe80000000200 */
[----:B------:R-:W-:Y:S03]  /*3770*/  LDSM.16.M88.4 R68, [R219+0xc000] ;  /* 0x00c00000db44783b */ /* 0x000fe60000000200 */
        /* <DEDUP_REMOVED lines=8> */
[----:B------:R-:W-:Y:S07]  /*3800*/  LDSM.16.M88.4 R76, [R217+0xc000] ;  /* 0x00c00000d94c783b */ /* 0x000fee0000000200 */
[C---:B-----5:R-:W-:Y:S08]  /*3810*/  HMMA.16816.F32.BF16 R88, R64.reuse, R32, R88 ;  /* 0x000000204058723c */ /* 0x060ff00000041858 */
        /* <DEDUP_REMOVED lines=9> */
[C---:B--2---:R-:W-:Y:S08]  /*38b0*/  HMMA.16816.F32.BF16 R52, R84.reuse, R36, R52 ;  /* 0x000000245434723c */ /* 0x044ff00000041834 */
[----:B------:R-:W-:Y:S01]  /*38c0*/  HMMA.16816.F32.BF16 R48, R84, R38, R48 ;  /* 0x000000265430723c */ /* 0x000fe20000041830 */
[----:B------:R-:W1:Y:S07]  /*38d0*/  LDSM.16.M88.4 R36, [R218+0x16000] ;  /* 0x01600000da24783b */ /* 0x000e6e0000000200 */
[C---:B----4-:R-:W-:Y:S08]  /*38e0*/  HMMA.16816.F32.BF16 R24, R40.reuse, R32, R24 ;  /* 0x000000202818723c */ /* 0x050ff00000041818 */
[----:B------:R-:W-:Y:S01]  /*38f0*/  HMMA.16816.F32.BF16 R20, R40, R34, R20 ;  /* 0x000000222814723c */ /* 0x000fe20000041814 */
[----:B------:R-:W-:Y:S07]  /*3900*/  LDSM.16.M88.4 R32, [R218+0x17800] ;  /* 0x01780000da20783b */ /* 0x000fee0000000200 */
[C---:B------:R-:W-:Y:S08]  /*3910*/  HMMA.16816.F32.BF16 R88, R84.reuse, R44, R88 ;  /* 0x0000002c5458723c */ /* 0x040ff00000041858 */
[----:B------:R-:W-:Y:S01]  /*3920*/  HMMA.16816.F32.BF16 R64, R84, R46, R64 ;  /* 0x0000002e5440723c */ /* 0x000fe20000041840 */
[----:B------:R-:W-:Y:S07]  /*3930*/  LDSM.16.M88.4 R44, [R218+0x16800] ;  /* 0x01680000da2c783b */ /* 0x000fee0000000200 */
[C---:B------:R-:W-:Y:S08]  /*3940*/  HMMA.16816.F32.BF16 R80, R40.reuse, R60, R80 ;  /* 0x0000003c2850723c */ /* 0x040ff00000041850 */
[C---:B------:R-:W-:Y:S01]  /*3950*/  HMMA.16816.F32.BF16 R56, R40.reuse, R62, R56 ;  /* 0x0000003e2838723c */ /* 0x040fe20000041838 */
[----:B------:R-:W2:Y:S07]  /*3960*/  LDSM.16.M88.4 R60, [R218+0x17000] ;  /* 0x01700000da3c783b */ /* 0x000eae0000000200 */
[C---:B---3--:R-:W-:Y:S01]  /*3970*/  HMMA.16816.F32.BF16 R84, R40.reuse, R28, R52 ;  /* 0x0000001c2854723c */ /* 0x048fe20000041834 */
[----:B------:R-:W3:Y:S07]  /*3980*/  LDSM.16.M88.4 R52, [R16+0x16000] ;  /* 0x016000001034783b */ /* 0x000eee0000000200 */
[----:B------:R-:W-:Y:S01]  /*3990*/  HMMA.16816.F32.BF16 R48, R40, R30, R48 ;  /* 0x0000001e2830723c */ /* 0x000fe20000041830 */
[----:B------:R-:W4:Y:S07]  /*39a0*/  LDSM.16.M88.4 R28, [R16+0x17000] ;  /* 0x01700000101c783b */ /* 0x000f2e0000000200 */
[C---:B-1----:R-:W-:Y:S08]  /*39b0*/  HMMA.16816.F32.BF16 R24, R68.reuse, R36, R24 ;  /* 0x000000244418723c */ /* 0x042ff00000041818 */
[----:B------:R-:W-:Y:S01]  /*39c0*/  HMMA.16816.F32.BF16 R20, R68, R38, R20 ;  /* 0x000000264414723c */ /* 0x000fe20000041814 */
[----:B------:R1:W5:Y:S07]  /*39d0*/  LDSM.16.M88.4 R36, [R16+0x16800] ;  /* 0x016800001024783b */ /* 0x00036e0000000200 */
[C---:B------:R-:W-:Y:S08]  /*39e0*/  HMMA.16816.F32.BF16 R88, R40.reuse, R72, R88 ;  /* 0x000000482858723c */ /* 0x040ff00000041858 */
[----:B------:R-:W-:Y:S01]  /*39f0*/  HMMA.16816.F32.BF16 R64, R40, R74, R64 ;  /* 0x0000004a2840723c */ /* 0x000fe20000041840 */
[----:B------:R-:W-:Y:S04]  /*3a00*/  LDSM.16.M88.4 R40, [R215+0xc000] ;  /* 0x00c00000d728783b */ /* 0x000fe80000000200 */
[----:B------:R-:W4:Y:S03]  /*3a10*/  LDSM.16.M88.4 R72, [R211+0x16000] ;  /* 0x01600000d348783b */ /* 0x000f260000000200 */
[----:B--2---:R-:W-:Y:S01]  /*3a20*/  HMMA.16816.F32.BF16 R84, R68, R60, R84 ;  /* 0x0000003c4454723c */ /* 0x004fe20000041854 */
[----:B-1----:R-:W-:-:S04]  /*3a30*/  IADD3 R16, R0, 0x1, RZ ;  /* 0x0000000100107810 */ /* 0x002fc80007ffe0ff */
[C---:B------:R-:W-:Y:S02]  /*3a40*/  ISETP.GE.AND P2, PT, R16.reuse, R11, PT ;  /* 0x0000000b1000720c */ /* 0x040fe40003f46270 */
[----:B------:R-:W-:Y:S01]  /*3a50*/  ISETP.GE.AND P5, PT, R16, R18, PT ;  /* 0x000000121000720c */ /* 0x000fe20003fa6270 */
[C---:B------:R-:W-:Y:S01]  /*3a60*/  HMMA.16816.F32.BF16 R48, R68.reuse, R62, R48 ;  /* 0x0000003e4430723c */ /* 0x040fe20000041830 */
[----:B------:R-:W-:Y:S07]  /*3a70*/  LDSM.16.M88.4 R60, [R211+0x17000] ;  /* 0x01700000d33c783b */ /* 0x000fee0000000200 */
[----:B------:R-:W-:Y:S08]  /*3a80*/  HMMA.16816.F32.BF16 R80, R68, R44, R80 ;  /* 0x0000002c4450723c */ /* 0x000ff00000041850 */
[C---:B---3--:R-:W-:Y:S08]  /*3a90*/  HMMA.16816.F32.BF16 R24, R76.reuse, R52, R24 ;  /* 0x000000344c18723c */ /* 0x048ff00000041818 */
[----:B------:R-:W-:Y:S01]  /*3aa0*/  HMMA.16816.F32.BF16 R52, R76, R54, R20 ;  /* 0x000000364c34723c */ /* 0x000fe20000041814 */
[----:B------:R-:W-:Y:S07]  /*3ab0*/  LDSM.16.M88.4 R20, [R214+0xc000] ;  /* 0x00c00000d614783b */ /* 0x000fee0000000200 */
[C---:B------:R-:W-:Y:S01]  /*3ac0*/  HMMA.16816.F32.BF16 R56, R68.reuse, R46, R56 ;  /* 0x0000002e4438723c */ /* 0x040fe20000041838 */
[----:B------:R-:W-:Y:S07]  /*3ad0*/  LDSM.16.M88.4 R44, [R213+0x6000] ;  /* 0x00600000d52c783b */ /* 0x000fee0000000200 */
[C---:B------:R-:W-:Y:S08]  /*3ae0*/  HMMA.16816.F32.BF16 R88, R68.reuse, R32, R88 ;  /* 0x000000204458723c */ /* 0x040ff00000041858 */
[----:B------:R-:W-:Y:S01]  /*3af0*/  HMMA.16816.F32.BF16 R64, R68, R34, R64 ;  /* 0x000000224440723c */ /* 0x000fe20000041840 */
[----:B------:R-:W1:Y:S07]  /*3b00*/  LDSM.16.M88.4 R32, [R211+0x16800] ;  /* 0x01680000d320783b */ /* 0x000e6e0000000200 */
[C---:B----4-:R-:W-:Y:S08]  /*3b10*/  HMMA.16816.F32.BF16 R84, R76.reuse, R28, R84 ;  /* 0x0000001c4c54723c */ /* 0x050ff00000041854 */
[C---:B------:R-:W-:Y:S08]  /*3b20*/  HMMA.16816.F32.BF16 R48, R76.reuse, R30, R48 ;  /* 0x0000001e4c30723c */ /* 0x040ff00000041830 */
[----:B-----5:R-:W-:Y:S08]  /*3b30*/  HMMA.16816.F32.BF16 R80, R76, R36, R80 ;  /* 0x000000244c50723c */ /* 0x020ff00000041850 */
[C---:B------:R-:W-:Y:S01]  /*3b40*/  HMMA.16816.F32.BF16 R28, R40.reuse, R72, R24 ;  /* 0x00000048281c723c */ /* 0x040fe20000041818 */
[----:B------:R-:W-:Y:S07]  /*3b50*/  LDSM.16.M88.4 R24, [R211+0x17800] ;  /* 0x01780000d318783b */ /* 0x000fee0000000200 */
[----:B------:R-:W-:Y:S08]  /*3b60*/  HMMA.16816.F32.BF16 R52, R40, R74, R52 ;  /* 0x0000004a2834723c */ /* 0x000ff00000041834 */
[----:B------:R-:W-:Y:S01]  /*3b70*/  HMMA.16816.F32.BF16 R56, R76, R38, R56 ;  /* 0x000000264c38723c */ /* 0x000fe20000041838 */
[----:B------:R-:W2:Y:S07]  /*3b80*/  LDSM.16.M88.4 R36, [R213+0x6800] ;  /* 0x00680000d524783b */ /* 0x000eae0000000200 */
[----:B-1----:R-:W-:Y:S08]  /*3b90*/  HMMA.16816.F32.BF16 R80, R40, R32, R80 ;  /* 0x000000202850723c */ /* 0x002ff00000041850 */
[----:B------:R-:W-:Y:S01]  /*3ba0*/  HMMA.16816.F32.BF16 R28, R20, R44, R28 ;  /* 0x0000002c141c723c */ /* 0x000fe2000004181c */
[----:B------:R-:W1:Y:S07]  /*3bb0*/  I2F R44, R16 ;  /* 0x00000010002c7306 */ /* 0x000e6e0000201400 */
[----:B------:R-:W-:Y:S01]  /*3bc0*/  HMMA.16816.F32.BF16 R88, R76, R92, R88 ;  /* 0x0000005c4c58723c */ /* 0x000fe20000041858 */
[----:B------:R-:W3:Y:S07]  /*3bd0*/  I2F R16, R17 ;  /* 0x0000001100107306 */ /* 0x000eee0000201400 */
[----:B------:R-:W-:Y:S08]  /*3be0*/  HMMA.16816.F32.BF16 R52, R20, R46, R52 ;  /* 0x0000002e1434723c */ /* 0x000ff00000041834 */
[----:B------:R-:W-:Y:S01]  /*3bf0*/  HMMA.16816.F32.BF16 R56, R40, R34, R56 ;  /* 0x000000222838723c */ /* 0x000fe20000041838 */
[----:B------:R-:W4:Y:S01]  /*3c00*/  LDSM.16.M88.4 R32, [R213+0x7000] ;  /* 0x00700000d520783b */ /* 0x000f220000000200 */
[----:B-1----:R-:W-:-:S02]  /*3c10*/  FFMA.FTZ R31, R44, UR23, R31 ;  /* 0x000000172c1f7c23 */ /* 0x002fc4000801001f */
[----:B------:R-:W-:-:S03]  /*3c20*/  FFMA.FTZ R29, R44, UR23, R29 ;  /* 0x000000172c1d7c23 */ /* 0x000fc6000801001d */
[----:B------:R-:W-:Y:S01]  /*3c30*/  FSEL R46, R31, -INF , !P2 ;  /* 0xff8000001f2e7808 */ /* 0x000fe20005000000 */
[----:B------:R-:W-:Y:S01]  /*3c40*/  HMMA.16816.F32.BF16 R64, R76, R94, R64 ;  /* 0x0000005e4c40723c */ /* 0x000fe20000041840 */
[----:B------:R-:W-:Y:S02]  /*3c50*/  FSEL R45, R29, -INF , !P5 ;  /* 0xff8000001d2d7808 */ /* 0x000fe40006800000 */
[----:B------:R-:W-:-:S04]  /*3c60*/  IADD3 R29, R0, 0x18, RZ ;  /* 0x00000018001d7810 */ /* 0x000fc80007ffe0ff */
[----:B------:R1:W5:Y:S01]  /*3c70*/  I2F R17, R29 ;  /* 0x0000001d00117306 */ /* 0x0003620000201400 */
[C---:B------:R-:W-:Y:S01]  /*3c80*/  HMMA.16816.F32.BF16 R84, R40.reuse, R60, R84 ;  /* 0x0000003c2854723c */ /* 0x040fe20000041854 */
[C---:B------:R-:W-:Y:S02]  /*3c90*/  FFMA.FTZ R52, R7.reuse, UR23, R52 ;  /* 0x0000001707347c23 */ /* 0x040fe40008010034 */
[----:B------:R-:W-:Y:S02]  /*3ca0*/  FFMA.FTZ R54, R7, UR23, R54 ;  /* 0x0000001707367c23 */ /* 0x000fe40008010036 */
[----:B---3--:R-:W-:Y:S01]  /*3cb0*/  FFMA.FTZ R47, R16, UR23, R53 ;  /* 0x00000017102f7c23 */ /* 0x008fe20008010035 */
[----:B------:R-:W-:Y:S01]  /*3cc0*/  FSEL R31, R52, -INF , !P4 ;  /* 0xff800000341f7808 */ /* 0x000fe20006000000 */
[----:B------:R-:W-:Y:S01]  /*3cd0*/  FFMA.FTZ R52, R16, UR23, R55 ;  /* 0x0000001710347c23 */ /* 0x000fe20008010037 */
[----:B------:R-:W-:Y:S01]  /*3ce0*/  HMMA.16816.F32.BF16 R48, R40, R62, R48 ;  /* 0x0000003e2830723c */ /* 0x000fe20000041830 */
[----:B------:R-:W-:-:S02]  /*3cf0*/  FSEL R54, R54, -INF , !P1 ;  /* 0xff80000036367808 */ /* 0x000fc40004800000 */
[----:B------:R-:W-:Y:S02]  /*3d00*/  FSEL R47, R47, -INF , !P0 ;  /* 0xff8000002f2f7808 */ /* 0x000fe40004000000 */
[C---:B------:R-:W-:Y:S02]  /*3d10*/  ISETP.GE.AND P1, PT, R29.reuse, R18, PT ;  /* 0x000000121d00720c */ /* 0x040fe40003f26270 */
[----:B------:R-:W-:Y:S01]  /*3d20*/  ISETP.GE.AND P0, PT, R29, R11, PT ;  /* 0x0000000b1d00720c */ /* 0x000fe20003f06270 */
[----:B--2---:R-:W-:Y:S01]  /*3d30*/  HMMA.16816.F32.BF16 R80, R20, R36, R80 ;  /* 0x000000241450723c */ /* 0x004fe20000041850 */
[----:B-1----:R-:W-:Y:S02]  /*3d40*/  IADD3 R29, R0, 0x20, RZ ;  /* 0x00000020001d7810 */ /* 0x002fe40007ffe0ff */
[----:B------:R-:W-:-:S05]  /*3d50*/  FSEL R52, R52, -INF , !P6 ;  /* 0xff80000034347808 */ /* 0x000fca0007000000 */
[----:B------:R-:W-:Y:S07]  /*3d60*/  HMMA.16816.F32.BF16 R88, R40, R24, R88 ;  /* 0x000000182858723c */ /* 0x000fee0000041858 */
[C---:B------:R-:W-:Y:S01]  /*3d70*/  IADD3 R24, R0.reuse, 0x11, RZ ;  /* 0x0000001100187810 */ /* 0x040fe20007ffe0ff */
[----:B------:R-:W-:Y:S01]  /*3d80*/  HMMA.16816.F32.BF16 R56, R20, R38, R56 ;  /* 0x000000261438723c */ /* 0x000fe20000041838 */
[----:B------:R-:W1:Y:S01]  /*3d90*/  LDSM.16.M88.4 R36, [R213+0x7800] ;  /* 0x00780000d524783b */ /* 0x000e620000000200 */
[----:B------:R-:W-:Y:S01]  /*3da0*/  IADD3 R25, R0, 0x10, RZ ;  /* 0x0000001000197810 */ /* 0x000fe20007ffe0ff */
[----:B------:R-:W-:-:S04]  /*3db0*/  DEPBAR.LE SB0, 0x0 ;  /* 0x000080000000791a */ /* 0x000fc80000000000 */
[CC--:B------:R-:W-:Y:S01]  /*3dc0*/  ISETP.GE.AND P2, PT, R24.reuse, R18.reuse, PT ;  /* 0x000000121800720c */ /* 0x0c0fe20003f46270 */
[----:B------:R2:W3:Y:S01]  /*3dd0*/  I2F R9, R25 ;  /* 0x0000001900097306 */ /* 0x0004e20000201400 */
[-C--:B------:R-:W-:Y:S01]  /*3de0*/  ISETP.GE.AND P4, PT, R24, R11.reuse, PT ;  /* 0x0000000b1800720c */ /* 0x080fe20003f86270 */
[----:B----4-:R-:W-:Y:S01]  /*3df0*/  HMMA.16816.F32.BF16 R84, R20, R32, R84 ;  /* 0x000000201454723c */ /* 0x010fe20000041854 */
[C---:B------:R-:W-:Y:S02]  /*3e00*/  ISETP.GE.AND P3, PT, R25.reuse, R18, PT ;  /* 0x000000121900720c */ /* 0x040fe40003f66270 */
[----:B------:R-:W-:-:S03]  /*3e10*/  ISETP.GE.AND P5, PT, R25, R11, PT ;  /* 0x0000000b1900720c */ /* 0x000fc60003fa6270 */
[----:B------:R-:W4:Y:S01]  /*3e20*/  I2F R24, R24 ;  /* 0x0000001800187306 */ /* 0x000f220000201400 */
[C---:B------:R-:W-:Y:S01]  /*3e30*/  IADD3 R32, R0.reuse, 0x28, RZ ;  /* 0x0000002800207810 */ /* 0x040fe20007ffe0ff */
[----:B------:R-:W-:Y:S01]  /*3e40*/  HMMA.16816.F32.BF16 R64, R40, R26, R64 ;  /* 0x0000001a2840723c */ /* 0x000fe20000041840 */
[C---:B------:R-:W-:Y:S02]  /*3e50*/  IADD3 R33, R0.reuse, 0x29, RZ ;  /* 0x0000002900217810 */ /* 0x040fe40007ffe0ff */
[----:B--2---:R-:W-:-:S03]  /*3e60*/  IADD3 R25, R0, 0x19, RZ ;  /* 0x0000001900197810 */ /* 0x004fc60007ffe0ff */
[C---:B-----5:R-:W-:Y:S02]  /*3e70*/  FFMA.FTZ R56, R17.reuse, UR23, R56 ;  /* 0x0000001711387c23 */ /* 0x060fe40008010038 */
[----:B------:R-:W-:Y:S01]  /*3e80*/  HMMA.16816.F32.BF16 R48, R20, R34, R48 ;  /* 0x000000221430723c */ /* 0x000fe20000041830 */
[----:B------:R-:W-:Y:S01]  /*3e90*/  FFMA.FTZ R40, R17, UR23, R58 ;  /* 0x0000001711287c23 */ /* 0x000fe2000801003a */
[----:B------:R2:W-:Y:S01]  /*3ea0*/  I2F R16, R25 ;  /* 0x0000001900107306 */ /* 0x0005e20000201400 */
[----:B---3--:R-:W-:Y:S01]  /*3eb0*/  FFMA.FTZ R7, R9, UR23, R80 ;  /* 0x0000001709077c23 */ /* 0x008fe20008010050 */
[----:B------:R-:W-:Y:S01]  /*3ec0*/  ISETP.GE.AND P6, PT, R25, R18, PT ;  /* 0x000000121900720c */ /* 0x000fe20003fc6270 */
[----:B------:R-:W-:Y:S01]  /*3ed0*/  FFMA.FTZ R44, R9, UR23, R82 ;  /* 0x00000017092c7c23 */ /* 0x000fe20008010052 */
[----:B------:R-:W-:Y:S01]  /*3ee0*/  FSEL R27, R56, -INF , !P1 ;  /* 0xff800000381b7808 */ /* 0x000fe20004800000 */
[C---:B----4-:R-:W-:Y:S01]  /*3ef0*/  FFMA.FTZ R81, R24.reuse, UR23, R81 ;  /* 0x0000001718517c23 */ /* 0x050fe20008010051 */
[----:B------:R-:W-:Y:S01]  /*3f00*/  FSEL R7, R7, -INF , !P3 ;  /* 0xff80000007077808 */ /* 0x000fe20005800000 */
[----:B------:R-:W-:Y:S01]  /*3f10*/  FFMA.FTZ R83, R24, UR23, R83 ;  /* 0x0000001718537c23 */ /* 0x000fe20008010053 */
[----:B------:R-:W-:Y:S01]  /*3f20*/  IADD3 R24, R0, 0x21, RZ ;  /* 0x0000002100187810 */ /* 0x000fe20007ffe0ff */
[----:B------:R-:W3:Y:S01]  /*3f30*/  I2F R17, R32 ;  /* 0x0000002000117306 */ /* 0x000ee20000201400 */
[----:B------:R-:W-:-:S02]  /*3f40*/  ISETP.GE.AND P3, PT, R25, R11, PT ;  /* 0x0000000b1900720c */ /* 0x000fc40003f66270 */
[----:B------:R-:W-:Y:S01]  /*3f50*/  FSEL R44, R44, -INF , !P5 ;  /* 0xff8000002c2c7808 */ /* 0x000fe20006800000 */
[C---:B-1----:R-:W-:Y:S01]  /*3f60*/  HMMA.16816.F32.BF16 R88, R20.reuse, R36, R88 ;  /* 0x000000241458723c */ /* 0x042fe20000041858 */
[----:B------:R-:W-:Y:S02]  /*3f70*/  FSEL R42, R83, -INF , !P4 ;  /* 0xff800000532a7808 */ /* 0x000fe40006000000 */
[----:B--2---:R-:W-:Y:S01]  /*3f80*/  FSEL R25, R81, -INF , !P2 ;  /* 0xff80000051197808 */ /* 0x004fe20005000000 */
[----:B------:R1:W2:Y:S01]  /*3f90*/  I2F R26, R24 ;  /* 0x00000018001a7306 */ /* 0x0002a20000201400 */
[CC--:B------:R-:W-:Y:S02]  /*3fa0*/  ISETP.GE.AND P5, PT, R29.reuse, R18.reuse, PT ;  /* 0x000000121d00720c */ /* 0x0c0fe40003fa6270 */
[----:B------:R-:W-:Y:S01]  /*3fb0*/  ISETP.GE.AND P2, PT, R29, R11, PT ;  /* 0x0000000b1d00720c */ /* 0x000fe20003f46270 */
[----:B------:R-:W-:Y:S01]  /*3fc0*/  HMMA.16816.F32.BF16 R64, R20, R38, R64 ;  /* 0x000000261440723c */ /* 0x000fe20000041840 */
[----:B------:R-:W-:-:S02]  /*3fd0*/  ISETP.GE.AND P4, PT, R24, R18, PT ;  /* 0x000000121800720c */ /* 0x000fc40003f86270 */
[-C--:B------:R-:W-:Y:S01]  /*3fe0*/  ISETP.GE.AND P1, PT, R24, R11.reuse, PT ;  /* 0x0000000b1800720c */ /* 0x080fe20003f26270 */
[----:B------:R4:W5:Y:S01]  /*3ff0*/  I2F R9, R29 ;  /* 0x0000001d00097306 */ /* 0x0009620000201400 */
[----:B------:R-:W-:Y:S01]  /*4000*/  FSEL R40, R40, -INF , !P0 ;  /* 0xff80000028287808 */ /* 0x000fe20004000000 */
[C---:B---3--:R-:W-:Y:S01]  /*4010*/  FFMA.FTZ R48, R17.reuse, UR23, R48 ;  /* 0x0000001711307c23 */ /* 0x048fe20008010030 */
[----:B------:R-:W-:Y:S01]  /*4020*/  ISETP.GE.AND P0, PT, R32, R18, PT ;  /* 0x000000122000720c */ /* 0x000fe20003f06270 */
[----:B------:R-:W-:Y:S01]  /*4030*/  FFMA.FTZ R50, R17, UR23, R50 ;  /* 0x0000001711327c23 */ /* 0x000fe20008010032 */
[----:B------:R-:W-:Y:S02]  /*4040*/  IADD3 R20, R0, 0x31, RZ ;  /* 0x0000003100147810 */ /* 0x000fe40007ffe0ff */
[----:B------:R-:W-:Y:S01]  /*4050*/  FSEL R133, R48, -INF , !P0 ;  /* 0xff80000030857808 */ /* 0x000fe20004000000 */
[----:B-1----:R-:W-:Y:S01]  /*4060*/  FFMA.FTZ R24, R16, UR23, R59 ;  /* 0x0000001710187c23 */ /* 0x002fe2000801003b */
[----:B------:R-:W-:Y:S01]  /*4070*/  ISETP.GE.AND P0, PT, R20, R11, PT ;  /* 0x0000000b1400720c */ /* 0x000fe20003f06270 */
[C---:B--2---:R-:W-:Y:S01]  /*4080*/  FFMA.FTZ R87, R26.reuse, UR23, R87 ;  /* 0x000000171a577c23 */ /* 0x044fe20008010057 */
[----:B------:R-:W1:Y:S01]  /*4090*/  I2F R21, R0 ;  /* 0x0000000000157306 */ /* 0x000e620000201400 */
[----:B------:R-:W-:Y:S01]  /*40a0*/  FFMA.FTZ R85, R26, UR23, R85 ;  /* 0x000000171a557c23 */ /* 0x000fe20008010055 */
[----:B------:R-:W-:-:S02]  /*40b0*/  FSEL R24, R24, -INF , !P3 ;  /* 0xff80000018187808 */ /* 0x000fc40005800000 */
[----:B------:R-:W-:Y:S01]  /*40c0*/  FSEL R134, R87, -INF , !P1 ;  /* 0xff80000057867808 */ /* 0x000fe20004800000 */
[----:B----4-:R-:W-:Y:S01]  /*40d0*/  FFMA.FTZ R29, R16, UR23, R57 ;  /* 0x00000017101d7c23 */ /* 0x010fe20008010039 */
[----:B------:R-:W-:Y:S01]  /*40e0*/  ISETP.GE.AND P1, PT, R20, R18, PT ;  /* 0x000000121400720c */ /* 0x000fe20003f26270 */
[C---:B-----5:R-:W-:Y:S01]  /*40f0*/  FFMA.FTZ R84, R9.reuse, UR23, R84 ;  /* 0x0000001709547c23 */ /* 0x060fe20008010054 */
[----:B------:R-:W2:Y:S01]  /*4100*/  I2F R16, R33 ;  /* 0x0000002100107306 */ /* 0x000ea20000201400 */
[----:B------:R-:W-:Y:S01]  /*4110*/  FFMA.FTZ R86, R9, UR23, R86 ;  /* 0x0000001709567c23 */ /* 0x000fe20008010056 */
[----:B------:R-:W-:Y:S02]  /*4120*/  FSEL R29, R29, -INF , !P6 ;  /* 0xff8000001d1d7808 */ /* 0x000fe40007000000 */
[----:B------:R-:W-:Y:S02]  /*4130*/  ISETP.GE.AND P6, PT, R32, R11, PT ;  /* 0x0000000b2000720c */ /* 0x000fe40003fc6270 */
[----:B------:R-:W-:-:S02]  /*4140*/  IADD3 R32, R0, 0x30, RZ ;  /* 0x0000003000207810 */ /* 0x000fc40007ffe0ff */
[----:B------:R-:W3:Y:S01]  /*4150*/  I2F R20, R20 ;  /* 0x0000001400147306 */ /* 0x000ee20000201400 */
[-C--:B------:R-:W-:Y:S01]  /*4160*/  ISETP.GE.AND P3, PT, R33, R18.reuse, PT ;  /* 0x000000122100720c */ /* 0x080fe20003f66270 */
[C---:B-1----:R-:W-:Y:S01]  /*4170*/  FFMA.FTZ R28, R21.reuse, UR23, R28 ;  /* 0x00000017151c7c23 */ /* 0x042fe2000801001c */
[----:B------:R-:W-:Y:S01]  /*4180*/  FSEL R132, R50, -INF , !P6 ;  /* 0xff80000032847808 */ /* 0x000fe20007000000 */
[----:B------:R-:W-:Y:S01]  /*4190*/  FFMA.FTZ R30, R21, UR23, R30 ;  /* 0x00000017151e7c23 */ /* 0x000fe2000801001e */
[----:B------:R-:W-:Y:S02]  /*41a0*/  ISETP.GE.AND P6, PT, R0, R18, PT ;  /* 0x000000120000720c */ /* 0x000fe40003fc6270 */
[----:B------:R-:W-:Y:S01]  /*41b0*/  FSEL R137, R84, -INF , !P5 ;  /* 0xff80000054897808 */ /* 0x000fe20006800000 */
[----:B------:R-:W1:Y:S01]  /*41c0*/  I2F R9, R32 ;  /* 0x0000002000097306 */ /* 0x000e620000201400 */
[----:B--2---:R-:W-:Y:S01]  /*41d0*/  FFMA.FTZ R49, R16, UR23, R49 ;  /* 0x0000001710317c23 */ /* 0x004fe20008010031 */
[----:B------:R-:W-:Y:S01]  /*41e0*/  FSEL R136, R86, -INF , !P2 ;  /* 0xff80000056887808 */ /* 0x000fe20005000000 */
[----:B------:R-:W-:Y:S01]  /*41f0*/  FFMA.FTZ R51, R16, UR23, R51 ;  /* 0x0000001710337c23 */ /* 0x000fe20008010033 */
[----:B------:R-:W-:-:S02]  /*4200*/  IADD3 R16, R0, 0x38, RZ ;  /* 0x0000003800107810 */ /* 0x000fc40007ffe0ff */
[----:B------:R-:W-:Y:S02]  /*4210*/  FSEL R127, R49, -INF , !P3 ;  /* 0xff800000317f7808 */ /* 0x000fe40005800000 */
[-C--:B------:R-:W-:Y:S01]  /*4220*/  ISETP.GE.AND P3, PT, R0, R11.reuse, PT ;  /* 0x0000000b0000720c */ /* 0x080fe20003f66270 */
[----:B---3--:R-:W-:Y:S01]  /*4230*/  FFMA.FTZ R34, R20, UR23, R91 ;  /* 0x0000001714227c23 */ /* 0x008fe2000801005b */
[----:B------:R-:W-:Y:S01]  /*4240*/  IADD3 R0, R0, 0x39, RZ ;  /* 0x0000003900007810 */ /* 0x000fe20007ffe0ff */
[----:B------:R-:W-:Y:S01]  /*4250*/  FFMA.FTZ R35, R20, UR23, R89 ;  /* 0x0000001714237c23 */ /* 0x000fe20008010059 */
[----:B------:R-:W-:Y:S02]  /*4260*/  ISETP.GE.AND P5, PT, R33, R11, PT ;  /* 0x0000000b2100720c */ /* 0x000fe40003fa6270 */
[----:B------:R-:W2:Y:S01]  /*4270*/  I2F R22, R0 ;  /* 0x0000000000167306 */ /* 0x000ea20000201400 */
[----:B------:R-:W-:Y:S01]  /*4280*/  FSEL R34, R34, -INF , !P0 ;  /* 0xff80000022227808 */ /* 0x000fe20004000000 */
[C---:B-1----:R-:W-:Y:S01]  /*4290*/  FFMA.FTZ R88, R9.reuse, UR23, R88 ;  /* 0x0000001709587c23 */ /* 0x042fe20008010058 */
[----:B------:R-:W-:Y:S01]  /*42a0*/  PLOP3.LUT P0, PT, PT, PT, UP0, 0x80, 0x0 ;  /* 0x000000000000781c */ /* 0x000fe20003f0f008 */
[----:B------:R-:W-:Y:S01]  /*42b0*/  FFMA.FTZ R90, R9, UR23, R90 ;  /* 0x00000017095a7c23 */ /* 0x000fe2000801005a */
[----:B------:R-:W-:-:S02]  /*42c0*/  ISETP.GE.AND P2, PT, R32, R18, PT ;  /* 0x000000122000720c */ /* 0x000fc40003f46270 */
[----:B------:R-:W-:Y:S01]  /*42d0*/  FSEL R135, R85, -INF , !P4 ;  /* 0xff80000055877808 */ /* 0x000fe20006000000 */
[----:B------:R-:W1:Y:S01]  /*42e0*/  I2F R9, R16 ;  /* 0x0000001000097306 */ /* 0x000e620000201400 */
[-C--:B------:R-:W-:Y:S02]  /*42f0*/  ISETP.GE.AND P4, PT, R32, R11.reuse, PT ;  /* 0x0000000b2000720c */ /* 0x080fe40003f86270 */
[----:B------:R-:W-:Y:S02]  /*4300*/  FSEL R126, R51, -INF , !P5 ;  /* 0xff800000337e7808 */ /* 0x000fe40006800000 */
[----:B------:R-:W-:Y:S02]  /*4310*/  FSEL R125, R88, -INF , !P2 ;  /* 0xff800000587d7808 */ /* 0x000fe40005000000 */
[----:B------:R-:W-:Y:S01]  /*4320*/  ISETP.GE.AND P5, PT, R16, R18, PT ;  /* 0x000000121000720c */ /* 0x000fe20003fa6270 */
[----:B--2---:R-:W-:Y:S01]  /*4330*/  FFMA.FTZ R17, R22, UR23, R65 ;  /* 0x0000001716117c23 */ /* 0x004fe20008010041 */
[----:B------:R-:W-:Y:S01]  /*4340*/  BAR.SYNC.DEFER_BLOCKING 0x0 ;  /* 0x0000000000007b1d */ /* 0x000fe20000010000 */
[----:B------:R-:W-:-:S02]  /*4350*/  ISETP.GE.AND P2, PT, R16, R11, PT ;  /* 0x0000000b1000720c */ /* 0x000fc40003f46270 */
[----:B------:R-:W-:Y:S02]  /*4360*/  FSEL R124, R90, -INF , !P4 ;  /* 0xff8000005a7c7808 */ /* 0x000fe40006000000 */
[----:B------:R-:W-:Y:S01]  /*4370*/  FSEL R35, R35, -INF , !P1 ;  /* 0xff80000023237808 */ /* 0x000fe20004800000 */
[C---:B-1----:R-:W-:Y:S01]  /*4380*/  FFMA.FTZ R33, R9.reuse, UR23, R64 ;  /* 0x0000001709217c23 */ /* 0x042fe20008010040 */
[C---:B------:R-:W-:Y:S01]  /*4390*/  ISETP.GE.AND P4, PT, R0.reuse, R18, PT ;  /* 0x000000120000720c */ /* 0x040fe20003f86270 */
[----:B------:R-:W-:Y:S01]  /*43a0*/  FFMA.FTZ R32, R9, UR23, R66 ;  /* 0x0000001709207c23 */ /* 0x000fe20008010042 */
[----:B------:R-:W-:Y:S01]  /*43b0*/  ISETP.GE.AND P1, PT, R0, R11, PT ;  /* 0x0000000b0000720c */ /* 0x000fe20003f26270 */
[----:B------:R-:W-:Y:S01]  /*43c0*/  FFMA.FTZ R16, R22, UR23, R67 ;  /* 0x0000001716107c23 */ /* 0x000fe20008010043 */
[----:B------:R-:W-:Y:S02]  /*43d0*/  FSEL R33, R33, -INF , !P5 ;  /* 0xff80000021217808 */ /* 0x000fe40006800000 */
[----:B------:R-:W-:-:S02]  /*43e0*/  FSEL R32, R32, -INF , !P2 ;  /* 0xff80000020207808 */ /* 0x000fc40005000000 */
        /* <DEDUP_REMOVED lines=75> */
.L_x_988:
[----:B------:R-:W-:Y:S05]  /*48a0*/  BSYNC B0 ;  /* 0x0000000000007941 */ /* 0x000fea0003800000 */
.L_x_987:
[----:B------:R-:W0:Y:S02]  /*48b0*/  LDGDEPBAR ;  /* 0x00000000000079af */ /* 0x000e240000000000 */
.L_x_986:
[----:B------:R-:W-:Y:S01]  /*48c0*/  FMNMX.FTZ R9, R237, R46, !PT ;  /* 0x0000002eed097209 */ /* 0x000fe20007810000 */
[----:B------:R-:W-:Y:S01]  /*48d0*/  IMAD.WIDE.U32 R222, R10, -0x326172a9, RZ ;  /* 0xcd9e8d570ade7825 */ /* 0x000fe200078e00ff */
[----:B------:R-:W-:Y:S01]  /*48e0*/  FMNMX.FTZ R2, R194, R45, !PT ;  /* 0x0000002dc2027209 */ /* 0x000fe20007810000 */
        /* <DEDUP_REMOVED lines=36> */
[----:B-1----:R-:W-:Y:S01]  /*4b30*/  LDSM.16.MT88.4 R48, [R209+0x18000] ;  /* 0x01800000d130783b */ /* 0x002fe20000004200 */
        /* <DEDUP_REMOVED lines=17> */
[----:B------:R-:W-:-:S02]  /*4c50*/  LOP3.LUT R9, R6, UR32, RZ, 0x3c, !PT ;  /* 0x0000002006097c12 */ /* 0x000fc4000f8e3cff */
[----:B------:R-:W-:Y:S01]  /*4c60*/  LOP3.LUT R6, R153, UR9, RZ, 0x3c, !PT ;  /* 0x0000000999067c12 */ /* 0x000fe2000f8e3cff */
[----:B------:R-:W1:Y:S01]  /*4c70*/  SHFL.BFLY PT, R23, R20, 0x2, 0x1f ;  /* 0x0c401f0014177f89 */ /* 0x000e6200000e0000 */
[----:B------:R-:W-:Y:S01]  /*4c80*/  LOP3.LUT R220, R223, R9, RZ, 0x3c, !PT ;  /* 0x00000009dfdc7212 */ /* 0x000fe200078e3cff */
[----:B------:R-:W-:Y:S02]  /*4c90*/  UIADD3 UR9, UR32, 0x1715609d, URZ ;  /* 0x1715609d20097890 */ /* 0x000fe4000fffe03f */
[----:B------:R-:W2:Y:S01]  /*4ca0*/  SHFL.BFLY PT, R21, R2, 0x2, 0x1f ;  /* 0x0c401f0002157f89 */ /* 0x000ea200000e0000 */
[----:B------:R-:W-:-:S03]  /*4cb0*/  IMAD.WIDE.U32 R204, R6, -0x326172a9, RZ ;  /* 0xcd9e8d5706cc7825 */ /* 0x000fc600078e00ff */
[----:B------:R-:W-:Y:S01]  /*4cc0*/  LDSM.16.MT88.4 R72, [R210+0x1a000] ;  /* 0x01a00000d248783b */ /* 0x000fe20000004200 */
[----:B------:R-:W-:Y:S01]  /*4cd0*/  IMAD.WIDE.U32 R220, R220, -0x2daee0ad, RZ ;  /* 0xd2511f53dcdc7825 */ /* 0x000fe200078e00ff */
[----:B------:R-:W-:Y:S02]  /*4ce0*/  LOP3.LUT R6, R205, UR16, R222, 0x96, !PT ;  /* 0x00000010cd067c12 */ /* 0x000fe4000f8e96de */
[----:B------:R-:W-:Y:S02]  /*4cf0*/  LDSM.16.MT88.4 R108, [R209+0x1a800] ;  /* 0x01a80000d16c783b */ /* 0x000fe40000004200 */
[----:B------:R-:W-:Y:S01]  /*4d00*/  LOP3.LUT R206, R221, UR8, R152, 0x96, !PT ;  /* 0x00000008ddce7c12 */ /* 0x000fe2000f8e9698 */
[----:B------:R-:W-:Y:S01]  /*4d10*/  IMAD.WIDE.U32 R238, R6, -0x2daee0ad, RZ ;  /* 0xd2511f5306ee7825 */ /* 0x000fe200078e00ff */
[----:B------:R-:W-:Y:S01]  /*4d20*/  UIADD3 UR8, UR33, -0x56f99767, URZ ;  /* 0xa906689921087890 */ /* 0x000fe2000fffe03f */
[----:B------:R-:W-:Y:S02]  /*4d30*/  LDSM.16.MT88.4 R112, [R209+0x1c000] ;  /* 0x01c00000d170783b */ /* 0x000fe40000004200 */
[----:B------:R-:W-:Y:S01]  /*4d40*/  IMAD.WIDE.U32 R206, R206, -0x326172a9, RZ ;  /* 0xcd9e8d57cece7825 */ /* 0x000fe200078e00ff */
[----:B------:R-:W-:Y:S01]  /*4d50*/  LOP3.LUT R6, R239, UR14, R220, 0x96, !PT ;  /* 0x0000000eef067c12 */ /* 0x000fe2000f8e96dc */
[----:B------:R-:W-:Y:S01]  /*4d60*/  LDSM.16.MT88.4 R116, [R210+0x1a800] ;  /* 0x01a80000d274783b */ /* 0x000fe20000004200 */
[----:B-1----:R-:W-:-:S03]  /*4d70*/  FMNMX.FTZ R23, R20, R23, !PT ;  /* 0x0000001714177209 */ /* 0x002fc60007810000 */
[----:B------:R-:W-:Y:S01]  /*4d80*/  IMAD.WIDE.U32 R200, R6, -0x326172a9, RZ ;  /* 0xcd9e8d5706c87825 */ /* 0x000fe200078e00ff */
[----:B------:R-:W-:Y:S01]  /*4d90*/  LOP3.LUT R204, R207, UR15, R204, 0x96, !PT ;  /* 0x0000000fcfcc7c12 */ /* 0x000fe2000f8e96cc */
[----:B------:R-:W-:Y:S01]  /*4da0*/  LDSM.16.MT88.4 R120, [R208+0x1c000] ;  /* 0x01c00000d078783b */ /* 0x000fe20000004200 */
[----:B--2---:R-:W-:Y:S02]  /*4db0*/  FMNMX.FTZ R21, R2, R21, !PT ;  /* 0x0000001502157209 */ /* 0x004fe40007810000 */
[----:B------:R-:W-:Y:S01]  /*4dc0*/  LOP3.LUT R6, R201, UR13, R206, 0x96, !PT ;  /* 0x0000000dc9067c12 */ /* 0x000fe2000f8e96ce */
[----:B------:R-:W1:Y:S01]  /*4dd0*/  SHFL.BFLY PT, R0, R23, 0x1, 0x1f ;  /* 0x0c201f0017007f89 */ /* 0x000e6200000e0000 */
[----:B------:R-:W-:-:S03]  /*4de0*/  IMAD.WIDE.U32 R204, R204, -0x2daee0ad, RZ ;  /* 0xd2511f53cccc7825 */ /* 0x000fc600078e00ff */
[----:B------:R-:W2:Y:S02]  /*4df0*/  SHFL.BFLY PT, R2, R21, 0x1, 0x1f ;  /* 0x0c201f0015027f89 */ /* 0x000ea400000e0000 */
[----:B------:R-:W-:Y:S02]  /*4e00*/  LOP3.LUT R238, R205, UR12, R238, 0x96, !PT ;  /* 0x0000000ccdee7c12 */ /* 0x000fe4000f8e96ee */
[----:B------:R-:W-:Y:S03]  /*4e10*/  LDSM.16.MT88.4 R104, [R210+0x1c000] ;  /* 0x01c00000d268783b */ /* 0x000fe60000004200 */
[----:B------:R-:W-:Y:S01]  /*4e20*/  IMAD.WIDE.U32 R238, R238, -0x326172a9, RZ ;  /* 0xcd9e8d57eeee7825 */ /* 0x000fe200078e00ff */
[----:B------:R-:W-:Y:S04]  /*4e30*/  LDSM.16.MT88.4 R148, [R212+0x1e000] ;  /* 0x01e00000d494783b */ /* 0x000fe80000004200 */
[----:B------:R-:W-:-:S05]  /*4e40*/  LOP3.LUT R200, R239, UR11, R200, 0x96, !PT ;  /* 0x0000000befc87c12 */ /* 0x000fca000f8e96c8 */
[----:B------:R-:W-:Y:S01]  /*4e50*/  IMAD.WIDE.U32 R200, R200, -0x2daee0ad, RZ ;  /* 0xd2511f53c8c87825 */ /* 0x000fe200078e00ff */
[----:B-1----:R-:W-:Y:S02]  /*4e60*/  FMNMX.FTZ R0, R23, R0, !PT ;  /* 0x0000000017007209 */ /* 0x002fe40007810000 */
[----:B--2---:R-:W-:-:S03]  /*4e70*/  FMNMX.FTZ R2, R21, R2, !PT ;  /* 0x0000000215027209 */ /* 0x004fc60007810000 */
[C---:B------:R-:W-:Y:S01]  /*4e80*/  FMUL.FTZ R231, R0.reuse, c[0x0][0x23c] ;  /* 0x00008f0000e77a20 */ /* 0x040fe20000410000 */
[----:B------:R-:W-:Y:S01]  /*4e90*/  FSETP.NEU.FTZ.AND P1, PT, R0, -INF , PT ;  /* 0xff8000000000780b */ /* 0x000fe20003f3d000 */
[----:B------:R-:W-:-:S03]  /*4ea0*/  IMAD.WIDE.U32 R20, R6, -0x2daee0ad, RZ ;  /* 0xd2511f5306147825 */ /* 0x000fc600078e00ff */
[----:B------:R-:W-:Y:S01]  /*4eb0*/  FSEL R231, R231, RZ, P1 ;  /* 0x000000ffe7e77208 */ /* 0x000fe20000800000 */
[C---:B------:R-:W-:Y:S01]  /*4ec0*/  FMUL.FTZ R232, R2.reuse, c[0x0][0x23c] ;  /* 0x00008f0002e87a20 */ /* 0x040fe20000410000 */
[----:B------:R-:W-:Y:S02]  /*4ed0*/  FSETP.NEU.FTZ.AND P1, PT, R2, -INF , PT ;  /* 0xff8000000200780b */ /* 0x000fe40003f3d000 */
[----:B------:R-:W-:Y:S01]  /*4ee0*/  LOP3.LUT R202, R201, UR8, R20, 0x96, !PT ;  /* 0x00000008c9ca7c12 */ /* 0x000fe2000f8e9614 */
[--C-:B------:R-:W-:Y:S01]  /*4ef0*/  FFMA.FTZ R237, R237, c[0x0][0x23c], -R231.reuse ;  /* 0x00008f00eded7a23 */ /* 0x100fe200000108e7 */
[----:B------:R-:W-:Y:S01]  /*4f00*/  FSEL R232, R232, RZ, P1 ;  /* 0x000000ffe8e87208 */ /* 0x000fe20000800000 */
[----:B------:R-:W-:Y:S01]  /*4f10*/  FFMA.FTZ R234, R46, c[0x0][0x23c], -R231 ;  /* 0x00008f002eea7a23 */ /* 0x000fe200000108e7 */
[----:B------:R-:W-:Y:S01]  /*4f20*/  LOP3.LUT R204, R21, UR10, R204, 0x96, !PT ;  /* 0x0000000a15cc7c12 */ /* 0x000fe2000f8e96cc */
[----:B------:R-:W-:Y:S02]  /*4f30*/  IMAD.WIDE.U32 R202, R202, -0x326172a9, RZ ;  /* 0xcd9e8d57caca7825 */ /* 0x000fe400078e00ff */
[----:B------:R-:W-:Y:S02]  /*4f40*/  MUFU.EX2 R237, R237 ;  /* 0x000000ed00ed7308 */ /* 0x000fe40000000800 */
[--C-:B------:R-:W-:Y:S01]  /*4f50*/  FFMA.FTZ R194, R194, c[0x0][0x23c], -R232.reuse ;  /* 0x00008f00c2c27a23 */ /* 0x100fe200000108e8 */
[C---:B------:R-:W-:Y:S01]  /*4f60*/  LOP3.LUT R23, R202.reuse, 0xffff, RZ, 0xc0, !PT ;  /* 0x0000ffffca177812 */ /* 0x040fe200078ec0ff */
[--C-:B------:R-:W-:Y:S01]  /*4f70*/  FFMA.FTZ R193, R45, c[0x0][0x23c], -R232.reuse ;  /* 0x00008f002dc17a23 */ /* 0x100fe200000108e8 */
[----:B------:R-:W-:Y:S01]  /*4f80*/  LOP3.LUT R22, R202, 0xff, RZ, 0xc0, !PT ;  /* 0x000000ffca167812 */ /* 0x000fe200078ec0ff */
[--C-:B------:R-:W-:Y:S01]  /*4f90*/  FFMA.FTZ R192, R31, c[0x0][0x23c], -R232.reuse ;  /* 0x00008f001fc07a23 */ /* 0x100fe200000108e8 */
[----:B------:R-:W-:Y:S01]  /*4fa0*/  SHF.R.U32.HI R23, RZ, 0x8, R23 ;  /* 0x00000008ff177819 */ /* 0x000fe20000011617 */
[----:B------:R-:W-:Y:S01]  /*4fb0*/  FFMA.FTZ R189, R47, c[0x0][0x23c], -R232 ;  /* 0x00008f002fbd7a23 */ /* 0x000fe200000108e8 */
[----:B------:R-:W-:Y:S01]  /*4fc0*/  MUFU.EX2 R194, R194 ;  /* 0x000000c200c27308 */ /* 0x000fe20000000800 */
[----:B------:R-:W-:Y:S01]  /*4fd0*/  IMAD.WIDE.U32 R204, R204, -0x326172a9, RZ ;  /* 0xcd9e8d57cccc7825 */ /* 0x000fe200078e00ff */
[----:B------:R-:W-:-:S02]  /*4fe0*/  PRMT R22, R22, 0x5410, R23 ;  /* 0x0000541016167816 */ /* 0x000fc40000000017 */
[----:B------:R-:W-:Y:S01]  /*4ff0*/  SHF.R.U32.HI R6, RZ, 0x10, R202 ;  /* 0x00000010ff067819 */ /* 0x000fe200000116ca */
[--C-:B------:R-:W-:Y:S01]  /*5000*/  FFMA.FTZ R191, R54, c[0x0][0x23c], -R231.reuse ;  /* 0x00008f0036bf7a23 */ /* 0x100fe200000108e7 */
[----:B------:R-:W-:Y:S01]  /*5010*/  LOP3.LUT R23, R203, UR34, R204, 0x96, !PT ;  /* 0x00000022cb177c12 */ /* 0x000fe2000f8e96cc */
[----:B------:R-:W-:Y:S01]  /*5020*/  FFMA.FTZ R190, R52, c[0x0][0x23c], -R231 ;  /* 0x00008f0034be7a23 */ /* 0x000fe200000108e7 */
[----:B------:R-:W1:Y:S01]  /*5030*/  MUFU.EX2 R193, R193 ;  /* 0x000000c100c17308 */ /* 0x000e620000000800 */
[----:B------:R-:W-:Y:S01]  /*5040*/  LOP3.LUT R238, R205, UR9, R238, 0x96, !PT ;  /* 0x00000009cdee7c12 */ /* 0x000fe2000f8e96ee */
[--C-:B------:R-:W-:Y:S01]  /*5050*/  HSET2.LE.AND R22, R22, R235.reuse, PT ;  /* 0x000000eb16167233 */ /* 0x100fe20003803000 */
[----:B------:R-:W-:Y:S01]  /*5060*/  LOP3.LUT R31, R23, 0xffff, RZ, 0xc0, !PT ;  /* 0x0000ffff171f7812 */ /* 0x000fe200078ec0ff */
[--C-:B------:R-:W-:Y:S01]  /*5070*/  FFMA.FTZ R188, R7, c[0x0][0x23c], -R232.reuse ;  /* 0x00008f0007bc7a23 */ /* 0x100fe200000108e8 */
[----:B------:R-:W-:Y:S01]  /*5080*/  LOP3.LUT R28, R23, 0xff, RZ, 0xc0, !PT ;  /* 0x000000ff171c7812 */ /* 0x000fe200078ec0ff */
[----:B------:R-:W-:Y:S01]  /*5090*/  IMAD.WIDE.U32 R238, R238, -0x2daee0ad, RZ ;  /* 0xd2511f53eeee7825 */ /* 0x000fe200078e00ff */
[----:B------:R-:W-:Y:S01]  /*50a0*/  SHF.R.U32.HI R31, RZ, 0x8, R31 ;  /* 0x00000008ff1f7819 */ /* 0x000fe2000001161f */
[----:B------:R-:W-:Y:S01]  /*50b0*/  MUFU.EX2 R192, R192 ;  /* 0x000000c000c07308 */ /* 0x000fe20000000800 */
[----:B------:R-:W-:Y:S01]  /*50c0*/  SHF.R.U32.HI R26, RZ, 0x10, R23 ;  /* 0x00000010ff1a7819 */ /* 0x000fe20000011617 */
[--C-:B------:R-:W-:Y:S01]  /*50d0*/  FFMA.FTZ R180, R27, c[0x0][0x23c], -R232.reuse ;  /* 0x00008f001bb47a23 */ /* 0x100fe200000108e8 */
[----:B------:R-:W-:Y:S01]  /*50e0*/  PRMT R28, R28, 0x5410, R31 ;  /* 0x000054101c1c7816 */ /* 0x000fe2000000001f */
[----:B------:R-:W-:Y:S01]  /*50f0*/  FFMA.FTZ R179, R29, c[0x0][0x23c], -R232 ;  /* 0x00008f001db37a23 */ /* 0x000fe200000108e8 */
[----:B------:R-:W-:Y:S01]  /*5100*/  SHF.R.U32.HI R23, RZ, 0x18, R23 ;  /* 0x00000018ff177819 */ /* 0x000fe20000011617 */
[--C-:B------:R-:W-:Y:S01]  /*5110*/  FFMA.FTZ R178, R24, c[0x0][0x23c], -R231.reuse ;  /* 0x00008f0018b27a23 */ /* 0x100fe200000108e7 */
[----:B------:R-:W-:Y:S01]  /*5120*/  LOP3.LUT R26, R26, 0xff, RZ, 0xc0, !PT ;  /* 0x000000ff1a1a7812 */ /* 0x000fe200078ec0ff */
[----:B------:R-:W2:Y:S01]  /*5130*/  MUFU.EX2 R189, R189 ;  /* 0x000000bd00bd7308 */ /* 0x000ea20000000800 */
[----:B-1----:R-:W-:Y:S01]  /*5140*/  F2FP.BF16.PACK_AB R182, R193, R194 ;  /* 0x000000c2c1b6723e */ /* 0x002fe200000010ff */
[--C-:B------:R-:W-:Y:S01]  /*5150*/  HSET2.LE.AND R28, R28, R235.reuse, PT ;  /* 0x000000eb1c1c7233 */ /* 0x100fe20003803000 */
[----:B------:R-:W-:Y:S01]  /*5160*/  SHF.R.U32.HI R21, RZ, 0x18, R202 ;  /* 0x00000018ff157819 */ /* 0x000fe200000116ca */
[----:B------:R-:W-:Y:S01]  /*5170*/  FFMA.FTZ R187, R44, c[0x0][0x23c], -R231 ;  /* 0x00008f002cbb7a23 */ /* 0x000fe200000108e7 */
[----:B------:R-:W-:Y:S01]  /*5180*/  PRMT R181, R182, 0x7632, R181 ;  /* 0x00007632b6b57816 */ /* 0x000fe200000000b5 */
[----:B------:R-:W-:Y:S01]  /*5190*/  FFMA.FTZ R184, R42, c[0x0][0x23c], -R231 ;  /* 0x00008f002ab87a23 */ /* 0x000fe200000108e7 */
[----:B------:R-:W-:Y:S01]  /*51a0*/  LOP3.LUT R6, R6, 0xff, RZ, 0xc0, !PT ;  /* 0x000000ff06067812 */ /* 0x000fe200078ec0ff */
[----:B------:R-:W1:Y:S01]  /*51b0*/  MUFU.EX2 R234, R234 ;  /* 0x000000ea00ea7308 */ /* 0x000e620000000800 */
[----:B------:R-:W-:Y:S01]  /*51c0*/  PRMT R5, R182, 0x5410, R181 ;  /* 0x00005410b6057816 */ /* 0x000fe200000000b5 */
[----:B------:R-:W-:Y:S01]  /*51d0*/  FFMA.FTZ R183, R40, c[0x0][0x23c], -R231 ;  /* 0x00008f0028b77a23 */ /* 0x000fe200000108e7 */
[----:B------:R-:W-:Y:S01]  /*51e0*/  PRMT R26, R26, 0x5410, R23 ;  /* 0x000054101a1a7816 */ /* 0x000fe20000000017 */
[--C-:B------:R-:W-:Y:S01]  /*51f0*/  FFMA.FTZ R185, R25, c[0x0][0x23c], -R232.reuse ;  /* 0x00008f0019b97a23 */ /* 0x100fe200000108e8 */
[----:B------:R-:W-:Y:S01]  /*5200*/  PRMT R6, R6, 0x5410, R21 ;  /* 0x0000541006067816 */ /* 0x000fe20000000015 */
[----:B------:R-:W-:Y:S01]  /*5210*/  LDSM.16.MT88.4 R52, [R212+0x18800] ;  /* 0x01880000d434783b */ /* 0x000fe20000004200 */
[----:B------:R-:W-:Y:S01]  /*5220*/  LOP3.LUT R128, R28, R5, RZ, 0xc0, !PT ;  /* 0x000000051c807212 */ /* 0x000fe200078ec0ff */
[----:B------:R-:W-:Y:S01]  /*5230*/  MUFU.EX2 R191, R191 ;  /* 0x000000bf00bf7308 */ /* 0x000fe20000000800 */
[----:B--2---:R-:W-:Y:S01]  /*5240*/  F2FP.BF16.PACK_AB R174, R189, R192 ;  /* 0x000000c0bdae723e */ /* 0x004fe200000010ff */
[--C-:B------:R-:W-:Y:S01]  /*5250*/  HSET2.LE.AND R26, R26, R235.reuse, PT ;  /* 0x000000eb1a1a7233 */ /* 0x100fe20003803000 */
[----:B------:R-:W-:Y:S01]  /*5260*/  LOP3.LUT R21, R238, 0xffff, RZ, 0xc0, !PT ;  /* 0x0000ffffee157812 */ /* 0x000fe200078ec0ff */
[--C-:B------:R-:W-:Y:S01]  /*5270*/  HSET2.LE.AND R6, R6, R235.reuse, PT ;  /* 0x000000eb06067233 */ /* 0x100fe20003803000 */
[----:B------:R-:W-:Y:S01]  /*5280*/  PRMT R175, R174, 0x7632, R175 ;  /* 0x00007632aeaf7816 */ /* 0x000fe200000000af */
[----:B------:R-:W-:Y:S01]  /*5290*/  LDSM.16.MT88.4 R40, [R210+0x18000] ;  /* 0x01800000d228783b */ /* 0x000fe20000004200 */
[----:B------:R-:W-:Y:S01]  /*52a0*/  LOP3.LUT R20, R238, 0xff, RZ, 0xc0, !PT ;  /* 0x000000ffee147812 */ /* 0x000fe200078ec0ff */
[----:B------:R-:W2:Y:S01]  /*52b0*/  MUFU.EX2 R190, R190 ;  /* 0x000000be00be7308 */ /* 0x000ea20000000800 */
[----:B-1----:R-:W-:Y:S01]  /*52c0*/  F2FP.BF16.PACK_AB R177, R234, R237 ;  /* 0x000000edeab1723e */ /* 0x002fe200000010ff */
[----:B------:R-:W-:Y:S01]  /*52d0*/  LDSM.16.MT88.4 R28, [R210+0x18800] ;  /* 0x01880000d21c783b */ /* 0x000fe20000004200 */
[----:B------:R-:W-:Y:S01]  /*52e0*/  PRMT R5, R174, 0x5410, R175 ;  /* 0x00005410ae057816 */ /* 0x000fe200000000af */
[----:B------:R-:W-:Y:S01]  /*52f0*/  FFMA.FTZ R230, R137, c[0x0][0x23c], -R232 ;  /* 0x00008f0089e67a23 */ /* 0x000fe200000108e8 */
[----:B------:R-:W-:Y:S01]  /*5300*/  PRMT R176, R177, 0x7632, R176 ;  /* 0x00007632b1b07816 */ /* 0x000fe200000000b0 */
[----:B------:R-:W-:Y:S01]  /*5310*/  FFMA.FTZ R229, R135, c[0x0][0x23c], -R232 ;  /* 0x00008f0087e57a23 */ /* 0x000fe200000108e8 */
[----:B------:R-:W-:Y:S01]  /*5320*/  SHF.R.U32.HI R21, RZ, 0x8, R21 ;  /* 0x00000008ff157819 */ /* 0x000fe20000011615 */
[----:B------:R-:W-:Y:S01]  /*5330*/  MUFU.EX2 R180, R180 ;  /* 0x000000b400b47308 */ /* 0x000fe20000000800 */
[----:B------:R-:W-:Y:S01]  /*5340*/  PRMT R129, R177, 0x5410, R176 ;  /* 0x00005410b1817816 */ /* 0x000fe200000000b0 */
[----:B------:R-:W-:Y:S01]  /*5350*/  FFMA.FTZ R224, R136, c[0x0][0x23c], -R231 ;  /* 0x00008f0088e07a23 */ /* 0x000fe200000108e7 */
[----:B------:R-:W-:Y:S01]  /*5360*/  LOP3.LUT R130, R22, R5, RZ, 0xc0, !PT ;  /* 0x0000000516827212 */ /* 0x000fe200078ec0ff */
[----:B------:R-:W-:Y:S01]  /*5370*/  FFMA.FTZ R228, R133, c[0x0][0x23c], -R232 ;  /* 0x00008f0085e47a23 */ /* 0x000fe200000108e8 */
[----:B------:R-:W-:Y:S01]  /*5380*/  LOP3.LUT R5, R239, UR5, R200, 0x96, !PT ;  /* 0x00000005ef057c12 */ /* 0x000fe2000f8e96c8 */
[--C-:B------:R-:W-:Y:S01]  /*5390*/  FFMA.FTZ R227, R127, c[0x0][0x23c], -R232.reuse ;  /* 0x00008f007fe37a23 */ /* 0x100fe200000108e8 */
[----:B------:R-:W-:Y:S01]  /*53a0*/  PRMT R20, R20, 0x5410, R21 ;  /* 0x0000541014147816 */ /* 0x000fe20000000015 */
[----:B------:R-:W1:Y:S01]  /*53b0*/  MUFU.EX2 R179, R179 ;  /* 0x000000b300b37308 */ /* 0x000e620000000800 */
[----:B--2---:R-:W-:Y:S01]  /*53c0*/  F2FP.BF16.PACK_AB R165, R190, R191 ;  /* 0x000000bfbea5723e */ /* 0x004fe200000010ff */
[----:B------:R-:W-:Y:S01]  /*53d0*/  FFMA.FTZ R226, R125, c[0x0][0x23c], -R232 ;  /* 0x00008f007de27a23 */ /* 0x000fe200000108e8 */
[----:B------:R-:W-:Y:S01]  /*53e0*/  LOP3.LUT R129, R26, R129, RZ, 0xc0, !PT ;  /* 0x000000811a817212 */ /* 0x000fe200078ec0ff */
[----:B------:R-:W-:Y:S01]  /*53f0*/  HSET2.LE.AND R60, R20, R235, PT ;  /* 0x000000eb143c7233 */ /* 0x000fe20003803000 */
[----:B------:R-:W-:Y:S01]  /*5400*/  PRMT R164, R165, 0x7632, R164 ;  /* 0x00007632a5a47816 */ /* 0x000fe200000000a4 */
[----:B------:R-:W-:Y:S01]  /*5410*/  FFMA.FTZ R225, R35, c[0x0][0x23c], -R232 ;  /* 0x00008f0023e17a23 */ /* 0x000fe200000108e8 */
[----:B------:R-:W-:Y:S01]  /*5420*/  SHF.R.U32.HI R26, RZ, 0x10, R238 ;  /* 0x00000010ff1a7819 */ /* 0x000fe200000116ee */
[----:B------:R-:W-:Y:S01]  /*5430*/  MUFU.EX2 R187, R187 ;  /* 0x000000bb00bb7308 */ /* 0x000fe20000000800 */
[----:B------:R-:W-:Y:S01]  /*5440*/  LOP3.LUT R21, R5, 0xffff, RZ, 0xc0, !PT ;  /* 0x0000ffff05157812 */ /* 0x000fe200078ec0ff */
[----:B------:R-:W-:Y:S01]  /*5450*/  FADD.FTZ R193, R194, R193 ;  /* 0x000000c1c2c17221 */ /* 0x000fe20000010000 */
[----:B------:R-:W-:-:S02]  /*5460*/  SHF.R.U32.HI R22, RZ, 0x10, R5 ;  /* 0x00000010ff167819 */ /* 0x000fc40000011605 */
[----:B------:R-:W-:Y:S01]  /*5470*/  LOP3.LUT R4, R5, 0xff, RZ, 0xc0, !PT ;  /* 0x000000ff05047812 */ /* 0x000fe200078ec0ff */
[----:B------:R-:W-:Y:S01]  /*5480*/  FADD.FTZ R192, R192, R193 ;  /* 0x000000c1c0c07221 */ /* 0x000fe20000010000 */
[----:B------:R-:W-:Y:S01]  /*5490*/  SHF.R.U32.HI R7, RZ, 0x18, R238 ;  /* 0x00000018ff077819 */ /* 0x000fe200000116ee */
[----:B------:R-:W2:Y:S01]  /*54a0*/  MUFU.EX2 R184, R184 ;  /* 0x000000b800b87308 */ /* 0x000ea20000000800 */
[----:B------:R-:W-:Y:S01]  /*54b0*/  SHF.R.U32.HI R5, RZ, 0x18, R5 ;  /* 0x00000018ff057819 */ /* 0x000fe20000011605 */
[----:B------:R-:W-:Y:S01]  /*54c0*/  FADD.FTZ R189, R189, R192 ;  /* 0x000000c0bdbd7221 */ /* 0x000fe20000010000 */
[----:B------:R-:W-:Y:S02]  /*54d0*/  PRMT R131, R165, 0x5410, R164 ;  /* 0x00005410a5837816 */ /* 0x000fe400000000a4 */
[----:B------:R-:W-:Y:S02]  /*54e0*/  LOP3.LUT R26, R26, 0xff, RZ, 0xc0, !PT ;  /* 0x000000ff1a1a7812 */ /* 0x000fe400078ec0ff */
[----:B------:R-:W-:Y:S01]  /*54f0*/  SHF.R.U32.HI R21, RZ, 0x8, R21 ;  /* 0x00000008ff157819 */ /* 0x000fe20000011615 */
[----:B------:R-:W-:Y:S01]  /*5500*/  MUFU.EX2 R183, R183 ;  /* 0x000000b700b77308 */ /* 0x000fe20000000800 */
[----:B------:R-:W-:-:S02]  /*5510*/  LOP3.LUT R22, R22, 0xff, RZ, 0xc0, !PT ;  /* 0x000000ff16167812 */ /* 0x000fc400078ec0ff */
[----:B------:R-:W-:Y:S02]  /*5520*/  LOP3.LUT R131, R6, R131, RZ, 0xc0, !PT ;  /* 0x0000008306837212 */ /* 0x000fe400078ec0ff */
[----:B------:R-:W-:Y:S02]  /*5530*/  PRMT R26, R26, 0x5410, R7 ;  /* 0x000054101a1a7816 */ /* 0x000fe40000000007 */
[----:B------:R-:W-:Y:S01]  /*5540*/  PRMT R24, R4, 0x5410, R21 ;  /* 0x0000541004187816 */ /* 0x000fe20000000015 */
[----:B------:R-:W-:Y:S01]  /*5550*/  MUFU.EX2 R188, R188 ;  /* 0x000000bc00bc7308 */ /* 0x000fe20000000800 */
[----:B------:R-:W-:Y:S01]  /*5560*/  PRMT R22, R22, 0x5410, R5 ;  /* 0x0000541016167816 */ /* 0x000fe20000000005 */
[C---:B------:R-:W-:Y:S01]  /*5570*/  HMMA.16816.F32.BF16 R44, R128.reuse, R48, RZ ;  /* 0x00000030802c723c */ /* 0x040fe200000418ff */
[----:B------:R-:W3:Y:S01]  /*5580*/  LDSM.16.MT88.4 R4, [R209+0x18800] ;  /* 0x01880000d104783b */ /* 0x000ee20000004200 */
[----:B-1----:R-:W-:Y:S01]  /*5590*/  F2FP.BF16.PACK_AB R166, R179, R180 ;  /* 0x000000b4b3a6723e */ /* 0x002fe200000010ff */
[--C-:B------:R-:W-:Y:S01]  /*55a0*/  HSET2.LE.AND R27, R26, R235.reuse, PT ;  /* 0x000000eb1a1b7233 */ /* 0x100fe20003803000 */
[----:B--2---:R-:W-:Y:S01]  /*55b0*/  F2FP.BF16.PACK_AB R173, R184, R187 ;  /* 0x000000bbb8ad723e */ /* 0x004fe200000010ff */
[--C-:B------:R-:W-:Y:S01]  /*55c0*/  HSET2.LE.AND R24, R24, R235.reuse, PT ;  /* 0x000000eb18187233 */ /* 0x100fe20003803000 */
[----:B------:R-:W1:Y:S01]  /*55d0*/  MUFU.EX2 R185, R185 ;  /* 0x000000b900b97308 */ /* 0x000e620000000800 */
[C---:B------:R-:W-:Y:S01]  /*55e0*/  PRMT R167, R166.reuse, 0x7632, R167 ;  /* 0x00007632a6a77816 */ /* 0x040fe200000000a7 */
[----:B------:R-:W-:Y:S01]  /*55f0*/  HMMA.16816.F32.BF16 R48, R128, R50, RZ ;  /* 0x000000328030723c */ /* 0x000fe200000418ff */
[----:B------:R-:W-:Y:S01]  /*5600*/  PRMT R172, R173, 0x7632, R172 ;  /* 0x00007632adac7816 */ /* 0x000fe200000000ac */
[----:B------:R-:W-:Y:S01]  /*5610*/  HSET2.LE.AND R22, R22, R235, PT ;  /* 0x000000eb16167233 */ /* 0x000fe20003803000 */
[----:B------:R-:W-:-:S02]  /*5620*/  PRMT R61, R166, 0x5410, R167 ;  /* 0x00005410a63d7816 */ /* 0x000fc400000000a7 */
[----:B------:R-:W-:Y:S01]  /*5630*/  PRMT R25, R173, 0x5410, R172 ;  /* 0x00005410ad197816 */ /* 0x000fe200000000ac */
[----:B------:R-:W2:Y:S01]  /*5640*/  MUFU.EX2 R178, R178 ;  /* 0x000000b200b27308 */ /* 0x000ea20000000800 */
[----:B------:R-:W-:Y:S01]  /*5650*/  LOP3.LUT R26, R60, R61, RZ, 0xc0, !PT ;  /* 0x0000003d3c1a7212 */ /* 0x000fe200078ec0ff */
[C---:B------:R-:W-:Y:S01]  /*5660*/  HMMA.16816.F32.BF16 R160, R128.reuse, R156, RZ ;  /* 0x0000009c80a0723c */ /* 0x040fe200000418ff */
[----:B------:R-:W-:Y:S02]  /*5670*/  LOP3.LUT R25, R22, R25, RZ, 0xc0, !PT ;  /* 0x0000001916197212 */ /* 0x000fe400078ec0ff */
[----:B------:R-:W-:Y:S02]  /*5680*/  SHF.R.U32.HI R240, RZ, 0x10, R202 ;  /* 0x00000010fff07819 */ /* 0x000fe400000116ca */
[----:B-1----:R-:W-:Y:S01]  /*5690*/  F2FP.BF16.PACK_AB R170, R185, R188 ;  /* 0x000000bcb9aa723e */ /* 0x002fe200000010ff */
[----:B------:R-:W-:Y:S02]  /*56a0*/  MUFU.EX2 R230, R230 ;  /* 0x000000e600e67308 */ /* 0x000fe40000000800 */
[----:B------:R-:W-:Y:S01]  /*56b0*/  HMMA.16816.F32.BF16 R156, R128, R158, RZ ;  /* 0x0000009e809c723c */ /* 0x000fe200000418ff */
[----:B------:R-:W-:Y:S01]  /*56c0*/  FADD.FTZ R188, R188, R189 ;  /* 0x000000bdbcbc7221 */ /* 0x000fe20000010000 */
[----:B------:R-:W-:-:S03]  /*56d0*/  PRMT R171, R170, 0x7632, R171 ;  /* 0x00007632aaab7816 */ /* 0x000fc600000000ab */
[----:B------:R-:W-:Y:S01]  /*56e0*/  FADD.FTZ R185, R185, R188 ;  /* 0x000000bcb9b97221 */ /* 0x000fe20000010000 */
[----:B--2---:R-:W-:Y:S01]  /*56f0*/  F2FP.BF16.PACK_AB R169, R178, R183 ;  /* 0x000000b7b2a9723e */ /* 0x004fe200000010ff */
[----:B------:R-:W1:Y:S01]  /*5700*/  MUFU.EX2 R229, R229 ;  /* 0x000000e500e57308 */ /* 0x000e620000000800 */
[----:B------:R-:W-:Y:S01]  /*5710*/  PRMT R21, R170, 0x5410, R171 ;  /* 0x00005410aa157816 */ /* 0x000fe200000000ab */
[C---:B------:R-:W-:Y:S01]  /*5720*/  HMMA.16816.F32.BF16 R92, R128.reuse, R96, RZ ;  /* 0x00000060805c723c */ /* 0x040fe200000418ff */
[C---:B------:R-:W-:Y:S01]  /*5730*/  PRMT R168, R169.reuse, 0x7632, R168 ;  /* 0x00007632a9a87816 */ /* 0x040fe200000000a8 */
[----:B------:R-:W-:Y:S01]  /*5740*/  FADD.FTZ R180, R180, R185 ;  /* 0x000000b9b4b47221 */ /* 0x000fe20000010000 */
[----:B------:R-:W-:Y:S02]  /*5750*/  LOP3.LUT R24, R24, R21, RZ, 0xc0, !PT ;  /* 0x0000001518187212 */ /* 0x000fe400078ec0ff */
[----:B------:R-:W-:Y:S01]  /*5760*/  PRMT R60, R169, 0x5410, R168 ;  /* 0x00005410a93c7816 */ /* 0x000fe200000000a8 */
[----:B------:R-:W-:Y:S01]  /*5770*/  LDSM.16.MT88.4 R20, [R208+0x18800] ;  /* 0x01880000d014783b */ /* 0x000fe20000004200 */
[----:B------:R-:W-:Y:S01]  /*5780*/  MUFU.EX2 R224, R224 ;  /* 0x000000e000e07308 */ /* 0x000fe20000000800 */
[----:B------:R-:W-:Y:S01]  /*5790*/  HMMA.16816.F32.BF16 R96, R128, R98, RZ ;  /* 0x000000628060723c */ /* 0x000fe200000418ff */
[----:B------:R-:W-:Y:S01]  /*57a0*/  LOP3.LUT R27, R27, R60, RZ, 0xc0, !PT ;  /* 0x0000003c1b1b7212 */ /* 0x000fe200078ec0ff */
[----:B------:R-:W-:-:S05]  /*57b0*/  FADD.FTZ R179, R179, R180 ;  /* 0x000000b4b3b37221 */ /* 0x000fca0000010000 */
[----:B------:R-:W-:Y:S01]  /*57c0*/  MUFU.EX2 R228, R228 ;  /* 0x000000e400e47308 */ /* 0x000fe20000000800 */
[C---:B---3--:R-:W-:Y:S07]  /*57d0*/  HMMA.16816.F32.BF16 R44, R24.reuse, R4, R44 ;  /* 0x00000004182c723c */ /* 0x048fee000004182c */
[----:B------:R-:W-:Y:S01]  /*57e0*/  MUFU.EX2 R227, R227 ;  /* 0x000000e300e37308 */ /* 0x000fe20000000800 */
[----:B------:R-:W-:Y:S01]  /*57f0*/  HMMA.16816.F32.BF16 R48, R24, R6, R48 ;  /* 0x000000061830723c */ /* 0x000fe20000041830 */
[----:B------:R-:W2:Y:S06]  /*5800*/  LDSM.16.MT88.4 R4, [R212+0x1a800] ;  /* 0x01a80000d404783b */ /* 0x000eac0000004200 */
[----:B------:R-:W-:Y:S01]  /*5810*/  MUFU.EX2 R226, R226 ;  /* 0x000000e200e27308 */ /* 0x000fe20000000800 */
[C---:B------:R-:W-:Y:S07]  /*5820*/  HMMA.16816.F32.BF16 R60, R128.reuse, R64, RZ ;  /* 0x00000040803c723c */ /* 0x040fee00000418ff */
[----:B------:R-:W-:Y:S01]  /*5830*/  MUFU.EX2 R225, R225 ;  /* 0x000000e100e17308 */ /* 0x000fe20000000800 */
[----:B------:R-:W-:Y:S08]  /*5840*/  HMMA.16816.F32.BF16 R64, R128, R66, RZ ;  /* 0x000000428040723c */ /* 0x000ff000000418ff */
[C---:B------:R-:W-:Y:S08]  /*5850*/  HMMA.16816.F32.BF16 R160, R24.reuse, R52, R160 ;  /* 0x0000003418a0723c */ /* 0x040ff000000418a0 */
[----:B------:R-:W-:Y:S08]  /*5860*/  HMMA.16816.F32.BF16 R156, R24, R54, R156 ;  /* 0x00000036189c723c */ /* 0x000ff0000004189c */
[C---:B------:R-:W-:Y:S08]  /*5870*/  HMMA.16816.F32.BF16 R52, R128.reuse, R56, RZ ;  /* 0x000000388034723c */ /* 0x040ff000000418ff */
[----:B------:R-:W-:Y:S08]  /*5880*/  HMMA.16816.F32.BF16 R56, R128, R58, RZ ;  /* 0x0000003a8038723c */ /* 0x000ff000000418ff */
[C---:B--2---:R-:W-:Y:S08]  /*5890*/  HMMA.16816.F32.BF16 R60, R24.reuse, R4, R60 ;  /* 0x00000004183c723c */ /* 0x044ff0000004183c */
[C---:B------:R-:W-:Y:S01]  /*58a0*/  HMMA.16816.F32.BF16 R64, R24.reuse, R6, R64 ;  /* 0x000000061840723c */ /* 0x040fe20000041840 */
[----:B------:R-:W2:Y:S07]  /*58b0*/  LDSM.16.MT88.4 R4, [R212+0x1c800] ;  /* 0x01c80000d404783b */ /* 0x000eae0000004200 */
[C---:B------:R-:W-:Y:S08]  /*58c0*/  HMMA.16816.F32.BF16 R52, R24.reuse, R20, R52 ;  /* 0x000000141834723c */ /* 0x040ff00000041834 */
[----:B------:R-:W-:Y:S01]  /*58d0*/  HMMA.16816.F32.BF16 R56, R24, R22, R56 ;  /* 0x000000161838723c */ /* 0x000fe20000041838 */
[----:B------:R-:W3:Y:S07]  /*58e0*/  LDSM.16.MT88.4 R20, [R208+0x1a800] ;  /* 0x01a80000d014783b */ /* 0x000eee0000004200 */
[C---:B------:R-:W-:Y:S08]  /*58f0*/  HMMA.16816.F32.BF16 R84, R128.reuse, R88, RZ ;  /* 0x000000588054723c */ /* 0x040ff000000418ff */
[C---:B------:R-:W-:Y:S08]  /*5900*/  HMMA.16816.F32.BF16 R88, R128.reuse, R90, RZ ;  /* 0x0000005a8058723c */ /* 0x040ff000000418ff */
        /* <DEDUP_REMOVED lines=10> */
[C---:B------:R-:W-:Y:S01]  /*59b0*/  HMMA.16816.F32.BF16 R88, R24.reuse, R22, R88 ;  /* 0x000000161858723c */ /* 0x040fe20000041858 */
[----:B------:R-:W3:Y:S07]  /*59c0*/  LDSM.16.MT88.4 R20, [R208+0x1c800] ;  /* 0x01c80000d014783b */ /* 0x000eee0000004200 */
[C---:B------:R-:W-:Y:S08]  /*59d0*/  HMMA.16816.F32.BF16 R76, R24.reuse, R108, R76 ;  /* 0x0000006c184c723c */ /* 0x040ff0000004184c */
[----:B------:R-:W-:Y:S08]  /*59e0*/  HMMA.16816.F32.BF16 R80, R24, R110, R80 ;  /* 0x0000006e1850723c */ /* 0x000ff00000041850 */
[C---:B------:R-:W-:Y:S08]  /*59f0*/  HMMA.16816.F32.BF16 R108, R128.reuse, R112, RZ ;  /* 0x00000070806c723c */ /* 0x040ff000000418ff */
[----:B------:R-:W-:Y:S08]  /*5a00*/  HMMA.16816.F32.BF16 R112, R128, R114, RZ ;  /* 0x000000728070723c */ /* 0x000ff000000418ff */
[C---:B------:R-:W-:Y:S08]  /*5a10*/  HMMA.16816.F32.BF16 R68, R24.reuse, R116, R68 ;  /* 0x000000741844723c */ /* 0x040ff00000041844 */
[----:B------:R-:W-:Y:S08]  /*5a20*/  HMMA.16816.F32.BF16 R72, R24, R118, R72 ;  /* 0x000000761848723c */ /* 0x000ff00000041848 */
[----:B------:R-:W-:Y:S08]  /*5a30*/  HMMA.16816.F32.BF16 R116, R128, R120, RZ ;  /* 0x000000788074723c */ /* 0x000ff000000418ff */
[C---:B------:R-:W-:Y:S08]  /*5a40*/  HMMA.16816.F32.BF16 R36, R24.reuse, R28, R36 ;  /* 0x0000001c1824723c */ /* 0x040ff00000041824 */
[C---:B------:R-:W-:Y:S01]  /*5a50*/  HMMA.16816.F32.BF16 R40, R24.reuse, R30, R40 ;  /* 0x0000001e1828723c */ /* 0x040fe20000041828 */
[----:B------:R-:W4:Y:S07]  /*5a60*/  LDSM.16.MT88.4 R28, [R210+0x1c800] ;  /* 0x01c80000d21c783b */ /* 0x000f2e0000004200 */
[C---:B--2---:R-:W-:Y:S08]  /*5a70*/  HMMA.16816.F32.BF16 R108, R24.reuse, R4, R108 ;  /* 0x00000004186c723c */ /* 0x044ff0000004186c */
[----:B------:R-:W-:Y:S01]  /*5a80*/  HMMA.16816.F32.BF16 R112, R24, R6, R112 ;  /* 0x000000061870723c */ /* 0x000fe20000041870 */
[----:B------:R-:W2:Y:S07]  /*5a90*/  LDSM.16.MT88.4 R4, [R212+0x1e800] ;  /* 0x01e80000d404783b */ /* 0x000eae0000004200 */
[C---:B------:R-:W-:Y:S08]  /*5aa0*/  HMMA.16816.F32.BF16 R100, R128.reuse, R104, RZ ;  /* 0x000000688064723c */ /* 0x040ff000000418ff */
[----:B------:R-:W-:Y:S08]  /*5ab0*/  HMMA.16816.F32.BF16 R104, R128, R106, RZ ;  /* 0x0000006a8068723c */ /* 0x000ff000000418ff */
[----:B---3--:R-:W-:Y:S07]  /*5ac0*/  HMMA.16816.F32.BF16 R116, R24, R20, R116 ;  /* 0x000000141874723c */ /* 0x008fee0000041874 */
[----:B------:R-:W-:Y:S01]  /*5ad0*/  LOP3.LUT R20, R153, UR4, RZ, 0x3c, !PT ;  /* 0x0000000499147c12 */ /* 0x000fe2000f8e3cff */
[----:B------:R-:W-:Y:S04]  /*5ae0*/  HMMA.16816.F32.BF16 R120, R128, R122, RZ ;  /* 0x0000007a8078723c */ /* 0x000fe800000418ff */
[----:B------:R-:W-:-:S04]  /*5af0*/  IMAD.WIDE.U32 R20, R20, -0x326172a9, RZ ;  /* 0xcd9e8d5714147825 */ /* 0x000fc800078e00ff */
[----:B------:R-:W-:Y:S01]  /*5b00*/  HMMA.16816.F32.BF16 R152, R128, R148, RZ ;  /* 0x000000948098723c */ /* 0x000fe200000418ff */
[----:B------:R-:W-:Y:S02]  /*5b10*/  LOP3.LUT R222, R21, UR16, R222, 0x96, !PT ;  /* 0x0000001015de7c12 */ /* 0x000fe4000f8e96de */
[----:B------:R-:W-:-:S03]  /*5b20*/  LOP3.LUT R20, R207, UR15, R20, 0x96, !PT ;  /* 0x0000000fcf147c12 */ /* 0x000fc6000f8e9614 */
[----:B------:R-:W-:Y:S02]  /*5b30*/  IMAD.WIDE.U32 R222, R222, -0x2daee0ad, RZ ;  /* 0xd2511f53dede7825 */ /* 0x000fe400078e00ff */
[----:B----4-:R-:W-:Y:S02]  /*5b40*/  HMMA.16816.F32.BF16 R104, R24, R30, R104 ;  /* 0x0000001e1868723c */ /* 0x010fe40000041868 */
[----:B------:R-:W-:Y:S01]  /*5b50*/  IMAD.WIDE.U32 R20, R20, -0x2daee0ad, RZ ;  /* 0xd2511f5314147825 */ /* 0x000fe200078e00ff */
[----:B------:R-:W-:-:S03]  /*5b60*/  LOP3.LUT R220, R223, UR14, R220, 0x96, !PT ;  /* 0x0000000edfdc7c12 */ /* 0x000fc6000f8e96dc */
[----:B------:R-:W-:Y:S01]  /*5b70*/  FFMA.FTZ R223, R134, c[0x0][0x23c], -R231 ;  /* 0x00008f0086df7a23 */ /* 0x000fe200000108e7 */
[----:B------:R-:W-:Y:S01]  /*5b80*/  LOP3.LUT R30, R21, UR12, R222, 0x96, !PT ;  /* 0x0000000c151e7c12 */ /* 0x000fe2000f8e96de */
[----:B------:R-:W-:Y:S01]  /*5b90*/  HMMA.16816.F32.BF16 R148, R128, R150, RZ ;  /* 0x000000968094723c */ /* 0x000fe200000418ff */
[----:B------:R-:W-:-:S03]  /*5ba0*/  IMAD.WIDE.U32 R220, R220, -0x326172a9, RZ ;  /* 0xcd9e8d57dcdc7825 */ /* 0x000fc600078e00ff */
[----:B------:R-:W3:Y:S01]  /*5bb0*/  MUFU.EX2 R223, R223 ;  /* 0x000000df00df7308 */ /* 0x000ee20000000800 */
[----:B------:R-:W-:-:S03]  /*5bc0*/  IMAD.WIDE.U32 R30, R30, -0x326172a9, RZ ;  /* 0xcd9e8d571e1e7825 */ /* 0x000fc600078e00ff */
[----:B--2---:R-:W-:Y:S01]  /*5bd0*/  HMMA.16816.F32.BF16 R152, R24, R4, R152 ;  /* 0x000000041898723c */ /* 0x004fe20000041898 */
[----:B------:R-:W-:Y:S01]  /*5be0*/  FFMA.FTZ R222, R132, c[0x0][0x23c], -R231 ;  /* 0x00008f0084de7a23 */ /* 0x000fe200000108e7 */
[----:B------:R-:W-:-:S05]  /*5bf0*/  LOP3.LUT R244, R31, UR11, R220, 0x96, !PT ;  /* 0x0000000b1ff47c12 */ /* 0x000fca000f8e96dc */
[C-C-:B------:R-:W-:Y:S01]  /*5c00*/  LOP3.LUT R4, R221.reuse, UR13, R206.reuse, 0x96, !PT ;  /* 0x0000000ddd047c12 */ /* 0x140fe2000f8e96ce */
[C---:B------:R-:W-:Y:S01]  /*5c10*/  HMMA.16816.F32.BF16 R120, R24.reuse, R22, R120 ;  /* 0x000000161878723c */ /* 0x040fe20000041878 */
[----:B------:R-:W-:Y:S01]  /*5c20*/  LOP3.LUT R206, R221, UR13, R206, 0x96, !PT ;  /* 0x0000000dddce7c12 */ /* 0x000fe2000f8e96ce */
[----:B------:R-:W-:Y:S01]  /*5c30*/  IMAD.WIDE.U32 R244, R244, -0x2daee0ad, RZ ;  /* 0xd2511f53f4f47825 */ /* 0x000fe200078e00ff */
[----:B------:R-:W-:Y:S03]  /*5c40*/  MUFU.EX2 R222, R222 ;  /* 0x000000de00de7308 */ /* 0x000fe60000000800 */
[----:B------:R-:W-:Y:S01]  /*5c50*/  IMAD.WIDE.U32 R4, R4, -0x2daee0ad, RZ ;  /* 0xd2511f5304047825 */ /* 0x000fe200078e00ff */
[----:B------:R-:W-:Y:S01]  /*5c60*/  LOP3.LUT R22, R31, UR11, R220, 0x96, !PT ;  /* 0x0000000b1f167c12 */ /* 0x000fe2000f8e96dc */
[----:B------:R-:W-:Y:S01]  /*5c70*/  HMMA.16816.F32.BF16 R148, R24, R6, R148 ;  /* 0x000000061894723c */ /* 0x000fe20000041894 */
[----:B------:R-:W-:Y:S01]  /*5c80*/  LOP3.LUT R31, R202, 0xffff, RZ, 0xc0, !PT ;  /* 0x0000ffffca1f7812 */ /* 0x000fe200078ec0ff */
[----:B------:R-:W-:Y:S01]  /*5c90*/  FFMA.FTZ R221, R126, c[0x0][0x23c], -R231 ;  /* 0x00008f007edd7a23 */ /* 0x000fe200000108e7 */
[----:B------:R-:W-:Y:S01]  /*5ca0*/  LOP3.LUT R20, R5, UR10, R20, 0x96, !PT ;  /* 0x0000000a05147c12 */ /* 0x000fe2000f8e9614 */
[----:B------:R-:W-:Y:S01]  /*5cb0*/  IMAD.WIDE.U32 R22, R22, -0x2daee0ad, RZ ;  /* 0xd2511f5316167825 */ /* 0x000fe200078e00ff */
[----:B------:R-:W-:-:S03]  /*5cc0*/  SHF.R.U32.HI R31, RZ, 0x8, R31 ;  /* 0x00000008ff1f7819 */ /* 0x000fc6000001161f */
[----:B------:R-:W-:Y:S01]  /*5cd0*/  IMAD R7, R206, -0x2daee0ad, RZ ;  /* 0xd2511f53ce077824 */ /* 0x000fe200078e02ff */
[----:B------:R-:W-:Y:S01]  /*5ce0*/  LOP3.LUT R5, R23, UR8, R4, 0x96, !PT ;  /* 0x0000000817057c12 */ /* 0x000fe2000f8e9604 */
[----:B------:R-:W-:Y:S01]  /*5cf0*/  IMAD.WIDE.U32 R206, R20, -0x326172a9, RZ ;  /* 0xcd9e8d5714ce7825 */ /* 0x000fe200078e00ff */
[----:B------:R-:W-:Y:S01]  /*5d00*/  LOP3.LUT R4, R203, UR34, R204, 0x96, !PT ;  /* 0x00000022cb047c12 */ /* 0x000fe2000f8e96cc */
[----:B------:R-:W-:Y:S01]  /*5d10*/  HMMA.16816.F32.BF16 R100, R24, R28, R100 ;  /* 0x0000001c1864723c */ /* 0x000fe20000041864 */
[----:B------:R-:W-:Y:S01]  /*5d20*/  LOP3.LUT R23, R202, 0xff, RZ, 0xc0, !PT ;  /* 0x000000ffca177812 */ /* 0x000fe200078ec0ff */
[----:B------:R-:W-:Y:S01]  /*5d30*/  IMAD.WIDE.U32 R204, R5, -0x326172a9, RZ ;  /* 0xcd9e8d5705cc7825 */ /* 0x000fe200078e00ff */
[----:B------:R-:W-:Y:S01]  /*5d40*/  SHF.R.U32.HI R203, RZ, 0x18, R202 ;  /* 0x00000018ffcb7819 */ /* 0x000fe200000116ca */
[----:B------:R-:W2:Y:S01]  /*5d50*/  MUFU.EX2 R221, R221 ;  /* 0x000000dd00dd7308 */ /* 0x000ea20000000800 */
[----:B------:R-:W-:Y:S01]  /*5d60*/  ISETP.GE.U32.AND P1, PT, R252, R23, PT ;  /* 0x00000017fc00720c */ /* 0x000fe20003f26070 */
[----:B------:R-:W-:Y:S01]  /*5d70*/  FFMA.FTZ R220, R124, c[0x0][0x23c], -R231 ;  /* 0x00008f007cdc7a23 */ /* 0x000fe200000108e7 */
[----:B------:R-:W-:-:S02]  /*5d80*/  LOP3.LUT R21, R205, UR34, R206, 0x96, !PT ;  /* 0x00000022cd157c12 */ /* 0x000fc4000f8e96ce */
[----:B------:R-:W-:Y:S02]  /*5d90*/  LOP3.LUT R199, R204, 0xff, RZ, 0xc0, !PT ;  /* 0x000000ffccc77812 */ /* 0x000fe400078ec0ff */
[C---:B------:R-:W-:Y:S01]  /*5da0*/  LOP3.LUT R23, R21.reuse, 0xffff, RZ, 0xc0, !PT ;  /* 0x0000ffff15177812 */ /* 0x040fe200078ec0ff */
[----:B------:R-:W-:Y:S01]  /*5db0*/  MUFU.EX2 R220, R220 ;  /* 0x000000dc00dc7308 */ /* 0x000fe20000000800 */
[----:B------:R-:W-:Y:S02]  /*5dc0*/  ISETP.GE.U32.AND P3, PT, R252, R199, PT ;  /* 0x000000c7fc00720c */ /* 0x000fe40003f66070 */
[----:B------:R-:W-:Y:S02]  /*5dd0*/  LOP3.LUT R199, R21, 0xff, RZ, 0xc0, !PT ;  /* 0x000000ff15c77812 */ /* 0x000fe400078ec0ff */
[----:B------:R-:W-:Y:S01]  /*5de0*/  LOP3.LUT R28, R245, UR8, R7, 0x96, !PT ;  /* 0x00000008f51c7c12 */ /* 0x000fe2000f8e9607 */
[----:B------:R-:W-:Y:S01]  /*5df0*/  @!P1 HFMA2.BF16_V2 R127, -RZ.H0_H0, RZ.H0_H0, -R174.H0_H0 ;  /* 0x200000ffff7f9231 */ /* 0x000fe200003409ae */
[----:B------:R-:W-:-:S02]  /*5e00*/  SHF.R.U32.HI R23, RZ, 0x8, R23 ;  /* 0x00000008ff177819 */ /* 0x000fc40000011617 */
[----:B------:R-:W-:Y:S02]  /*5e10*/  ISETP.GE.U32.AND P5, PT, R252, R199, PT ;  /* 0x000000c7fc00720c */ /* 0x000fe40003fa6070 */
[----:B------:R-:W-:Y:S02]  /*5e20*/  LOP3.LUT R6, R204, 0xffff, RZ, 0xc0, !PT ;  /* 0x0000ffffcc067812 */ /* 0x000fe400078ec0ff */
[--C-:B------:R-:W-:Y:S02]  /*5e30*/  SHF.R.U32.HI R7, RZ, 0x10, R204.reuse ;  /* 0x00000010ff077819 */ /* 0x100fe400000116cc */
[----:B------:R-:W-:Y:S01]  /*5e40*/  SHF.R.U32.HI R5, RZ, 0x18, R204 ;  /* 0x00000018ff057819 */ /* 0x000fe200000116cc */
[----:B------:R-:W-:Y:S01]  /*5e50*/  IMAD.WIDE.U32 R204, R28, -0x326172a9, RZ ;  /* 0xcd9e8d571ccc7825 */ /* 0x000fe200078e00ff */
[----:B------:R-:W-:Y:S02]  /*5e60*/  LOP3.LUT R23, R23, 0xffff, RZ, 0xc0, !PT ;  /* 0x0000ffff17177812 */ /* 0x000fe400078ec0ff */
[----:B------:R-:W-:-:S02]  /*5e70*/  ISETP.GE.U32.AND P4, PT, R252, R203, PT ;  /* 0x000000cbfc00720c */ /* 0x000fc40003f86070 */
[----:B------:R-:W-:Y:S02]  /*5e80*/  ISETP.GE.U32.AND P6, PT, R252, R23, PT ;  /* 0x00000017fc00720c */ /* 0x000fe40003fc6070 */
[C---:B------:R-:W-:Y:S02]  /*5e90*/  LOP3.LUT R243, R204.reuse, 0xffff, RZ, 0xc0, !PT ;  /* 0x0000ffffccf37812 */ /* 0x040fe400078ec0ff */
[----:B------:R-:W-:Y:S02]  /*5ea0*/  LOP3.LUT R242, R204, 0xff, RZ, 0xc0, !PT ;  /* 0x000000ffccf27812 */ /* 0x000fe400078ec0ff */
[--C-:B------:R-:W-:Y:S02]  /*5eb0*/  SHF.R.U32.HI R241, RZ, 0x10, R204.reuse ;  /* 0x00000010fff17819 */ /* 0x100fe400000116cc */
[----:B------:R-:W-:Y:S02]  /*5ec0*/  SHF.R.U32.HI R236, RZ, 0x18, R204 ;  /* 0x00000018ffec7819 */ /* 0x000fe400000116cc */
[C---:B-1----:R-:W-:Y:S01]  /*5ed0*/  F2FP.BF16.PACK_AB R204, R229.reuse, R230 ;  /* 0x000000e6e5cc723e */ /* 0x042fe200000010ff */
[----:B------:R-:W-:Y:S01]  /*5ee0*/  @!P4 HFMA2.BF16_V2 R124, -RZ.H0_H0, RZ.H0_H0, -R164.H0_H0 ;  /* 0x200000ffff7cc231 */ /* 0x000fe200003409a4 */
[----:B------:R-:W-:Y:S01]  /*5ef0*/  SHF.R.U32.HI R23, RZ, 0x18, R21 ;  /* 0x00000018ff177819 */ /* 0x000fe20000011615 */
[----:B------:R-:W-:Y:S01]  /*5f00*/  FADD.FTZ R230, R230, R179 ;  /* 0x000000b3e6e67221 */ /* 0x000fe20000010000 */
[C---:B------:R-:W-:Y:S01]  /*5f10*/  PRMT R203, R204.reuse, 0x7632, R203 ;  /* 0x00007632cccb7816 */ /* 0x040fe200000000cb */
[----:B------:R-:W-:Y:S01]  /*5f20*/  @!P5 HFMA2.BF16_V2 R198, -RZ.H0_H0, RZ.H0_H0, -R204.H0_H0 ;  /* 0x200000ffffc6d231 */ /* 0x000fe200003409cc */
[----:B------:R-:W-:Y:S01]  /*5f30*/  SHF.R.U32.HI R21, RZ, 0x10, R21 ;  /* 0x00000010ff157819 */ /* 0x000fe20000011615 */
[----:B------:R-:W-:Y:S01]  /*5f40*/  FADD.FTZ R229, R229, R230 ;  /* 0x000000e6e5e57221 */ /* 0x000fe20000010000 */
[----:B------:R-:W-:Y:S01]  /*5f50*/  PRMT R20, R204, 0x5410, R203 ;  /* 0x00005410cc147816 */ /* 0x000fe200000000cb */
[----:B------:R-:W-:Y:S01]  /*5f60*/  @!P6 HFMA2.BF16_V2 R197, -RZ.H0_H0, RZ.H0_H0, -R203.H0_H0 ;  /* 0x200000ffffc5e231 */ /* 0x000fe200003409cb */
[----:B------:R-:W-:-:S02]  /*5f70*/  @!P5 PRMT R204, R198, 0x5410, RZ ;  /* 0x00005410c6ccd816 */ /* 0x000fc400000000ff */
[C---:B------:R-:W-:Y:S02]  /*5f80*/  ISETP.GE.U32.AND P5, PT, R252.reuse, R23, PT ;  /* 0x00000017fc00720c */ /* 0x040fe40003fa6070 */
[----:B------:R-:W-:Y:S02]  /*5f90*/  LOP3.LUT R21, R21, 0xff, RZ, 0xc0, !PT ;  /* 0x000000ff15157812 */ /* 0x000fe400078ec0ff */
[----:B------:R-:W-:Y:S02]  /*5fa0*/  LOP3.LUT R29, R205, UR34, R206, 0x96, !PT ;  /* 0x00000022cd1d7c12 */ /* 0x000fe4000f8e96ce */
[----:B------:R-:W-:Y:S02]  /*5fb0*/  @!P6 PRMT R203, R197, 0x5410, RZ ;  /* 0x00005410c5cbe816 */ /* 0x000fe400000000ff */
[----:B---3--:R-:W-:Y:S02]  /*5fc0*/  F2FP.BF16.PACK_AB R206, R223, R224 ;  /* 0x000000e0dfce723e */ /* 0x008fe400000010ff */
[----:B------:R-:W-:-:S02]  /*5fd0*/  ISETP.GE.U32.AND P6, PT, R252, R21, PT ;  /* 0x00000015fc00720c */ /* 0x000fc40003fc6070 */
[C---:B------:R-:W-:Y:S02]  /*5fe0*/  PRMT R205, R206.reuse, 0x7632, R205 ;  /* 0x00007632cecd7816 */ /* 0x040fe400000000cd */
[----:B------:R-:W-:Y:S02]  /*5ff0*/  LOP3.LUT R7, R7, 0xff, RZ, 0xc0, !PT ;  /* 0x000000ff07077812 */ /* 0x000fe400078ec0ff */
[----:B------:R-:W-:Y:S01]  /*6000*/  LOP3.LUT R246, R207, UR9, R30, 0x96, !PT ;  /* 0x00000009cff67c12 */ /* 0x000fe2000f8e961e */
[----:B------:R-:W-:Y:S01]  /*6010*/  @!P5 HFMA2.BF16_V2 R196, -RZ.H0_H0, RZ.H0_H0, -R205.H0_H0 ;  /* 0x200000ffffc4d231 */ /* 0x000fe200003409cd */
[----:B------:R-:W-:Y:S02]  /*6020*/  SHF.R.U32.HI R6, RZ, 0x8, R6 ;  /* 0x00000008ff067819 */ /* 0x000fe40000011606 */
[----:B------:R-:W-:Y:S01]  /*6030*/  PRMT R21, R206, 0x5410, R205 ;  /* 0x00005410ce157816 */ /* 0x000fe200000000cd */
[----:B------:R-:W-:Y:S01]  /*6040*/  IMAD.WIDE.U32 R246, R246, -0x2daee0ad, RZ ;  /* 0xd2511f53f6f67825 */ /* 0x000fe200078e00ff */
[----:B------:R-:W-:Y:S01]  /*6050*/  @!P5 PRMT R205, R196, 0x5410, RZ ;  /* 0x00005410c4cdd816 */ /* 0x000fe200000000ff */
[----:B------:R-:W-:Y:S01]  /*6060*/  @!P6 HFMA2.BF16_V2 R195, -RZ.H0_H0, RZ.H0_H0, -R206.H0_H0 ;  /* 0x200000ffffc3e231 */ /* 0x000fe200003409ce */
[----:B------:R-:W-:-:S02]  /*6070*/  ISETP.GE.U32.AND P5, PT, R252, R7, PT ;  /* 0x00000007fc00720c */ /* 0x000fc40003fa6070 */
[----:B------:R-:W-:Y:S02]  /*6080*/  LOP3.LUT R7, R6, 0xffff, RZ, 0xc0, !PT ;  /* 0x0000ffff06077812 */ /* 0x000fe400078ec0ff */
[----:B------:R-:W-:Y:S02]  /*6090*/  @!P6 PRMT R206, R195, 0x5410, RZ ;  /* 0x00005410c3cee816 */ /* 0x000fe400000000ff */
[C---:B------:R-:W-:Y:S02]  /*60a0*/  ISETP.GE.U32.AND P6, PT, R252.reuse, R7, PT ;  /* 0x00000007fc00720c */ /* 0x040fe40003fc6070 */
[----:B------:R-:W-:Y:S02]  /*60b0*/  ISETP.GE.U32.AND P2, PT, R252, R5, PT ;  /* 0x00000005fc00720c */ /* 0x000fe40003f46070 */
[----:B------:R-:W-:Y:S02]  /*60c0*/  LOP3.LUT R5, R239, UR5, R200, 0x96, !PT ;  /* 0x00000005ef057c12 */ /* 0x000fe4000f8e96c8 */
[----:B------:R-:W-:-:S02]  /*60d0*/  LOP3.LUT R6, R247, UR5, R22, 0x96, !PT ;  /* 0x00000005f7067c12 */ /* 0x000fc4000f8e9616 */
[----:B------:R-:W-:Y:S01]  /*60e0*/  F2FP.BF16.PACK_AB R200, R227, R228 ;  /* 0x000000e4e3c8723e */ /* 0x000fe200000010ff */
[----:B------:R-:W-:Y:S01]  /*60f0*/  FADD.FTZ R228, R228, R229 ;  /* 0x000000e5e4e47221 */ /* 0x000fe20000010000 */
[----:B------:R-:W-:Y:S02]  /*6100*/  SHF.R.U32.HI R7, RZ, 0x10, R6 ;  /* 0x00000010ff077819 */ /* 0x000fe40000011606 */
[C---:B------:R-:W-:Y:S01]  /*6110*/  PRMT R199, R200.reuse, 0x7632, R199 ;  /* 0x00007632c8c77816 */ /* 0x040fe200000000c7 */
[----:B------:R-:W-:Y:S01]  /*6120*/  @!P3 HFMA2.BF16_V2 R147, -RZ.H0_H0, RZ.H0_H0, -R200.H0_H0 ;  /* 0x200000ffff93b231 */ /* 0x000fe200003409c8 */
[----:B------:R-:W-:Y:S01]  /*6130*/  LOP3.LUT R7, R7, 0xff, RZ, 0xc0, !PT ;  /* 0x000000ff07077812 */ /* 0x000fe200078ec0ff */
[----:B------:R-:W-:Y:S01]  /*6140*/  FADD.FTZ R227, R227, R228 ;  /* 0x000000e4e3e37221 */ /* 0x000fe20000010000 */
[----:B------:R-:W-:Y:S01]  /*6150*/  PRMT R22, R200, 0x5410, R199 ;  /* 0x00005410c8167816 */ /* 0x000fe200000000c7 */
[----:B------:R-:W-:Y:S01]  /*6160*/  @!P6 HFMA2.BF16_V2 R146, -RZ.H0_H0, RZ.H0_H0, -R199.H0_H0 ;  /* 0x200000ffff92e231 */ /* 0x000fe200003409c7 */
[----:B------:R-:W-:-:S02]  /*6170*/  @!P3 PRMT R200, R147, 0x5410, RZ ;  /* 0x0000541093c8b816 */ /* 0x000fc400000000ff */
[----:B--2---:R-:W-:Y:S02]  /*6180*/  F2FP.BF16.PACK_AB R202, R221, R222 ;  /* 0x000000deddca723e */ /* 0x004fe400000010ff */
[----:B------:R-:W-:Y:S02]  /*6190*/  ISETP.GE.U32.AND P3, PT, R252, R7, PT ;  /* 0x00000007fc00720c */ /* 0x000fe40003f66070 */
[----:B------:R-:W-:Y:S01]  /*61a0*/  LOP3.LUT R7, R6, 0xff, RZ, 0xc0, !PT ;  /* 0x000000ff06077812 */ /* 0x000fe200078ec0ff */
[----:B------:R-:W-:Y:S01]  /*61b0*/  @!P5 HFMA2.BF16_V2 R144, -RZ.H0_H0, RZ.H0_H0, -R202.H0_H0 ;  /* 0x200000ffff90d231 */ /* 0x000fe200003409ca */
[----:B------:R-:W-:Y:S02]  /*61c0*/  PRMT R201, R202, 0x7632, R201 ;  /* 0x00007632cac97816 */ /* 0x000fe400000000c9 */
[----:B------:R-:W-:Y:S02]  /*61d0*/  @!P6 PRMT R199, R146, 0x5410, RZ ;  /* 0x0000541092c7e816 */ /* 0x000fe400000000ff */
[----:B------:R-:W-:Y:S01]  /*61e0*/  ISETP.GE.U32.AND P6, PT, R252, R7, PT ;  /* 0x00000007fc00720c */ /* 0x000fe20003fc6070 */
[----:B------:R-:W-:Y:S01]  /*61f0*/  @!P2 HFMA2.BF16_V2 R145, -RZ.H0_H0, RZ.H0_H0, -R201.H0_H0 ;  /* 0x200000ffff91a231 */ /* 0x000fe200003409c9 */
[----:B------:R-:W-:-:S02]  /*6200*/  SHF.R.U32.HI R7, RZ, 0x18, R6 ;  /* 0x00000018ff077819 */ /* 0x000fc40000011606 */
[----:B------:R-:W-:Y:S02]  /*6210*/  LOP3.LUT R6, R6, 0xffff, RZ, 0xc0, !PT ;  /* 0x0000ffff06067812 */ /* 0x000fe400078ec0ff */
[----:B------:R-:W-:Y:S02]  /*6220*/  PRMT R23, R202, 0x5410, R201 ;  /* 0x00005410ca177816 */ /* 0x000fe400000000c9 */
[----:B------:R-:W-:Y:S02]  /*6230*/  SHF.R.U32.HI R6, RZ, 0x8, R6 ;  /* 0x00000008ff067819 */ /* 0x000fe40000011606 */
[----:B------:R-:W-:Y:S02]  /*6240*/  @!P2 PRMT R201, R145, 0x5410, RZ ;  /* 0x0000541091c9a816 */ /* 0x000fe400000000ff */
[----:B------:R-:W-:Y:S02]  /*6250*/  ISETP.GE.U32.AND P2, PT, R252, R7, PT ;  /* 0x00000007fc00720c */ /* 0x000fe40003f46070 */
[----:B------:R-:W-:-:S02]  /*6260*/  LOP3.LUT R7, R6, 0xffff, RZ, 0xc0, !PT ;  /* 0x0000ffff06077812 */ /* 0x000fc400078ec0ff */
[----:B------:R-:W-:Y:S01]  /*6270*/  LOP3.LUT R233, R207, UR9, R30, 0x96, !PT ;  /* 0x00000009cfe97c12 */ /* 0x000fe2000f8e961e */
[----:B------:R-:W-:Y:S01]  /*6280*/  FFMA.FTZ R207, R34, c[0x0][0x23c], -R231 ;  /* 0x00008f0022cf7a23 */ /* 0x000fe200000108e7 */
[----:B------:R-:W-:Y:S02]  /*6290*/  @!P5 PRMT R202, R144, 0x5410, RZ ;  /* 0x0000541090cad816 */ /* 0x000fe400000000ff */
[----:B------:R-:W-:Y:S02]  /*62a0*/  ISETP.GE.U32.AND P5, PT, R252, R7, PT ;  /* 0x00000007fc00720c */ /* 0x000fe40003fa6070 */
[----:B------:R-:W-:Y:S01]  /*62b0*/  F2FP.BF16.PACK_AB R196, R225, R226 ;  /* 0x000000e2e1c4723e */ /* 0x000fe200000010ff */
[----:B------:R-:W1:Y:S01]  /*62c0*/  MUFU.EX2 R207, R207 ;  /* 0x000000cf00cf7308 */ /* 0x000e620000000800 */
[----:B------:R-:W-:Y:S01]  /*62d0*/  LOP3.LUT R7, R5, 0xff, RZ, 0xc0, !PT ;  /* 0x000000ff05077812 */ /* 0x000fe200078ec0ff */
[----:B------:R-:W-:Y:S01]  /*62e0*/  FADD.FTZ R226, R226, R227 ;  /* 0x000000e3e2e27221 */ /* 0x000fe20000010000 */
[C---:B------:R-:W-:Y:S01]  /*62f0*/  PRMT R195, R196.reuse, 0x7632, R195 ;  /* 0x00007632c4c37816 */ /* 0x040fe200000000c3 */
[----:B------:R-:W-:Y:S01]  /*6300*/  @!P6 HFMA2.BF16_V2 R143, -RZ.H0_H0, RZ.H0_H0, -R196.H0_H0 ;  /* 0x200000ffff8fe231 */ /* 0x000fe200003409c4 */
[----:B------:R-:W-:Y:S01]  /*6310*/  LOP3.LUT R31, R31, 0xffff, RZ, 0xc0, !PT ;  /* 0x0000ffff1f1f7812 */ /* 0x000fe200078ec0ff */
[----:B------:R-:W-:Y:S01]  /*6320*/  FADD.FTZ R225, R225, R226 ;  /* 0x000000e2e1e17221 */ /* 0x000fe20000010000 */
[----:B------:R-:W-:-:S02]  /*6330*/  PRMT R28, R196, 0x5410, R195 ;  /* 0x00005410c41c7816 */ /* 0x000fc400000000c3 */
[----:B------:R-:W-:Y:S01]  /*6340*/  @!P6 PRMT R196, R143, 0x5410, RZ ;  /* 0x000054108fc4e816 */ /* 0x000fe200000000ff */
[----:B------:R-:W-:Y:S01]  /*6350*/  @!P5 HFMA2.BF16_V2 R142, -RZ.H0_H0, RZ.H0_H0, -R195.H0_H0 ;  /* 0x200000ffff8ed231 */ /* 0x000fe200003409c3 */
[----:B------:R-:W-:Y:S02]  /*6360*/  ISETP.GE.U32.AND P6, PT, R252, R7, PT ;  /* 0x00000007fc00720c */ /* 0x000fe40003fc6070 */
[--C-:B------:R-:W-:Y:S02]  /*6370*/  SHF.R.U32.HI R7, RZ, 0x18, R5.reuse ;  /* 0x00000018ff077819 */ /* 0x100fe40000011605 */
[----:B------:R-:W-:Y:S02]  /*6380*/  @!P5 PRMT R195, R142, 0x5410, RZ ;  /* 0x000054108ec3d816 */ /* 0x000fe400000000ff */
[----:B------:R-:W-:Y:S02]  /*6390*/  ISETP.GE.U32.AND P5, PT, R252, R7, PT ;  /* 0x00000007fc00720c */ /* 0x000fe40003fa6070 */
[----:B------:R-:W-:-:S02]  /*63a0*/  SHF.R.U32.HI R7, RZ, 0x10, R5 ;  /* 0x00000010ff077819 */ /* 0x000fc40000011605 */
[----:B------:R-:W-:Y:S02]  /*63b0*/  LOP3.LUT R5, R5, 0xffff, RZ, 0xc0, !PT ;  /* 0x0000ffff05057812 */ /* 0x000fe400078ec0ff */
[----:B-1----:R-:W-:Y:S01]  /*63c0*/  F2FP.BF16.PACK_AB R198, R207, R220 ;  /* 0x000000dccfc6723e */ /* 0x002fe200000010ff */
[----:B------:R-:W-:Y:S01]  /*63d0*/  @!P6 HFMA2.BF16_V2 R140, -RZ.H0_H0, RZ.H0_H0, -R170.H0_H0 ;  /* 0x200000ffff8ce231 */ /* 0x000fe200003409aa */
[----:B------:R-:W-:Y:S02]  /*63e0*/  SHF.R.U32.HI R5, RZ, 0x8, R5 ;  /* 0x00000008ff057819 */ /* 0x000fe40000011605 */
[C---:B------:R-:W-:Y:S01]  /*63f0*/  PRMT R197, R198.reuse, 0x7632, R197 ;  /* 0x00007632c6c57816 */ /* 0x040fe200000000c5 */
[----:B------:R-:W-:Y:S01]  /*6400*/  @!P3 HFMA2.BF16_V2 R139, -RZ.H0_H0, RZ.H0_H0, -R198.H0_H0 ;  /* 0x200000ffff8bb231 */ /* 0x000fe200003409c6 */
[----:B------:R-:W-:Y:S01]  /*6410*/  LOP3.LUT R5, R5, 0xffff, RZ, 0xc0, !PT ;  /* 0x0000ffff05057812 */ /* 0x000fe200078ec0ff */
[----:B------:R-:W-:Y:S01]  /*6420*/  @!P5 HFMA2.BF16_V2 R136, -RZ.H0_H0, RZ.H0_H0, -R172.H0_H0 ;  /* 0x200000ffff88d231 */ /* 0x000fe200003409ac */
[----:B------:R-:W-:Y:S01]  /*6430*/  PRMT R30, R198, 0x5410, R197 ;  /* 0x00005410c61e7816 */ /* 0x000fe200000000c5 */
[----:B------:R-:W-:Y:S01]  /*6440*/  @!P2 HFMA2.BF16_V2 R141, -RZ.H0_H0, RZ.H0_H0, -R197.H0_H0 ;  /* 0x200000ffff8da231 */ /* 0x000fe200003409c5 */
[----:B------:R-:W-:-:S02]  /*6450*/  @!P3 PRMT R198, R139, 0x5410, RZ ;  /* 0x000054108bc6b816 */ /* 0x000fc400000000ff */
[C---:B------:R-:W-:Y:S02]  /*6460*/  ISETP.GE.U32.AND P3, PT, R252.reuse, R5, PT ;  /* 0x00000005fc00720c */ /* 0x040fe40003f66070 */
[----:B------:R-:W-:Y:S02]  /*6470*/  SHF.R.U32.HI R5, RZ, 0x10, R4 ;  /* 0x00000010ff057819 */ /* 0x000fe40000011604 */
[----:B------:R-:W-:Y:S02]  /*6480*/  LOP3.LUT R7, R7, 0xff, RZ, 0xc0, !PT ;  /* 0x000000ff07077812 */ /* 0x000fe400078ec0ff */
[----:B------:R-:W-:Y:S02]  /*6490*/  LOP3.LUT R5, R5, 0xff, RZ, 0xc0, !PT ;  /* 0x000000ff05057812 */ /* 0x000fe400078ec0ff */
[----:B------:R-:W-:Y:S02]  /*64a0*/  @!P2 PRMT R197, R141, 0x5410, RZ ;  /* 0x000054108dc5a816 */ /* 0x000fe400000000ff */
[----:B------:R-:W-:-:S02]  /*64b0*/  ISETP.GE.U32.AND P2, PT, R252, R7, PT ;  /* 0x00000007fc00720c */ /* 0x000fc40003f46070 */
[----:B------:R-:W-:Y:S01]  /*64c0*/  @!P6 PRMT R170, R140, 0x5410, RZ ;  /* 0x000054108caae816 */ /* 0x000fe200000000ff */
[----:B------:R-:W-:Y:S01]  /*64d0*/  @!P3 HFMA2.BF16_V2 R138, -RZ.H0_H0, RZ.H0_H0, -R171.H0_H0 ;  /* 0x200000ffff8ab231 */ /* 0x000fe200003409ab */
[----:B------:R-:W-:Y:S01]  /*64e0*/  ISETP.GE.U32.AND P6, PT, R252, R5, PT ;  /* 0x00000005fc00720c */ /* 0x000fe20003fc6070 */
[----:B------:R-:W1:Y:S01]  /*64f0*/  LDSM.16.MT88.4 R140, [R210+0x1e000] ;  /* 0x01e00000d28c783b */ /* 0x000e620000004200 */
[----:B------:R-:W-:Y:S02]  /*6500*/  LOP3.LUT R5, R4, 0xffff, RZ, 0xc0, !PT ;  /* 0x0000ffff04057812 */ /* 0x000fe400078ec0ff */
[----:B------:R-:W-:Y:S02]  /*6510*/  @!P3 PRMT R171, R138, 0x5410, RZ ;  /* 0x000054108aabb816 */ /* 0x000fe400000000ff */
[----:B------:R-:W-:Y:S02]  /*6520*/  SHF.R.U32.HI R5, RZ, 0x8, R5 ;  /* 0x00000008ff057819 */ /* 0x000fe40000011605 */
[----:B------:R-:W-:Y:S01]  /*6530*/  @!P5 PRMT R172, R136, 0x5410, RZ ;  /* 0x0000541088acd816 */ /* 0x000fe200000000ff */
[----:B------:R-:W-:Y:S01]  /*6540*/  @!P2 HFMA2.BF16_V2 R137, -RZ.H0_H0, RZ.H0_H0, -R173.H0_H0 ;  /* 0x200000ffff89a231 */ /* 0x000fe200003409ad */
[----:B------:R-:W-:-:S02]  /*6550*/  LOP3.LUT R5, R5, 0xffff, RZ, 0xc0, !PT ;  /* 0x0000ffff05057812 */ /* 0x000fc400078ec0ff */
[----:B------:R-:W-:Y:S01]  /*6560*/  LOP3.LUT R245, R238, 0xffff, RZ, 0xc0, !PT ;  /* 0x0000ffffeef57812 */ /* 0x000fe200078ec0ff */
[----:B------:R-:W-:Y:S01]  /*6570*/  @!P6 HFMA2.BF16_V2 R133, -RZ.H0_H0, RZ.H0_H0, -R177.H0_H0 ;  /* 0x200000ffff85e231 */ /* 0x000fe200003409b1 */
[----:B------:R-:W-:Y:S02]  /*6580*/  ISETP.GE.U32.AND P3, PT, R252, R5, PT ;  /* 0x00000005fc00720c */ /* 0x000fe40003f66070 */
[----:B------:R-:W-:Y:S02]  /*6590*/  LOP3.LUT R5, R4, 0xff, RZ, 0xc0, !PT ;  /* 0x000000ff04057812 */ /* 0x000fe400078ec0ff */
[----:B------:R-:W-:Y:S02]  /*65a0*/  @!P2 PRMT R173, R137, 0x5410, RZ ;  /* 0x0000541089ada816 */ /* 0x000fe400000000ff */
[----:B------:R-:W-:Y:S02]  /*65b0*/  ISETP.GE.U32.AND P2, PT, R252, R5, PT ;  /* 0x00000005fc00720c */ /* 0x000fe40003f46070 */
[----:B------:R-:W-:-:S02]  /*65c0*/  SHF.R.U32.HI R5, RZ, 0x18, R4 ;  /* 0x00000018ff057819 */ /* 0x000fc40000011604 */
[----:B------:R-:W-:Y:S02]  /*65d0*/  @!P6 PRMT R177, R133, 0x5410, RZ ;  /* 0x0000541085b1e816 */ /* 0x000fe400000000ff */
[----:B------:R-:W-:Y:S01]  /*65e0*/  ISETP.GE.U32.AND P5, PT, R252, R5, PT ;  /* 0x00000005fc00720c */ /* 0x000fe20003fa6070 */
[----:B------:R-:W-:Y:S01]  /*65f0*/  @!P3 HFMA2.BF16_V2 R134, -RZ.H0_H0, RZ.H0_H0, -R181.H0_H0 ;  /* 0x200000ffff86b231 */ /* 0x000fe200003409b5 */
[----:B------:R-:W2:Y:S01]  /*6600*/  LDSM.16.MT88.4 R4, [R210+0x1e800] ;  /* 0x01e80000d204783b */ /* 0x000ea20000004200 */
[----:B------:R-:W-:Y:S02]  /*6610*/  SHF.R.U32.HI R239, RZ, 0x18, R238 ;  /* 0x00000018ffef7819 */ /* 0x000fe400000116ee */
[----:B------:R-:W-:Y:S02]  /*6620*/  SHF.R.U32.HI R243, RZ, 0x8, R243 ;  /* 0x00000008fff37819 */ /* 0x000fe400000116f3 */
[----:B------:R-:W-:Y:S01]  /*6630*/  @!P2 HFMA2.BF16_V2 R135, -RZ.H0_H0, RZ.H0_H0, -R182.H0_H0 ;  /* 0x200000ffff87a231 */ /* 0x000fe200003409b6 */
[----:B------:R-:W-:-:S02]  /*6640*/  @!P3 PRMT R181, R134, 0x5410, RZ ;  /* 0x0000541086b5b816 */ /* 0x000fc400000000ff */
[----:B------:R-:W-:Y:S02]  /*6650*/  ISETP.GE.U32.AND P6, PT, R252, R239, PT ;  /* 0x000000effc00720c */ /* 0x000fe40003fc6070 */
[----:B------:R-:W-:Y:S01]  /*6660*/  @!P2 PRMT R182, R135, 0x5410, RZ ;  /* 0x0000541087b6a816 */ /* 0x000fe200000000ff */
[----:B------:R-:W-:Y:S01]  /*6670*/  @!P5 HFMA2.BF16_V2 R132, -RZ.H0_H0, RZ.H0_H0, -R176.H0_H0 ;  /* 0x200000ffff84d231 */ /* 0x000fe200003409b0 */
[----:B------:R-:W-:Y:S01]  /*6680*/  LOP3.LUT R239, R246, 0xffff, RZ, 0xc0, !PT ;  /* 0x0000fffff6ef7812 */ /* 0x000fe200078ec0ff */
[C---:B-1----:R-:W-:Y:S01]  /*6690*/  HMMA.16816.F32.BF16 R144, R128.reuse, R140, RZ ;  /* 0x0000008c8090723c */ /* 0x042fe200000418ff */
[----:B------:R-:W-:Y:S02]  /*66a0*/  SHF.R.U32.HI R247, RZ, 0x18, R246 ;  /* 0x00000018fff77819 */ /* 0x000fe400000116f6 */
[----:B------:R-:W-:Y:S02]  /*66b0*/  @!P5 PRMT R176, R132, 0x5410, RZ ;  /* 0x0000541084b0d816 */ /* 0x000fe400000000ff */
[----:B------:R-:W-:Y:S01]  /*66c0*/  ISETP.GE.U32.AND P5, PT, R252, R31, PT ;  /* 0x0000001ffc00720c */ /* 0x000fe20003fa6070 */
[----:B------:R-:W1:Y:S01]  /*66d0*/  LDSM.16.MT88.4 R132, [R209+0x1e000] ;  /* 0x01e00000d184783b */ /* 0x000e620000004200 */
[----:B------:R-:W-:Y:S01]  /*66e0*/  LOP3.LUT R241, R241, 0xff, RZ, 0xc0, !PT ;  /* 0x000000fff1f17812 */ /* 0x000fe200078ec0ff */
[----:B------:R-:W-:Y:S01]  /*66f0*/  HMMA.16816.F32.BF16 R140, R128, R142, RZ ;  /* 0x0000008e808c723c */ /* 0x000fe200000418ff */
[----:B------:R-:W-:Y:S01]  /*6700*/  LOP3.LUT R139, R238, 0xff, RZ, 0xc0, !PT ;  /* 0x000000ffee8b7812 */ /* 0x000fe200078ec0ff */
[----:B------:R-:W-:Y:S01]  /*6710*/  @!P6 HFMA2.BF16_V2 R34, -RZ.H0_H0, RZ.H0_H0, -R168.H0_H0 ;  /* 0x200000ffff22e231 */ /* 0x000fe200003409a8 */
[----:B------:R-:W-:-:S02]  /*6720*/  SHF.R.U32.HI R137, RZ, 0x10, R238 ;  /* 0x00000010ff897819 */ /* 0x000fc400000116ee */
[----:B------:R-:W-:Y:S02]  /*6730*/  PRMT R238, R242, 0x5410, R243 ;  /* 0x00005410f2ee7816 */ /* 0x000fe400000000f3 */
[----:B------:R-:W-:Y:S02]  /*6740*/  PRMT R236, R241, 0x5410, R236 ;  /* 0x00005410f1ec7816 */ /* 0x000fe400000000ec */
[----:B------:R-:W-:Y:S01]  /*6750*/  LOP3.LUT R137, R137, 0xff, RZ, 0xc0, !PT ;  /* 0x000000ff89897812 */ /* 0x000fe200078ec0ff */
[----:B------:R-:W-:Y:S01]  /*6760*/  @!P5 HFMA2.BF16_V2 R126, -RZ.H0_H0, RZ.H0_H0, -R175.H0_H0 ;  /* 0x200000ffff7ed231 */ /* 0x000fe200003409af */
[----:B------:R-:W-:Y:S01]  /*6770*/  @!P1 PRMT R174, R127, 0x5410, RZ ;  /* 0x000054107fae9816 */ /* 0x000fe200000000ff */
[----:B------:R-:W-:Y:S01]  /*6780*/  HSET2.LE.AND R236, R236, R235, PT ;  /* 0x000000ebecec7233 */ /* 0x000fe20003803000 */
[----:B------:R-:W-:Y:S02]  /*6790*/  ISETP.GE.U32.AND P3, PT, R252, R139, PT ;  /* 0x0000008bfc00720c */ /* 0x000fe40003f66070 */
[----:B------:R-:W-:-:S02]  /*67a0*/  @!P5 PRMT R175, R126, 0x5410, RZ ;  /* 0x000054107eafd816 */ /* 0x000fc400000000ff */
[----:B------:R-:W-:Y:S01]  /*67b0*/  ISETP.GE.U32.AND P1, PT, R252, R137, PT ;  /* 0x00000089fc00720c */ /* 0x000fe20003f26070 */
[C---:B--2---:R-:W-:Y:S01]  /*67c0*/  HMMA.16816.F32.BF16 R144, R24.reuse, R4, R144 ;  /* 0x000000041890723c */ /* 0x044fe20000041890 */
[----:B------:R-:W-:Y:S02]  /*67d0*/  @!P4 PRMT R164, R124, 0x5410, RZ ;  /* 0x000054107ca4c816 */ /* 0x000fe400000000ff */
[----:B------:R-:W-:Y:S02]  /*67e0*/  LOP3.LUT R23, R236, R23, RZ, 0xc0, !PT ;  /* 0x00000017ec177212 */ /* 0x000fe400078ec0ff */
[----:B------:R-:W-:Y:S02]  /*67f0*/  SHF.R.U32.HI R239, RZ, 0x8, R239 ;  /* 0x00000008ffef7819 */ /* 0x000fe400000116ef */
[----:B------:R-:W-:Y:S01]  /*6800*/  LOP3.LUT R5, R240, 0xff, RZ, 0xc0, !PT ;  /* 0x000000fff0057812 */ /* 0x000fe200078ec0ff */
[----:B------:R-:W-:Y:S01]  /*6810*/  HMMA.16816.F32.BF16 R140, R24, R6, R140 ;  /* 0x00000006188c723c */ /* 0x000fe2000004188c */
[----:B------:R-:W-:Y:S01]  /*6820*/  LOP3.LUT R4, R29, 0xffff, RZ, 0xc0, !PT ;  /* 0x0000ffff1d047812 */ /* 0x000fe200078ec0ff */
[----:B------:R-:W-:Y:S01]  /*6830*/  @!P3 HFMA2.BF16_V2 R35, -RZ.H0_H0, RZ.H0_H0, -R166.H0_H0 ;  /* 0x200000ffff23b231 */ /* 0x000fe200003409a6 */
[----:B------:R-:W-:-:S02]  /*6840*/  ISETP.GE.U32.AND P2, PT, R252, R5, PT ;  /* 0x00000005fc00720c */ /* 0x000fc40003f46070 */
[----:B------:R-:W-:Y:S02]  /*6850*/  LOP3.LUT R5, R246, 0xff, RZ, 0xc0, !PT ;  /* 0x000000fff6057812 */ /* 0x000fe400078ec0ff */
[----:B------:R-:W-:Y:S01]  /*6860*/  IMAD.WIDE.U32 R6, R233, -0x2daee0ad, RZ ;  /* 0xd2511f53e9067825 */ /* 0x000fe200078e00ff */
[----:B------:R-:W-:Y:S02]  /*6870*/  SHF.R.U32.HI R240, RZ, 0x10, R246 ;  /* 0x00000010fff07819 */ /* 0x000fe400000116f6 */
[----:B------:R-:W-:Y:S01]  /*6880*/  ISETP.GE.U32.AND P5, PT, R252, R5, PT ;  /* 0x00000005fc00720c */ /* 0x000fe20003fa6070 */
[C---:B-1----:R-:W-:Y:S01]  /*6890*/  HMMA.16816.F32.BF16 R136, R128.reuse, R132, RZ ;  /* 0x000000848088723c */ /* 0x042fe200000418ff */
[----:B------:R-:W-:Y:S02]  /*68a0*/  SHF.R.U32.HI R5, RZ, 0x10, R29 ;  /* 0x00000010ff057819 */ /* 0x000fe4000001161d */
[----:B------:R-:W-:Y:S02]  /*68b0*/  LOP3.LUT R31, R7, UR5, R244, 0x96, !PT ;  /* 0x00000005071f7c12 */ /* 0x000fe4000f8e96f4 */
[----:B------:R-:W-:Y:S01]  /*68c0*/  LOP3.LUT R233, R6, 0xffff, RZ, 0xc0, !PT ;  /* 0x0000ffff06e97812 */ /* 0x000fe200078ec0ff */
[----:B------:R-:W-:Y:S01]  /*68d0*/  @!P2 HFMA2.BF16_V2 R125, -RZ.H0_H0, RZ.H0_H0, -R165.H0_H0 ;  /* 0x200000ffff7da231 */ /* 0x000fe200003409a5 */
[----:B------:R-:W-:Y:S01]  /*68e0*/  SHF.R.U32.HI R7, RZ, 0x8, R4 ;  /* 0x00000008ff077819 */ /* 0x000fe20000011604 */
[----:B------:R-:W-:Y:S01]  /*68f0*/  HMMA.16816.F32.BF16 R132, R128, R134, RZ ;  /* 0x000000868084723c */ /* 0x000fe200000418ff */
[----:B------:R-:W-:-:S02]  /*6900*/  LOP3.LUT R5, R5, 0xff, RZ, 0xc0, !PT ;  /* 0x000000ff05057812 */ /* 0x000fc400078ec0ff */
[----:B------:R-:W-:Y:S02]  /*6910*/  LOP3.LUT R246, R29, 0xff, RZ, 0xc0, !PT ;  /* 0x000000ff1df67812 */ /* 0x000fe400078ec0ff */
[----:B------:R-:W-:Y:S02]  /*6920*/  SHF.R.U32.HI R244, RZ, 0x18, R29 ;  /* 0x00000018fff47819 */ /* 0x000fe4000001161d */
[----:B------:R-:W-:Y:S02]  /*6930*/  LOP3.LUT R243, R6, 0xff, RZ, 0xc0, !PT ;  /* 0x000000ff06f37812 */ /* 0x000fe400078ec0ff */
[--C-:B------:R-:W-:Y:S02]  /*6940*/  SHF.R.U32.HI R242, RZ, 0x10, R6.reuse ;  /* 0x00000010fff27819 */ /* 0x100fe40000011606 */
[----:B------:R-:W-:Y:S02]  /*6950*/  SHF.R.U32.HI R241, RZ, 0x18, R6 ;  /* 0x00000018fff17819 */ /* 0x000fe40000011606 */
[----:B------:R-:W-:-:S02]  /*6960*/  PRMT R246, R246, 0x5410, R7 ;  /* 0x00005410f6f67816 */ /* 0x000fc40000000007 */
[----:B------:R-:W-:Y:S02]  /*6970*/  PRMT R244, R5, 0x5410, R244 ;  /* 0x0000541005f47816 */ /* 0x000fe400000000f4 */
[----:B------:R-:W1:Y:S01]  /*6980*/  LDSM.16.MT88.4 R4, [R209+0x1e800] ;  /* 0x01e80000d104783b */ /* 0x000e620000004200 */
[----:B------:R-:W-:Y:S02]  /*6990*/  SHF.R.U32.HI R29, RZ, 0x18, R31 ;  /* 0x00000018ff1d7819 */ /* 0x000fe4000001161f */
[----:B------:R-:W-:Y:S01]  /*69a0*/  LOP3.LUT R242, R242, 0xff, RZ, 0xc0, !PT ;  /* 0x000000fff2f27812 */ /* 0x000fe200078ec0ff */
[--C-:B------:R-:W-:Y:S01]  /*69b0*/  HSET2.LE.AND R244, R244, R235.reuse, PT ;  /* 0x000000ebf4f47233 */ /* 0x100fe20003803000 */
[----:B------:R-:W-:Y:S01]  /*69c0*/  SHF.R.U32.HI R248, RZ, 0x8, R233 ;  /* 0x00000008fff87819 */ /* 0x000fe200000116e9 */
[----:B------:R-:W-:Y:S01]  /*69d0*/  FFMA.FTZ R233, R32, c[0x0][0x23c], -R231 ;  /* 0x00008f0020e97a23 */ /* 0x000fe200000108e7 */
[----:B------:R-:W-:Y:S01]  /*69e0*/  PRMT R250, R242, 0x5410, R241 ;  /* 0x00005410f2fa7816 */ /* 0x000fe200000000f1 */
[----:B------:R-:W-:Y:S01]  /*69f0*/  FFMA.FTZ R241, R16, c[0x0][0x23c], -R231 ;  /* 0x00008f0010f17a23 */ /* 0x000fe200000108e7 */
[----:B------:R-:W-:Y:S01]  /*6a00*/  PRMT R248, R243, 0x5410, R248 ;  /* 0x00005410f3f87816 */ /* 0x000fe200000000f8 */
[--C-:B------:R-:W-:Y:S01]  /*6a10*/  FFMA.FTZ R231, R17, c[0x0][0x23c], -R232.reuse ;  /* 0x00008f0011e77a23 */ /* 0x100fe200000108e8 */
[----:B------:R-:W-:Y:S01]  /*6a20*/  @!P2 PRMT R165, R125, 0x5410, RZ ;  /* 0x000054107da5a816 */ /* 0x000fe200000000ff */
[----:B------:R-:W-:Y:S01]  /*6a30*/  FFMA.FTZ R243, R33, c[0x0][0x23c], -R232 ;  /* 0x00008f0021f37a23 */ /* 0x000fe200000108e8 */
[----:B------:R-:W-:Y:S01]  /*6a40*/  MUFU.EX2 R233, R233 ;  /* 0x000000e900e97308 */ /* 0x000fe20000000800 */
[----:B------:R-:W-:Y:S01]  /*6a50*/  FADD.FTZ R242, R237, R234 ;  /* 0x000000eaedf27221 */ /* 0x000fe20000010000 */
[----:B------:R-:W-:Y:S01]  /*6a60*/  HSET2.LE.AND R237, R246, R235, PT ;  /* 0x000000ebf6ed7233 */ /* 0x000fe20003803000 */
[----:B------:R-:W-:Y:S01]  /*6a70*/  LOP3.LUT R21, R244, R21, RZ, 0xc0, !PT ;  /* 0x00000015f4157212 */ /* 0x000fe200078ec0ff */
[----:B------:R-:W-:Y:S01]  /*6a80*/  @!P1 HFMA2.BF16_V2 R16, -RZ.H0_H0, RZ.H0_H0, -R169.H0_H0 ;  /* 0x200000ffff109231 */ /* 0x000fe200003409a9 */
[----:B------:R-:W-:Y:S01]  /*6a90*/  FADD.FTZ R191, R191, R242 ;  /* 0x000000f2bfbf7221 */ /* 0x000fe20000010000 */
[----:B------:R-:W-:-:S02]  /*6aa0*/  ISETP.GE.U32.AND P2, PT, R252, R247, PT ;  /* 0x000000f7fc00720c */ /* 0x000fc40003f46070 */
[----:B------:R-:W-:Y:S01]  /*6ab0*/  MUFU.EX2 R232, R243 ;  /* 0x000000f300e87308 */ /* 0x000fe20000000800 */
[----:B------:R-:W-:Y:S01]  /*6ac0*/  LOP3.LUT R20, R237, R20, RZ, 0xc0, !PT ;  /* 0x00000014ed147212 */ /* 0x000fe200078ec0ff */
[----:B------:R-:W-:Y:S01]  /*6ad0*/  FADD.FTZ R190, R190, R191 ;  /* 0x000000bfbebe7221 */ /* 0x000fe20000010000 */
[----:B------:R-:W-:Y:S02]  /*6ae0*/  @!P1 PRMT R169, R16, 0x5410, RZ ;  /* 0x0000541010a99816 */ /* 0x000fe400000000ff */
[----:B------:R-:W-:Y:S01]  /*6af0*/  LOP3.LUT R239, R239, 0xffff, RZ, 0xc0, !PT ;  /* 0x0000ffffefef7812 */ /* 0x000fe200078ec0ff */
[----:B------:R-:W-:Y:S01]  /*6b00*/  FADD.FTZ R187, R187, R190 ;  /* 0x000000bebbbb7221 */ /* 0x000fe20000010000 */
[----:B------:R-:W-:Y:S01]  /*6b10*/  LEA R16, P1, R186, c[0x0][0x1f8], 0x1 ;  /* 0x00007e00ba107a11 */ /* 0x000fe200078208ff */
[----:B------:R-:W2:Y:S01]  /*6b20*/  MUFU.EX2 R231, R231 ;  /* 0x000000e700e77308 */ /* 0x000ea20000000800 */
[----:B------:R-:W-:Y:S01]  /*6b30*/  @!P3 PRMT R166, R35, 0x5410, RZ ;  /* 0x0000541023a6b816 */ /* 0x000fe200000000ff */
[----:B------:R-:W-:Y:S01]  /*6b40*/  FADD.FTZ R184, R184, R187 ;  /* 0x000000bbb8b87221 */ /* 0x000fe20000010000 */
[----:B------:R-:W-:-:S03]  /*6b50*/  @!P6 PRMT R168, R34, 0x5410, RZ ;  /* 0x0000541022a8e816 */ /* 0x000fc600000000ff */
[----:B------:R-:W-:Y:S02]  /*6b60*/  FADD.FTZ R183, R183, R184 ;  /* 0x000000b8b7b77221 */ /* 0x000fe40000010000 */
[----:B------:R-:W3:Y:S02]  /*6b70*/  MUFU.EX2 R234, R241 ;  /* 0x000000f100ea7308 */ /* 0x000ee40000000800 */
[----:B------:R-:W-:Y:S01]  /*6b80*/  FADD.FTZ R183, R178, R183 ;  /* 0x000000b7b2b77221 */ /* 0x000fe20000010000 */
[----:B-1----:R-:W-:Y:S03]  /*6b90*/  HMMA.16816.F32.BF16 R136, R24, R4, R136 ;  /* 0x000000041888723c */ /* 0x002fe60000041888 */
[----:B------:R-:W-:Y:S01]  /*6ba0*/  FADD.FTZ R224, R224, R183 ;  /* 0x000000b7e0e07221 */ /* 0x000fe20000010000 */
[----:B--2---:R-:W-:Y:S01]  /*6bb0*/  F2FP.BF16.PACK_AB R236, R231, R232 ;  /* 0x000000e8e7ec723e */ /* 0x004fe200000010ff */
[----:B------:R-:W-:-:S02]  /*6bc0*/  FADD.FTZ R232, R232, R225 ;  /* 0x000000e1e8e87221 */ /* 0x000fc40000010000 */
[----:B------:R-:W-:Y:S01]  /*6bd0*/  SHF.R.U32.HI R5, RZ, 0x8, R245 ;  /* 0x00000008ff057819 */ /* 0x000fe200000116f5 */
[----:B------:R-:W-:Y:S01]  /*6be0*/  HMMA.16816.F32.BF16 R132, R24, R6, R132 ;  /* 0x000000061884723c */ /* 0x000fe20000041884 */
[----:B------:R-:W-:Y:S01]  /*6bf0*/  LOP3.LUT R4, R31, 0xffff, RZ, 0xc0, !PT ;  /* 0x0000ffff1f047812 */ /* 0x000fe200078ec0ff */
[----:B------:R-:W-:Y:S01]  /*6c00*/  FADD.FTZ R223, R223, R224 ;  /* 0x000000e0dfdf7221 */ /* 0x000fe20000010000 */
[----:B------:R-:W-:Y:S01]  /*6c10*/  LOP3.LUT R5, R5, 0xffff, RZ, 0xc0, !PT ;  /* 0x0000ffff05057812 */ /* 0x000fe200078ec0ff */
[----:B------:R-:W-:Y:S01]  /*6c20*/  @!P5 HFMA2.BF16_V2 R33, -RZ.H0_H0, RZ.H0_H0, -R236.H0_H0 ;  /* 0x200000ffff21d231 */ /* 0x000fe200003409ec */
[----:B------:R-:W-:Y:S02]  /*6c30*/  FADD.FTZ R224, R231, R232 ;  /* 0x000000e8e7e07221 */ /* 0x000fe40000010000 */
[----:B------:R-:W-:Y:S01]  /*6c40*/  ISETP.GE.U32.AND P4, PT, R252, R5, PT ;  /* 0x00000005fc00720c */ /* 0x000fe20003f86070 */
[----:B------:R-:W-:Y:S01]  /*6c50*/  FADD.FTZ R222, R222, R223 ;  /* 0x000000dfdede7221 */ /* 0x000fe20000010000 */
[----:B------:R-:W-:-:S02]  /*6c60*/  SHF.R.U32.HI R5, RZ, 0x10, R31 ;  /* 0x00000010ff057819 */ /* 0x000fc4000001161f */
[----:B------:R-:W-:Y:S01]  /*6c70*/  LOP3.LUT R6, R31, 0xff, RZ, 0xc0, !PT ;  /* 0x000000ff1f067812 */ /* 0x000fe200078ec0ff */
[----:B------:R-:W-:Y:S01]  /*6c80*/  FADD.FTZ R221, R221, R222 ;  /* 0x000000dedddd7221 */ /* 0x000fe20000010000 */
[----:B------:R-:W-:Y:S02]  /*6c90*/  SHF.R.U32.HI R31, RZ, 0x8, R4 ;  /* 0x00000008ff1f7819 */ /* 0x000fe40000011604 */
[----:B------:R-:W-:Y:S01]  /*6ca0*/  LOP3.LUT R4, R5, 0xff, RZ, 0xc0, !PT ;  /* 0x000000ff05047812 */ /* 0x000fe200078ec0ff */
[----:B------:R-:W-:Y:S01]  /*6cb0*/  FADD.FTZ R220, R220, R221 ;  /* 0x000000dddcdc7221 */ /* 0x000fe20000010000 */
[----:B------:R-:W-:Y:S02]  /*6cc0*/  PRMT R31, R6, 0x5410, R31 ;  /* 0x00005410061f7816 */ /* 0x000fe4000000001f */
[----:B------:R-:W-:Y:S01]  /*6cd0*/  PRMT R29, R4, 0x5410, R29 ;  /* 0x00005410041d7816 */ /* 0x000fe2000000001d */
[----:B------:R-:W-:Y:S01]  /*6ce0*/  @!P4 HFMA2.BF16_V2 R17, -RZ.H0_H0, RZ.H0_H0, -R167.H0_H0 ;  /* 0x200000ffff11c231 */ /* 0x000fe200003409a7 */
[----:B------:R-:W1:Y:S01]  /*6cf0*/  LDSM.16.MT88.4 R4, [R208+0x1e000] ;  /* 0x01e00000d004783b */ /* 0x000e620000004200 */
[--C-:B------:R-:W-:Y:S01]  /*6d00*/  HSET2.LE.AND R31, R31, R235.reuse, PT ;  /* 0x000000eb1f1f7233 */ /* 0x100fe20003803000 */
[----:B------:R-:W-:Y:S01]  /*6d10*/  FADD.FTZ R220, R207, R220 ;  /* 0x000000dccfdc7221 */ /* 0x000fe20000010000 */
[----:B------:R-:W-:Y:S01]  /*6d20*/  HSET2.LE.AND R29, R29, R235, PT ;  /* 0x000000eb1d1d7233 */ /* 0x000fe20003803000 */
[----:B------:R-:W-:-:S02]  /*6d30*/  @!P4 PRMT R167, R17, 0x5410, RZ ;  /* 0x0000541011a7c816 */ /* 0x000fc400000000ff */
[----:B------:R-:W-:Y:S02]  /*6d40*/  ISETP.GE.U32.AND P4, PT, R252, R239, PT ;  /* 0x000000effc00720c */ /* 0x000fe40003f86070 */
[----:B------:R-:W-:-:S05]  /*6d50*/  LEA.HI.X R17, R186, c[0x0][0x1fc], R19, 0x1, P1 ;  /* 0x00007f00ba117a11 */ /* 0x000fca00008f0c13 */
[----:B------:R-:W-:Y:S04]  /*6d60*/  STG.E.U16 [R16.64], R182 ;  /* 0x000000b610007986 */ /* 0x000fe8000c10151a */
[----:B------:R-:W-:Y:S01]  /*6d70*/  STG.E.U16 [R16.64+0x2], R181 ;  /* 0x000002b510007986 */ /* 0x000fe2000c10151a */
[C---:B-1----:R-:W-:Y:S07]  /*6d80*/  HMMA.16816.F32.BF16 R124, R128.reuse, R4, RZ ;  /* 0x00000004807c723c */ /* 0x042fee00000418ff */
[----:B------:R-:W-:Y:S01]  /*6d90*/  HSET2.LE.AND R5, R238, R235, PT ;  /* 0x000000ebee057233 */ /* 0x000fe20003803000 */
[----:B---3--:R-:W-:Y:S01]  /*6da0*/  F2FP.BF16.PACK_AB R238, R234, R233 ;  /* 0x000000e9eaee723e */ /* 0x008fe200000010ff */
[----:B------:R-:W-:Y:S01]  /*6db0*/  HMMA.16816.F32.BF16 R128, R128, R6, RZ ;  /* 0x000000068080723c */ /* 0x000fe200000418ff */
[----:B------:R-:W-:Y:S01]  /*6dc0*/  LOP3.LUT R4, R31, R28, RZ, 0xc0, !PT ;  /* 0x0000001c1f047212 */ /* 0x000fe200078ec0ff */
[----:B------:R-:W-:Y:S01]  /*6dd0*/  FADD.FTZ R233, R233, R220 ;  /* 0x000000dce9e97221 */ /* 0x000fe20000010000 */
[----:B------:R-:W-:-:S02]  /*6de0*/  PRMT R237, R238, 0x7632, R237 ;  /* 0x00007632eeed7816 */ /* 0x000fc400000000ed */
[----:B------:R-:W-:Y:S01]  /*6df0*/  LOP3.LUT R22, R5, R22, RZ, 0xc0, !PT ;  /* 0x0000001605167212 */ /* 0x000fe200078ec0ff */
[----:B------:R-:W-:Y:S01]  /*6e00*/  FADD.FTZ R246, R234, R233 ;  /* 0x000000e9eaf67221 */ /* 0x000fe20000010000 */
[--C-:B------:R-:W-:Y:S01]  /*6e10*/  HSET2.LE.AND R6, R248, R235.reuse, PT ;  /* 0x000000ebf8067233 */ /* 0x100fe20003803000 */
[----:B------:R-:W-:Y:S01]  /*6e20*/  LOP3.LUT R5, R29, R30, RZ, 0xc0, !PT ;  /* 0x0000001e1d057212 */ /* 0x000fe200078ec0ff */
[----:B------:R-:W-:Y:S01]  /*6e30*/  HSET2.LE.AND R7, R250, R235, PT ;  /* 0x000000ebfa077233 */ /* 0x000fe20003803000 */
[----:B------:R-:W-:Y:S01]  /*6e40*/  PRMT R235, R236, 0x7632, R235 ;  /* 0x00007632eceb7816 */ /* 0x000fe200000000eb */
[----:B------:R-:W-:Y:S01]  /*6e50*/  @!P2 HFMA2.BF16_V2 R3, -RZ.H0_H0, RZ.H0_H0, -R237.H0_H0 ;  /* 0x200000ffff03a231 */ /* 0x000fe200003409ed */
[----:B------:R-:W-:Y:S01]  /*6e60*/  PRMT R28, R238, 0x5410, R237 ;  /* 0x00005410ee1c7816 */ /* 0x000fe200000000ed */
[----:B------:R-:W-:Y:S01]  /*6e70*/  STL [R1+0x68], R246 ;  /* 0x000068f601007387 */ /* 0x000fe20000100800 */
[----:B------:R-:W-:Y:S01]  /*6e80*/  PRMT R29, R236, 0x5410, R235 ;  /* 0x00005410ec1d7816 */ /* 0x000fe200000000eb */
[----:B------:R-:W-:Y:S01]  /*6e90*/  @!P4 HFMA2.BF16_V2 R32, -RZ.H0_H0, RZ.H0_H0, -R235.H0_H0 ;  /* 0x200000ffff20c231 */ /* 0x000fe200003409eb */
[----:B------:R-:W-:Y:S01]  /*6ea0*/  LOP3.LUT R7, R7, R28, RZ, 0xc0, !PT ;  /* 0x0000001c07077212 */ /* 0x000fe200078ec0ff */
[----:B------:R-:W-:Y:S01]  /*6eb0*/  STL [R1+0x6c], R224 ;  /* 0x00006ce001007387 */ /* 0x000fe20000100800 */
[----:B------:R-:W-:-:S02]  /*6ec0*/  LOP3.LUT R6, R6, R29, RZ, 0xc0, !PT ;  /* 0x0000001d06067212 */ /* 0x000fc400078ec0ff */
[----:B------:R-:W-:Y:S01]  /*6ed0*/  @!P2 PRMT R237, R3, 0x5410, RZ ;  /* 0x0000541003eda816 */ /* 0x000fe200000000ff */
[----:B------:R-:W1:Y:S01]  /*6ee0*/  LDSM.16.MT88.4 R28, [R208+0x1e800] ;  /* 0x01e80000d01c783b */ /* 0x000e620000004200 */
[----:B------:R-:W-:Y:S02]  /*6ef0*/  @!P5 PRMT R236, R33, 0x5410, RZ ;  /* 0x0000541021ecd816 */ /* 0x000fe400000000ff */
[----:B------:R-:W-:Y:S01]  /*6f00*/  @!P4 PRMT R235, R32, 0x5410, RZ ;  /* 0x0000541020ebc816 */ /* 0x000fe200000000ff */
[C---:B-1----:R-:W-:Y:S08]  /*6f10*/  HMMA.16816.F32.BF16 R124, R24.reuse, R28, R124 ;  /* 0x0000001c187c723c */ /* 0x042ff0000004187c */
[----:B------:R-:W-:Y:S01]  /*6f20*/  HMMA.16816.F32.BF16 R128, R24, R30, R128 ;  /* 0x0000001e1880723c */ /* 0x000fe20000041880 */
[----:B------:R-:W1:Y:S04]  /*6f30*/  LDSM.16.MT88.4 R24, [R210+0x19000] ;  /* 0x01900000d218783b */ /* 0x000e680000004200 */
[----:B------:R-:W2:Y:S03]  /*6f40*/  LDSM.16.MT88.4 R28, [R212+0x19000] ;  /* 0x01900000d41c783b */ /* 0x000ea60000004200 */
        /* <DEDUP_REMOVED lines=85> */
[C---:B------:R-:W-:Y:S01]  /*74a0*/  HMMA.16816.F32.BF16 R148, R4.reuse, R26, R148 ;  /* 0x0000001a0494723c */ /* 0x040fe20000041894 */
[----:B------:R-:W1:Y:S07]  /*74b0*/  LDSM.16.MT88.4 R24, [R209+0x1f800] ;  /* 0x01f80000d118783b */ /* 0x000e6e0000004200 */
[C---:B--2---:R-:W-:Y:S07]  /*74c0*/  HMMA.16816.F32.BF16 R144, R4.reuse, R20, R144 ;  /* 0x000000140490723c */ /* 0x044fee0000041890 */
[----:B------:R-:W-:Y:S01]  /*74d0*/  LOP3.LUT R21, R240, 0xff, RZ, 0xc0, !PT ;  /* 0x000000fff0157812 */ /* 0x000fe200078ec0ff */
[----:B------:R-:W-:Y:S03]  /*74e0*/  HMMA.16816.F32.BF16 R140, R4, R22, R140 ;  /* 0x00000016048c723c */ /* 0x000fe6000004188c */
[----:B------:R-:W-:-:S02]  /*74f0*/  ISETP.GE.U32.AND P3, PT, R252, R21, PT ;  /* 0x00000015fc00720c */ /* 0x000fc40003f66070 */
[----:B------:R-:W2:Y:S11]  /*7500*/  LDSM.16.MT88.4 R20, [R208+0x1f800] ;  /* 0x01f80000d014783b */ /* 0x000eb60000004200 */
[----:B------:R-:W-:-:S05]  /*7510*/  @!P3 HFMA2.BF16_V2 R19, -RZ.H0_H0, RZ.H0_H0, -R238.H0_H0 ;  /* 0x200000ffff13b231 */ /* 0x000fca00003409ee */
[----:B------:R-:W-:Y:S01]  /*7520*/  @!P3 PRMT R238, R19, 0x5410, RZ ;  /* 0x0000541013eeb816 */ /* 0x000fe200000000ff */
[C---:B-1----:R-:W-:Y:S07]  /*7530*/  HMMA.16816.F32.BF16 R136, R4.reuse, R24, R136 ;  /* 0x000000180488723c */ /* 0x042fee0000041888 */
[----:B------:R-:W-:Y:S01]  /*7540*/  IMAD.MOV.U32 R24, RZ, RZ, c[0x0][0x228] ;  /* 0x00008a00ff187624 */ /* 0x000fe200078e00ff */
[----:B------:R-:W-:Y:S03]  /*7550*/  HMMA.16816.F32.BF16 R132, R4, R26, R132 ;  /* 0x0000001a0484723c */ /* 0x000fe60000041884 */
[----:B------:R-:W-:-:S04]  /*7560*/  IMAD.SHL.U32 R3, R24, 0x8, RZ ;  /* 0x0000000818037824 */ /* 0x000fc800078e00ff */
[----:B------:R-:W-:-:S05]  /*7570*/  IMAD.WIDE R24, R3, 0x2, R16 ;  /* 0x0000000203187825 */ /* 0x000fca00078e0210 */
[----:B------:R-:W-:Y:S01]  /*7580*/  STG.E.U16 [R24.64], R177 ;  /* 0x000000b118007986 */ /* 0x000fe2000c10151a */
[C---:B--2---:R-:W-:Y:S03]  /*7590*/  HMMA.16816.F32.BF16 R124, R4.reuse, R20, R124 ;  /* 0x00000014047c723c */ /* 0x044fe6000004187c */
[----:B------:R-:W-:Y:S04]  /*75a0*/  STG.E.U16 [R24.64+0x2], R176 ;  /* 0x000002b018007986 */ /* 0x000fe8000c10151a */
[----:B------:R-:W-:Y:S01]  /*75b0*/  STG.E.U16 [R16.64+0x10], R174 ;  /* 0x000010ae10007986 */ /* 0x000fe2000c10151a */
[----:B------:R-:W-:Y:S03]  /*75c0*/  HMMA.16816.F32.BF16 R128, R4, R22, R128 ;  /* 0x000000160480723c */ /* 0x000fe60000041880 */
[----:B------:R-:W-:Y:S04]  /*75d0*/  STG.E.U16 [R16.64+0x12], R175 ;  /* 0x000012af10007986 */ /* 0x000fe8000c10151a */
[----:B------:R-:W-:Y:S04]  /*75e0*/  STG.E.U16 [R24.64+0x10], R165 ;  /* 0x000010a518007986 */ /* 0x000fe8000c10151a */
[----:B------:R1:W-:Y:S04]  /*75f0*/  STG.E.U16 [R24.64+0x12], R164 ;  /* 0x000012a418007986 */ /* 0x0003e8000c10151a */
[----:B------:R-:W-:Y:S04]  /*7600*/  STG.E.U16 [R16.64+0x20], R170 ;  /* 0x000020aa10007986 */ /* 0x000fe8000c10151a */
[----:B------:R-:W-:Y:S04]  /*7610*/  STG.E.U16 [R16.64+0x22], R171 ;  /* 0x000022ab10007986 */ /* 0x000fe8000c10151a */
[----:B------:R-:W-:Y:S04]  /*7620*/  STG.E.U16 [R24.64+0x20], R173 ;  /* 0x000020ad18007986 */ /* 0x000fe8000c10151a */
[----:B------:R-:W-:Y:S04]  /*7630*/  STG.E.U16 [R24.64+0x22], R172 ;  /* 0x000022ac18007986 */ /* 0x000fe8000c10151a */
[----:B------:R-:W-:Y:S04]  /*7640*/  STG.E.U16 [R16.64+0x30], R166 ;  /* 0x000030a610007986 */ /* 0x000fe8000c10151a */
[----:B------:R2:W-:Y:S01]  /*7650*/  STG.E.U16 [R16.64+0x32], R167 ;  /* 0x000032a710007986 */ /* 0x0005e2000c10151a */
[----:B-1----:R-:W-:-:S03]  /*7660*/  IADD3 R164, P1, R16, -0x80, RZ ;  /* 0xffffff8010a47810 */ /* 0x002fc60007f3e0ff */
        /* <DEDUP_REMOVED lines=18> */
[----:B------:R1:W-:Y:S01]  /*7790*/  STG.E.U16 [R24.64+0x72], R237 ;  /* 0x000072ed18007986 */ /* 0x0003e2000c10151a */
[----:B------:R-:W-:Y:S05]  /*77a0*/  @!P0 BRA `(.L_x_989) ;  /* 0x0000aec000008947 */ /* 0x000fea0003800000 */
[----:B------:R-:W2:Y:S01]  /*77b0*/  LDL.64 R28, [R1+0x20] ;  /* 0x00002000011c7983 */ /* 0x000ea20000100a00 */
[----:B------:R-:W-:Y:S01]  /*77c0*/  ULDC.64 UR4, c[0x0][0x1a0] ;  /* 0x0000680000047ab9 */ /* 0x000fe20000000a00 */
[----:B------:R-:W-:-:S04]  /*77d0*/  DEPBAR.LE SB0, 0x0 ;  /* 0x000080000000791a */ /* 0x000fc80000000000 */
[----:B------:R-:W3:Y:S04]  /*77e0*/  LDL R245, [R1+0xc] ;  /* 0x00000c0001f57983 */ /* 0x000ee80000100800 */
[----:B------:R-:W4:Y:S01]  /*77f0*/  LDL R247, [R1+0x8] ;  /* 0x0000080001f77983 */ /* 0x000f220000100800 */
[----:B------:R-:W-:Y:S02]  /*7800*/  UMOV UR7, 0x6 ;  /* 0x0000000600077882 */ /* 0x000fe40000000000 */
[----:B------:R-:W-:Y:S01]  /*7810*/  USHF.L.U32 UR35, UR4, 0x6, URZ ;  /* 0x0000000604237899 */ /* 0x000fe2000800063f */
[----:B------:R-:W5:Y:S01]  /*7820*/  LDL R250, [R1] ;  /* 0x0000000001fa7983 */ /* 0x000f620000100800 */
[----:B------:R-:W-:Y:S02]  /*7830*/  UIADD3 UR34, UR6, -0x2, URZ ;  /* 0xfffffffe06227890 */ /* 0x000fe4000fffe03f */
[----:B------:R-:W-:Y:S01]  /*7840*/  USHF.L.U64.HI UR5, UR4, UR7, UR5 ;  /* 0x0000000704057299 */ /* 0x000fe20008010205 */
[----:B------:R-:W-:Y:S01]  /*7850*/  IMAD.MOV.U32 R4, RZ, RZ, R12 ;  /* 0x000000ffff047224 */ /* 0x000fe200078e000c */
[----:B------:R-:W-:Y:S01]  /*7860*/  USHF.R.S32.HI UR4, URZ, 0x1f, UR34 ;  /* 0x0000001f3f047899 */ /* 0x000fe20008011422 */
[----:B------:R-:W-:Y:S01]  /*7870*/  IMAD.U32 R26, RZ, RZ, UR35 ;  /* 0x00000023ff1a7e24 */ /* 0x000fe2000f8e00ff */
[----:B------:R-:W-:Y:S01]  /*7880*/  UIMAD UR5, UR5, UR34, URZ ;  /* 0x00000022050572a4 */ /* 0x000fe2000f8e023f */
[----:B------:R-:W-:Y:S01]  /*7890*/  IMAD.MOV.U32 R5, RZ, RZ, R15 ;  /* 0x000000ffff057224 */ /* 0x000fe200078e000f */
[----:B------:R-:W-:Y:S01]  /*78a0*/  BAR.SYNC.DEFER_BLOCKING 0x0 ;  /* 0x0000000000007b1d */ /* 0x000fe20000010000 */
[----:B------:R-:W-:Y:S01]  /*78b0*/  ISETP.GE.AND P3, PT, R251, c[0x0][0x220], PT ;  /* 0x00008800fb007a0c */ /* 0x000fe20003f66270 */
[----:B------:R-:W-:Y:S01]  /*78c0*/  UIMAD UR4, UR4, UR35, UR5 ;  /* 0x00000023040472a4 */ /* 0x000fe2000f8e0205 */
[----:B------:R-:W-:-:S05]  /*78d0*/  IMAD.WIDE.U32 R26, R26, UR34, R4 ;  /* 0x000000221a1a7c25 */ /* 0x000fca000f8e0004 */
[----:B------:R-:W-:Y:S02]  /*78e0*/  IADD3 R5, R27, UR4, RZ ;  /* 0x000000041b057c10 */ /* 0x000fe4000fffe0ff */
[----:B--2---:R-:W-:Y:S02]  /*78f0*/  ISETP.GE.AND P6, PT, R28, c[0x0][0x220], PT ;  /* 0x000088001c007a0c */ /* 0x004fe40003fc6270 */
[----:B---3--:R-:W-:Y:S02]  /*7900*/  ISETP.GE.AND P5, PT, R245, c[0x0][0x220], PT ;  /* 0x00008800f5007a0c */ /* 0x008fe40003fa6270 */
[----:B----4-:R-:W-:-:S09]  /*7910*/  ISETP.GE.AND P4, PT, R247, c[0x0][0x220], PT ;  /* 0x00008800f7007a0c */ /* 0x010fd20003f86270 */
[----:B-1----:R-:W-:-:S04]  /*7920*/  @!P6 LEA R24, P2, R26, c[0x0][0x170], 0x1 ;  /* 0x00005c001a18ea11 */ /* 0x002fc800078408ff */
[C-C-:B------:R-:W-:Y:S02]  /*7930*/  @!P6 LEA.HI.X R25, R26.reuse, c[0x0][0x174], R5.reuse, 0x1, P2 ;  /* 0x00005d001a19ea11 */ /* 0x140fe400010f0c05 */
[C---:B------:R-:W-:Y:S02]  /*7940*/  @!P5 LEA R22, P1, R26.reuse, c[0x0][0x170], 0x1 ;  /* 0x00005c001a16da11 */ /* 0x040fe400078208ff */
[C---:B------:R-:W-:Y:S02]  /*7950*/  IADD3 R4, P2, R26.reuse, UR20, RZ ;  /* 0x000000141a047c10 */ /* 0x040fe4000ff5e0ff */
[C---:B------:R-:W-:Y:S02]  /*7960*/  @!P4 LEA R20, P0, R26.reuse, c[0x0][0x170], 0x1 ;  /* 0x00005c001a14ca11 */ /* 0x040fe400078008ff */
[C-C-:B------:R-:W-:Y:S02]  /*7970*/  @!P5 LEA.HI.X R23, R26.reuse, c[0x0][0x174], R5.reuse, 0x1, P1 ;  /* 0x00005d001a17da11 */ /* 0x140fe400008f0c05 */
[C---:B------:R-:W-:Y:S01]  /*7980*/  @!P3 LEA R6, P1, R26.reuse, c[0x0][0x170], 0x1 ;  /* 0x00005c001a06ba11 */ /* 0x040fe200078208ff */
[----:B-----5:R-:W-:Y:S01]  /*7990*/  @P6 STS.128 [R250+0x18000], RZ ;  /* 0x018000fffa006388 */ /* 0x020fe20000000c00 */
[----:B------:R-:W-:-:S02]  /*79a0*/  @!P4 LEA.HI.X R21, R26, c[0x0][0x174], R5, 0x1, P0 ;  /* 0x00005d001a15ca11 */ /* 0x000fc400000f0c05 */
[----:B------:R-:W-:Y:S01]  /*79b0*/  IADD3.X R3, R5, UR19, RZ, P2, !PT ;  /* 0x0000001305037c10 */ /* 0x000fe200097fe4ff */
[----:B------:R-:W-:Y:S01]  /*79c0*/  @!PT LDS RZ, [RZ] ;  /* 0x00000000fffff984 */ /* 0x000fe20000000800 */
[----:B------:R-:W-:Y:S01]  /*79d0*/  @!PT LDS RZ, [RZ] ;  /* 0x00000000fffff984 */ /* 0x000fe20000000800 */
[----:B------:R-:W-:Y:S01]  /*79e0*/  @!PT LDS RZ, [RZ] ;  /* 0x00000000fffff984 */ /* 0x000fe20000000800 */
[----:B------:R1:W-:Y:S01]  /*79f0*/  @!P6 LDGSTS.E.BYPASS.LTC128B.128 [R250+0x18000], [R24.64] ;  /* 0x1800000018faefae */ /* 0x0003e2000b901d5a */
[----:B------:R-:W-:Y:S02]  /*7a00*/  @!P6 LEA R28, P0, R4, c[0x0][0x170], 0x1 ;  /* 0x00005c00041cea11 */ /* 0x000fe400078008ff */
[----:B------:R-:W-:Y:S01]  /*7a10*/  @!P3 LEA.HI.X R7, R26, c[0x0][0x174], R5, 0x1, P1 ;  /* 0x00005d001a07ba11 */ /* 0x000fe200008f0c05 */
[----:B------:R-:W-:Y:S01]  /*7a20*/  @P5 STS.128 [R250+0x1a000], RZ ;  /* 0x01a000fffa005388 */ /* 0x000fe20000000c00 */
[C---:B------:R-:W-:Y:S02]  /*7a30*/  @!P5 LEA R32, P2, R4.reuse, c[0x0][0x170], 0x1 ;  /* 0x00005c000420da11 */ /* 0x040fe400078408ff */
        /* <DEDUP_REMOVED lines=41> */
[----:B-1----:R-:W4:Y:S04]  /*7cd0*/  LDSM.16.M88.4 R24, [R218+0x10000] ;  /* 0x01000000da18783b */ /* 0x002f280000000200 */
[----:B------:R-:W1:Y:S04]  /*7ce0*/  LDSM.16.M88.4 R188, [R218+0x10800] ;  /* 0x01080000dabc783b */ /* 0x000e680000000200 */
[----:B------:R-:W1:Y:S04]  /*7cf0*/  LDSM.16.M88.4 R180, [R218+0x11000] ;  /* 0x01100000dab4783b */ /* 0x000e680000000200 */
[----:B------:R-:W1:Y:S04]  /*7d00*/  LDSM.16.M88.4 R164, [R218+0x11800] ;  /* 0x01180000daa4783b */ /* 0x000e680000000200 */
[----:B------:R-:W-:Y:S04]  /*7d10*/  LDSM.16.M88.4 R200, [R217] ;  /* 0x00000000d9c8783b */ /* 0x000fe80000000200 */
[----:B---3--:R-:W3:Y:S04]  /*7d20*/  LDSM.16.M88.4 R4, [R216] ;  /* 0x00000000d804783b */ /* 0x008ee80000000200 */
[----:B-----5:R-:W5:Y:S04]  /*7d30*/  LDSM.16.M88.4 R32, [R216+0x800] ;  /* 0x00080000d820783b */ /* 0x020f680000000200 */
[----:B--2---:R-:W2:Y:S04]  /*7d40*/  LDSM.16.M88.4 R20, [R216+0x1000] ;  /* 0x00100000d814783b */ /* 0x004ea80000000200 */
[----:B------:R-:W2:Y:S04]  /*7d50*/  LDSM.16.M88.4 R220, [R216+0x1800] ;  /* 0x00180000d8dc783b */ /* 0x000ea80000000200 */
[----:B------:R-:W-:Y:S01]  /*7d60*/  LDSM.16.M88.4 R196, [R215] ;  /* 0x00000000d7c4783b */ /* 0x000fe20000000200 */
[C---:B----4-:R-:W-:Y:S03]  /*7d70*/  HMMA.16816.F32.BF16 R28, R172.reuse, R24, RZ ;  /* 0x00000018ac1c723c */ /* 0x050fe600000418ff */
[----:B------:R-:W4:Y:S04]  /*7d80*/  LDSM.16.M88.4 R168, [R211+0x10000] ;  /* 0x01000000d3a8783b */ /* 0x000f280000000200 */
[----:B------:R-:W-:Y:S01]  /*7d90*/  LDSM.16.M88.4 R204, [R211+0x11800] ;  /* 0x01180000d3cc783b */ /* 0x000fe20000000200 */
[----:B------:R-:W-:Y:S01]  /*7da0*/  HMMA.16816.F32.BF16 R24, R172, R26, RZ ;  /* 0x0000001aac18723c */ /* 0x000fe200000418ff */
[----:B------:R-:W-:-:S02]  /*7db0*/  IMAD.U32 R3, RZ, RZ, UR34 ;  /* 0x00000022ff037e24 */ /* 0x000fc4000f8e00ff */
[----:B------:R-:W0:Y:S05]  /*7dc0*/  LDGDEPBAR ;  /* 0x00000000000079af */ /* 0x000e2a0000000000 */
[C---:B-1----:R-:W-:Y:S08]  /*7dd0*/  HMMA.16816.F32.BF16 R192, R172.reuse, R188, RZ ;  /* 0x000000bcacc0723c */ /* 0x042ff000000418ff */
        /* <DEDUP_REMOVED lines=8> */
[----:B------:R-:W3:Y:S07]  /*7e60*/  LDSM.16.M88.4 R4, [R211+0x11000] ;  /* 0x01100000d304783b */ /* 0x000eee0000000200 */
[C---:B-----5:R-:W-:Y:S08]  /*7e70*/  HMMA.16816.F32.BF16 R192, R200.reuse, R32, R192 ;  /* 0x00000020c8c0723c */ /* 0x060ff000000418c0 */
[C---:B------:R-:W-:Y:S01]  /*7e80*/  HMMA.16816.F32.BF16 R188, R200.reuse, R34, R188 ;  /* 0x00000022c8bc723c */ /* 0x040fe200000418bc */
[----:B------:R-:W-:Y:S07]  /*7e90*/  LDSM.16.M88.4 R32, [R214] ;  /* 0x00000000d620783b */ /* 0x000fee0000000200 */
[C---:B--2---:R-:W-:Y:S08]  /*7ea0*/  HMMA.16816.F32.BF16 R184, R200.reuse, R20, R184 ;  /* 0x00000014c8b8723c */ /* 0x044ff000000418b8 */
[C---:B------:R-:W-:Y:S01]  /*7eb0*/  HMMA.16816.F32.BF16 R180, R200.reuse, R22, R180 ;  /* 0x00000016c8b4723c */ /* 0x040fe200000418b4 */
[----:B------:R-:W2:Y:S07]  /*7ec0*/  LDSM.16.M88.4 R20, [R213] ;  /* 0x00000000d514783b */ /* 0x000eae0000000200 */
[C---:B------:R-:W-:Y:S08]  /*7ed0*/  HMMA.16816.F32.BF16 R176, R200.reuse, R220, R176 ;  /* 0x000000dcc8b0723c */ /* 0x040ff000000418b0 */
[----:B------:R-:W-:Y:S01]  /*7ee0*/  HMMA.16816.F32.BF16 R172, R200, R222, R172 ;  /* 0x000000dec8ac723c */ /* 0x000fe200000418ac */
[----:B------:R-:W5:Y:S04]  /*7ef0*/  LDSM.16.M88.4 R220, [R213+0x800] ;  /* 0x00080000d5dc783b */ /* 0x000f680000000200 */
[----:B------:R-:W2:Y:S03]  /*7f00*/  LDSM.16.M88.4 R200, [R213+0x1000] ;  /* 0x00100000d5c8783b */ /* 0x000ea60000000200 */
[C---:B----4-:R-:W-:Y:S08]  /*7f10*/  HMMA.16816.F32.BF16 R28, R196.reuse, R168, R28 ;  /* 0x000000a8c41c723c */ /* 0x050ff0000004181c */
[C---:B------:R-:W-:Y:S01]  /*7f20*/  HMMA.16816.F32.BF16 R24, R196.reuse, R170, R24 ;  /* 0x000000aac418723c */ /* 0x040fe20000041818 */
[----:B------:R-:W-:Y:S07]  /*7f30*/  LDSM.16.M88.4 R168, [R219+0x4000] ;  /* 0x00400000dba8783b */ /* 0x000fee0000000200 */
        /* <DEDUP_REMOVED lines=22> */
[----:B------:R-:W5:Y:S03]  /*80a0*/  LDSM.16.M88.4 R164, [R216+0x2800] ;  /* 0x00280000d8a4783b */ /* 0x000f660000000200 */
[C---:B---3--:R-:W-:Y:S08]  /*80b0*/  HMMA.16816.F32.BF16 R28, R168.reuse, R4, R28 ;  /* 0x00000004a81c723c */ /* 0x048ff0000004181c */
[C---:B------:R-:W-:Y:S01]  /*80c0*/  HMMA.16816.F32.BF16 R24, R168.reuse, R6, R24 ;  /* 0x00000006a818723c */ /* 0x040fe20000041818 */
[----:B------:R-:W3:Y:S07]  /*80d0*/  LDSM.16.M88.4 R4, [R216+0x3000] ;  /* 0x00300000d804783b */ /* 0x000eee0000000200 */
        /* <DEDUP_REMOVED lines=8> */
[----:B------:R-:W4:Y:S04]  /*8160*/  LDSM.16.M88.4 R168, [R211+0x12800] ;  /* 0x01280000d3a8783b */ /* 0x000f280000000200 */
[----:B------:R-:W2:Y:S03]  /*8170*/  LDSM.16.M88.4 R204, [R211+0x13000] ;  /* 0x01300000d3cc783b */ /* 0x000ea60000000200 */
[C---:B-1----:R-:W-:Y:S08]  /*8180*/  HMMA.16816.F32.BF16 R28, R32.reuse, R200, R28 ;  /* 0x000000c8201c723c */ /* 0x042ff0000004181c */
[C---:B------:R-:W-:Y:S01]  /*8190*/  HMMA.16816.F32.BF16 R24, R32.reuse, R202, R24 ;  /* 0x000000ca2018723c */ /* 0x040fe20000041818 */
[----:B------:R-:W1:Y:S07]  /*81a0*/  LDSM.16.M88.4 R200, [R211+0x13800] ;  /* 0x01380000d3c8783b */ /* 0x000e6e0000000200 */
[C---:B-----5:R-:W-:Y:S08]  /*81b0*/  HMMA.16816.F32.BF16 R192, R32.reuse, R164, R192 ;  /* 0x000000a420c0723c */ /* 0x060ff000000418c0 */
[C---:B------:R-:W-:Y:S01]  /*81c0*/  HMMA.16816.F32.BF16 R188, R32.reuse, R166, R188 ;  /* 0x000000a620bc723c */ /* 0x040fe200000418bc */
[----:B------:R-:W-:Y:S07]  /*81d0*/  LDSM.16.M88.4 R164, [R213+0x2000] ;  /* 0x00200000d5a4783b */ /* 0x000fee0000000200 */
[C---:B---3--:R-:W-:Y:S08]  /*81e0*/  HMMA.16816.F32.BF16 R184, R32.reuse, R4, R184 ;  /* 0x0000000420b8723c */ /* 0x048ff000000418b8 */
[C---:B------:R-:W-:Y:S01]  /*81f0*/  HMMA.16816.F32.BF16 R180, R32.reuse, R6, R180 ;  /* 0x0000000620b4723c */ /* 0x040fe200000418b4 */
[----:B------:R-:W3:Y:S07]  /*8200*/  LDSM.16.M88.4 R4, [R214+0x4000] ;  /* 0x00400000d604783b */ /* 0x000eee0000000200 */
        /* <DEDUP_REMOVED lines=26> */
[C---:B----4-:R-:W-:Y:S08]  /*83b0*/  HMMA.16816.F32.BF16 R176, R4.reuse, R168, R176 ;  /* 0x000000a804b0723c */ /* 0x050ff000000418b0 */
[----:B------:R-:W-:Y:S01]  /*83c0*/  HMMA.16816.F32.BF16 R172, R4, R170, R172 ;  /* 0x000000aa04ac723c */ /* 0x000fe200000418ac */
[----:B------:R-:W4:Y:S04]  /*83d0*/  LDSM.16.M88.4 R4, [R216+0x5000] ;  /* 0x00500000d804783b */ /* 0x000f280000000200 */
[----:B------:R-:W2:Y:S03]  /*83e0*/  LDSM.16.M88.4 R168, [R216+0x4800] ;  /* 0x00480000d8a8783b */ /* 0x000ea60000000200 */
[C---:B-1----:R-:W-:Y:S08]  /*83f0*/  HMMA.16816.F32.BF16 R28, R200.reuse, R220, R28 ;  /* 0x000000dcc81c723c */ /* 0x042ff0000004181c */
[C---:B------:R-:W-:Y:S01]  /*8400*/  HMMA.16816.F32.BF16 R24, R200.reuse, R222, R24 ;  /* 0x000000dec818723c */ /* 0x040fe20000041818 */
[----:B------:R-:W-:Y:S07]  /*8410*/  LDSM.16.M88.4 R220, [R216+0x5800] ;  /* 0x00580000d8dc783b */ /* 0x000fee0000000200 */
[C---:B---3--:R-:W-:Y:S08]  /*8420*/  HMMA.16816.F32.BF16 R192, R200.reuse, R164, R192 ;  /* 0x000000a4c8c0723c */ /* 0x048ff000000418c0 */
[C---:B------:R-:W-:Y:S01]  /*8430*/  HMMA.16816.F32.BF16 R188, R200.reuse, R166, R188 ;  /* 0x000000a6c8bc723c */ /* 0x040fe200000418bc */
[----:B------:R-:W-:Y:S07]  /*8440*/  LDSM.16.M88.4 R164, [R215+0x8000] ;  /* 0x00800000d7a4783b */ /* 0x000fee0000000200 */
[C---:B-----5:R-:W-:Y:S08]  /*8450*/  HMMA.16816.F32.BF16 R184, R200.reuse, R32, R184 ;  /* 0x00000020c8b8723c */ /* 0x060ff000000418b8 */
        /* <DEDUP_REMOVED lines=25> */
[C---:B------:R-:W-:Y:S08]  /*85f0*/  HMMA.16816.F32.BF16 R184, R164.reuse, R196, R184 ;  /* 0x000000c4a4b8723c */ /* 0x040ff000000418b8 */
[----:B------:R-:W-:Y:S01]  /*8600*/  HMMA.16816.F32.BF16 R180, R164, R198, R180 ;  /* 0x000000c6a4b4723c */ /* 0x000fe200000418b4 */
[----:B------:R-:W-:Y:S07]  /*8610*/  LDSM.16.M88.4 R196, [R218+0x16000] ;  /* 0x01600000dac4783b */ /* 0x000fee0000000200 */
[C---:B---3--:R-:W-:Y:S08]  /*8620*/  HMMA.16816.F32.BF16 R28, R200.reuse, R4, R28 ;  /* 0x00000004c81c723c */ /* 0x048ff0000004181c */
[----:B------:R-:W-:Y:S01]  /*8630*/  HMMA.16816.F32.BF16 R24, R200, R6, R24 ;  /* 0x00000006c818723c */ /* 0x000fe20000041818 */
        /* <DEDUP_REMOVED lines=33> */
[----:B------:R-:W-:Y:S01]  /*8850*/  HMMA.16816.F32.BF16 R24, R168, R166, R24 ;  /* 0x000000a6a818723c */ /* 0x000fe20000041818 */
[----:B------:R-:W2:Y:S01]  /*8860*/  LDSM.16.M88.4 R164, [R213+0x6800] ;  /* 0x00680000d5a4783b */ /* 0x000ea20000000200 */
[----:B------:R-:W-:-:S06]  /*8870*/  IMAD R3, R3, 0x40, R249 ;  /* 0x0000004003037824 */ /* 0x000fcc00078e02f9 */
[----:B------:R-:W-:Y:S08]  /*8880*/  HMMA.16816.F32.BF16 R184, R220, R200, R184 ;  /* 0x000000c8dcb8723c */ /* 0x000ff000000418b8 */
[----:B-1----:R-:W-:Y:S01]  /*8890*/  HMMA.16816.F32.BF16 R28, R20, R4, R28 ;  /* 0x00000004141c723c */ /* 0x002fe2000004181c */
[----:B------:R-:W-:-:S07]  /*88a0*/  IADD3 R200, R3, 0x1, RZ ;  /* 0x0000000103c87810 */ /* 0x000fce0007ffe0ff */
[----:B---3--:R-:W-:Y:S01]  /*88b0*/  HMMA.16816.F32.BF16 R192, R168, R32, R192 ;  /* 0x00000020a8c0723c */ /* 0x008fe200000418c0 */
[----:B------:R-:W1:Y:S07]  /*88c0*/  I2F R32, R200 ;  /* 0x000000c800207306 */ /* 0x000e6e0000201400 */
[C---:B------:R-:W-:Y:S08]  /*88d0*/  HMMA.16816.F32.BF16 R188, R220.reuse, R206, R188 ;  /* 0x000000cedcbc723c */ /* 0x040ff000000418bc */
[C---:B------:R-:W-:Y:S08]  /*88e0*/  HMMA.16816.F32.BF16 R176, R220.reuse, R196, R176 ;  /* 0x000000c4dcb0723c */ /* 0x040ff000000418b0 */
[----:B------:R-:W-:Y:S01]  /*88f0*/  HMMA.16816.F32.BF16 R172, R220, R198, R172 ;  /* 0x000000c6dcac723c */ /* 0x000fe200000418ac */
[----:B------:R-:W3:Y:S01]  /*8900*/  LDSM.16.M88.4 R196, [R211+0x17000] ;  /* 0x01700000d3c4783b */ /* 0x000ee20000000200 */
[----:B------:R-:W-:Y:S01]  /*8910*/  IADD3 R33, R3, 0x8, RZ ;  /* 0x0000000803217810 */ /* 0x000fe20007ffe0ff */
[----:B-1----:R-:W-:-:S05]  /*8920*/  FFMA.FTZ R29, R32, UR23, R29 ;  /* 0x00000017201d7c23 */ /* 0x002fca000801001d */
[C---:B------:R-:W-:Y:S01]  /*8930*/  HMMA.16816.F32.BF16 R24, R20.reuse, R6, R24 ;  /* 0x000000061418723c */ /* 0x040fe20000041818 */
[-C--:B------:R-:W-:Y:S01]  /*8940*/  ISETP.GE.AND P0, PT, R200, R18.reuse, PT ;  /* 0x00000012c800720c */ /* 0x080fe20003f06270 */
[----:B------:R1:W4:Y:S01]  /*8950*/  I2F R201, R33 ;  /* 0x0000002100c97306 */ /* 0x0003220000201400 */
[----:B------:R-:W-:Y:S01]  /*8960*/  IADD3 R19, R3, 0x9, RZ ;  /* 0x0000000903137810 */ /* 0x000fe20007ffe0ff */
[----:B------:R-:W-:Y:S01]  /*8970*/  FFMA.FTZ R31, R32, UR23, R31 ;  /* 0x00000017201f7c23 */ /* 0x000fe2000801001f */
[----:B------:R-:W-:Y:S01]  /*8980*/  ISETP.GE.AND P1, PT, R33, R18, PT ;  /* 0x000000122100720c */ /* 0x000fe20003f26270 */
[----:B------:R-:W-:Y:S02]  /*8990*/  LDSM.16.M88.4 R4, [R213+0x7000] ;  /* 0x00700000d504783b */ /* 0x000fe40000000200 */
[----:B--2---:R-:W-:Y:S01]  /*89a0*/  HMMA.16816.F32.BF16 R192, R20, R164, R192 ;  /* 0x000000a414c0723c */ /* 0x004fe200000418c0 */
[-C--:B------:R-:W-:Y:S02]  /*89b0*/  ISETP.GE.AND P2, PT, R200, R11.reuse, PT ;  /* 0x0000000bc800720c */ /* 0x080fe40003f46270 */
[----:B------:R-:W2:Y:S04]  /*89c0*/  I2F R200, R19 ;  /* 0x0000001300c87306 */ /* 0x000ea80000201400 */
[----:B------:R-:W-:Y:S01]  /*89d0*/  FSEL R164, R29, -INF , !P0 ;  /* 0xff8000001da47808 */ /* 0x000fe20004000000 */
[----:B------:R-:W-:Y:S01]  /*89e0*/  HMMA.16816.F32.BF16 R188, R168, R34, R188 ;  /* 0x00000022a8bc723c */ /* 0x000fe200000418bc */
[----:B------:R-:W-:-:S02]  /*89f0*/  ISETP.GE.AND P0, PT, R33, R11, PT ;  /* 0x0000000b2100720c */ /* 0x000fc40003f06270 */
[----:B-1----:R-:W1:Y:S05]  /*8a00*/  LDSM.16.M88.4 R32, [R211+0x17800] ;  /* 0x01780000d320783b */ /* 0x002e6a0000000200 */
[----:B----4-:R-:W-:Y:S01]  /*8a10*/  FFMA.FTZ R24, R201, UR23, R24 ;  /* 0x00000017c9187c23 */ /* 0x010fe20008010018 */
[----:B------:R-:W-:Y:S01]  /*8a20*/  HMMA.16816.F32.BF16 R180, R220, R202, R180 ;  /* 0x000000cadcb4723c */ /* 0x000fe200000418b4 */
[----:B------:R-:W-:Y:S01]  /*8a30*/  FSEL R165, R31, -INF , !P2 ;  /* 0xff8000001fa57808 */ /* 0x000fe20005000000 */
[----:B------:R-:W-:Y:S01]  /*8a40*/  FFMA.FTZ R26, R201, UR23, R26 ;  /* 0x00000017c91a7c23 */ /* 0x000fe2000801001a */
[----:B------:R-:W-:Y:S01]  /*8a50*/  ISETP.GE.AND P2, PT, R19, R18, PT ;  /* 0x000000121300720c */ /* 0x000fe20003f46270 */
[----:B--2---:R-:W-:-:S02]  /*8a60*/  FFMA.FTZ R25, R200, UR23, R25 ;  /* 0x00000017c8197c23 */ /* 0x004fc40008010019 */
[----:B------:R-:W-:Y:S02]  /*8a70*/  FFMA.FTZ R27, R200, UR23, R27 ;  /* 0x00000017c81b7c23 */ /* 0x000fe4000801001b */
[----:B---3--:R-:W-:Y:S01]  /*8a80*/  HMMA.16816.F32.BF16 R184, R168, R196, R184 ;  /* 0x000000c4a8b8723c */ /* 0x008fe200000418b8 */
[----:B------:R-:W-:-:S06]  /*8a90*/  IADD3 R202, R3, 0x10, RZ ;  /* 0x0000001003ca7810 */ /* 0x000fcc0007ffe0ff */
[----:B------:R-:W-:Y:S02]  /*8aa0*/  FSEL R196, R24, -INF , !P1 ;  /* 0xff80000018c47808 */ /* 0x000fe40004800000 */
[----:B------:R-:W-:Y:S01]  /*8ab0*/  ISETP.GE.AND P1, PT, R19, R11, PT ;  /* 0x0000000b1300720c */ /* 0x000fe20003f26270 */
[----:B------:R-:W-:Y:S01]  /*8ac0*/  HMMA.16816.F32.BF16 R188, R20, R166, R188 ;  /* 0x000000a614bc723c */ /* 0x000fe200000418bc */
[----:B------:R-:W-:Y:S01]  /*8ad0*/  FSEL R31, R26, -INF , !P0 ;  /* 0xff8000001a1f7808 */ /* 0x000fe20004000000 */
[----:B------:R-:W2:Y:S05]  /*8ae0*/  I2F R29, R202 ;  /* 0x000000ca001d7306 */ /* 0x000eaa0000201400 */
[----:B------:R-:W-:-:S02]  /*8af0*/  FSEL R167, R25, -INF , !P2 ;  /* 0xff80000019a77808 */ /* 0x000fc40005000000 */
[----:B------:R-:W-:Y:S02]  /*8b00*/  FSEL R166, R27, -INF , !P1 ;  /* 0xff8000001ba67808 */ /* 0x000fe40004800000 */
[----:B------:R-:W3:Y:S01]  /*8b10*/  LDSM.16.M88.4 R24, [R213+0x7800] ;  /* 0x00780000d518783b */ /* 0x000ee20000000200 */
[C---:B------:R-:W-:Y:S01]  /*8b20*/  IADD3 R19, R3.reuse, 0x11, RZ ;  /* 0x0000001103137810 */ /* 0x040fe20007ffe0ff */
[----:B------:R-:W-:Y:S01]  /*8b30*/  HMMA.16816.F32.BF16 R180, R168, R198, R180 ;  /* 0x000000c6a8b4723c */ /* 0x000fe200000418b4 */
[----:B------:R-:W-:Y:S01]  /*8b40*/  IADD3 R197, R3, 0x18, RZ ;  /* 0x0000001803c57810 */ /* 0x000fe20007ffe0ff */
[----:B------:R-:W-:Y:S01]  /*8b50*/  UISETP.GE.AND UP0, UPT, UR6, 0x3, UPT ;  /* 0x000000030600788c */ /* 0x000fe2000bf06270 */
[----:B------:R4:W5:Y:S01]  /*8b60*/  I2F R204, R19 ;  /* 0x0000001300cc7306 */ /* 0x0009620000201400 */
[----:B------:R-:W-:Y:S01]  /*8b70*/  ISETP.GE.AND P0, PT, R202, R18, PT ;  /* 0x00000012ca00720c */ /* 0x000fe20003f06270 */
[----:B--2---:R-:W-:-:S03]  /*8b80*/  FFMA.FTZ R192, R29, UR23, R192 ;  /* 0x000000171dc07c23 */ /* 0x004fc600080100c0 */
[----:B-1----:R-:W-:Y:S01]  /*8b90*/  HMMA.16816.F32.BF16 R176, R168, R32, R176 ;  /* 0x00000020a8b0723c */ /* 0x002fe200000418b0 */
[----:B------:R-:W-:-:S07]  /*8ba0*/  IADD3 R198, R3, 0x19, RZ ;  /* 0x0000001903c67810 */ /* 0x000fce0007ffe0ff */
[----:B------:R-:W-:Y:S01]  /*8bb0*/  HMMA.16816.F32.BF16 R184, R20, R4, R184 ;  /* 0x0000000414b8723c */ /* 0x000fe200000418b8 */
[----:B------:R-:W1:Y:S01]  /*8bc0*/  I2F R203, R197 ;  /* 0x000000c500cb7306 */ /* 0x000e620000201400 */
[----:B------:R-:W-:Y:S01]  /*8bd0*/  FSEL R201, R192, -INF , !P0 ;  /* 0xff800000c0c97808 */ /* 0x000fe20004000000 */
[----:B------:R-:W-:Y:S01]  /*8be0*/  FFMA.FTZ R194, R29, UR23, R194 ;  /* 0x000000171dc27c23 */ /* 0x000fe200080100c2 */
[----:B------:R-:W-:Y:S01]  /*8bf0*/  ISETP.GE.AND P2, PT, R202, R11, PT ;  /* 0x0000000bca00720c */ /* 0x000fe20003f46270 */
[----:B------:R-:W-:-:S04]  /*8c00*/  DEPBAR.LE SB0, 0x0 ;  /* 0x000080000000791a */ /* 0x000fc80000000000 */
[----:B------:R-:W-:Y:S01]  /*8c10*/  IADD3 R4, R3, 0x20, RZ ;  /* 0x0000002003047810 */ /* 0x000fe20007ffe0ff */
[----:B------:R-:W2:Y:S01]  /*8c20*/  I2F R192, R198 ;  /* 0x000000c600c07306 */ /* 0x000ea20000201400 */
[C---:B------:R-:W-:Y:S02]  /*8c30*/  ISETP.GE.AND P1, PT, R19.reuse, R18, PT ;  /* 0x000000121300720c */ /* 0x040fe40003f26270 */
[----:B------:R-:W-:-:S05]  /*8c40*/  ISETP.GE.AND P0, PT, R19, R11, PT ;  /* 0x0000000b1300720c */ /* 0x000fca0003f06270 */
[----:B------:R-:W2:Y:S01]  /*8c50*/  I2F R5, R4 ;  /* 0x0000000400057306 */ /* 0x000ea20000201400 */
[----:B----4-:R-:W-:Y:S01]  /*8c60*/  IADD3 R19, R3, 0x21, RZ ;  /* 0x0000002103137810 */ /* 0x010fe20007ffe0ff */
[----:B-----5:R-:W-:Y:S01]  /*8c70*/  FFMA.FTZ R205, R204, UR23, R193 ;  /* 0x00000017cccd7c23 */ /* 0x020fe200080100c1 */
[----:B------:R-:W-:Y:S01]  /*8c80*/  FSEL R193, R194, -INF , !P2 ;  /* 0xff800000c2c17808 */ /* 0x000fe20005000000 */
[----:B------:R-:W-:-:S04]  /*8c90*/  FFMA.FTZ R195, R204, UR23, R195 ;  /* 0x00000017ccc37c23 */ /* 0x000fc800080100c3 */
[----:B------:R-:W4:Y:S01]  /*8ca0*/  I2F R32, R19 ;  /* 0x0000001300207306 */ /* 0x000f220000201400 */
[----:B------:R-:W-:Y:S01]  /*8cb0*/  FSEL R205, R205, -INF , !P1 ;  /* 0xff800000cdcd7808 */ /* 0x000fe20004800000 */
[----:B-1----:R-:W-:Y:S01]  /*8cc0*/  FFMA.FTZ R29, R203, UR23, R188 ;  /* 0x00000017cb1d7c23 */ /* 0x002fe200080100bc */
[----:B------:R-:W-:Y:S01]  /*8cd0*/  ISETP.GE.AND P2, PT, R197, R18, PT ;  /* 0x00000012c500720c */ /* 0x000fe20003f46270 */
[----:B------:R-:W-:Y:S01]  /*8ce0*/  FFMA.FTZ R190, R203, UR23, R190 ;  /* 0x00000017cbbe7c23 */ /* 0x000fe200080100be */
[----:B------:R-:W-:Y:S01]  /*8cf0*/  ISETP.GE.AND P1, PT, R197, R11, PT ;  /* 0x0000000bc500720c */ /* 0x000fe20003f26270 */
[----:B------:R-:W-:Y:S01]  /*8d00*/  HMMA.16816.F32.BF16 R172, R168, R34, R172 ;  /* 0x00000022a8ac723c */ /* 0x000fe200000418ac */
[----:B------:R-:W-:Y:S01]  /*8d10*/  FSEL R199, R195, -INF , !P0 ;  /* 0xff800000c3c77808 */ /* 0x000fe20004000000 */
[----:B--2---:R-:W-:Y:S01]  /*8d20*/  FFMA.FTZ R191, R192, UR23, R191 ;  /* 0x00000017c0bf7c23 */ /* 0x004fe200080100bf */
[----:B------:R-:W-:Y:S01]  /*8d30*/  FSEL R29, R29, -INF , !P2 ;  /* 0xff8000001d1d7808 */ /* 0x000fe20005000000 */
[----:B------:R-:W-:Y:S01]  /*8d40*/  FFMA.FTZ R184, R5, UR23, R184 ;  /* 0x0000001705b87c23 */ /* 0x000fe200080100b8 */
[----:B------:R-:W-:-:S03]  /*8d50*/  FSEL R195, R190, -INF , !P1 ;  /* 0xff800000bec37808 */ /* 0x000fc60004800000 */
[----:B---3--:R-:W-:Y:S01]  /*8d60*/  HMMA.16816.F32.BF16 R176, R20, R24, R176 ;  /* 0x0000001814b0723c */ /* 0x008fe200000418b0 */
[----:B------:R-:W-:Y:S01]  /*8d70*/  ISETP.GE.AND P2, PT, R198, R11, PT ;  /* 0x0000000bc600720c */ /* 0x000fe20003f46270 */
[----:B------:R-:W-:Y:S01]  /*8d80*/  FFMA.FTZ R186, R5, UR23, R186 ;  /* 0x0000001705ba7c23 */ /* 0x000fe200080100ba */
[----:B------:R-:W-:Y:S01]  /*8d90*/  ISETP.GE.AND P1, PT, R4, R18, PT ;  /* 0x000000120400720c */ /* 0x000fe20003f26270 */
[----:B------:R-:W-:Y:S01]  /*8da0*/  FFMA.FTZ R189, R192, UR23, R189 ;  /* 0x00000017c0bd7c23 */ /* 0x000fe200080100bd */
[----:B------:R-:W-:-:S03]  /*8db0*/  IADD3 R5, R3, 0x30, RZ ;  /* 0x0000003003057810 */ /* 0x000fc60007ffe0ff */
[----:B------:R-:W-:Y:S01]  /*8dc0*/  HMMA.16816.F32.BF16 R180, R20, R6, R180 ;  /* 0x0000000614b4723c */ /* 0x000fe200000418b4 */
[-C--:B------:R-:W-:Y:S02]  /*8dd0*/  ISETP.GE.AND P0, PT, R198, R18.reuse, PT ;  /* 0x00000012c600720c */ /* 0x080fe40003f06270 */
[----:B------:R-:W-:Y:S02]  /*8de0*/  FSEL R171, R191, -INF , !P2 ;  /* 0xff800000bfab7808 */ /* 0x000fe40005000000 */
[----:B------:R-:W-:Y:S02]  /*8df0*/  FSEL R235, R184, -INF , !P1 ;  /* 0xff800000b8eb7808 */ /* 0x000fe40004800000 */
[----:B------:R-:W-:Y:S02]  /*8e00*/  IADD3 R6, R3, 0x28, RZ ;  /* 0x0000002803067810 */ /* 0x000fe40007ffe0ff */
[C---:B------:R-:W-:Y:S01]  /*8e10*/  ISETP.GE.AND P2, PT, R19.reuse, R18, PT ;  /* 0x000000121300720c */ /* 0x040fe20003f46270 */
[----:B------:R-:W-:Y:S01]  /*8e20*/  BAR.SYNC.DEFER_BLOCKING 0x0 ;  /* 0x0000000000007b1d */ /* 0x000fe20000010000 */
[----:B------:R-:W-:Y:S01]  /*8e30*/  ISETP.GE.AND P1, PT, R19, R11, PT ;  /* 0x0000000b1300720c */ /* 0x000fe20003f26270 */
[----:B----4-:R-:W-:Y:S01]  /*8e40*/  FFMA.FTZ R25, R32, UR23, R185 ;  /* 0x0000001720197c23 */ /* 0x010fe200080100b9 */
[----:B------:R-:W-:-:S02]  /*8e50*/  FSEL R197, R189, -INF , !P0 ;  /* 0xff800000bdc57808 */ /* 0x000fc40004000000 */
[----:B------:R-:W-:Y:S01]  /*8e60*/  IADD3 R33, R3, 0x29, RZ ;  /* 0x0000002903217810 */ /* 0x000fe20007ffe0ff */
[----:B------:R-:W1:Y:S01]  /*8e70*/  I2F R19, R5 ;  /* 0x0000000500137306 */ /* 0x000e620000201400 */
[----:B------:R-:W-:Y:S02]  /*8e80*/  ISETP.GE.AND P0, PT, R4, R11, PT ;  /* 0x0000000b0400720c */ /* 0x000fe40003f06270 */
[----:B------:R-:W-:-:S05]  /*8e90*/  FSEL R25, R25, -INF , !P2 ;  /* 0xff80000019197808 */ /* 0x000fca0005000000 */
[----:B------:R2:W3:Y:S01]  /*8ea0*/  I2F R7, R6 ;  /* 0x0000000600077306 */ /* 0x0004e20000201400 */
[----:B------:R-:W-:Y:S02]  /*8eb0*/  FSEL R229, R186, -INF , !P0 ;  /* 0xff800000bae57808 */ /* 0x000fe40004000000 */
[C---:B------:R-:W-:Y:S02]  /*8ec0*/  ISETP.GE.AND P0, PT, R6.reuse, R18, PT ;  /* 0x000000120600720c */ /* 0x040fe40003f06270 */
[----:B------:R-:W-:-:S03]  /*8ed0*/  ISETP.GE.AND P2, PT, R6, R11, PT ;  /* 0x0000000b0600720c */ /* 0x000fc60003f46270 */
[----:B------:R-:W4:Y:S01]  /*8ee0*/  I2F R4, R33 ;  /* 0x0000002100047306 */ /* 0x000f220000201400 */
[----:B------:R-:W-:Y:S01]  /*8ef0*/  HMMA.16816.F32.BF16 R172, R20, R26, R172 ;  /* 0x0000001a14ac723c */ /* 0x000fe200000418ac */
[----:B--2---:R-:W-:-:S06]  /*8f00*/  IADD3 R6, R3, 0x31, RZ ;  /* 0x0000003103067810 */ /* 0x004fcc0007ffe0ff */
[----:B------:R-:W2:Y:S01]  /*8f10*/  I2F R24, R6 ;  /* 0x0000000600187306 */ /* 0x000ea20000201400 */
[----:B------:R-:W-:Y:S02]  /*8f20*/  FFMA.FTZ R187, R32, UR23, R187 ;  /* 0x0000001720bb7c23 */ /* 0x000fe400080100bb */
[C---:B-1----:R-:W-:Y:S02]  /*8f30*/  FFMA.FTZ R176, R19.reuse, UR23, R176 ;  /* 0x0000001713b07c23 */ /* 0x042fe400080100b0 */
[----:B------:R-:W-:Y:S01]  /*8f40*/  FFMA.FTZ R178, R19, UR23, R178 ;  /* 0x0000001713b27c23 */ /* 0x000fe200080100b2 */
[----:B------:R-:W-:Y:S01]  /*8f50*/  IADD3 R20, R3, 0x38, RZ ;  /* 0x0000003803147810 */ /* 0x000fe20007ffe0ff */
[----:B---3--:R-:W-:Y:S01]  /*8f60*/  FFMA.FTZ R180, R7, UR23, R180 ;  /* 0x0000001707b47c23 */ /* 0x008fe200080100b4 */
[----:B------:R-:W1:Y:S01]  /*8f70*/  I2F R19, R3 ;  /* 0x0000000300137306 */ /* 0x000e620000201400 */
[----:B------:R-:W-:Y:S01]  /*8f80*/  FSEL R226, R187, -INF , !P1 ;  /* 0xff800000bbe27808 */ /* 0x000fe20004800000 */
[----:B------:R-:W-:Y:S01]  /*8f90*/  FFMA.FTZ R182, R7, UR23, R182 ;  /* 0x0000001707b67c23 */ /* 0x000fe200080100b6 */
[----:B------:R-:W-:Y:S01]  /*8fa0*/  ISETP.GE.AND P1, PT, R33, R18, PT ;  /* 0x000000122100720c */ /* 0x000fe20003f26270 */
[----:B----4-:R-:W-:Y:S01]  /*8fb0*/  FFMA.FTZ R21, R4, UR23, R181 ;  /* 0x0000001704157c23 */ /* 0x010fe200080100b5 */
[----:B------:R-:W-:Y:S01]  /*8fc0*/  FSEL R233, R180, -INF , !P0 ;  /* 0xff800000b4e97808 */ /* 0x000fe20004000000 */
[----:B------:R-:W-:-:S02]  /*8fd0*/  FFMA.FTZ R183, R4, UR23, R183 ;  /* 0x0000001704b77c23 */ /* 0x000fc400080100b7 */
[----:B------:R-:W3:Y:S01]  /*8fe0*/  I2F R7, R20 ;  /* 0x0000001400077306 */ /* 0x000ee20000201400 */
[-C--:B------:R-:W-:Y:S02]  /*8ff0*/  ISETP.GE.AND P0, PT, R33, R11.reuse, PT ;  /* 0x0000000b2100720c */ /* 0x080fe40003f06270 */
[----:B------:R-:W-:Y:S02]  /*9000*/  FSEL R227, R182, -INF , !P2 ;  /* 0xff800000b6e37808 */ /* 0x000fe40005000000 */
[----:B------:R-:W-:Y:S01]  /*9010*/  FSEL R21, R21, -INF , !P1 ;  /* 0xff80000015157808 */ /* 0x000fe20004800000 */
[----:B--2---:R-:W-:Y:S01]  /*9020*/  FFMA.FTZ R23, R24, UR23, R177 ;  /* 0x0000001718177c23 */ /* 0x004fe200080100b1 */
[C---:B------:R-:W-:Y:S02]  /*9030*/  ISETP.GE.AND P2, PT, R5.reuse, R18, PT ;  /* 0x000000120500720c */ /* 0x040fe40003f46270 */
[----:B------:R-:W-:Y:S02]  /*9040*/  ISETP.GE.AND P1, PT, R5, R11, PT ;  /* 0x0000000b0500720c */ /* 0x000fe40003f26270 */
[----:B------:R-:W-:-:S02]  /*9050*/  FSEL R5, R183, -INF , !P0 ;  /* 0xff800000b7057808 */ /* 0x000fc40004000000 */
[----:B------:R-:W-:Y:S02]  /*9060*/  ISETP.GE.AND P0, PT, R6, R18, PT ;  /* 0x000000120600720c */ /* 0x000fe40003f06270 */
[----:B------:R-:W-:Y:S02]  /*9070*/  IADD3 R4, R3, 0x39, RZ ;  /* 0x0000003903047810 */ /* 0x000fe40007ffe0ff */
[----:B------:R-:W-:Y:S01]  /*9080*/  FSEL R231, R176, -INF , !P2 ;  /* 0xff800000b0e77808 */ /* 0x000fe20005000000 */
[----:B-1----:R-:W-:Y:S01]  /*9090*/  FFMA.FTZ R30, R19, UR23, R30 ;  /* 0x00000017131e7c23 */ /* 0x002fe2000801001e */
[-C--:B------:R-:W-:Y:S01]  /*90a0*/  ISETP.GE.AND P2, PT, R6, R11.reuse, PT ;  /* 0x0000000b0600720c */ /* 0x080fe20003f46270 */
[----:B------:R-:W-:Y:S01]  /*90b0*/  FFMA.FTZ R179, R24, UR23, R179 ;  /* 0x0000001718b37c23 */ /* 0x000fe200080100b3 */
[----:B------:R-:W-:Y:S01]  /*90c0*/  FSEL R23, R23, -INF , !P0 ;  /* 0xff80000017177808 */ /* 0x000fe20004000000 */
[----:B------:R-:W1:Y:S01]  /*90d0*/  I2F R6, R4 ;  /* 0x0000000400067306 */ /* 0x000e620000201400 */
[----:B------:R-:W-:Y:S01]  /*90e0*/  ISETP.GE.AND P0, PT, R3, R11, PT ;  /* 0x0000000b0300720c */ /* 0x000fe20003f06270 */
[----:B---3--:R-:W-:-:S02]  /*90f0*/  FFMA.FTZ R27, R7, UR23, R172 ;  /* 0x00000017071b7c23 */ /* 0x008fc400080100ac */
[----:B------:R-:W-:Y:S01]  /*9100*/  FFMA.FTZ R174, R7, UR23, R174 ;  /* 0x0000001707ae7c23 */ /* 0x000fe200080100ae */
[----:B------:R-:W-:Y:S02]  /*9110*/  FSEL R203, R30, -INF , !P0 ;  /* 0xff8000001ecb7808 */ /* 0x000fe40004000000 */
[----:B------:R-:W-:Y:S02]  /*9120*/  FSEL R7, R179, -INF , !P2 ;  /* 0xff800000b3077808 */ /* 0x000fe40005000000 */
[----:B------:R-:W-:Y:S02]  /*9130*/  PLOP3.LUT P0, PT, PT, PT, UP0, 0x80, 0x0 ;  /* 0x000000000000781c */ /* 0x000fe40003f0f008 */
[----:B------:R-:W-:Y:S01]  /*9140*/  ISETP.GE.AND P2, PT, R20, R18, PT ;  /* 0x000000121400720c */ /* 0x000fe20003f46270 */
[----:B------:R-:W-:Y:S01]  /*9150*/  FFMA.FTZ R28, R19, UR23, R28 ;  /* 0x00000017131c7c23 */ /* 0x000fe2000801001c */
[----:B------:R-:W-:Y:S02]  /*9160*/  FSEL R225, R178, -INF , !P1 ;  /* 0xff800000b2e17808 */ /* 0x000fe40004800000 */
[----:B------:R-:W-:-:S02]  /*9170*/  FSEL R27, R27, -INF , !P2 ;  /* 0xff8000001b1b7808 */ /* 0x000fc40005000000 */
[-C--:B------:R-:W-:Y:S02]  /*9180*/  ISETP.GE.AND P1, PT, R3, R18.reuse, PT ;  /* 0x000000120300720c */ /* 0x080fe40003f26270 */
[-C--:B------:R-:W-:Y:S01]  /*9190*/  ISETP.GE.AND P2, PT, R20, R11.reuse, PT ;  /* 0x0000000b1400720c */ /* 0x080fe20003f46270 */
[----:B-1----:R-:W-:Y:S01]  /*91a0*/  FFMA.FTZ R173, R6, UR23, R173 ;  /* 0x0000001706ad7c23 */ /* 0x002fe200080100ad */
[----:B------:R-:W-:Y:S01]  /*91b0*/  FSEL R239, R28, -INF , !P1 ;  /* 0xff8000001cef7808 */ /* 0x000fe20004800000 */
[----:B------:R-:W-:Y:S01]  /*91c0*/  FFMA.FTZ R175, R6, UR23, R175 ;  /* 0x0000001706af7c23 */ /* 0x000fe200080100af */
[----:B------:R-:W-:Y:S02]  /*91d0*/  FSEL R223, R174, -INF , !P2 ;  /* 0xff800000aedf7808 */ /* 0x000fe40005000000 */
[C---:B------:R-:W-:Y:S02]  /*91e0*/  ISETP.GE.AND P2, PT, R4.reuse, R18, PT ;  /* 0x000000120400720c */ /* 0x040fe40003f46270 */
[----:B------:R-:W-:-:S02]  /*91f0*/  ISETP.GE.AND P1, PT, R4, R11, PT ;  /* 0x0000000b0400720c */ /* 0x000fc40003f26270 */
[----:B------:R-:W-:Y:S02]  /*9200*/  FSEL R189, R173, -INF , !P2 ;  /* 0xff800000adbd7808 */ /* 0x000fe40005000000 */
[----:B------:R-:W-:Y:S01]  /*9210*/  FSEL R247, R175, -INF , !P1 ;  /* 0xff800000aff77808 */ /* 0x000fe20004800000 */
[----:B------:R-:W-:Y:S05]  /*9220*/  @!P0 BRA `(.L_x_990) ;  /* 0x000004c000008947 */ /* 0x000fea0003800000 */
[----:B------:R-:W2:Y:S01]  /*9230*/  LDL.64 R244, [R1+0x18] ;  /* 0x0000180001f47983 */ /* 0x000ea20000100a00 */
[----:B------:R-:W-:-:S03]  /*9240*/  ULDC.64 UR4, c[0x0][0x198] ;  /* 0x0000660000047ab9 */ /* 0x000fc60000000a00 */
[----:B------:R-:W3:Y:S01]  /*9250*/  LDL.64 R248, [R1+0x10] ;  /* 0x0000100001f87983 */ /* 0x000ee20000100a00 */
[----:B------:R-:W-:Y:S01]  /*9260*/  USHF.L.U32 UR35, UR4, 0x6, URZ ;  /* 0x0000000604237899 */ /* 0x000fe2000800063f */
[----:B------:R-:W-:Y:S01]  /*9270*/  BSSY B0, `(.L_x_991) ;  /* 0x0000046000007945 */ /* 0x000fe20003800000 */
[----:B------:R-:W-:Y:S01]  /*9280*/  UIADD3 UR36, UR6, -0x3, URZ ;  /* 0xfffffffd06247890 */ /* 0x000fe2000fffe03f */
[----:B------:R1:W-:Y:S01]  /*9290*/  @P6 STS.128 [R250+0x10000], RZ ;  /* 0x010000fffa006388 */ /* 0x0003e20000000c00 */
        /* <DEDUP_REMOVED lines=67> */
.L_x_992:
[----:B------:R-:W-:Y:S05]  /*96d0*/  BSYNC B0 ;  /* 0x0000000000007941 */ /* 0x000fea0003800000 */
.L_x_991:
[----:B------:R-:W0:Y:S02]  /*96e0*/  LDGDEPBAR ;  /* 0x00000000000079af */ /* 0x000e240000000000 */
.L_x_990:
[----:B------:R-:W-:Y:S01]  /*96f0*/  FMNMX.FTZ R3, R2, R239, !PT ;  /* 0x000000ef02037209 */ /* 0x000fe20007810000 */
[----:B------:R-:W-:Y:S01]  /*9700*/  USHF.L.U32 UR5, UR34, 0x1, URZ ;  /* 0x0000000122057899 */ /* 0x000fe2000800063f */
[----:B------:R-:W-:Y:S01]  /*9710*/  FMNMX.FTZ R24, R0, R203, !PT ;  /* 0x000000cb00187209 */ /* 0x000fe20007810000 */
[----:B------:R-:W-:Y:S01]  /*9720*/  IMAD.WIDE.U32 R206, R8, -0x2daee0ad, RZ ;  /* 0xd2511f5308ce7825 */ /* 0x000fe200078e00ff */
[----:B------:R-:W-:Y:S01]  /*9730*/  FMNMX.FTZ R3, R164, R3, !PT ;  /* 0x00000003a4037209 */ /* 0x000fe20007810000 */
[----:B------:R-:W-:Y:S01]  /*9740*/  ULOP3.LUT UR4, UR5, UR33, URZ, 0x3c, !UPT ;  /* 0x0000002105047292 */ /* 0x000fe2000f8e3c3f */
[----:B------:R-:W-:Y:S01]  /*9750*/  FMNMX.FTZ R24, R165, R24, !PT ;  /* 0x00000018a5187209 */ /* 0x000fe20007810000 */
[----:B-1----:R-:W-:Y:S01]  /*9760*/  IMAD.WIDE.U32 R168, R10, -0x326172a9, RZ ;  /* 0xcd9e8d570aa87825 */ /* 0x002fe200078e00ff */
[----:B------:R-:W-:Y:S01]  /*9770*/  FMNMX.FTZ R32, R196, R3, !PT ;  /* 0x00000003c4207209 */ /* 0x000fe20007810000 */
[----:B------:R-:W-:Y:S01]  /*9780*/  UIADD3 UR5, UR5, 0x1, URZ ;  /* 0x0000000105057890 */ /* 0x000fe2000fffe03f */
[----:B------:R-:W-:Y:S01]  /*9790*/  FMNMX.FTZ R3, R31, R24, !PT ;  /* 0x000000181f037209 */ /* 0x000fe20007810000 */
[----:B------:R-:W-:Y:S01]  /*97a0*/  UMOV UR7, UR34 ;  /* 0x0000002200077c82 */ /* 0x000fe20008000000 */
[----:B------:R-:W-:Y:S01]  /*97b0*/  FMNMX.FTZ R32, R167, R32, !PT ;  /* 0x00000020a7207209 */ /* 0x000fe20007810000 */
[----:B------:R-:W-:Y:S01]  /*97c0*/  ULOP3.LUT UR5, UR5, UR33, URZ, 0x3c, !UPT ;  /* 0x0000002105057292 */ /* 0x000fe2000f8e3c3f */
        /* <DEDUP_REMOVED lines=16> */
[----:B------:R-:W-:Y:S01]  /*98d0*/  LOP3.LUT R182, R207, UR4, RZ, 0x3c, !PT ;  /* 0x00000004cfb67c12 */ /* 0x000fe2000f8e3cff */
[----:B------:R-:W-:Y:S01]  /*98e0*/  UIADD3 UR4, UR33, -0x4498517b, URZ ;  /* 0xbb67ae8521047890 */ /* 0x000fe2000fffe03f */
[----:B------:R-:W-:Y:S02]  /*98f0*/  FMNMX.FTZ R32, R231, R32, !PT ;  /* 0x00000020e7207209 */ /* 0x000fe40007810000 */
[----:B------:R-:W-:Y:S01]  /*9900*/  FMNMX.FTZ R24, R5, R24, !PT ;  /* 0x0000001805187209 */ /* 0x000fe20007810000 */
[----:B------:R-:W-:Y:S01]  /*9910*/  IMAD.WIDE.U32 R182, R182, -0x326172a9, RZ ;  /* 0xcd9e8d57b6b67825 */ /* 0x000fe200078e00ff */
[----:B------:R-:W-:-:S02]  /*9920*/  FMNMX.FTZ R32, R23, R32, !PT ;  /* 0x0000002017207209 */ /* 0x000fc40007810000 */
[----:B------:R-:W-:Y:S02]  /*9930*/  FMNMX.FTZ R24, R225, R24, !PT ;  /* 0x00000018e1187209 */ /* 0x000fe40007810000 */
[----:B------:R-:W-:Y:S02]  /*9940*/  FMNMX.FTZ R32, R27, R32, !PT ;  /* 0x000000201b207209 */ /* 0x000fe40007810000 */
[----:B------:R-:W-:Y:S02]  /*9950*/  LOP3.LUT R34, R169, R9, RZ, 0x3c, !PT ;  /* 0x00000009a9227212 */ /* 0x000fe400078e3cff */
[----:B------:R-:W-:Y:S02]  /*9960*/  FMNMX.FTZ R3, R189, R32, !PT ;  /* 0x00000020bd037209 */ /* 0x000fe40007810000 */
[----:B------:R-:W-:Y:S01]  /*9970*/  LOP3.LUT R242, R183, UR16, R168, 0x96, !PT ;  /* 0x00000010b7f27c12 */ /* 0x000fe2000f8e96a8 */
[----:B------:R-:W-:Y:S01]  /*9980*/  IMAD.WIDE.U32 R34, R34, -0x2daee0ad, RZ ;  /* 0xd2511f5322227825 */ /* 0x000fe200078e00ff */
[----:B------:R-:W-:Y:S01]  /*9990*/  FMNMX.FTZ R24, R7, R24, !PT ;  /* 0x0000001807187209 */ /* 0x000fe20007810000 */
[----:B------:R-:W1:Y:S02]  /*99a0*/  SHFL.BFLY PT, R180, R3, 0x2, 0x1f ;  /* 0x0c401f0003b47f89 */ /* 0x000e6400000e0000 */
[----:B------:R-:W-:Y:S01]  /*99b0*/  IMAD.WIDE.U32 R242, R242, -0x2daee0ad, RZ ;  /* 0xd2511f53f2f27825 */ /* 0x000fe200078e00ff */
[----:B------:R-:W-:-:S02]  /*99c0*/  FMNMX.FTZ R24, R223, R24, !PT ;  /* 0x00000018df187209 */ /* 0x000fc40007810000 */
[----:B------:R-:W-:Y:S01]  /*99d0*/  LOP3.LUT R32, R35, UR4, R206, 0x96, !PT ;  /* 0x0000000423207c12 */ /* 0x000fe2000f8e96ce */
[----:B------:R-:W-:Y:S01]  /*99e0*/  UIADD3 UR4, UR33, 0x646e171e, URZ ;  /* 0x646e171e21047890 */ /* 0x000fe2000fffe03f */
[----:B------:R-:W-:Y:S02]  /*99f0*/  FMNMX.FTZ R24, R247, R24, !PT ;  /* 0x00000018f7187209 */ /* 0x000fe40007810000 */
        /* <DEDUP_REMOVED lines=8> */
[----:B------:R-:W1:Y:S01]  /*9a80*/  SHFL.BFLY PT, R3, R24, 0x2, 0x1f ;  /* 0x0c401f0018037f89 */ /* 0x000e6200000e0000 */
[----:B------:R-:W-:-:S03]  /*9a90*/  LOP3.LUT R242, R237, UR12, R242, 0x96, !PT ;  /* 0x0000000cedf27c12 */ /* 0x000fc6000f8e96f2 */
[----:B------:R-:W2:Y:S01]  /*9aa0*/  SHFL.BFLY PT, R19, R180, 0x1, 0x1f ;  /* 0x0c201f00b4137f89 */ /* 0x000ea200000e0000 */
[----:B------:R-:W-:Y:S01]  /*9ab0*/  LOP3.LUT R236, R241, UR10, R236, 0x96, !PT ;  /* 0x0000000af1ec7c12 */ /* 0x000fe2000f8e96ec */
[----:B------:R-:W-:-:S04]  /*9ac0*/  IMAD.WIDE.U32 R242, R242, -0x326172a9, RZ ;  /* 0xcd9e8d57f2f27825 */ /* 0x000fc800078e00ff */
[----:B------:R-:W-:Y:S01]  /*9ad0*/  IMAD.WIDE.U32 R236, R236, -0x326172a9, RZ ;  /* 0xcd9e8d57ecec7825 */ /* 0x000fe200078e00ff */
[----:B------:R-:W-:-:S04]  /*9ae0*/  LOP3.LUT R200, R243, UR11, R244, 0x96, !PT ;  /* 0x0000000bf3c87c12 */ /* 0x000fc8000f8e96f4 */
[----:B------:R-:W-:Y:S02]  /*9af0*/  LOP3.LUT R204, R237, UR9, R242, 0x96, !PT ;  /* 0x00000009edcc7c12 */ /* 0x000fe4000f8e96f2 */
[----:B-1----:R-:W-:Y:S02]  /*9b00*/  FMNMX.FTZ R3, R24, R3, !PT ;  /* 0x0000000318037209 */ /* 0x002fe40007810000 */
[----:B--2---:R-:W-:-:S03]  /*9b10*/  FMNMX.FTZ R19, R180, R19, !PT ;  /* 0x00000013b4137209 */ /* 0x004fc60007810000 */
[----:B------:R-:W1:Y:S01]  /*9b20*/  SHFL.BFLY PT, R24, R3, 0x1, 0x1f ;  /* 0x0c201f0003187f89 */ /* 0x000e6200000e0000 */
[C---:B------:R-:W-:Y:S01]  /*9b30*/  FSETP.NEU.FTZ.AND P2, PT, R19.reuse, -INF , PT ;  /* 0xff8000001300780b */ /* 0x040fe20003f5d000 */
[----:B------:R-:W-:-:S05]  /*9b40*/  FMUL.FTZ R194, R19, c[0x0][0x23c] ;  /* 0x00008f0013c27a20 */ /* 0x000fca0000410000 */
[----:B------:R-:W-:-:S05]  /*9b50*/  FSEL R194, R194, RZ, P2 ;  /* 0x000000ffc2c27208 */ /* 0x000fca0001000000 */
[--C-:B------:R-:W-:Y:S02]  /*9b60*/  FFMA.FTZ R192, R201, c[0x0][0x23c], -R194.reuse ;  /* 0x00008f00c9c07a23 */ /* 0x100fe400000108c2 */
[----:B------:R-:W-:Y:S02]  /*9b70*/  FFMA.FTZ R191, R205, c[0x0][0x23c], -R194 ;  /* 0x00008f00cdbf7a23 */ /* 0x000fe400000108c2 */
[----:B------:R-:W-:Y:S02]  /*9b80*/  IMAD.WIDE.U32 R200, R200, -0x2daee0ad, RZ ;  /* 0xd2511f53c8c87825 */ /* 0x000fe400078e00ff */
[----:B------:R-:W-:Y:S02]  /*9b90*/  MUFU.EX2 R192, R192 ;  /* 0x000000c000c07308 */ /* 0x000fe40000000800 */
[----:B------:R-:W-:Y:S01]  /*9ba0*/  IMAD.WIDE.U32 R204, R204, -0x2daee0ad, RZ ;  /* 0xd2511f53cccc7825 */ /* 0x000fe200078e00ff */
[----:B------:R-:W-:Y:S02]  /*9bb0*/  LOP3.LUT R248, R201, UR8, R240, 0x96, !PT ;  /* 0x00000008c9f87c12 */ /* 0x000fe4000f8e96f0 */
[----:B-1----:R-:W-:Y:S01]  /*9bc0*/  FMNMX.FTZ R3, R3, R24, !PT ;  /* 0x0000001803037209 */ /* 0x002fe20007810000 */
[----:B------:R-:W-:Y:S01]  /*9bd0*/  FFMA.FTZ R220, R29, c[0x0][0x23c], -R194 ;  /* 0x00008f001ddc7a23 */ /* 0x000fe200000108c2 */
[----:B------:R-:W-:Y:S01]  /*9be0*/  LOP3.LUT R35, R205, UR4, R200, 0x96, !PT ;  /* 0x00000004cd237c12 */ /* 0x000fe2000f8e96c8 */
[----:B------:R-:W1:Y:S01]  /*9bf0*/  MUFU.EX2 R191, R191 ;  /* 0x000000bf00bf7308 */ /* 0x000e620000000800 */
[----:B------:R-:W-:-:S02]  /*9c00*/  FFMA.FTZ R187, R197, c[0x0][0x23c], -R194 ;  /* 0x00008f00c5bb7a23 */ /* 0x000fc400000108c2 */
[----:B------:R-:W-:Y:S01]  /*9c10*/  LOP3.LUT R169, R35, 0xff, RZ, 0xc0, !PT ;  /* 0x000000ff23a97812 */ /* 0x000fe200078ec0ff */
[----:B------:R-:W-:Y:S01]  /*9c20*/  FMUL.FTZ R198, R3, c[0x0][0x23c] ;  /* 0x00008f0003c67a20 */ /* 0x000fe20000410000 */
[----:B------:R-:W-:Y:S01]  /*9c30*/  LOP3.LUT R179, R35, 0xffff, RZ, 0xc0, !PT ;  /* 0x0000ffff23b37812 */ /* 0x000fe200078ec0ff */
[--C-:B------:R-:W-:Y:S01]  /*9c40*/  FFMA.FTZ R196, R196, c[0x0][0x23c], -R194.reuse ;  /* 0x00008f00c4c47a23 */ /* 0x100fe200000108c2 */
[----:B------:R-:W-:Y:S01]  /*9c50*/  ISETP.GE.U32.AND P1, PT, R252, R169, PT ;  /* 0x000000a9fc00720c */ /* 0x000fe20003f26070 */
[----:B------:R-:W-:Y:S01]  /*9c60*/  MUFU.EX2 R220, R220 ;  /* 0x000000dc00dc7308 */ /* 0x000fe20000000800 */
[----:B------:R-:W-:Y:S01]  /*9c70*/  SHF.R.U32.HI R179, RZ, 0x8, R179 ;  /* 0x00000008ffb37819 */ /* 0x000fe200000116b3 */
[----:B------:R-:W-:Y:S01]  /*9c80*/  IMAD.WIDE.U32 R248, R248, -0x326172a9, RZ ;  /* 0xcd9e8d57f8f87825 */ /* 0x000fe200078e00ff */
[----:B------:R-:W-:Y:S02]  /*9c90*/  FSEL R169, R19, RZ, P2 ;  /* 0x000000ff13a97208 */ /* 0x000fe40001000000 */
[----:B------:R-:W-:Y:S01]  /*9ca0*/  FSETP.NEU.FTZ.AND P2, PT, R3, -INF , PT ;  /* 0xff8000000300780b */ /* 0x000fe20003f5d000 */
[--C-:B------:R-:W-:Y:S01]  /*9cb0*/  FFMA.FTZ R201, R239, c[0x0][0x23c], -R194.reuse ;  /* 0x00008f00efc97a23 */ /* 0x100fe200000108c2 */
[----:B------:R-:W-:Y:S01]  /*9cc0*/  LOP3.LUT R179, R179, 0xffff, RZ, 0xc0, !PT ;  /* 0x0000ffffb3b37812 */ /* 0x000fe200078ec0ff */
[----:B------:R-:W2:Y:S01]  /*9cd0*/  MUFU.EX2 R187, R187 ;  /* 0x000000bb00bb7308 */ /* 0x000ea20000000800 */
[----:B-1----:R-:W-:Y:S01]  /*9ce0*/  F2FP.BF16.PACK_AB R181, R191, R192 ;  /* 0x000000c0bfb5723e */ /* 0x002fe200000010ff */
[--C-:B------:R-:W-:Y:S01]  /*9cf0*/  FFMA.FTZ R200, R164, c[0x0][0x23c], -R194.reuse ;  /* 0x00008f00a4c87a23 */ /* 0x100fe200000108c2 */
[----:B------:R-:W-:Y:S01]  /*9d00*/  FSEL R198, R198, RZ, P2 ;  /* 0x000000ffc6c67208 */ /* 0x000fe20001000000 */
[----:B------:R-:W-:Y:S01]  /*9d10*/  FFMA.FTZ R235, R235, c[0x0][0x23c], -R194 ;  /* 0x00008f00ebeb7a23 */ /* 0x000fe200000108c2 */
[----:B------:R-:W-:Y:S01]  /*9d20*/  PRMT R180, R181, 0x7632, R180 ;  /* 0x00007632b5b47816 */ /* 0x000fe200000000b4 */
[----:B------:R-:W-:Y:S01]  /*9d30*/  @!P1 HFMA2.BF16_V2 R177, -RZ.H0_H0, RZ.H0_H0, -R181.H0_H0 ;  /* 0x200000ffffb19231 */ /* 0x000fe200003409b5 */
[----:B------:R-:W-:Y:S01]  /*9d40*/  FFMA.FTZ R234, R25, c[0x0][0x23c], -R194 ;  /* 0x00008f0019ea7a23 */ /* 0x000fe200000108c2 */
[----:B------:R-:W-:Y:S01]  /*9d50*/  MUFU.EX2 R196, R196 ;  /* 0x000000c400c47308 */ /* 0x000fe20000000800 */
[----:B------:R-:W-:Y:S01]  /*9d60*/  PRMT R24, R181, 0x5410, R180 ;  /* 0x00005410b5187816 */ /* 0x000fe200000000b4 */
[--C-:B------:R-:W-:Y:S01]  /*9d70*/  FFMA.FTZ R193, R193, c[0x0][0x23c], -R198.reuse ;  /* 0x00008f00c1c17a23 */ /* 0x100fe200000108c6 */
[----:B------:R-:W-:Y:S01]  /*9d80*/  @!P1 PRMT R181, R177, 0x5410, RZ ;  /* 0x00005410b1b59816 */ /* 0x000fe200000000ff */
[--C-:B------:R-:W-:Y:S01]  /*9d90*/  FFMA.FTZ R190, R199, c[0x0][0x23c], -R198.reuse ;  /* 0x00008f00c7be7a23 */ /* 0x100fe200000108c6 */
[----:B------:R-:W-:Y:S01]  /*9da0*/  ISETP.GE.U32.AND P1, PT, R252, R179, PT ;  /* 0x000000b3fc00720c */ /* 0x000fe20003f26070 */
[--C-:B------:R-:W-:Y:S01]  /*9db0*/  FFMA.FTZ R221, R195, c[0x0][0x23c], -R198.reuse ;  /* 0x00008f00c3dd7a23 */ /* 0x100fe200000108c6 */
[--C-:B------:R-:W-:Y:S01]  /*9dc0*/  SHF.R.U32.HI R177, RZ, 0x10, R35.reuse ;  /* 0x00000010ffb17819 */ /* 0x100fe20000011623 */
[----:B------:R-:W-:Y:S01]  /*9dd0*/  MUFU.EX2 R193, R193 ;  /* 0x000000c100c17308 */ /* 0x000fe20000000800 */
[----:B------:R-:W-:Y:S01]  /*9de0*/  SHF.R.U32.HI R35, RZ, 0x18, R35 ;  /* 0x00000018ff237819 */ /* 0x000fe20000011623 */
[----:B------:R-:W-:Y:S01]  /*9df0*/  FFMA.FTZ R186, R171, c[0x0][0x23c], -R198 ;  /* 0x00008f00abba7a23 */ /* 0x000fe200000108c6 */
[----:B------:R-:W-:Y:S01]  /*9e00*/  LOP3.LUT R177, R177, 0xff, RZ, 0xc0, !PT ;  /* 0x000000ffb1b17812 */ /* 0x000fe200078ec0ff */
[----:B------:R-:W-:Y:S01]  /*9e10*/  FFMA.FTZ R195, R167, c[0x0][0x23c], -R194 ;  /* 0x00008f00a7c37a23 */ /* 0x000fe200000108c2 */
[----:B------:R-:W-:Y:S01]  /*9e20*/  LOP3.LUT R199, R207, UR5, RZ, 0x3c, !PT ;  /* 0x00000005cfc77c12 */ /* 0x000fe2000f8e3cff */
[----:B------:R-:W-:Y:S01]  /*9e30*/  UIADD3 UR5, UR32, -0x4ab325aa, URZ ;  /* 0xb54cda5620057890 */ /* 0x000fe2000fffe03f */
[----:B------:R-:W-:Y:S01]  /*9e40*/  FFMA.FTZ R202, R203, c[0x0][0x23c], -R198 ;  /* 0x00008f00cbca7a23 */ /* 0x000fe200000108c6 */
[----:B------:R-:W1:Y:S01]  /*9e50*/  MUFU.EX2 R190, R190 ;  /* 0x000000be00be7308 */ /* 0x000e620000000800 */
[--C-:B------:R-:W-:Y:S01]  /*9e60*/  FFMA.FTZ R233, R233, c[0x0][0x23c], -R194.reuse ;  /* 0x00008f00e9e97a23 */ /* 0x100fe200000108c2 */
[----:B------:R-:W-:Y:S01]  /*9e70*/  @!P1 HFMA2.BF16_V2 R30, -RZ.H0_H0, RZ.H0_H0, -R180.H0_H0 ;  /* 0x200000ffff1e9231 */ /* 0x000fe200003409b4 */
[----:B------:R-:W-:Y:S01]  /*9e80*/  FFMA.FTZ R232, R21, c[0x0][0x23c], -R194 ;  /* 0x00008f0015e87a23 */ /* 0x000fe200000108c2 */
[----:B------:R-:W-:Y:S01]  /*9e90*/  LOP3.LUT R188, R249, UR5, R236, 0x96, !PT ;  /* 0x00000005f9bc7c12 */ /* 0x000fe2000f8e96ec */
[----:B------:R-:W-:-:S02]  /*9ea0*/  FFMA.FTZ R231, R231, c[0x0][0x23c], -R194 ;  /* 0x00008f00e7e77a23 */ /* 0x000fc400000108c2 */
[----:B------:R-:W-:Y:S01]  /*9eb0*/  @!P1 PRMT R180, R30, 0x5410, RZ ;  /* 0x000054101eb49816 */ /* 0x000fe200000000ff */
[----:B------:R-:W-:Y:S01]  /*9ec0*/  MUFU.EX2 R221, R221 ;  /* 0x000000dd00dd7308 */ /* 0x000fe20000000800 */
[----:B------:R-:W-:Y:S01]  /*9ed0*/  ISETP.GE.U32.AND P1, PT, R252, R177, PT ;  /* 0x000000b1fc00720c */ /* 0x000fe20003f26070 */
[--C-:B------:R-:W-:Y:S01]  /*9ee0*/  FFMA.FTZ R230, R23, c[0x0][0x23c], -R194.reuse ;  /* 0x00008f0017e67a23 */ /* 0x100fe200000108c2 */
[----:B--2---:R-:W-:Y:S01]  /*9ef0*/  F2FP.BF16.PACK_AB R177, R187, R220 ;  /* 0x000000dcbbb1723e */ /* 0x004fe200000010ff */
[--C-:B------:R-:W-:Y:S01]  /*9f00*/  FFMA.FTZ R228, R27, c[0x0][0x23c], -R194.reuse ;  /* 0x00008f001be47a23 */ /* 0x100fe200000108c2 */
[----:B------:R-:W-:Y:S01]  /*9f10*/  LOP3.LUT R197, R188, 0xff, RZ, 0xc0, !PT ;  /* 0x000000ffbcc57812 */ /* 0x000fe200078ec0ff */
[----:B------:R-:W-:Y:S01]  /*9f20*/  FFMA.FTZ R194, R189, c[0x0][0x23c], -R194 ;  /* 0x00008f00bdc27a23 */ /* 0x000fe200000108c2 */
[----:B-1----:R-:W-:Y:S01]  /*9f30*/  F2FP.BF16.PACK_AB R183, R190, R193 ;  /* 0x000000c1beb7723e */ /* 0x002fe200000010ff */
[----:B------:R-:W1:Y:S01]  /*9f40*/  MUFU.EX2 R186, R186 ;  /* 0x000000ba00ba7308 */ /* 0x000e620000000800 */
[----:B------:R-:W-:-:S02]  /*9f50*/  FFMA.FTZ R229, R229, c[0x0][0x23c], -R198 ;  /* 0x00008f00e5e57a23 */ /* 0x000fc400000108c6 */
[----:B------:R-:W-:Y:S01]  /*9f60*/  PRMT R182, R183, 0x7632, R182 ;  /* 0x00007632b7b67816 */ /* 0x000fe200000000b6 */
[--C-:B------:R-:W-:Y:S02]  /*9f70*/  FFMA.FTZ R226, R226, c[0x0][0x23c], -R198.reuse ;  /* 0x00008f00e2e27a23 */ /* 0x100fe400000108c6 */
[----:B------:R-:W-:Y:S01]  /*9f80*/  @!P1 HFMA2.BF16_V2 R176, -RZ.H0_H0, RZ.H0_H0, -R183.H0_H0 ;  /* 0x200000ffffb09231 */ /* 0x000fe200003409b7 */
[----:B------:R-:W-:Y:S01]  /*9f90*/  FFMA.FTZ R227, R227, c[0x0][0x23c], -R198 ;  /* 0x00008f00e3e37a23 */ /* 0x000fe200000108c6 */
[----:B------:R-:W-:Y:S01]  /*9fa0*/  PRMT R30, R183, 0x5410, R182 ;  /* 0x00005410b71e7816 */ /* 0x000fe200000000b6 */
[----:B------:R-:W2:Y:S01]  /*9fb0*/  MUFU.EX2 R195, R195 ;  /* 0x000000c300c37308 */ /* 0x000ea20000000800 */
[--C-:B------:R-:W-:Y:S01]  /*9fc0*/  FFMA.FTZ R225, R225, c[0x0][0x23c], -R198.reuse ;  /* 0x00008f00e1e17a23 */ /* 0x100fe200000108c6 */
[----:B------:R-:W-:Y:S01]  /*9fd0*/  @!P1 PRMT R183, R176, 0x5410, RZ ;  /* 0x00005410b0b79816 */ /* 0x000fe200000000ff */
[--C-:B------:R-:W-:Y:S01]  /*9fe0*/  FFMA.FTZ R222, R7, c[0x0][0x23c], -R198.reuse ;  /* 0x00008f0007de7a23 */ /* 0x100fe200000108c6 */
[----:B------:R-:W-:Y:S01]  /*9ff0*/  ISETP.GE.U32.AND P1, PT, R252, R35, PT ;  /* 0x00000023fc00720c */ /* 0x000fe20003f26070 */
[----:B------:R-:W-:Y:S01]  /*a000*/  FFMA.FTZ R223, R223, c[0x0][0x23c], -R198 ;  /* 0x00008f00dfdf7a23 */ /* 0x000fe200000108c6 */
[----:B------:R-:W-:Y:S01]  /*a010*/  PRMT R176, R177, 0x7632, R176 ;  /* 0x00007632b1b07816 */ /* 0x000fe200000000b0 */
[----:B------:R-:W-:Y:S01]  /*a020*/  FFMA.FTZ R247, R247, c[0x0][0x23c], -R198 ;  /* 0x00008f00f7f77a23 */ /* 0x000fe200000108c6 */
[----:B-1----:R-:W-:Y:S01]  /*a030*/  F2FP.BF16.PACK_AB R179, R186, R221 ;  /* 0x000000ddbab3723e */ /* 0x002fe200000010ff */
[----:B------:R-:W-:Y:S08]  /*a040*/  MUFU.EX2 R201, R201 ;  /* 0x000000c900c97308 */ /* 0x000ff00000000800 */
[----:B------:R-:W-:Y:S01]  /*a050*/  @!P1 HFMA2.BF16_V2 R29, -RZ.H0_H0, RZ.H0_H0, -R182.H0_H0 ;  /* 0x200000ffff1d9231 */ /* 0x000fe200003409b6 */
[----:B------:R-:W1:Y:S04]  /*a060*/  MUFU.EX2 R200, R200 ;  /* 0x000000c800c87308 */ /* 0x000e680000000800 */
[----:B------:R-:W-:-:S02]  /*a070*/  @!P1 PRMT R182, R29, 0x5410, RZ ;  /* 0x000054101db69816 */ /* 0x000fc400000000ff */
[----:B------:R-:W-:Y:S02]  /*a080*/  LOP3.LUT R29, R204, 0xff, RZ, 0xc0, !PT ;  /* 0x000000ffcc1d7812 */ /* 0x000fe400078ec0ff */
[----:B------:R-:W-:Y:S02]  /*a090*/  MUFU.EX2 R202, R202 ;  /* 0x000000ca00ca7308 */ /* 0x000fe40000000800 */
[----:B------:R-:W-:Y:S02]  /*a0a0*/  ISETP.GE.U32.AND P1, PT, R252, R29, PT ;  /* 0x0000001dfc00720c */ /* 0x000fe40003f26070 */
[----:B------:R-:W-:Y:S02]  /*a0b0*/  LOP3.LUT R29, R204, 0xffff, RZ, 0xc0, !PT ;  /* 0x0000ffffcc1d7812 */ /* 0x000fe400078ec0ff */
[----:B------:R-:W-:Y:S02]  /*a0c0*/  SHF.R.U32.HI R205, RZ, 0x18, R204 ;  /* 0x00000018ffcd7819 */ /* 0x000fe400000116cc */
[----:B------:R-:W-:Y:S01]  /*a0d0*/  SHF.R.U32.HI R29, RZ, 0x8, R29 ;  /* 0x00000008ff1d7819 */ /* 0x000fe2000001161d */
[----:B------:R-:W-:Y:S03]  /*a0e0*/  MUFU.EX2 R235, R235 ;  /* 0x000000eb00eb7308 */ /* 0x000fe60000000800 */
[----:B------:R-:W-:-:S02]  /*a0f0*/  LOP3.LUT R35, R29, 0xffff, RZ, 0xc0, !PT ;  /* 0x0000ffff1d237812 */ /* 0x000fc400078ec0ff */
[----:B------:R-:W-:Y:S01]  /*a100*/  PRMT R29, R177, 0x5410, R176 ;  /* 0x00005410b11d7816 */ /* 0x000fe200000000b0 */
[----:B------:R-:W-:Y:S02]  /*a110*/  @!P1 HFMA2.BF16_V2 R178, -RZ.H0_H0, RZ.H0_H0, -R177.H0_H0 ;  /* 0x200000ffffb29231 */ /* 0x000fe400003409b1 */
[----:B------:R-:W-:Y:S03]  /*a120*/  MUFU.EX2 R234, R234 ;  /* 0x000000ea00ea7308 */ /* 0x000fe60000000800 */
[----:B------:R-:W-:Y:S02]  /*a130*/  @!P1 PRMT R177, R178, 0x5410, RZ ;  /* 0x00005410b2b19816 */ /* 0x000fe400000000ff */
[----:B------:R-:W-:Y:S02]  /*a140*/  ISETP.GE.U32.AND P1, PT, R252, R35, PT ;  /* 0x00000023fc00720c */ /* 0x000fe40003f26070 */
[----:B------:R-:W-:Y:S01]  /*a150*/  SHF.R.U32.HI R35, RZ, 0x10, R204 ;  /* 0x00000010ff237819 */ /* 0x000fe200000116cc */
[----:B------:R-:W-:Y:S01]  /*a160*/  MUFU.EX2 R229, R229 ;  /* 0x000000e500e57308 */ /* 0x000fe20000000800 */
[----:B------:R-:W-:-:S02]  /*a170*/  PRMT R178, R179, 0x7632, R178 ;  /* 0x00007632b3b27816 */ /* 0x000fc400000000b2 */
[----:B------:R-:W-:-:S05]  /*a180*/  LOP3.LUT R35, R35, 0xff, RZ, 0xc0, !PT ;  /* 0x000000ff23237812 */ /* 0x000fca00078ec0ff */
[----:B------:R-:W-:Y:S02]  /*a190*/  MUFU.EX2 R226, R226 ;  /* 0x000000e200e27308 */ /* 0x000fe40000000800 */
[----:B------:R-:W-:-:S05]  /*a1a0*/  @!P1 HFMA2.BF16_V2 R28, -RZ.H0_H0, RZ.H0_H0, -R176.H0_H0 ;  /* 0x200000ffff1c9231 */ /* 0x000fca00003409b0 */
[----:B------:R-:W-:Y:S01]  /*a1b0*/  @!P1 PRMT R176, R28, 0x5410, RZ ;  /* 0x000054101cb09816 */ /* 0x000fe200000000ff */
[----:B------:R-:W-:Y:S01]  /*a1c0*/  MUFU.EX2 R233, R233 ;  /* 0x000000e900e97308 */ /* 0x000fe20000000800 */
[----:B------:R-:W-:Y:S02]  /*a1d0*/  ISETP.GE.U32.AND P1, PT, R252, R35, PT ;  /* 0x00000023fc00720c */ /* 0x000fe40003f26070 */
[----:B------:R-:W-:Y:S02]  /*a1e0*/  PRMT R28, R179, 0x5410, R178 ;  /* 0x00005410b31c7816 */ /* 0x000fe400000000b2 */
[----:B------:R-:W-:Y:S02]  /*a1f0*/  LOP3.LUT R35, R248, 0xffff, RZ, 0xc0, !PT ;  /* 0x0000fffff8237812 */ /* 0x000fe400078ec0ff */
[----:B------:R-:W-:Y:S01]  /*a200*/  SHF.R.U32.HI R249, RZ, 0x18, R248 ;  /* 0x00000018fff97819 */ /* 0x000fe200000116f8 */
[----:B------:R-:W-:Y:S01]  /*a210*/  MUFU.EX2 R232, R232 ;  /* 0x000000e800e87308 */ /* 0x000fe20000000800 */
[----:B------:R-:W-:-:S04]  /*a220*/  SHF.R.U32.HI R35, RZ, 0x8, R35 ;  /* 0x00000008ff237819 */ /* 0x000fc80000011623 */
[----:B------:R-:W-:Y:S01]  /*a230*/  LOP3.LUT R35, R35, 0xffff, RZ, 0xc0, !PT ;  /* 0x0000ffff23237812 */ /* 0x000fe200078ec0ff */
[----:B------:R-:W-:Y:S02]  /*a240*/  @!P1 HFMA2.BF16_V2 R185, -RZ.H0_H0, RZ.H0_H0, -R179.H0_H0 ;  /* 0x200000ffffb99231 */ /* 0x000fe400003409b3 */
[----:B------:R-:W-:Y:S03]  /*a250*/  MUFU.EX2 R227, R227 ;  /* 0x000000e300e37308 */ /* 0x000fe60000000800 */
[----:B------:R-:W-:Y:S02]  /*a260*/  @!P1 PRMT R179, R185, 0x5410, RZ ;  /* 0x00005410b9b39816 */ /* 0x000fe400000000ff */
[----:B------:R-:W-:Y:S02]  /*a270*/  ISETP.GE.U32.AND P1, PT, R252, R205, PT ;  /* 0x000000cdfc00720c */ /* 0x000fe40003f26070 */
[----:B------:R-:W-:Y:S01]  /*a280*/  LOP3.LUT R185, R248, 0xff, RZ, 0xc0, !PT ;  /* 0x000000fff8b97812 */ /* 0x000fe200078ec0ff */
[----:B------:R-:W-:Y:S01]  /*a290*/  MUFU.EX2 R231, R231 ;  /* 0x000000e700e77308 */ /* 0x000fe20000000800 */
[----:B------:R-:W-:-:S02]  /*a2a0*/  FSEL R205, R3, RZ, P2 ;  /* 0x000000ff03cd7208 */ /* 0x000fc40001000000 */
[----:B------:R-:W-:Y:S02]  /*a2b0*/  ISETP.GE.U32.AND P2, PT, R252, R35, PT ;  /* 0x00000023fc00720c */ /* 0x000fe40003f46070 */
[----:B------:R-:W-:Y:S01]  /*a2c0*/  LOP3.LUT R35, R188, 0xffff, RZ, 0xc0, !PT ;  /* 0x0000ffffbc237812 */ /* 0x000fe200078ec0ff */
[----:B------:R-:W-:Y:S02]  /*a2d0*/  FADD.FTZ R205, R0, -R205 ;  /* 0x800000cd00cd7221 */ /* 0x000fe40000010000 */
[----:B------:R-:W-:Y:S01]  /*a2e0*/  MUFU.EX2 R230, R230 ;  /* 0x000000e600e67308 */ /* 0x000fe20000000800 */
[----:B------:R-:W-:Y:S01]  /*a2f0*/  SHF.R.U32.HI R35, RZ, 0x8, R35 ;  /* 0x00000008ff237819 */ /* 0x000fe20000011623 */
[----:B------:R-:W-:-:S03]  /*a300*/  @!P1 HFMA2.BF16_V2 R184, -RZ.H0_H0, RZ.H0_H0, -R178.H0_H0 ;  /* 0x200000ffffb89231 */ /* 0x000fc600003409b2 */
[----:B------:R-:W-:Y:S02]  /*a310*/  LOP3.LUT R35, R35, 0xffff, RZ, 0xc0, !PT ;  /* 0x0000ffff23237812 */ /* 0x000fe400078ec0ff */
[----:B------:R-:W-:Y:S01]  /*a320*/  @!P1 PRMT R178, R184, 0x5410, RZ ;  /* 0x00005410b8b29816 */ /* 0x000fe200000000ff */
[----:B------:R-:W-:Y:S01]  /*a330*/  MUFU.EX2 R225, R225 ;  /* 0x000000e100e17308 */ /* 0x000fe20000000800 */
[----:B------:R-:W-:Y:S02]  /*a340*/  ISETP.GE.U32.AND P1, PT, R252, R185, PT ;  /* 0x000000b9fc00720c */ /* 0x000fe40003f26070 */
[----:B--2---:R-:W-:-:S04]  /*a350*/  F2FP.BF16.PACK_AB R185, R195, R196 ;  /* 0x000000c4c3b9723e */ /* 0x004fc800000010ff */
[C---:B------:R-:W-:Y:S01]  /*a360*/  PRMT R184, R185.reuse, 0x7632, R184 ;  /* 0x00007632b9b87816 */ /* 0x040fe200000000b8 */
[----:B------:R-:W-:Y:S03]  /*a370*/  MUFU.EX2 R222, R222 ;  /* 0x000000de00de7308 */ /* 0x000fe60000000800 */
[----:B------:R-:W-:Y:S01]  /*a380*/  PRMT R238, R185, 0x5410, R184 ;  /* 0x00005410b9ee7816 */ /* 0x000fe200000000b8 */
[----:B------:R-:W-:Y:S02]  /*a390*/  @!P2 HFMA2.BF16_V2 R171, -RZ.H0_H0, RZ.H0_H0, -R184.H0_H0 ;  /* 0x200000ffffaba231 */ /* 0x000fe400003409b8 */
[----:B------:R-:W-:Y:S02]  /*a3a0*/  @!P1 HFMA2.BF16_V2 R172, -RZ.H0_H0, RZ.H0_H0, -R185.H0_H0 ;  /* 0x200000ffffac9231 */ /* 0x000fe400003409b9 */
[----:B------:R-:W-:Y:S01]  /*a3b0*/  MUFU.EX2 R228, R228 ;  /* 0x000000e400e47308 */ /* 0x000fe20000000800 */
[----:B------:R-:W-:Y:S01]  /*a3c0*/  @!P2 PRMT R184, R171, 0x5410, RZ ;  /* 0x00005410abb8a816 */ /* 0x000fe200000000ff */
[----:B------:R-:W-:Y:S01]  /*a3d0*/  FADD.FTZ R171, R2, -R169 ;  /* 0x800000a902ab7221 */ /* 0x000fe20000010000 */
[----:B------:R-:W-:Y:S01]  /*a3e0*/  @!P1 PRMT R185, R172, 0x5410, RZ ;  /* 0x00005410acb99816 */ /* 0x000fe200000000ff */
[--C-:B------:R-:W-:Y:S01]  /*a3f0*/  FFMA.FTZ R169, R31, c[0x0][0x23c], -R198.reuse ;  /* 0x00008f001fa97a23 */ /* 0x100fe200000108c6 */
[C---:B------:R-:W-:Y:S01]  /*a400*/  ISETP.GE.U32.AND P1, PT, R252.reuse, R197, PT ;  /* 0x000000c5fc00720c */ /* 0x040fe20003f26070 */
[--C-:B------:R-:W-:Y:S01]  /*a410*/  FFMA.FTZ R197, R165, c[0x0][0x23c], -R198.reuse ;  /* 0x00008f00a5c57a23 */ /* 0x100fe200000108c6 */
[----:B------:R-:W-:Y:S01]  /*a420*/  ISETP.GE.U32.AND P2, PT, R252, R35, PT ;  /* 0x00000023fc00720c */ /* 0x000fe20003f46070 */
[----:B------:R-:W-:Y:S01]  /*a430*/  FFMA.FTZ R172, R166, c[0x0][0x23c], -R198 ;  /* 0x00008f00a6ac7a23 */ /* 0x000fe200000108c6 */
[----:B-1----:R-:W-:Y:S01]  /*a440*/  F2FP.BF16.PACK_AB R35, R200, R201 ;  /* 0x000000c9c823723e */ /* 0x002fe200000010ff */
[----:B------:R-:W-:Y:S01]  /*a450*/  MUFU.EX2 R169, R169 ;  /* 0x000000a900a97308 */ /* 0x000fe20000000800 */
[----:B------:R-:W-:-:S02]  /*a460*/  FMUL.FTZ R171, R171, c[0x0][0x23c] ;  /* 0x00008f00abab7a20 */ /* 0x000fc40000410000 */
[C---:B------:R-:W-:Y:S02]  /*a470*/  PRMT R241, R35.reuse, 0x7610, R241 ;  /* 0x0000761023f17816 */ /* 0x040fe400000000f1 */
[----:B------:R-:W-:Y:S02]  /*a480*/  PRMT R240, R35, 0x7632, R240 ;  /* 0x0000763223f07816 */ /* 0x000fe400000000f0 */
[----:B------:R-:W-:Y:S01]  /*a490*/  SHF.R.U32.HI R35, RZ, 0x10, R188 ;  /* 0x00000010ff237819 */ /* 0x000fe200000116bc */
[----:B------:R-:W1:Y:S01]  /*a4a0*/  MUFU.EX2 R197, R197 ;  /* 0x000000c500c57308 */ /* 0x000e620000000800 */
[----:B------:R-:W-:Y:S01]  /*a4b0*/  @!P1 HFMA2.BF16_V2 R175, -RZ.H0_H0, RZ.H0_H0, -R241.H0_H0 ;  /* 0x200000ffffaf9231 */ /* 0x000fe200003409f1 */
[----:B------:R-:W-:Y:S01]  /*a4c0*/  PRMT R239, R241, 0x5410, R240 ;  /* 0x00005410f1ef7816 */ /* 0x000fe200000000f0 */
[----:B------:R-:W-:Y:S01]  /*a4d0*/  @!P2 HFMA2.BF16_V2 R174, -RZ.H0_H0, RZ.H0_H0, -R240.H0_H0 ;  /* 0x200000ffffaea231 */ /* 0x000fe200003409f0 */
[----:B------:R-:W-:Y:S02]  /*a4e0*/  LOP3.LUT R35, R35, 0xff, RZ, 0xc0, !PT ;  /* 0x000000ff23237812 */ /* 0x000fe400078ec0ff */
[----:B------:R-:W-:-:S02]  /*a4f0*/  @!P1 PRMT R241, R175, 0x5410, RZ ;  /* 0x00005410aff19816 */ /* 0x000fc400000000ff */
[----:B------:R-:W-:Y:S01]  /*a500*/  ISETP.GE.U32.AND P1, PT, R252, R35, PT ;  /* 0x00000023fc00720c */ /* 0x000fe20003f26070 */
[----:B------:R-:W2:Y:S01]  /*a510*/  MUFU.EX2 R172, R172 ;  /* 0x000000ac00ac7308 */ /* 0x000ea20000000800 */
[--C-:B------:R-:W-:Y:S01]  /*a520*/  SHF.R.U32.HI R35, RZ, 0x18, R188.reuse ;  /* 0x00000018ff237819 */ /* 0x100fe200000116bc */
[----:B------:R-:W-:Y:S01]  /*a530*/  STG.E.U16 [R16.64+-0x80], R241 ;  /* 0xffff80f110007986 */ /* 0x000fe2000c10151a */
[----:B------:R-:W-:Y:S02]  /*a540*/  @!P2 PRMT R240, R174, 0x5410, RZ ;  /* 0x00005410aef0a816 */ /* 0x000fe400000000ff */
[----:B------:R-:W-:Y:S02]  /*a550*/  ISETP.GE.U32.AND P2, PT, R252, R35, PT ;  /* 0x00000023fc00720c */ /* 0x000fe40003f46070 */
[----:B-1----:R-:W-:Y:S01]  /*a560*/  F2FP.BF16.PACK_AB R35, R197, R202 ;  /* 0x000000cac523723e */ /* 0x002fe200000010ff */
[----:B------:R-:W1:Y:S01]  /*a570*/  MUFU.EX2 R171, R171 ;  /* 0x000000ab00ab7308 */ /* 0x000e620000000800 */
[----:B------:R-:W-:Y:S02]  /*a580*/  STG.E.U16 [R16.64+-0x7e], R240 ;  /* 0xffff82f010007986 */ /* 0x000fe4000c10151a */
[----:B------:R-:W-:-:S02]  /*a590*/  PRMT R188, R35, 0x7632, R188 ;  /* 0x0000763223bc7816 */ /* 0x000fc400000000bc */
[----:B------:R-:W-:Y:S02]  /*a5a0*/  PRMT R175, R35, 0x7610, R175 ;  /* 0x0000761023af7816 */ /* 0x000fe400000000af */
[----:B------:R-:W-:Y:S01]  /*a5b0*/  SHF.R.U32.HI R35, RZ, 0x10, R248 ;  /* 0x00000010ff237819 */ /* 0x000fe200000116f8 */
[----:B------:R-:W-:Y:S01]  /*a5c0*/  MUFU.EX2 R223, R223 ;  /* 0x000000df00df7308 */ /* 0x000fe20000000800 */
[----:B------:R-:W-:Y:S01]  /*a5d0*/  PRMT R174, R175, 0x5410, R188 ;  /* 0x00005410afae7816 */ /* 0x000fe200000000bc */
[----:B------:R-:W-:Y:S01]  /*a5e0*/  @!P2 HFMA2.BF16_V2 R2, -RZ.H0_H0, RZ.H0_H0, -R188.H0_H0 ;  /* 0x200000ffff02a231 */ /* 0x000fe200003409bc */
[----:B------:R-:W-:Y:S01]  /*a5f0*/  LOP3.LUT R35, R35, 0xff, RZ, 0xc0, !PT ;  /* 0x000000ff23237812 */ /* 0x000fe200078ec0ff */
[----:B------:R-:W-:Y:S01]  /*a600*/  @!P1 HFMA2.BF16_V2 R173, -RZ.H0_H0, RZ.H0_H0, -R175.H0_H0 ;  /* 0x200000ffffad9231 */ /* 0x000fe200003409af */
[----:B--2---:R-:W-:Y:S02]  /*a610*/  F2FP.BF16.PACK_AB R189, R172, R169 ;  /* 0x000000a9acbd723e */ /* 0x004fe400000010ff */
[----:B------:R-:W-:Y:S01]  /*a620*/  @!P2 PRMT R188, R2, 0x5410, RZ ;  /* 0x0000541002bca816 */ /* 0x000fe200000000ff */
[----:B-1----:R-:W-:Y:S01]  /*a630*/  FMUL.FTZ R160, R160, R171 ;  /* 0x000000aba0a07220 */ /* 0x002fe20000410000 */
[----:B------:R-:W-:Y:S01]  /*a640*/  ISETP.GE.U32.AND P2, PT, R252, R35, PT ;  /* 0x00000023fc00720c */ /* 0x000fe20003f46070 */
[----:B------:R-:W-:Y:S01]  /*a650*/  FMUL.FTZ R35, R205, c[0x0][0x23c] ;  /* 0x00008f00cd237a20 */ /* 0x000fe20000410000 */
[----:B------:R-:W-:Y:S01]  /*a660*/  @!P1 PRMT R175, R173, 0x5410, RZ ;  /* 0x00005410adaf9816 */ /* 0x000fe200000000ff */
[----:B------:R-:W-:Y:S01]  /*a670*/  FFMA.FTZ R173, R224, R171, R201 ;  /* 0x000000abe0ad7223 */ /* 0x000fe200000100c9 */
[----:B------:R-:W-:Y:S01]  /*a680*/  ISETP.GE.U32.AND P1, PT, R252, R249, PT ;  /* 0x000000f9fc00720c */ /* 0x000fe20003f26070 */
[----:B------:R-:W-:Y:S01]  /*a690*/  FFMA.FTZ R224, R5, c[0x0][0x23c], -R198 ;  /* 0x00008f0005e07a23 */ /* 0x000fe200000108c6 */
[----:B------:R-:W-:Y:S01]  /*a6a0*/  PRMT R2, R189, 0x7632, R2 ;  /* 0x00007632bd027816 */ /* 0x000fe20000000002 */
[----:B------:R-:W1:Y:S01]  /*a6b0*/  MUFU.EX2 R35, R35 ;  /* 0x0000002300237308 */ /* 0x000e620000000800 */
[----:B------:R-:W-:-:S02]  /*a6c0*/  FMUL.FTZ R161, R161, R171 ;  /* 0x000000aba1a17220 */ /* 0x000fc40000410000 */
[-C--:B------:R-:W-:Y:S02]  /*a6d0*/  FMUL.FTZ R156, R156, R171.reuse ;  /* 0x000000ab9c9c7220 */ /* 0x080fe40000410000 */
[-C--:B------:R-:W-:Y:S01]  /*a6e0*/  FMUL.FTZ R157, R157, R171.reuse ;  /* 0x000000ab9d9d7220 */ /* 0x080fe20000410000 */
[----:B------:R-:W-:Y:S01]  /*a6f0*/  @!P2 HFMA2.BF16_V2 R170, -RZ.H0_H0, RZ.H0_H0, -R189.H0_H0 ;  /* 0x200000ffffaaa231 */ /* 0x000fe200003409bd */
[-C--:B------:R-:W-:Y:S01]  /*a700*/  FMUL.FTZ R36, R36, R171.reuse ;  /* 0x000000ab24247220 */ /* 0x080fe20000410000 */
[----:B------:R-:W2:Y:S01]  /*a710*/  MUFU.EX2 R224, R224 ;  /* 0x000000e000e07308 */ /* 0x000ea20000000800 */
[-C--:B------:R-:W-:Y:S01]  /*a720*/  FMUL.FTZ R37, R37, R171.reuse ;  /* 0x000000ab25257220 */ /* 0x080fe20000410000 */
[----:B------:R-:W-:Y:S01]  /*a730*/  @!P1 HFMA2.BF16_V2 R167, -RZ.H0_H0, RZ.H0_H0, -R2.H0_H0 ;  /* 0x200000ffffa79231 */ /* 0x000fe20000340902 */
[-C--:B------:R-:W-:Y:S02]  /*a740*/  FMUL.FTZ R40, R40, R171.reuse ;  /* 0x000000ab28287220 */ /* 0x080fe40000410000 */
[----:B------:R-:W-:-:S02]  /*a750*/  FMUL.FTZ R41, R41, R171 ;  /* 0x000000ab29297220 */ /* 0x000fc40000410000 */
[----:B------:R-:W-:Y:S02]  /*a760*/  FMUL.FTZ R44, R44, R171 ;  /* 0x000000ab2c2c7220 */ /* 0x000fe40000410000 */
[----:B-1----:R-:W-:Y:S01]  /*a770*/  FFMA.FTZ R198, R246, R35, R202 ;  /* 0x00000023f6c67223 */ /* 0x002fe200000100ca */
[----:B------:R-:W-:Y:S01]  /*a780*/  PRMT R246, R189, 0x5410, R2 ;  /* 0x00005410bdf67816 */ /* 0x000fe20000000002 */
[-C--:B------:R-:W-:Y:S01]  /*a790*/  FMUL.FTZ R45, R45, R171.reuse ;  /* 0x000000ab2d2d7220 */ /* 0x080fe20000410000 */
[----:B------:R-:W-:Y:S01]  /*a7a0*/  @!P2 PRMT R189, R170, 0x5410, RZ ;  /* 0x00005410aabda816 */ /* 0x000fe200000000ff */
[-C--:B------:R-:W-:Y:S01]  /*a7b0*/  FMUL.FTZ R48, R48, R171.reuse ;  /* 0x000000ab30307220 */ /* 0x080fe20000410000 */
[----:B------:R-:W-:Y:S01]  /*a7c0*/  @!P1 PRMT R2, R167, 0x5410, RZ ;  /* 0x00005410a7029816 */ /* 0x000fe200000000ff */
        /* <DEDUP_REMOVED lines=52> */
[----:B------:R-:W-:Y:S02]  /*ab10*/  FMUL.FTZ R129, R129, R171 ;  /* 0x000000ab81817220 */ /* 0x000fe40000410000 */
[----:B------:R-:W-:-:S04]  /*ab20*/  IMAD.WIDE.U32 R170, R199, -0x326172a9, RZ ;  /* 0xcd9e8d57c7aa7825 */ /* 0x000fc800078e00ff */
[----:B------:R-:W-:Y:S01]  /*ab30*/  FADD.FTZ R173, R200, R173 ;  /* 0x000000adc8ad7221 */ /* 0x000fe20000010000 */
[----:B------:R-:W-:Y:S01]  /*ab40*/  LOP3.LUT R167, R171, UR16, R168, 0x96, !PT ;  /* 0x00000010aba77c12 */ /* 0x000fe2000f8e96a8 */
[----:B------:R-:W-:Y:S01]  /*ab50*/  FMUL.FTZ R162, R162, R35 ;  /* 0x00000023a2a27220 */ /* 0x000fe20000410000 */
[----:B------:R-:W-:Y:S01]  /*ab60*/  LOP3.LUT R199, R33, UR15, R170, 0x96, !PT ;  /* 0x0000000f21c77c12 */ /* 0x000fe2000f8e96aa */
[----:B------:R-:W-:Y:S01]  /*ab70*/  FADD.FTZ R196, R196, R173 ;  /* 0x000000adc4c47221 */ /* 0x000fe20000010000 */
[----:B------:R-:W-:Y:S01]  /*ab80*/  LOP3.LUT R168, R171, UR16, R168, 0x96, !PT ;  /* 0x00000010aba87c12 */ /* 0x000fe2000f8e96a8 */
[----:B------:R-:W-:Y:S01]  /*ab90*/  IMAD.WIDE.U32 R200, R167, -0x2daee0ad, RZ ;  /* 0xd2511f53a7c87825 */ /* 0x000fe200078e00ff */
[----:B------:R-:W-:-:S03]  /*aba0*/  LOP3.LUT R170, R33, UR15, R170, 0x96, !PT ;  /* 0x0000000f21aa7c12 */ /* 0x000fc6000f8e96aa */
[----:B------:R-:W-:Y:S01]  /*abb0*/  IMAD.WIDE.U32 R204, R199, -0x2daee0ad, RZ ;  /* 0xd2511f53c7cc7825 */ /* 0x000fe200078e00ff */
[----:B------:R-:W-:-:S03]  /*abc0*/  LOP3.LUT R167, R201, UR14, R34, 0x96, !PT ;  /* 0x0000000ec9a77c12 */ /* 0x000fc6000f8e9622 */
[----:B------:R-:W-:Y:S01]  /*abd0*/  FMUL.FTZ R163, R163, R35 ;  /* 0x00000023a3a37220 */ /* 0x000fe20000410000 */
[----:B------:R-:W-:Y:S01]  /*abe0*/  LOP3.LUT R199, R205, UR12, R200, 0x96, !PT ;  /* 0x0000000ccdc77c12 */ /* 0x000fe2000f8e96c8 */
[----:B------:R-:W-:-:S04]  /*abf0*/  IMAD.WIDE.U32 R202, R167, -0x326172a9, RZ ;  /* 0xcd9e8d57a7ca7825 */ /* 0x000fc800078e00ff */
[-C--:B------:R-:W-:Y:S01]  /*ac00*/  FMUL.FTZ R158, R158, R35.reuse ;  /* 0x000000239e9e7220 */ /* 0x080fe20000410000 */
[----:B------:R-:W-:Y:S01]  /*ac10*/  LOP3.LUT R167, R203, UR13, R32, 0x96, !PT ;  /* 0x0000000dcba77c12 */ /* 0x000fe2000f8e9620 */
[-C--:B------:R-:W-:Y:S02]  /*ac20*/  FMUL.FTZ R159, R159, R35.reuse ;  /* 0x000000239f9f7220 */ /* 0x080fe40000410000 */
[----:B------:R-:W-:Y:S02]  /*ac30*/  FMUL.FTZ R38, R38, R35 ;  /* 0x0000002326267220 */ /* 0x000fe40000410000 */
[----:B------:R-:W-:-:S04]  /*ac40*/  IMAD.WIDE.U32 R200, R167, -0x2daee0ad, RZ ;  /* 0xd2511f53a7c87825 */ /* 0x000fc800078e00ff */
[----:B------:R-:W-:Y:S01]  /*ac50*/  FMUL.FTZ R39, R39, R35 ;  /* 0x0000002327277220 */ /* 0x000fe20000410000 */
[----:B------:R-:W-:Y:S01]  /*ac60*/  LOP3.LUT R167, R201, UR10, R204, 0x96, !PT ;  /* 0x0000000ac9a77c12 */ /* 0x000fe2000f8e96cc */
[----:B------:R-:W-:-:S04]  /*ac70*/  IMAD.WIDE.U32 R204, R199, -0x326172a9, RZ ;  /* 0xcd9e8d57c7cc7825 */ /* 0x000fc800078e00ff */
[----:B------:R-:W-:Y:S01]  /*ac80*/  IMAD.WIDE.U32 R206, R167, -0x326172a9, RZ ;  /* 0xcd9e8d57a7ce7825 */ /* 0x000fe200078e00ff */
[----:B------:R-:W-:Y:S02]  /*ac90*/  LOP3.LUT R202, R205, UR11, R202, 0x96, !PT ;  /* 0x0000000bcdca7c12 */ /* 0x000fe4000f8e96ca */
[----:B------:R-:W-:Y:S01]  /*aca0*/  F2FP.BF16.PACK_AB R205, R234, R235 ;  /* 0x000000ebeacd723e */ /* 0x000fe200000010ff */
[----:B------:R-:W-:Y:S01]  /*acb0*/  FMUL.FTZ R42, R42, R35 ;  /* 0x000000232a2a7220 */ /* 0x000fe20000410000 */
[--C-:B------:R-:W-:Y:S01]  /*acc0*/  LOP3.LUT R167, R207, UR9, R204.reuse, 0x96, !PT ;  /* 0x00000009cfa77c12 */ /* 0x100fe2000f8e96cc */
[----:B------:R-:W-:Y:S01]  /*acd0*/  IMAD.WIDE.U32 R202, R202, -0x2daee0ad, RZ ;  /* 0xd2511f53caca7825 */ /* 0x000fe200078e00ff */
[----:B------:R-:W-:Y:S02]  /*ace0*/  PRMT R204, R205, 0x7632, R204 ;  /* 0x00007632cdcc7816 */ /* 0x000fe400000000cc */
[----:B------:R-:W-:Y:S01]  /*acf0*/  F2FP.BF16.PACK_AB R207, R226, R229 ;  /* 0x000000e5e2cf723e */ /* 0x000fe200000010ff */
[-C--:B------:R-:W-:Y:S01]  /*ad00*/  FMUL.FTZ R43, R43, R35.reuse ;  /* 0x000000232b2b7220 */ /* 0x080fe20000410000 */
[----:B------:R-:W-:Y:S01]  /*ad10*/  LOP3.LUT R200, R203, UR8, R200, 0x96, !PT ;  /* 0x00000008cbc87c12 */ /* 0x000fe2000f8e96c8 */
[----:B------:R-:W-:-:S02]  /*ad20*/  FMUL.FTZ R46, R46, R35 ;  /* 0x000000232e2e7220 */ /* 0x000fc40000410000 */
[----:B------:R-:W-:Y:S02]  /*ad30*/  FMUL.FTZ R47, R47, R35 ;  /* 0x000000232f2f7220 */ /* 0x000fe40000410000 */
[----:B------:R-:W-:-:S04]  /*ad40*/  IMAD.WIDE.U32 R200, R200, -0x326172a9, RZ ;  /* 0xcd9e8d57c8c87825 */ /* 0x000fc800078e00ff */
[-C--:B------:R-:W-:Y:S01]  /*ad50*/  FMUL.FTZ R50, R50, R35.reuse ;  /* 0x0000002332327220 */ /* 0x080fe20000410000 */
[--C-:B------:R-:W-:Y:S01]  /*ad60*/  LOP3.LUT R199, R201, UR5, R206.reuse, 0x96, !PT ;  /* 0x00000005c9c77c12 */ /* 0x100fe2000f8e96ce */
[-C--:B------:R-:W-:Y:S01]  /*ad70*/  FMUL.FTZ R51, R51, R35.reuse ;  /* 0x0000002333337220 */ /* 0x080fe20000410000 */
[----:B------:R-:W-:Y:S01]  /*ad80*/  PRMT R206, R207, 0x7632, R206 ;  /* 0x00007632cfce7816 */ /* 0x000fe200000000ce */
[-C--:B------:R-:W-:Y:S01]  /*ad90*/  FMUL.FTZ R54, R54, R35.reuse ;  /* 0x0000002336367220 */ /* 0x080fe20000410000 */
[----:B------:R-:W-:Y:S01]  /*ada0*/  LOP3.LUT R203, R199, 0xff, RZ, 0xc0, !PT ;  /* 0x000000ffc7cb7812 */ /* 0x000fe200078ec0ff */
[-C--:B------:R-:W-:Y:S01]  /*adb0*/  FMUL.FTZ R55, R55, R35.reuse ;  /* 0x0000002337377220 */ /* 0x080fe20000410000 */
[--C-:B------:R-:W-:Y:S01]  /*adc0*/  SHF.R.U32.HI R173, RZ, 0x18, R199.reuse ;  /* 0x00000018ffad7819 */ /* 0x100fe200000116c7 */
[----:B------:R-:W-:Y:S01]  /*add0*/  FMUL.FTZ R58, R58, R35 ;  /* 0x000000233a3a7220 */ /* 0x000fe20000410000 */
[----:B------:R-:W-:Y:S01]  /*ade0*/  ISETP.GE.U32.AND P1, PT, R252, R203, PT ;  /* 0x000000cbfc00720c */ /* 0x000fe20003f26070 */
[-C--:B------:R-:W-:Y:S01]  /*adf0*/  FMUL.FTZ R59, R59, R35.reuse ;  /* 0x000000233b3b7220 */ /* 0x080fe20000410000 */
[----:B------:R-:W-:Y:S01]  /*ae00*/  LOP3.LUT R203, R199, 0xffff, RZ, 0xc0, !PT ;  /* 0x0000ffffc7cb7812 */ /* 0x000fe200078ec0ff */
[-C--:B------:R-:W-:Y:S01]  /*ae10*/  FMUL.FTZ R62, R62, R35.reuse ;  /* 0x000000233e3e7220 */ /* 0x080fe20000410000 */
[----:B------:R-:W-:Y:S01]  /*ae20*/  SHF.R.U32.HI R199, RZ, 0x10, R199 ;  /* 0x00000010ffc77819 */ /* 0x000fe200000116c7 */
[-C--:B------:R-:W-:Y:S01]  /*ae30*/  FMUL.FTZ R63, R63, R35.reuse ;  /* 0x000000233f3f7220 */ /* 0x080fe20000410000 */
[----:B------:R-:W-:Y:S01]  /*ae40*/  SHF.R.U32.HI R203, RZ, 0x8, R203 ;  /* 0x00000008ffcb7819 */ /* 0x000fe200000116cb */
[-C--:B------:R-:W-:Y:S01]  /*ae50*/  FMUL.FTZ R66, R66, R35.reuse ;  /* 0x0000002342427220 */ /* 0x080fe20000410000 */
[----:B------:R-:W-:Y:S01]  /*ae60*/  LOP3.LUT R199, R199, 0xff, RZ, 0xc0, !PT ;  /* 0x000000ffc7c77812 */ /* 0x000fe200078ec0ff */
[-C--:B------:R-:W-:Y:S01]  /*ae70*/  FMUL.FTZ R67, R67, R35.reuse ;  /* 0x0000002343437220 */ /* 0x080fe20000410000 */
[----:B------:R-:W-:Y:S01]  /*ae80*/  LOP3.LUT R203, R203, 0xffff, RZ, 0xc0, !PT ;  /* 0x0000ffffcbcb7812 */ /* 0x000fe200078ec0ff */
[----:B------:R-:W-:-:S02]  /*ae90*/  FMUL.FTZ R70, R70, R35 ;  /* 0x0000002346467220 */ /* 0x000fc40000410000 */
[----:B------:R-:W-:Y:S01]  /*aea0*/  @!P1 HFMA2.BF16_V2 R166, -RZ.H0_H0, RZ.H0_H0, -R205.H0_H0 ;  /* 0x200000ffffa69231 */ /* 0x000fe200003409cd */
[----:B------:R-:W-:Y:S01]  /*aeb0*/  ISETP.GE.U32.AND P2, PT, R252, R203, PT ;  /* 0x000000cbfc00720c */ /* 0x000fe20003f46070 */
[----:B------:R-:W-:Y:S01]  /*aec0*/  FMUL.FTZ R71, R71, R35 ;  /* 0x0000002347477220 */ /* 0x000fe20000410000 */
[----:B--2---:R-:W-:Y:S01]  /*aed0*/  F2FP.BF16.PACK_AB R203, R224, R227 ;  /* 0x000000e3e0cb723e */ /* 0x004fe200000010ff */
[-C--:B------:R-:W-:Y:S02]  /*aee0*/  FMUL.FTZ R74, R74, R35.reuse ;  /* 0x000000234a4a7220 */ /* 0x080fe40000410000 */
[-C--:B------:R-:W-:Y:S02]  /*aef0*/  FMUL.FTZ R75, R75, R35.reuse ;  /* 0x000000234b4b7220 */ /* 0x080fe40000410000 */
[-C--:B------:R-:W-:Y:S02]  /*af00*/  FMUL.FTZ R78, R78, R35.reuse ;  /* 0x000000234e4e7220 */ /* 0x080fe40000410000 */
[----:B------:R-:W-:-:S02]  /*af10*/  FMUL.FTZ R79, R79, R35 ;  /* 0x000000234f4f7220 */ /* 0x000fc40000410000 */
[-C--:B------:R-:W-:Y:S02]  /*af20*/  FMUL.FTZ R82, R82, R35.reuse ;  /* 0x0000002352527220 */ /* 0x080fe40000410000 */
[-C--:B------:R-:W-:Y:S01]  /*af30*/  FMUL.FTZ R83, R83, R35.reuse ;  /* 0x0000002353537220 */ /* 0x080fe20000410000 */
[----:B------:R-:W-:Y:S01]  /*af40*/  @!P2 HFMA2.BF16_V2 R165, -RZ.H0_H0, RZ.H0_H0, -R204.H0_H0 ;  /* 0x200000ffffa5a231 */ /* 0x000fe200003409cc */
        /* <DEDUP_REMOVED lines=36> */
[----:B------:R-:W-:Y:S01]  /*b190*/  PRMT R35, R205, 0x5410, R204 ;  /* 0x00005410cd237816 */ /* 0x000fe200000000cc */
[----:B------:R-:W-:Y:S01]  /*b1a0*/  FADD.FTZ R198, R197, R198 ;  /* 0x000000c6c5c67221 */ /* 0x000fe20000010000 */
[----:B------:R-:W-:Y:S01]  /*b1b0*/  @!P1 PRMT R205, R166, 0x5410, RZ ;  /* 0x00005410a6cd9816 */ /* 0x000fe200000000ff */
[----:B------:R-:W-:Y:S01]  /*b1c0*/  FADD.FTZ R195, R195, R196 ;  /* 0x000000c4c3c37221 */ /* 0x000fe20000010000 */
[C---:B------:R-:W-:Y:S02]  /*b1d0*/  ISETP.GE.U32.AND P1, PT, R252.reuse, R173, PT ;  /* 0x000000adfc00720c */ /* 0x040fe40003f26070 */
[----:B------:R-:W-:Y:S01]  /*b1e0*/  @!P2 PRMT R204, R165, 0x5410, RZ ;  /* 0x00005410a5cca816 */ /* 0x000fe200000000ff */
[----:B------:R-:W-:Y:S01]  /*b1f0*/  FADD.FTZ R165, R169, R198 ;  /* 0x000000c6a9a57221 */ /* 0x000fe20000010000 */
[----:B------:R-:W-:Y:S01]  /*b200*/  ISETP.GE.U32.AND P2, PT, R252, R199, PT ;  /* 0x000000c7fc00720c */ /* 0x000fe20003f46070 */
[----:B------:R-:W-:Y:S01]  /*b210*/  FADD.FTZ R192, R192, R195 ;  /* 0x000000c3c0c07221 */ /* 0x000fe20000010000 */
[----:B------:R-:W-:-:S02]  /*b220*/  LOP3.LUT R173, R200, 0xffff, RZ, 0xc0, !PT ;  /* 0x0000ffffc8ad7812 */ /* 0x000fc400078ec0ff */
[----:B------:R-:W-:Y:S02]  /*b230*/  PRMT R169, R207, 0x5410, R206 ;  /* 0x00005410cfa97816 */ /* 0x000fe400000000ce */
[----:B------:R-:W-:Y:S02]  /*b240*/  SHF.R.U32.HI R173, RZ, 0x8, R173 ;  /* 0x00000008ffad7819 */ /* 0x000fe400000116ad */
[----:B------:R-:W-:Y:S01]  /*b250*/  F2FP.BF16.PACK_AB R201, R232, R233 ;  /* 0x000000e9e8c9723e */ /* 0x000fe200000010ff */
[----:B------:R-:W-:Y:S01]  /*b260*/  @!P1 HFMA2.BF16_V2 R31, -RZ.H0_H0, RZ.H0_H0, -R206.H0_H0 ;  /* 0x200000ffff1f9231 */ /* 0x000fe200003409ce */
[----:B------:R-:W-:Y:S02]  /*b270*/  LOP3.LUT R173, R173, 0xffff, RZ, 0xc0, !PT ;  /* 0x0000ffffadad7812 */ /* 0x000fe400078ec0ff */
[----:B------:R-:W-:Y:S01]  /*b280*/  SHF.R.U32.HI R197, RZ, 0x18, R200 ;  /* 0x00000018ffc57819 */ /* 0x000fe200000116c8 */
[----:B------:R-:W-:Y:S01]  /*b290*/  @!P2 HFMA2.BF16_V2 R164, -RZ.H0_H0, RZ.H0_H0, -R207.H0_H0 ;  /* 0x200000ffffa4a231 */ /* 0x000fe200003409cf */
[----:B------:R-:W-:-:S02]  /*b2a0*/  @!P1 PRMT R206, R31, 0x5410, RZ ;  /* 0x000054101fce9816 */ /* 0x000fc400000000ff */
[----:B------:R-:W-:Y:S02]  /*b2b0*/  LOP3.LUT R31, R200, 0xff, RZ, 0xc0, !PT ;  /* 0x000000ffc81f7812 */ /* 0x000fe400078ec0ff */
[----:B------:R-:W-:Y:S01]  /*b2c0*/  @!P2 PRMT R207, R164, 0x5410, RZ ;  /* 0x00005410a4cfa816 */ /* 0x000fe200000000ff */
[----:B------:R-:W-:Y:S01]  /*b2d0*/  FADD.FTZ R164, R172, R165 ;  /* 0x000000a5aca47221 */ /* 0x000fe20000010000 */
[C---:B------:R-:W-:Y:S02]  /*b2e0*/  ISETP.GE.U32.AND P2, PT, R252.reuse, R31, PT ;  /* 0x0000001ffc00720c */ /* 0x040fe40003f46070 */
[----:B------:R-:W-:Y:S01]  /*b2f0*/  ISETP.GE.U32.AND P1, PT, R252, R173, PT ;  /* 0x000000adfc00720c */ /* 0x000fe20003f26070 */
[----:B------:R-:W-:Y:S01]  /*b300*/  FADD.FTZ R193, R193, R164 ;  /* 0x000000a4c1c17221 */ /* 0x000fe20000010000 */
[--C-:B------:R-:W-:Y:S02]  /*b310*/  SHF.R.U32.HI R31, RZ, 0x10, R200.reuse ;  /* 0x00000010ff1f7819 */ /* 0x100fe400000116c8 */
[----:B------:R-:W-:-:S02]  /*b320*/  PRMT R200, R201, 0x7632, R200 ;  /* 0x00007632c9c87816 */ /* 0x000fc400000000c8 */
[----:B------:R-:W-:Y:S02]  /*b330*/  LOP3.LUT R31, R31, 0xff, RZ, 0xc0, !PT ;  /* 0x000000ff1f1f7812 */ /* 0x000fe400078ec0ff */
[----:B------:R-:W-:Y:S02]  /*b340*/  PRMT R173, R201, 0x5410, R200 ;  /* 0x00005410c9ad7816 */ /* 0x000fe400000000c8 */
[----:B------:R-:W-:Y:S01]  /*b350*/  F2FP.BF16.PACK_AB R199, R222, R225 ;  /* 0x000000e1dec7723e */ /* 0x000fe200000010ff */
[----:B------:R-:W-:Y:S02]  /*b360*/  @!P2 HFMA2.BF16_V2 R27, -RZ.H0_H0, RZ.H0_H0, -R201.H0_H0 ;  /* 0x200000ffff1ba231 */ /* 0x000fe400003409c9 */
[----:B------:R-:W-:Y:S01]  /*b370*/  @!P1 HFMA2.BF16_V2 R26, -RZ.H0_H0, RZ.H0_H0, -R200.H0_H0 ;  /* 0x200000ffff1a9231 */ /* 0x000fe200003409c8 */
[----:B------:R-:W-:Y:S02]  /*b380*/  PRMT R198, R199, 0x7632, R198 ;  /* 0x00007632c7c67816 */ /* 0x000fe400000000c6 */
[----:B------:R-:W-:-:S02]  /*b390*/  @!P2 PRMT R201, R27, 0x5410, RZ ;  /* 0x000054101bc9a816 */ /* 0x000fc400000000ff */
[----:B------:R-:W-:Y:S01]  /*b3a0*/  @!P1 PRMT R200, R26, 0x5410, RZ ;  /* 0x000054101ac89816 */ /* 0x000fe200000000ff */
[----:B------:R-:W-:Y:S01]  /*b3b0*/  IMAD.WIDE.U32 R26, R167, -0x2daee0ad, RZ ;  /* 0xd2511f53a71a7825 */ /* 0x000fe200078e00ff */
[C---:B------:R-:W-:Y:S02]  /*b3c0*/  ISETP.GE.U32.AND P1, PT, R252.reuse, R31, PT ;  /* 0x0000001ffc00720c */ /* 0x040fe40003f26070 */
[----:B------:R-:W-:Y:S02]  /*b3d0*/  ISETP.GE.U32.AND P2, PT, R252, R197, PT ;  /* 0x000000c5fc00720c */ /* 0x000fe40003f46070 */
[--C-:B------:R-:W-:Y:S02]  /*b3e0*/  LOP3.LUT R31, R27, UR4, R202.reuse, 0x96, !PT ;  /* 0x000000041b1f7c12 */ /* 0x100fe4000f8e96ca */
[----:B------:R-:W-:Y:S02]  /*b3f0*/  PRMT R202, R203, 0x7632, R202 ;  /* 0x00007632cbca7816 */ /* 0x000fe400000000ca */
[----:B------:R-:W-:-:S02]  /*b400*/  LOP3.LUT R165, R31, 0xffff, RZ, 0xc0, !PT ;  /* 0x0000ffff1fa57812 */ /* 0x000fc400078ec0ff */
[----:B------:R-:W-:Y:S02]  /*b410*/  PRMT R172, R203, 0x5410, R202 ;  /* 0x00005410cbac7816 */ /* 0x000fe400000000ca */
[----:B------:R-:W-:Y:S01]  /*b420*/  SHF.R.U32.HI R165, RZ, 0x8, R165 ;  /* 0x00000008ffa57819 */ /* 0x000fe200000116a5 */
[----:B------:R-:W-:Y:S01]  /*b430*/  @!P1 HFMA2.BF16_V2 R25, -RZ.H0_H0, RZ.H0_H0, -R203.H0_H0 ;  /* 0x200000ffff199231 */ /* 0x000fe200003409cb */
[----:B------:R-:W-:Y:S01]  /*b440*/  F2FP.BF16.PACK_AB R197, R230, R231 ;  /* 0x000000e7e6c5723e */ /* 0x000fe200000010ff */
[----:B------:R-:W-:Y:S01]  /*b450*/  @!P2 HFMA2.BF16_V2 R23, -RZ.H0_H0, RZ.H0_H0, -R202.H0_H0 ;  /* 0x200000ffff17a231 */ /* 0x000fe200003409ca */
[----:B------:R-:W-:Y:S02]  /*b460*/  LOP3.LUT R165, R165, 0xffff, RZ, 0xc0, !PT ;  /* 0x0000ffffa5a57812 */ /* 0x000fe400078ec0ff */
[----:B------:R-:W-:Y:S02]  /*b470*/  @!P1 PRMT R203, R25, 0x5410, RZ ;  /* 0x0000541019cb9816 */ /* 0x000fe400000000ff */
[----:B------:R-:W-:-:S02]  /*b480*/  ISETP.GE.U32.AND P1, PT, R252, R165, PT ;  /* 0x000000a5fc00720c */ /* 0x000fc40003f26070 */
[----:B------:R-:W-:Y:S02]  /*b490*/  LOP3.LUT R167, R31, 0xff, RZ, 0xc0, !PT ;  /* 0x000000ff1fa77812 */ /* 0x000fe400078ec0ff */
[----:B------:R-:W-:Y:S02]  /*b4a0*/  PRMT R196, R197, 0x7632, R196 ;  /* 0x00007632c5c47816 */ /* 0x000fe400000000c4 */
[----:B------:R-:W-:Y:S02]  /*b4b0*/  @!P2 PRMT R202, R23, 0x5410, RZ ;  /* 0x0000541017caa816 */ /* 0x000fe400000000ff */
[----:B------:R-:W-:Y:S02]  /*b4c0*/  ISETP.GE.U32.AND P2, PT, R252, R167, PT ;  /* 0x000000a7fc00720c */ /* 0x000fe40003f46070 */
[--C-:B------:R-:W-:Y:S02]  /*b4d0*/  SHF.R.U32.HI R23, RZ, 0x10, R31.reuse ;  /* 0x00000010ff177819 */ /* 0x100fe4000001161f */
[----:B------:R-:W-:Y:S01]  /*b4e0*/  SHF.R.U32.HI R31, RZ, 0x18, R31 ;  /* 0x00000018ff1f7819 */ /* 0x000fe2000001161f */
[----:B------:R-:W-:Y:S01]  /*b4f0*/  @!P1 HFMA2.BF16_V2 R21, -RZ.H0_H0, RZ.H0_H0, -R196.H0_H0 ;  /* 0x200000ffff159231 */ /* 0x000fe200003409c4 */
[----:B------:R-:W-:-:S02]  /*b500*/  PRMT R166, R197, 0x5410, R196 ;  /* 0x00005410c5a67816 */ /* 0x000fc400000000c4 */
[----:B------:R-:W-:Y:S02]  /*b510*/  LOP3.LUT R23, R23, 0xff, RZ, 0xc0, !PT ;  /* 0x000000ff17177812 */ /* 0x000fe400078ec0ff */
[----:B------:R-:W-:Y:S01]  /*b520*/  @!P1 PRMT R196, R21, 0x5410, RZ ;  /* 0x0000541015c49816 */ /* 0x000fe200000000ff */
[----:B------:R-:W-:Y:S01]  /*b530*/  FADD.FTZ R21, R191, R192 ;  /* 0x000000c0bf157221 */ /* 0x000fe20000010000 */
[----:B------:R-:W-:Y:S01]  /*b540*/  ISETP.GE.U32.AND P1, PT, R252, R31, PT ;  /* 0x0000001ffc00720c */ /* 0x000fe20003f26070 */
[----:B------:R-:W-:Y:S01]  /*b550*/  @!P2 HFMA2.BF16_V2 R22, -RZ.H0_H0, RZ.H0_H0, -R197.H0_H0 ;  /* 0x200000ffff16a231 */ /* 0x000fe200003409c5 */
[----:B------:R-:W1:Y:S01]  /*b560*/  MUFU.EX2 R191, R194 ;  /* 0x000000c200bf7308 */ /* 0x000e620000000800 */
[----:B------:R-:W-:Y:S01]  /*b570*/  PRMT R165, R199, 0x5410, R198 ;  /* 0x00005410c7a57816 */ /* 0x000fe200000000c6 */
[----:B------:R-:W-:Y:S01]  /*b580*/  FADD.FTZ R220, R220, R21 ;  /* 0x00000015dcdc7221 */ /* 0x000fe20000010000 */
[----:B------:R-:W-:Y:S02]  /*b590*/  PRMT R167, R252, 0x7054, R252 ;  /* 0x00007054fca77816 */ /* 0x000fe400000000fc */
[----:B------:R-:W-:Y:S01]  /*b5a0*/  @!P2 PRMT R197, R22, 0x5410, RZ ;  /* 0x0000541016c5a816 */ /* 0x000fe200000000ff */
[----:B------:R-:W-:Y:S01]  /*b5b0*/  FADD.FTZ R220, R187, R220 ;  /* 0x000000dcbbdc7221 */ /* 0x000fe20000010000 */
[----:B------:R-:W-:-:S02]  /*b5c0*/  ISETP.GE.U32.AND P2, PT, R252, R23, PT ;  /* 0x00000017fc00720c */ /* 0x000fc40003f46070 */
[C---:B------:R-:W-:Y:S01]  /*b5d0*/  LOP3.LUT R23, R26.reuse, 0xff, RZ, 0xc0, !PT ;  /* 0x000000ff1a177812 */ /* 0x040fe200078ec0ff */
[----:B------:R-:W-:Y:S01]  /*b5e0*/  FADD.FTZ R235, R235, R220 ;  /* 0x000000dcebeb7221 */ /* 0x000fe20000010000 */
[----:B------:R-:W-:Y:S01]  /*b5f0*/  @!P1 HFMA2.BF16_V2 R7, -RZ.H0_H0, RZ.H0_H0, -R198.H0_H0 ;  /* 0x200000ffff079231 */ /* 0x000fe200003409c6 */
[----:B------:R-:W-:Y:S02]  /*b600*/  LOP3.LUT R22, R26, 0xffff, RZ, 0xc0, !PT ;  /* 0x0000ffff1a167812 */ /* 0x000fe400078ec0ff */
[----:B------:R-:W-:Y:S01]  /*b610*/  SHF.R.U32.HI R27, RZ, 0x18, R26 ;  /* 0x00000018ff1b7819 */ /* 0x000fe2000001161a */
[----:B------:R-:W-:Y:S01]  /*b620*/  FADD.FTZ R234, R234, R235 ;  /* 0x000000ebeaea7221 */ /* 0x000fe20000010000 */
[----:B------:R-:W-:Y:S02]  /*b630*/  @!P1 PRMT R198, R7, 0x5410, RZ ;  /* 0x0000541007c69816 */ /* 0x000fe400000000ff */
[----:B------:R-:W-:Y:S01]  /*b640*/  ISETP.GE.U32.AND P1, PT, R252, R23, PT ;  /* 0x00000017fc00720c */ /* 0x000fe20003f26070 */
[----:B------:R-:W-:Y:S01]  /*b650*/  FADD.FTZ R233, R233, R234 ;  /* 0x000000eae9e97221 */ /* 0x000fe20000010000 */
[----:B------:R-:W-:Y:S01]  /*b660*/  SHF.R.U32.HI R22, RZ, 0x8, R22 ;  /* 0x00000008ff167819 */ /* 0x000fe20000011616 */
[----:B------:R-:W-:Y:S01]  /*b670*/  @!P2 HFMA2.BF16_V2 R20, -RZ.H0_H0, RZ.H0_H0, -R199.H0_H0 ;  /* 0x200000ffff14a231 */ /* 0x000fe200003409c7 */
[----:B-1----:R-:W-:Y:S01]  /*b680*/  F2FP.BF16.PACK_AB R195, R191, R228 ;  /* 0x000000e4bfc3723e */ /* 0x002fe200000010ff */
[----:B------:R-:W-:Y:S01]  /*b690*/  FADD.FTZ R232, R232, R233 ;  /* 0x000000e9e8e87221 */ /* 0x000fe20000010000 */
[----:B------:R-:W-:-:S02]  /*b6a0*/  LOP3.LUT R7, R22, 0xffff, RZ, 0xc0, !PT ;  /* 0x0000ffff16077812 */ /* 0x000fc400078ec0ff */
[----:B------:R-:W-:Y:S01]  /*b6b0*/  @!P2 PRMT R199, R20, 0x5410, RZ ;  /* 0x0000541014c7a816 */ /* 0x000fe200000000ff */
[----:B------:R-:W-:Y:S01]  /*b6c0*/  FADD.FTZ R20, R190, R193 ;  /* 0x000000c1be147221 */ /* 0x000fe20000010000 */
[----:B------:R-:W-:Y:S01]  /*b6d0*/  ISETP.GE.U32.AND P2, PT, R252, R7, PT ;  /* 0x00000007fc00720c */ /* 0x000fe20003f46070 */
[----:B------:R-:W1:Y:S01]  /*b6e0*/  MUFU.EX2 R190, R247 ;  /* 0x000000f700be7308 */ /* 0x000e620000000800 */
[----:B------:R-:W-:Y:S01]  /*b6f0*/  SHF.R.U32.HI R7, RZ, 0x10, R26 ;  /* 0x00000010ff077819 */ /* 0x000fe2000001161a */
[----:B------:R-:W-:Y:S01]  /*b700*/  @!P1 HFMA2.BF16_V2 R0, -RZ.H0_H0, RZ.H0_H0, -R195.H0_H0 ;  /* 0x200000ffff009231 */ /* 0x000fe200003409c3 */
[----:B------:R-:W-:Y:S01]  /*b710*/  PRMT R194, R195, 0x7632, R194 ;  /* 0x00007632c3c27816 */ /* 0x000fe200000000c2 */
[----:B------:R-:W-:Y:S01]  /*b720*/  FADD.FTZ R221, R221, R20 ;  /* 0x00000014dddd7221 */ /* 0x000fe20000010000 */
[----:B------:R-:W-:Y:S01]  /*b730*/  LOP3.LUT R7, R7, 0xff, RZ, 0xc0, !PT ;  /* 0x000000ff07077812 */ /* 0x000fe200078ec0ff */
[----:B------:R-:W-:Y:S01]  /*b740*/  FADD.FTZ R231, R231, R232 ;  /* 0x000000e8e7e77221 */ /* 0x000fe20000010000 */
[----:B------:R-:W-:Y:S01]  /*b750*/  PRMT R164, R195, 0x5410, R194 ;  /* 0x00005410c3a47816 */ /* 0x000fe200000000c2 */
[----:B------:R-:W-:Y:S01]  /*b760*/  FADD.FTZ R186, R186, R221 ;  /* 0x000000ddbaba7221 */ /* 0x000fe20000010000 */
[----:B------:R-:W-:Y:S01]  /*b770*/  @!P1 PRMT R195, R0, 0x5410, RZ ;  /* 0x0000541000c39816 */ /* 0x000fe200000000ff */
[----:B------:R-:W-:Y:S01]  /*b780*/  FADD.FTZ R231, R230, R231 ;  /* 0x000000e7e6e77221 */ /* 0x000fe20000010000 */
[----:B------:R-:W-:Y:S01]  /*b790*/  ISETP.GE.U32.AND P1, PT, R252, R7, PT ;  /* 0x00000007fc00720c */ /* 0x000fe20003f26070 */
[----:B------:R-:W-:Y:S01]  /*b7a0*/  @!P2 HFMA2.BF16_V2 R5, -RZ.H0_H0, RZ.H0_H0, -R194.H0_H0 ;  /* 0x200000ffff05a231 */ /* 0x000fe200003409c2 */
[----:B------:R-:W-:Y:S01]  /*b7b0*/  LOP3.LUT R26, R243, UR11, R244, 0x96, !PT ;  /* 0x0000000bf31a7c12 */ /* 0x000fe2000f8e96f4 */
[----:B------:R-:W-:Y:S01]  /*b7c0*/  FADD.FTZ R229, R229, R186 ;  /* 0x000000bae5e57221 */ /* 0x000fe20000010000 */
[----:B------:R-:W-:Y:S01]  /*b7d0*/  LOP3.LUT R25, R237, UR9, R242, 0x96, !PT ;  /* 0x00000009ed197c12 */ /* 0x000fe2000f8e96f2 */
[----:B------:R-:W-:Y:S01]  /*b7e0*/  IMAD.MOV.U32 R237, RZ, RZ, c[0x0][0x228] ;  /* 0x00008a00ffed7624 */ /* 0x000fe200078e00ff */
[----:B-1----:R-:W-:Y:S01]  /*b7f0*/  F2FP.BF16.PACK_AB R0, R190, R223 ;  /* 0x000000dfbe00723e */ /* 0x002fe200000010ff */
[----:B------:R-:W-:Y:S01]  /*b800*/  FADD.FTZ R226, R226, R229 ;  /* 0x000000e5e2e27221 */ /* 0x000fe20000010000 */
[----:B------:R-:W-:Y:S01]  /*b810*/  @!P2 PRMT R194, R5, 0x5410, RZ ;  /* 0x0000541005c2a816 */ /* 0x000fe200000000ff */
[----:B------:R-:W-:-:S02]  /*b820*/  IMAD.SHL.U32 R237, R237, 0x8, RZ ;  /* 0x00000008eded7824 */ /* 0x000fc400078e00ff */
[----:B------:R-:W-:Y:S02]  /*b830*/  FADD.FTZ R227, R227, R226 ;  /* 0x000000e2e3e37221 */ /* 0x000fe40000010000 */
[----:B------:R-:W-:Y:S01]  /*b840*/  @!P1 HFMA2.BF16_V2 R6, -RZ.H0_H0, RZ.H0_H0, -R0.H0_H0 ;  /* 0x200000ffff069231 */ /* 0x000fe20000340900 */
[----:B------:R-:W-:Y:S01]  /*b850*/  @P1 PRMT R193, R0, 0x7610, R193 ;  /* 0x0000761000c11816 */ /* 0x000fe200000000c1 */
[----:B------:R-:W-:Y:S02]  /*b860*/  FADD.FTZ R224, R224, R227 ;  /* 0x000000e3e0e07221 */ /* 0x000fe40000010000 */
[----:B------:R-:W-:Y:S01]  /*b870*/  FADD.FTZ R228, R228, R231 ;  /* 0x000000e7e4e47221 */ /* 0x000fe20000010000 */
[----:B------:R-:W-:Y:S01]  /*b880*/  @!P1 PRMT R193, R6, 0x5410, RZ ;  /* 0x0000541006c19816 */ /* 0x000fe200000000ff */
[----:B------:R-:W-:Y:S01]  /*b890*/  FADD.FTZ R225, R225, R224 ;  /* 0x000000e0e1e17221 */ /* 0x000fe20000010000 */
[----:B------:R-:W-:Y:S01]  /*b8a0*/  LOP3.LUT R6, R245, UR13, R32, 0x96, !PT ;  /* 0x0000000df5067c12 */ /* 0x000fe2000f8e9620 */
[----:B------:R-:W-:Y:S01]  /*b8b0*/  FADD.FTZ R249, R191, R228 ;  /* 0x000000e4bff97221 */ /* 0x000fe20000010000 */
[----:B------:R-:W-:Y:S01]  /*b8c0*/  ISETP.GE.U32.AND P1, PT, R252, R27, PT ;  /* 0x0000001bfc00720c */ /* 0x000fe20003f26070 */
[----:B------:R-:W-:-:S03]  /*b8d0*/  IMAD.WIDE.U32 R26, R26, -0x2daee0ad, RZ ;  /* 0xd2511f531a1a7825 */ /* 0x000fc600078e00ff */
[----:B------:R-:W-:Y:S01]  /*b8e0*/  STL [R1+0x6c], R249 ;  /* 0x00006cf901007387 */ /* 0x000fe20000100800 */
[----:B------:R-:W-:Y:S02]  /*b8f0*/  IMAD R5, R6, -0x2daee0ad, RZ ;  /* 0xd2511f5306057824 */ /* 0x000fe400078e02ff */
[----:B------:R-:W-:-:S03]  /*b900*/  FADD.FTZ R222, R222, R225 ;  /* 0x000000e1dede7221 */ /* 0x000fc60000010000 */
[----:B------:R-:W-:Y:S01]  /*b910*/  LOP3.LUT R22, R27, UR8, R5, 0x96, !PT ;  /* 0x000000081b167c12 */ /* 0x000fe2000f8e9605 */
[----:B------:R-:W-:Y:S02]  /*b920*/  FADD.FTZ R223, R223, R222 ;  /* 0x000000dedfdf7221 */ /* 0x000fe40000010000 */
[----:B------:R-:W-:Y:S01]  /*b930*/  @!P1 HFMA2.BF16_V2 R4, -RZ.H0_H0, RZ.H0_H0, -R0.H1_H1 ;  /* 0x200000ffff049231 */ /* 0x000fe20000360900 */
[----:B------:R-:W-:Y:S01]  /*b940*/  @P1 PRMT R192, R0, 0x7632, R192 ;  /* 0x0000763200c01816 */ /* 0x000fe200000000c0 */
[----:B------:R-:W-:-:S03]  /*b950*/  IMAD.WIDE.U32 R22, R22, -0x326172a9, RZ ;  /* 0xcd9e8d5716167825 */ /* 0x000fc600078e00ff */
[----:B------:R-:W-:Y:S01]  /*b960*/  @!P1 PRMT R192, R4, 0x5410, RZ ;  /* 0x0000541004c09816 */ /* 0x000fe200000000ff */
[----:B------:R-:W-:Y:S01]  /*b970*/  FADD.FTZ R248, R190, R223 ;  /* 0x000000dfbef87221 */ /* 0x000fe20000010000 */
[----:B------:R-:W-:Y:S01]  /*b980*/  LOP3.LUT R5, R23, UR5, R236, 0x96, !PT ;  /* 0x0000000517057c12 */ /* 0x000fe2000f8e96ec */
[----:B------:R-:W-:Y:S01]  /*b990*/  IMAD.WIDE R236, R237, 0x2, R16 ;  /* 0x00000002edec7825 */ /* 0x000fe200078e0210 */
[----:B------:R-:W-:Y:S02]  /*b9a0*/  LOP3.LUT R21, R22, 0xff, RZ, 0xc0, !PT ;  /* 0x000000ff16157812 */ /* 0x000fe400078ec0ff */
[--C-:B------:R-:W-:Y:S01]  /*b9b0*/  SHF.R.U32.HI R6, RZ, 0x10, R5.reuse ;  /* 0x00000010ff067819 */ /* 0x100fe20000011605 */
[----:B------:R-:W-:Y:S01]  /*b9c0*/  STL [R1+0x68], R248 ;  /* 0x000068f801007387 */ /* 0x000fe20000100800 */
[C---:B------:R-:W-:Y:S02]  /*b9d0*/  LOP3.LUT R7, R5.reuse, 0xffff, RZ, 0xc0, !PT ;  /* 0x0000ffff05077812 */ /* 0x040fe400078ec0ff */
[----:B------:R-:W-:Y:S01]  /*b9e0*/  LOP3.LUT R4, R5, 0xff, RZ, 0xc0, !PT ;  /* 0x000000ff05047812 */ /* 0x000fe200078ec0ff */
[----:B------:R-:W-:Y:S01]  /*b9f0*/  STG.E.U16 [R236.64+-0x80], R175 ;  /* 0xffff80afec007986 */ /* 0x000fe2000c10151a */
[----:B------:R-:W-:-:S02]  /*ba00*/  SHF.R.U32.HI R5, RZ, 0x18, R5 ;  /* 0x00000018ff057819 */ /* 0x000fc40000011605 */
[----:B------:R-:W-:Y:S01]  /*ba10*/  LOP3.LUT R6, R6, 0xff, RZ, 0xc0, !PT ;  /* 0x000000ff06067812 */ /* 0x000fe200078ec0ff */
[----:B------:R-:W-:Y:S01]  /*ba20*/  STG.E.U16 [R236.64+-0x7e], R188 ;  /* 0xffff82bcec007986 */ /* 0x000fe2000c10151a */
[----:B------:R-:W-:Y:S02]  /*ba30*/  SHF.R.U32.HI R7, RZ, 0x8, R7 ;  /* 0x00000008ff077819 */ /* 0x000fe40000011607 */
[----:B------:R-:W-:Y:S01]  /*ba40*/  PRMT R6, R6, 0x5410, R5 ;  /* 0x0000541006067816 */ /* 0x000fe20000000005 */
[----:B------:R-:W-:Y:S01]  /*ba50*/  STG.E.U16 [R16.64+-0x70], R185 ;  /* 0xffff90b910007986 */ /* 0x000fe2000c10151a */
[--C-:B------:R-:W-:Y:S02]  /*ba60*/  SHF.R.U32.HI R20, RZ, 0x10, R22.reuse ;  /* 0x00000010ff147819 */ /* 0x100fe40000011616 */
[----:B------:R-:W-:Y:S01]  /*ba70*/  PRMT R4, R4, 0x5410, R7 ;  /* 0x0000541004047816 */ /* 0x000fe20000000007 */
[--C-:B------:R-:W-:Y:S01]  /*ba80*/  HSET2.LE.AND R5, R6, R167.reuse, PT ;  /* 0x000000a706057233 */ /* 0x100fe20003803000 */
[----:B------:R-:W-:Y:S01]  /*ba90*/  LOP3.LUT R6, R22, 0xffff, RZ, 0xc0, !PT ;  /* 0x0000ffff16067812 */ /* 0x000fe200078ec0ff */
[----:B------:R-:W-:Y:S01]  /*baa0*/  STG.E.U16 [R16.64+-0x6e], R184 ;  /* 0xffff92b810007986 */ /* 0x000fe2000c10151a */
[----:B------:R-:W-:Y:S01]  /*bab0*/  SHF.R.U32.HI R7, RZ, 0x18, R22 ;  /* 0x00000018ff077819 */ /* 0x000fe20000011616 */
[----:B------:R-:W-:Y:S01]  /*bac0*/  HSET2.LE.AND R4, R4, R167, PT ;  /* 0x000000a704047233 */ /* 0x000fe20003803000 */
[----:B------:R-:W-:Y:S01]  /*bad0*/  SHF.R.U32.HI R6, RZ, 0x8, R6 ;  /* 0x00000008ff067819 */ /* 0x000fe20000011606 */
[----:B------:R-:W-:Y:S01]  /*bae0*/  STG.E.U16 [R236.64+-0x70], R189 ;  /* 0xffff90bdec007986 */ /* 0x000fe2000c10151a */
[----:B------:R-:W-:-:S02]  /*baf0*/  LOP3.LUT R20, R20, 0xff, RZ, 0xc0, !PT ;  /* 0x000000ff14147812 */ /* 0x000fc400078ec0ff */
[----:B------:R-:W-:Y:S01]  /*bb00*/  PRMT R6, R21, 0x5410, R6 ;  /* 0x0000541015067816 */ /* 0x000fe20000000006 */
[----:B------:R1:W-:Y:S01]  /*bb10*/  STG.E.U16 [R236.64+-0x6e], R2 ;  /* 0xffff9202ec007986 */ /* 0x0003e2000c10151a */
[----:B------:R-:W-:Y:S02]  /*bb20*/  PRMT R20, R20, 0x5410, R7 ;  /* 0x0000541014147816 */ /* 0x000fe40000000007 */
[----:B------:R-:W-:Y:S01]  /*bb30*/  LOP3.LUT R4, R4, R239, RZ, 0xc0, !PT ;  /* 0x000000ef04047212 */ /* 0x000fe200078ec0ff */
[--C-:B------:R-:W-:Y:S01]  /*bb40*/  HSET2.LE.AND R21, R6, R167.reuse, PT ;  /* 0x000000a706157233 */ /* 0x100fe20003803000 */
[----:B------:R-:W-:Y:S01]  /*bb50*/  LOP3.LUT R5, R5, R174, RZ, 0xc0, !PT ;  /* 0x000000ae05057212 */ /* 0x000fe200078ec0ff */
[----:B------:R-:W-:Y:S01]  /*bb60*/  HSET2.LE.AND R7, R20, R167, PT ;  /* 0x000000a714077233 */ /* 0x000fe20003803000 */
[----:B------:R-:W-:Y:S02]  /*bb70*/  STG.E.U16 [R16.64+-0x60], R181 ;  /* 0xffffa0b510007986 */ /* 0x000fe4000c10151a */
[----:B------:R-:W-:-:S02]  /*bb80*/  LOP3.LUT R6, R21, R238, RZ, 0xc0, !PT ;  /* 0x000000ee15067212 */ /* 0x000fc400078ec0ff */
[----:B------:R-:W2:Y:S01]  /*bb90*/  LDSM.16.MT88.4 R20, [R212+0x18000] ;  /* 0x01800000d414783b */ /* 0x000ea20000004200 */
[----:B------:R-:W-:-:S03]  /*bba0*/  LOP3.LUT R7, R7, R246, RZ, 0xc0, !PT ;  /* 0x000000f607077212 */ /* 0x000fc600078ec0ff */
[----:B------:R-:W-:Y:S04]  /*bbb0*/  STG.E.U16 [R16.64+-0x5e], R180 ;  /* 0xffffa2b410007986 */ /* 0x000fe8000c10151a */
[----:B------:R-:W-:Y:S04]  /*bbc0*/  STG.E.U16 [R236.64+-0x60], R183 ;  /* 0xffffa0b7ec007986 */ /* 0x000fe8000c10151a */
[----:B------:R-:W-:Y:S04]  /*bbd0*/  STG.E.U16 [R236.64+-0x5e], R182 ;  /* 0xffffa2b6ec007986 */ /* 0x000fe8000c10151a */
[----:B------:R-:W-:Y:S01]  /*bbe0*/  STG.E.U16 [R16.64+-0x50], R177 ;  /* 0xffffb0b110007986 */ /* 0x000fe2000c10151a */
[----:B-1----:R-:W-:-:S03]  /*bbf0*/  IMAD.MOV.U32 R2, RZ, RZ, R19 ;  /* 0x000000ffff027224 */ /* 0x002fc600078e0013 */
        /* <DEDUP_REMOVED lines=70> */
[----:B------:R-:W-:Y:S02]  /*c060*/  SHF.R.U32.HI R5, RZ, 0x8, R5 ;  /* 0x00000008ff057819 */ /* 0x000fe40000011605 */
[----:B------:R-:W-:Y:S02]  /*c070*/  SHF.R.U32.HI R174, RZ, 0x10, R4 ;  /* 0x00000010ffae7819 */ /* 0x000fe40000011604 */
[----:B------:R-:W-:-:S02]  /*c080*/  PRMT R6, R6, 0x5410, R5 ;  /* 0x0000541006067816 */ /* 0x000fc40000000005 */
[C---:B------:R-:W-:Y:S02]  /*c090*/  LOP3.LUT R5, R7.reuse, 0xffff, RZ, 0xc0, !PT ;  /* 0x0000ffff07057812 */ /* 0x040fe400078ec0ff */
[----:B------:R-:W-:Y:S01]  /*c0a0*/  SHF.R.U32.HI R21, RZ, 0x18, R4 ;  /* 0x00000018ff157819 */ /* 0x000fe20000011604 */
[----:B------:R-:W-:Y:S01]  /*c0b0*/  HSET2.LE.AND R6, R6, R167, PT ;  /* 0x000000a706067233 */ /* 0x000fe20003803000 */
[----:B------:R-:W-:Y:S02]  /*c0c0*/  SHF.R.U32.HI R5, RZ, 0x8, R5 ;  /* 0x00000008ff057819 */ /* 0x000fe40000011605 */
[----:B------:R-:W-:Y:S02]  /*c0d0*/  LOP3.LUT R4, R7, 0xff, RZ, 0xc0, !PT ;  /* 0x000000ff07047812 */ /* 0x000fe400078ec0ff */
[----:B------:R-:W-:Y:S02]  /*c0e0*/  SHF.R.U32.HI R238, RZ, 0x10, R7 ;  /* 0x00000010ffee7819 */ /* 0x000fe40000011607 */
[----:B------:R-:W-:-:S02]  /*c0f0*/  PRMT R4, R4, 0x5410, R5 ;  /* 0x0000541004047816 */ /* 0x000fc40000000005 */
[----:B------:R-:W-:Y:S02]  /*c100*/  SHF.R.U32.HI R7, RZ, 0x18, R7 ;  /* 0x00000018ff077819 */ /* 0x000fe40000011607 */
[----:B------:R-:W-:Y:S01]  /*c110*/  LOP3.LUT R174, R174, 0xff, RZ, 0xc0, !PT ;  /* 0x000000ffaeae7812 */ /* 0x000fe200078ec0ff */
[--C-:B------:R-:W-:Y:S01]  /*c120*/  HSET2.LE.AND R5, R4, R167.reuse, PT ;  /* 0x000000a704057233 */ /* 0x100fe20003803000 */
[----:B------:R-:W-:Y:S02]  /*c130*/  LOP3.LUT R238, R238, 0xff, RZ, 0xc0, !PT ;  /* 0x000000ffeeee7812 */ /* 0x000fe400078ec0ff */
[----:B------:R-:W-:Y:S02]  /*c140*/  PRMT R174, R174, 0x5410, R21 ;  /* 0x00005410aeae7816 */ /* 0x000fe40000000015 */
[----:B------:R-:W-:Y:S01]  /*c150*/  PRMT R238, R238, 0x5410, R7 ;  /* 0x00005410eeee7816 */ /* 0x000fe20000000007 */
[----:B------:R-:W1:Y:S01]  /*c160*/  LDSM.16.MT88.4 R20, [R212+0x18800] ;  /* 0x01880000d414783b */ /* 0x000e620000004200 */
[----:B------:R-:W-:Y:S01]  /*c170*/  LOP3.LUT R4, R5, R24, RZ, 0xc0, !PT ;  /* 0x0000001805047212 */ /* 0x000fe200078ec0ff */
[--C-:B------:R-:W-:Y:S01]  /*c180*/  HSET2.LE.AND R7, R174, R167.reuse, PT ;  /* 0x000000a7ae077233 */ /* 0x100fe20003803000 */
[----:B------:R-:W-:Y:S01]  /*c190*/  LOP3.LUT R6, R6, R29, RZ, 0xc0, !PT ;  /* 0x0000001d06067212 */ /* 0x000fe200078ec0ff */
[----:B------:R-:W-:Y:S01]  /*c1a0*/  HSET2.LE.AND R5, R238, R167, PT ;  /* 0x000000a7ee057233 */ /* 0x000fe20003803000 */
[----:B------:R-:W-:Y:S01]  /*c1b0*/  LDSM.16.MT88.4 R24, [R210+0x18800] ;  /* 0x01880000d218783b */ /* 0x000fe20000004200 */
[----:B------:R-:W-:Y:S01]  /*c1c0*/  IMAD.WIDE.U32 R174, R168, -0x2daee0ad, RZ ;  /* 0xd2511f53a8ae7825 */ /* 0x000fe200078e00ff */
[----:B------:R-:W-:-:S02]  /*c1d0*/  LOP3.LUT R7, R7, R28, RZ, 0xc0, !PT ;  /* 0x0000001c07077212 */ /* 0x000fc400078ec0ff */
[----:B------:R-:W-:Y:S01]  /*c1e0*/  LOP3.LUT R5, R5, R30, RZ, 0xc0, !PT ;  /* 0x0000001e05057212 */ /* 0x000fe200078ec0ff */
[----:B------:R-:W-:Y:S01]  /*c1f0*/  IMAD.WIDE.U32 R238, R170, -0x2daee0ad, RZ ;  /* 0xd2511f53aaee7825 */ /* 0x000fe200078e00ff */
[----:B------:R-:W2:Y:S01]  /*c200*/  LDSM.16.MT88.4 R28, [R209+0x18800] ;  /* 0x01880000d11c783b */ /* 0x000ea20000004200 */
[----:B------:R-:W-:-:S03]  /*c210*/  LOP3.LUT R34, R175, UR14, R34, 0x96, !PT ;  /* 0x0000000eaf227c12 */ /* 0x000fc6000f8e9622 */
[----:B------:R-:W-:Y:S02]  /*c220*/  LOP3.LUT R174, R239, UR12, R174, 0x96, !PT ;  /* 0x0000000cefae7c12 */ /* 0x000fe4000f8e96ae */
[----:B------:R-:W-:-:S04]  /*c230*/  IMAD.WIDE.U32 R170, R34, -0x326172a9, RZ ;  /* 0xcd9e8d5722aa7825 */ /* 0x000fc800078e00ff */
[----:B------:R-:W-:Y:S01]  /*c240*/  IMAD.WIDE.U32 R174, R174, -0x326172a9, RZ ;  /* 0xcd9e8d57aeae7825 */ /* 0x000fe200078e00ff */
[----:B------:R-:W-:-:S04]  /*c250*/  LOP3.LUT R32, R171, UR13, R32, 0x96, !PT ;  /* 0x0000000dab207c12 */ /* 0x000fc8000f8e9620 */
[----:B------:R-:W-:Y:S01]  /*c260*/  LOP3.LUT R170, R175, UR11, R170, 0x96, !PT ;  /* 0x0000000bafaa7c12 */ /* 0x000fe2000f8e96aa */
[----:B------:R-:W-:-:S04]  /*c270*/  IMAD.WIDE.U32 R32, R32, -0x2daee0ad, RZ ;  /* 0xd2511f5320207825 */ /* 0x000fc800078e00ff */
[----:B------:R-:W-:Y:S01]  /*c280*/  IMAD.WIDE.U32 R170, R170, -0x2daee0ad, RZ ;  /* 0xd2511f53aaaa7825 */ /* 0x000fe200078e00ff */
[----:B------:R-:W-:-:S05]  /*c290*/  LOP3.LUT R238, R33, UR10, R238, 0x96, !PT ;  /* 0x0000000a21ee7c12 */ /* 0x000fca000f8e96ee */
[----:B------:R-:W-:Y:S01]  /*c2a0*/  IMAD.WIDE.U32 R238, R238, -0x326172a9, RZ ;  /* 0xcd9e8d57eeee7825 */ /* 0x000fe200078e00ff */
[----:B-1----:R-:W-:Y:S04]  /*c2b0*/  HMMA.16816.F32.BF16 R160, R4, R20, R160 ;  /* 0x0000001404a0723c */ /* 0x002fe800000418a0 */
[----:B------:R-:W-:-:S05]  /*c2c0*/  LOP3.LUT R174, R239, UR9, R174, 0x96, !PT ;  /* 0x00000009efae7c12 */ /* 0x000fca000f8e96ae */
[----:B------:R-:W-:Y:S01]  /*c2d0*/  IMAD.WIDE.U32 R174, R174, -0x2daee0ad, RZ ;  /* 0xd2511f53aeae7825 */ /* 0x000fe200078e00ff */
[----:B------:R-:W-:Y:S01]  /*c2e0*/  HMMA.16816.F32.BF16 R156, R4, R22, R156 ;  /* 0x00000016049c723c */ /* 0x000fe2000004189c */
[----:B------:R-:W1:Y:S03]  /*c2f0*/  LDSM.16.MT88.4 R20, [R208+0x18800] ;  /* 0x01880000d014783b */ /* 0x000e660000004200 */
[----:B------:R-:W-:-:S04]  /*c300*/  LOP3.LUT R170, R175, UR4, R170, 0x96, !PT ;  /* 0x00000004afaa7c12 */ /* 0x000fc8000f8e96aa */
        /* <DEDUP_REMOVED lines=52> */
[C---:B------:R-:W-:Y:S02]  /*c650*/  LOP3.LUT R20, R5.reuse, 0xffff, RZ, 0xc0, !PT ;  /* 0x0000ffff05147812 */ /* 0x040fe400078ec0ff */
[----:B------:R-:W-:Y:S02]  /*c660*/  PRMT R6, R6, 0x5410, R7 ;  /* 0x0000541006067816 */ /* 0x000fe40000000007 */
[----:B------:R-:W-:Y:S02]  /*c670*/  LOP3.LUT R4, R4, 0xff, RZ, 0xc0, !PT ;  /* 0x000000ff04047812 */ /* 0x000fe400078ec0ff */
[----:B------:R-:W-:Y:S01]  /*c680*/  LOP3.LUT R7, R5, 0xff, RZ, 0xc0, !PT ;  /* 0x000000ff05077812 */ /* 0x000fe200078ec0ff */
[----:B------:R-:W-:Y:S01]  /*c690*/  HSET2.LE.AND R6, R6, R167, PT ;  /* 0x000000a706067233 */ /* 0x000fe20003803000 */
[----:B------:R-:W-:Y:S02]  /*c6a0*/  SHF.R.U32.HI R20, RZ, 0x8, R20 ;  /* 0x00000008ff147819 */ /* 0x000fe40000011614 */
[----:B------:R-:W-:-:S02]  /*c6b0*/  PRMT R4, R4, 0x5410, R21 ;  /* 0x0000541004047816 */ /* 0x000fc40000000015 */
[----:B------:R-:W-:Y:S02]  /*c6c0*/  PRMT R20, R7, 0x5410, R20 ;  /* 0x0000541007147816 */ /* 0x000fe40000000014 */
[--C-:B------:R-:W-:Y:S01]  /*c6d0*/  SHF.R.U32.HI R168, RZ, 0x10, R5.reuse ;  /* 0x00000010ffa87819 */ /* 0x100fe20000011605 */
[--C-:B------:R-:W-:Y:S01]  /*c6e0*/  HSET2.LE.AND R7, R4, R167.reuse, PT ;  /* 0x000000a704077233 */ /* 0x100fe20003803000 */
[----:B------:R-:W-:Y:S01]  /*c6f0*/  SHF.R.U32.HI R5, RZ, 0x18, R5 ;  /* 0x00000018ff057819 */ /* 0x000fe20000011605 */
[----:B------:R-:W-:Y:S01]  /*c700*/  HSET2.LE.AND R4, R20, R167, PT ;  /* 0x000000a714047233 */ /* 0x000fe20003803000 */
[----:B------:R-:W-:Y:S01]  /*c710*/  LOP3.LUT R168, R168, 0xff, RZ, 0xc0, !PT ;  /* 0x000000ffa8a87812 */ /* 0x000fe200078ec0ff */
[----:B------:R-:W2:Y:S01]  /*c720*/  LDSM.16.MT88.4 R20, [R208+0x19000] ;  /* 0x01900000d014783b */ /* 0x000ea20000004200 */
[----:B------:R-:W-:Y:S02]  /*c730*/  LOP3.LUT R6, R6, R173, RZ, 0xc0, !PT ;  /* 0x000000ad06067212 */ /* 0x000fe400078ec0ff */
[----:B------:R-:W-:-:S02]  /*c740*/  LOP3.LUT R4, R4, R35, RZ, 0xc0, !PT ;  /* 0x0000002304047212 */ /* 0x000fc400078ec0ff */
[----:B------:R-:W3:Y:S01]  /*c750*/  LDSM.16.MT88.4 R32, [R212+0x19000] ;  /* 0x01900000d420783b */ /* 0x000ee20000004200 */
[----:B------:R-:W-:Y:S02]  /*c760*/  PRMT R168, R168, 0x5410, R5 ;  /* 0x00005410a8a87816 */ /* 0x000fe40000000005 */
[----:B------:R-:W-:-:S03]  /*c770*/  LOP3.LUT R7, R7, R172, RZ, 0xc0, !PT ;  /* 0x000000ac07077212 */ /* 0x000fc600078ec0ff */
[----:B------:R-:W-:-:S05]  /*c780*/  HSET2.LE.AND R168, R168, R167, PT ;  /* 0x000000a7a8a87233 */ /* 0x000fca0003803000 */
[----:B------:R-:W-:-:S07]  /*c790*/  LOP3.LUT R5, R168, R169, RZ, 0xc0, !PT ;  /* 0x000000a9a8057212 */ /* 0x000fce00078ec0ff */
[C---:B------:R-:W-:Y:S08]  /*c7a0*/  HMMA.16816.F32.BF16 R44, R4.reuse, R24, R44 ;  /* 0x00000018042c723c */ /* 0x040ff0000004182c */
[C---:B------:R-:W-:Y:S01]  /*c7b0*/  HMMA.16816.F32.BF16 R48, R4.reuse, R26, R48 ;  /* 0x0000001a0430723c */ /* 0x040fe20000041830 */
[----:B------:R-:W4:Y:S07]  /*c7c0*/  LDSM.16.MT88.4 R24, [R209+0x1b000] ;  /* 0x01b00000d118783b */ /* 0x000f2e0000004200 */
[C---:B-1----:R-:W-:Y:S08]  /*c7d0*/  HMMA.16816.F32.BF16 R36, R4.reuse, R28, R36 ;  /* 0x0000001c0424723c */ /* 0x042ff00000041824 */
[C---:B--2---:R-:W-:Y:S08]  /*c7e0*/  HMMA.16816.F32.BF16 R52, R4.reuse, R20, R52 ;  /* 0x000000140434723c */ /* 0x044ff00000041834 */
[C---:B------:R-:W-:Y:S01]  /*c7f0*/  HMMA.16816.F32.BF16 R56, R4.reuse, R22, R56 ;  /* 0x000000160438723c */ /* 0x040fe20000041838 */
[----:B------:R-:W1:Y:S07]  /*c800*/  LDSM.16.MT88.4 R20, [R208+0x1b000] ;  /* 0x01b00000d014783b */ /* 0x000e6e0000004200 */
[C---:B---3--:R-:W-:Y:S08]  /*c810*/  HMMA.16816.F32.BF16 R160, R4.reuse, R32, R160 ;  /* 0x0000002004a0723c */ /* 0x048ff000000418a0 */
[C---:B------:R-:W-:Y:S01]  /*c820*/  HMMA.16816.F32.BF16 R156, R4.reuse, R34, R156 ;  /* 0x00000022049c723c */ /* 0x040fe2000004189c */
[----:B------:R-:W2:Y:S07]  /*c830*/  LDSM.16.MT88.4 R32, [R212+0x1b000] ;  /* 0x01b00000d420783b */ /* 0x000eae0000004200 */
        /* <DEDUP_REMOVED lines=34> */
[----:B------:R-:W-:Y:S07]  /*ca60*/  LDSM.16.MT88.4 R32, [R210+0x1b800] ;  /* 0x01b80000d220783b */ /* 0x000fee0000004200 */
[C---:B---3--:R-:W-:Y:S07]  /*ca70*/  HMMA.16816.F32.BF16 R144, R4.reuse, R28, R144 ;  /* 0x0000001c0490723c */ /* 0x048fee0000041890 */
[----:B------:R-:W-:Y:S01]  /*ca80*/  SHF.R.U32.HI R28, RZ, 0x10, R170 ;  /* 0x00000010ff1c7819 */ /* 0x000fe200000116aa */
[----:B------:R-:W-:Y:S01]  /*ca90*/  HMMA.16816.F32.BF16 R140, R4, R30, R140 ;  /* 0x0000001e048c723c */ /* 0x000fe2000004188c */
[----:B------:R-:W-:-:S06]  /*caa0*/  LOP3.LUT R29, R170, 0xff, RZ, 0xc0, !PT ;  /* 0x000000ffaa1d7812 */ /* 0x000fcc00078ec0ff */
[C---:B------:R-:W-:Y:S02]  /*cab0*/  LOP3.LUT R5, R174.reuse, 0xffff, RZ, 0xc0, !PT ;  /* 0x0000ffffae057812 */ /* 0x040fe400078ec0ff */
[----:B------:R-:W-:Y:S02]  /*cac0*/  LOP3.LUT R4, R174, 0xff, RZ, 0xc0, !PT ;  /* 0x000000ffae047812 */ /* 0x000fe400078ec0ff */
[----:B------:R-:W-:Y:S02]  /*cad0*/  SHF.R.U32.HI R5, RZ, 0x8, R5 ;  /* 0x00000008ff057819 */ /* 0x000fe40000011605 */
[----:B------:R-:W-:Y:S02]  /*cae0*/  SHF.R.U32.HI R7, RZ, 0x10, R174 ;  /* 0x00000010ff077819 */ /* 0x000fe400000116ae */
[----:B------:R-:W-:Y:S02]  /*caf0*/  PRMT R4, R4, 0x5410, R5 ;  /* 0x0000541004047816 */ /* 0x000fe40000000005 */
[----:B------:R-:W-:-:S02]  /*cb00*/  LOP3.LUT R5, R170, 0xffff, RZ, 0xc0, !PT ;  /* 0x0000ffffaa057812 */ /* 0x000fc400078ec0ff */
[----:B------:R-:W-:Y:S02]  /*cb10*/  SHF.R.U32.HI R6, RZ, 0x18, R174 ;  /* 0x00000018ff067819 */ /* 0x000fe400000116ae */
[----:B------:R-:W-:Y:S01]  /*cb20*/  SHF.R.U32.HI R30, RZ, 0x8, R5 ;  /* 0x00000008ff1e7819 */ /* 0x000fe20000011605 */
[----:B------:R-:W2:Y:S01]  /*cb30*/  LDSM.16.MT88.4 R172, [R209+0x19800] ;  /* 0x01980000d1ac783b */ /* 0x000ea20000004200 */
[----:B------:R-:W-:Y:S02]  /*cb40*/  SHF.R.U32.HI R170, RZ, 0x18, R170 ;  /* 0x00000018ffaa7819 */ /* 0x000fe400000116aa */
[----:B------:R-:W-:Y:S02]  /*cb50*/  LOP3.LUT R7, R7, 0xff, RZ, 0xc0, !PT ;  /* 0x000000ff07077812 */ /* 0x000fe400078ec0ff */
[----:B------:R-:W-:Y:S02]  /*cb60*/  LOP3.LUT R5, R28, 0xff, RZ, 0xc0, !PT ;  /* 0x000000ff1c057812 */ /* 0x000fe400078ec0ff */
[----:B------:R-:W-:-:S02]  /*cb70*/  PRMT R6, R7, 0x5410, R6 ;  /* 0x0000541007067816 */ /* 0x000fc40000000006 */
        /* <DEDUP_REMOVED lines=9> */
[----:B------:R-:W-:Y:S01]  /*cc10*/  LOP3.LUT R5, R170, R165, RZ, 0xc0, !PT ;  /* 0x000000a5aa057212 */ /* 0x000fe200078ec0ff */
[----:B------:R-:W-:Y:S01]  /*cc20*/  IMAD.MOV.U32 R0, RZ, RZ, R3 ;  /* 0x000000ffff007224 */ /* 0x000fe200078e0003 */
[----:B------:R-:W-:Y:S01]  /*cc30*/  LOP3.LUT R6, R167, R164, RZ, 0xc0, !PT ;  /* 0x000000a4a7067212 */ /* 0x000fe200078ec0ff */
[----:B------:R-:W-:Y:S04]  /*cc40*/  LDSM.16.MT88.4 R168, [R208+0x19800] ;  /* 0x01980000d0a8783b */ /* 0x000fe80000004200 */
[----:B------:R-:W3:Y:S02]  /*cc50*/  LDSM.16.MT88.4 R164, [R212+0x1b800] ;  /* 0x01b80000d4a4783b */ /* 0x000ee40000004200 */
        /* <DEDUP_REMOVED lines=14> */
[----:B------:R-:W5:Y:S07]  /*cd40*/  LDSM.16.MT88.4 R168, [R209+0x1d800] ;  /* 0x01d80000d1a8783b */ /* 0x000f6e0000004200 */
[C---:B------:R-:W-:Y:S08]  /*cd50*/  HMMA.16816.F32.BF16 R68, R4.reuse, R32, R68 ;  /* 0x000000200444723c */ /* 0x040ff00000041844 */
        /* <DEDUP_REMOVED lines=12> */
[----:B------:R-:W-:Y:S01]  /*ce20*/  IADD3 R164, P1, R16, -0x100, RZ ;  /* 0xffffff0010a47810 */ /* 0x000fe20007f3e0ff */
[C---:B---3--:R-:W-:Y:S08]  /*ce30*/  HMMA.16816.F32.BF16 R100, R4.reuse, R172, R100 ;  /* 0x000000ac0464723c */ /* 0x048ff00000041864 */
[C---:B------:R-:W-:Y:S08]  /*ce40*/  HMMA.16816.F32.BF16 R104, R4.reuse, R174, R104 ;  /* 0x000000ae0468723c */ /* 0x040ff00000041868 */
[C---:B-----5:R-:W-:Y:S08]  /*ce50*/  HMMA.16816.F32.BF16 R108, R4.reuse, R168, R108 ;  /* 0x000000a8046c723c */ /* 0x060ff0000004186c */
[C---:B------:R-:W-:Y:S08]  /*ce60*/  HMMA.16816.F32.BF16 R112, R4.reuse, R170, R112 ;  /* 0x000000aa0470723c */ /* 0x040ff00000041870 */
[C---:B------:R-:W-:Y:S07]  /*ce70*/  HMMA.16816.F32.BF16 R120, R4.reuse, R166, R120 ;  /* 0x000000a60478723c */ /* 0x040fee0000041878 */
[----:B------:R-:W-:Y:S01]  /*ce80*/  IADD3.X R167, R17, -0x1, RZ, P1, !PT ;  /* 0xffffffff11a77810 */ /* 0x000fe20000ffe4ff */
[C---:B------:R-:W-:Y:S08]  /*ce90*/  HMMA.16816.F32.BF16 R152, R4.reuse, R32, R152 ;  /* 0x000000200498723c */ /* 0x040ff00000041898 */
[C---:B------:R-:W-:Y:S08]  /*cea0*/  HMMA.16816.F32.BF16 R148, R4.reuse, R34, R148 ;  /* 0x000000220494723c */ /* 0x040ff00000041894 */
[C---:B------:R-:W-:Y:S08]  /*ceb0*/  HMMA.16816.F32.BF16 R144, R4.reuse, R28, R144 ;  /* 0x0000001c0490723c */ /* 0x040ff00000041890 */
[C---:B------:R-:W-:Y:S08]  /*cec0*/  HMMA.16816.F32.BF16 R140, R4.reuse, R30, R140 ;  /* 0x0000001e048c723c */ /* 0x040ff0000004188c */
[C---:B----4-:R-:W-:Y:S08]  /*ced0*/  HMMA.16816.F32.BF16 R136, R4.reuse, R24, R136 ;  /* 0x000000180488723c */ /* 0x050ff00000041888 */
[C---:B------:R-:W-:Y:S08]  /*cee0*/  HMMA.16816.F32.BF16 R132, R4.reuse, R26, R132 ;  /* 0x0000001a0484723c */ /* 0x040ff00000041884 */
[C---:B-1----:R-:W-:Y:S08]  /*cef0*/  HMMA.16816.F32.BF16 R124, R4.reuse, R20, R124 ;  /* 0x00000014047c723c */ /* 0x042ff0000004187c */
[----:B------:R-:W-:Y:S01]  /*cf00*/  HMMA.16816.F32.BF16 R128, R4, R22, R128 ;  /* 0x000000160480723c */ /* 0x000fe20000041880 */
[----:B------:R-:W-:Y:S11]  /*cf10*/  @!P0 BRA `(.L_x_989) ;  /* 0x0000575000008947 */ /* 0x000ff60003800000 */
        /* <DEDUP_REMOVED lines=14> */
[C---:B------:R-:W-:Y:S01]  /*d000*/  LEA R7, P0, R4.reuse, R12, 0x6 ;  /* 0x0000000c04077211 */ /* 0x040fe200078030ff */
[----:B------:R-:W-:Y:S03]  /*d010*/  @P6 STS.128 [R250+0x18000], RZ ;  /* 0x018000fffa006388 */ /* 0x000fe60000000c00 */
[C---:B------:R-:W-:Y:S02]  /*d020*/  @!P6 LEA R20, P2, R7.reuse, c[0x0][0x170], 0x1 ;  /* 0x00005c000714ea11 */ /* 0x040fe400078408ff */
[----:B------:R-:W-:Y:S02]  /*d030*/  LEA.HI.X R2, R4, R15, R5, 0x6, P0 ;  /* 0x0000000f04027211 */ /* 0x000fe400000f3405 */
[----:B------:R-:W-:Y:S01]  /*d040*/  @!P5 LEA R24, P1, R7, c[0x0][0x170], 0x1 ;  /* 0x00005c000718da11 */ /* 0x000fe200078208ff */
[----:B-1----:R-:W-:Y:S01]  /*d050*/  IMAD.SHL.U32 R247, R247, 0x2, RZ ;  /* 0x00000002f7f77824 */ /* 0x002fe200078e00ff */
        /* <DEDUP_REMOVED lines=35> */
[----:B------:R-:W-:Y:S01]  /*d290*/  LOP3.LUT R247, R247, 0x6, RZ, 0xc0, !PT ;  /* 0x00000006f7f77812 */ /* 0x000fe200078ec0ff */
[----:B------:R-:W-:Y:S02]  /*d2a0*/  IMAD.U32 R0, RZ, RZ, UR7 ;  /* 0x00000007ff007e24 */ /* 0x000fe4000f8e00ff */
[----:B------:R-:W-:Y:S02]  /*d2b0*/  @P6 STS.128 [R250+0x19000], RZ ;  /* 0x019000fffa006388 */ /* 0x000fe40000000c00 */
[----:B------:R-:W-:-:S02]  /*d2c0*/  IMAD R0, R0, 0x40, R247 ;  /* 0x0000004000007824 */ /* 0x000fc400078e02f7 */
        /* <DEDUP_REMOVED lines=22> */
[----:B------:R-:W2:Y:S04]  /*d430*/  LDSM.16.M88.4 R180, [R218+0x11000] ;  /* 0x01100000dab4783b */ /* 0x000ea80000000200 */
[----:B------:R-:W2:Y:S04]  /*d440*/  LDSM.16.M88.4 R164, [R218+0x11800] ;  /* 0x01180000daa4783b */ /* 0x000ea80000000200 */
[----:B------:R-:W-:Y:S04]  /*d450*/  LDSM.16.M88.4 R200, [R217] ;  /* 0x00000000d9c8783b */ /* 0x000fe80000000200 */
[----:B---3--:R-:W3:Y:S04]  /*d460*/  LDSM.16.M88.4 R4, [R216] ;  /* 0x00000000d804783b */ /* 0x008ee80000000200 */
[----:B-----5:R-:W5:Y:S04]  /*d470*/  LDSM.16.M88.4 R32, [R216+0x800] ;  /* 0x00080000d820783b */ /* 0x020f680000000200 */
[----:B-1----:R-:W1:Y:S04]  /*d480*/  LDSM.16.M88.4 R20, [R216+0x1000] ;  /* 0x00100000d814783b */ /* 0x002e680000000200 */
[----:B------:R-:W1:Y:S04]  /*d490*/  LDSM.16.M88.4 R220, [R216+0x1800] ;  /* 0x00180000d8dc783b */ /* 0x000e680000000200 */
[----:B------:R-:W-:Y:S01]  /*d4a0*/  LDSM.16.M88.4 R196, [R215] ;  /* 0x00000000d7c4783b */ /* 0x000fe20000000200 */
[C---:B----4-:R-:W-:Y:S03]  /*d4b0*/  HMMA.16816.F32.BF16 R28, R172.reuse, R24, RZ ;  /* 0x00000018ac1c723c */ /* 0x050fe600000418ff */
[----:B------:R-:W4:Y:S04]  /*d4c0*/  LDSM.16.M88.4 R168, [R211+0x10000] ;  /* 0x01000000d3a8783b */ /* 0x000f280000000200 */
[----:B------:R-:W-:Y:S01]  /*d4d0*/  LDSM.16.M88.4 R204, [R211+0x11800] ;  /* 0x01180000d3cc783b */ /* 0x000fe20000000200 */
[C---:B------:R-:W-:Y:S03]  /*d4e0*/  HMMA.16816.F32.BF16 R24, R172.reuse, R26, RZ ;  /* 0x0000001aac18723c */ /* 0x040fe600000418ff */
[----:B------:R-:W0:Y:S05]  /*d4f0*/  LDGDEPBAR ;  /* 0x00000000000079af */ /* 0x000e2a0000000000 */
[C---:B--2---:R-:W-:Y:S08]  /*d500*/  HMMA.16816.F32.BF16 R192, R172.reuse, R188, RZ ;  /* 0x000000bcacc0723c */ /* 0x044ff000000418ff */
[C---:B------:R-:W-:Y:S08]  /*d510*/  HMMA.16816.F32.BF16 R188, R172.reuse, R190, RZ ;  /* 0x000000beacbc723c */ /* 0x040ff000000418ff */
[C---:B------:R-:W-:Y:S08]  /*d520*/  HMMA.16816.F32.BF16 R184, R172.reuse, R180, RZ ;  /* 0x000000b4acb8723c */ /* 0x040ff000000418ff */
[C---:B------:R-:W-:Y:S08]  /*d530*/  HMMA.16816.F32.BF16 R180, R172.reuse, R182, RZ ;  /* 0x000000b6acb4723c */ /* 0x040ff000000418ff */
[C---:B------:R-:W-:Y:S08]  /*d540*/  HMMA.16816.F32.BF16 R176, R172.reuse, R164, RZ ;  /* 0x000000a4acb0723c */ /* 0x040ff000000418ff */
[----:B------:R-:W-:Y:S01]  /*d550*/  HMMA.16816.F32.BF16 R172, R172, R166, RZ ;  /* 0x000000a6acac723c */ /* 0x000fe200000418ff */
[----:B------:R-:W2:Y:S07]  /*d560*/  LDSM.16.M88.4 R164, [R211+0x10800] ;  /* 0x01080000d3a4783b */ /* 0x000eae0000000200 */
[C---:B---3--:R-:W-:Y:S08]  /*d570*/  HMMA.16816.F32.BF16 R28, R200.reuse, R4, R28 ;  /* 0x00000004c81c723c */ /* 0x048ff0000004181c */
[C---:B------:R-:W-:Y:S01]  /*d580*/  HMMA.16816.F32.BF16 R24, R200.reuse, R6, R24 ;  /* 0x00000006c818723c */ /* 0x040fe20000041818 */
[----:B------:R-:W3:Y:S07]  /*d590*/  LDSM.16.M88.4 R4, [R211+0x11000] ;  /* 0x01100000d304783b */ /* 0x000eee0000000200 */
[C---:B-----5:R-:W-:Y:S08]  /*d5a0*/  HMMA.16816.F32.BF16 R192, R200.reuse, R32, R192 ;  /* 0x00000020c8c0723c */ /* 0x060ff000000418c0 */
[C---:B------:R-:W-:Y:S01]  /*d5b0*/  HMMA.16816.F32.BF16 R188, R200.reuse, R34, R188 ;  /* 0x00000022c8bc723c */ /* 0x040fe200000418bc */
[----:B------:R-:W-:Y:S07]  /*d5c0*/  LDSM.16.M88.4 R32, [R214] ;  /* 0x00000000d620783b */ /* 0x000fee0000000200 */
[C---:B-1----:R-:W-:Y:S08]  /*d5d0*/  HMMA.16816.F32.BF16 R184, R200.reuse, R20, R184 ;  /* 0x00000014c8b8723c */ /* 0x042ff000000418b8 */
[C---:B------:R-:W-:Y:S01]  /*d5e0*/  HMMA.16816.F32.BF16 R180, R200.reuse, R22, R180 ;  /* 0x00000016c8b4723c */ /* 0x040fe200000418b4 */
[----:B------:R-:W1:Y:S07]  /*d5f0*/  LDSM.16.M88.4 R20, [R213] ;  /* 0x00000000d514783b */ /* 0x000e6e0000000200 */
[C---:B------:R-:W-:Y:S08]  /*d600*/  HMMA.16816.F32.BF16 R176, R200.reuse, R220, R176 ;  /* 0x000000dcc8b0723c */ /* 0x040ff000000418b0 */
[----:B------:R-:W-:Y:S01]  /*d610*/  HMMA.16816.F32.BF16 R172, R200, R222, R172 ;  /* 0x000000dec8ac723c */ /* 0x000fe200000418ac */
[----:B------:R-:W5:Y:S04]  /*d620*/  LDSM.16.M88.4 R220, [R213+0x800] ;  /* 0x00080000d5dc783b */ /* 0x000f680000000200 */
[----:B------:R-:W1:Y:S03]  /*d630*/  LDSM.16.M88.4 R200, [R213+0x1000] ;  /* 0x00100000d5c8783b */ /* 0x000e660000000200 */
        /* <DEDUP_REMOVED lines=15> */
[----:B------:R-:W1:Y:S07]  /*d730*/  LDSM.16.M88.4 R20, [R218+0x13000] ;  /* 0x01300000da14783b */ /* 0x000e6e0000000200 */
[C---:B-----5:R-:W-:Y:S08]  /*d740*/  HMMA.16816.F32.BF16 R192, R32.reuse, R220, R192 ;  /* 0x000000dc20c0723c */ /* 0x060ff000000418c0 */
        /* <DEDUP_REMOVED lines=18> */
[C---:B------:R-:W-:Y:S08]  /*d870*/  HMMA.16816.F32.BF16 R176, R168.reuse, R204, R176 ;  /* 0x000000cca8b0723c */ /* 0x040ff000000418b0 */
[----:B------:R-:W-:Y:S01]  /*d880*/  HMMA.16816.F32.BF16 R172, R168, R206, R172 ;  /* 0x000000cea8ac723c */ /* 0x000fe200000418ac */
[----:B------:R-:W4:Y:S04]  /*d890*/  LDSM.16.M88.4 R168, [R211+0x12800] ;  /* 0x01280000d3a8783b */ /* 0x000f280000000200 */
[----:B------:R-:W1:Y:S03]  /*d8a0*/  LDSM.16.M88.4 R204, [R211+0x13000] ;  /* 0x01300000d3cc783b */ /* 0x000e660000000200 */
[C---:B--2---:R-:W-:Y:S08]  /*d8b0*/  HMMA.16816.F32.BF16 R28, R32.reuse, R200, R28 ;  /* 0x000000c8201c723c */ /* 0x044ff0000004181c */
[C---:B------:R-:W-:Y:S01]  /*d8c0*/  HMMA.16816.F32.BF16 R24, R32.reuse, R202, R24 ;  /* 0x000000ca2018723c */ /* 0x040fe20000041818 */
[----:B------:R-:W2:Y:S07]  /*d8d0*/  LDSM.16.M88.4 R200, [R211+0x13800] ;  /* 0x01380000d3c8783b */ /* 0x000eae0000000200 */
        /* <DEDUP_REMOVED lines=32> */
[C---:B----4-:R-:W-:Y:S08]  /*dae0*/  HMMA.16816.F32.BF16 R176, R4.reuse, R168, R176 ;  /* 0x000000a804b0723c */ /* 0x050ff000000418b0 */
[----:B------:R-:W-:Y:S01]  /*daf0*/  HMMA.16816.F32.BF16 R172, R4, R170, R172 ;  /* 0x000000aa04ac723c */ /* 0x000fe200000418ac */
[----:B------:R-:W4:Y:S04]  /*db00*/  LDSM.16.M88.4 R4, [R216+0x5000] ;  /* 0x00500000d804783b */ /* 0x000f280000000200 */
[----:B------:R-:W1:Y:S03]  /*db10*/  LDSM.16.M88.4 R168, [R216+0x4800] ;  /* 0x00480000d8a8783b */ /* 0x000e660000000200 */
[C---:B--2---:R-:W-:Y:S08]  /*db20*/  HMMA.16816.F32.BF16 R28, R200.reuse, R220, R28 ;  /* 0x000000dcc81c723c */ /* 0x044ff0000004181c */
[C---:B------:R-:W-:Y:S01]  /*db30*/  HMMA.16816.F32.BF16 R24, R200.reuse, R222, R24 ;  /* 0x000000dec818723c */ /* 0x040fe20000041818 */
[----:B------:R-:W-:Y:S07]  /*db40*/  LDSM.16.M88.4 R220, [R216+0x5800] ;  /* 0x00580000d8dc783b */ /* 0x000fee0000000200 */
[C---:B---3--:R-:W-:Y:S08]  /*db50*/  HMMA.16816.F32.BF16 R192, R200.reuse, R164, R192 ;  /* 0x000000a4c8c0723c */ /* 0x048ff000000418c0 */
[C---:B------:R-:W-:Y:S01]  /*db60*/  HMMA.16816.F32.BF16 R188, R200.reuse, R166, R188 ;  /* 0x000000a6c8bc723c */ /* 0x040fe200000418bc */
[----:B------:R-:W-:Y:S07]  /*db70*/  LDSM.16.M88.4 R164, [R215+0x8000] ;  /* 0x00800000d7a4783b */ /* 0x000fee0000000200 */
[C---:B-----5:R-:W-:Y:S08]  /*db80*/  HMMA.16816.F32.BF16 R184, R200.reuse, R32, R184 ;  /* 0x00000020c8b8723c */ /* 0x060ff000000418b8 */
        /* <DEDUP_REMOVED lines=9> */
[C---:B----4-:R-:W-:Y:S08]  /*dc20*/  HMMA.16816.F32.BF16 R184, R20.reuse, R4, R184 ;  /* 0x0000000414b8723c */ /* 0x050ff000000418b8 */
[C---:B------:R-:W-:Y:S01]  /*dc30*/  HMMA.16816.F32.BF16 R180, R20.reuse, R6, R180 ;  /* 0x0000000614b4723c */ /* 0x040fe200000418b4 */
[----:B------:R-:W3:Y:S07]  /*dc40*/  LDSM.16.M88.4 R4, [R213+0x4000] ;  /* 0x00400000d504783b */ /* 0x000eee0000000200 */
[C---:B------:R-:W-:Y:S08]  /*dc50*/  HMMA.16816.F32.BF16 R192, R20.reuse, R168, R192 ;  /* 0x000000a814c0723c */ /* 0x040ff000000418c0 */
[----:B------:R-:W-:Y:S01]  /*dc60*/  HMMA.16816.F32.BF16 R188, R20, R170, R188 ;  /* 0x000000aa14bc723c */ /* 0x000fe200000418bc */
[----:B------:R-:W4:Y:S07]  /*dc70*/  LDSM.16.M88.4 R168, [R211+0x15800] ;  /* 0x01580000d3a8783b */ /* 0x000f2e0000000200 */
[C---:B--2---:R-:W-:Y:S08]  /*dc80*/  HMMA.16816.F32.BF16 R28, R164.reuse, R32, R28 ;  /* 0x00000020a41c723c */ /* 0x044ff0000004181c */
[----:B------:R-:W-:Y:S01]  /*dc90*/  HMMA.16816.F32.BF16 R24, R164, R34, R24 ;  /* 0x00000022a418723c */ /* 0x000fe20000041818 */
        /* <DEDUP_REMOVED lines=8> */
[C---:B------:R-:W-:Y:S08]  /*dd20*/  HMMA.16816.F32.BF16 R184, R164.reuse, R196, R184 ;  /* 0x000000c4a4b8723c */ /* 0x040ff000000418b8 */
[----:B------:R-:W-:Y:S01]  /*dd30*/  HMMA.16816.F32.BF16 R180, R164, R198, R180 ;  /* 0x000000c6a4b4723c */ /* 0x000fe200000418b4 */
[----:B------:R-:W-:Y:S07]  /*dd40*/  LDSM.16.M88.4 R196, [R218+0x16000] ;  /* 0x01600000dac4783b */ /* 0x000fee0000000200 */
[C---:B---3--:R-:W-:Y:S08]  /*dd50*/  HMMA.16816.F32.BF16 R28, R200.reuse, R4, R28 ;  /* 0x00000004c81c723c */ /* 0x048ff0000004181c */
[----:B------:R-:W-:Y:S01]  /*dd60*/  HMMA.16816.F32.BF16 R24, R200, R6, R24 ;  /* 0x00000006c818723c */ /* 0x000fe20000041818 */
        /* <DEDUP_REMOVED lines=9> */
[----:B------:R-:W-:Y:S01]  /*de00*/  HMMA.16816.F32.BF16 R180, R200, R34, R180 ;  /* 0x00000022c8b4723c */ /* 0x000fe200000418b4 */
[----:B------:R-:W2:Y:S07]  /*de10*/  LDSM.16.M88.4 R32, [R216+0x6000] ;  /* 0x00600000d820783b */ /* 0x000eae0000000200 */
        /* <DEDUP_REMOVED lines=10> */
[----:B------:R-:W1:Y:S07]  /*dec0*/  LDSM.16.M88.4 R164, [R211+0x16000] ;  /* 0x01600000d3a4783b */ /* 0x000e6e0000000200 */
[----:B------:R-:W-:Y:S01]  /*ded0*/  HMMA.16816.F32.BF16 R24, R4, R198, R24 ;  /* 0x000000c60418723c */ /* 0x000fe20000041818 */
[----:B------:R-:W-:Y:S07]  /*dee0*/  LDSM.16.M88.4 R196, [R216+0x7800] ;  /* 0x00780000d8c4783b */ /* 0x000fee0000000200 */
[----:B--2---:R-:W-:Y:S08]  /*def0*/  HMMA.16816.F32.BF16 R28, R220, R32, R28 ;  /* 0x00000020dc1c723c */ /* 0x004ff0000004181c */
[C---:B------:R-:W-:Y:S08]  /*df00*/  HMMA.16816.F32.BF16 R176, R4.reuse, R20, R176 ;  /* 0x0000001404b0723c */ /* 0x040ff000000418b0 */
[----:B------:R-:W-:Y:S01]  /*df10*/  HMMA.16816.F32.BF16 R172, R4, R22, R172 ;  /* 0x0000001604ac723c */ /* 0x000fe200000418ac */
[----:B------:R-:W-:Y:S04]  /*df20*/  LDSM.16.M88.4 R20, [R214+0xc000] ;  /* 0x00c00000d614783b */ /* 0x000fe80000000200 */
[----:B------:R-:W2:Y:S03]  /*df30*/  LDSM.16.M88.4 R4, [R213+0x6000] ;  /* 0x00600000d504783b */ /* 0x000ea60000000200 */
[----:B------:R-:W-:Y:S01]  /*df40*/  HMMA.16816.F32.BF16 R24, R220, R34, R24 ;  /* 0x00000022dc18723c */ /* 0x000fe20000041818 */
[----:B------:R-:W3:Y:S07]  /*df50*/  LDSM.16.M88.4 R32, [R211+0x16800] ;  /* 0x01680000d320783b */ /* 0x000eee0000000200 */
[----:B-1----:R-:W-:Y:S08]  /*df60*/  HMMA.16816.F32.BF16 R28, R168, R164, R28 ;  /* 0x000000a4a81c723c */ /* 0x002ff0000004181c */
[----:B------:R-:W-:Y:S08]  /*df70*/  HMMA.16816.F32.BF16 R192, R220, R204, R192 ;  /* 0x000000ccdcc0723c */ /* 0x000ff000000418c0 */
[----:B------:R-:W-:Y:S01]  /*df80*/  HMMA.16816.F32.BF16 R24, R168, R166, R24 ;  /* 0x000000a6a818723c */ /* 0x000fe20000041818 */
[----:B------:R-:W1:Y:S07]  /*df90*/  LDSM.16.M88.4 R164, [R213+0x6800] ;  /* 0x00680000d5a4783b */ /* 0x000e6e0000000200 */
[----:B------:R-:W-:Y:S08]  /*dfa0*/  HMMA.16816.F32.BF16 R188, R220, R206, R188 ;  /* 0x000000cedcbc723c */ /* 0x000ff000000418bc */
[----:B--2---:R-:W-:Y:S08]  /*dfb0*/  HMMA.16816.F32.BF16 R28, R20, R4, R28 ;  /* 0x00000004141c723c */ /* 0x004ff0000004181c */
[C---:B------:R-:W-:Y:S08]  /*dfc0*/  HMMA.16816.F32.BF16 R176, R220.reuse, R196, R176 ;  /* 0x000000c4dcb0723c */ /* 0x040ff000000418b0 */
[----:B------:R-:W-:Y:S01]  /*dfd0*/  HMMA.16816.F32.BF16 R172, R220, R198, R172 ;  /* 0x000000c6dcac723c */ /* 0x000fe200000418ac */
[----:B------:R-:W2:Y:S07]  /*dfe0*/  LDSM.16.M88.4 R196, [R211+0x17000] ;  /* 0x01700000d3c4783b */ /* 0x000eae0000000200 */
[----:B---3--:R-:W-:Y:S07]  /*dff0*/  HMMA.16816.F32.BF16 R192, R168, R32, R192 ;  /* 0x00000020a8c0723c */ /* 0x008fee00000418c0 */
[C---:B------:R-:W-:Y:S01]  /*e000*/  IADD3 R33, R0.reuse, 0x1, RZ ;  /* 0x0000000100217810 */ /* 0x040fe20007ffe0ff */
[----:B------:R-:W-:Y:S01]  /*e010*/  HMMA.16816.F32.BF16 R24, R20, R6, R24 ;  /* 0x000000061418723c */ /* 0x000fe20000041818 */
[----:B------:R-:W-:Y:S01]  /*e020*/  IADD3 R32, R0, 0x8, RZ ;  /* 0x0000000800207810 */ /* 0x000fe20007ffe0ff */
[----:B------:R-:W3:Y:S01]  /*e030*/  LDSM.16.M88.4 R4, [R213+0x7000] ;  /* 0x00700000d504783b */ /* 0x000ee20000000200 */
[----:B------:R-:W4:Y:S01]  /*e040*/  I2F R2, R33 ;  /* 0x0000002100027306 */ /* 0x000f220000201400 */
[----:B------:R-:W-:-:S02]  /*e050*/  ISETP.GE.AND P0, PT, R33, R18, PT ;  /* 0x000000122100720c */ /* 0x000fc40003f06270 */
[----:B------:R-:W-:Y:S02]  /*e060*/  ISETP.GE.AND P2, PT, R33, R11, PT ;  /* 0x0000000b2100720c */ /* 0x000fe40003f46270 */
[----:B------:R-:W-:Y:S01]  /*e070*/  HMMA.16816.F32.BF16 R184, R220, R200, R184 ;  /* 0x000000c8dcb8723c */ /* 0x000fe200000418b8 */
[----:B------:R-:W-:-:S06]  /*e080*/  ISETP.GE.AND P1, PT, R32, R18, PT ;  /* 0x000000122000720c */ /* 0x000fcc0003f26270 */
[----:B------:R-:W-:Y:S01]  /*e090*/  IADD3 R200, R0, 0x9, RZ ;  /* 0x0000000900c87810 */ /* 0x000fe20007ffe0ff */
[----:B------:R-:W-:Y:S01]  /*e0a0*/  HMMA.16816.F32.BF16 R180, R220, R202, R180 ;  /* 0x000000cadcb4723c */ /* 0x000fe200000418b4 */
[----:B------:R5:W2:Y:S01]  /*e0b0*/  I2F R203, R32 ;  /* 0x0000002000cb7306 */ /* 0x000aa20000201400 */
[C---:B----4-:R-:W-:Y:S02]  /*e0c0*/  FFMA.FTZ R29, R2.reuse, UR23, R29 ;  /* 0x00000017021d7c23 */ /* 0x050fe4000801001d */
[----:B------:R-:W-:Y:S01]  /*e0d0*/  FFMA.FTZ R31, R2, UR23, R31 ;  /* 0x00000017021f7c23 */ /* 0x000fe2000801001f */
[----:B------:R-:W-:-:S03]  /*e0e0*/  IADD3 R2, R0, 0x11, RZ ;  /* 0x0000001100027810 */ /* 0x000fc60007ffe0ff */
[----:B------:R-:W-:Y:S01]  /*e0f0*/  HMMA.16816.F32.BF16 R188, R168, R34, R188 ;  /* 0x00000022a8bc723c */ /* 0x000fe200000418bc */
[----:B------:R-:W-:Y:S02]  /*e100*/  FSEL R201, R29, -INF , !P0 ;  /* 0xff8000001dc97808 */ /* 0x000fe40004000000 */
[----:B------:R-:W-:Y:S02]  /*e110*/  ISETP.GE.AND P0, PT, R32, R11, PT ;  /* 0x0000000b2000720c */ /* 0x000fe40003f06270 */
[----:B------:R-:W-:Y:S02]  /*e120*/  IADD3 R29, R0, 0x10, RZ ;  /* 0x00000010001d7810 */ /* 0x000fe40007ffe0ff */
[----:B------:R-:W-:Y:S01]  /*e130*/  FSEL R204, R31, -INF , !P2 ;  /* 0xff8000001fcc7808 */ /* 0x000fe20005000000 */
[----:B-1----:R-:W-:Y:S01]  /*e140*/  HMMA.16816.F32.BF16 R192, R20, R164, R192 ;  /* 0x000000a414c0723c */ /* 0x002fe200000418c0 */
[----:B------:R-:W1:Y:S01]  /*e150*/  I2F R164, R200 ;  /* 0x000000c800a47306 */ /* 0x000e620000201400 */
[----:B-----5:R-:W4:Y:S01]  /*e160*/  LDSM.16.M88.4 R32, [R211+0x17800] ;  /* 0x01780000d320783b */ /* 0x020f220000000200 */
[C---:B--2---:R-:W-:Y:S01]  /*e170*/  FFMA.FTZ R24, R203.reuse, UR23, R24 ;  /* 0x00000017cb187c23 */ /* 0x044fe20008010018 */
[----:B------:R-:W-:Y:S01]  /*e180*/  ISETP.GE.AND P2, PT, R200, R18, PT ;  /* 0x00000012c800720c */ /* 0x000fe20003f46270 */
[----:B------:R-:W-:-:S03]  /*e190*/  FFMA.FTZ R26, R203, UR23, R26 ;  /* 0x00000017cb1a7c23 */ /* 0x000fc6000801001a */
[----:B------:R-:W-:Y:S01]  /*e1a0*/  HMMA.16816.F32.BF16 R184, R168, R196, R184 ;  /* 0x000000c4a8b8723c */ /* 0x000fe200000418b8 */
[----:B------:R-:W2:Y:S01]  /*e1b0*/  I2F R165, R29 ;  /* 0x0000001d00a57306 */ /* 0x000ea20000201400 */
[----:B------:R-:W-:Y:S02]  /*e1c0*/  FSEL R31, R24, -INF , !P1 ;  /* 0xff800000181f7808 */ /* 0x000fe40004800000 */
[----:B------:R-:W-:-:S03]  /*e1d0*/  ISETP.GE.AND P1, PT, R200, R11, PT ;  /* 0x0000000bc800720c */ /* 0x000fc60003f26270 */
[----:B------:R-:W-:Y:S01]  /*e1e0*/  FSEL R196, R26, -INF , !P0 ;  /* 0xff8000001ac47808 */ /* 0x000fe20004000000 */
[----:B------:R-:W-:Y:S01]  /*e1f0*/  HMMA.16816.F32.BF16 R188, R20, R166, R188 ;  /* 0x000000a614bc723c */ /* 0x000fe200000418bc */
[C---:B-1----:R-:W-:Y:S01]  /*e200*/  FFMA.FTZ R25, R164.reuse, UR23, R25 ;  /* 0x00000017a4197c23 */ /* 0x042fe20008010019 */
[----:B------:R-:W1:Y:S01]  /*e210*/  I2F R200, R2 ;  /* 0x0000000200c87306 */ /* 0x000e620000201400 */
[----:B------:R-:W-:Y:S01]  /*e220*/  FFMA.FTZ R27, R164, UR23, R27 ;  /* 0x00000017a41b7c23 */ /* 0x000fe2000801001b */
[----:B------:R-:W-:-:S03]  /*e230*/  ISETP.GE.AND P0, PT, R29, R18, PT ;  /* 0x000000121d00720c */ /* 0x000fc60003f06270 */
[----:B------:R-:W-:Y:S01]  /*e240*/  FSEL R167, R25, -INF , !P2 ;  /* 0xff80000019a77808 */ /* 0x000fe20005000000 */
[----:B------:R-:W-:Y:S01]  /*e250*/  HMMA.16816.F32.BF16 R180, R168, R198, R180 ;  /* 0x000000c6a8b4723c */ /* 0x000fe200000418b4 */
[-C--:B------:R-:W-:Y:S01]  /*e260*/  ISETP.GE.AND P2, PT, R29, R11.reuse, PT ;  /* 0x0000000b1d00720c */ /* 0x080fe20003f46270 */
[----:B--2---:R-:W-:Y:S01]  /*e270*/  FFMA.FTZ R29, R165, UR23, R192 ;  /* 0x00000017a51d7c23 */ /* 0x004fe200080100c0 */
[----:B------:R-:W-:Y:S01]  /*e280*/  FSEL R192, R27, -INF , !P1 ;  /* 0xff8000001bc07808 */ /* 0x000fe20004800000 */
[----:B------:R-:W-:Y:S01]  /*e290*/  FFMA.FTZ R164, R165, UR23, R194 ;  /* 0x00000017a5a47c23 */ /* 0x000fe200080100c2 */
[C---:B------:R-:W-:Y:S01]  /*e2a0*/  IADD3 R166, R0.reuse, 0x18, RZ ;  /* 0x0000001800a67810 */ /* 0x040fe20007ffe0ff */
[----:B------:R-:W2:Y:S01]  /*e2b0*/  LDSM.16.M88.4 R24, [R213+0x7800] ;  /* 0x00780000d518783b */ /* 0x000ea20000000200 */
[----:B------:R-:W-:Y:S01]  /*e2c0*/  IADD3 R198, R0, 0x19, RZ ;  /* 0x0000001900c67810 */ /* 0x000fe20007ffe0ff */
[----:B---3--:R-:W-:Y:S01]  /*e2d0*/  HMMA.16816.F32.BF16 R184, R20, R4, R184 ;  /* 0x0000000414b8723c */ /* 0x008fe200000418b8 */
[----:B------:R-:W-:Y:S01]  /*e2e0*/  FSEL R29, R29, -INF , !P0 ;  /* 0xff8000001d1d7808 */ /* 0x000fe20004000000 */
[----:B------:R3:W5:Y:S01]  /*e2f0*/  I2F R197, R166 ;  /* 0x000000a600c57306 */ /* 0x0007620000201400 */
[----:B------:R-:W-:Y:S01]  /*e300*/  ISETP.GE.AND P1, PT, R2, R18, PT ;  /* 0x000000120200720c */ /* 0x000fe20003f26270 */
[----:B-1----:R-:W-:Y:S01]  /*e310*/  FFMA.FTZ R165, R200, UR23, R193 ;  /* 0x00000017c8a57c23 */ /* 0x002fe200080100c1 */
[----:B------:R-:W-:Y:S01]  /*e320*/  ISETP.GE.AND P0, PT, R2, R11, PT ;  /* 0x0000000b0200720c */ /* 0x000fe20003f06270 */
[----:B------:R-:W-:-:S04]  /*e330*/  DEPBAR.LE SB0, 0x0 ;  /* 0x000080000000791a */ /* 0x000fc80000000000 */
[----:B------:R-:W1:Y:S01]  /*e340*/  I2F R2, R198 ;  /* 0x000000c600027306 */ /* 0x000e620000201400 */
[----:B------:R-:W-:Y:S01]  /*e350*/  FSEL R164, R164, -INF , !P2 ;  /* 0xff800000a4a47808 */ /* 0x000fe20005000000 */
[----:B----4-:R-:W-:Y:S01]  /*e360*/  HMMA.16816.F32.BF16 R176, R168, R32, R176 ;  /* 0x00000020a8b0723c */ /* 0x010fe200000418b0 */
[----:B------:R-:W-:Y:S02]  /*e370*/  FSEL R165, R165, -INF , !P1 ;  /* 0xff800000a5a57808 */ /* 0x000fe40004800000 */
[CC--:B------:R-:W-:Y:S02]  /*e380*/  ISETP.GE.AND P2, PT, R166.reuse, R18.reuse, PT ;  /* 0x00000012a600720c */ /* 0x0c0fe40003f46270 */
[----:B------:R-:W-:Y:S01]  /*e390*/  ISETP.GE.AND P1, PT, R166, R11, PT ;  /* 0x0000000ba600720c */ /* 0x000fe20003f26270 */
[----:B---3--:R-:W-:Y:S01]  /*e3a0*/  FFMA.FTZ R166, R200, UR23, R195 ;  /* 0x00000017c8a67c23 */ /* 0x008fe200080100c3 */
[C---:B------:R-:W-:Y:S01]  /*e3b0*/  IADD3 R194, R0.reuse, 0x20, RZ ;  /* 0x0000002000c27810 */ /* 0x040fe20007ffe0ff */
[----:B------:R-:W-:Y:S01]  /*e3c0*/  HMMA.16816.F32.BF16 R180, R20, R6, R180 ;  /* 0x0000000614b4723c */ /* 0x000fe200000418b4 */
[C---:B-----5:R-:W-:Y:S01]  /*e3d0*/  FFMA.FTZ R5, R197.reuse, UR23, R188 ;  /* 0x00000017c5057c23 */ /* 0x060fe200080100bc */
[----:B------:R-:W-:Y:S01]  /*e3e0*/  IADD3 R33, R0, 0x21, RZ ;  /* 0x0000002100217810 */ /* 0x000fe20007ffe0ff */
[----:B------:R-:W3:Y:S01]  /*e3f0*/  I2F R193, R194 ;  /* 0x000000c200c17306 */ /* 0x000ee20000201400 */
[----:B------:R-:W-:Y:S01]  /*e400*/  FSEL R166, R166, -INF , !P0 ;  /* 0xff800000a6a67808 */ /* 0x000fe20004000000 */
[----:B------:R-:W-:Y:S01]  /*e410*/  FFMA.FTZ R4, R197, UR23, R190 ;  /* 0x00000017c5047c23 */ /* 0x000fe200080100be */
[-C--:B------:R-:W-:Y:S01]  /*e420*/  ISETP.GE.AND P0, PT, R198, R18.reuse, PT ;  /* 0x00000012c600720c */ /* 0x080fe20003f06270 */
[----:B-1----:R-:W-:Y:S01]  /*e430*/  FFMA.FTZ R189, R2, UR23, R189 ;  /* 0x0000001702bd7c23 */ /* 0x002fe200080100bd */
[----:B------:R-:W-:Y:S01]  /*e440*/  IADD3 R188, R0, 0x28, RZ ;  /* 0x0000002800bc7810 */ /* 0x000fe20007ffe0ff */
[----:B------:R-:W-:Y:S01]  /*e450*/  HMMA.16816.F32.BF16 R172, R168, R34, R172 ;  /* 0x00000022a8ac723c */ /* 0x000fe200000418ac */
[----:B------:R-:W-:Y:S01]  /*e460*/  FSEL R4, R4, -INF , !P1 ;  /* 0xff80000004047808 */ /* 0x000fe20004800000 */
[----:B------:R-:W1:Y:S01]  /*e470*/  I2F R32, R33 ;  /* 0x0000002100207306 */ /* 0x000e620000201400 */
[----:B------:R-:W-:Y:S01]  /*e480*/  FSEL R6, R189, -INF , !P0 ;  /* 0xff800000bd067808 */ /* 0x000fe20004000000 */
[----:B------:R-:W-:Y:S01]  /*e490*/  FFMA.FTZ R191, R2, UR23, R191 ;  /* 0x0000001702bf7c23 */ /* 0x000fe200080100bf */
[----:B------:R-:W-:-:S02]  /*e4a0*/  ISETP.GE.AND P1, PT, R194, R18, PT ;  /* 0x00000012c200720c */ /* 0x000fc40003f26270 */
[-C--:B------:R-:W-:Y:S02]  /*e4b0*/  ISETP.GE.AND P0, PT, R194, R11.reuse, PT ;  /* 0x0000000bc200720c */ /* 0x080fe40003f06270 */
[----:B------:R-:W-:Y:S01]  /*e4c0*/  IADD3 R34, R0, 0x29, RZ ;  /* 0x0000002900227810 */ /* 0x000fe20007ffe0ff */
[----:B------:R-:W4:Y:S01]  /*e4d0*/  I2F R189, R188 ;  /* 0x000000bc00bd7306 */ /* 0x000f220000201400 */
[C---:B---3--:R-:W-:Y:S01]  /*e4e0*/  FFMA.FTZ R7, R193.reuse, UR23, R184 ;  /* 0x00000017c1077c23 */ /* 0x048fe200080100b8 */
[----:B--2---:R-:W-:Y:S01]  /*e4f0*/  HMMA.16816.F32.BF16 R176, R20, R24, R176 ;  /* 0x0000001814b0723c */ /* 0x004fe200000418b0 */
[----:B------:R-:W-:Y:S01]  /*e500*/  FFMA.FTZ R186, R193, UR23, R186 ;  /* 0x00000017c1ba7c23 */ /* 0x000fe200080100ba */
[----:B------:R-:W-:Y:S02]  /*e510*/  FSEL R5, R5, -INF , !P2 ;  /* 0xff80000005057808 */ /* 0x000fe40005000000 */
[----:B------:R-:W-:Y:S01]  /*e520*/  FSEL R7, R7, -INF , !P1 ;  /* 0xff80000007077808 */ /* 0x000fe20004800000 */
[----:B-1----:R-:W-:Y:S01]  /*e530*/  FFMA.FTZ R187, R32, UR23, R187 ;  /* 0x0000001720bb7c23 */ /* 0x002fe200080100bb */
[----:B------:R-:W-:Y:S01]  /*e540*/  FSEL R227, R186, -INF , !P0 ;  /* 0xff800000bae37808 */ /* 0x000fe20004000000 */
[----:B------:R-:W1:Y:S01]  /*e550*/  I2F R2, R34 ;  /* 0x0000002200027306 */ /* 0x000e620000201400 */
[----:B------:R-:W-:Y:S01]  /*e560*/  ISETP.GE.AND P1, PT, R33, R11, PT ;  /* 0x0000000b2100720c */ /* 0x000fe20003f26270 */
[----:B------:R-:W-:Y:S01]  /*e570*/  FFMA.FTZ R25, R32, UR23, R185 ;  /* 0x0000001720197c23 */ /* 0x000fe200080100b9 */
[----:B------:R-:W-:-:S02]  /*e580*/  ISETP.GE.AND P0, PT, R188, R18, PT ;  /* 0x00000012bc00720c */ /* 0x000fc40003f06270 */
[----:B------:R-:W-:Y:S01]  /*e590*/  HMMA.16816.F32.BF16 R172, R20, R26, R172 ;  /* 0x0000001a14ac723c */ /* 0x000fe200000418ac */
[-C--:B------:R-:W-:Y:S01]  /*e5a0*/  ISETP.GE.AND P2, PT, R198, R11.reuse, PT ;  /* 0x0000000bc600720c */ /* 0x080fe20003f46270 */
[C---:B----4-:R-:W-:Y:S01]  /*e5b0*/  FFMA.FTZ R180, R189.reuse, UR23, R180 ;  /* 0x00000017bdb47c23 */ /* 0x050fe200080100b4 */
[C---:B------:R-:W-:Y:S01]  /*e5c0*/  IADD3 R32, R0.reuse, 0x31, RZ ;  /* 0x0000003100207810 */ /* 0x040fe20007ffe0ff */
[----:B------:R-:W2:Y:S01]  /*e5d0*/  I2F R27, R0 ;  /* 0x00000000001b7306 */ /* 0x000ea20000201400 */
[----:B------:R-:W-:Y:S01]  /*e5e0*/  IADD3 R24, R0, 0x30, RZ ;  /* 0x0000003000187810 */ /* 0x000fe20007ffe0ff */
[----:B------:R-:W-:Y:S01]  /*e5f0*/  FFMA.FTZ R182, R189, UR23, R182 ;  /* 0x00000017bdb67c23 */ /* 0x000fe200080100b6 */
[----:B------:R-:W-:Y:S02]  /*e600*/  FSEL R226, R187, -INF , !P1 ;  /* 0xff800000bbe27808 */ /* 0x000fe40004800000 */
[----:B------:R-:W-:Y:S02]  /*e610*/  FSEL R232, R180, -INF , !P0 ;  /* 0xff800000b4e87808 */ /* 0x000fe40004000000 */
[----:B------:R-:W-:Y:S01]  /*e620*/  FSEL R168, R191, -INF , !P2 ;  /* 0xff800000bfa87808 */ /* 0x000fe20005000000 */
[----:B-1----:R-:W-:Y:S01]  /*e630*/  FFMA.FTZ R183, R2, UR23, R183 ;  /* 0x0000001702b77c23 */ /* 0x002fe200080100b7 */
[----:B------:R-:W-:Y:S01]  /*e640*/  BAR.SYNC.DEFER_BLOCKING 0x0 ;  /* 0x0000000000007b1d */ /* 0x000fe20000010000 */
[----:B------:R-:W-:Y:S01]  /*e650*/  ISETP.GE.AND P1, PT, R34, R18, PT ;  /* 0x000000122200720c */ /* 0x000fe20003f26270 */
[----:B------:R-:W-:Y:S01]  /*e660*/  FFMA.FTZ R181, R2, UR23, R181 ;  /* 0x0000001702b57c23 */ /* 0x000fe200080100b5 */
[----:B------:R-:W-:-:S02]  /*e670*/  ISETP.GE.AND P0, PT, R34, R11, PT ;  /* 0x0000000b2200720c */ /* 0x000fc40003f06270 */
[----:B------:R-:W-:Y:S01]  /*e680*/  ISETP.GE.AND P2, PT, R33, R18, PT ;  /* 0x000000122100720c */ /* 0x000fe20003f46270 */
[----:B------:R-:W1:Y:S01]  /*e690*/  I2F R34, R32 ;  /* 0x0000002000227306 */ /* 0x000e620000201400 */
[----:B------:R-:W-:Y:S01]  /*e6a0*/  IADD3 R26, R0, 0x38, RZ ;  /* 0x00000038001a7810 */ /* 0x000fe20007ffe0ff */
[----:B--2---:R-:W-:Y:S01]  /*e6b0*/  FFMA.FTZ R30, R27, UR23, R30 ;  /* 0x000000171b1e7c23 */ /* 0x004fe2000801001e */
[----:B------:R-:W-:Y:S01]  /*e6c0*/  FSEL R25, R25, -INF , !P2 ;  /* 0xff80000019197808 */ /* 0x000fe20005000000 */
[----:B------:R-:W-:Y:S01]  /*e6d0*/  FFMA.FTZ R28, R27, UR23, R28 ;  /* 0x000000171b1c7c23 */ /* 0x000fe2000801001c */
[----:B------:R-:W-:Y:S02]  /*e6e0*/  ISETP.GE.AND P2, PT, R188, R11, PT ;  /* 0x0000000bbc00720c */ /* 0x000fe40003f46270 */
[----:B------:R-:W-:Y:S01]  /*e6f0*/  FSEL R224, R183, -INF , !P0 ;  /* 0xff800000b7e07808 */ /* 0x000fe20004000000 */
[----:B------:R-:W2:Y:S01]  /*e700*/  I2F R33, R24 ;  /* 0x0000001800217306 */ /* 0x000ea20000201400 */
[----:B------:R-:W-:-:S02]  /*e710*/  FSEL R20, R182, -INF , !P2 ;  /* 0xff800000b6147808 */ /* 0x000fc40005000000 */
[-C--:B------:R-:W-:Y:S02]  /*e720*/  ISETP.GE.AND P0, PT, R32, R18.reuse, PT ;  /* 0x000000122000720c */ /* 0x080fe40003f06270 */
[----:B------:R-:W-:Y:S02]  /*e730*/  IADD3 R2, R0, 0x39, RZ ;  /* 0x0000003900027810 */ /* 0x000fe40007ffe0ff */
[----:B------:R-:W-:Y:S01]  /*e740*/  ISETP.GE.AND P2, PT, R24, R18, PT ;  /* 0x000000121800720c */ /* 0x000fe20003f46270 */
[----:B------:R-:W3:Y:S01]  /*e750*/  I2F R23, R26 ;  /* 0x0000001a00177306 */ /* 0x000ee20000201400 */
[C---:B-1----:R-:W-:Y:S01]  /*e760*/  FFMA.FTZ R177, R34.reuse, UR23, R177 ;  /* 0x0000001722b17c23 */ /* 0x042fe200080100b1 */
[----:B------:R-:W-:Y:S01]  /*e770*/  FSEL R231, R181, -INF , !P1 ;  /* 0xff800000b5e77808 */ /* 0x000fe20004800000 */
[----:B------:R-:W-:Y:S01]  /*e780*/  FFMA.FTZ R179, R34, UR23, R179 ;  /* 0x0000001722b37c23 */ /* 0x000fe200080100b3 */
[-C--:B------:R-:W-:Y:S02]  /*e790*/  ISETP.GE.AND P1, PT, R24, R11.reuse, PT ;  /* 0x0000000b1800720c */ /* 0x080fe40003f26270 */
[----:B------:R-:W-:Y:S01]  /*e7a0*/  FSEL R229, R177, -INF , !P0 ;  /* 0xff800000b1e57808 */ /* 0x000fe20004000000 */
[C---:B--2---:R-:W-:Y:S01]  /*e7b0*/  FFMA.FTZ R21, R33.reuse, UR23, R176 ;  /* 0x0000001721157c23 */ /* 0x044fe200080100b0 */
[----:B------:R-:W1:Y:S01]  /*e7c0*/  I2F R24, R2 ;  /* 0x0000000200187306 */ /* 0x000e620000201400 */
[----:B------:R-:W-:Y:S01]  /*e7d0*/  ISETP.GE.AND P0, PT, R0, R11, PT ;  /* 0x0000000b0000720c */ /* 0x000fe20003f06270 */
[----:B------:R-:W-:-:S02]  /*e7e0*/  FFMA.FTZ R22, R33, UR23, R178 ;  /* 0x0000001721167c23 */ /* 0x000fc400080100b2 */
[----:B------:R-:W-:Y:S02]  /*e7f0*/  FSEL R21, R21, -INF , !P2 ;  /* 0xff80000015157808 */ /* 0x000fe40005000000 */
[----:B------:R-:W-:Y:S01]  /*e800*/  ISETP.GE.AND P2, PT, R32, R11, PT ;  /* 0x0000000b2000720c */ /* 0x000fe20003f46270 */
[C---:B---3--:R-:W-:Y:S01]  /*e810*/  FFMA.FTZ R172, R23.reuse, UR23, R172 ;  /* 0x0000001717ac7c23 */ /* 0x048fe200080100ac */
[----:B------:R-:W-:Y:S01]  /*e820*/  FSEL R202, R30, -INF , !P0 ;  /* 0xff8000001eca7808 */ /* 0x000fe20004000000 */
[----:B------:R-:W-:Y:S01]  /*e830*/  FFMA.FTZ R174, R23, UR23, R174 ;  /* 0x0000001717ae7c23 */ /* 0x000fe200080100ae */
[----:B------:R-:W-:Y:S02]  /*e840*/  FSEL R222, R179, -INF , !P2 ;  /* 0xff800000b3de7808 */ /* 0x000fe40005000000 */
[----:B------:R-:W-:Y:S02]  /*e850*/  PLOP3.LUT P0, PT, PT, PT, UP0, 0x80, 0x0 ;  /* 0x000000000000781c */ /* 0x000fe40003f0f008 */
[----:B------:R-:W-:-:S02]  /*e860*/  ISETP.GE.AND P2, PT, R26, R18, PT ;  /* 0x000000121a00720c */ /* 0x000fc40003f46270 */
[----:B------:R-:W-:Y:S01]  /*e870*/  FSEL R22, R22, -INF , !P1 ;  /* 0xff80000016167808 */ /* 0x000fe20004800000 */
[----:B-1----:R-:W-:Y:S01]  /*e880*/  FFMA.FTZ R173, R24, UR23, R173 ;  /* 0x0000001718ad7c23 */ /* 0x002fe200080100ad */
[----:B------:R-:W-:Y:S01]  /*e890*/  FSEL R23, R172, -INF , !P2 ;  /* 0xff800000ac177808 */ /* 0x000fe20005000000 */
[----:B------:R-:W-:Y:S01]  /*e8a0*/  FFMA.FTZ R175, R24, UR23, R175 ;  /* 0x0000001718af7c23 */ /* 0x000fe200080100af */
[----:B------:R-:W-:Y:S02]  /*e8b0*/  ISETP.GE.AND P1, PT, R0, R18, PT ;  /* 0x000000120000720c */ /* 0x000fe40003f26270 */
[----:B------:R-:W-:Y:S02]  /*e8c0*/  ISETP.GE.AND P2, PT, R26, R11, PT ;  /* 0x0000000b1a00720c */ /* 0x000fe40003f46270 */
[----:B------:R-:W-:Y:S02]  /*e8d0*/  FSEL R198, R28, -INF , !P1 ;  /* 0xff8000001cc67808 */ /* 0x000fe40004800000 */
[----:B------:R-:W-:-:S02]  /*e8e0*/  FSEL R220, R174, -INF , !P2 ;  /* 0xff800000aedc7808 */ /* 0x000fc40005000000 */
[C---:B------:R-:W-:Y:S02]  /*e8f0*/  ISETP.GE.AND P2, PT, R2.reuse, R18, PT ;  /* 0x000000120200720c */ /* 0x040fe40003f46270 */
        /* <DEDUP_REMOVED lines=19> */
[C---:B------:R-:W-:Y:S02]  /*ea30*/  @!P6 LEA R170, P2, R11.reuse, c[0x0][0x168], 0x1 ;  /* 0x00005a000baaea11 */ /* 0x040fe400078408ff */
        /* <DEDUP_REMOVED lines=58> */
.L_x_995:
[----:B------:R-:W-:Y:S05]  /*ede0*/  BSYNC B0 ;  /* 0x0000000000007941 */ /* 0x000fea0003800000 */
.L_x_994:
[----:B------:R-:W0:Y:S02]  /*edf0*/  LDGDEPBAR ;  /* 0x00000000000079af */ /* 0x000e240000000000 */
.L_x_993:
[----:B------:R-:W-:Y:S01]  /*ee00*/  FMNMX.FTZ R0, R19, R198, !PT ;  /* 0x000000c613007209 */ /* 0x000fe20007810000 */
[----:B-1----:R-:W-:Y:S01]  /*ee10*/  IMAD.WIDE.U32 R170, R10, -0x326172a9, RZ ;  /* 0xcd9e8d570aaa7825 */ /* 0x002fe200078e00ff */
        /* <DEDUP_REMOVED lines=9> */
[----:B------:R-:W-:Y:S01]  /*eeb0*/  @UP0 UIADD3 UR34, UR6, -0x4, URZ ;  /* 0xfffffffc06220890 */ /* 0x000fe2000fffe03f */
        /* <DEDUP_REMOVED lines=19> */
[----:B------:R-:W-:Y:S02]  /*eff0*/  LOP3.LUT R34, R171, R9, RZ, 0x3c, !PT ;  /* 0x00000009ab227212 */ /* 0x000fe400078e3cff */
[----:B------:R-:W-:Y:S02]  /*f000*/  FMNMX.FTZ R0, R229, R0, !PT ;  /* 0x00000000e5007209 */ /* 0x000fe40007810000 */
[----:B------:R-:W-:Y:S01]  /*f010*/  FMNMX.FTZ R33, R22, R33, !PT ;  /* 0x0000002116217209 */ /* 0x000fe20007810000 */
[----:B------:R-:W-:Y:S01]  /*f020*/  IMAD.WIDE.U32 R34, R34, -0x2daee0ad, RZ ;  /* 0xd2511f5322227825 */ /* 0x000fe200078e00ff */
[----:B------:R-:W-:Y:S02]  /*f030*/  FMNMX.FTZ R0, R23, R0, !PT ;  /* 0x0000000017007209 */ /* 0x000fe40007810000 */
[----:B------:R-:W-:Y:S02]  /*f040*/  FMNMX.FTZ R33, R222, R33, !PT ;  /* 0x00000021de217209 */ /* 0x000fe40007810000 */
[----:B------:R-:W-:-:S02]  /*f050*/  FMNMX.FTZ R179, R247, R0, !PT ;  /* 0x00000000f7b37209 */ /* 0x000fc40007810000 */
[----:B------:R-:W-:Y:S01]  /*f060*/  LOP3.LUT R0, R183, UR5, RZ, 0x3c, !PT ;  /* 0x00000005b7007c12 */ /* 0x000fe2000f8e3cff */
[----:B------:R-:W-:Y:S01]  /*f070*/  UIADD3 UR5, UR33, 0x646e171e, URZ ;  /* 0x646e171e21057890 */ /* 0x000fe2000fffe03f */
[----:B------:R-:W-:Y:S01]  /*f080*/  LOP3.LUT R32, R35, UR4, R182, 0x96, !PT ;  /* 0x0000000423207c12 */ /* 0x000fe2000f8e96b6 */
[----:B------:R-:W1:Y:S01]  /*f090*/  SHFL.BFLY PT, R2, R179, 0x2, 0x1f ;  /* 0x0c401f00b3027f89 */ /* 0x000e6200000e0000 */
[----:B------:R-:W-:Y:S01]  /*f0a0*/  FMNMX.FTZ R35, R220, R33, !PT ;  /* 0x00000021dc237209 */ /* 0x000fe20007810000 */
[----:B------:R-:W-:Y:S01]  /*f0b0*/  IMAD.WIDE.U32 R244, R0, -0x326172a9, RZ ;  /* 0xcd9e8d5700f47825 */ /* 0x000fe200078e00ff */
[----:B------:R-:W-:Y:S02]  /*f0c0*/  UIADD3 UR4, UR6, -0x2, URZ ;  /* 0xfffffffe06047890 */ /* 0x000fe4000fffe03f */
[----:B------:R-:W-:Y:S01]  /*f0d0*/  FMNMX.FTZ R0, R246, R35, !PT ;  /* 0x00000023f6007209 */ /* 0x000fe20007810000 */
[----:B------:R-:W-:Y:S01]  /*f0e0*/  IMAD.WIDE.U32 R32, R32, -0x326172a9, RZ ;  /* 0xcd9e8d5720207825 */ /* 0x000fe200078e00ff */
[----:B------:R-:W-:Y:S01]  /*f0f0*/  LOP3.LUT R236, R245, UR16, R170, 0x96, !PT ;  /* 0x00000010f5ec7c12 */ /* 0x000fe2000f8e96aa */
[----:B------:R-:W-:-:S02]  /*f100*/  USHF.L.U32 UR4, UR4, 0x1, URZ ;  /* 0x0000000104047899 */ /* 0x000fc4000800063f */
[----:B------:R-:W2:Y:S01]  /*f110*/  SHFL.BFLY PT, R171, R0, 0x2, 0x1f ;  /* 0x0c401f0000ab7f89 */ /* 0x000ea200000e0000 */
[----:B------:R-:W-:Y:S01]  /*f120*/  LOP3.LUT R244, R33, UR15, R244, 0x96, !PT ;  /* 0x0000000f21f47c12 */ /* 0x000fe2000f8e96f4 */
[----:B------:R-:W-:Y:S01]  /*f130*/  IMAD.WIDE.U32 R236, R236, -0x2daee0ad, RZ ;  /* 0xd2511f53ecec7825 */ /* 0x000fe200078e00ff */
[----:B------:R-:W-:-:S03]  /*f140*/  UIADD3 UR4, UR4, -0x1, URZ ;  /* 0xffffffff04047890 */ /* 0x000fc6000fffe03f */
[----:B------:R-:W-:Y:S01]  /*f150*/  IMAD.WIDE.U32 R244, R244, -0x2daee0ad, RZ ;  /* 0xd2511f53f4f47825 */ /* 0x000fe200078e00ff */
[----:B------:R-:W-:Y:S01]  /*f160*/  LOP3.LUT R180, R237, UR14, R34, 0x96, !PT ;  /* 0x0000000eedb47c12 */ /* 0x000fe2000f8e9622 */
[----:B------:R-:W-:-:S04]  /*f170*/  ULOP3.LUT UR4, UR4, UR33, URZ, 0x3c, !UPT ;  /* 0x0000002104047292 */ /* 0x000fc8000f8e3c3f */
[----:B------:R-:W-:Y:S01]  /*f180*/  IMAD.WIDE.U32 R180, R180, -0x326172a9, RZ ;  /* 0xcd9e8d57b4b47825 */ /* 0x000fe200078e00ff */
[----:B-1----:R-:W-:Y:S02]  /*f190*/  FMNMX.FTZ R35, R179, R2, !PT ;  /* 0x00000002b3237209 */ /* 0x002fe40007810000 */
[----:B------:R-:W-:-:S03]  /*f1a0*/  LOP3.LUT R179, R245, UR12, R236, 0x96, !PT ;  /* 0x0000000cf5b37c12 */ /* 0x000fc6000f8e96ec */
[----:B------:R-:W1:Y:S02]  /*f1b0*/  SHFL.BFLY PT, R2, R35, 0x1, 0x1f ;  /* 0x0c201f0023027f89 */ /* 0x000e6400000e0000 */
[----:B------:R-:W-:Y:S01]  /*f1c0*/  IMAD.WIDE.U32 R188, R179, -0x326172a9, RZ ;  /* 0xcd9e8d57b3bc7825 */ /* 0x000fe200078e00ff */
[----:B------:R-:W-:Y:S02]  /*f1d0*/  LOP3.LUT R179, R181, UR13, R32, 0x96, !PT ;  /* 0x0000000db5b37c12 */ /* 0x000fe4000f8e9620 */
[----:B--2---:R-:W-:Y:S02]  /*f1e0*/  FMNMX.FTZ R171, R0, R171, !PT ;  /* 0x000000ab00ab7209 */ /* 0x004fe40007810000 */
[----:B------:R-:W-:Y:S01]  /*f1f0*/  LOP3.LUT R180, R189, UR11, R180, 0x96, !PT ;  /* 0x0000000bbdb47c12 */ /* 0x000fe2000f8e96b4 */
[----:B------:R-:W-:Y:S02]  /*f200*/  IMAD.WIDE.U32 R184, R179, -0x2daee0ad, RZ ;  /* 0xd2511f53b3b87825 */ /* 0x000fe400078e00ff */
[----:B------:R-:W2:Y:S02]  /*f210*/  SHFL.BFLY PT, R0, R171, 0x1, 0x1f ;  /* 0x0c201f00ab007f89 */ /* 0x000ea400000e0000 */
[----:B------:R-:W-:Y:S01]  /*f220*/  IMAD.WIDE.U32 R180, R180, -0x2daee0ad, RZ ;  /* 0xd2511f53b4b47825 */ /* 0x000fe200078e00ff */
[----:B------:R-:W-:-:S04]  /*f230*/  LOP3.LUT R182, R185, UR10, R244, 0x96, !PT ;  /* 0x0000000ab9b67c12 */ /* 0x000fc8000f8e96f4 */
[----:B------:R-:W-:-:S05]  /*f240*/  LOP3.LUT R179, R181, UR8, R184, 0x96, !PT ;  /* 0x00000008b5b37c12 */ /* 0x000fca000f8e96b8 */
[----:B------:R-:W-:Y:S01]  /*f250*/  IMAD.WIDE.U32 R186, R179, -0x326172a9, RZ ;  /* 0xcd9e8d57b3ba7825 */ /* 0x000fe200078e00ff */
[----:B-1----:R-:W-:Y:S02]  /*f260*/  FMNMX.FTZ R2, R35, R2, !PT ;  /* 0x0000000223027209 */ /* 0x002fe40007810000 */
[----:B------:R-:W-:Y:S01]  /*f270*/  LOP3.LUT R35, R183, UR4, RZ, 0x3c, !PT ;  /* 0x00000004b7237c12 */ /* 0x000fe2000f8e3cff */
[----:B------:R-:W-:Y:S01]  /*f280*/  UIADD3 UR4, UR32, -0x4ab325aa, URZ ;  /* 0xb54cda5620047890 */ /* 0x000fe2000fffe03f */
[C---:B------:R-:W-:Y:S01]  /*f290*/  FSETP.NEU.FTZ.AND P6, PT, R2.reuse, -INF , PT ;  /* 0xff8000000200780b */ /* 0x040fe20003fdd000 */
[----:B------:R-:W-:Y:S01]  /*f2a0*/  FMUL.FTZ R200, R2, c[0x0][0x23c] ;  /* 0x00008f0002c87a20 */ /* 0x000fe20000410000 */
[----:B------:R-:W-:Y:S01]  /*f2b0*/  SHF.R.U32.HI R179, RZ, 0x18, R186 ;  /* 0x00000018ffb37819 */ /* 0x000fe200000116ba */
[----:B------:R-:W-:Y:S01]  /*f2c0*/  IMAD.WIDE.U32 R182, R182, -0x326172a9, RZ ;  /* 0xcd9e8d57b6b67825 */ /* 0x000fe200078e00ff */
[----:B------:R-:W-:Y:S02]  /*f2d0*/  LOP3.LUT R181, R186, 0xff, RZ, 0xc0, !PT ;  /* 0x000000ffbab57812 */ /* 0x000fe400078ec0ff */
[----:B------:R-:W-:-:S02]  /*f2e0*/  FSEL R200, R200, RZ, P6 ;  /* 0x000000ffc8c87208 */ /* 0x000fc40003000000 */
[----:B------:R-:W-:Y:S02]  /*f2f0*/  LOP3.LUT R184, R187, UR4, R182, 0x96, !PT ;  /* 0x00000004bbb87c12 */ /* 0x000fe4000f8e96b6 */
[----:B--2---:R-:W-:Y:S01]  /*f300*/  FMNMX.FTZ R0, R171, R0, !PT ;  /* 0x00000000ab007209 */ /* 0x004fe20007810000 */
[--C-:B------:R-:W-:Y:S01]  /*f310*/  FFMA.FTZ R198, R198, c[0x0][0x23c], -R200.reuse ;  /* 0x00008f00c6c67a23 */ /* 0x100fe200000108c8 */
[----:B------:R-:W-:Y:S01]  /*f320*/  LOP3.LUT R171, R184, 0xffff, RZ, 0xc0, !PT ;  /* 0x0000ffffb8ab7812 */ /* 0x000fe200078ec0ff */
[--C-:B------:R-:W-:Y:S01]  /*f330*/  FFMA.FTZ R195, R201, c[0x0][0x23c], -R200.reuse ;  /* 0x00008f00c9c37a23 */ /* 0x100fe200000108c8 */
[----:B------:R-:W-:Y:S01]  /*f340*/  ISETP.GE.U32.AND P2, PT, R252, R179, PT ;  /* 0x000000b3fc00720c */ /* 0x000fe20003f46070 */
[----:B------:R-:W-:Y:S01]  /*f350*/  FMUL.FTZ R197, R0, c[0x0][0x23c] ;  /* 0x00008f0000c57a20 */ /* 0x000fe20000410000 */
[----:B------:R-:W-:Y:S01]  /*f360*/  LOP3.LUT R179, R184, 0xff, RZ, 0xc0, !PT ;  /* 0x000000ffb8b37812 */ /* 0x000fe200078ec0ff */
[----:B------:R-:W-:Y:S01]  /*f370*/  MUFU.EX2 R198, R198 ;  /* 0x000000c600c67308 */ /* 0x000fe20000000800 */
[----:B------:R-:W-:Y:S01]  /*f380*/  SHF.R.U32.HI R171, RZ, 0x8, R171 ;  /* 0x00000008ffab7819 */ /* 0x000fe200000116ab */
[--C-:B------:R-:W-:Y:S01]  /*f390*/  FFMA.FTZ R191, R31, c[0x0][0x23c], -R200.reuse ;  /* 0x00008f001fbf7a23 */ /* 0x100fe200000108c8 */
[----:B------:R-:W-:Y:S01]  /*f3a0*/  FSETP.NEU.FTZ.AND P5, PT, R0, -INF , PT ;  /* 0xff8000000000780b */ /* 0x000fe20003fbd000 */
[--C-:B------:R-:W-:Y:S01]  /*f3b0*/  FFMA.FTZ R194, R167, c[0x0][0x23c], -R200.reuse ;  /* 0x00008f00a7c27a23 */ /* 0x100fe200000108c8 */
[C---:B------:R-:W-:Y:S01]  /*f3c0*/  ISETP.GE.U32.AND P3, PT, R252.reuse, R179, PT ;  /* 0x000000b3fc00720c */ /* 0x040fe20003f66070 */
[--C-:B------:R-:W-:Y:S01]  /*f3d0*/  FFMA.FTZ R221, R165, c[0x0][0x23c], -R200.reuse ;  /* 0x00008f00a5dd7a23 */ /* 0x100fe200000108c8 */
[----:B------:R-:W-:Y:S01]  /*f3e0*/  LOP3.LUT R171, R171, 0xffff, RZ, 0xc0, !PT ;  /* 0x0000ffffabab7812 */ /* 0x000fe200078ec0ff */
[----:B------:R-:W1:Y:S01]  /*f3f0*/  MUFU.EX2 R195, R195 ;  /* 0x000000c300c37308 */ /* 0x000e620000000800 */
[----:B------:R-:W-:Y:S01]  /*f400*/  FSEL R197, R197, RZ, P5 ;  /* 0x000000ffc5c57208 */ /* 0x000fe20002800000 */
[--C-:B------:R-:W-:Y:S01]  /*f410*/  FFMA.FTZ R190, R5, c[0x0][0x23c], -R200.reuse ;  /* 0x00008f0005be7a23 */ /* 0x100fe200000108c8 */
[----:B------:R-:W-:Y:S01]  /*f420*/  ISETP.GE.U32.AND P1, PT, R252, R171, PT ;  /* 0x000000abfc00720c */ /* 0x000fe20003f26070 */
[----:B------:R-:W-:Y:S01]  /*f430*/  FFMA.FTZ R199, R7, c[0x0][0x23c], -R200 ;  /* 0x00008f0007c77a23 */ /* 0x000fe200000108c8 */
[--C-:B------:R-:W-:Y:S01]  /*f440*/  SHF.R.U32.HI R185, RZ, 0x18, R184.reuse ;  /* 0x00000018ffb97819 */ /* 0x100fe200000116b8 */
[--C-:B------:R-:W-:Y:S01]  /*f450*/  FFMA.FTZ R202, R202, c[0x0][0x23c], -R197.reuse ;  /* 0x00008f00caca7a23 */ /* 0x100fe200000108c5 */
[----:B------:R-:W-:Y:S01]  /*f460*/  SHF.R.U32.HI R184, RZ, 0x10, R184 ;  /* 0x00000010ffb87819 */ /* 0x000fe200000116b8 */
[--C-:B------:R-:W-:Y:S01]  /*f470*/  FFMA.FTZ R171, R204, c[0x0][0x23c], -R197.reuse ;  /* 0x00008f00ccab7a23 */ /* 0x100fe200000108c5 */
[----:B------:R-:W-:Y:S01]  /*f480*/  LOP3.LUT R182, R186, 0xffff, RZ, 0xc0, !PT ;  /* 0x0000ffffbab67812 */ /* 0x000fe200078ec0ff */
[--C-:B------:R-:W-:Y:S01]  /*f490*/  FFMA.FTZ R196, R196, c[0x0][0x23c], -R197.reuse ;  /* 0x00008f00c4c47a23 */ /* 0x100fe200000108c5 */
[----:B------:R-:W-:Y:S01]  /*f4a0*/  MUFU.EX2 R191, R191 ;  /* 0x000000bf00bf7308 */ /* 0x000fe20000000800 */
[--C-:B------:R-:W-:Y:S01]  /*f4b0*/  FFMA.FTZ R193, R192, c[0x0][0x23c], -R197.reuse ;  /* 0x00008f00c0c17a23 */ /* 0x100fe200000108c5 */
[----:B------:R-:W-:Y:S01]  /*f4c0*/  SHF.R.U32.HI R182, RZ, 0x8, R182 ;  /* 0x00000008ffb67819 */ /* 0x000fe200000116b6 */
[----:B------:R-:W-:Y:S01]  /*f4d0*/  FFMA.FTZ R192, R29, c[0x0][0x23c], -R200 ;  /* 0x00008f001dc07a23 */ /* 0x000fe200000108c8 */
[----:B------:R-:W-:Y:S01]  /*f4e0*/  LOP3.LUT R188, R183, UR9, R188, 0x96, !PT ;  /* 0x00000009b7bc7c12 */ /* 0x000fe2000f8e96bc */
[----:B------:R-:W-:Y:S01]  /*f4f0*/  FFMA.FTZ R233, R164, c[0x0][0x23c], -R197 ;  /* 0x00008f00a4e97a23 */ /* 0x000fe200000108c5 */
[----:B-1----:R-:W-:Y:S01]  /*f500*/  F2FP.BF16.PACK_AB R242, R195, R198 ;  /* 0x000000c6c3f2723e */ /* 0x002fe200000010ff */
[----:B------:R-:W-:Y:S01]  /*f510*/  FFMA.FTZ R234, R25, c[0x0][0x23c], -R200 ;  /* 0x00008f0019ea7a23 */ /* 0x000fe200000108c8 */
[----:B------:R-:W-:Y:S01]  /*f520*/  MUFU.EX2 R202, R202 ;  /* 0x000000ca00ca7308 */ /* 0x000fe20000000800 */
[----:B------:R-:W-:Y:S01]  /*f530*/  SHF.R.U32.HI R183, RZ, 0x10, R186 ;  /* 0x00000010ffb77819 */ /* 0x000fe200000116ba */
[----:B------:R-:W-:Y:S01]  /*f540*/  IMAD.WIDE.U32 R188, R188, -0x2daee0ad, RZ ;  /* 0xd2511f53bcbc7825 */ /* 0x000fe200078e00ff */
[----:B------:R-:W-:Y:S01]  /*f550*/  @!P3 HFMA2.BF16_V2 R178, -RZ.H0_H0, RZ.H0_H0, -R242.H0_H0 ;  /* 0x200000ffffb2b231 */ /* 0x000fe200003409f2 */
[----:B------:R-:W-:-:S02]  /*f560*/  PRMT R243, R242, 0x7632, R243 ;  /* 0x00007632f2f37816 */ /* 0x000fc400000000f3 */
[----:B------:R-:W-:Y:S01]  /*f570*/  LOP3.LUT R183, R183, 0xff, RZ, 0xc0, !PT ;  /* 0x000000ffb7b77812 */ /* 0x000fe200078ec0ff */
[--C-:B------:R-:W-:Y:S01]  /*f580*/  FFMA.FTZ R232, R232, c[0x0][0x23c], -R200.reuse ;  /* 0x00008f00e8e87a23 */ /* 0x100fe200000108c8 */
[----:B------:R-:W1:Y:S01]  /*f590*/  MUFU.EX2 R171, R171 ;  /* 0x000000ab00ab7308 */ /* 0x000e620000000800 */
[----:B------:R-:W-:Y:S01]  /*f5a0*/  PRMT R239, R242, 0x5410, R243 ;  /* 0x00005410f2ef7816 */ /* 0x000fe200000000f3 */
[----:B------:R-:W-:Y:S01]  /*f5b0*/  @!P1 HFMA2.BF16_V2 R177, -RZ.H0_H0, RZ.H0_H0, -R243.H0_H0 ;  /* 0x200000ffffb19231 */ /* 0x000fe200003409f3 */
[----:B------:R-:W-:Y:S01]  /*f5c0*/  @!P3 PRMT R242, R178, 0x5410, RZ ;  /* 0x00005410b2f2b816 */ /* 0x000fe200000000ff */
[--C-:B------:R-:W-:Y:S01]  /*f5d0*/  FFMA.FTZ R231, R231, c[0x0][0x23c], -R200.reuse ;  /* 0x00008f00e7e77a23 */ /* 0x100fe200000108c8 */
[----:B------:R-:W-:Y:S01]  /*f5e0*/  ISETP.GE.U32.AND P3, PT, R252, R185, PT ;  /* 0x000000b9fc00720c */ /* 0x000fe20003f66070 */
[--C-:B------:R-:W-:Y:S01]  /*f5f0*/  FFMA.FTZ R230, R21, c[0x0][0x23c], -R200.reuse ;  /* 0x00008f0015e67a23 */ /* 0x100fe200000108c8 */
[----:B------:R-:W-:Y:S01]  /*f600*/  LOP3.LUT R185, R184, 0xff, RZ, 0xc0, !PT ;  /* 0x000000ffb8b97812 */ /* 0x000fe200078ec0ff */
[----:B------:R-:W-:Y:S01]  /*f610*/  MUFU.EX2 R196, R196 ;  /* 0x000000c400c47308 */ /* 0x000fe20000000800 */
[----:B------:R-:W-:Y:S01]  /*f620*/  @!P1 PRMT R243, R177, 0x5410, RZ ;  /* 0x00005410b1f39816 */ /* 0x000fe200000000ff */
[--C-:B------:R-:W-:Y:S01]  /*f630*/  FFMA.FTZ R229, R229, c[0x0][0x23c], -R200.reuse ;  /* 0x00008f00e5e57a23 */ /* 0x100fe200000108c8 */
[----:B------:R-:W-:Y:S01]  /*f640*/  ISETP.GE.U32.AND P1, PT, R252, R185, PT ;  /* 0x000000b9fc00720c */ /* 0x000fe20003f26070 */
[--C-:B------:R-:W-:Y:S01]  /*f650*/  FFMA.FTZ R228, R23, c[0x0][0x23c], -R200.reuse ;  /* 0x00008f0017e47a23 */ /* 0x100fe200000108c8 */
[----:B------:R-:W-:Y:S01]  /*f660*/  LOP3.LUT R177, R182, 0xffff, RZ, 0xc0, !PT ;  /* 0x0000ffffb6b17812 */ /* 0x000fe200078ec0ff */
[----:B------:R-:W-:Y:S01]  /*f670*/  FFMA.FTZ R247, R247, c[0x0][0x23c], -R200 ;  /* 0x00008f00f7f77a23 */ /* 0x000fe200000108c8 */
[----:B------:R-:W-:Y:S01]  /*f680*/  LOP3.LUT R180, R189, UR5, R180, 0x96, !PT ;  /* 0x00000005bdb47c12 */ /* 0x000fe2000f8e96b4 */
[----:B------:R-:W2:Y:S01]  /*f690*/  MUFU.EX2 R193, R193 ;  /* 0x000000c100c17308 */ /* 0x000ea20000000800 */
[----:B-1----:R-:W-:Y:S01]  /*f6a0*/  F2FP.BF16.PACK_AB R240, R171, R202 ;  /* 0x000000caabf0723e */ /* 0x002fe200000010ff */
[--C-:B------:R-:W-:Y:S01]  /*f6b0*/  FFMA.FTZ R227, R227, c[0x0][0x23c], -R197.reuse ;  /* 0x00008f00e3e37a23 */ /* 0x100fe200000108c5 */
[----:B------:R-:W-:Y:S01]  /*f6c0*/  ISETP.GE.U32.AND P4, PT, R252, R181, PT ;  /* 0x000000b5fc00720c */ /* 0x000fe20003f86070 */
[----:B------:R-:W-:Y:S01]  /*f6d0*/  FFMA.FTZ R226, R226, c[0x0][0x23c], -R197 ;  /* 0x00008f00e2e27a23 */ /* 0x000fe200000108c5 */
[----:B------:R-:W-:Y:S01]  /*f6e0*/  PRMT R241, R240, 0x7632, R241 ;  /* 0x00007632f0f17816 */ /* 0x000fe200000000f1 */
[----:B------:R-:W-:Y:S01]  /*f6f0*/  FFMA.FTZ R225, R20, c[0x0][0x23c], -R197 ;  /* 0x00008f0014e17a23 */ /* 0x000fe200000108c5 */
[----:B------:R-:W-:Y:S01]  /*f700*/  LOP3.LUT R181, R188, 0xff, RZ, 0xc0, !PT ;  /* 0x000000ffbcb57812 */ /* 0x000fe200078ec0ff */
[----:B------:R-:W1:Y:S01]  /*f710*/  MUFU.EX2 R194, R194 ;  /* 0x000000c200c27308 */ /* 0x000e620000000800 */
[----:B------:R-:W-:Y:S01]  /*f720*/  @!P1 HFMA2.BF16_V2 R175, -RZ.H0_H0, RZ.H0_H0, -R240.H0_H0 ;  /* 0x200000ffffaf9231 */ /* 0x000fe200003409f0 */
[----:B------:R-:W-:Y:S01]  /*f730*/  PRMT R238, R240, 0x5410, R241 ;  /* 0x00005410f0ee7816 */ /* 0x000fe200000000f1 */
[----:B------:R-:W-:Y:S01]  /*f740*/  @!P3 HFMA2.BF16_V2 R176, -RZ.H0_H0, RZ.H0_H0, -R241.H0_H0 ;  /* 0x200000ffffb0b231 */ /* 0x000fe200003409f1 */
[----:B------:R-:W-:Y:S01]  /*f750*/  LOP3.LUT R186, R188, 0xffff, RZ, 0xc0, !PT ;  /* 0x0000ffffbcba7812 */ /* 0x000fe200078ec0ff */
[----:B------:R-:W-:Y:S01]  /*f760*/  FFMA.FTZ R189, R6, c[0x0][0x23c], -R200 ;  /* 0x00008f0006bd7a23 */ /* 0x000fe200000108c8 */
[----:B------:R-:W-:Y:S01]  /*f770*/  @!P1 PRMT R240, R175, 0x5410, RZ ;  /* 0x00005410aff09816 */ /* 0x000fe200000000ff */
[--C-:B------:R-:W-:Y:S01]  /*f780*/  FFMA.FTZ R224, R224, c[0x0][0x23c], -R197.reuse ;  /* 0x00008f00e0e07a23 */ /* 0x100fe200000108c5 */
[----:B------:R-:W-:Y:S01]  /*f790*/  ISETP.GE.U32.AND P1, PT, R252, R177, PT ;  /* 0x000000b1fc00720c */ /* 0x000fe20003f26070 */
[----:B------:R-:W-:Y:S01]  /*f7a0*/  MUFU.EX2 R192, R192 ;  /* 0x000000c000c07308 */ /* 0x000fe20000000800 */
[----:B------:R-:W-:Y:S01]  /*f7b0*/  @!P3 PRMT R241, R176, 0x5410, RZ ;  /* 0x00005410b0f1b816 */ /* 0x000fe200000000ff */
[--C-:B------:R-:W-:Y:S01]  /*f7c0*/  FFMA.FTZ R223, R22, c[0x0][0x23c], -R197.reuse ;  /* 0x00008f0016df7a23 */ /* 0x100fe200000108c5 */
[----:B--2---:R-:W-:Y:S01]  /*f7d0*/  F2FP.BF16.PACK_AB R185, R193, R196 ;  /* 0x000000c4c1b9723e */ /* 0x004fe200000010ff */
[--C-:B------:R-:W-:Y:S01]  /*f7e0*/  FFMA.FTZ R222, R222, c[0x0][0x23c], -R197.reuse ;  /* 0x00008f00dede7a23 */ /* 0x100fe200000108c5 */
[----:B------:R-:W-:Y:S01]  /*f7f0*/  ISETP.GE.U32.AND P3, PT, R252, R183, PT ;  /* 0x000000b7fc00720c */ /* 0x000fe20003f66070 */
[--C-:B------:R-:W-:Y:S01]  /*f800*/  FFMA.FTZ R220, R220, c[0x0][0x23c], -R197.reuse ;  /* 0x00008f00dcdc7a23 */ /* 0x100fe200000108c5 */
[----:B-1----:R-:W-:Y:S01]  /*f810*/  F2FP.BF16.PACK_AB R183, R194, R191 ;  /* 0x000000bfc2b7723e */ /* 0x002fe200000010ff */
[----:B------:R-:W1:Y:S01]  /*f820*/  MUFU.EX2 R221, R221 ;  /* 0x000000dd00dd7308 */ /* 0x000e620000000800 */
[----:B------:R-:W-:Y:S01]  /*f830*/  PRMT R184, R185, 0x7632, R184 ;  /* 0x00007632b9b87816 */ /* 0x000fe200000000b8 */
[--C-:B------:R-:W-:Y:S01]  /*f840*/  FFMA.FTZ R246, R246, c[0x0][0x23c], -R197.reuse ;  /* 0x00008f00f6f67a23 */ /* 0x100fe200000108c5 */
[----:B------:R-:W-:Y:S01]  /*f850*/  PRMT R182, R183, 0x7632, R182 ;  /* 0x00007632b7b67816 */ /* 0x000fe200000000b6 */
[----:B------:R-:W-:Y:S01]  /*f860*/  @!P4 HFMA2.BF16_V2 R174, -RZ.H0_H0, RZ.H0_H0, -R183.H0_H0 ;  /* 0x200000ffffaec231 */ /* 0x000fe200003409b7 */
[----:B------:R-:W-:Y:S01]  /*f870*/  LOP3.LUT R177, R180, 0xff, RZ, 0xc0, !PT ;  /* 0x000000ffb4b17812 */ /* 0x000fe200078ec0ff */
[----:B------:R-:W-:Y:S01]  /*f880*/  @!P2 HFMA2.BF16_V2 R24, -RZ.H0_H0, RZ.H0_H0, -R184.H0_H0 ;  /* 0x200000ffff18a231 */ /* 0x000fe200003409b8 */
[----:B------:R-:W-:Y:S01]  /*f890*/  PRMT R175, R185, 0x5410, R184 ;  /* 0x00005410b9af7816 */ /* 0x000fe200000000b8 */
[----:B------:R-:W-:Y:S01]  /*f8a0*/  @!P1 HFMA2.BF16_V2 R173, -RZ.H0_H0, RZ.H0_H0, -R182.H0_H0 ;  /* 0x200000ffffad9231 */ /* 0x000fe200003409b6 */
[--C-:B------:R-:W-:Y:S01]  /*f8b0*/  SHF.R.U32.HI R187, RZ, 0x10, R188.reuse ;  /* 0x00000010ffbb7819 */ /* 0x100fe200000116bc */
[----:B------:R-:W-:Y:S01]  /*f8c0*/  MUFU.EX2 R233, R233 ;  /* 0x000000e900e97308 */ /* 0x000fe20000000800 */
[----:B------:R-:W-:Y:S01]  /*f8d0*/  @!P2 PRMT R184, R24, 0x5410, RZ ;  /* 0x0000541018b8a816 */ /* 0x000fe200000000ff */
[----:B------:R-:W-:Y:S01]  /*f8e0*/  @!P3 HFMA2.BF16_V2 R172, -RZ.H0_H0, RZ.H0_H0, -R185.H0_H0 ;  /* 0x200000ffffacb231 */ /* 0x000fe200003409b9 */
[----:B------:R-:W-:Y:S01]  /*f8f0*/  SHF.R.U32.HI R179, RZ, 0x18, R188 ;  /* 0x00000018ffb37819 */ /* 0x000fe200000116bc */
[----:B------:R-:W-:Y:S01]  /*f900*/  FFMA.FTZ R188, R166, c[0x0][0x23c], -R197 ;  /* 0x00008f00a6bc7a23 */ /* 0x000fe200000108c5 */
[----:B------:R-:W-:Y:S01]  /*f910*/  PRMT R235, R183, 0x5410, R182 ;  /* 0x00005410b7eb7816 */ /* 0x000fe200000000b6 */
[----:B------:R-:W-:Y:S01]  /*f920*/  STG.E.U16 [R16.64+-0x100], R242 ;  /* 0xffff00f210007986 */ /* 0x000fe2000c10151a */
[----:B------:R-:W-:Y:S01]  /*f930*/  ISETP.GE.U32.AND P2, PT, R252, R177, PT ;  /* 0x000000b1fc00720c */ /* 0x000fe20003f46070 */
[----:B------:R-:W-:Y:S01]  /*f940*/  MUFU.EX2 R190, R190 ;  /* 0x000000be00be7308 */ /* 0x000fe20000000800 */
[----:B------:R-:W-:Y:S01]  /*f950*/  @!P1 PRMT R182, R173, 0x5410, RZ ;  /* 0x00005410adb69816 */ /* 0x000fe200000000ff */
[----:B------:R-:W-:Y:S01]  /*f960*/  STG.E.U16 [R16.64+-0xfe], R243 ;  /* 0xffff02f310007986 */ /* 0x000fe2000c10151a */
[----:B------:R-:W-:-:S02]  /*f970*/  LOP3.LUT R173, R180, 0xffff, RZ, 0xc0, !PT ;  /* 0x0000ffffb4ad7812 */ /* 0x000fc400078ec0ff */
[----:B------:R-:W-:Y:S02]  /*f980*/  ISETP.GE.U32.AND P1, PT, R252, R179, PT ;  /* 0x000000b3fc00720c */ /* 0x000fe40003f26070 */
[----:B------:R-:W-:Y:S01]  /*f990*/  SHF.R.U32.HI R173, RZ, 0x8, R173 ;  /* 0x00000008ffad7819 */ /* 0x000fe200000116ad */
[----:B------:R-:W2:Y:S01]  /*f9a0*/  MUFU.EX2 R188, R188 ;  /* 0x000000bc00bc7308 */ /* 0x000ea20000000800 */
[----:B-1----:R-:W-:Y:S02]  /*f9b0*/  F2FP.BF16.PACK_AB R179, R221, R192 ;  /* 0x000000c0ddb3723e */ /* 0x002fe400000010ff */
[----:B------:R-:W-:Y:S02]  /*f9c0*/  LOP3.LUT R173, R173, 0xffff, RZ, 0xc0, !PT ;  /* 0x0000ffffadad7812 */ /* 0x000fe400078ec0ff */
[----:B------:R-:W-:Y:S01]  /*f9d0*/  @!P3 PRMT R185, R172, 0x5410, RZ ;  /* 0x00005410acb9b816 */ /* 0x000fe200000000ff */
[----:B------:R-:W-:Y:S01]  /*f9e0*/  @!P2 HFMA2.BF16_V2 R30, -RZ.H0_H0, RZ.H0_H0, -R179.H0_H0 ;  /* 0x200000ffff1ea231 */ /* 0x000fe200003409b3 */
[----:B------:R-:W-:Y:S01]  /*f9f0*/  PRMT R178, R179, 0x7632, R178 ;  /* 0x00007632b3b27816 */ /* 0x000fe200000000b2 */
[----:B------:R-:W1:Y:S01]  /*fa00*/  MUFU.EX2 R189, R189 ;  /* 0x000000bd00bd7308 */ /* 0x000e620000000800 */
[----:B------:R-:W-:-:S02]  /*fa10*/  ISETP.GE.U32.AND P3, PT, R252, R173, PT ;  /* 0x000000adfc00720c */ /* 0x000fc40003f66070 */
[----:B------:R-:W-:Y:S02]  /*fa20*/  SHF.R.U32.HI R173, RZ, 0x18, R180 ;  /* 0x00000018ffad7819 */ /* 0x000fe400000116b4 */
[----:B------:R-:W-:Y:S02]  /*fa30*/  PRMT R24, R179, 0x5410, R178 ;  /* 0x00005410b3187816 */ /* 0x000fe400000000b2 */
[----:B------:R-:W-:Y:S01]  /*fa40*/  @!P2 PRMT R179, R30, 0x5410, RZ ;  /* 0x000054101eb3a816 */ /* 0x000fe200000000ff */
[----:B------:R-:W-:Y:S01]  /*fa50*/  MUFU.EX2 R234, R234 ;  /* 0x000000ea00ea7308 */ /* 0x000fe20000000800 */
[----:B------:R-:W-:Y:S02]  /*fa60*/  ISETP.GE.U32.AND P2, PT, R252, R173, PT ;  /* 0x000000adfc00720c */ /* 0x000fe40003f46070 */
[----:B------:R-:W-:Y:S02]  /*fa70*/  @!P4 PRMT R183, R174, 0x5410, RZ ;  /* 0x00005410aeb7c816 */ /* 0x000fe400000000ff */
[----:B------:R-:W-:Y:S01]  /*fa80*/  ISETP.GE.U32.AND P4, PT, R252, R181, PT ;  /* 0x000000b5fc00720c */ /* 0x000fe20003f86070 */
[----:B------:R-:W-:Y:S01]  /*fa90*/  @!P3 HFMA2.BF16_V2 R29, -RZ.H0_H0, RZ.H0_H0, -R178.H0_H0 ;  /* 0x200000ffff1db231 */ /* 0x000fe200003409b2 */
[----:B------:R-:W-:Y:S01]  /*faa0*/  SHF.R.U32.HI R180, RZ, 0x10, R180 ;  /* 0x00000010ffb47819 */ /* 0x000fe200000116b4 */
[----:B------:R-:W-:Y:S01]  /*fab0*/  MUFU.EX2 R227, R227 ;  /* 0x000000e300e37308 */ /* 0x000fe20000000800 */
[----:B--2---:R-:W-:-:S02]  /*fac0*/  F2FP.BF16.PACK_AB R181, R188, R233 ;  /* 0x000000e9bcb5723e */ /* 0x004fc400000010ff */
[----:B------:R-:W-:Y:S02]  /*fad0*/  LOP3.LUT R173, R180, 0xff, RZ, 0xc0, !PT ;  /* 0x000000ffb4ad7812 */ /* 0x000fe400078ec0ff */
[----:B------:R-:W-:Y:S02]  /*fae0*/  PRMT R180, R181, 0x7632, R180 ;  /* 0x00007632b5b47816 */ /* 0x000fe400000000b4 */
[----:B------:R-:W-:Y:S01]  /*faf0*/  LOP3.LUT R187, R187, 0xff, RZ, 0xc0, !PT ;  /* 0x000000ffbbbb7812 */ /* 0x000fe200078ec0ff */
[----:B------:R-:W-:Y:S01]  /*fb00*/  MUFU.EX2 R226, R226 ;  /* 0x000000e200e27308 */ /* 0x000fe20000000800 */
[----:B------:R-:W-:Y:S01]  /*fb10*/  SHF.R.U32.HI R186, RZ, 0x8, R186 ;  /* 0x00000008ffba7819 */ /* 0x000fe200000116ba */
[----:B------:R-:W-:Y:S01]  /*fb20*/  @!P2 HFMA2.BF16_V2 R11, -RZ.H0_H0, RZ.H0_H0, -R180.H0_H0 ;  /* 0x200000ffff0ba231 */ /* 0x000fe200003409b4 */
[----:B------:R-:W-:Y:S02]  /*fb30*/  @!P3 PRMT R178, R29, 0x5410, RZ ;  /* 0x000054101db2b816 */ /* 0x000fe400000000ff */
[----:B------:R-:W-:Y:S01]  /*fb40*/  ISETP.GE.U32.AND P3, PT, R252, R173, PT ;  /* 0x000000adfc00720c */ /* 0x000fe20003f66070 */
[----:B------:R-:W-:Y:S01]  /*fb50*/  IMAD.WIDE.U32 R172, R35, -0x326172a9, RZ ;  /* 0xcd9e8d5723ac7825 */ /* 0x000fe200078e00ff */
[----:B------:R-:W-:Y:S01]  /*fb60*/  PRMT R30, R181, 0x5410, R180 ;  /* 0x00005410b51e7816 */ /* 0x000fe200000000b4 */
[----:B------:R-:W-:Y:S01]  /*fb70*/  MUFU.EX2 R232, R232 ;  /* 0x000000e800e87308 */ /* 0x000fe20000000800 */
[----:B------:R-:W-:-:S02]  /*fb80*/  @!P2 PRMT R180, R11, 0x5410, RZ ;  /* 0x000054100bb4a816 */ /* 0x000fc400000000ff */
[----:B------:R-:W-:Y:S01]  /*fb90*/  ISETP.GE.U32.AND P2, PT, R252, R187, PT ;  /* 0x000000bbfc00720c */ /* 0x000fe20003f46070 */
[--C-:B------:R-:W-:Y:S01]  /*fba0*/  FFMA.FTZ R187, R4, c[0x0][0x23c], -R197.reuse ;  /* 0x00008f0004bb7a23 */ /* 0x100fe200000108c5 */
[----:B------:R-:W-:Y:S01]  /*fbb0*/  LOP3.LUT R11, R186, 0xffff, RZ, 0xc0, !PT ;  /* 0x0000ffffba0b7812 */ /* 0x000fe200078ec0ff */
[----:B------:R-:W-:Y:S01]  /*fbc0*/  FFMA.FTZ R186, R168, c[0x0][0x23c], -R197 ;  /* 0x00008f00a8ba7a23 */ /* 0x000fe200000108c5 */
[C-C-:B------:R-:W-:Y:S01]  /*fbd0*/  LOP3.LUT R35, R33.reuse, UR15, R172.reuse, 0x96, !PT ;  /* 0x0000000f21237c12 */ /* 0x140fe2000f8e96ac */
[----:B------:R-:W-:Y:S01]  /*fbe0*/  MUFU.EX2 R231, R231 ;  /* 0x000000e700e77308 */ /* 0x000fe20000000800 */
[----:B------:R-:W-:Y:S01]  /*fbf0*/  FSEL R174, R2, RZ, P6 ;  /* 0x000000ff02ae7208 */ /* 0x000fe20003000000 */
[----:B------:R-:W-:Y:S01]  /*fc00*/  @!P3 HFMA2.BF16_V2 R18, -RZ.H0_H0, RZ.H0_H0, -R181.H0_H0 ;  /* 0x200000ffff12b231 */ /* 0x000fe200003409b5 */
[----:B------:R-:W-:Y:S01]  /*fc10*/  LOP3.LUT R172, R33, UR15, R172, 0x96, !PT ;  /* 0x0000000f21ac7c12 */ /* 0x000fe2000f8e96ac */
[----:B------:R-:W-:-:S03]  /*fc20*/  IMAD.WIDE.U32 R200, R35, -0x2daee0ad, RZ ;  /* 0xd2511f5323c87825 */ /* 0x000fc600078e00ff */
[----:B------:R-:W-:Y:S01]  /*fc30*/  @!P3 PRMT R181, R18, 0x5410, RZ ;  /* 0x0000541012b5b816 */ /* 0x000fe200000000ff */
[----:B------:R-:W-:Y:S01]  /*fc40*/  MUFU.EX2 R187, R187 ;  /* 0x000000bb00bb7308 */ /* 0x000fe20000000800 */
[----:B------:R-:W-:Y:S02]  /*fc50*/  ISETP.GE.U32.AND P3, PT, R252, R11, PT ;  /* 0x0000000bfc00720c */ /* 0x000fe40003f66070 */
[----:B-1----:R-:W-:-:S04]  /*fc60*/  F2FP.BF16.PACK_AB R18, R189, R190 ;  /* 0x000000bebd12723e */ /* 0x002fc800000010ff */
[C---:B------:R-:W-:Y:S01]  /*fc70*/  PRMT R11, R18.reuse, 0x7632, R11 ;  /* 0x00007632120b7816 */ /* 0x040fe2000000000b */
[----:B------:R-:W1:Y:S01]  /*fc80*/  MUFU.EX2 R186, R186 ;  /* 0x000000ba00ba7308 */ /* 0x000e620000000800 */
[----:B------:R-:W-:Y:S02]  /*fc90*/  @!P4 HFMA2.BF16_V2 R169, -RZ.H0_H0, RZ.H0_H0, -R18.H0_H0 ;  /* 0x200000ffffa9c231 */ /* 0x000fe40000340912 */
[----:B------:R-:W-:-:S03]  /*fca0*/  PRMT R29, R18, 0x5410, R11 ;  /* 0x00005410121d7816 */ /* 0x000fc6000000000b */
[----:B------:R-:W-:Y:S01]  /*fcb0*/  @!P3 HFMA2.BF16_V2 R28, -RZ.H0_H0, RZ.H0_H0, -R11.H0_H0 ;  /* 0x200000ffff1cb231 */ /* 0x000fe2000034090b */
[----:B------:R-:W-:Y:S01]  /*fcc0*/  @!P4 PRMT R18, R169, 0x5410, RZ ;  /* 0x00005410a912c816 */ /* 0x000fe200000000ff */
[----:B------:R-:W-:Y:S03]  /*fcd0*/  MUFU.EX2 R225, R225 ;  /* 0x000000e100e17308 */ /* 0x000fe60000000800 */
[----:B------:R-:W-:Y:S02]  /*fce0*/  @!P3 PRMT R11, R28, 0x5410, RZ ;  /* 0x000054101c0bb816 */ /* 0x000fe400000000ff */
[----:B-1----:R-:W-:-:S03]  /*fcf0*/  F2FP.BF16.PACK_AB R177, R186, R187 ;  /* 0x000000bbbab1723e */ /* 0x002fc600000010ff */
[----:B------:R-:W-:Y:S01]  /*fd00*/  MUFU.EX2 R224, R224 ;  /* 0x000000e000e07308 */ /* 0x000fe20000000800 */
[----:B------:R-:W-:Y:S01]  /*fd10*/  PRMT R176, R177, 0x7632, R176 ;  /* 0x00007632b1b07816 */ /* 0x000fe200000000b0 */
[----:B------:R-:W-:-:S03]  /*fd20*/  @!P2 HFMA2.BF16_V2 R168, -RZ.H0_H0, RZ.H0_H0, -R177.H0_H0 ;  /* 0x200000ffffa8a231 */ /* 0x000fc600003409b1 */
[----:B------:R-:W-:Y:S01]  /*fd30*/  PRMT R28, R177, 0x5410, R176 ;  /* 0x00005410b11c7816 */ /* 0x000fe200000000b0 */
[----:B------:R-:W-:Y:S01]  /*fd40*/  @!P1 HFMA2.BF16_V2 R167, -RZ.H0_H0, RZ.H0_H0, -R176.H0_H0 ;  /* 0x200000ffffa79231 */ /* 0x000fe200003409b0 */
[----:B------:R-:W-:Y:S01]  /*fd50*/  @!P2 PRMT R177, R168, 0x5410, RZ ;  /* 0x00005410a8b1a816 */ /* 0x000fe200000000ff */
[----:B------:R-:W-:Y:S03]  /*fd60*/  MUFU.EX2 R230, R230 ;  /* 0x000000e600e67308 */ /* 0x000fe60000000800 */
[----:B------:R-:W-:Y:S02]  /*fd70*/  @!P1 PRMT R176, R167, 0x5410, RZ ;  /* 0x00005410a7b09816 */ /* 0x000fe400000000ff */
[C-C-:B------:R-:W-:Y:S02]  /*fd80*/  LOP3.LUT R167, R173.reuse, UR16, R170.reuse, 0x96, !PT ;  /* 0x00000010ada77c12 */ /* 0x140fe4000f8e96aa */
[----:B------:R-:W-:Y:S01]  /*fd90*/  LOP3.LUT R170, R173, UR16, R170, 0x96, !PT ;  /* 0x00000010adaa7c12 */ /* 0x000fe2000f8e96aa */
[----:B------:R-:W-:Y:S02]  /*fda0*/  MUFU.EX2 R229, R229 ;  /* 0x000000e500e57308 */ /* 0x000fe40000000800 */
[----:B------:R-:W-:-:S04]  /*fdb0*/  IMAD.WIDE.U32 R168, R167, -0x2daee0ad, RZ ;  /* 0xd2511f53a7a87825 */ /* 0x000fc800078e00ff */
[----:B------:R-:W-:Y:S01]  /*fdc0*/  FADD.FTZ R167, R19, -R174 ;  /* 0x800000ae13a77221 */ /* 0x000fe20000010000 */
[----:B------:R-:W-:Y:S01]  /*fdd0*/  LOP3.LUT R35, R169, UR14, R34, 0x96, !PT ;  /* 0x0000000ea9237c12 */ /* 0x000fe2000f8e9622 */
[----:B------:R-:W-:Y:S01]  /*fde0*/  MUFU.EX2 R228, R228 ;  /* 0x000000e400e47308 */ /* 0x000fe20000000800 */
[----:B------:R-:W-:Y:S01]  /*fdf0*/  LOP3.LUT R168, R201, UR12, R168, 0x96, !PT ;  /* 0x0000000cc9a87c12 */ /* 0x000fe2000f8e96a8 */
[----:B------:R-:W-:Y:S01]  /*fe00*/  FMUL.FTZ R197, R167, c[0x0][0x23c] ;  /* 0x00008f00a7c57a20 */ /* 0x000fe20000410000 */
[----:B------:R-:W-:Y:S01]  /*fe10*/  FSEL R174, R0, RZ, P5 ;  /* 0x000000ff00ae7208 */ /* 0x000fe20002800000 */
[----:B------:R-:W-:-:S04]  /*fe20*/  IMAD.WIDE.U32 R204, R35, -0x326172a9, RZ ;  /* 0xcd9e8d5723cc7825 */ /* 0x000fc800078e00ff */
[----:B------:R-:W-:Y:S01]  /*fe30*/  IMAD.WIDE.U32 R168, R168, -0x326172a9, RZ ;  /* 0xcd9e8d57a8a87825 */ /* 0x000fe200078e00ff */
[----:B------:R-:W-:Y:S01]  /*fe40*/  LOP3.LUT R19, R205, UR13, R32, 0x96, !PT ;  /* 0x0000000dcd137c12 */ /* 0x000fe2000f8e9620 */
[----:B------:R-:W1:Y:S02]  /*fe50*/  MUFU.EX2 R197, R197 ;  /* 0x000000c500c57308 */ /* 0x000e640000000800 */
[----:B------:R-:W-:Y:S02]  /*fe60*/  FADD.FTZ R35, R3, -R174 ;  /* 0x800000ae03237221 */ /* 0x000fe40000010000 */
[----:B------:R-:W-:-:S04]  /*fe70*/  IMAD.WIDE.U32 R206, R19, -0x2daee0ad, RZ ;  /* 0xd2511f5313ce7825 */ /* 0x000fc800078e00ff */
[----:B------:R-:W-:Y:S01]  /*fe80*/  MUFU.EX2 R220, R220 ;  /* 0x000000dc00dc7308 */ /* 0x000fe20000000800 */
[----:B------:R-:W-:Y:S02]  /*fe90*/  LOP3.LUT R19, R207, UR10, R200, 0x96, !PT ;  /* 0x0000000acf137c12 */ /* 0x000fe4000f8e96c8 */
[----:B------:R-:W-:-:S05]  /*fea0*/  LOP3.LUT R200, R169, UR11, R204, 0x96, !PT ;  /* 0x0000000ba9c87c12 */ /* 0x000fca000f8e96cc */
[----:B------:R-:W-:Y:S01]  /*feb0*/  IMAD.WIDE.U32 R200, R200, -0x2daee0ad, RZ ;  /* 0xd2511f53c8c87825 */ /* 0x000fe200078e00ff */
[----:B------:R-:W-:Y:S03]  /*fec0*/  MUFU.EX2 R223, R223 ;  /* 0x000000df00df7308 */ /* 0x000fe60000000800 */
[----:B-1----:R-:W-:Y:S01]  /*fed0*/  FFMA.FTZ R198, R249, R197, R198 ;  /* 0x000000c5f9c67223 */ /* 0x002fe200000100c6 */
[----:B------:R-:W-:Y:S01]  /*fee0*/  LOP3.LUT R204, R201, UR8, R206, 0x96, !PT ;  /* 0x00000008c9cc7c12 */ /* 0x000fe2000f8e96ce */
[----:B------:R-:W-:-:S03]  /*fef0*/  IMAD.WIDE.U32 R206, R19, -0x326172a9, RZ ;  /* 0xcd9e8d5713ce7825 */ /* 0x000fc600078e00ff */
[----:B------:R-:W-:Y:S01]  /*ff00*/  MUFU.EX2 R222, R222 ;  /* 0x000000de00de7308 */ /* 0x000fe20000000800 */
[----:B------:R-:W-:Y:S01]  /*ff10*/  IMAD.WIDE.U32 R204, R204, -0x326172a9, RZ ;  /* 0xcd9e8d57cccc7825 */ /* 0x000fe200078e00ff */
[----:B------:R-:W-:Y:S02]  /*ff20*/  LOP3.LUT R174, R207, UR9, R168, 0x96, !PT ;  /* 0x00000009cfae7c12 */ /* 0x000fe4000f8e96a8 */
[----:B------:R-:W-:Y:S01]  /*ff30*/  F2FP.BF16.PACK_AB R207, R226, R227 ;  /* 0x000000e3e2cf723e */ /* 0x000fe200000010ff */
[-C--:B------:R-:W-:Y:S01]  /*ff40*/  FMUL.FTZ R160, R160, R197.reuse ;  /* 0x000000c5a0a07220 */ /* 0x080fe20000410000 */
[----:B------:R-:W-:Y:S01]  /*ff50*/  LOP3.LUT R19, R205, UR4, R206, 0x96, !PT ;  /* 0x00000004cd137c12 */ /* 0x000fe2000f8e96ce */
[-C--:B------:R-:W-:Y:S01]  /*ff60*/  FMUL.FTZ R161, R161, R197.reuse ;  /* 0x000000c5a1a17220 */ /* 0x080fe20000410000 */
[----:B------:R-:W-:Y:S01]  /*ff70*/  SHF.R.U32.HI R201, RZ, 0x18, R204 ;  /* 0x00000018ffc97819 */ /* 0x000fe200000116cc */
[-C--:B------:R-:W-:Y:S01]  /*ff80*/  FMUL.FTZ R156, R156, R197.reuse ;  /* 0x000000c59c9c7220 */ /* 0x080fe20000410000 */
[----:B------:R-:W-:Y:S01]  /*ff90*/  LOP3.LUT R169, R19, 0xff, RZ, 0xc0, !PT ;  /* 0x000000ff13a97812 */ /* 0x000fe200078ec0ff */
[-C--:B------:R-:W-:Y:S01]  /*ffa0*/  FMUL.FTZ R157, R157, R197.reuse ;  /* 0x000000c59d9d7220 */ /* 0x080fe20000410000 */
[----:B------:R-:W-:Y:S01]  /*ffb0*/  LOP3.LUT R168, R19, 0xffff, RZ, 0xc0, !PT ;  /* 0x0000ffff13a87812 */ /* 0x000fe200078ec0ff */
[-C--:B------:R-:W-:Y:S01]  /*ffc0*/  FMUL.FTZ R36, R36, R197.reuse ;  /* 0x000000c524247220 */ /* 0x080fe20000410000 */
[--C-:B------:R-:W-:Y:S01]  /*ffd0*/  SHF.R.U32.HI R167, RZ, 0x18, R19.reuse ;  /* 0x00000018ffa77819 */ /* 0x100fe20000011613 */
[-C--:B------:R-:W-:Y:S01]  /*ffe0*/  FMUL.FTZ R37, R37, R197.reuse ;  /* 0x000000c525257220 */ /* 0x080fe20000410000 */
[----:B------:R-:W-:Y:S01]  /*fff0*/  SHF.R.U32.HI R19, RZ, 0x10, R19 ;  /* 0x00000010ff137819 */ /* 0x000fe20000011613 */
[-C--:B------:R-:W-:Y:S01]  /*10000*/  FMUL.FTZ R40, R40, R197.reuse ;  /* 0x000000c528287220 */ /* 0x080fe20000410000 */
[----:B------:R-:W-:Y:S01]  /*10010*/  SHF.R.U32.HI R168, RZ, 0x8, R168 ;  /* 0x00000008ffa87819 */ /* 0x000fe200000116a8 */
[-C--:B------:R-:W-:Y:S01]  /*10020*/  FMUL.FTZ R41, R41, R197.reuse ;  /* 0x000000c529297220 */ /* 0x080fe20000410000 */
[----:B------:R-:W-:Y:S01]  /*10030*/  LOP3.LUT R19, R19, 0xff, RZ, 0xc0, !PT ;  /* 0x000000ff13137812 */ /* 0x000fe200078ec0ff */
[----:B------:R-:W-:Y:S01]  /*10040*/  FMUL.FTZ R44, R44, R197 ;  /* 0x000000c52c2c7220 */ /* 0x000fe20000410000 */
[C---:B------:R-:W-:Y:S01]  /*10050*/  ISETP.GE.U32.AND P3, PT, R252.reuse, R169, PT ;  /* 0x000000a9fc00720c */ /* 0x040fe20003f66070 */
[----:B------:R-:W-:Y:S01]  /*10060*/  FMUL.FTZ R45, R45, R197 ;  /* 0x000000c52d2d7220 */ /* 0x000fe20000410000 */
[----:B------:R-:W-:Y:S01]  /*10070*/  ISETP.GE.U32.AND P6, PT, R252, R19, PT ;  /* 0x00000013fc00720c */ /* 0x000fe20003fc6070 */
[-C--:B------:R-:W-:Y:S01]  /*10080*/  FMUL.FTZ R48, R48, R197.reuse ;  /* 0x000000c530307220 */ /* 0x080fe20000410000 */
[----:B------:R-:W-:Y:S01]  /*10090*/  LOP3.LUT R19, R204, 0xff, RZ, 0xc0, !PT ;  /* 0x000000ffcc137812 */ /* 0x000fe200078ec0ff */
[-C--:B------:R-:W-:Y:S01]  /*100a0*/  FMUL.FTZ R49, R49, R197.reuse ;  /* 0x000000c531317220 */ /* 0x080fe20000410000 */
[----:B------:R-:W-:Y:S01]  /*100b0*/  LOP3.LUT R169, R168, 0xffff, RZ, 0xc0, !PT ;  /* 0x0000ffffa8a97812 */ /* 0x000fe200078ec0ff */
[----:B------:R-:W-:Y:S01]  /*100c0*/  FMUL.FTZ R52, R52, R197 ;  /* 0x000000c534347220 */ /* 0x000fe20000410000 */
[C---:B------:R-:W-:Y:S01]  /*100d0*/  ISETP.GE.U32.AND P2, PT, R252.reuse, R19, PT ;  /* 0x00000013fc00720c */ /* 0x040fe20003f46070 */
[----:B------:R-:W-:Y:S01]  /*100e0*/  FMUL.FTZ R53, R53, R197 ;  /* 0x000000c535357220 */ /* 0x000fe20000410000 */
[C---:B------:R-:W-:Y:S01]  /*100f0*/  ISETP.GE.U32.AND P5, PT, R252.reuse, R169, PT ;  /* 0x000000a9fc00720c */ /* 0x040fe20003fa6070 */
[----:B------:R-:W-:Y:S01]  /*10100*/  FMUL.FTZ R169, R35, c[0x0][0x23c] ;  /* 0x00008f0023a97a20 */ /* 0x000fe20000410000 */
[----:B------:R-:W1:Y:S01]  /*10110*/  MUFU.EX2 R19, R199 ;  /* 0x000000c700137308 */ /* 0x000e620000000800 */
[----:B------:R-:W-:Y:S01]  /*10120*/  ISETP.GE.U32.AND P4, PT, R252, R167, PT ;  /* 0x000000a7fc00720c */ /* 0x000fe20003f86070 */
[-C--:B------:R-:W-:Y:S01]  /*10130*/  FMUL.FTZ R56, R56, R197.reuse ;  /* 0x000000c538387220 */ /* 0x080fe20000410000 */
[----:B------:R-:W-:Y:S01]  /*10140*/  LOP3.LUT R167, R204, 0xffff, RZ, 0xc0, !PT ;  /* 0x0000ffffcca77812 */ /* 0x000fe200078ec0ff */
[-C--:B------:R-:W-:Y:S01]  /*10150*/  FMUL.FTZ R57, R57, R197.reuse ;  /* 0x000000c539397220 */ /* 0x080fe20000410000 */
[----:B------:R-:W-:Y:S01]  /*10160*/  SHF.R.U32.HI R35, RZ, 0x10, R204 ;  /* 0x00000010ff237819 */ /* 0x000fe200000116cc */
[-C--:B------:R-:W-:Y:S01]  /*10170*/  FMUL.FTZ R60, R60, R197.reuse ;  /* 0x000000c53c3c7220 */ /* 0x080fe20000410000 */
[----:B------:R-:W-:Y:S01]  /*10180*/  PRMT R206, R207, 0x7632, R206 ;  /* 0x00007632cfce7816 */ /* 0x000fe200000000ce */
[----:B------:R-:W2:Y:S01]  /*10190*/  MUFU.EX2 R169, R169 ;  /* 0x000000a900a97308 */ /* 0x000ea20000000800 */
[----:B------:R-:W-:Y:S01]  /*101a0*/  FMUL.FTZ R61, R61, R197 ;  /* 0x000000c53d3d7220 */ /* 0x000fe20000410000 */
[----:B------:R-:W-:Y:S01]  /*101b0*/  ISETP.GE.U32.AND P1, PT, R252, R201, PT ;  /* 0x000000c9fc00720c */ /* 0x000fe20003f26070 */
[-C--:B------:R-:W-:Y:S01]  /*101c0*/  FMUL.FTZ R64, R64, R197.reuse ;  /* 0x000000c540407220 */ /* 0x080fe20000410000 */
[----:B------:R-:W-:Y:S01]  /*101d0*/  @!P6 HFMA2.BF16_V2 R31, -RZ.H0_H0, RZ.H0_H0, -R207.H0_H0 ;  /* 0x200000ffff1fe231 */ /* 0x000fe200003409cf */
[-C--:B------:R-:W-:Y:S01]  /*101e0*/  FMUL.FTZ R65, R65, R197.reuse ;  /* 0x000000c541417220 */ /* 0x080fe20000410000 */
[----:B------:R-:W-:Y:S01]  /*101f0*/  @!P4 HFMA2.BF16_V2 R164, -RZ.H0_H0, RZ.H0_H0, -R206.H0_H0 ;  /* 0x200000ffffa4c231 */ /* 0x000fe200003409ce */
[----:B------:R-:W-:Y:S01]  /*10200*/  FMUL.FTZ R68, R68, R197 ;  /* 0x000000c544447220 */ /* 0x000fe20000410000 */
[----:B-1----:R-:W-:Y:S01]  /*10210*/  F2FP.BF16.PACK_AB R205, R234, R19 ;  /* 0x00000013eacd723e */ /* 0x002fe200000010ff */
[-C--:B------:R-:W-:Y:S01]  /*10220*/  FMUL.FTZ R69, R69, R197.reuse ;  /* 0x000000c545457220 */ /* 0x080fe20000410000 */
[----:B------:R-:W-:Y:S01]  /*10230*/  SHF.R.U32.HI R167, RZ, 0x8, R167 ;  /* 0x00000008ffa77819 */ /* 0x000fe200000116a7 */
[-C--:B------:R-:W-:Y:S01]  /*10240*/  FMUL.FTZ R72, R72, R197.reuse ;  /* 0x000000c548487220 */ /* 0x080fe20000410000 */
[----:B------:R-:W-:Y:S01]  /*10250*/  PRMT R204, R205, 0x7632, R204 ;  /* 0x00007632cdcc7816 */ /* 0x000fe200000000cc */
[----:B------:R-:W-:Y:S01]  /*10260*/  @!P3 HFMA2.BF16_V2 R166, -RZ.H0_H0, RZ.H0_H0, -R205.H0_H0 ;  /* 0x200000ffffa6b231 */ /* 0x000fe200003409cd */
[----:B------:R-:W-:Y:S01]  /*10270*/  FMUL.FTZ R73, R73, R197 ;  /* 0x000000c549497220 */ /* 0x000fe20000410000 */
[----:B------:R-:W-:Y:S01]  /*10280*/  LOP3.LUT R167, R167, 0xffff, RZ, 0xc0, !PT ;  /* 0x0000ffffa7a77812 */ /* 0x000fe200078ec0ff */
[----:B--2---:R-:W-:Y:S01]  /*10290*/  FFMA.FTZ R168, R248, R169, R202 ;  /* 0x000000a9f8a87223 */ /* 0x004fe200000100ca */
        /* <DEDUP_REMOVED lines=41> */
[----:B------:R-:W-:Y:S01]  /*10530*/  LOP3.LUT R197, R35, 0xff, RZ, 0xc0, !PT ;  /* 0x000000ff23c57812 */ /* 0x000fe200078ec0ff */
[----:B------:R-:W-:Y:S01]  /*10540*/  IMAD.WIDE.U32 R202, R174, -0x2daee0ad, RZ ;  /* 0xd2511f53aeca7825 */ /* 0x000fe200078e00ff */
[----:B------:R-:W-:Y:S02]  /*10550*/  PRMT R35, R205, 0x5410, R204 ;  /* 0x00005410cd237816 */ /* 0x000fe400000000cc */
[----:B------:R-:W-:Y:S01]  /*10560*/  @!P3 PRMT R205, R166, 0x5410, RZ ;  /* 0x00005410a6cdb816 */ /* 0x000fe200000000ff */
[----:B------:R-:W-:Y:S01]  /*10570*/  FMUL.FTZ R162, R162, R169 ;  /* 0x000000a9a2a27220 */ /* 0x000fe20000410000 */
[----:B------:R-:W-:Y:S01]  /*10580*/  ISETP.GE.U32.AND P3, PT, R252, R197, PT ;  /* 0x000000c5fc00720c */ /* 0x000fe20003f66070 */
[-C--:B------:R-:W-:Y:S01]  /*10590*/  FMUL.FTZ R163, R163, R169.reuse ;  /* 0x000000a9a3a37220 */ /* 0x080fe20000410000 */
[----:B------:R-:W-:Y:S01]  /*105a0*/  LOP3.LUT R197, R203, UR5, R200, 0x96, !PT ;  /* 0x00000005cbc57c12 */ /* 0x000fe2000f8e96c8 */
[-C--:B------:R-:W-:Y:S01]  /*105b0*/  FMUL.FTZ R158, R158, R169.reuse ;  /* 0x000000a99e9e7220 */ /* 0x080fe20000410000 */
[----:B------:R-:W-:Y:S01]  /*105c0*/  LOP3.LUT R201, R202, 0xff, RZ, 0xc0, !PT ;  /* 0x000000ffcac97812 */ /* 0x000fe200078ec0ff */
[-C--:B------:R-:W-:Y:S01]  /*105d0*/  FMUL.FTZ R159, R159, R169.reuse ;  /* 0x000000a99f9f7220 */ /* 0x080fe20000410000 */
[----:B------:R-:W-:Y:S01]  /*105e0*/  PRMT R174, R207, 0x5410, R206 ;  /* 0x00005410cfae7816 */ /* 0x000fe200000000ce */
[-C--:B------:R-:W-:Y:S01]  /*105f0*/  FMUL.FTZ R38, R38, R169.reuse ;  /* 0x000000a926267220 */ /* 0x080fe20000410000 */
[----:B------:R-:W-:Y:S01]  /*10600*/  @!P4 PRMT R206, R164, 0x5410, RZ ;  /* 0x00005410a4cec816 */ /* 0x000fe200000000ff */
[----:B------:R-:W-:Y:S01]  /*10610*/  FMUL.FTZ R39, R39, R169 ;  /* 0x000000a927277220 */ /* 0x000fe20000410000 */
[----:B------:R-:W-:Y:S01]  /*10620*/  ISETP.GE.U32.AND P4, PT, R252, R201, PT ;  /* 0x000000c9fc00720c */ /* 0x000fe20003f86070 */
[-C--:B------:R-:W-:Y:S01]  /*10630*/  FMUL.FTZ R42, R42, R169.reuse ;  /* 0x000000a92a2a7220 */ /* 0x080fe20000410000 */
[--C-:B------:R-:W-:Y:S01]  /*10640*/  SHF.R.U32.HI R164, RZ, 0x10, R197.reuse ;  /* 0x00000010ffa47819 */ /* 0x100fe200000116c5 */
[-C--:B------:R-:W-:Y:S01]  /*10650*/  FMUL.FTZ R43, R43, R169.reuse ;  /* 0x000000a92b2b7220 */ /* 0x080fe20000410000 */
[----:B------:R-:W-:Y:S01]  /*10660*/  F2FP.BF16.PACK_AB R201, R231, R232 ;  /* 0x000000e8e7c9723e */ /* 0x000fe200000010ff */
[-C--:B------:R-:W-:Y:S01]  /*10670*/  FMUL.FTZ R46, R46, R169.reuse ;  /* 0x000000a92e2e7220 */ /* 0x080fe20000410000 */
[----:B------:R-:W-:Y:S01]  /*10680*/  @!P5 PRMT R204, R165, 0x5410, RZ ;  /* 0x00005410a5ccd816 */ /* 0x000fe200000000ff */
[-C--:B------:R-:W-:Y:S01]  /*10690*/  FMUL.FTZ R47, R47, R169.reuse ;  /* 0x000000a92f2f7220 */ /* 0x080fe20000410000 */
[----:B------:R-:W-:Y:S01]  /*106a0*/  LOP3.LUT R165, R164, 0xff, RZ, 0xc0, !PT ;  /* 0x000000ffa4a57812 */ /* 0x000fe200078ec0ff */
[----:B------:R-:W-:Y:S01]  /*106b0*/  @!P2 HFMA2.BF16_V2 R27, -RZ.H0_H0, RZ.H0_H0, -R201.H0_H0 ;  /* 0x200000ffff1ba231 */ /* 0x000fe200003409c9 */
[----:B------:R-:W-:Y:S01]  /*106c0*/  PRMT R200, R201, 0x7632, R200 ;  /* 0x00007632c9c87816 */ /* 0x000fe200000000c8 */
[-C--:B------:R-:W-:Y:S01]  /*106d0*/  FMUL.FTZ R50, R50, R169.reuse ;  /* 0x000000a932327220 */ /* 0x080fe20000410000 */
[----:B------:R-:W-:Y:S01]  /*106e0*/  @!P6 PRMT R207, R31, 0x5410, RZ ;  /* 0x000054101fcfe816 */ /* 0x000fe200000000ff */
[----:B------:R-:W-:Y:S01]  /*106f0*/  FMUL.FTZ R51, R51, R169 ;  /* 0x000000a933337220 */ /* 0x000fe20000410000 */
[----:B------:R-:W-:Y:S01]  /*10700*/  ISETP.GE.U32.AND P6, PT, R252, R165, PT ;  /* 0x000000a5fc00720c */ /* 0x000fe20003fc6070 */
[----:B------:R-:W-:Y:S01]  /*10710*/  FADD.FTZ R165, R171, R168 ;  /* 0x000000a8aba57221 */ /* 0x000fe20000010000 */
[----:B------:R-:W-:Y:S01]  /*10720*/  PRMT R171, R201, 0x5410, R200 ;  /* 0x00005410c9ab7816 */ /* 0x000fe200000000c8 */
[-C--:B------:R-:W-:Y:S01]  /*10730*/  FMUL.FTZ R54, R54, R169.reuse ;  /* 0x000000a936367220 */ /* 0x080fe20000410000 */
[----:B------:R-:W-:Y:S01]  /*10740*/  @!P2 PRMT R201, R27, 0x5410, RZ ;  /* 0x000054101bc9a816 */ /* 0x000fe200000000ff */
[-C--:B------:R-:W-:Y:S01]  /*10750*/  FMUL.FTZ R55, R55, R169.reuse ;  /* 0x000000a937377220 */ /* 0x080fe20000410000 */
[----:B------:R-:W-:Y:S01]  /*10760*/  LOP3.LUT R27, R197, 0xff, RZ, 0xc0, !PT ;  /* 0x000000ffc51b7812 */ /* 0x000fe200078ec0ff */
[-C--:B------:R-:W-:Y:S01]  /*10770*/  FMUL.FTZ R58, R58, R169.reuse ;  /* 0x000000a93a3a7220 */ /* 0x080fe20000410000 */
[----:B------:R-:W-:Y:S01]  /*10780*/  LOP3.LUT R166, R202, 0xffff, RZ, 0xc0, !PT ;  /* 0x0000ffffcaa67812 */ /* 0x000fe200078ec0ff */
[----:B------:R-:W-:Y:S01]  /*10790*/  FMUL.FTZ R59, R59, R169 ;  /* 0x000000a93b3b7220 */ /* 0x000fe20000410000 */
[----:B------:R-:W-:Y:S01]  /*107a0*/  F2FP.BF16.PACK_AB R203, R224, R225 ;  /* 0x000000e1e0cb723e */ /* 0x000fe200000010ff */
[----:B------:R-:W-:Y:S01]  /*107b0*/  FMUL.FTZ R62, R62, R169 ;  /* 0x000000a93e3e7220 */ /* 0x000fe20000410000 */
[C---:B------:R-:W-:Y:S01]  /*107c0*/  ISETP.GE.U32.AND P2, PT, R252.reuse, R27, PT ;  /* 0x0000001bfc00720c */ /* 0x040fe20003f46070 */
[----:B------:R-:W-:Y:S01]  /*107d0*/  FMUL.FTZ R63, R63, R169 ;  /* 0x000000a93f3f7220 */ /* 0x000fe20000410000 */
[----:B------:R-:W-:Y:S01]  /*107e0*/  SHF.R.U32.HI R27, RZ, 0x18, R197 ;  /* 0x00000018ff1b7819 */ /* 0x000fe200000116c5 */
[----:B------:R-:W-:Y:S01]  /*107f0*/  @!P3 HFMA2.BF16_V2 R23, -RZ.H0_H0, RZ.H0_H0, -R203.H0_H0 ;  /* 0x200000ffff17b231 */ /* 0x000fe200003409cb */
[----:B------:R-:W-:Y:S01]  /*10800*/  ISETP.GE.U32.AND P5, PT, R252, R167, PT ;  /* 0x000000a7fc00720c */ /* 0x000fe20003fa6070 */
[-C--:B------:R-:W-:Y:S01]  /*10810*/  FMUL.FTZ R66, R66, R169.reuse ;  /* 0x000000a942427220 */ /* 0x080fe20000410000 */
[----:B------:R-:W-:Y:S01]  /*10820*/  LOP3.LUT R197, R197, 0xffff, RZ, 0xc0, !PT ;  /* 0x0000ffffc5c57812 */ /* 0x000fe200078ec0ff */
[-C--:B------:R-:W-:Y:S01]  /*10830*/  FMUL.FTZ R67, R67, R169.reuse ;  /* 0x000000a943437220 */ /* 0x080fe20000410000 */
[--C-:B------:R-:W-:Y:S01]  /*10840*/  SHF.R.U32.HI R199, RZ, 0x10, R202.reuse ;  /* 0x00000010ffc77819 */ /* 0x100fe200000116ca */
[-C--:B------:R-:W-:Y:S01]  /*10850*/  FMUL.FTZ R70, R70, R169.reuse ;  /* 0x000000a946467220 */ /* 0x080fe20000410000 */
[--C-:B------:R-:W-:Y:S01]  /*10860*/  SHF.R.U32.HI R249, RZ, 0x18, R202.reuse ;  /* 0x00000018fff97819 */ /* 0x100fe200000116ca */
[-C--:B------:R-:W-:Y:S01]  /*10870*/  FMUL.FTZ R71, R71, R169.reuse ;  /* 0x000000a947477220 */ /* 0x080fe20000410000 */
[----:B------:R-:W-:Y:S01]  /*10880*/  PRMT R202, R203, 0x7632, R202 ;  /* 0x00007632cbca7816 */ /* 0x000fe200000000ca */
[-C--:B------:R-:W-:Y:S01]  /*10890*/  FMUL.FTZ R74, R74, R169.reuse ;  /* 0x000000a94a4a7220 */ /* 0x080fe20000410000 */
[----:B------:R-:W-:Y:S01]  /*108a0*/  SHF.R.U32.HI R197, RZ, 0x8, R197 ;  /* 0x00000008ffc57819 */ /* 0x000fe200000116c5 */
[-C--:B------:R-:W-:Y:S01]  /*108b0*/  FMUL.FTZ R75, R75, R169.reuse ;  /* 0x000000a94b4b7220 */ /* 0x080fe20000410000 */
[----:B------:R-:W-:Y:S01]  /*108c0*/  SHF.R.U32.HI R166, RZ, 0x8, R166 ;  /* 0x00000008ffa67819 */ /* 0x000fe200000116a6 */
[-C--:B------:R-:W-:Y:S01]  /*108d0*/  FMUL.FTZ R78, R78, R169.reuse ;  /* 0x000000a94e4e7220 */ /* 0x080fe20000410000 */
[----:B------:R-:W-:Y:S01]  /*108e0*/  @!P5 HFMA2.BF16_V2 R26, -RZ.H0_H0, RZ.H0_H0, -R200.H0_H0 ;  /* 0x200000ffff1ad231 */ /* 0x000fe200003409c8 */
[-C--:B------:R-:W-:Y:S01]  /*108f0*/  FMUL.FTZ R79, R79, R169.reuse ;  /* 0x000000a94f4f7220 */ /* 0x080fe20000410000 */
[----:B------:R-:W-:Y:S01]  /*10900*/  @!P1 HFMA2.BF16_V2 R25, -RZ.H0_H0, RZ.H0_H0, -R202.H0_H0 ;  /* 0x200000ffff199231 */ /* 0x000fe200003409ca */
[-C--:B------:R-:W-:Y:S01]  /*10910*/  FMUL.FTZ R82, R82, R169.reuse ;  /* 0x000000a952527220 */ /* 0x080fe20000410000 */
[----:B------:R-:W-:Y:S01]  /*10920*/  LOP3.LUT R199, R199, 0xff, RZ, 0xc0, !PT ;  /* 0x000000ffc7c77812 */ /* 0x000fe200078ec0ff */
[-C--:B------:R-:W-:Y:S01]  /*10930*/  FMUL.FTZ R83, R83, R169.reuse ;  /* 0x000000a953537220 */ /* 0x080fe20000410000 */
[----:B------:R-:W-:Y:S01]  /*10940*/  @!P5 PRMT R200, R26, 0x5410, RZ ;  /* 0x000054101ac8d816 */ /* 0x000fe200000000ff */
[----:B------:R-:W-:Y:S01]  /*10950*/  FMUL.FTZ R86, R86, R169 ;  /* 0x000000a956567220 */ /* 0x000fe20000410000 */
[C---:B------:R-:W-:Y:S01]  /*10960*/  ISETP.GE.U32.AND P5, PT, R252.reuse, R27, PT ;  /* 0x0000001bfc00720c */ /* 0x040fe20003fa6070 */
[-C--:B------:R-:W-:Y:S01]  /*10970*/  FMUL.FTZ R87, R87, R169.reuse ;  /* 0x000000a957577220 */ /* 0x080fe20000410000 */
[----:B------:R-:W-:Y:S01]  /*10980*/  PRMT R167, R252, 0x7054, R252 ;  /* 0x00007054fca77816 */ /* 0x000fe200000000fc */
        /* <DEDUP_REMOVED lines=34> */
[----:B------:R-:W-:Y:S01]  /*10bb0*/  PRMT R169, R203, 0x5410, R202 ;  /* 0x00005410cba97816 */ /* 0x000fe200000000ca */
[----:B------:R-:W-:Y:S01]  /*10bc0*/  FADD.FTZ R26, R196, R165 ;  /* 0x000000a5c41a7221 */ /* 0x000fe20000010000 */
[----:B------:R-:W-:Y:S01]  /*10bd0*/  @!P3 PRMT R203, R23, 0x5410, RZ ;  /* 0x0000541017cbb816 */ /* 0x000fe200000000ff */
[----:B------:R-:W-:Y:S01]  /*10be0*/  FADD.FTZ R198, R195, R198 ;  /* 0x000000c6c3c67221 */ /* 0x000fe20000010000 */
[----:B------:R-:W-:Y:S01]  /*10bf0*/  LOP3.LUT R23, R197, 0xffff, RZ, 0xc0, !PT ;  /* 0x0000ffffc5177812 */ /* 0x000fe200078ec0ff */
[----:B------:R-:W-:Y:S01]  /*10c00*/  FADD.FTZ R26, R193, R26 ;  /* 0x0000001ac11a7221 */ /* 0x000fe20000010000 */
[----:B------:R-:W-:Y:S01]  /*10c10*/  F2FP.BF16.PACK_AB R197, R229, R230 ;  /* 0x000000e6e5c5723e */ /* 0x000fe200000010ff */
[----:B------:R-:W-:Y:S01]  /*10c20*/  FADD.FTZ R31, R191, R198 ;  /* 0x000000c6bf1f7221 */ /* 0x000fe20000010000 */
[----:B------:R-:W-:Y:S01]  /*10c30*/  ISETP.GE.U32.AND P3, PT, R252, R23, PT ;  /* 0x00000017fc00720c */ /* 0x000fe20003f66070 */
[----:B------:R-:W1:Y:S01]  /*10c40*/  MUFU.EX2 R191, R247 ;  /* 0x000000f700bf7308 */ /* 0x000e620000000800 */
[C---:B------:R-:W-:Y:S01]  /*10c50*/  PRMT R196, R197.reuse, 0x7632, R196 ;  /* 0x00007632c5c47816 */ /* 0x040fe200000000c4 */
[----:B------:R-:W-:Y:S01]  /*10c60*/  @!P2 HFMA2.BF16_V2 R22, -RZ.H0_H0, RZ.H0_H0, -R197.H0_H0 ;  /* 0x200000ffff16a231 */ /* 0x000fe200003409c5 */
[----:B------:R-:W-:Y:S01]  /*10c70*/  LOP3.LUT R23, R166, 0xffff, RZ, 0xc0, !PT ;  /* 0x0000ffffa6177812 */ /* 0x000fe200078ec0ff */
[----:B------:R-:W-:Y:S01]  /*10c80*/  FADD.FTZ R31, R194, R31 ;  /* 0x0000001fc21f7221 */ /* 0x000fe20000010000 */
[----:B------:R-:W-:Y:S01]  /*10c90*/  PRMT R168, R197, 0x5410, R196 ;  /* 0x00005410c5a87816 */ /* 0x000fe200000000c4 */
[----:B------:R-:W-:Y:S01]  /*10ca0*/  FADD.FTZ R233, R233, R26 ;  /* 0x0000001ae9e97221 */ /* 0x000fe20000010000 */
[----:B------:R-:W-:-:S02]  /*10cb0*/  @!P1 PRMT R202, R25, 0x5410, RZ ;  /* 0x0000541019ca9816 */ /* 0x000fc400000000ff */
[----:B------:R-:W-:Y:S01]  /*10cc0*/  ISETP.GE.U32.AND P1, PT, R252, R249, PT ;  /* 0x000000f9fc00720c */ /* 0x000fe20003f26070 */
[----:B------:R-:W-:Y:S01]  /*10cd0*/  FADD.FTZ R188, R188, R233 ;  /* 0x000000e9bcbc7221 */ /* 0x000fe20000010000 */
[----:B------:R-:W-:Y:S01]  /*10ce0*/  @!P2 PRMT R197, R22, 0x5410, RZ ;  /* 0x0000541016c5a816 */ /* 0x000fe200000000ff */
[----:B------:R-:W-:Y:S01]  /*10cf0*/  @!P3 HFMA2.BF16_V2 R3, -RZ.H0_H0, RZ.H0_H0, -R196.H0_H0 ;  /* 0x200000ffff03b231 */ /* 0x000fe200003409c4 */
[----:B------:R-:W-:Y:S01]  /*10d00*/  ISETP.GE.U32.AND P2, PT, R252, R199, PT ;  /* 0x000000c7fc00720c */ /* 0x000fe20003f46070 */
[----:B------:R-:W-:Y:S01]  /*10d10*/  FADD.FTZ R22, R192, R31 ;  /* 0x0000001fc0167221 */ /* 0x000fe20000010000 */
[----:B------:R-:W-:Y:S01]  /*10d20*/  F2FP.BF16.PACK_AB R199, R222, R223 ;  /* 0x000000dfdec7723e */ /* 0x000fe200000010ff */
[----:B------:R-:W-:Y:S01]  /*10d30*/  FADD.FTZ R187, R187, R188 ;  /* 0x000000bcbbbb7221 */ /* 0x000fe20000010000 */
[----:B------:R-:W-:Y:S01]  /*10d40*/  @!P3 PRMT R196, R3, 0x5410, RZ ;  /* 0x0000541003c4b816 */ /* 0x000fe200000000ff */
[----:B------:R-:W-:Y:S01]  /*10d50*/  FADD.FTZ R221, R221, R22 ;  /* 0x00000016dddd7221 */ /* 0x000fe20000010000 */
[----:B------:R-:W2:Y:S01]  /*10d60*/  MUFU.EX2 R3, R246 ;  /* 0x000000f600037308 */ /* 0x000ea20000000800 */
[----:B------:R-:W-:Y:S01]  /*10d70*/  ISETP.GE.U32.AND P3, PT, R252, R23, PT ;  /* 0x00000017fc00720c */ /* 0x000fe20003f66070 */
[----:B------:R-:W-:Y:S01]  /*10d80*/  @!P6 HFMA2.BF16_V2 R21, -RZ.H0_H0, RZ.H0_H0, -R199.H0_H0 ;  /* 0x200000ffff15e231 */ /* 0x000fe200003409c7 */
[----:B-1----:R-:W-:Y:S01]  /*10d90*/  F2FP.BF16.PACK_AB R193, R191, R228 ;  /* 0x000000e4bfc1723e */ /* 0x002fe200000010ff */
[----:B------:R-:W-:Y:S01]  /*10da0*/  FADD.FTZ R190, R190, R221 ;  /* 0x000000ddbebe7221 */ /* 0x000fe20000010000 */
[----:B------:R-:W-:Y:S01]  /*10db0*/  PRMT R198, R199, 0x7632, R198 ;  /* 0x00007632c7c67816 */ /* 0x000fe200000000c6 */
[----:B------:R-:W-:Y:S01]  /*10dc0*/  FADD.FTZ R186, R186, R187 ;  /* 0x000000bbbaba7221 */ /* 0x000fe20000010000 */
[----:B------:R-:W-:Y:S01]  /*10dd0*/  PRMT R192, R193, 0x7632, R192 ;  /* 0x00007632c1c07816 */ /* 0x000fe200000000c0 */
[----:B------:R-:W-:Y:S01]  /*10de0*/  @!P4 HFMA2.BF16_V2 R7, -RZ.H0_H0, RZ.H0_H0, -R193.H0_H0 ;  /* 0x200000ffff07c231 */ /* 0x000fe200003409c1 */
[----:B------:R-:W-:Y:S01]  /*10df0*/  PRMT R166, R199, 0x5410, R198 ;  /* 0x00005410c7a67816 */ /* 0x000fe200000000c6 */
[----:B------:R-:W-:Y:S01]  /*10e00*/  @!P5 HFMA2.BF16_V2 R20, -RZ.H0_H0, RZ.H0_H0, -R198.H0_H0 ;  /* 0x200000ffff14d231 */ /* 0x000fe200003409c6 */
[----:B------:R-:W-:Y:S01]  /*10e10*/  PRMT R165, R193, 0x5410, R192 ;  /* 0x00005410c1a57816 */ /* 0x000fe200000000c0 */
[----:B------:R-:W-:Y:S01]  /*10e20*/  FADD.FTZ R190, R189, R190 ;  /* 0x000000bebdbe7221 */ /* 0x000fe20000010000 */
[----:B------:R-:W-:Y:S01]  /*10e30*/  @!P4 PRMT R193, R7, 0x5410, RZ ;  /* 0x0000541007c1c816 */ /* 0x000fe200000000ff */
[----:B------:R-:W-:Y:S01]  /*10e40*/  @!P3 HFMA2.BF16_V2 R6, -RZ.H0_H0, RZ.H0_H0, -R192.H0_H0 ;  /* 0x200000ffff06b231 */ /* 0x000fe200003409c0 */
[----:B------:R-:W-:Y:S01]  /*10e50*/  @!P5 PRMT R198, R20, 0x5410, RZ ;  /* 0x0000541014c6d816 */ /* 0x000fe200000000ff */
[----:B------:R-:W-:Y:S01]  /*10e60*/  FADD.FTZ R19, R19, R190 ;  /* 0x000000be13137221 */ /* 0x000fe20000010000 */
[----:B--2---:R-:W-:Y:S01]  /*10e70*/  F2FP.BF16.PACK_AB R195, R3, R220 ;  /* 0x000000dc03c3723e */ /* 0x004fe200000010ff */
[----:B------:R-:W-:Y:S01]  /*10e80*/  FADD.FTZ R227, R227, R186 ;  /* 0x000000bae3e37221 */ /* 0x000fe20000010000 */
[----:B------:R-:W-:Y:S01]  /*10e90*/  @!P3 PRMT R192, R6, 0x5410, RZ ;  /* 0x0000541006c0b816 */ /* 0x000fe200000000ff */
[----:B------:R-:W-:Y:S01]  /*10ea0*/  FADD.FTZ R19, R234, R19 ;  /* 0x00000013ea137221 */ /* 0x000fe20000010000 */
[----:B------:R-:W-:Y:S01]  /*10eb0*/  PRMT R194, R195, 0x7632, R194 ;  /* 0x00007632c3c27816 */ /* 0x000fe200000000c2 */
[----:B------:R-:W-:Y:S01]  /*10ec0*/  @!P2 HFMA2.BF16_V2 R5, -RZ.H0_H0, RZ.H0_H0, -R195.H0_H0 ;  /* 0x200000ffff05a231 */ /* 0x000fe200003409c3 */
[----:B------:R-:W-:Y:S01]  /*10ed0*/  LOP3.LUT R6, R245, UR12, R236, 0x96, !PT ;  /* 0x0000000cf5067c12 */ /* 0x000fe2000f8e96ec */
[----:B------:R-:W-:Y:S01]  /*10ee0*/  FADD.FTZ R226, R226, R227 ;  /* 0x000000e3e2e27221 */ /* 0x000fe20000010000 */
[----:B------:R-:W-:Y:S01]  /*10ef0*/  PRMT R164, R195, 0x5410, R194 ;  /* 0x00005410c3a47816 */ /* 0x000fe200000000c2 */
[----:B------:R-:W-:Y:S01]  /*10f00*/  @!P1 HFMA2.BF16_V2 R4, -RZ.H0_H0, RZ.H0_H0, -R194.H0_H0 ;  /* 0x200000ffff049231 */ /* 0x000fe200003409c2 */
[----:B------:R-:W-:Y:S01]  /*10f10*/  @!P2 PRMT R195, R5, 0x5410, RZ ;  /* 0x0000541005c3a816 */ /* 0x000fe200000000ff */
[----:B------:R-:W-:Y:S01]  /*10f20*/  IMAD.WIDE.U32 R6, R6, -0x326172a9, RZ ;  /* 0xcd9e8d5706067825 */ /* 0x000fe200078e00ff */
[----:B------:R-:W-:-:S02]  /*10f30*/  @!P6 PRMT R199, R21, 0x5410, RZ ;  /* 0x0000541015c7e816 */ /* 0x000fc400000000ff */
[----:B------:R-:W-:Y:S01]  /*10f40*/  @!P1 PRMT R194, R4, 0x5410, RZ ;  /* 0x0000541004c29816 */ /* 0x000fe200000000ff */
[----:B------:R-:W-:Y:S01]  /*10f50*/  IMAD.MOV.U32 R5, RZ, RZ, c[0x0][0x228] ;  /* 0x00008a00ff057624 */ /* 0x000fe200078e00ff */
[----:B------:R-:W-:Y:S01]  /*10f60*/  LOP3.LUT R4, R237, UR14, R34, 0x96, !PT ;  /* 0x0000000eed047c12 */ /* 0x000fe2000f8e9622 */
[----:B------:R-:W-:Y:S02]  /*10f70*/  FADD.FTZ R232, R232, R19 ;  /* 0x00000013e8e87221 */ /* 0x000fe40000010000 */
[----:B------:R-:W-:Y:S02]  /*10f80*/  IMAD.SHL.U32 R5, R5, 0x8, RZ ;  /* 0x0000000805057824 */ /* 0x000fe400078e00ff */
[----:B------:R-:W-:-:S04]  /*10f90*/  IMAD.WIDE.U32 R26, R4, -0x326172a9, RZ ;  /* 0xcd9e8d57041a7825 */ /* 0x000fc800078e00ff */
[----:B------:R-:W-:Y:S01]  /*10fa0*/  IMAD.WIDE R236, R5, 0x2, R16 ;  /* 0x0000000205ec7825 */ /* 0x000fe200078e0210 */
[----:B------:R-:W-:Y:S02]  /*10fb0*/  LOP3.LUT R4, R27, UR13, R32, 0x96, !PT ;  /* 0x0000000d1b047c12 */ /* 0x000fe4000f8e9620 */
[----:B------:R-:W-:Y:S01]  /*10fc0*/  LOP3.LUT R26, R7, UR11, R26, 0x96, !PT ;  /* 0x0000000b071a7c12 */ /* 0x000fe2000f8e961a */
[----:B------:R-:W-:Y:S01]  /*10fd0*/  FADD.FTZ R225, R225, R226 ;  /* 0x000000e2e1e17221 */ /* 0x000fe20000010000 */
[----:B------:R-:W-:Y:S01]  /*10fe0*/  STG.E.U16 [R236.64+-0x100], R240 ;  /* 0xffff00f0ec007986 */ /* 0x000fe2000c10151a */
[----:B------:R-:W-:-:S03]  /*10ff0*/  IMAD.WIDE.U32 R4, R4, -0x2daee0ad, RZ ;  /* 0xd2511f5304047825 */ /* 0x000fc600078e00ff */
[----:B------:R1:W-:Y:S01]  /*11000*/  STG.E.U16 [R236.64+-0xfe], R241 ;  /* 0xffff02f1ec007986 */ /* 0x0003e2000c10151a */
[----:B------:R-:W-:Y:S01]  /*11010*/  IMAD.WIDE.U32 R26, R26, -0x2daee0ad, RZ ;  /* 0xd2511f531a1a7825 */ /* 0x000fe200078e00ff */
[----:B------:R-:W-:Y:S02]  /*11020*/  LOP3.LUT R244, R5, UR10, R244, 0x96, !PT ;  /* 0x0000000a05f47c12 */ /* 0x000fe4000f8e96f4 */
[----:B------:R-:W-:Y:S01]  /*11030*/  STG.E.U16 [R16.64+-0xf0], R183 ;  /* 0xffff10b710007986 */ /* 0x000fe2000c10151a */
[----:B------:R-:W-:Y:S01]  /*11040*/  FADD.FTZ R231, R231, R232 ;  /* 0x000000e8e7e77221 */ /* 0x000fe20000010000 */
[----:B------:R-:W-:Y:S01]  /*11050*/  LOP3.LUT R4, R27, UR8, R4, 0x96, !PT ;  /* 0x000000081b047c12 */ /* 0x000fe2000f8e9604 */
[----:B------:R-:W-:Y:S01]  /*11060*/  IMAD.WIDE.U32 R244, R244, -0x326172a9, RZ ;  /* 0xcd9e8d57f4f47825 */ /* 0x000fe200078e00ff */
[----:B------:R-:W-:Y:S03]  /*11070*/  STG.E.U16 [R16.64+-0xee], R182 ;  /* 0xffff12b610007986 */ /* 0x000fe6000c10151a */
[----:B------:R-:W-:Y:S01]  /*11080*/  FADD.FTZ R224, R224, R225 ;  /* 0x000000e1e0e07221 */ /* 0x000fe20000010000 */
[----:B------:R-:W-:Y:S01]  /*11090*/  LOP3.LUT R25, R245, UR9, R6, 0x96, !PT ;  /* 0x00000009f5197c12 */ /* 0x000fe2000f8e9606 */
[----:B------:R-:W-:Y:S01]  /*110a0*/  FADD.FTZ R230, R230, R231 ;  /* 0x000000e7e6e67221 */ /* 0x000fe20000010000 */
[----:B------:R-:W-:Y:S01]  /*110b0*/  STG.E.U16 [R236.64+-0xf0], R185 ;  /* 0xffff10b9ec007986 */ /* 0x000fe2000c10151a */
[----:B------:R-:W-:-:S02]  /*110c0*/  FADD.FTZ R223, R223, R224 ;  /* 0x000000e0dfdf7221 */ /* 0x000fc40000010000 */
[----:B------:R-:W-:Y:S01]  /*110d0*/  FADD.FTZ R229, R229, R230 ;  /* 0x000000e6e5e57221 */ /* 0x000fe20000010000 */
[----:B------:R-:W-:Y:S01]  /*110e0*/  STG.E.U16 [R236.64+-0xee], R184 ;  /* 0xffff12b8ec007986 */ /* 0x000fe2000c10151a */
[----:B------:R-:W-:Y:S02]  /*110f0*/  FADD.FTZ R223, R222, R223 ;  /* 0x000000dfdedf7221 */ /* 0x000fe40000010000 */
[----:B------:R-:W-:Y:S01]  /*11100*/  FADD.FTZ R228, R228, R229 ;  /* 0x000000e5e4e47221 */ /* 0x000fe20000010000 */
[----:B------:R-:W-:Y:S01]  /*11110*/  STG.E.U16 [R16.64+-0xe0], R179 ;  /* 0xffff20b310007986 */ /* 0x000fe2000c10151a */
[----:B------:R-:W-:-:S03]  /*11120*/  FADD.FTZ R220, R220, R223 ;  /* 0x000000dfdcdc7221 */ /* 0x000fc60000010000 */
[----:B------:R-:W-:Y:S01]  /*11130*/  STG.E.U16 [R16.64+-0xde], R178 ;  /* 0xffff22b210007986 */ /* 0x000fe2000c10151a */
[----:B-1----:R-:W-:-:S03]  /*11140*/  IMAD.WIDE.U32 R240, R4, -0x326172a9, RZ ;  /* 0xcd9e8d5704f07825 */ /* 0x002fc600078e00ff */
[----:B------:R-:W-:Y:S01]  /*11150*/  STG.E.U16 [R236.64+-0xe0], R181 ;  /* 0xffff20b5ec007986 */ /* 0x000fe2000c10151a */
[----:B------:R-:W-:Y:S01]  /*11160*/  FADD.FTZ R3, R3, R220 ;  /* 0x000000dc03037221 */ /* 0x000fe20000010000 */
[----:B------:R-:W-:Y:S02]  /*11170*/  LOP3.LUT R5, R241, UR4, R244, 0x96, !PT ;  /* 0x00000004f1057c12 */ /* 0x000fe4000f8e96f4 */
[----:B------:R-:W-:Y:S01]  /*11180*/  SHF.R.U32.HI R20, RZ, 0x10, R240 ;  /* 0x00000010ff147819 */ /* 0x000fe200000116f0 */
[----:B------:R-:W-:Y:S01]  /*11190*/  STG.E.U16 [R236.64+-0xde], R180 ;  /* 0xffff22b4ec007986 */ /* 0x000fe2000c10151a */
[----:B------:R-:W-:Y:S02]  /*111a0*/  LOP3.LUT R7, R5, 0xffff, RZ, 0xc0, !PT ;  /* 0x0000ffff05077812 */ /* 0x000fe400078ec0ff */
[----:B------:R-:W-:Y:S01]  /*111b0*/  SHF.R.U32.HI R6, RZ, 0x10, R5 ;  /* 0x00000010ff067819 */ /* 0x000fe20000011605 */
[----:B------:R-:W-:Y:S01]  /*111c0*/  STG.E.U16 [R16.64+-0xd0], R18 ;  /* 0xffff301210007986 */ /* 0x000fe2000c10151a */
[----:B------:R-:W-:-:S02]  /*111d0*/  SHF.R.U32.HI R7, RZ, 0x8, R7 ;  /* 0x00000008ff077819 */ /* 0x000fc40000011607 */
[----:B------:R-:W-:Y:S01]  /*111e0*/  LOP3.LUT R4, R5, 0xff, RZ, 0xc0, !PT ;  /* 0x000000ff05047812 */ /* 0x000fe200078ec0ff */
[----:B------:R-:W-:Y:S01]  /*111f0*/  STG.E.U16 [R16.64+-0xce], R11 ;  /* 0xffff320b10007986 */ /* 0x000fe2000c10151a */
[----:B------:R-:W-:Y:S02]  /*11200*/  SHF.R.U32.HI R5, RZ, 0x18, R5 ;  /* 0x00000018ff057819 */ /* 0x000fe40000011605 */
[----:B------:R-:W-:Y:S01]  /*11210*/  LOP3.LUT R6, R6, 0xff, RZ, 0xc0, !PT ;  /* 0x000000ff06067812 */ /* 0x000fe200078ec0ff */
[----:B------:R-:W-:Y:S01]  /*11220*/  STG.E.U16 [R236.64+-0xd0], R177 ;  /* 0xffff30b1ec007986 */ /* 0x000fe2000c10151a */
[----:B------:R-:W-:Y:S02]  /*11230*/  PRMT R4, R4, 0x5410, R7 ;  /* 0x0000541004047816 */ /* 0x000fe40000000007 */
[----:B------:R-:W-:Y:S01]  /*11240*/  PRMT R6, R6, 0x5410, R5 ;  /* 0x0000541006067816 */ /* 0x000fe20000000005 */
[----:B------:R-:W-:Y:S01]  /*11250*/  STG.E.U16 [R236.64+-0xce], R176 ;  /* 0xffff32b0ec007986 */ /* 0x000fe2000c10151a */
[----:B------:R-:W-:Y:S01]  /*11260*/  SHF.R.U32.HI R7, RZ, 0x18, R240 ;  /* 0x00000018ff077819 */ /* 0x000fe200000116f0 */
[--C-:B------:R-:W-:Y:S01]  /*11270*/  HSET2.LE.AND R4, R4, R167.reuse, PT ;  /* 0x000000a704047233 */ /* 0x100fe20003803000 */
[----:B------:R-:W-:Y:S01]  /*11280*/  LOP3.LUT R20, R20, 0xff, RZ, 0xc0, !PT ;  /* 0x000000ff14147812 */ /* 0x000fe200078ec0ff */
[----:B------:R-:W-:Y:S01]  /*11290*/  HSET2.LE.AND R5, R6, R167, PT ;  /* 0x000000a706057233 */ /* 0x000fe20003803000 */
[----:B------:R-:W-:Y:S01]  /*112a0*/  LOP3.LUT R6, R240, 0xffff, RZ, 0xc0, !PT ;  /* 0x0000fffff0067812 */ /* 0x000fe200078ec0ff */
[----:B------:R-:W-:Y:S01]  /*112b0*/  STG.E.U16 [R16.64+-0xc0], R205 ;  /* 0xffff40cd10007986 */ /* 0x000fe2000c10151a */
[----:B------:R-:W-:-:S02]  /*112c0*/  PRMT R20, R20, 0x5410, R7 ;  /* 0x0000541014147816 */ /* 0x000fc40000000007 */
[----:B------:R-:W-:Y:S01]  /*112d0*/  LOP3.LUT R21, R240, 0xff, RZ, 0xc0, !PT ;  /* 0x000000fff0157812 */ /* 0x000fe200078ec0ff */
[----:B------:R-:W-:Y:S01]  /*112e0*/  STG.E.U16 [R16.64+-0xbe], R204 ;  /* 0xffff42cc10007986 */ /* 0x000fe2000c10151a */
[----:B------:R-:W-:Y:S01]  /*112f0*/  SHF.R.U32.HI R6, RZ, 0x8, R6 ;  /* 0x00000008ff067819 */ /* 0x000fe20000011606 */
[--C-:B------:R-:W-:Y:S01]  /*11300*/  HSET2.LE.AND R20, R20, R167.reuse, PT ;  /* 0x000000a714147233 */ /* 0x100fe20003803000 */
[----:B------:R-:W-:Y:S01]  /*11310*/  LOP3.LUT R4, R4, R239, RZ, 0xc0, !PT ;  /* 0x000000ef04047212 */ /* 0x000fe200078ec0ff */
[----:B------:R-:W-:Y:S01]  /*11320*/  STG.E.U16 [R236.64+-0xc0], R207 ;  /* 0xffff40cfec007986 */ /* 0x000fe2000c10151a */
[----:B------:R-:W-:Y:S02]  /*11330*/  PRMT R6, R21, 0x5410, R6 ;  /* 0x0000541015067816 */ /* 0x000fe40000000006 */
[----:B------:R-:W-:Y:S01]  /*11340*/  LOP3.LUT R7, R20, R175, RZ, 0xc0, !PT ;  /* 0x000000af14077212 */ /* 0x000fe200078ec0ff */
[----:B------:R-:W-:Y:S01]  /*11350*/  STG.E.U16 [R236.64+-0xbe], R206 ;  /* 0xffff42ceec007986 */ /* 0x000fe2000c10151a */
[----:B------:R-:W-:Y:S01]  /*11360*/  LOP3.LUT R5, R5, R238, RZ, 0xc0, !PT ;  /* 0x000000ee05057212 */ /* 0x000fe200078ec0ff */
[----:B------:R-:W-:-:S02]  /*11370*/  HSET2.LE.AND R6, R6, R167, PT ;  /* 0x000000a706067233 */ /* 0x000fc40003803000 */
[----:B------:R-:W1:Y:S03]  /*11380*/  LDSM.16.MT88.4 R20, [R212+0x18000] ;  /* 0x01800000d414783b */ /* 0x000e660000004200 */
        /* <DEDUP_REMOVED lines=174> */
[----:B------:R-:W2:Y:S01]  /*11e70*/  LDSM.16.MT88.4 R20, [R208+0x19000] ;  /* 0x01900000d014783b */ /* 0x000ea20000004200 */
[----:B------:R-:W-:Y:S01]  /*11e80*/  HSET2.LE.AND R170, R170, R167, PT ;  /* 0x000000a7aaaa7233 */ /* 0x000fe20003803000 */
[----:B------:R-:W-:Y:S02]  /*11e90*/  LOP3.LUT R5, R5, R174, RZ, 0xc0, !PT ;  /* 0x000000ae05057212 */ /* 0x000fe400078ec0ff */
[----:B------:R-:W3:Y:S01]  /*11ea0*/  LDSM.16.MT88.4 R32, [R212+0x19000] ;  /* 0x01900000d420783b */ /* 0x000ee20000004200 */
[----:B------:R-:W-:Y:S02]  /*11eb0*/  LOP3.LUT R6, R6, R171, RZ, 0xc0, !PT ;  /* 0x000000ab06067212 */ /* 0x000fe400078ec0ff */
[----:B------:R-:W-:-:S07]  /*11ec0*/  LOP3.LUT R7, R170, R169, RZ, 0xc0, !PT ;  /* 0x000000a9aa077212 */ /* 0x000fce00078ec0ff */
        /* <DEDUP_REMOVED lines=56> */
[----:B------:R-:W-:Y:S02]  /*12250*/  SHF.R.U32.HI R30, RZ, 0x8, R5 ;  /* 0x00000008ff1e7819 */ /* 0x000fe40000011605 */
[----:B------:R-:W-:Y:S02]  /*12260*/  SHF.R.U32.HI R172, RZ, 0x18, R172 ;  /* 0x00000018ffac7819 */ /* 0x000fe400000116ac */
[----:B------:R-:W-:Y:S02]  /*12270*/  LOP3.LUT R7, R7, 0xff, RZ, 0xc0, !PT ;  /* 0x000000ff07077812 */ /* 0x000fe400078ec0ff */
[----:B------:R-:W-:Y:S01]  /*12280*/  LOP3.LUT R5, R28, 0xff, RZ, 0xc0, !PT ;  /* 0x000000ff1c057812 */ /* 0x000fe200078ec0ff */
[----:B------:R-:W-:Y:S01]  /*12290*/  HSET2.LE.AND R28, R4, R167, PT ;  /* 0x000000a7041c7233 */ /* 0x000fe20003803000 */
[----:B------:R-:W-:-:S02]  /*122a0*/  PRMT R6, R7, 0x5410, R6 ;  /* 0x0000541007067816 */ /* 0x000fc40000000006 */
[----:B------:R-:W-:Y:S02]  /*122b0*/  PRMT R30, R29, 0x5410, R30 ;  /* 0x000054101d1e7816 */ /* 0x000fe4000000001e */
[----:B------:R-:W-:Y:S01]  /*122c0*/  PRMT R172, R5, 0x5410, R172 ;  /* 0x0000541005ac7816 */ /* 0x000fe200000000ac */
[--C-:B------:R-:W-:Y:S01]  /*122d0*/  HSET2.LE.AND R7, R6, R167.reuse, PT ;  /* 0x000000a706077233 */ /* 0x100fe20003803000 */
[----:B------:R-:W-:Y:S01]  /*122e0*/  LOP3.LUT R6, R28, R165, RZ, 0xc0, !PT ;  /* 0x000000a51c067212 */ /* 0x000fe200078ec0ff */
[--C-:B------:R-:W-:Y:S02]  /*122f0*/  HSET2.LE.AND R29, R30, R167.reuse, PT ;  /* 0x000000a71e1d7233 */ /* 0x100fe40003803000 */
[----:B------:R-:W-:Y:S01]  /*12300*/  HSET2.LE.AND R5, R172, R167, PT ;  /* 0x000000a7ac057233 */ /* 0x000fe20003803000 */
[----:B------:R-:W-:Y:S01]  /*12310*/  LOP3.LUT R7, R7, R164, RZ, 0xc0, !PT ;  /* 0x000000a407077212 */ /* 0x000fe200078ec0ff */
[----:B------:R-:W2:Y:S01]  /*12320*/  LDSM.16.MT88.4 R172, [R209+0x19800] ;  /* 0x01980000d1ac783b */ /* 0x000ea20000004200 */
[----:B------:R-:W-:-:S02]  /*12330*/  LOP3.LUT R4, R29, R168, RZ, 0xc0, !PT ;  /* 0x000000a81d047212 */ /* 0x000fc400078ec0ff */
[----:B------:R-:W-:Y:S01]  /*12340*/  LOP3.LUT R5, R5, R166, RZ, 0xc0, !PT ;  /* 0x000000a605057212 */ /* 0x000fe200078ec0ff */
[----:B------:R-:W3:Y:S04]  /*12350*/  LDSM.16.MT88.4 R168, [R208+0x19800] ;  /* 0x01980000d0a8783b */ /* 0x000ee80000004200 */
[----:B------:R-:W5:Y:S02]  /*12360*/  LDSM.16.MT88.4 R164, [R212+0x1b800] ;  /* 0x01b80000d4a4783b */ /* 0x000f640000004200 */
[C---:B----4-:R-:W-:Y:S02]  /*12370*/  HMMA.16816.F32.BF16 R160, R4.reuse, R24, R160 ;  /* 0x0000001804a0723c */ /* 0x050fe400000418a0 */
[----:B------:R-:W4:Y:S06]  /*12380*/  LDSM.16.MT88.4 R28, [R209+0x1b800] ;  /* 0x01b80000d11c783b */ /* 0x000f2c0000004200 */
        /* <DEDUP_REMOVED lines=28> */
[C---:B---3--:R-:W-:Y:S08]  /*12550*/  HMMA.16816.F32.BF16 R108, R4.reuse, R168, R108 ;  /* 0x000000a8046c723c */ /* 0x048ff0000004186c */
[C---:B------:R-:W-:Y:S08]  /*12560*/  HMMA.16816.F32.BF16 R112, R4.reuse, R170, R112 ;  /* 0x000000aa0470723c */ /* 0x040ff00000041870 */
[C---:B-----5:R-:W-:Y:S07]  /*12570*/  HMMA.16816.F32.BF16 R116, R4.reuse, R164, R116 ;  /* 0x000000a40474723c */ /* 0x060fee0000041874 */
[----:B------:R-:W-:Y:S01]  /*12580*/  IADD3 R164, P1, R16, -0x180, RZ ;  /* 0xfffffe8010a47810 */ /* 0x000fe20007f3e0ff */
[C---:B------:R-:W-:Y:S07]  /*12590*/  HMMA.16816.F32.BF16 R120, R4.reuse, R166, R120 ;  /* 0x000000a60478723c */ /* 0x040fee0000041878 */
[----:B------:R-:W-:Y:S01]  /*125a0*/  IADD3.X R167, R17, -0x1, RZ, P1, !PT ;  /* 0xffffffff11a77810 */ /* 0x000fe20000ffe4ff */
[C---:B------:R-:W-:Y:S08]  /*125b0*/  HMMA.16816.F32.BF16 R152, R4.reuse, R32, R152 ;  /* 0x000000200498723c */ /* 0x040ff00000041898 */
[C---:B------:R-:W-:Y:S08]  /*125c0*/  HMMA.16816.F32.BF16 R148, R4.reuse, R34, R148 ;  /* 0x000000220494723c */ /* 0x040ff00000041894 */
[C---:B----4-:R-:W-:Y:S08]  /*125d0*/  HMMA.16816.F32.BF16 R144, R4.reuse, R28, R144 ;  /* 0x0000001c0490723c */ /* 0x050ff00000041890 */
[C---:B------:R-:W-:Y:S08]  /*125e0*/  HMMA.16816.F32.BF16 R140, R4.reuse, R30, R140 ;  /* 0x0000001e048c723c */ /* 0x040ff0000004188c */
[C---:B------:R-:W-:Y:S08]  /*125f0*/  HMMA.16816.F32.BF16 R136, R4.reuse, R24, R136 ;  /* 0x000000180488723c */ /* 0x040ff00000041888 */
[C---:B------:R-:W-:Y:S08]  /*12600*/  HMMA.16816.F32.BF16 R132, R4.reuse, R26, R132 ;  /* 0x0000001a0484723c */ /* 0x040ff00000041884 */
[C---:B-1----:R-:W-:Y:S08]  /*12610*/  HMMA.16816.F32.BF16 R124, R4.reuse, R20, R124 ;  /* 0x00000014047c723c */ /* 0x042ff0000004187c */
[----:B------:R-:W-:Y:S07]  /*12620*/  HMMA.16816.F32.BF16 R128, R4, R22, R128 ;  /* 0x000000160480723c */ /* 0x000fee0000041880 */
[----:B------:R-:W-:-:S05]  /*12630*/  FADD.FTZ R4, R191, R228 ;  /* 0x000000e4bf047221 */ /* 0x000fca0000010000 */
[----:B------:R1:W-:Y:S04]  /*12640*/  STL [R1+0x6c], R4 ;  /* 0x00006c0401007387 */ /* 0x0003e80000100800 */
[----:B------:R1:W-:Y:S01]  /*12650*/  STL [R1+0x68], R3 ;  /* 0x0000680301007387 */ /* 0x0003e20000100800 */
[----:B------:R-:W-:Y:S05]  /*12660*/  @P0 BRA `(.L_x_996) ;  /* 0x0000001000000947 */ /* 0x000fea0003800000 */
.L_x_989:
[----:B------:R-:W-:-:S12]  /*12670*/  UIADD3 UR34, UR7, -0x1, URZ ;  /* 0xffffffff07227890 */ /* 0x000fd8000fffe03f */
.L_x_996:
[----:B------:R-:W-:-:S13]  /*12680*/  ISETP.LE.AND P0, PT, RZ, UR34, PT ;  /* 0x00000022ff007c0c */ /* 0x000fda000bf03270 */
[----:B------:R-:W-:Y:S05]  /*12690*/  @!P0 BRA `(.L_x_997) ;  /* 0x00005a9000008947 */ /* 0x000fea0003800000 */
[----:B------:R-:W2:Y:S01]  /*126a0*/  LDL.64 R20, [R1+0x20] ;  /* 0x0000200001147983 */ /* 0x000ea20000100a00 */
[----:B------:R-:W-:Y:S01]  /*126b0*/  USHF.R.S32.HI UR35, URZ, 0x1f, UR31 ;  /* 0x0000001f3f237899 */ /* 0x000fe2000801141f */
[----:B-1----:R-:W-:Y:S01]  /*126c0*/  IMAD.U32 R4, RZ, RZ, UR31 ;  /* 0x0000001fff047e24 */ /* 0x002fe2000f8e00ff */
[----:B------:R-:W-:Y:S01]  /*126d0*/  ULDC.64 UR6, c[0x0][0x1b8] ;  /* 0x00006e0000067ab9 */ /* 0x000fe20000000a00 */
[----:B------:R-:W1:Y:S01]  /*126e0*/  S2R R6, SR_TID.X ;  /* 0x0000000000067919 */ /* 0x000e620000002100 */
[----:B------:R-:W-:Y:S01]  /*126f0*/  ULDC.64 UR4, c[0x0][0x1b0] ;  /* 0x00006c0000047ab9 */ /* 0x000fe20000000a00 */
[----:B------:R-:W-:Y:S01]  /*12700*/  IMAD.U32 R3, RZ, RZ, UR31 ;  /* 0x0000001fff037e24 */ /* 0x000fe2000f8e00ff */
[----:B------:R-:W-:Y:S01]  /*12710*/  UIMAD UR6, UR35, UR6, URZ ;  /* 0x00000006230672a4 */ /* 0x000fe2000f8e023f */
[----:B------:R-:W-:Y:S01]  /*12720*/  IMAD.MOV.U32 R165, RZ, RZ, R0 ;  /* 0x000000ffffa57224 */ /* 0x000fe200078e0000 */
[----:B------:R-:W-:Y:S02]  /*12730*/  UIMAD UR4, UR35, UR4, URZ ;  /* 0x00000004230472a4 */ /* 0x000fe4000f8e023f */
[----:B------:R-:W-:-:S02]  /*12740*/  UIMAD UR6, UR31, UR7, UR6 ;  /* 0x000000071f0672a4 */ /* 0x000fc4000f8e0206 */
[----:B------:R-:W-:Y:S02]  /*12750*/  UIMAD UR7, UR31, UR5, UR4 ;  /* 0x000000051f0772a4 */ /* 0x000fe4000f8e0204 */
[----:B------:R-:W-:Y:S02]  /*12760*/  ULDC UR35, c[0x0][0x228] ;  /* 0x00008a0000237ab9 */ /* 0x000fe40000000800 */
[----:B------:R-:W-:Y:S02]  /*12770*/  USHF.L.U32 UR35, UR35, 0x3, URZ ;  /* 0x0000000323237899 */ /* 0x000fe4000800063f */
[----:B------:R-:W-:Y:S02]  /*12780*/  UMOV UR31, 0x6 ;  /* 0x00000006001f7882 */ /* 0x000fe40000000000 */
[----:B------:R-:W-:Y:S02]  /*12790*/  ULDC.64 UR4, c[0x0][0x1a0] ;  /* 0x0000680000047ab9 */ /* 0x000fe40000000a00 */
[----:B------:R-:W-:Y:S01]  /*127a0*/  USHF.L.U64.HI UR31, UR4, UR31, UR5 ;  /* 0x0000001f041f7299 */ /* 0x000fe20008010205 */
[----:B-1----:R-:W-:-:S02]  /*127b0*/  SHF.R.S32.HI R5, RZ, 0x1f, R6 ;  /* 0x0000001fff057819 */ /* 0x002fc40000011406 */
[--C-:B--2---:R-:W-:Y:S01]  /*127c0*/  SHF.R.S32.HI R19, RZ, 0x1f, R20.reuse ;  /* 0x0000001fff137819 */ /* 0x104fe20000011414 */
[----:B------:R-:W-:-:S04]  /*127d0*/  IMAD.MOV.U32 R18, RZ, RZ, R20 ;  /* 0x000000ffff127224 */ /* 0x000fc800078e0014 */
        /* <DEDUP_REMOVED lines=9> */
[----:B------:R-:W-:Y:S01]  /*12870*/  LEA R7, P1, R16, c[0x0][0x168], 0x1 ;  /* 0x00005a0010077a11 */ /* 0x000fe200078208ff */
[----:B------:R-:W-:Y:S01]  /*12880*/  USHF.L.U32 UR6, UR4, 0x6, URZ ;  /* 0x0000000604067899 */ /* 0x000fe2000800063f */
[----:B------:R-:W-:Y:S01]  /*12890*/  IADD3 R6, P0, R18, UR30, RZ ;  /* 0x0000001e12067c10 */ /* 0x000fe2000ff1e0ff */
[----:B------:R-:W-:-:S02]  /*128a0*/  USHF.R.S32.HI UR4, URZ, 0x1f, UR35 ;  /* 0x0000001f3f047899 */ /* 0x000fc40008011423 */
[----:B------:R1:W-:Y:S01]  /*128b0*/  STL [R1+0x3c], R7 ;  /* 0x00003c0701007387 */ /* 0x0003e20000100800 */
[----:B------:R-:W-:Y:S01]  /*128c0*/  IADD3.X R3, R3, UR29, R19, P0, !PT ;  /* 0x0000001d03037c10 */ /* 0x000fe200087fe413 */
[----:B------:R-:W-:Y:S01]  /*128d0*/  USHF.L.U64.HI UR35, UR35, 0x1, UR4 ;  /* 0x0000000123237899 */ /* 0x000fe20008010204 */
[----:B------:R-:W-:Y:S01]  /*128e0*/  ISETP.GE.AND P3, PT, R20, c[0x0][0x220], PT ;  /* 0x0000880014007a0c */ /* 0x000fe20003f66270 */
[----:B------:R-:W-:Y:S01]  /*128f0*/  UMOV UR30, URZ ;  /* 0x0000003f001e7c82 */ /* 0x000fe20008000000 */
[----:B-1----:R-:W-:Y:S02]  /*12900*/  LEA.HI.X R7, R16, c[0x0][0x16c], R5, 0x1, P1 ;  /* 0x00005b0010077a11 */ /* 0x002fe400008f0c05 */
[----:B------:R-:W-:Y:S02]  /*12910*/  LEA R5, P0, R6, c[0x0][0x170], 0x1 ;  /* 0x00005c0006057a11 */ /* 0x000fe400078008ff */
[----:B------:R-:W-:Y:S01]  /*12920*/  IADD3 R16, P1, R4, 0x20, RZ ;  /* 0x0000002004107810 */ /* 0x000fe20007f3e0ff */
[----:B------:R-:W-:Y:S01]  /*12930*/  STL [R1+0x38], R7 ;  /* 0x0000380701007387 */ /* 0x000fe20000100800 */
[----:B------:R-:W-:-:S03]  /*12940*/  SHF.R.S32.HI R4, RZ, 0x1f, R4 ;  /* 0x0000001fff047819 */ /* 0x000fc60000011404 */
[----:B------:R1:W-:Y:S02]  /*12950*/  STL [R1+0x34], R5 ;  /* 0x0000340501007387 */ /* 0x0003e40000100800 */
[----:B------:R-:W-:Y:S01]  /*12960*/  IMAD.X R17, RZ, RZ, R4, P1 ;  /* 0x000000ffff117224 */ /* 0x000fe200008e0604 */
[----:B-1----:R-:W-:Y:S01]  /*12970*/  LEA.HI.X R5, R6, c[0x0][0x174], R3, 0x1, P0 ;  /* 0x00005d0006057a11 */ /* 0x002fe200000f0c03 */
[----:B------:R-:W-:-:S04]  /*12980*/  IMAD.MOV.U32 R3, RZ, RZ, R2 ;  /* 0x000000ffff037224 */ /* 0x000fc800078e0002 */
[----:B------:R1:W-:Y:S04]  /*12990*/  STL [R1+0x30], R5 ;  /* 0x0000300501007387 */ /* 0x0003e80000100800 */
[----:B------:R-:W-:Y:S04]  /*129a0*/  STL.64 [R1+0x60], R16 ;  /* 0x0000601001007387 */ /* 0x000fe80000100a00 */
[----:B------:R-:W2:Y:S04]  /*129b0*/  LDL R11, [R1+0xc] ;  /* 0x00000c00010b7983 */ /* 0x000ea80000100800 */
[----:B------:R-:W3:Y:S01]  /*129c0*/  LDL R7, [R1+0x8] ;  /* 0x0000080001077983 */ /* 0x000ee20000100800 */
[----:B------:R-:W-:-:S02]  /*129d0*/  ISETP.GE.AND P0, PT, R251, c[0x0][0x220], PT ;  /* 0x00008800fb007a0c */ /* 0x000fc40003f06270 */
[----:B------:R-:W-:Y:S01]  /*129e0*/  PRMT R0, R252, 0x7054, R252 ;  /* 0x00007054fc007816 */ /* 0x000fe200000000fc */
[----:B-1----:R-:W-:-:S05]  /*129f0*/  IMAD.WIDE.U32 R4, R10, -0x326172a9, RZ ;  /* 0xcd9e8d570a047825 */ /* 0x002fca00078e00ff */
[----:B------:R-:W-:Y:S01]  /*12a00*/  LOP3.LUT R9, R5, R9, RZ, 0x3c, !PT ;  /* 0x0000000905097212 */ /* 0x000fe200078e3cff */
[----:B------:R1:W-:Y:S02]  /*12a10*/  STL.64 [R1+0x48], R4 ;  /* 0x0000480401007387 */ /* 0x0003e40000100a00 */
[----:B-1----:R-:W-:Y:S02]  /*12a20*/  IMAD.MOV.U32 R4, RZ, RZ, R12 ;  /* 0x000000ffff047224 */ /* 0x002fe400078e000c */
[----:B------:R-:W-:Y:S01]  /*12a30*/  IMAD.MOV.U32 R5, RZ, RZ, R15 ;  /* 0x000000ffff057224 */ /* 0x000fe200078e000f */
[----:B--2---:R-:W-:Y:S01]  /*12a40*/  ISETP.GE.AND P2, PT, R11, c[0x0][0x220], PT ;  /* 0x000088000b007a0c */ /* 0x004fe20003f46270 */
[----:B------:R-:W-:Y:S01]  /*12a50*/  IMAD.WIDE.U32 R10, R8, -0x2daee0ad, RZ ;  /* 0xd2511f53080a7825 */ /* 0x000fe200078e00ff */
[----:B---3--:R-:W-:-:S03]  /*12a60*/  ISETP.GE.AND P1, PT, R7, c[0x0][0x220], PT ;  /* 0x0000880007007a0c */ /* 0x008fc60003f26270 */
[----:B------:R-:W-:Y:S01]  /*12a70*/  IMAD.WIDE.U32 R6, R9, -0x2daee0ad, RZ ;  /* 0xd2511f5309067825 */ /* 0x000fe200078e00ff */
[----:B------:R1:W-:Y:S04]  /*12a80*/  STL.64 [R1+0x50], R10 ;  /* 0x0000500a01007387 */ /* 0x0003e80000100a00 */
[----:B------:R1:W-:Y:S04]  /*12a90*/  STL.64 [R1+0x58], R4 ;  /* 0x0000580401007387 */ /* 0x0003e80000100a00 */
[----:B------:R1:W-:Y:S01]  /*12aa0*/  STL.64 [R1+0x40], R6 ;  /* 0x0000400601007387 */ /* 0x0003e20000100a00 */
[----:B------:R-:W-:Y:S05]  /*12ab0*/  BRA `(.L_x_998) ;  /* 0x000003e000007947 */ /* 0x000fea0003800000 */
.L_x_1000:
[----:B------:R-:W2:Y:S01]  /*12ac0*/  LDL.64 R198, [R1+0x10] ;  /* 0x0000100001c67983 */ /* 0x000ea20000100a00 */
[----:B------:R-:W-:Y:S02]  /*12ad0*/  ULDC.64 UR4, c[0x0][0x198] ;  /* 0x0000660000047ab9 */ /* 0x000fe40000000a00 */
[----:B------:R-:W-:Y:S01]  /*12ae0*/  UIMAD.WIDE.U32 UR36, UR28, UR4, URZ ;  /* 0x000000041c2472a5 */ /* 0x000fe2000f8e003f */
[----:B------:R-:W3:Y:S01]  /*12af0*/  LDL.64 R170, [R1+0x18] ;  /* 0x0000180001aa7983 */ /* 0x000ee20000100a00 */
[----:B------:R-:W-:Y:S03]  /*12b00*/  USHF.R.S32.HI UR29, URZ, 0x1f, UR28 ;  /* 0x0000001f3f1d7899 */ /* 0x000fe6000801141c */
[----:B------:R-:W4:Y:S01]  /*12b10*/  LDL R197, [R1] ;  /* 0x0000000001c57983 */ /* 0x000f220000100800 */
[----:B------:R-:W-:Y:S01]  /*12b20*/  UIMAD UR29, UR29, UR4, URZ ;  /* 0x000000041d1d72a4 */ /* 0x000fe2000f8e023f */
[----:B------:R-:W-:Y:S02]  /*12b30*/  IMAD.U32 R166, RZ, RZ, UR36 ;  /* 0x00000024ffa67e24 */ /* 0x000fe4000f8e00ff */
[----:B------:R-:W-:Y:S01]  /*12b40*/  IMAD.U32 R167, RZ, RZ, UR37 ;  /* 0x00000025ffa77e24 */ /* 0x000fe2000f8e00ff */
[----:B------:R-:W-:Y:S04]  /*12b50*/  UIMAD UR29, UR28, UR5, UR29 ;  /* 0x000000051c1d72a4 */ /* 0x000fe8000f8e021d */
[----:B------:R-:W-:Y:S06]  /*12b60*/  UIADD3 UR29, UR37, UR29, URZ ;  /* 0x0000001d251d7290 */ /* 0x000fec000fffe03f */
[----:B------:R-:W-:Y:S01]  /*12b70*/  IMAD.U32 R2, RZ, RZ, UR29 ;  /* 0x0000001dff027e24 */ /* 0x000fe2000f8e00ff */
[----:B----4-:R1:W-:Y:S01]  /*12b80*/  @P3 STS.128 [R197+0x10000], RZ ;  /* 0x010000ffc5003388 */ /* 0x0103e20000000c00 */
[C---:B--2---:R-:W-:Y:S04]  /*12b90*/  LEA R169, P4, R166.reuse, R198, 0x6 ;  /* 0x000000c6a6a97211 */ /* 0x044fe800078830ff */
[C---:B---3--:R-:W-:Y:S02]  /*12ba0*/  @!P3 LEA R170, P6, R169.reuse, c[0x0][0x168], 0x1 ;  /* 0x00005a00a9aaba11 */ /* 0x048fe400078c08ff */
        /* <DEDUP_REMOVED lines=47> */
.L_x_998:
[----:B------:R-:W2:Y:S01]  /*12ea0*/  LDL.64 R16, [R1+0x28] ;  /* 0x0000280001107983 */ /* 0x000ea20000100a00 */
[----:B------:R-:W-:Y:S01]  /*12eb0*/  UIADD3 UR25, -UR30, UR34, URZ ;  /* 0x000000221e197290 */ /* 0x000fe2000fffe13f */
[----:B------:R-:W-:Y:S04]  /*12ec0*/  DEPBAR.LE SB0, 0x0 ;  /* 0x000080000000791a */ /* 0x000fe80000000000 */
[----:B------:R-:W3:Y:S01]  /*12ed0*/  LDL.64 R8, [R1+0x58] ;  /* 0x0000580001087983 */ /* 0x000ee20000100a00 */
[----:B------:R-:W-:Y:S01]  /*12ee0*/  IMAD.U32 R29, RZ, RZ, UR25 ;  /* 0x00000019ff1d7e24 */ /* 0x000fe2000f8e00ff */
[----:B------:R-:W-:Y:S01]  /*12ef0*/  MOV R166, UR25 ;  /* 0x0000001900a67c02 */ /* 0x000fe20008000f00 */
[----:B------:R-:W-:Y:S01]  /*12f00*/  IMAD.U32 R0, RZ, RZ, UR6 ;  /* 0x00000006ff007e24 */ /* 0x000fe2000f8e00ff */
[----:B------:R-:W4:Y:S01]  /*12f10*/  LDL.64 R20, [R1+0x60] ;  /* 0x0000600001147983 */ /* 0x000f220000100a00 */
[----:B------:R-:W-:Y:S01]  /*12f20*/  IMAD.U32 R2, RZ, RZ, UR25 ;  /* 0x00000019ff027e24 */ /* 0x000fe2000f8e00ff */
[----:B------:R-:W-:Y:S02]  /*12f30*/  USHF.R.S32.HI UR5, URZ, 0x1f, UR25 ;  /* 0x0000001f3f057899 */ /* 0x000fe40008011419 */
[----:B-1----:R-:W5:Y:S01]  /*12f40*/  LDL R4, [R1] ;  /* 0x0000000001047983 */ /* 0x002f620000100800 */
[----:B------:R-:W-:Y:S02]  /*12f50*/  UIMAD UR4, UR31, UR25, URZ ;  /* 0x000000191f0472a4 */ /* 0x000fe4000f8e023f */
[----:B------:R-:W-:Y:S01]  /*12f60*/  UIADD3 UR28, UR34, -0x1, URZ ;  /* 0xffffffff221c7890 */ /* 0x000fe2000fffe03f */
[----:B------:R-:W5:Y:S01]  /*12f70*/  LDL R6, [R1+0x34] ;  /* 0x0000340001067983 */ /* 0x000f620000100800 */
[----:B------:R-:W-:Y:S02]  /*12f80*/  UIMAD UR4, UR5, UR6, UR4 ;  /* 0x00000006050472a4 */ /* 0x000fe4000f8e0204 */
[----:B------:R-:W-:Y:S01]  /*12f90*/  UIADD3 UR28, UR28, -UR30, URZ ;  /* 0x8000001e1c1c7290 */ /* 0x000fe2000fffe03f */
[----:B------:R-:W5:Y:S01]  /*12fa0*/  LDL R5, [R1+0x30] ;  /* 0x0000300001057983 */ /* 0x000f620000100800 */
[----:B------:R-:W-:Y:S03]  /*12fb0*/  UISETP.GE.AND UP0, UPT, UR25, 0x1, UPT ;  /* 0x000000011900788c */ /* 0x000fe6000bf06270 */
[----:B------:R-:W-:Y:S01]  /*12fc0*/  BAR.SYNC.DEFER_BLOCKING 0x0 ;  /* 0x0000000000007b1d */ /* 0x000fe20000010000 */
[----:B--2---:R-:W-:Y:S04]  /*12fd0*/  LEA R206, P4, R29, R16, 0x6 ;  /* 0x000000101dce7211 */ /* 0x004fe800078830ff */
[----:B------:R-:W-:Y:S01]  /*12fe0*/  LEA.HI.X.SX32 R207, R166, R17, 0x6, P4 ;  /* 0x00000011a6cf7211 */ /* 0x000fe200020f36ff */
[----:B---3--:R-:W-:Y:S04]  /*12ff0*/  IMAD.WIDE.U32 R34, R0, UR25, R8 ;  /* 0x0000001900227c25 */ /* 0x008fe8000f8e0008 */
[----:B------:R-:W-:Y:S01]  /*13000*/  IMAD.U32 R0, RZ, RZ, UR25 ;  /* 0x00000019ff007e24 */ /* 0x000fe2000f8e00ff */
[----:B----4-:R-:W-:Y:S01]  /*13010*/  LEA R178, P5, R2, R20, 0x6 ;  /* 0x0000001402b27211 */ /* 0x010fe200078a30ff */
[----:B------:R-:W-:Y:S01]  /*13020*/  IMAD R166, R207, c[0x0][0x1a0], RZ ;  /* 0x00006800cfa67a24 */ /* 0x000fe200078e02ff */
[----:B------:R-:W-:Y:S01]  /*13030*/  @!P3 LEA R30, P4, R34, c[0x0][0x170], 0x1 ;  /* 0x00005c00221eba11 */ /* 0x000fe200078808ff */
[----:B-----5:R-:W-:Y:S01]  /*13040*/  @P3 STS.128 [R4+0x18000], RZ ;  /* 0x018000ff04003388 */ /* 0x020fe20000000c00 */
[----:B------:R-:W-:Y:S01]  /*13050*/  LEA.HI.X.SX32 R179, R0, R21, 0x6, P5 ;  /* 0x0000001500b37211 */ /* 0x000fe200028f36ff */
[C---:B------:R-:W-:Y:S01]  /*13060*/  IMAD R166, R206.reuse, c[0x0][0x1a4], R166 ;  /* 0x00006900cea67a24 */ /* 0x040fe200078e02a6 */
[----:B------:R-:W-:Y:S01]  /*13070*/  IADD3 R0, R35, UR4, RZ ;  /* 0x0000000423007c10 */ /* 0x000fe2000fffe0ff */
[----:B------:R-:W-:Y:S01]  /*13080*/  IMAD.WIDE.U32 R206, R206, c[0x0][0x1a0], RZ ;  /* 0x00006800cece7a25 */ /* 0x000fe200078e00ff */
[C---:B------:R-:W-:Y:S02]  /*13090*/  @!P3 IADD3 R29, P5, R34.reuse, UR20, RZ ;  /* 0x00000014221dbc10 */ /* 0x040fe4000ffbe0ff */
[----:B------:R-:W-:Y:S01]  /*130a0*/  @!P3 LEA.HI.X R31, R34, c[0x0][0x174], R0, 0x1, P4 ;  /* 0x00005d00221fba11 */ /* 0x000fe200020f0c00 */
[----:B------:R-:W-:Y:S01]  /*130b0*/  IMAD R2, R179, c[0x0][0x1a0], RZ ;  /* 0x00006800b3027a24 */ /* 0x000fe200078e02ff */
[----:B------:R-:W-:Y:S01]  /*130c0*/  @!P3 LEA R186, P4, R29, c[0x0][0x170], 0x1 ;  /* 0x00005c001dbaba11 */ /* 0x000fe200078808ff */
[----:B------:R-:W-:Y:S01]  /*130d0*/  IMAD.IADD R166, R207, 0x1, R166 ;  /* 0x00000001cfa67824 */ /* 0x000fe200078e02a6 */
[----:B------:R-:W-:Y:S01]  /*130e0*/  @!P3 IADD3.X R0, R0, UR19, RZ, P5, !PT ;  /* 0x000000130000bc10 */ /* 0x000fe2000affe4ff */
[C---:B------:R-:W-:Y:S01]  /*130f0*/  IMAD.WIDE.U32 R34, R178.reuse, c[0x0][0x1a0], RZ ;  /* 0x00006800b2227a25 */ /* 0x040fe200078e00ff */
[----:B------:R-:W-:Y:S01]  /*13100*/  @!PT LDS RZ, [RZ] ;  /* 0x00000000fffff984 */ /* 0x000fe20000000800 */
[----:B------:R-:W-:Y:S01]  /*13110*/  @!PT LDS RZ, [RZ] ;  /* 0x00000000fffff984 */ /* 0x000fe20000000800 */
[----:B------:R-:W-:Y:S01]  /*13120*/  @!PT LDS RZ, [RZ] ;  /* 0x00000000fffff984 */ /* 0x000fe20000000800 */
[----:B------:R1:W-:Y:S02]  /*13130*/  @!P3 LDGSTS.E.BYPASS.LTC128B.128 [R4+0x18000], [R30.64] ;  /* 0x180000001e04bfae */ /* 0x0003e4000b901d5a */
[----:B------:R-:W-:Y:S01]  /*13140*/  @!P3 LEA.HI.X R187, R29, c[0x0][0x174], R0, 0x1, P4 ;  /* 0x00005d001dbbba11 */ /* 0x000fe200020f0c00 */
[----:B------:R-:W-:Y:S01]  /*13150*/  IMAD R2, R178, c[0x0][0x1a4], R2 ;  /* 0x00006900b2027a24 */ /* 0x000fe200078e0202 */
[-C--:B------:R-:W-:Y:S01]  /*13160*/  LEA R178, P6, R206, R6.reuse, 0x1 ;  /* 0x00000006ceb27211 */ /* 0x080fe200078c08ff */
[----:B------:R-:W-:Y:S01]  /*13170*/  @P2 STS.128 [R4+0x1a000], RZ ;  /* 0x01a000ff04002388 */ /* 0x000fe20000000c00 */
[----:B------:R-:W-:Y:S02]  /*13180*/  LEA R28, P5, R34, R6, 0x1 ;  /* 0x00000006221c7211 */ /* 0x000fe400078a08ff */
[-C--:B------:R-:W-:Y:S01]  /*13190*/  LEA.HI.X R179, R206, R5.reuse, R166, 0x1, P6 ;  /* 0x00000005ceb37211 */ /* 0x080fe200030f0ca6 */
[----:B------:R-:W-:Y:S01]  /*131a0*/  IMAD.U32 R166, RZ, RZ, UR28 ;  /* 0x0000001cffa67e24 */ /* 0x000fe2000f8e00ff */
[----:B------:R-:W-:Y:S02]  /*131b0*/  IADD3 R2, R35, R2, RZ ;  /* 0x0000000223027210 */ /* 0x000fe40007ffe0ff */
[----:B------:R-:W-:Y:S01]  /*131c0*/  MOV R0, UR28 ;  /* 0x0000001c00007c02 */ /* 0x000fe20008000f00 */
[----:B------:R-:W-:Y:S01]  /*131d0*/  @!PT LDS RZ, [RZ] ;  /* 0x00000000fffff984 */ /* 0x000fe20000000800 */
[----:B------:R-:W-:Y:S01]  /*131e0*/  @!PT LDS RZ, [RZ] ;  /* 0x00000000fffff984 */ /* 0x000fe20000000800 */
[----:B------:R-:W-:Y:S01]  /*131f0*/  @!PT LDS RZ, [RZ] ;  /* 0x00000000fffff984 */ /* 0x000fe20000000800 */
[----:B------:R2:W-:Y:S01]  /*13200*/  @!P2 LDGSTS.E.BYPASS.LTC128B.128 [R4+0x1a000], [R178.64+0x80] ;  /* 0x1a000080b204afae */ /* 0x0005e2000b901d5a */
[----:B------:R-:W-:Y:S02]  /*13210*/  LEA.HI.X R29, R34, R5, R2, 0x1, P5 ;  /* 0x00000005221d7211 */ /* 0x000fe400028f0c02 */
[----:B------:R-:W-:Y:S01]  /*13220*/  MOV R2, UR28 ;  /* 0x0000001c00027c02 */ /* 0x000fe20008000f00 */
        /* <DEDUP_REMOVED lines=32> */
[----:B--2---:R-:W2:Y:S04]  /*13430*/  LDSM.16.M88.4 R176, [R218+0x10800] ;  /* 0x01080000dab0783b */ /* 0x004ea80000000200 */
[----:B------:R-:W4:Y:S04]  /*13440*/  LDSM.16.M88.4 R180, [R218+0x11000] ;  /* 0x01100000dab4783b */ /* 0x000f280000000200 */
[----:B------:R-:W0:Y:S04]  /*13450*/  LDGDEPBAR ;  /* 0x00000000000079af */ /* 0x000e280000000000 */
[----:B---3--:R-:W3:Y:S04]  /*13460*/  LDSM.16.M88.4 R184, [R218+0x11800] ;  /* 0x01180000dab8783b */ /* 0x008ee80000000200 */
[----:B------:R-:W-:Y:S04]  /*13470*/  LDSM.16.M88.4 R188, [R217] ;  /* 0x00000000d9bc783b */ /* 0x000fe80000000200 */
[----:B------:R-:W5:Y:S04]  /*13480*/  LDSM.16.M88.4 R192, [R216] ;  /* 0x00000000d8c0783b */ /* 0x000f680000000200 */
[----:B------:R-:W3:Y:S04]  /*13490*/  LDSM.16.M88.4 R196, [R216+0x800] ;  /* 0x00080000d8c4783b */ /* 0x000ee80000000200 */
[----:B------:R-:W3:Y:S04]  /*134a0*/  LDSM.16.M88.4 R200, [R216+0x1000] ;  /* 0x00100000d8c8783b */ /* 0x000ee80000000200 */
[----:B------:R-:W3:Y:S01]  /*134b0*/  LDSM.16.M88.4 R204, [R216+0x1800] ;  /* 0x00180000d8cc783b */ /* 0x000ee20000000200 */
[C---:B-1----:R-:W-:Y:S08]  /*134c0*/  HMMA.16816.F32.BF16 R4, R168.reuse, R172, RZ ;  /* 0x000000aca804723c */ /* 0x042ff000000418ff */
[C---:B------:R-:W-:Y:S01]  /*134d0*/  HMMA.16816.F32.BF16 R8, R168.reuse, R174, RZ ;  /* 0x000000aea808723c */ /* 0x040fe200000418ff */
[----:B------:R-:W-:Y:S07]  /*134e0*/  LDSM.16.M88.4 R172, [R211+0x10000] ;  /* 0x01000000d3ac783b */ /* 0x000fee0000000200 */
[C---:B--2---:R-:W-:Y:S07]  /*134f0*/  HMMA.16816.F32.BF16 R12, R168.reuse, R176, RZ ;  /* 0x000000b0a80c723c */ /* 0x044fee00000418ff */
[----:B------:R-:W-:Y:S02]  /*13500*/  IMAD.MOV.U32 R176, RZ, RZ, R16 ;  /* 0x000000ffffb07224 */ /* 0x000fe400078e0010 */
[----:B------:R-:W-:Y:S02]  /*13510*/  IMAD.MOV.U32 R177, RZ, RZ, R17 ;  /* 0x000000ffffb17224 */ /* 0x000fe400078e0011 */
[C---:B------:R-:W-:Y:S07]  /*13520*/  HMMA.16816.F32.BF16 R16, R168.reuse, R178, RZ ;  /* 0x000000b2a810723c */ /* 0x040fee00000418ff */
[----:B------:R-:W-:Y:S01]  /*13530*/  MOV R178, R20 ;  /* 0x0000001400b27202 */ /* 0x000fe20000000f00 */
[----:B------:R-:W-:Y:S02]  /*13540*/  IMAD.MOV.U32 R179, RZ, RZ, R21 ;  /* 0x000000ffffb37224 */ /* 0x000fe400078e0015 */
[C---:B----4-:R-:W-:Y:S08]  /*13550*/  HMMA.16816.F32.BF16 R20, R168.reuse, R180, RZ ;  /* 0x000000b4a814723c */ /* 0x050ff000000418ff */
[C---:B------:R-:W-:Y:S01]  /*13560*/  HMMA.16816.F32.BF16 R24, R168.reuse, R182, RZ ;  /* 0x000000b6a818723c */ /* 0x040fe200000418ff */
[----:B------:R-:W-:Y:S07]  /*13570*/  LDSM.16.M88.4 R180, [R211+0x11000] ;  /* 0x01100000d3b4783b */ /* 0x000fee0000000200 */
[C---:B---3--:R-:W-:Y:S08]  /*13580*/  HMMA.16816.F32.BF16 R28, R168.reuse, R184, RZ ;  /* 0x000000b8a81c723c */ /* 0x048ff000000418ff */
[----:B------:R-:W-:Y:S01]  /*13590*/  HMMA.16816.F32.BF16 R32, R168, R186, RZ ;  /* 0x000000baa820723c */ /* 0x000fe200000418ff */
[----:B------:R-:W1:Y:S04]  /*135a0*/  LDSM.16.M88.4 R168, [R215] ;  /* 0x00000000d7a8783b */ /* 0x000e680000000200 */
[----:B------:R-:W-:Y:S03]  /*135b0*/  LDSM.16.M88.4 R184, [R211+0x11800] ;  /* 0x01180000d3b8783b */ /* 0x000fe60000000200 */
[C---:B-----5:R-:W-:Y:S08]  /*135c0*/  HMMA.16816.F32.BF16 R4, R188.reuse, R192, R4 ;  /* 0x000000c0bc04723c */ /* 0x060ff00000041804 */
[C---:B------:R-:W-:Y:S01]  /*135d0*/  HMMA.16816.F32.BF16 R8, R188.reuse, R194, R8 ;  /* 0x000000c2bc08723c */ /* 0x040fe20000041808 */
[----:B------:R-:W-:Y:S07]  /*135e0*/  LDSM.16.M88.4 R192, [R213] ;  /* 0x00000000d5c0783b */ /* 0x000fee0000000200 */
[C---:B------:R-:W-:Y:S01]  /*135f0*/  HMMA.16816.F32.BF16 R12, R188.reuse, R196, R12 ;  /* 0x000000c4bc0c723c */ /* 0x040fe2000004180c */
[----:B------:R-:W2:Y:S04]  /*13600*/  LDL R196, [R1+0x3c] ;  /* 0x00003c0001c47983 */ /* 0x000ea80000100800 */
[----:B------:R-:W3:Y:S03]  /*13610*/  LDL R197, [R1+0x38] ;  /* 0x0000380001c57983 */ /* 0x000ee60000100800 */
[C---:B------:R-:W-:Y:S07]  /*13620*/  HMMA.16816.F32.BF16 R16, R188.reuse, R198, R16 ;  /* 0x000000c6bc10723c */ /* 0x040fee0000041810 */
[----:B------:R-:W-:Y:S01]  /*13630*/  IMAD.MOV.U32 R198, RZ, RZ, R178 ;  /* 0x000000ffffc67224 */ /* 0x000fe200078e00b2 */
[C---:B------:R-:W-:Y:S04]  /*13640*/  HMMA.16816.F32.BF16 R20, R188.reuse, R200, R20 ;  /* 0x000000c8bc14723c */ /* 0x040fe80000041814 */
[----:B------:R-:W-:Y:S03]  /*13650*/  MOV R199, R179 ;  /* 0x000000b300c77202 */ /* 0x000fe60000000f00 */
[----:B------:R-:W-:Y:S01]  /*13660*/  IMAD.MOV.U32 R200, RZ, RZ, R176 ;  /* 0x000000ffffc87224 */ /* 0x000fe200078e00b0 */
[C---:B------:R-:W-:Y:S04]  /*13670*/  HMMA.16816.F32.BF16 R24, R188.reuse, R202, R24 ;  /* 0x000000cabc18723c */ /* 0x040fe80000041818 */
[----:B------:R-:W-:Y:S02]  /*13680*/  IMAD.MOV.U32 R201, RZ, RZ, R177 ;  /* 0x000000ffffc97224 */ /* 0x000fe400078e00b1 */
[----:B------:R-:W4:Y:S02]  /*13690*/  LDSM.16.M88.4 R176, [R211+0x10800] ;  /* 0x01080000d3b0783b */ /* 0x000f240000000200 */
[C---:B------:R-:W-:Y:S07]  /*136a0*/  HMMA.16816.F32.BF16 R28, R188.reuse, R204, R28 ;  /* 0x000000ccbc1c723c */ /* 0x040fee000004181c */
[----:B------:R-:W-:Y:S01]  /*136b0*/  IMAD.U32 R205, RZ, RZ, UR28 ;  /* 0x0000001cffcd7e24 */ /* 0x000fe2000f8e00ff */
[----:B------:R-:W-:Y:S01]  /*136c0*/  HMMA.16816.F32.BF16 R32, R188, R206, R32 ;  /* 0x000000cebc20723c */ /* 0x000fe20000041820 */
[----:B------:R-:W5:Y:S06]  /*136d0*/  LDSM.16.M88.4 R188, [R214] ;  /* 0x00000000d6bc783b */ /* 0x000f6c0000000200 */
[----:B------:R-:W-:Y:S01]  /*136e0*/  LEA R206, P5, R0, R200, 0x6 ;  /* 0x000000c800ce7211 */ /* 0x000fe200078a30ff */
[C---:B-1----:R-:W-:Y:S05]  /*136f0*/  HMMA.16816.F32.BF16 R4, R168.reuse, R172, R4 ;  /* 0x000000aca804723c */ /* 0x042fea0000041804 */
[----:B------:R-:W-:Y:S03]  /*13700*/  LEA.HI.X.SX32 R207, R205, R201, 0x6, P5 ;  /* 0x000000c9cdcf7211 */ /* 0x000fe600028f36ff */
[C---:B------:R-:W-:Y:S01]  /*13710*/  HMMA.16816.F32.BF16 R8, R168.reuse, R174, R8 ;  /* 0x000000aea808723c */ /* 0x040fe20000041808 */
[----:B------:R-:W1:Y:S07]  /*13720*/  LDSM.16.M88.4 R172, [R213+0x800] ;  /* 0x00080000d5ac783b */ /* 0x000e6e0000000200 */
[C---:B----4-:R-:W-:Y:S08]  /*13730*/  HMMA.16816.F32.BF16 R12, R168.reuse, R176, R12 ;  /* 0x000000b0a80c723c */ /* 0x050ff0000004180c */
        /* <DEDUP_REMOVED lines=8> */
[----:B------:R-:W4:Y:S03]  /*137c0*/  LDSM.16.M88.4 R184, [R218+0x12000] ;  /* 0x01200000dab8783b */ /* 0x000f260000000200 */
        /* <DEDUP_REMOVED lines=9> */
[C---:B------:R-:W-:Y:S08]  /*13860*/  HMMA.16816.F32.BF16 R28, R188.reuse, R176, R28 ;  /* 0x000000b0bc1c723c */ /* 0x040ff0000004181c */
[----:B------:R-:W-:Y:S01]  /*13870*/  HMMA.16816.F32.BF16 R32, R188, R178, R32 ;  /* 0x000000b2bc20723c */ /* 0x000fe20000041820 */
[----:B------:R-:W-:Y:S04]  /*13880*/  LDSM.16.M88.4 R176, [R217+0x4000] ;  /* 0x00400000d9b0783b */ /* 0x000fe80000000200 */
[----:B------:R-:W-:Y:S03]  /*13890*/  LDSM.16.M88.4 R188, [R216+0x2800] ;  /* 0x00280000d8bc783b */ /* 0x000fe60000000200 */
[C---:B------:R-:W-:Y:S08]  /*138a0*/  HMMA.16816.F32.BF16 R4, R180.reuse, R184, R4 ;  /* 0x000000b8b404723c */ /* 0x040ff00000041804 */
[C---:B------:R-:W-:Y:S01]  /*138b0*/  HMMA.16816.F32.BF16 R8, R180.reuse, R186, R8 ;  /* 0x000000bab408723c */ /* 0x040fe20000041808 */
[----:B------:R-:W4:Y:S07]  /*138c0*/  LDSM.16.M88.4 R184, [R216+0x2000] ;  /* 0x00200000d8b8783b */ /* 0x000f2e0000000200 */
        /* <DEDUP_REMOVED lines=8> */
[----:B------:R-:W-:Y:S04]  /*13950*/  LDSM.16.M88.4 R168, [R215+0x4000] ;  /* 0x00400000d7a8783b */ /* 0x000fe80000000200 */
[----:B------:R-:W4:Y:S03]  /*13960*/  LDSM.16.M88.4 R180, [R211+0x12000] ;  /* 0x01200000d3b4783b */ /* 0x000f260000000200 */
[C---:B------:R-:W-:Y:S08]  /*13970*/  HMMA.16816.F32.BF16 R4, R176.reuse, R184, R4 ;  /* 0x000000b8b004723c */ /* 0x040ff00000041804 */
[C---:B------:R-:W-:Y:S01]  /*13980*/  HMMA.16816.F32.BF16 R8, R176.reuse, R186, R8 ;  /* 0x000000bab008723c */ /* 0x040fe20000041808 */
[----:B------:R-:W2:Y:S07]  /*13990*/  LDSM.16.M88.4 R184, [R211+0x12800] ;  /* 0x01280000d3b8783b */ /* 0x000eae0000000200 */
[C---:B------:R-:W-:Y:S08]  /*139a0*/  HMMA.16816.F32.BF16 R12, R176.reuse, R188, R12 ;  /* 0x000000bcb00c723c */ /* 0x040ff0000004180c */
[C---:B------:R-:W-:Y:S01]  /*139b0*/  HMMA.16816.F32.BF16 R16, R176.reuse, R190, R16 ;  /* 0x000000beb010723c */ /* 0x040fe20000041810 */
[----:B------:R-:W2:Y:S07]  /*139c0*/  LDSM.16.M88.4 R188, [R211+0x13000] ;  /* 0x01300000d3bc783b */ /* 0x000eae0000000200 */
[C---:B-----5:R-:W-:Y:S08]  /*139d0*/  HMMA.16816.F32.BF16 R20, R176.reuse, R192, R20 ;  /* 0x000000c0b014723c */ /* 0x060ff00000041814 */
[C---:B------:R-:W-:Y:S01]  /*139e0*/  HMMA.16816.F32.BF16 R24, R176.reuse, R194, R24 ;  /* 0x000000c2b018723c */ /* 0x040fe20000041818 */
[----:B------:R-:W5:Y:S07]  /*139f0*/  LDSM.16.M88.4 R192, [R211+0x13800] ;  /* 0x01380000d3c0783b */ /* 0x000f6e0000000200 */
        /* <DEDUP_REMOVED lines=10> */
[C---:B------:R-:W-:Y:S08]  /*13aa0*/  HMMA.16816.F32.BF16 R20, R168.reuse, R188, R20 ;  /* 0x000000bca814723c */ /* 0x040ff00000041814 */
[C---:B------:R-:W-:Y:S01]  /*13ab0*/  HMMA.16816.F32.BF16 R24, R168.reuse, R190, R24 ;  /* 0x000000bea818723c */ /* 0x040fe20000041818 */
[----:B------:R-:W-:Y:S07]  /*13ac0*/  LDSM.16.M88.4 R188, [R219+0x8000] ;  /* 0x00800000dbbc783b */ /* 0x000fee0000000200 */
[C---:B-----5:R-:W-:Y:S08]  /*13ad0*/  HMMA.16816.F32.BF16 R28, R168.reuse, R192, R28 ;  /* 0x000000c0a81c723c */ /* 0x060ff0000004181c */
[----:B------:R-:W-:Y:S01]  /*13ae0*/  HMMA.16816.F32.BF16 R32, R168, R194, R32 ;  /* 0x000000c2a820723c */ /* 0x000fe20000041820 */
[----:B------:R-:W5:Y:S04]  /*13af0*/  LDSM.16.M88.4 R168, [R213+0x3800] ;  /* 0x00380000d5a8783b */ /* 0x000f680000000200 */
        /* <DEDUP_REMOVED lines=10> */
[C---:B-----5:R-:W-:Y:S08]  /*13ba0*/  HMMA.16816.F32.BF16 R28, R172.reuse, R168, R28 ;  /* 0x000000a8ac1c723c */ /* 0x060ff0000004181c */
[----:B------:R-:W-:Y:S01]  /*13bb0*/  HMMA.16816.F32.BF16 R32, R172, R170, R32 ;  /* 0x000000aaac20723c */ /* 0x000fe20000041820 */
[----:B------:R-:W2:Y:S04]  /*13bc0*/  LDSM.16.M88.4 R168, [R218+0x15000] ;  /* 0x01500000daa8783b */ /* 0x000ea80000000200 */
[----:B------:R-:W4:Y:S03]  /*13bd0*/  LDSM.16.M88.4 R172, [R218+0x15800] ;  /* 0x01580000daac783b */ /* 0x000f260000000200 */
        /* <DEDUP_REMOVED lines=8> */
[----:B------:R-:W2:Y:S07]  /*13c60*/  LDSM.16.M88.4 R168, [R216+0x5800] ;  /* 0x00580000d8a8783b */ /* 0x000eae0000000200 */
[C---:B----4-:R-:W-:Y:S08]  /*13c70*/  HMMA.16816.F32.BF16 R28, R188.reuse, R172, R28 ;  /* 0x000000acbc1c723c */ /* 0x050ff0000004181c */
[----:B------:R-:W-:Y:S01]  /*13c80*/  HMMA.16816.F32.BF16 R32, R188, R174, R32 ;  /* 0x000000aebc20723c */ /* 0x000fe20000041820 */
[----:B------:R-:W-:Y:S04]  /*13c90*/  LDSM.16.M88.4 R172, [R215+0x8000] ;  /* 0x00800000d7ac783b */ /* 0x000fe80000000200 */
[----:B------:R-:W-:Y:S03]  /*13ca0*/  LDSM.16.M88.4 R188, [R211+0x14800] ;  /* 0x01480000d3bc783b */ /* 0x000fe60000000200 */
[C---:B------:R-:W-:Y:S08]  /*13cb0*/  HMMA.16816.F32.BF16 R4, R180.reuse, R184, R4 ;  /* 0x000000b8b404723c */ /* 0x040ff00000041804 */
[C---:B------:R-:W-:Y:S01]  /*13cc0*/  HMMA.16816.F32.BF16 R8, R180.reuse, R186, R8 ;  /* 0x000000bab408723c */ /* 0x040fe20000041808 */
[----:B------:R-:W4:Y:S07]  /*13cd0*/  LDSM.16.M88.4 R184, [R211+0x14000] ;  /* 0x01400000d3b8783b */ /* 0x000f2e0000000200 */
[C---:B---3--:R-:W-:Y:S08]  /*13ce0*/  HMMA.16816.F32.BF16 R12, R180.reuse, R192, R12 ;  /* 0x000000c0b40c723c */ /* 0x048ff0000004180c */
[C---:B------:R-:W-:Y:S01]  /*13cf0*/  HMMA.16816.F32.BF16 R16, R180.reuse, R194, R16 ;  /* 0x000000c2b410723c */ /* 0x040fe20000041810 */
[----:B------:R-:W3:Y:S07]  /*13d00*/  LDSM.16.M88.4 R192, [R211+0x15000] ;  /* 0x01500000d3c0783b */ /* 0x000eee0000000200 */
[C---:B-1----:R-:W-:Y:S08]  /*13d10*/  HMMA.16816.F32.BF16 R20, R180.reuse, R176, R20 ;  /* 0x000000b0b414723c */ /* 0x042ff00000041814 */
[C---:B------:R-:W-:Y:S01]  /*13d20*/  HMMA.16816.F32.BF16 R24, R180.reuse, R178, R24 ;  /* 0x000000b2b418723c */ /* 0x040fe20000041818 */
[----:B------:R-:W1:Y:S07]  /*13d30*/  LDSM.16.M88.4 R176, [R211+0x15800] ;  /* 0x01580000d3b0783b */ /* 0x000e6e0000000200 */
[C---:B--2---:R-:W-:Y:S08]  /*13d40*/  HMMA.16816.F32.BF16 R28, R180.reuse, R168, R28 ;  /* 0x000000a8b41c723c */ /* 0x044ff0000004181c */
[----:B------:R-:W-:Y:S01]  /*13d50*/  HMMA.16816.F32.BF16 R32, R180, R170, R32 ;  /* 0x000000aab420723c */ /* 0x000fe20000041820 */
[----:B------:R-:W-:Y:S04]  /*13d60*/  LDSM.16.M88.4 R168, [R214+0x8000] ;  /* 0x00800000d6a8783b */ /* 0x000fe80000000200 */
[----:B------:R-:W2:Y:S03]  /*13d70*/  LDSM.16.M88.4 R180, [R213+0x4000] ;  /* 0x00400000d5b4783b */ /* 0x000ea60000000200 */
[C---:B----4-:R-:W-:Y:S08]  /*13d80*/  HMMA.16816.F32.BF16 R4, R172.reuse, R184, R4 ;  /* 0x000000b8ac04723c */ /* 0x050ff00000041804 */
[C---:B------:R-:W-:Y:S01]  /*13d90*/  HMMA.16816.F32.BF16 R8, R172.reuse, R186, R8 ;  /* 0x000000baac08723c */ /* 0x040fe20000041808 */
[----:B------:R-:W4:Y:S07]  /*13da0*/  LDSM.16.M88.4 R184, [R213+0x4800] ;  /* 0x00480000d5b8783b */ /* 0x000f2e0000000200 */
        /* <DEDUP_REMOVED lines=16> */
[C---:B-----5:R-:W-:Y:S08]  /*13eb0*/  HMMA.16816.F32.BF16 R20, R168.reuse, R188, R20 ;  /* 0x000000bca814723c */ /* 0x060ff00000041814 */
[C---:B------:R-:W-:Y:S01]  /*13ec0*/  HMMA.16816.F32.BF16 R24, R168.reuse, R190, R24 ;  /* 0x000000bea818723c */ /* 0x040fe20000041818 */
[----:B------:R-:W5:Y:S07]  /*13ed0*/  LDSM.16.M88.4 R188, [R218+0x17800] ;  /* 0x01780000dabc783b */ /* 0x000f6e0000000200 */
[C---:B---3--:R-:W-:Y:S08]  /*13ee0*/  HMMA.16816.F32.BF16 R28, R168.reuse, R192, R28 ;  /* 0x000000c0a81c723c */ /* 0x048ff0000004181c */
        /* <DEDUP_REMOVED lines=8> */
[----:B------:R-:W-:Y:S07]  /*13f70*/  LDSM.16.M88.4 R180, [R216+0x7800] ;  /* 0x00780000d8b4783b */ /* 0x000fee0000000200 */
[C---:B----4-:R-:W-:Y:S08]  /*13f80*/  HMMA.16816.F32.BF16 R20, R172.reuse, R184, R20 ;  /* 0x000000b8ac14723c */ /* 0x050ff00000041814 */
        /* <DEDUP_REMOVED lines=19> */
[C---:B----4-:R-:W-:Y:S08]  /*140c0*/  HMMA.16816.F32.BF16 R4, R184.reuse, R188, R4 ;  /* 0x000000bcb804723c */ /* 0x050ff00000041804 */
[C---:B------:R-:W-:Y:S01]  /*140d0*/  HMMA.16816.F32.BF16 R8, R184.reuse, R190, R8 ;  /* 0x000000beb808723c */ /* 0x040fe20000041808 */
[----:B------:R-:W4:Y:S07]  /*140e0*/  LDSM.16.M88.4 R188, [R213+0x6800] ;  /* 0x00680000d5bc783b */ /* 0x000f2e0000000200 */
[C---:B---3--:R-:W-:Y:S08]  /*140f0*/  HMMA.16816.F32.BF16 R12, R184.reuse, R192, R12 ;  /* 0x000000c0b80c723c */ /* 0x048ff0000004180c */
[C---:B------:R-:W-:Y:S01]  /*14100*/  HMMA.16816.F32.BF16 R16, R184.reuse, R194, R16 ;  /* 0x000000c2b810723c */ /* 0x040fe20000041810 */
[----:B------:R-:W3:Y:S07]  /*14110*/  LDSM.16.M88.4 R192, [R213+0x7000] ;  /* 0x00700000d5c0783b */ /* 0x000eee0000000200 */
[C---:B-1----:R-:W-:Y:S08]  /*14120*/  HMMA.16816.F32.BF16 R20, R184.reuse, R176, R20 ;  /* 0x000000b0b814723c */ /* 0x042ff00000041814 */
[C---:B------:R-:W-:Y:S01]  /*14130*/  HMMA.16816.F32.BF16 R24, R184.reuse, R178, R24 ;  /* 0x000000b2b818723c */ /* 0x040fe20000041818 */
[----:B------:R-:W1:Y:S01]  /*14140*/  LDSM.16.M88.4 R176, [R213+0x7800] ;  /* 0x00780000d5b0783b */ /* 0x000e620000000200 */
[----:B------:R-:W-:Y:S04]  /*14150*/  DEPBAR.LE SB0, 0x0 ;  /* 0x000080000000791a */ /* 0x000fe80000000000 */
[----:B------:R-:W-:Y:S02]  /*14160*/  BAR.SYNC.DEFER_BLOCKING 0x0 ;  /* 0x0000000000007b1d */ /* 0x000fe40000010000 */
[C---:B--2---:R-:W-:Y:S08]  /*14170*/  HMMA.16816.F32.BF16 R28, R184.reuse, R168, R28 ;  /* 0x000000a8b81c723c */ /* 0x044ff0000004181c */
[----:B------:R-:W-:Y:S07]  /*14180*/  HMMA.16816.F32.BF16 R32, R184, R170, R32 ;  /* 0x000000aab820723c */ /* 0x000fee0000041820 */
[----:B------:R-:W-:Y:S01]  /*14190*/  IMAD.WIDE.U32 R186, R206, c[0x0][0x198], RZ ;  /* 0x00006600ceba7a25 */ /* 0x000fe200078e00ff */
[C---:B-----5:R-:W-:Y:S08]  /*141a0*/  HMMA.16816.F32.BF16 R4, R172.reuse, R180, R4 ;  /* 0x000000b4ac04723c */ /* 0x060ff00000041804 */
[C---:B------:R-:W-:Y:S07]  /*141b0*/  HMMA.16816.F32.BF16 R8, R172.reuse, R182, R8 ;  /* 0x000000b6ac08723c */ /* 0x040fee0000041808 */
[----:B------:R-:W-:Y:S01]  /*141c0*/  LEA R182, P4, R166, R198, 0x6 ;  /* 0x000000c6a6b67211 */ /* 0x000fe200078830ff */
[C---:B----4-:R-:W-:Y:S04]  /*141d0*/  HMMA.16816.F32.BF16 R12, R172.reuse, R188, R12 ;  /* 0x000000bcac0c723c */ /* 0x050fe8000004180c */
[----:B------:R-:W-:Y:S01]  /*141e0*/  LEA.HI.X.SX32 R183, R2, R199, 0x6, P4 ;  /* 0x000000c702b77211 */ /* 0x000fe200020f36ff */
[----:B------:R-:W-:Y:S01]  /*141f0*/  IMAD R2, R207, c[0x0][0x198], RZ ;  /* 0x00006600cf027a24 */ /* 0x000fe200078e02ff */
[----:B------:R-:W-:Y:S02]  /*14200*/  PLOP3.LUT P4, PT, PT, PT, UP0, 0x80, 0x0 ;  /* 0x000000000000781c */ /* 0x000fe40003f8f008 */
[C---:B------:R-:W-:Y:S04]  /*14210*/  HMMA.16816.F32.BF16 R16, R172.reuse, R190, R16 ;  /* 0x000000beac10723c */ /* 0x040fe80000041810 */
[----:B------:R-:W-:Y:S02]  /*14220*/  IMAD R0, R183, c[0x0][0x198], RZ ;  /* 0x00006600b7007a24 */ /* 0x000fe400078e02ff */
[----:B------:R-:W-:Y:S02]  /*14230*/  IMAD R2, R206, c[0x0][0x19c], R2 ;  /* 0x00006700ce027a24 */ /* 0x000fe400078e0202 */
[C---:B---3--:R-:W-:Y:S04]  /*14240*/  HMMA.16816.F32.BF16 R20, R172.reuse, R192, R20 ;  /* 0x000000c0ac14723c */ /* 0x048fe80000041814 */
[C---:B------:R-:W-:Y:S04]  /*14250*/  IMAD.WIDE.U32 R206, R182.reuse, c[0x0][0x198], RZ ;  /* 0x00006600b6ce7a25 */ /* 0x040fe800078e00ff */
[C---:B------:R-:W-:Y:S04]  /*14260*/  HMMA.16816.F32.BF16 R24, R172.reuse, R194, R24 ;  /* 0x000000c2ac18723c */ /* 0x040fe80000041818 */
[----:B------:R-:W-:Y:S01]  /*14270*/  IMAD R0, R182, c[0x0][0x19c], R0 ;  /* 0x00006700b6007a24 */ /* 0x000fe200078e0200 */
[CC--:B------:R-:W-:Y:S01]  /*14280*/  LEA R182, P6, R186.reuse, R196.reuse, 0x1 ;  /* 0x000000c4bab67211 */ /* 0x0c0fe200078c08ff */
[----:B------:R-:W-:Y:S02]  /*14290*/  IMAD.IADD R2, R187, 0x1, R2 ;  /* 0x00000001bb027824 */ /* 0x000fe400078e0202 */
[C---:B-1----:R-:W-:Y:S04]  /*142a0*/  HMMA.16816.F32.BF16 R28, R172.reuse, R176, R28 ;  /* 0x000000b0ac1c723c */ /* 0x042fe8000004181c */
[----:B------:R-:W-:Y:S01]  /*142b0*/  IMAD.IADD R0, R207, 0x1, R0 ;  /* 0x00000001cf007824 */ /* 0x000fe200078e0200 */
[-C--:B------:R-:W-:Y:S01]  /*142c0*/  LEA.HI.X R183, R186, R197.reuse, R2, 0x1, P6 ;  /* 0x000000c5bab77211 */ /* 0x080fe200030f0c02 */
[----:B------:R-:W-:Y:S02]  /*142d0*/  IMAD.MOV.U32 R207, RZ, RZ, R167 ;  /* 0x000000ffffcf7224 */ /* 0x000fe400078e00a7 */
[----:B------:R-:W-:Y:S07]  /*142e0*/  HMMA.16816.F32.BF16 R32, R172, R178, R32 ;  /* 0x000000b2ac20723c */ /* 0x000fee0000041820 */
[C---:B------:R-:W-:Y:S05]  /*142f0*/  LEA R178, P5, R206.reuse, R196, 0x1 ;  /* 0x000000c4ceb27211 */ /* 0x040fea00078a08ff */
[----:B------:R-:W-:Y:S02]  /*14300*/  LEA.HI.X R179, R206, R197, R0, 0x1, P5 ;  /* 0x000000c5ceb37211 */ /* 0x000fe400028f0c00 */
[----:B------:R-:W-:Y:S01]  /*14310*/  MOV R206, R164 ;  /* 0x000000a400ce7202 */ /* 0x000fe20000000f00 */
[----:B------:R-:W-:-:S05]  /*14320*/  @P4 BRA `(.L_x_1000) ;  /* 0xffffe79000004947 */ /* 0x000fca000383ffff */
.L_x_999:
[----:B------:R2:W-:Y:S01]  /*14330*/  STL.64 [R1+0x78], R216 ;  /* 0x000078d801007387 */ /* 0x0005e20000100a00 */
[----:B------:R-:W-:Y:S01]  /*14340*/  IMAD.U32 R0, RZ, RZ, UR25 ;  /* 0x00000019ff007e24 */ /* 0x000fe2000f8e00ff */
[----:B------:R-:W-:Y:S02]  /*14350*/  USHF.L.U32 UR28, UR25, 0x1, URZ ;  /* 0x00000001191c7899 */ /* 0x000fe4000800063f */
[----:B------:R-:W-:Y:S02]  /*14360*/  UIADD3 UR4, UR33, -0x4498517b, URZ ;  /* 0xbb67ae8521047890 */ /* 0x000fe4000fffe03f */
[----:B------:R3:W-:Y:S01]  /*14370*/  STL.64 [R1+0x70], R214 ;  /* 0x000070d601007387 */ /* 0x0007e20000100a00 */
[----:B------:R-:W-:Y:S02]  /*14380*/  ULOP3.LUT UR5, UR28, UR33, URZ, 0x3c, !UPT ;  /* 0x000000211c057292 */ /* 0x000fe4000f8e3c3f */
[----:B------:R-:W-:Y:S02]  /*14390*/  UIADD3 UR28, UR28, 0x1, URZ ;  /* 0x000000011c1c7890 */ /* 0x000fe4000fffe03f */
[----:B------:R-:W-:Y:S01]  /*143a0*/  UIADD3 UR30, UR30, 0x1, URZ ;  /* 0x000000011e1e7890 */ /* 0x000fe2000fffe03f */
[----:B------:R-:W4:Y:S01]  /*143b0*/  LDL.64 R188, [R1+0x50] ;  /* 0x0000500001bc7983 */ /* 0x000f220000100a00 */
[----:B------:R-:W-:Y:S05]  /*143c0*/  ULOP3.LUT UR28, UR28, UR33, URZ, 0x3c, !UPT ;  /* 0x000000211c1c7292 */ /* 0x000fea000f8e3c3f */
[----:B------:R-:W1:Y:S08]  /*143d0*/  S2R R2, SR_TID.X ;  /* 0x0000000000027919 */ /* 0x000e700000002100 */
[----:B--2---:R-:W2:Y:S06]  /*143e0*/  LDL.64 R216, [R1+0x48] ;  /* 0x0000480001d87983 */ /* 0x004eac0000100a00 */
[----:B---3--:R-:W4:Y:S02]  /*143f0*/  LDL.64 R214, [R1+0x40] ;  /* 0x0000400001d67983 */ /* 0x008f240000100a00 */
[----:B----4-:R-:W-:Y:S01]  /*14400*/  LOP3.LUT R194, R215, UR4, R188, 0x96, !PT ;  /* 0x00000004d7c27c12 */ /* 0x010fe2000f8e96bc */
[----:B-1----:R-:W-:Y:S01]  /*14410*/  IMAD.SHL.U32 R2, R2, 0x2, RZ ;  /* 0x0000000202027824 */ /* 0x002fe200078e00ff */
[----:B------:R-:W-:Y:S03]  /*14420*/  UIADD3 UR4, UR33, 0x646e171e, URZ ;  /* 0x646e171e21047890 */ /* 0x000fe6000fffe03f */
[----:B------:R-:W-:Y:S01]  /*14430*/  IMAD.WIDE.U32 R194, R194, -0x326172a9, RZ ;  /* 0xcd9e8d57c2c27825 */ /* 0x000fe200078e00ff */
[----:B------:R-:W-:Y:S05]  /*14440*/  LOP3.LUT R2, R2, 0x6, RZ, 0xc0, !PT ;  /* 0x0000000602027812 */ /* 0x000fea00078ec0ff */
[----:B------:R-:W-:Y:S04]  /*14450*/  IMAD R168, R0, 0x40, R2 ;  /* 0x0000004000a87824 */ /* 0x000fe800078e0202 */
[----:B------:R-:W1:Y:S01]  /*14460*/  I2F R179, R168 ;  /* 0x000000a800b37306 */ /* 0x000e620000201400 */
[C---:B------:R-:W-:Y:S02]  /*14470*/  IADD3 R174, R168.reuse, 0x1, RZ ;  /* 0x00000001a8ae7810 */ /* 0x040fe40007ffe0ff */
[C---:B------:R-:W-:Y:S02]  /*14480*/  IADD3 R173, R168.reuse, 0x8, RZ ;  /* 0x00000008a8ad7810 */ /* 0x040fe40007ffe0ff */
[C---:B------:R-:W-:Y:S02]  /*14490*/  IADD3 R172, R168.reuse, 0x9, RZ ;  /* 0x00000009a8ac7810 */ /* 0x040fe40007ffe0ff */
[C---:B------:R-:W-:Y:S02]  /*144a0*/  IADD3 R177, R168.reuse, 0x10, RZ ;  /* 0x00000010a8b17810 */ /* 0x040fe40007ffe0ff */
[C---:B------:R-:W-:Y:S01]  /*144b0*/  IADD3 R170, R168.reuse, 0x11, RZ ;  /* 0x00000011a8aa7810 */ /* 0x040fe20007ffe0ff */
[----:B------:R-:W3:Y:S01]  /*144c0*/  I2F R174, R174 ;  /* 0x000000ae00ae7306 */ /* 0x000ee20000201400 */
[C---:B------:R-:W-:Y:S02]  /*144d0*/  IADD3 R175, R168.reuse, 0x18, RZ ;  /* 0x00000018a8af7810 */ /* 0x040fe40007ffe0ff */
[C---:B------:R-:W-:Y:S02]  /*144e0*/  IADD3 R166, R168.reuse, 0x19, RZ ;  /* 0x00000019a8a67810 */ /* 0x040fe40007ffe0ff */
[C---:B------:R-:W-:Y:S02]  /*144f0*/  IADD3 R171, R168.reuse, 0x20, RZ ;  /* 0x00000020a8ab7810 */ /* 0x040fe40007ffe0ff */
[C---:B------:R-:W-:Y:S02]  /*14500*/  IADD3 R164, R168.reuse, 0x21, RZ ;  /* 0x00000021a8a47810 */ /* 0x040fe40007ffe0ff */
[C---:B------:R-:W-:Y:S01]  /*14510*/  IADD3 R169, R168.reuse, 0x28, RZ ;  /* 0x00000028a8a97810 */ /* 0x040fe20007ffe0ff */
[----:B------:R-:W4:Y:S01]  /*14520*/  I2F R173, R173 ;  /* 0x000000ad00ad7306 */ /* 0x000f220000201400 */
[C---:B------:R-:W-:Y:S02]  /*14530*/  IADD3 R0, R168.reuse, 0x29, RZ ;  /* 0x00000029a8007810 */ /* 0x040fe40007ffe0ff */
[C---:B------:R-:W-:Y:S01]  /*14540*/  IADD3 R167, R168.reuse, 0x30, RZ ;  /* 0x00000030a8a77810 */ /* 0x040fe20007ffe0ff */
[C---:B-1----:R-:W-:Y:S01]  /*14550*/  FFMA.FTZ R4, R179.reuse, UR23, R4 ;  /* 0x00000017b3047c23 */ /* 0x042fe20008010004 */
[C---:B------:R-:W-:Y:S01]  /*14560*/  IADD3 R2, R168.reuse, 0x31, RZ ;  /* 0x00000031a8027810 */ /* 0x040fe20007ffe0ff */
[----:B------:R-:W-:Y:S01]  /*14570*/  FFMA.FTZ R6, R179, UR23, R6 ;  /* 0x00000017b3067c23 */ /* 0x000fe20008010006 */
[----:B------:R-:W-:Y:S02]  /*14580*/  IADD3 R178, R168, 0x38, RZ ;  /* 0x00000038a8b27810 */ /* 0x000fe40007ffe0ff */
[----:B------:R-:W-:Y:S01]  /*14590*/  FMNMX.FTZ R176, R4, R3, !PT ;  /* 0x0000000304b07209 */ /* 0x000fe20007810000 */
[----:B------:R-:W1:Y:S01]  /*145a0*/  I2F R172, R172 ;  /* 0x000000ac00ac7306 */ /* 0x000e620000201400 */
[----:B------:R-:W-:Y:S01]  /*145b0*/  IADD3 R168, R168, 0x39, RZ ;  /* 0x00000039a8a87810 */ /* 0x000fe20007ffe0ff */
[C---:B---3--:R-:W-:Y:S02]  /*145c0*/  FFMA.FTZ R5, R174.reuse, UR23, R5 ;  /* 0x00000017ae057c23 */ /* 0x048fe40008010005 */
[----:B------:R-:W-:Y:S03]  /*145d0*/  FFMA.FTZ R7, R174, UR23, R7 ;  /* 0x00000017ae077c23 */ /* 0x000fe60008010007 */
[----:B------:R-:W-:Y:S03]  /*145e0*/  FMNMX.FTZ R181, R5, R176, !PT ;  /* 0x000000b005b57209 */ /* 0x000fe60007810000 */
[----:B------:R-:W3:Y:S01]  /*145f0*/  I2F R177, R177 ;  /* 0x000000b100b17306 */ /* 0x000ee20000201400 */
[C---:B----4-:R-:W-:Y:S02]  /*14600*/  FFMA.FTZ R8, R173.reuse, UR23, R8 ;  /* 0x00000017ad087c23 */ /* 0x050fe40008010008 */
[----:B------:R-:W-:Y:S03]  /*14610*/  FFMA.FTZ R10, R173, UR23, R10 ;  /* 0x00000017ad0a7c23 */ /* 0x000fe6000801000a */
[----:B------:R-:W-:Y:S04]  /*14620*/  FMNMX.FTZ R176, R8, R181, !PT ;  /* 0x000000b508b07209 */ /* 0x000fe80007810000 */
[----:B------:R-:W4:Y:S01]  /*14630*/  I2F R170, R170 ;  /* 0x000000aa00aa7306 */ /* 0x000f220000201400 */
[C---:B-1----:R-:W-:Y:S02]  /*14640*/  FFMA.FTZ R9, R172.reuse, UR23, R9 ;  /* 0x00000017ac097c23 */ /* 0x042fe40008010009 */
[----:B------:R-:W-:Y:S01]  /*14650*/  FFMA.FTZ R11, R172, UR23, R11 ;  /* 0x00000017ac0b7c23 */ /* 0x000fe2000801000b */
[----:B------:R-:W-:Y:S02]  /*14660*/  FMNMX.FTZ R172, R6, R165, !PT ;  /* 0x000000a506ac7209 */ /* 0x000fe40007810000 */
[----:B------:R-:W-:Y:S04]  /*14670*/  FMNMX.FTZ R179, R9, R176, !PT ;  /* 0x000000b009b37209 */ /* 0x000fe80007810000 */
[----:B------:R-:W1:Y:S01]  /*14680*/  I2F R175, R175 ;  /* 0x000000af00af7306 */ /* 0x000e620000201400 */
[C---:B---3--:R-:W-:Y:S02]  /*14690*/  FFMA.FTZ R12, R177.reuse, UR23, R12 ;  /* 0x00000017b10c7c23 */ /* 0x048fe4000801000c */
[----:B------:R-:W-:Y:S03]  /*146a0*/  FFMA.FTZ R14, R177, UR23, R14 ;  /* 0x00000017b10e7c23 */ /* 0x000fe6000801000e */
[----:B------:R-:W-:Y:S04]  /*146b0*/  FMNMX.FTZ R174, R12, R179, !PT ;  /* 0x000000b30cae7209 */ /* 0x000fe80007810000 */
[----:B------:R-:W3:Y:S01]  /*146c0*/  I2F R166, R166 ;  /* 0x000000a600a67306 */ /* 0x000ee20000201400 */
[C---:B----4-:R-:W-:Y:S02]  /*146d0*/  FFMA.FTZ R13, R170.reuse, UR23, R13 ;  /* 0x00000017aa0d7c23 */ /* 0x050fe4000801000d */
[----:B------:R-:W-:Y:S03]  /*146e0*/  FFMA.FTZ R15, R170, UR23, R15 ;  /* 0x00000017aa0f7c23 */ /* 0x000fe6000801000f */
[----:B------:R-:W-:Y:S04]  /*146f0*/  FMNMX.FTZ R179, R13, R174, !PT ;  /* 0x000000ae0db37209 */ /* 0x000fe80007810000 */
[----:B------:R-:W4:Y:S01]  /*14700*/  I2F R171, R171 ;  /* 0x000000ab00ab7306 */ /* 0x000f220000201400 */
[C---:B-1----:R-:W-:Y:S02]  /*14710*/  FFMA.FTZ R16, R175.reuse, UR23, R16 ;  /* 0x00000017af107c23 */ /* 0x042fe40008010010 */
[----:B------:R-:W-:Y:S03]  /*14720*/  FFMA.FTZ R18, R175, UR23, R18 ;  /* 0x00000017af127c23 */ /* 0x000fe60008010012 */
[----:B------:R-:W-:Y:S04]  /*14730*/  FMNMX.FTZ R174, R16, R179, !PT ;  /* 0x000000b310ae7209 */ /* 0x000fe80007810000 */
[----:B------:R-:W1:Y:S01]  /*14740*/  I2F R164, R164 ;  /* 0x000000a400a47306 */ /* 0x000e620000201400 */
[----:B------:R-:W-:Y:S01]  /*14750*/  FMNMX.FTZ R179, R7, R172, !PT ;  /* 0x000000ac07b37209 */ /* 0x000fe20007810000 */
[----:B---3--:R-:W-:Y:S03]  /*14760*/  FFMA.FTZ R17, R166, UR23, R17 ;  /* 0x00000017a6117c23 */ /* 0x008fe60008010011 */
[----:B------:R-:W-:Y:S01]  /*14770*/  FMNMX.FTZ R172, R10, R179, !PT ;  /* 0x000000b30aac7209 */ /* 0x000fe20007810000 */
[----:B------:R-:W-:Y:S03]  /*14780*/  FFMA.FTZ R19, R166, UR23, R19 ;  /* 0x00000017a6137c23 */ /* 0x000fe60008010013 */
[----:B------:R-:W-:Y:S01]  /*14790*/  FMNMX.FTZ R177, R11, R172, !PT ;  /* 0x000000ac0bb17209 */ /* 0x000fe20007810000 */
[----:B------:R-:W3:Y:S01]  /*147a0*/  I2F R169, R169 ;  /* 0x000000a900a97306 */ /* 0x000ee20000201400 */
[----:B------:R-:W-:Y:S02]  /*147b0*/  FMNMX.FTZ R181, R17, R174, !PT ;  /* 0x000000ae11b57209 */ /* 0x000fe40007810000 */
[----:B------:R-:W-:Y:S01]  /*147c0*/  FMNMX.FTZ R170, R14, R177, !PT ;  /* 0x000000b10eaa7209 */ /* 0x000fe20007810000 */
[C---:B----4-:R-:W-:Y:S02]  /*147d0*/  FFMA.FTZ R20, R171.reuse, UR23, R20 ;  /* 0x00000017ab147c23 */ /* 0x050fe40008010014 */
[----:B------:R-:W-:Y:S01]  /*147e0*/  FFMA.FTZ R22, R171, UR23, R22 ;  /* 0x00000017ab167c23 */ /* 0x000fe20008010016 */
[----:B------:R-:W-:Y:S02]  /*147f0*/  FMNMX.FTZ R175, R15, R170, !PT ;  /* 0x000000aa0faf7209 */ /* 0x000fe40007810000 */
[----:B------:R-:W-:Y:S01]  /*14800*/  FMNMX.FTZ R174, R20, R181, !PT ;  /* 0x000000b514ae7209 */ /* 0x000fe20007810000 */
[----:B------:R-:W4:Y:S01]  /*14810*/  I2F R0, R0 ;  /* 0x0000000000007306 */ /* 0x000f220000201400 */
[----:B------:R-:W-:Y:S01]  /*14820*/  FMNMX.FTZ R166, R18, R175, !PT ;  /* 0x000000af12a67209 */ /* 0x000fe20007810000 */
[C---:B-1----:R-:W-:Y:S03]  /*14830*/  FFMA.FTZ R21, R164.reuse, UR23, R21 ;  /* 0x00000017a4157c23 */ /* 0x042fe60008010015 */
[----:B------:R-:W-:Y:S01]  /*14840*/  FMNMX.FTZ R171, R19, R166, !PT ;  /* 0x000000a613ab7209 */ /* 0x000fe20007810000 */
[----:B------:R-:W-:Y:S01]  /*14850*/  FFMA.FTZ R23, R164, UR23, R23 ;  /* 0x00000017a4177c23 */ /* 0x000fe20008010017 */
[----:B------:R-:W-:Y:S03]  /*14860*/  FMNMX.FTZ R179, R21, R174, !PT ;  /* 0x000000ae15b37209 */ /* 0x000fe60007810000 */
[----:B------:R-:W1:Y:S01]  /*14870*/  I2F R167, R167 ;  /* 0x000000a700a77306 */ /* 0x000e620000201400 */
[----:B------:R-:W-:Y:S01]  /*14880*/  FMNMX.FTZ R166, R22, R171, !PT ;  /* 0x000000ab16a67209 */ /* 0x000fe20007810000 */
[C---:B---3--:R-:W-:Y:S02]  /*14890*/  FFMA.FTZ R24, R169.reuse, UR23, R24 ;  /* 0x00000017a9187c23 */ /* 0x048fe40008010018 */
[----:B------:R-:W-:Y:S01]  /*148a0*/  FFMA.FTZ R26, R169, UR23, R26 ;  /* 0x00000017a91a7c23 */ /* 0x000fe2000801001a */
[----:B------:R-:W-:Y:S02]  /*148b0*/  FMNMX.FTZ R169, R23, R166, !PT ;  /* 0x000000a617a97209 */ /* 0x000fe40007810000 */
[----:B------:R-:W-:Y:S03]  /*148c0*/  FMNMX.FTZ R172, R24, R179, !PT ;  /* 0x000000b318ac7209 */ /* 0x000fe60007810000 */
[----:B------:R-:W3:Y:S01]  /*148d0*/  I2F R2, R2 ;  /* 0x0000000200027306 */ /* 0x000ee20000201400 */
[C---:B----4-:R-:W-:Y:S02]  /*148e0*/  FFMA.FTZ R25, R0.reuse, UR23, R25 ;  /* 0x0000001700197c23 */ /* 0x050fe40008010019 */
[----:B------:R-:W-:Y:S01]  /*148f0*/  FFMA.FTZ R27, R0, UR23, R27 ;  /* 0x00000017001b7c23 */ /* 0x000fe2000801001b */
[----:B------:R-:W-:Y:S02]  /*14900*/  FMNMX.FTZ R0, R26, R169, !PT ;  /* 0x000000a91a007209 */ /* 0x000fe40007810000 */
        /* <DEDUP_REMOVED lines=8> */
[----:B------:R-:W-:Y:S01]  /*14990*/  FFMA.FTZ R31, R2, UR23, R31 ;  /* 0x00000017021f7c23 */ /* 0x000fe2000801001f */
[----:B------:R-:W-:Y:S02]  /*149a0*/  FMNMX.FTZ R2, R30, R167, !PT ;  /* 0x000000a71e027209 */ /* 0x000fe40007810000 */
[----:B------:R-:W-:Y:S02]  /*149b0*/  FMNMX.FTZ R175, R29, R170, !PT ;  /* 0x000000aa1daf7209 */ /* 0x000fe40007810000 */
[----:B------:R-:W-:Y:S01]  /*149c0*/  FMNMX.FTZ R167, R31, R2, !PT ;  /* 0x000000021fa77209 */ /* 0x000fe20007810000 */
[C---:B----4-:R-:W-:Y:S02]  /*149d0*/  FFMA.FTZ R32, R173.reuse, UR23, R32 ;  /* 0x00000017ad207c23 */ /* 0x050fe40008010020 */
        /* <DEDUP_REMOVED lines=8> */
[----:B------:R-:W3:Y:S01]  /*14a60*/  SHFL.BFLY PT, R167, R0, 0x2, 0x1f ;  /* 0x0c401f0000a77f89 */ /* 0x000ee200000e0000 */
[----:B-1----:R-:W-:Y:S02]  /*14a70*/  FMNMX.FTZ R171, R164, R171, !PT ;  /* 0x000000aba4ab7209 */ /* 0x002fe40007810000 */
[----:B------:R-:W-:Y:S01]  /*14a80*/  LOP3.LUT R164, R189, UR5, RZ, 0x3c, !PT ;  /* 0x00000005bda47c12 */ /* 0x000fe2000f8e3cff */
[----:B------:R-:W-:Y:S04]  /*14a90*/  UIADD3 UR5, UR32, -0x4ab325aa, URZ ;  /* 0xb54cda5620057890 */ /* 0x000fe8000fffe03f */
[----:B------:R-:W1:Y:S01]  /*14aa0*/  SHFL.BFLY PT, R2, R171, 0x1, 0x1f ;  /* 0x0c201f00ab027f89 */ /* 0x000e6200000e0000 */
[----:B------:R-:W-:Y:S01]  /*14ab0*/  IMAD.WIDE.U32 R168, R164, -0x326172a9, RZ ;  /* 0xcd9e8d57a4a87825 */ /* 0x000fe200078e00ff */
[----:B---3--:R-:W-:Y:S04]  /*14ac0*/  FMNMX.FTZ R167, R0, R167, !PT ;  /* 0x000000a700a77209 */ /* 0x008fe80007810000 */
[----:B--2---:R-:W-:Y:S02]  /*14ad0*/  LOP3.LUT R164, R169, UR16, R216, 0x96, !PT ;  /* 0x00000010a9a47c12 */ /* 0x004fe4000f8e96d8 */
[----:B------:R-:W2:Y:S01]  /*14ae0*/  SHFL.BFLY PT, R0, R167, 0x1, 0x1f ;  /* 0x0c201f00a7007f89 */ /* 0x000ea200000e0000 */
[----:B------:R-:W-:Y:S02]  /*14af0*/  LOP3.LUT R168, R195, UR15, R168, 0x96, !PT ;  /* 0x0000000fc3a87c12 */ /* 0x000fe4000f8e96a8 */
[----:B------:R-:W-:Y:S04]  /*14b00*/  IMAD.WIDE.U32 R196, R164, -0x2daee0ad, RZ ;  /* 0xd2511f53a4c47825 */ /* 0x000fe800078e00ff */
[----:B------:R-:W-:Y:S01]  /*14b10*/  IMAD.WIDE.U32 R168, R168, -0x2daee0ad, RZ ;  /* 0xd2511f53a8a87825 */ /* 0x000fe200078e00ff */
[----:B------:R-:W-:Y:S04]  /*14b20*/  LOP3.LUT R164, R197, UR14, R214, 0x96, !PT ;  /* 0x0000000ec5a47c12 */ /* 0x000fe8000f8e96d6 */
[----:B------:R-:W-:Y:S01]  /*14b30*/  LOP3.LUT R196, R169, UR12, R196, 0x96, !PT ;  /* 0x0000000ca9c47c12 */ /* 0x000fe2000f8e96c4 */
[----:B------:R-:W-:Y:S01]  /*14b40*/  IMAD.WIDE.U32 R202, R164, -0x326172a9, RZ ;  /* 0xcd9e8d57a4ca7825 */ /* 0x000fe200078e00ff */
[----:B-1----:R-:W-:Y:S03]  /*14b50*/  FMNMX.FTZ R2, R171, R2, !PT ;  /* 0x00000002ab027209 */ /* 0x002fe60007810000 */
[----:B------:R-:W-:Y:S01]  /*14b60*/  IMAD.WIDE.U32 R196, R196, -0x326172a9, RZ ;  /* 0xcd9e8d57c4c47825 */ /* 0x000fe200078e00ff */
[----:B------:R-:W-:Y:S02]  /*14b70*/  LOP3.LUT R164, R203, UR13, R194, 0x96, !PT ;  /* 0x0000000dcba47c12 */ /* 0x000fe4000f8e96c2 */
[C---:B------:R-:W-:Y:S01]  /*14b80*/  FSETP.NEU.FTZ.AND P4, PT, R2.reuse, -INF , PT ;  /* 0xff8000000200780b */ /* 0x040fe20003f9d000 */
[----:B------:R-:W-:Y:S01]  /*14b90*/  FMUL.FTZ R184, R2, c[0x0][0x23c] ;  /* 0x00008f0002b87a20 */ /* 0x000fe20000410000 */
[----:B------:R-:W-:Y:S01]  /*14ba0*/  LOP3.LUT R202, R197, UR11, R202, 0x96, !PT ;  /* 0x0000000bc5ca7c12 */ /* 0x000fe2000f8e96ca */
[----:B------:R-:W-:Y:S01]  /*14bb0*/  IMAD.WIDE.U32 R172, R164, -0x2daee0ad, RZ ;  /* 0xd2511f53a4ac7825 */ /* 0x000fe200078e00ff */
[----:B--2---:R-:W-:Y:S02]  /*14bc0*/  FMNMX.FTZ R0, R167, R0, !PT ;  /* 0x00000000a7007209 */ /* 0x004fe40007810000 */
[----:B------:R-:W-:Y:S01]  /*14bd0*/  FSEL R184, R184, RZ, P4 ;  /* 0x000000ffb8b87208 */ /* 0x000fe20002000000 */
[----:B------:R-:W-:Y:S01]  /*14be0*/  IMAD.WIDE.U32 R202, R202, -0x2daee0ad, RZ ;  /* 0xd2511f53caca7825 */ /* 0x000fe200078e00ff */
[----:B------:R-:W-:Y:S02]  /*14bf0*/  FSETP.NEU.FTZ.AND P4, PT, R0, -INF , PT ;  /* 0xff8000000000780b */ /* 0x000fe40003f9d000 */
[----:B------:R-:W-:Y:S01]  /*14c00*/  LOP3.LUT R168, R173, UR10, R168, 0x96, !PT ;  /* 0x0000000aada87c12 */ /* 0x000fe2000f8e96a8 */
[----:B------:R-:W-:Y:S01]  /*14c10*/  FFMA.FTZ R166, R4, c[0x0][0x23c], -R184 ;  /* 0x00008f0004a67a23 */ /* 0x000fe200000108b8 */
[----:B------:R-:W-:Y:S01]  /*14c20*/  LOP3.LUT R172, R203, UR8, R172, 0x96, !PT ;  /* 0x00000008cbac7c12 */ /* 0x000fe2000f8e96ac */
[----:B------:R-:W-:Y:S02]  /*14c30*/  FMUL.FTZ R4, R0, c[0x0][0x23c] ;  /* 0x00008f0000047a20 */ /* 0x000fe40000410000 */
[----:B------:R-:W-:Y:S01]  /*14c40*/  FFMA.FTZ R164, R5, c[0x0][0x23c], -R184 ;  /* 0x00008f0005a47a23 */ /* 0x000fe200000108b8 */
[----:B------:R-:W1:Y:S01]  /*14c50*/  MUFU.EX2 R182, R166 ;  /* 0x000000a600b67308 */ /* 0x000e620000000800 */
[----:B------:R-:W-:Y:S01]  /*14c60*/  IMAD.WIDE.U32 R172, R172, -0x326172a9, RZ ;  /* 0xcd9e8d57acac7825 */ /* 0x000fe200078e00ff */
[----:B------:R-:W-:Y:S02]  /*14c70*/  FSEL R183, R4, RZ, P4 ;  /* 0x000000ff04b77208 */ /* 0x000fe40002000000 */
[----:B------:R-:W-:Y:S01]  /*14c80*/  IADD3 R190, P4, R206, UR7, RZ ;  /* 0x00000007cebe7c10 */ /* 0x000fe2000ff9e0ff */
[----:B------:R-:W-:Y:S01]  /*14c90*/  IMAD.WIDE.U32 R168, R168, -0x326172a9, RZ ;  /* 0xcd9e8d57a8a87825 */ /* 0x000fe200078e00ff */
[----:B------:R-:W-:Y:S02]  /*14ca0*/  SHF.R.U32.HI R171, RZ, 0x18, R172 ;  /* 0x00000018ffab7819 */ /* 0x000fe400000116ac */
[----:B------:R-:W-:Y:S01]  /*14cb0*/  IADD3.X R191, R207, UR35, RZ, P4, !PT ;  /* 0x00000023cfbf7c10 */ /* 0x000fe2000a7fe4ff */
[--C-:B------:R-:W-:Y:S01]  /*14cc0*/  FFMA.FTZ R199, R7, c[0x0][0x23c], -R183.reuse ;  /* 0x00008f0007c77a23 */ /* 0x100fe200000108b7 */
[----:B------:R-:W2:Y:S01]  /*14cd0*/  MUFU.EX2 R203, R164 ;  /* 0x000000a400cb7308 */ /* 0x000ea20000000800 */
[--C-:B------:R-:W-:Y:S01]  /*14ce0*/  FFMA.FTZ R6, R6, c[0x0][0x23c], -R183.reuse ;  /* 0x00008f0006067a23 */ /* 0x100fe200000108b7 */
[----:B------:R-:W-:Y:S01]  /*14cf0*/  LOP3.LUT R5, R173, UR5, R168, 0x96, !PT ;  /* 0x00000005ad057c12 */ /* 0x000fe2000f8e96a8 */
[--C-:B------:R-:W-:Y:S01]  /*14d00*/  FFMA.FTZ R200, R8, c[0x0][0x23c], -R184.reuse ;  /* 0x00008f0008c87a23 */ /* 0x100fe200000108b8 */
[----:B------:R-:W-:Y:S01]  /*14d10*/  LOP3.LUT R8, R172, 0xffff, RZ, 0xc0, !PT ;  /* 0x0000ffffac087812 */ /* 0x000fe200078ec0ff */
[----:B------:R-:W-:Y:S01]  /*14d20*/  FFMA.FTZ R193, R9, c[0x0][0x23c], -R184 ;  /* 0x00008f0009c17a23 */ /* 0x000fe200000108b8 */
[C---:B------:R-:W-:Y:S01]  /*14d30*/  LOP3.LUT R4, R5.reuse, 0xffff, RZ, 0xc0, !PT ;  /* 0x0000ffff05047812 */ /* 0x040fe200078ec0ff */
[--C-:B------:R-:W-:Y:S01]  /*14d40*/  FFMA.FTZ R201, R10, c[0x0][0x23c], -R183.reuse ;  /* 0x00008f000ac97a23 */ /* 0x100fe200000108b7 */
[----:B------:R-:W-:Y:S01]  /*14d50*/  LOP3.LUT R167, R5, 0xff, RZ, 0xc0, !PT ;  /* 0x000000ff05a77812 */ /* 0x000fe200078ec0ff */
[----:B------:R-:W-:Y:S01]  /*14d60*/  IMAD.MOV.U32 R10, RZ, RZ, R183 ;  /* 0x000000ffff0a7224 */ /* 0x000fe200078e00b7 */
[----:B------:R-:W-:Y:S01]  /*14d70*/  MUFU.EX2 R187, R6 ;  /* 0x0000000600bb7308 */ /* 0x000fe20000000800 */
[----:B------:R-:W-:Y:S01]  /*14d80*/  SHF.R.U32.HI R4, RZ, 0x8, R4 ;  /* 0x00000008ff047819 */ /* 0x000fe20000011604 */
[----:B------:R-:W-:Y:S01]  /*14d90*/  FFMA.FTZ R192, R12, c[0x0][0x23c], -R184 ;  /* 0x00008f000cc07a23 */ /* 0x000fe200000108b8 */
[----:B------:R-:W-:Y:S01]  /*14da0*/  ISETP.GE.U32.AND P6, PT, R252, R167, PT ;  /* 0x000000a7fc00720c */ /* 0x000fe20003fc6070 */
[----:B------:R-:W-:Y:S01]  /*14db0*/  FFMA.FTZ R198, R11, c[0x0][0x23c], -R10 ;  /* 0x00008f000bc67a23 */ /* 0x000fe2000001080a */
[----:B------:R-:W-:Y:S01]  /*14dc0*/  LOP3.LUT R7, R4, 0xffff, RZ, 0xc0, !PT ;  /* 0x0000ffff04077812 */ /* 0x000fe200078ec0ff */
[----:B------:R-:W-:Y:S01]  /*14dd0*/  FFMA.FTZ R12, R16, c[0x0][0x23c], -R184 ;  /* 0x00008f00100c7a23 */ /* 0x000fe200000108b8 */
[----:B------:R-:W-:Y:S01]  /*14de0*/  LOP3.LUT R4, R173, UR5, R168, 0x96, !PT ;  /* 0x00000005ad047c12 */ /* 0x000fe2000f8e96a8 */
[----:B-1----:R-:W-:Y:S01]  /*14df0*/  IMAD.MOV.U32 R11, RZ, RZ, R182 ;  /* 0x000000ffff0b7224 */ /* 0x002fe200078e00b6 */
[C---:B------:R-:W-:Y:S01]  /*14e00*/  ISETP.GE.U32.AND P5, PT, R252.reuse, R7, PT ;  /* 0x00000007fc00720c */ /* 0x040fe20003fa6070 */
[----:B------:R-:W1:Y:S01]  /*14e10*/  MUFU.EX2 R199, R199 ;  /* 0x000000c700c77308 */ /* 0x000e620000000800 */
[--C-:B------:R-:W-:Y:S01]  /*14e20*/  SHF.R.U32.HI R7, RZ, 0x18, R5.reuse ;  /* 0x00000018ff077819 */ /* 0x100fe20000011605 */
[----:B------:R-:W-:Y:S01]  /*14e30*/  FFMA.FTZ R185, R25, c[0x0][0x23c], -R184 ;  /* 0x00008f0019b97a23 */ /* 0x000fe200000108b8 */
[----:B------:R-:W-:Y:S01]  /*14e40*/  SHF.R.U32.HI R5, RZ, 0x10, R5 ;  /* 0x00000010ff057819 */ /* 0x000fe20000011605 */
[----:B------:R-:W-:Y:S01]  /*14e50*/  IMAD.MOV.U32 R25, RZ, RZ, R10 ;  /* 0x000000ffff197224 */ /* 0x000fe200078e000a */
[----:B--2---:R-:W-:Y:S01]  /*14e60*/  F2FP.BF16.PACK_AB R180, R203, R182 ;  /* 0x000000b6cbb4723e */ /* 0x004fe200000010ff */
[--C-:B------:R-:W-:Y:S01]  /*14e70*/  FFMA.FTZ R204, R17, c[0x0][0x23c], -R184.reuse ;  /* 0x00008f0011cc7a23 */ /* 0x100fe200000108b8 */
[----:B------:R-:W-:Y:S01]  /*14e80*/  ISETP.GE.U32.AND P4, PT, R252, R7, PT ;  /* 0x00000007fc00720c */ /* 0x000fe20003f86070 */
[----:B------:R-:W-:Y:S01]  /*14e90*/  FFMA.FTZ R181, R29, c[0x0][0x23c], -R184 ;  /* 0x00008f001db57a23 */ /* 0x000fe200000108b8 */
[----:B------:R-:W-:Y:S01]  /*14ea0*/  SHF.R.U32.HI R164, RZ, 0x10, R172 ;  /* 0x00000010ffa47819 */ /* 0x000fe200000116ac */
[----:B------:R-:W-:Y:S01]  /*14eb0*/  @!P6 HFMA2.BF16_V2 R251, -RZ.H0_H0, RZ.H0_H0, -R180.H0_H0 ;  /* 0x200000fffffbe231 */ /* 0x000fe200003409b4 */
[----:B------:R-:W-:Y:S01]  /*14ec0*/  PRMT R179, R180, 0x7632, R179 ;  /* 0x00007632b4b37816 */ /* 0x000fe200000000b3 */
[----:B------:R-:W-:Y:S01]  /*14ed0*/  MUFU.EX2 R200, R200 ;  /* 0x000000c800c87308 */ /* 0x000fe20000000800 */
[----:B------:R-:W-:Y:S01]  /*14ee0*/  LOP3.LUT R5, R5, 0xff, RZ, 0xc0, !PT ;  /* 0x000000ff05057812 */ /* 0x000fe200078ec0ff */
[--C-:B------:R-:W-:Y:S01]  /*14ef0*/  FFMA.FTZ R186, R24, c[0x0][0x23c], -R184.reuse ;  /* 0x00008f0018ba7a23 */ /* 0x100fe200000108b8 */
[----:B------:R-:W-:Y:S01]  /*14f00*/  PRMT R168, R180, 0x5410, R179 ;  /* 0x00005410b4a87816 */ /* 0x000fe200000000b3 */
[----:B------:R-:W-:Y:S01]  /*14f10*/  @!P5 HFMA2.BF16_V2 R250, -RZ.H0_H0, RZ.H0_H0, -R179.H0_H0 ;  /* 0x200000fffffad231 */ /* 0x000fe200003409b3 */
[----:B------:R-:W-:Y:S01]  /*14f20*/  @!P6 PRMT R180, R251, 0x5410, RZ ;  /* 0x00005410fbb4e816 */ /* 0x000fe200000000ff */
[--C-:B------:R-:W-:Y:S01]  /*14f30*/  FFMA.FTZ R182, R28, c[0x0][0x23c], -R184.reuse ;  /* 0x00008f001cb67a23 */ /* 0x100fe200000108b8 */
[----:B------:R-:W-:Y:S01]  /*14f40*/  ISETP.GE.U32.AND P6, PT, R252, R5, PT ;  /* 0x00000005fc00720c */ /* 0x000fe20003fc6070 */
[----:B------:R-:W-:Y:S01]  /*14f50*/  FFMA.FTZ R13, R13, c[0x0][0x23c], -R184 ;  /* 0x00008f000d0d7a23 */ /* 0x000fe200000108b8 */
[----:B------:R-:W-:Y:S01]  /*14f60*/  SHF.R.U32.HI R5, RZ, 0x10, R172 ;  /* 0x00000010ff057819 */ /* 0x000fe200000116ac */
[----:B------:R-:W2:Y:S01]  /*14f70*/  MUFU.EX2 R193, R193 ;  /* 0x000000c100c17308 */ /* 0x000ea20000000800 */
[----:B------:R-:W-:Y:S01]  /*14f80*/  LOP3.LUT R164, R164, 0xff, RZ, 0xc0, !PT ;  /* 0x000000ffa4a47812 */ /* 0x000fe200078ec0ff */
[----:B------:R-:W-:Y:S01]  /*14f90*/  FFMA.FTZ R183, R32, c[0x0][0x23c], -R184 ;  /* 0x00008f0020b77a23 */ /* 0x000fe200000108b8 */
[----:B-1----:R-:W-:Y:S01]  /*14fa0*/  F2FP.BF16.PACK_AB R178, R199, R187 ;  /* 0x000000bbc7b2723e */ /* 0x002fe200000010ff */
[----:B------:R-:W-:Y:S01]  /*14fb0*/  STG.E.U16 [R206.64], R180 ;  /* 0x000000b4ce007986 */ /* 0x000fe2000c10151a */
[----:B------:R-:W-:Y:S01]  /*14fc0*/  LOP3.LUT R6, R172, 0xff, RZ, 0xc0, !PT ;  /* 0x000000ffac067812 */ /* 0x000fe200078ec0ff */
[----:B------:R-:W-:Y:S01]  /*14fd0*/  FFMA.FTZ R28, R27, c[0x0][0x23c], -R25 ;  /* 0x00008f001b1c7a23 */ /* 0x000fe20000010819 */
[----:B------:R-:W-:Y:S01]  /*14fe0*/  PRMT R177, R178, 0x7632, R177 ;  /* 0x00007632b2b17816 */ /* 0x000fe200000000b1 */
[----:B------:R-:W-:Y:S01]  /*14ff0*/  IMAD.MOV.U32 R27, RZ, RZ, R187 ;  /* 0x000000ffff1b7224 */ /* 0x000fe200078e00bb */
[----:B------:R-:W-:Y:S01]  /*15000*/  LOP3.LUT R196, R169, UR9, R196, 0x96, !PT ;  /* 0x00000009a9c47c12 */ /* 0x000fe2000f8e96c4 */
[----:B------:R-:W-:Y:S01]  /*15010*/  MUFU.EX2 R201, R201 ;  /* 0x000000c900c97308 */ /* 0x000fe20000000800 */
[----:B------:R-:W-:Y:S01]  /*15020*/  LOP3.LUT R169, R172, 0xff, RZ, 0xc0, !PT ;  /* 0x000000ffaca97812 */ /* 0x000fe200078ec0ff */
[----:B------:R-:W-:Y:S01]  /*15030*/  @!P4 HFMA2.BF16_V2 R248, -RZ.H0_H0, RZ.H0_H0, -R177.H0_H0 ;  /* 0x200000fffff8c231 */ /* 0x000fe200003409b1 */
[----:B------:R-:W-:Y:S01]  /*15040*/  LOP3.LUT R5, R5, 0xff, RZ, 0xc0, !PT ;  /* 0x000000ff05057812 */ /* 0x000fe200078ec0ff */
[----:B------:R-:W-:Y:S01]  /*15050*/  @!P6 HFMA2.BF16_V2 R249, -RZ.H0_H0, RZ.H0_H0, -R178.H0_H0 ;  /* 0x200000fffff9e231 */ /* 0x000fe200003409b2 */
[----:B------:R-:W-:Y:S01]  /*15060*/  SHF.R.U32.HI R9, RZ, 0x8, R8 ;  /* 0x00000008ff097819 */ /* 0x000fe20000011608 */
[----:B------:R-:W-:Y:S01]  /*15070*/  IMAD.WIDE.U32 R196, R196, -0x2daee0ad, RZ ;  /* 0xd2511f53c4c47825 */ /* 0x000fe200078e00ff */
[----:B------:R-:W-:Y:S02]  /*15080*/  PRMT R171, R164, 0x5410, R171 ;  /* 0x00005410a4ab7816 */ /* 0x000fe400000000ab */
[----:B------:R-:W-:Y:S01]  /*15090*/  SHF.R.U32.HI R8, RZ, 0x10, R4 ;  /* 0x00000010ff087819 */ /* 0x000fe20000011604 */
[----:B------:R-:W1:Y:S01]  /*150a0*/  MUFU.EX2 R198, R198 ;  /* 0x000000c600c67308 */ /* 0x000e620000000800 */
[----:B------:R-:W-:Y:S01]  /*150b0*/  LOP3.LUT R164, R4, 0xffff, RZ, 0xc0, !PT ;  /* 0x0000ffff04a47812 */ /* 0x000fe200078ec0ff */
[----:B------:R-:W-:Y:S01]  /*150c0*/  FFMA.FTZ R187, R31, c[0x0][0x23c], -R25 ;  /* 0x00008f001fbb7a23 */ /* 0x000fe20000010819 */
[----:B------:R-:W-:Y:S01]  /*150d0*/  LOP3.LUT R7, R172, 0xffff, RZ, 0xc0, !PT ;  /* 0x0000ffffac077812 */ /* 0x000fe200078ec0ff */
[----:B------:R-:W-:Y:S01]  /*150e0*/  IMAD.MOV.U32 R24, RZ, RZ, R13 ;  /* 0x000000ffff187224 */ /* 0x000fe200078e000d */
[----:B------:R-:W-:Y:S01]  /*150f0*/  @!P5 PRMT R179, R250, 0x5410, RZ ;  /* 0x00005410fab3d816 */ /* 0x000fe200000000ff */
[----:B------:R-:W-:Y:S01]  /*15100*/  IMAD.MOV.U32 R13, RZ, RZ, R192 ;  /* 0x000000ffff0d7224 */ /* 0x000fe200078e00c0 */
[----:B------:R-:W-:Y:S01]  /*15110*/  ISETP.GE.U32.AND P5, PT, R252, R169, PT ;  /* 0x000000a9fc00720c */ /* 0x000fe20003fa6070 */
[----:B------:R-:W-:Y:S01]  /*15120*/  FFMA.FTZ R192, R30, c[0x0][0x23c], -R25 ;  /* 0x00008f001ec07a23 */ /* 0x000fe20000010819 */
[----:B------:R-:W-:Y:S01]  /*15130*/  PRMT R169, R178, 0x5410, R177 ;  /* 0x00005410b2a97816 */ /* 0x000fe200000000b1 */
[----:B------:R-:W-:Y:S01]  /*15140*/  STG.E.U16 [R206.64+0x2], R179 ;  /* 0x000002b3ce007986 */ /* 0x000fe2000c10151a */
[----:B------:R-:W-:Y:S01]  /*15150*/  @!P4 PRMT R177, R248, 0x5410, RZ ;  /* 0x00005410f8b1c816 */ /* 0x000fe200000000ff */
[----:B------:R-:W-:Y:S01]  /*15160*/  MUFU.EX2 R204, R204 ;  /* 0x000000cc00cc7308 */ /* 0x000fe20000000800 */
[----:B------:R-:W-:Y:S02]  /*15170*/  ISETP.GE.U32.AND P4, PT, R252, R5, PT ;  /* 0x00000005fc00720c */ /* 0x000fe40003f86070 */
[----:B------:R-:W-:Y:S01]  /*15180*/  PRMT R6, R6, 0x5410, R9 ;  /* 0x0000541006067816 */ /* 0x000fe20000000009 */
[----:B------:R-:W-:Y:S01]  /*15190*/  STG.E.U16 [R190.64+0x2], R177 ;  /* 0x000002b1be007986 */ /* 0x000fe2000c10151a */
[----:B------:R-:W-:Y:S02]  /*151a0*/  LOP3.LUT R9, R8, 0xff, RZ, 0xc0, !PT ;  /* 0x000000ff08097812 */ /* 0x000fe400078ec0ff */
[----:B------:R-:W-:Y:S02]  /*151b0*/  LOP3.LUT R5, R4, 0xff, RZ, 0xc0, !PT ;  /* 0x000000ff04057812 */ /* 0x000fe400078ec0ff */
[----:B------:R-:W-:Y:S01]  /*151c0*/  SHF.R.U32.HI R4, RZ, 0x18, R4 ;  /* 0x00000018ff047819 */ /* 0x000fe20000011604 */
[----:B------:R-:W-:Y:S01]  /*151d0*/  MUFU.EX2 R192, R192 ;  /* 0x000000c000c07308 */ /* 0x000fe20000000800 */
[----:B------:R-:W-:Y:S02]  /*151e0*/  SHF.R.U32.HI R164, RZ, 0x8, R164 ;  /* 0x00000008ffa47819 */ /* 0x000fe400000116a4 */
[----:B------:R-:W-:Y:S02]  /*151f0*/  SHF.R.U32.HI R8, RZ, 0x8, R7 ;  /* 0x00000008ff087819 */ /* 0x000fe40000011607 */
[----:B------:R-:W-:Y:S01]  /*15200*/  PRMT R5, R5, 0x5410, R164 ;  /* 0x0000541005057816 */ /* 0x000fe200000000a4 */
[----:B------:R-:W-:Y:S01]  /*15210*/  FADD.FTZ R164, -R2, R3 ;  /* 0x0000000302a47221 */ /* 0x000fe20000010100 */
[----:B------:R-:W-:Y:S01]  /*15220*/  PRMT R7, R9, 0x5410, R4 ;  /* 0x0000541009077816 */ /* 0x000fe20000000004 */
[----:B------:R-:W-:Y:S01]  /*15230*/  FADD.FTZ R4, -R0, R165 ;  /* 0x000000a500047221 */ /* 0x000fe20000010100 */
[----:B------:R-:W-:Y:S01]  /*15240*/  SHF.R.U32.HI R167, RZ, 0x18, R172 ;  /* 0x00000018ffa77819 */ /* 0x000fe200000116ac */
[----:B------:R-:W-:Y:S01]  /*15250*/  FMUL.FTZ R164, R164, c[0x0][0x23c] ;  /* 0x00008f00a4a47a20 */ /* 0x000fe20000410000 */
[----:B------:R-:W3:Y:S01]  /*15260*/  LDSM.16.MT88.4 R172, [R212+0x18000] ;  /* 0x01800000d4ac783b */ /* 0x000ee20000004200 */
[----:B------:R-:W-:Y:S01]  /*15270*/  FMUL.FTZ R3, R4, c[0x0][0x23c] ;  /* 0x00008f0004037a20 */ /* 0x000fe20000410000 */
[----:B--2---:R-:W-:Y:S02]  /*15280*/  F2FP.BF16.PACK_AB R176, R193, R200 ;  /* 0x000000c8c1b0723e */ /* 0x004fe400000010ff */
[C---:B------:R-:W-:Y:S01]  /*15290*/  PRMT R16, R252.reuse, 0x7054, R252 ;  /* 0x00007054fc107816 */ /* 0x040fe200000000fc */
[----:B------:R-:W2:Y:S01]  /*152a0*/  MUFU.EX2 R164, R164 ;  /* 0x000000a400a47308 */ /* 0x000ea20000000800 */
[----:B------:R-:W-:Y:S01]  /*152b0*/  @!P6 PRMT R178, R249, 0x5410, RZ ;  /* 0x00005410f9b2e816 */ /* 0x000fe200000000ff */
[----:B------:R-:W-:Y:S01]  /*152c0*/  @!P5 HFMA2.BF16_V2 R247, -RZ.H0_H0, RZ.H0_H0, -R176.H0_H0 ;  /* 0x200000fffff7d231 */ /* 0x000fe200003409b0 */
[----:B------:R-:W-:Y:S01]  /*152d0*/  ISETP.GE.U32.AND P6, PT, R252, R167, PT ;  /* 0x000000a7fc00720c */ /* 0x000fe20003fc6070 */
[--C-:B------:R-:W-:Y:S01]  /*152e0*/  HSET2.LE.AND R5, R5, R16.reuse, PT ;  /* 0x0000001005057233 */ /* 0x100fe20003803000 */
[----:B------:R-:W-:Y:S01]  /*152f0*/  PRMT R167, R176, 0x7632, R167 ;  /* 0x00007632b0a77816 */ /* 0x000fe200000000a7 */
[--C-:B------:R-:W-:Y:S01]  /*15300*/  HSET2.LE.AND R4, R7, R16.reuse, PT ;  /* 0x0000001007047233 */ /* 0x100fe20003803000 */
[----:B------:R-:W-:Y:S01]  /*15310*/  LOP3.LUT R9, R8, 0xffff, RZ, 0xc0, !PT ;  /* 0x0000ffff08097812 */ /* 0x000fe200078ec0ff */
[----:B------:R-:W-:Y:S01]  /*15320*/  IMAD.MOV.U32 R8, RZ, RZ, R188 ;  /* 0x000000ffff087224 */ /* 0x000fe200078e00bc */
[----:B------:R-:W-:Y:S01]  /*15330*/  PRMT R170, R176, 0x5410, R167 ;  /* 0x00005410b0aa7816 */ /* 0x000fe200000000a7 */
[----:B------:R-:W4:Y:S01]  /*15340*/  MUFU.EX2 R3, R3 ;  /* 0x0000000300037308 */ /* 0x000f220000000800 */
[----:B------:R-:W-:Y:S01]  /*15350*/  @!P5 PRMT R176, R247, 0x5410, RZ ;  /* 0x00005410f7b0d816 */ /* 0x000fe200000000ff */
[--C-:B------:R-:W-:Y:S01]  /*15360*/  HSET2.LE.AND R171, R171, R16.reuse, PT ;  /* 0x00000010abab7233 */ /* 0x100fe20003803000 */
[----:B------:R-:W-:Y:S01]  /*15370*/  ISETP.GE.U32.AND P5, PT, R252, R9, PT ;  /* 0x00000009fc00720c */ /* 0x000fe20003fa6070 */
[----:B------:R-:W-:Y:S01]  /*15380*/  IMAD.MOV.U32 R9, RZ, RZ, R189 ;  /* 0x000000ffff097224 */ /* 0x000fe200078e00bd */
[----:B------:R-:W-:Y:S01]  /*15390*/  LOP3.LUT R168, R5, R168, RZ, 0xc0, !PT ;  /* 0x000000a805a87212 */ /* 0x000fe200078ec0ff */
[----:B------:R-:W-:Y:S01]  /*153a0*/  FFMA.FTZ R189, R20, c[0x0][0x23c], -R184 ;  /* 0x00008f0014bd7a23 */ /* 0x000fe200000108b8 */
[----:B------:R-:W-:Y:S01]  /*153b0*/  HSET2.LE.AND R5, R6, R16, PT ;  /* 0x0000001006057233 */ /* 0x000fe20003803000 */
[----:B------:R-:W-:Y:S01]  /*153c0*/  IMAD.MOV.U32 R20, RZ, RZ, R11 ;  /* 0x000000ffff147224 */ /* 0x000fe200078e000b */
[----:B-1----:R-:W-:Y:S01]  /*153d0*/  F2FP.BF16.PACK_AB R166, R198, R201 ;  /* 0x000000c9c6a6723e */ /* 0x002fe200000010ff */
[----:B------:R-:W-:Y:S01]  /*153e0*/  IMAD.MOV.U32 R16, RZ, RZ, R8 ;  /* 0x000000ffff107224 */ /* 0x000fe200078e0008 */
[----:B------:R-:W-:Y:S01]  /*153f0*/  LOP3.LUT R169, R4, R169, RZ, 0xc0, !PT ;  /* 0x000000a904a97212 */ /* 0x000fe200078ec0ff */
[----:B------:R-:W-:Y:S01]  /*15400*/  IMAD.MOV.U32 R17, RZ, RZ, R9 ;  /* 0x000000ffff117224 */ /* 0x000fe200078e0009 */
[----:B------:R-:W-:Y:S01]  /*15410*/  PRMT R165, R166, 0x7632, R165 ;  /* 0x00007632a6a57816 */ /* 0x000fe200000000a5 */
[C---:B--2---:R-:W-:Y:S01]  /*15420*/  FMUL.FTZ R8, R164.reuse, R156 ;  /* 0x0000009ca4087220 */ /* 0x044fe20000410000 */
[----:B------:R-:W-:Y:S01]  /*15430*/  LOP3.LUT R170, R5, R170, RZ, 0xc0, !PT ;  /* 0x000000aa05aa7212 */ /* 0x000fe200078ec0ff */
[----:B------:R-:W-:Y:S01]  /*15440*/  FMUL.FTZ R9, R164, R157 ;  /* 0x0000009da4097220 */ /* 0x000fe20000410000 */
[----:B------:R-:W-:Y:S01]  /*15450*/  PRMT R4, R166, 0x5410, R165 ;  /* 0x00005410a6047816 */ /* 0x000fe200000000a5 */
[C---:B------:R-:W-:Y:S01]  /*15460*/  FMUL.FTZ R5, R164.reuse, R161 ;  /* 0x000000a1a4057220 */ /* 0x040fe20000410000 */
[--C-:B------:R-:W-:Y:S01]  /*15470*/  LOP3.LUT R205, R197, UR4, R202.reuse, 0x96, !PT ;  /* 0x00000004c5cd7c12 */ /* 0x100fe2000f8e96ca */
[C---:B------:R-:W-:Y:S01]  /*15480*/  FMUL.FTZ R36, R164.reuse, R36 ;  /* 0x00000024a4247220 */ /* 0x040fe20000410000 */
[----:B------:R-:W-:Y:S01]  /*15490*/  LOP3.LUT R171, R171, R4, RZ, 0xc0, !PT ;  /* 0x00000004abab7212 */ /* 0x000fe200078ec0ff */
[----:B------:R-:W-:Y:S01]  /*154a0*/  FMUL.FTZ R4, R164, R160 ;  /* 0x000000a0a4047220 */ /* 0x000fe20000410000 */
[----:B------:R-:W-:Y:S01]  /*154b0*/  @!P5 HFMA2.BF16_V2 R246, -RZ.H0_H0, RZ.H0_H0, -R167.H0_H0 ;  /* 0x200000fffff6d231 */ /* 0x000fe200003409a7 */
[C---:B----4-:R-:W-:Y:S01]  /*154c0*/  FMUL.FTZ R10, R3.reuse, R158 ;  /* 0x0000009e030a7220 */ /* 0x050fe20000410000 */
[----:B------:R-:W-:Y:S01]  /*154d0*/  STG.E.U16 [R190.64], R178 ;  /* 0x000000b2be007986 */ /* 0x000fe2000c10151a */
[C---:B------:R-:W-:Y:S01]  /*154e0*/  FMUL.FTZ R11, R3.reuse, R159 ;  /* 0x0000009f030b7220 */ /* 0x040fe20000410000 */
[----:B------:R-:W-:Y:S01]  /*154f0*/  @!P4 HFMA2.BF16_V2 R245, -RZ.H0_H0, RZ.H0_H0, -R166.H0_H0 ;  /* 0x200000fffff5c231 */ /* 0x000fe200003409a6 */
[C---:B------:R-:W-:Y:S01]  /*15500*/  FMUL.FTZ R6, R3.reuse, R162 ;  /* 0x000000a203067220 */ /* 0x040fe20000410000 */
[----:B------:R-:W1:Y:S01]  /*15510*/  LDSM.16.MT88.4 R156, [R210+0x18000] ;  /* 0x01800000d29c783b */ /* 0x000e620000004200 */
[----:B------:R-:W-:Y:S01]  /*15520*/  FMUL.FTZ R7, R3, R163 ;  /* 0x000000a303077220 */ /* 0x000fe20000410000 */
[----:B------:R-:W-:Y:S01]  /*15530*/  @!P5 PRMT R167, R246, 0x5410, RZ ;  /* 0x00005410f6a7d816 */ /* 0x000fe200000000ff */
[--C-:B------:R-:W-:Y:S01]  /*15540*/  FFMA.FTZ R162, R35, c[0x0][0x23c], -R25.reuse ;  /* 0x00008f0023a27a23 */ /* 0x100fe20000010819 */
[----:B------:R-:W-:Y:S01]  /*15550*/  @!P4 PRMT R166, R245, 0x5410, RZ ;  /* 0x00005410f5a6c816 */ /* 0x000fe200000000ff */
[----:B------:R-:W-:Y:S01]  /*15560*/  FMUL.FTZ R37, R164, R37 ;  /* 0x00000025a4257220 */ /* 0x000fe20000410000 */
[----:B------:R-:W-:Y:S01]  /*15570*/  @!P6 HFMA2.BF16_V2 R244, -RZ.H0_H0, RZ.H0_H0, -R165.H0_H0 ;  /* 0x200000fffff4e231 */ /* 0x000fe200003409a5 */
[C---:B------:R-:W-:Y:S01]  /*15580*/  FMUL.FTZ R38, R3.reuse, R38 ;  /* 0x0000002603267220 */ /* 0x040fe20000410000 */
[C---:B---3--:R-:W-:Y:S01]  /*15590*/  HMMA.16816.F32.BF16 R4, R168.reuse, R172, R4 ;  /* 0x000000aca804723c */ /* 0x048fe20000041804 */
[----:B------:R-:W2:Y:S01]  /*155a0*/  LDL.LU R35, [R1+0x6c] ;  /* 0x00006c0001237983 */ /* 0x000ea20000300800 */
[----:B------:R-:W-:Y:S01]  /*155b0*/  FMUL.FTZ R39, R3, R39 ;  /* 0x0000002703277220 */ /* 0x000fe20000410000 */
[----:B------:R-:W-:Y:S01]  /*155c0*/  @!P6 PRMT R165, R244, 0x5410, RZ ;  /* 0x00005410f4a5e816 */ /* 0x000fe200000000ff */
[C---:B------:R-:W-:Y:S01]  /*155d0*/  FMUL.FTZ R40, R164.reuse, R40 ;  /* 0x00000028a4287220 */ /* 0x040fe20000410000 */
[----:B------:R-:W-:Y:S01]  /*155e0*/  STG.E.U16 [R206.64+0x10], R176 ;  /* 0x000010b0ce007986 */ /* 0x000fe2000c10151a */
[C---:B------:R-:W-:Y:S01]  /*155f0*/  FMUL.FTZ R41, R164.reuse, R41 ;  /* 0x00000029a4297220 */ /* 0x040fe20000410000 */
[----:B------:R-:W-:Y:S01]  /*15600*/  LOP3.LUT R202, R197, UR4, R202, 0x96, !PT ;  /* 0x00000004c5ca7c12 */ /* 0x000fe2000f8e96ca */
[C---:B------:R-:W-:Y:S01]  /*15610*/  HMMA.16816.F32.BF16 R8, R168.reuse, R174, R8 ;  /* 0x000000aea808723c */ /* 0x040fe20000041808 */
[----:B------:R-:W-:Y:S03]  /*15620*/  STG.E.U16 [R206.64+0x12], R167 ;  /* 0x000012a7ce007986 */ /* 0x000fe6000c10151a */
[C---:B------:R-:W-:Y:S01]  /*15630*/  FMUL.FTZ R42, R3.reuse, R42 ;  /* 0x0000002a032a7220 */ /* 0x040fe20000410000 */
[----:B------:R-:W-:Y:S01]  /*15640*/  STG.E.U16 [R190.64+0x12], R165 ;  /* 0x000012a5be007986 */ /* 0x000fe2000c10151a */
[C---:B------:R-:W-:Y:S02]  /*15650*/  FMUL.FTZ R43, R3.reuse, R43 ;  /* 0x0000002b032b7220 */ /* 0x040fe40000410000 */
[C---:B------:R-:W-:Y:S01]  /*15660*/  FMUL.FTZ R44, R164.reuse, R44 ;  /* 0x0000002ca42c7220 */ /* 0x040fe20000410000 */
[----:B------:R-:W-:Y:S03]  /*15670*/  STG.E.U16 [R190.64+0x10], R166 ;  /* 0x000010a6be007986 */ /* 0x000fe6000c10151a */
[C---:B------:R-:W-:Y:S02]  /*15680*/  FMUL.FTZ R45, R164.reuse, R45 ;  /* 0x0000002da42d7220 */ /* 0x040fe40000410000 */
[C---:B------:R-:W-:Y:S02]  /*15690*/  FMUL.FTZ R46, R3.reuse, R46 ;  /* 0x0000002e032e7220 */ /* 0x040fe40000410000 */
[C---:B------:R-:W-:Y:S02]  /*156a0*/  FMUL.FTZ R47, R3.reuse, R47 ;  /* 0x0000002f032f7220 */ /* 0x040fe40000410000 */
[C---:B------:R-:W-:Y:S02]  /*156b0*/  FMUL.FTZ R48, R164.reuse, R48 ;  /* 0x00000030a4307220 */ /* 0x040fe40000410000 */
[C---:B------:R-:W-:Y:S02]  /*156c0*/  FMUL.FTZ R49, R164.reuse, R49 ;  /* 0x00000031a4317220 */ /* 0x040fe40000410000 */
[C---:B------:R-:W-:Y:S01]  /*156d0*/  FMUL.FTZ R50, R3.reuse, R50 ;  /* 0x0000003203327220 */ /* 0x040fe20000410000 */
[C---:B-1----:R-:W-:Y:S01]  /*156e0*/  HMMA.16816.F32.BF16 R36, R168.reuse, R156, R36 ;  /* 0x0000009ca824723c */ /* 0x042fe20000041824 */
[C---:B------:R-:W-:Y:S02]  /*156f0*/  FMUL.FTZ R51, R3.reuse, R51 ;  /* 0x0000003303337220 */ /* 0x040fe40000410000 */
[C---:B------:R-:W-:Y:S02]  /*15700*/  FMUL.FTZ R52, R164.reuse, R52 ;  /* 0x00000034a4347220 */ /* 0x040fe40000410000 */
[C---:B------:R-:W-:Y:S02]  /*15710*/  FMUL.FTZ R53, R164.reuse, R53 ;  /* 0x00000035a4357220 */ /* 0x040fe40000410000 */
[C---:B------:R-:W-:Y:S01]  /*15720*/  FMUL.FTZ R54, R3.reuse, R54 ;  /* 0x0000003603367220 */ /* 0x040fe20000410000 */
[C---:B------:R-:W-:Y:S01]  /*15730*/  HMMA.16816.F32.BF16 R40, R168.reuse, R158, R40 ;  /* 0x0000009ea828723c */ /* 0x040fe20000041828 */
[----:B------:R-:W1:Y:S03]  /*15740*/  LDSM.16.MT88.4 R156, [R209+0x18000] ;  /* 0x01800000d19c783b */ /* 0x000e660000004200 */
[C---:B------:R-:W-:Y:S02]  /*15750*/  FMUL.FTZ R55, R3.reuse, R55 ;  /* 0x0000003703377220 */ /* 0x040fe40000410000 */
[C---:B------:R-:W-:Y:S02]  /*15760*/  FMUL.FTZ R56, R164.reuse, R56 ;  /* 0x00000038a4387220 */ /* 0x040fe40000410000 */
[C---:B------:R-:W-:Y:S04]  /*15770*/  FMUL.FTZ R57, R164.reuse, R57 ;  /* 0x00000039a4397220 */ /* 0x040fe80000410000 */
        /* <DEDUP_REMOVED lines=72> */
[----:B------:R-:W-:Y:S02]  /*15c00*/  FMUL.FTZ R121, R164, R121 ;  /* 0x00000079a4797220 */ /* 0x000fe40000410000 */
[C---:B------:R-:W-:Y:S02]  /*15c10*/  FMUL.FTZ R122, R3.reuse, R122 ;  /* 0x0000007a037a7220 */ /* 0x040fe40000410000 */
[----:B------:R-:W-:Y:S04]  /*15c20*/  FMUL.FTZ R123, R3, R123 ;  /* 0x0000007b037b7220 */ /* 0x000fe80000410000 */
[--C-:B------:R-:W-:Y:S02]  /*15c30*/  FFMA.FTZ R163, R34, c[0x0][0x23c], -R25.reuse ;  /* 0x00008f0022a37a23 */ /* 0x100fe40000010819 */
[----:B------:R-:W-:Y:S02]  /*15c40*/  IMAD.MOV.U32 R34, RZ, RZ, R12 ;  /* 0x000000ffff227224 */ /* 0x000fe400078e000c */
[--C-:B------:R-:W-:Y:S02]  /*15c50*/  FFMA.FTZ R160, R19, c[0x0][0x23c], -R25.reuse ;  /* 0x00008f0013a07a23 */ /* 0x100fe40000010819 */
[--C-:B------:R-:W-:Y:S02]  /*15c60*/  FFMA.FTZ R172, R15, c[0x0][0x23c], -R25.reuse ;  /* 0x00008f000fac7a23 */ /* 0x100fe40000010819 */
[--C-:B------:R-:W-:Y:S02]  /*15c70*/  FFMA.FTZ R161, R18, c[0x0][0x23c], -R25.reuse ;  /* 0x00008f0012a17a23 */ /* 0x100fe40000010819 */
[----:B------:R-:W-:Y:S02]  /*15c80*/  IMAD.MOV.U32 R32, RZ, RZ, R16 ;  /* 0x000000ffff207224 */ /* 0x000fe400078e0010 */
[--C-:B------:R-:W-:Y:S02]  /*15c90*/  FFMA.FTZ R173, R22, c[0x0][0x23c], -R25.reuse ;  /* 0x00008f0016ad7a23 */ /* 0x100fe40000010819 */
[----:B------:R-:W-:Y:S02]  /*15ca0*/  FMUL.FTZ R22, R3, R146 ;  /* 0x0000009203167220 */ /* 0x000fe40000410000 */
[--C-:B------:R-:W-:Y:S02]  /*15cb0*/  FFMA.FTZ R175, R23, c[0x0][0x23c], -R25.reuse ;  /* 0x00008f0017af7a23 */ /* 0x100fe40000010819 */
[----:B------:R-:W-:Y:S02]  /*15cc0*/  FMUL.FTZ R23, R3, R147 ;  /* 0x0000009303177220 */ /* 0x000fe40000410000 */
[--C-:B------:R-:W-:Y:S02]  /*15cd0*/  FFMA.FTZ R188, R21, c[0x0][0x23c], -R184.reuse ;  /* 0x00008f0015bc7a23 */ /* 0x100fe400000108b8 */
[----:B------:R-:W-:Y:S02]  /*15ce0*/  FFMA.FTZ R21, R26, c[0x0][0x23c], -R25 ;  /* 0x00008f001a157a23 */ /* 0x000fe40000010819 */
[----:B------:R-:W-:Y:S02]  /*15cf0*/  FFMA.FTZ R184, R33, c[0x0][0x23c], -R184 ;  /* 0x00008f0021b87a23 */ /* 0x000fe400000108b8 */
[----:B------:R-:W-:Y:S01]  /*15d00*/  IMAD.MOV.U32 R33, RZ, RZ, R17 ;  /* 0x000000ffff217224 */ /* 0x000fe200078e0011 */
[----:B------:R-:W-:Y:S01]  /*15d10*/  LOP3.LUT R17, R205, 0xff, RZ, 0xc0, !PT ;  /* 0x000000ffcd117812 */ /* 0x000fe200078ec0ff */
[----:B------:R-:W-:Y:S01]  /*15d20*/  FMUL.FTZ R12, R164, R152 ;  /* 0x00000098a40c7220 */ /* 0x000fe20000410000 */
[C---:B-1----:R-:W-:Y:S01]  /*15d30*/  HMMA.16816.F32.BF16 R68, R168.reuse, R156, R68 ;  /* 0x0000009ca844723c */ /* 0x042fe20000041844 */
[----:B------:R-:W-:Y:S01]  /*15d40*/  IMAD.MOV.U32 R152, RZ, RZ, R13 ;  /* 0x000000ffff987224 */ /* 0x000fe200078e000d */
[----:B------:R-:W-:Y:S01]  /*15d50*/  ISETP.GE.U32.AND P5, PT, R252, R17, PT ;  /* 0x00000011fc00720c */ /* 0x000fe20003fa6070 */
[C---:B------:R-:W-:Y:S01]  /*15d60*/  FMUL.FTZ R17, R164.reuse, R149 ;  /* 0x00000095a4117220 */ /* 0x040fe20000410000 */
[----:B------:R-:W-:Y:S01]  /*15d70*/  MUFU.EX2 R188, R188 ;  /* 0x000000bc00bc7308 */ /* 0x000fe20000000800 */
[----:B------:R-:W3:Y:S01]  /*15d80*/  LDL.LU R149, [R1+0x68] ;  /* 0x0000680001957983 */ /* 0x000ee20000300800 */
[----:B------:R-:W-:Y:S02]  /*15d90*/  FMUL.FTZ R13, R164, R153 ;  /* 0x00000099a40d7220 */ /* 0x000fe40000410000 */
[C---:B------:R-:W-:Y:S01]  /*15da0*/  HMMA.16816.F32.BF16 R72, R168.reuse, R158, R72 ;  /* 0x0000009ea848723c */ /* 0x040fe20000041848 */
[----:B------:R-:W1:Y:S03]  /*15db0*/  LDSM.16.MT88.4 R156, [R209+0x1a000] ;  /* 0x01a00000d19c783b */ /* 0x000e660000004200 */
[----:B------:R-:W-:Y:S02]  /*15dc0*/  IMAD.MOV.U32 R153, RZ, RZ, R28 ;  /* 0x000000ffff997224 */ /* 0x000fe400078e001c */
[----:B------:R-:W-:Y:S01]  /*15dd0*/  IMAD.MOV.U32 R26, RZ, RZ, R24 ;  /* 0x000000ffff1a7224 */ /* 0x000fe200078e0018 */
[----:B------:R-:W-:Y:S01]  /*15de0*/  MUFU.EX2 R152, R152 ;  /* 0x0000009800987308 */ /* 0x000fe20000000800 */
[----:B------:R-:W-:Y:S01]  /*15df0*/  FMUL.FTZ R19, R3, R151 ;  /* 0x0000009703137220 */ /* 0x000fe20000410000 */
[----:B------:R-:W-:Y:S03]  /*15e00*/  LDSM.16.MT88.4 R28, [R210+0x1e000] ;  /* 0x01e00000d21c783b */ /* 0x000fe60000004200 */
[----:B------:R-:W-:Y:S01]  /*15e10*/  FFMA.FTZ R174, R14, c[0x0][0x23c], -R25 ;  /* 0x00008f000eae7a23 */ /* 0x000fe20000010819 */
[----:B------:R-:W-:Y:S01]  /*15e20*/  LOP3.LUT R24, R205, 0xffff, RZ, 0xc0, !PT ;  /* 0x0000ffffcd187812 */ /* 0x000fe200078ec0ff */
[C---:B------:R-:W-:Y:S02]  /*15e30*/  FMUL.FTZ R14, R3.reuse, R154 ;  /* 0x0000009a030e7220 */ /* 0x040fe40000410000 */
[----:B------:R-:W-:Y:S01]  /*15e40*/  IMAD.MOV.U32 R154, RZ, RZ, R27 ;  /* 0x000000ffff9a7224 */ /* 0x000fe200078e001b */
[----:B------:R4:W1:Y:S01]  /*15e50*/  MUFU.EX2 R151, R26 ;  /* 0x0000001a00977308 */ /* 0x0008620000000800 */
[C---:B------:R-:W-:Y:S01]  /*15e60*/  FMUL.FTZ R27, R3.reuse, R143 ;  /* 0x0000008f031b7220 */ /* 0x040fe20000410000 */
[----:B------:R-:W-:Y:S01]  /*15e70*/  SHF.R.U32.HI R24, RZ, 0x8, R24 ;  /* 0x00000008ff187819 */ /* 0x000fe20000011618 */
[C---:B------:R-:W-:Y:S02]  /*15e80*/  FMUL.FTZ R15, R3.reuse, R155 ;  /* 0x0000009b030f7220 */ /* 0x040fe40000410000 */
[----:B------:R-:W-:Y:S01]  /*15e90*/  IMAD.MOV.U32 R155, RZ, RZ, R21 ;  /* 0x000000ffff9b7224 */ /* 0x000fe200078e0015 */
[----:B------:R-:W-:Y:S01]  /*15ea0*/  LOP3.LUT R25, R24, 0xffff, RZ, 0xc0, !PT ;  /* 0x0000ffff18197812 */ /* 0x000fe200078ec0ff */
[C---:B------:R-:W-:Y:S02]  /*15eb0*/  FMUL.FTZ R21, R164.reuse, R145 ;  /* 0x00000091a4157220 */ /* 0x040fe40000410000 */
[----:B------:R-:W-:Y:S01]  /*15ec0*/  FMUL.FTZ R24, R164, R140 ;  /* 0x0000008ca4187220 */ /* 0x000fe20000410000 */
[----:B------:R-:W-:Y:S01]  /*15ed0*/  ISETP.GE.U32.AND P4, PT, R252, R25, PT ;  /* 0x00000019fc00720c */ /* 0x000fe20003f86070 */
[C---:B------:R-:W-:Y:S02]  /*15ee0*/  FMUL.FTZ R16, R164.reuse, R148 ;  /* 0x00000094a4107220 */ /* 0x040fe40000410000 */
[----:B------:R-:W-:Y:S02]  /*15ef0*/  IMAD.MOV.U32 R148, RZ, RZ, R20 ;  /* 0x000000ffff947224 */ /* 0x000fe400078e0014 */
[C---:B------:R-:W-:Y:S02]  /*15f00*/  FMUL.FTZ R20, R164.reuse, R144 ;  /* 0x00000090a4147220 */ /* 0x040fe40000410000 */
[----:B------:R-:W-:Y:S01]  /*15f10*/  LDSM.16.MT88.4 R144, [R209+0x1e000] ;  /* 0x01e00000d190783b */ /* 0x000fe20000004200 */
[C---:B------:R-:W-:Y:S02]  /*15f20*/  FMUL.FTZ R18, R3.reuse, R150 ;  /* 0x0000009603127220 */ /* 0x040fe40000410000 */
[----:B------:R-:W-:Y:S01]  /*15f30*/  MUFU.EX2 R150, R172 ;  /* 0x000000ac00967308 */ /* 0x000fe20000000800 */
[C---:B------:R-:W-:Y:S02]  /*15f40*/  FMUL.FTZ R25, R164.reuse, R141 ;  /* 0x0000008da4197220 */ /* 0x040fe40000410000 */
[C---:B------:R-:W-:Y:S01]  /*15f50*/  FMUL.FTZ R124, R164.reuse, R124 ;  /* 0x0000007ca47c7220 */ /* 0x040fe20000410000 */
[C---:B-1----:R-:W-:Y:S01]  /*15f60*/  HMMA.16816.F32.BF16 R76, R168.reuse, R156, R76 ;  /* 0x0000009ca84c723c */ /* 0x042fe2000004184c */
[C---:B------:R-:W-:Y:S02]  /*15f70*/  FMUL.FTZ R125, R164.reuse, R125 ;  /* 0x0000007da47d7220 */ /* 0x040fe40000410000 */
[C---:B------:R-:W-:Y:S02]  /*15f80*/  FMUL.FTZ R128, R164.reuse, R128 ;  /* 0x00000080a4807220 */ /* 0x040fe40000410000 */
[----:B------:R-:W-:Y:S02]  /*15f90*/  FMUL.FTZ R129, R164, R129 ;  /* 0x00000081a4817220 */ /* 0x000fe40000410000 */
[C---:B----4-:R-:W-:Y:S01]  /*15fa0*/  FMUL.FTZ R26, R3.reuse, R142 ;  /* 0x0000008e031a7220 */ /* 0x050fe20000410000 */
[C---:B------:R-:W-:Y:S01]  /*15fb0*/  HMMA.16816.F32.BF16 R80, R168.reuse, R158, R80 ;  /* 0x0000009ea850723c */ /* 0x040fe20000041850 */
[----:B------:R-:W1:Y:S03]  /*15fc0*/  LDSM.16.MT88.4 R156, [R208+0x1a000] ;  /* 0x01a00000d09c783b */ /* 0x000e660000004200 */
[C---:B------:R-:W-:Y:S02]  /*15fd0*/  FMUL.FTZ R126, R3.reuse, R126 ;  /* 0x0000007e037e7220 */ /* 0x040fe40000410000 */
[C---:B------:R-:W-:Y:S02]  /*15fe0*/  FMUL.FTZ R127, R3.reuse, R127 ;  /* 0x0000007f037f7220 */ /* 0x040fe40000410000 */
[C---:B------:R-:W-:Y:S04]  /*15ff0*/  FMUL.FTZ R130, R3.reuse, R130 ;  /* 0x0000008203827220 */ /* 0x040fe80000410000 */
[C---:B------:R-:W-:Y:S01]  /*16000*/  FMUL.FTZ R131, R3.reuse, R131 ;  /* 0x0000008303837220 */ /* 0x040fe20000410000 */
        /* <DEDUP_REMOVED lines=15> */
[C---:B---3--:R-:W-:Y:S02]  /*16100*/  FFMA.FTZ R142, R3.reuse, R149, R154 ;  /* 0x00000095038e7223 */ /* 0x048fe4000001009a */
[----:B------:R-:W-:Y:S02]  /*16110*/  IMAD.MOV.U32 R154, RZ, RZ, R34 ;  /* 0x000000ffff9a7224 */ /* 0x000fe400078e0022 */
[----:B------:R-:W-:Y:S02]  /*16120*/  FMUL.FTZ R34, R3, R134 ;  /* 0x0000008603227220 */ /* 0x000fe40000410000 */
[----:B------:R3:W-:Y:S02]  /*16130*/  MUFU.EX2 R149, R154 ;  /* 0x0000009a00957308 */ /* 0x0007e40000000800 */
[----:B------:R-:W-:Y:S04]  /*16140*/  FADD.FTZ R142, R199, R142 ;  /* 0x0000008ec78e7221 */ /* 0x000fe80000010000 */
[----:B------:R-:W-:Y:S04]  /*16150*/  FADD.FTZ R201, R201, R142 ;  /* 0x0000008ec9c97221 */ /* 0x000fe80000010000 */
[----:B------:R-:W-:Y:S02]  /*16160*/  FADD.FTZ R198, R198, R201 ;  /* 0x000000c9c6c67221 */ /* 0x000fe40000010000 */
[----:B------:R-:W-:Y:S02]  /*16170*/  IMAD.MOV.U32 R201, RZ, RZ, R215 ;  /* 0x000000ffffc97224 */ /* 0x000fe400078e00d7 */
[----:B---3--:R-:W-:Y:S02]  /*16180*/  IMAD.MOV.U32 R154, RZ, RZ, R153 ;  /* 0x000000ffff9a7224 */ /* 0x008fe400078e0099 */
[----:B------:R-:W-:Y:S01]  /*16190*/  MUFU.EX2 R153, R160 ;  /* 0x000000a000997308 */ /* 0x000fe20000000800 */
[C---:B-1----:R-:W-:Y:S08]  /*161a0*/  HMMA.16816.F32.BF16 R12, R168.reuse, R156, R12 ;  /* 0x0000009ca80c723c */ /* 0x042ff0000004180c */
[C---:B------:R-:W-:Y:S07]  /*161b0*/  HMMA.16816.F32.BF16 R16, R168.reuse, R158, R16 ;  /* 0x0000009ea810723c */ /* 0x040fee0000041810 */
[----:B------:R-:W-:Y:S01]  /*161c0*/  F2FP.BF16.PACK_AB R159, R151, R152 ;  /* 0x00000098979f723e */ /* 0x000fe200000010ff */
[C---:B------:R-:W-:Y:S04]  /*161d0*/  HMMA.16816.F32.BF16 R20, R168.reuse, R28, R20 ;  /* 0x0000001ca814723c */ /* 0x040fe80000041814 */
[----:B------:R-:W-:Y:S01]  /*161e0*/  @!P5 HFMA2.BF16_V2 R243, -RZ.H0_H0, RZ.H0_H0, -R159.H0_H0 ;  /* 0x200000fffff3d231 */ /* 0x000fe2000034099f */
[C---:B------:R-:W-:Y:S02]  /*161f0*/  PRMT R158, R159.reuse, 0x7632, R158 ;  /* 0x000076329f9e7816 */ /* 0x040fe4000000009e */
[C---:B------:R-:W-:Y:S01]  /*16200*/  FMUL.FTZ R28, R164.reuse, R136 ;  /* 0x00000088a41c7220 */ /* 0x040fe20000410000 */
[C---:B------:R-:W-:Y:S01]  /*16210*/  HMMA.16816.F32.BF16 R24, R168.reuse, R30, R24 ;  /* 0x0000001ea818723c */ /* 0x040fe20000041818 */
[----:B------:R-:W-:Y:S03]  /*16220*/  IMAD.MOV.U32 R136, RZ, RZ, R32 ;  /* 0x000000ffff887224 */ /* 0x000fe600078e0020 */
[C---:B------:R-:W-:Y:S01]  /*16230*/  FMUL.FTZ R32, R164.reuse, R132 ;  /* 0x00000084a4207220 */ /* 0x040fe20000410000 */
[----:B------:R-:W-:Y:S01]  /*16240*/  PRMT R140, R159, 0x5410, R158 ;  /* 0x000054109f8c7816 */ /* 0x000fe2000000009e */
[C---:B------:R-:W-:Y:S01]  /*16250*/  FMUL.FTZ R29, R164.reuse, R137 ;  /* 0x00000089a41d7220 */ /* 0x040fe20000410000 */
[----:B------:R-:W-:Y:S01]  /*16260*/  @!P5 PRMT R159, R243, 0x5410, RZ ;  /* 0x00005410f39fd816 */ /* 0x000fe200000000ff */
[----:B------:R-:W-:Y:S01]  /*16270*/  IMAD.MOV.U32 R137, RZ, RZ, R33 ;  /* 0x000000ffff897224 */ /* 0x000fe200078e0021 */
[----:B------:R-:W-:Y:S03]  /*16280*/  @!P4 HFMA2.BF16_V2 R242, -RZ.H0_H0, RZ.H0_H0, -R158.H0_H0 ;  /* 0x200000fffff2c231 */ /* 0x000fe6000034099e */
[----:B------:R-:W-:Y:S01]  /*16290*/  FMUL.FTZ R33, R164, R133 ;  /* 0x00000085a4217220 */ /* 0x000fe20000410000 */
[----:B------:R-:W-:Y:S01]  /*162a0*/  LOP3.LUT R133, R196, 0xff, RZ, 0xc0, !PT ;  /* 0x000000ffc4857812 */ /* 0x000fe200078ec0ff */
[----:B--2---:R-:W-:Y:S01]  /*162b0*/  FFMA.FTZ R164, R164, R35, R148 ;  /* 0x00000023a4a47223 */ /* 0x004fe20000010094 */
[----:B------:R-:W-:Y:S01]  /*162c0*/  SHF.R.U32.HI R35, RZ, 0x18, R205 ;  /* 0x00000018ff237819 */ /* 0x000fe200000116cd */
[C---:B------:R-:W-:Y:S01]  /*162d0*/  FMUL.FTZ R30, R3.reuse, R138 ;  /* 0x0000008a031e7220 */ /* 0x040fe20000410000 */
[C---:B------:R-:W-:Y:S01]  /*162e0*/  ISETP.GE.U32.AND P5, PT, R252.reuse, R133, PT ;  /* 0x00000085fc00720c */ /* 0x040fe20003fa6070 */
[C---:B------:R-:W-:Y:S01]  /*162f0*/  FMUL.FTZ R31, R3.reuse, R139 ;  /* 0x0000008b031f7220 */ /* 0x040fe20000410000 */
[----:B------:R-:W-:Y:S01]  /*16300*/  ISETP.GE.U32.AND P6, PT, R252, R35, PT ;  /* 0x00000023fc00720c */ /* 0x000fe20003fc6070 */
[----:B------:R-:W-:Y:S01]  /*16310*/  FMUL.FTZ R35, R3, R135 ;  /* 0x0000008703237220 */ /* 0x000fe20000410000 */
[----:B------:R-:W-:Y:S01]  /*16320*/  STG.E.U16 [R206.64+0x20], R159 ;  /* 0x0000209fce007986 */ /* 0x000fe2000c10151a */
[----:B------:R-:W-:Y:S01]  /*16330*/  @!P4 PRMT R158, R242, 0x5410, RZ ;  /* 0x00005410f29ec816 */ /* 0x000fe200000000ff */
[----:B------:R-:W-:Y:S01]  /*16340*/  IMAD.MOV.U32 R138, RZ, RZ, R216 ;  /* 0x000000ffff8a7224 */ /* 0x000fe200078e00d8 */
[C---:B------:R-:W-:Y:S01]  /*16350*/  LOP3.LUT R3, R196.reuse, 0xffff, RZ, 0xc0, !PT ;  /* 0x0000ffffc4037812 */ /* 0x040fe200078ec0ff */
[C---:B------:R-:W-:Y:S01]  /*16360*/  HMMA.16816.F32.BF16 R28, R168.reuse, R144, R28 ;  /* 0x00000090a81c723c */ /* 0x040fe2000004181c */
[----:B------:R-:W1:Y:S01]  /*16370*/  LDSM.16.MT88.4 R132, [R208+0x1e000] ;  /* 0x01e00000d084783b */ /* 0x000e620000004200 */
[----:B------:R-:W-:Y:S01]  /*16380*/  IMAD.MOV.U32 R148, RZ, RZ, R155 ;  /* 0x000000ffff947224 */ /* 0x000fe200078e009b */
[----:B------:R-:W-:Y:S01]  /*16390*/  SHF.R.U32.HI R3, RZ, 0x8, R3 ;  /* 0x00000008ff037819 */ /* 0x000fe20000011603 */
[----:B------:R-:W2:Y:S01]  /*163a0*/  MUFU.EX2 R155, R174 ;  /* 0x000000ae009b7308 */ /* 0x000ea20000000800 */
[----:B------:R-:W-:Y:S02]  /*163b0*/  FADD.FTZ R203, R203, R164 ;  /* 0x000000a4cbcb7221 */ /* 0x000fe40000010000 */
[----:B------:R-:W-:Y:S01]  /*163c0*/  LOP3.LUT R144, R196, 0xff, RZ, 0xc0, !PT ;  /* 0x000000ffc4907812 */ /* 0x000fe200078ec0ff */
[C---:B------:R-:W-:Y:S01]  /*163d0*/  HMMA.16816.F32.BF16 R32, R168.reuse, R146, R32 ;  /* 0x00000092a820723c */ /* 0x040fe20000041820 */
[----:B------:R-:W-:Y:S03]  /*163e0*/  STG.E.U16 [R206.64+0x22], R158 ;  /* 0x0000229ece007986 */ /* 0x000fe6000c10151a */
[----:B------:R-:W-:Y:S01]  /*163f0*/  SHF.R.U32.HI R145, RZ, 0x10, R196 ;  /* 0x00000010ff917819 */ /* 0x000fe200000116c4 */
[----:B------:R-:W-:Y:S01]  /*16400*/  IMAD.MOV.U32 R141, RZ, RZ, R148 ;  /* 0x000000ffff8d7224 */ /* 0x000fe200078e0094 */
[----:B------:R-:W-:Y:S01]  /*16410*/  LOP3.LUT R3, R3, 0xffff, RZ, 0xc0, !PT ;  /* 0x0000ffff03037812 */ /* 0x000fe200078ec0ff */
[----:B------:R-:W-:Y:S01]  /*16420*/  IMAD.MOV.U32 R147, RZ, RZ, R137 ;  /* 0x000000ffff937224 */ /* 0x000fe200078e0089 */
[----:B------:R-:W-:Y:S01]  /*16430*/  SHF.R.U32.HI R137, RZ, 0x10, R205 ;  /* 0x00000010ff897819 */ /* 0x000fe200000116cd */
[----:B------:R-:W-:Y:S01]  /*16440*/  IMAD.MOV.U32 R146, RZ, RZ, R136 ;  /* 0x000000ffff927224 */ /* 0x000fe200078e0088 */
[----:B------:R-:W3:Y:S02]  /*16450*/  MUFU.EX2 R148, R161 ;  /* 0x000000a100947308 */ /* 0x000ee40000000800 */
[----:B------:R-:W-:Y:S01]  /*16460*/  LOP3.LUT R137, R137, 0xff, RZ, 0xc0, !PT ;  /* 0x000000ff89897812 */ /* 0x000fe200078ec0ff */
[----:B------:R-:W-:Y:S01]  /*16470*/  FADD.FTZ R200, R200, R203 ;  /* 0x000000cbc8c87221 */ /* 0x000fe20000010000 */
[----:B------:R-:W-:Y:S02]  /*16480*/  LOP3.LUT R136, R196, 0xffff, RZ, 0xc0, !PT ;  /* 0x0000ffffc4887812 */ /* 0x000fe400078ec0ff */
[----:B------:R-:W-:Y:S01]  /*16490*/  ISETP.GE.U32.AND P4, PT, R252, R137, PT ;  /* 0x00000089fc00720c */ /* 0x000fe20003f86070 */
[----:B------:R-:W-:Y:S01]  /*164a0*/  FADD.FTZ R193, R193, R200 ;  /* 0x000000c8c1c17221 */ /* 0x000fe20000010000 */
[----:B------:R-:W-:Y:S01]  /*164b0*/  SHF.R.U32.HI R139, RZ, 0x8, R136 ;  /* 0x00000008ff8b7819 */ /* 0x000fe20000011688 */
[----:B------:R-:W-:Y:S01]  /*164c0*/  IMAD.MOV.U32 R200, RZ, RZ, R214 ;  /* 0x000000ffffc87224 */ /* 0x000fe200078e00d6 */
[----:B------:R-:W-:Y:S01]  /*164d0*/  SHF.R.U32.HI R136, RZ, 0x18, R196 ;  /* 0x00000018ff887819 */ /* 0x000fe200000116c4 */
[----:B------:R-:W-:Y:S01]  /*164e0*/  FADD.FTZ R152, R152, R193 ;  /* 0x000000c198987221 */ /* 0x000fe20000010000 */
[----:B------:R-:W-:Y:S01]  /*164f0*/  PRMT R144, R144, 0x5410, R139 ;  /* 0x0000541090907816 */ /* 0x000fe2000000008b */
[----:B------:R-:W-:Y:S01]  /*16500*/  IMAD.MOV.U32 R139, RZ, RZ, R217 ;  /* 0x000000ffff8b7224 */ /* 0x000fe200078e00d9 */
[----:B------:R-:W-:Y:S01]  /*16510*/  LOP3.LUT R145, R145, 0xff, RZ, 0xc0, !PT ;  /* 0x000000ff91917812 */ /* 0x000fe200078ec0ff */
[----:B------:R4:W5:Y:S01]  /*16520*/  LDL.LU.64 R216, [R1+0x78] ;  /* 0x0000780001d87983 */ /* 0x0009620000300a00 */
[----:B--2---:R-:W-:Y:S01]  /*16530*/  F2FP.BF16.PACK_AB R157, R150, R155 ;  /* 0x0000009b969d723e */ /* 0x004fe200000010ff */
[----:B------:R-:W2:Y:S01]  /*16540*/  MUFU.EX2 R193, R189 ;  /* 0x000000bd00c17308 */ /* 0x000ea20000000800 */
[----:B------:R-:W-:Y:S01]  /*16550*/  PRMT R145, R145, 0x5410, R136 ;  /* 0x0000541091917816 */ /* 0x000fe20000000088 */
[----:B------:R-:W-:Y:S01]  /*16560*/  FADD.FTZ R152, R151, R152 ;  /* 0x0000009897987221 */ /* 0x000fe20000010000 */
[----:B------:R-:W-:Y:S01]  /*16570*/  PRMT R156, R157, 0x7632, R156 ;  /* 0x000076329d9c7816 */ /* 0x000fe2000000009c */
[----:B------:R4:W5:Y:S01]  /*16580*/  LDL.LU.64 R214, [R1+0x70] ;  /* 0x0000700001d67983 */ /* 0x0009620000300a00 */
[----:B------:R-:W-:Y:S01]  /*16590*/  @!P4 HFMA2.BF16_V2 R241, -RZ.H0_H0, RZ.H0_H0, -R157.H0_H0 ;  /* 0x200000fffff1c231 */ /* 0x000fe2000034099d */
[C---:B-1----:R-:W-:Y:S01]  /*165a0*/  HMMA.16816.F32.BF16 R124, R168.reuse, R132, R124 ;  /* 0x00000084a87c723c */ /* 0x042fe2000004187c */
[----:B---3--:R-:W-:Y:S01]  /*165b0*/  F2FP.BF16.PACK_AB R172, R153, R148 ;  /* 0x0000009499ac723e */ /* 0x008fe200000010ff */
[----:B------:R-:W-:Y:S01]  /*165c0*/  @!P6 HFMA2.BF16_V2 R240, -RZ.H0_H0, RZ.H0_H0, -R156.H0_H0 ;  /* 0x200000fffff0e231 */ /* 0x000fe2000034099c */
[----:B------:R-:W-:Y:S01]  /*165d0*/  PRMT R205, R252, 0x7054, R252 ;  /* 0x00007054fccd7816 */ /* 0x000fe200000000fc */
[----:B------:R-:W-:Y:S01]  /*165e0*/  FADD.FTZ R155, R155, R198 ;  /* 0x000000c69b9b7221 */ /* 0x000fe20000010000 */
[----:B------:R-:W-:Y:S01]  /*165f0*/  F2FP.BF16.PACK_AB R161, R204, R149 ;  /* 0x00000095cca1723e */ /* 0x000fe200000010ff */
[----:B------:R-:W-:Y:S01]  /*16600*/  FADD.FTZ R149, R149, R152 ;  /* 0x0000009895957221 */ /* 0x000fe20000010000 */
[----:B------:R-:W-:Y:S01]  /*16610*/  PRMT R133, R157, 0x5410, R156 ;  /* 0x000054109d857816 */ /* 0x000fe2000000009c */
[----:B------:R-:W-:Y:S01]  /*16620*/  HMMA.16816.F32.BF16 R128, R168, R134, R128 ;  /* 0x00000086a880723c */ /* 0x000fe20000041880 */
[----:B------:R-:W-:Y:S02]  /*16630*/  @!P4 PRMT R157, R241, 0x5410, RZ ;  /* 0x00005410f19dc816 */ /* 0x000fe400000000ff */
[----:B------:R-:W-:Y:S01]  /*16640*/  ISETP.GE.U32.AND P4, PT, R252, R3, PT ;  /* 0x00000003fc00720c */ /* 0x000fe20003f86070 */
[----:B------:R-:W-:Y:S01]  /*16650*/  @!P5 HFMA2.BF16_V2 R236, -RZ.H0_H0, RZ.H0_H0, -R161.H0_H0 ;  /* 0x200000ffffecd231 */ /* 0x000fe200003409a1 */
[----:B------:R-:W-:Y:S01]  /*16660*/  SHF.R.U32.HI R3, RZ, 0x10, R196 ;  /* 0x00000010ff037819 */ /* 0x000fe200000116c4 */
[----:B------:R-:W-:Y:S01]  /*16670*/  STG.E.U16 [R190.64+0x20], R157 ;  /* 0x0000209dbe007986 */ /* 0x000fe2000c10151a */
[----:B------:R-:W-:Y:S01]  /*16680*/  IMAD.MOV.U32 R168, RZ, RZ, R138 ;  /* 0x000000ffffa87224 */ /* 0x000fe200078e008a */
[----:B------:R-:W-:Y:S01]  /*16690*/  LOP3.LUT R132, R202, 0xffff, RZ, 0xc0, !PT ;  /* 0x0000ffffca847812 */ /* 0x000fe200078ec0ff */
[----:B------:R-:W-:Y:S02]  /*166a0*/  IMAD.MOV.U32 R169, RZ, RZ, R139 ;  /* 0x000000ffffa97224 */ /* 0x000fe400078e008b */
[----:B------:R-:W1:Y:S01]  /*166b0*/  LDSM.16.MT88.4 R136, [R212+0x18800] ;  /* 0x01880000d488783b */ /* 0x000e620000004200 */
[----:B------:R-:W-:Y:S01]  /*166c0*/  SHF.R.U32.HI R134, RZ, 0x10, R202 ;  /* 0x00000010ff867819 */ /* 0x000fe200000116ca */
[----:B------:R-:W-:Y:S01]  /*166d0*/  IMAD.MOV.U32 R171, RZ, RZ, R141 ;  /* 0x000000ffffab7224 */ /* 0x000fe200078e008d */
[----:B------:R-:W-:Y:S01]  /*166e0*/  LOP3.LUT R141, R3, 0xff, RZ, 0xc0, !PT ;  /* 0x000000ff038d7812 */ /* 0x000fe200078ec0ff */
[----:B------:R-:W-:Y:S01]  /*166f0*/  FADD.FTZ R155, R150, R155 ;  /* 0x0000009b969b7221 */ /* 0x000fe20000010000 */
[----:B------:R-:W-:Y:S01]  /*16700*/  SHF.R.U32.HI R132, RZ, 0x8, R132 ;  /* 0x00000008ff847819 */ /* 0x000fe20000011684 */
[----:B------:R-:W-:Y:S01]  /*16710*/  FADD.FTZ R204, R204, R149 ;  /* 0x00000095cccc7221 */ /* 0x000fe20000010000 */
[----:B------:R-:W-:Y:S01]  /*16720*/  LOP3.LUT R3, R202, 0xff, RZ, 0xc0, !PT ;  /* 0x000000ffca037812 */ /* 0x000fe200078ec0ff */
[----:B------:R-:W-:Y:S01]  /*16730*/  IMAD.MOV.U32 R203, RZ, RZ, R171 ;  /* 0x000000ffffcb7224 */ /* 0x000fe200078e00ab */
[----:B------:R-:W-:Y:S01]  /*16740*/  SHF.R.U32.HI R135, RZ, 0x18, R202 ;  /* 0x00000018ff877819 */ /* 0x000fe200000116ca */
[----:B------:R-:W-:Y:S01]  /*16750*/  IMAD.MOV.U32 R202, RZ, RZ, R154 ;  /* 0x000000ffffca7224 */ /* 0x000fe200078e009a */
[----:B------:R-:W-:Y:S02]  /*16760*/  LOP3.LUT R134, R134, 0xff, RZ, 0xc0, !PT ;  /* 0x000000ff86867812 */ /* 0x000fe400078ec0ff */
[----:B------:R-:W-:Y:S01]  /*16770*/  PRMT R3, R3, 0x5410, R132 ;  /* 0x0000541003037816 */ /* 0x000fe20000000084 */
[----:B------:R-:W-:Y:S01]  /*16780*/  MUFU.EX2 R167, R202 ;  /* 0x000000ca00a77308 */ /* 0x000fe20000000800 */
[----:B------:R-:W-:Y:S01]  /*16790*/  PRMT R134, R134, 0x5410, R135 ;  /* 0x0000541086867816 */ /* 0x000fe20000000087 */
[--C-:B------:R-:W-:Y:S01]  /*167a0*/  HSET2.LE.AND R135, R144, R205.reuse, PT ;  /* 0x000000cd90877233 */ /* 0x100fe20003803000 */
[----:B------:R-:W-:Y:S01]  /*167b0*/  PRMT R160, R161, 0x7632, R160 ;  /* 0x00007632a1a07816 */ /* 0x000fe200000000a0 */
[--C-:B------:R-:W-:Y:S01]  /*167c0*/  HSET2.LE.AND R3, R3, R205.reuse, PT ;  /* 0x000000cd03037233 */ /* 0x100fe20003803000 */
[----:B------:R-:W-:Y:S01]  /*167d0*/  @!P6 PRMT R156, R240, 0x5410, RZ ;  /* 0x00005410f09ce816 */ /* 0x000fe200000000ff */
[--C-:B------:R-:W-:Y:S01]  /*167e0*/  HSET2.LE.AND R134, R134, R205.reuse, PT ;  /* 0x000000cd86867233 */ /* 0x100fe20003803000 */
[----:B------:R-:W-:Y:S01]  /*167f0*/  ISETP.GE.U32.AND P6, PT, R252, R141, PT ;  /* 0x0000008dfc00720c */ /* 0x000fe20003fc6070 */
[----:B------:R-:W-:Y:S01]  /*16800*/  HSET2.LE.AND R144, R145, R205, PT ;  /* 0x000000cd91907233 */ /* 0x000fe20003803000 */
[----:B------:R-:W-:Y:S01]  /*16810*/  LOP3.LUT R132, R3, R140, RZ, 0xc0, !PT ;  /* 0x0000008c03847212 */ /* 0x000fe200078ec0ff */
[----:B------:R-:W-:Y:S01]  /*16820*/  STG.E.U16 [R190.64+0x22], R156 ;  /* 0x0000229cbe007986 */ /* 0x000fe2000c10151a */
[----:B------:R-:W-:Y:S01]  /*16830*/  LOP3.LUT R133, R134, R133, RZ, 0xc0, !PT ;  /* 0x0000008586857212 */ /* 0x000fe200078ec0ff */
[----:B------:R-:W-:Y:S01]  /*16840*/  @!P4 HFMA2.BF16_V2 R235, -RZ.H0_H0, RZ.H0_H0, -R160.H0_H0 ;  /* 0x200000ffffebc231 */ /* 0x000fe200003409a0 */
[----:B------:R-:W-:Y:S01]  /*16850*/  PRMT R3, R172, 0x7632, R3 ;  /* 0x00007632ac037816 */ /* 0x000fe20000000003 */
[----:B------:R-:W3:Y:S01]  /*16860*/  LDSM.16.MT88.4 R140, [R210+0x18800] ;  /* 0x01880000d28c783b */ /* 0x000ee20000004200 */
[----:B------:R-:W-:Y:S02]  /*16870*/  PRMT R134, R161, 0x5410, R160 ;  /* 0x00005410a1867816 */ /* 0x000fe400000000a0 */
[----:B------:R-:W-:Y:S02]  /*16880*/  @!P5 PRMT R161, R236, 0x5410, RZ ;  /* 0x00005410eca1d816 */ /* 0x000fe400000000ff */
[----:B------:R-:W-:Y:S01]  /*16890*/  LOP3.LUT R134, R135, R134, RZ, 0xc0, !PT ;  /* 0x0000008687867212 */ /* 0x000fe200078ec0ff */
[----:B------:R-:W-:Y:S01]  /*168a0*/  @!P6 HFMA2.BF16_V2 R230, -RZ.H0_H0, RZ.H0_H0, -R172.H0_H0 ;  /* 0x200000ffffe6e231 */ /* 0x000fe200003409ac */
[----:B------:R-:W-:Y:S01]  /*168b0*/  PRMT R135, R172, 0x5410, R3 ;  /* 0x00005410ac877816 */ /* 0x000fe20000000003 */
[----:B------:R-:W-:Y:S01]  /*168c0*/  LDSM.16.MT88.4 R156, [R212+0x19800] ;  /* 0x01980000d49c783b */ /* 0x000fe20000004200 */
[----:B------:R-:W-:Y:S02]  /*168d0*/  @!P4 PRMT R160, R235, 0x5410, RZ ;  /* 0x00005410eba0c816 */ /* 0x000fe400000000ff */
[----:B------:R-:W-:Y:S02]  /*168e0*/  LOP3.LUT R135, R144, R135, RZ, 0xc0, !PT ;  /* 0x0000008790877212 */ /* 0x000fe400078ec0ff */
[----:B------:R-:W-:Y:S02]  /*168f0*/  @!P6 PRMT R172, R230, 0x5410, RZ ;  /* 0x00005410e6ace816 */ /* 0x000fe400000000ff */
[----:B------:R-:W-:Y:S01]  /*16900*/  SHF.R.U32.HI R197, RZ, 0x18, R196 ;  /* 0x00000018ffc57819 */ /* 0x000fe200000116c4 */
[----:B------:R-:W-:Y:S01]  /*16910*/  STG.E.U16 [R206.64+0x30], R161 ;  /* 0x000030a1ce007986 */ /* 0x000fe2000c10151a */
[----:B--2---:R-:W-:Y:S01]  /*16920*/  F2FP.BF16.PACK_AB R174, R188, R193 ;  /* 0x000000c1bcae723e */ /* 0x004fe200000010ff */
[C---:B-1----:R-:W-:Y:S01]  /*16930*/  HMMA.16816.F32.BF16 R4, R132.reuse, R136, R4 ;  /* 0x000000888404723c */ /* 0x042fe20000041804 */
[----:B------:R-:W-:Y:S01]  /*16940*/  ISETP.GE.U32.AND P5, PT, R252, R197, PT ;  /* 0x000000c5fc00720c */ /* 0x000fe20003fa6070 */
[----:B------:R-:W-:Y:S04]  /*16950*/  STG.E.U16 [R206.64+0x32], R160 ;  /* 0x000032a0ce007986 */ /* 0x000fe8000c10151a */
[----:B------:R-:W-:Y:S01]  /*16960*/  STG.E.U16 [R190.64+0x30], R172 ;  /* 0x000030acbe007986 */ /* 0x000fe2000c10151a */
[----:B------:R-:W-:Y:S01]  /*16970*/  IMAD.MOV.U32 R136, RZ, RZ, R146 ;  /* 0x000000ffff887224 */ /* 0x000fe200078e0092 */
[C---:B------:R-:W-:Y:S01]  /*16980*/  HMMA.16816.F32.BF16 R8, R132.reuse, R138, R8 ;  /* 0x0000008a8408723c */ /* 0x040fe20000041808 */
[----:B------:R-:W-:Y:S02]  /*16990*/  IMAD.MOV.U32 R137, RZ, RZ, R147 ;  /* 0x000000ffff897224 */ /* 0x000fe400078e0093 */
[----:B------:R-:W1:Y:S03]  /*169a0*/  LDSM.16.MT88.4 R144, [R209+0x18800] ;  /* 0x01880000d190783b */ /* 0x000e660000004200 */
[----:B------:R-:W-:Y:S06]  /*169b0*/  @!P5 HFMA2.BF16_V2 R238, -RZ.H0_H0, RZ.H0_H0, -R3.H0_H0 ;  /* 0x200000ffffeed231 */ /* 0x000fec0000340903 */
[----:B------:R-:W-:Y:S01]  /*169c0*/  @!P5 PRMT R3, R238, 0x5410, RZ ;  /* 0x00005410ee03d816 */ /* 0x000fe200000000ff */
[C---:B---3--:R-:W-:Y:S04]  /*169d0*/  HMMA.16816.F32.BF16 R36, R132.reuse, R140, R36 ;  /* 0x0000008c8424723c */ /* 0x048fe80000041824 */
[----:B------:R-:W-:Y:S03]  /*169e0*/  STG.E.U16 [R190.64+0x32], R3 ;  /* 0x00003203be007986 */ /* 0x000fe6000c10151a */
[----:B------:R-:W-:Y:S01]  /*169f0*/  IMAD.MOV.U32 R140, RZ, RZ, R136 ;  /* 0x000000ffff8c7224 */ /* 0x000fe200078e0088 */
[C---:B------:R-:W-:Y:S01]  /*16a00*/  HMMA.16816.F32.BF16 R40, R132.reuse, R142, R40 ;  /* 0x0000008e8428723c */ /* 0x040fe20000041828 */
[----:B------:R-:W-:Y:S02]  /*16a10*/  IMAD.MOV.U32 R141, RZ, RZ, R137 ;  /* 0x000000ffff8d7224 */ /* 0x000fe400078e0089 */
[----:B------:R-:W2:Y:S05]  /*16a20*/  LDSM.16.MT88.4 R136, [R208+0x18800] ;  /* 0x01880000d088783b */ /* 0x000eaa0000004200 */
[C---:B-1----:R-:W-:Y:S07]  /*16a30*/  HMMA.16816.F32.BF16 R44, R132.reuse, R144, R44 ;  /* 0x00000090842c723c */ /* 0x042fee000004182c */
[----:B------:R-:W-:Y:S01]  /*16a40*/  IMAD.MOV.U32 R144, RZ, RZ, R140 ;  /* 0x000000ffff907224 */ /* 0x000fe200078e008c */
[C---:B------:R-:W-:Y:S01]  /*16a50*/  HMMA.16816.F32.BF16 R48, R132.reuse, R146, R48 ;  /* 0x000000928430723c */ /* 0x040fe20000041830 */
[----:B------:R-:W-:Y:S02]  /*16a60*/  IMAD.MOV.U32 R145, RZ, RZ, R141 ;  /* 0x000000ffff917224 */ /* 0x000fe400078e008d */
[----:B------:R-:W1:Y:S05]  /*16a70*/  LDSM.16.MT88.4 R140, [R212+0x1a800] ;  /* 0x01a80000d48c783b */ /* 0x000e6a0000004200 */
[C---:B--2---:R-:W-:Y:S07]  /*16a80*/  HMMA.16816.F32.BF16 R52, R132.reuse, R136, R52 ;  /* 0x000000888434723c */ /* 0x044fee0000041834 */
        /* <DEDUP_REMOVED lines=8> */
[----:B------:R-:W1:Y:S01]  /*16b10*/  LDSM.16.MT88.4 R136, [R209+0x1a800] ;  /* 0x01a80000d188783b */ /* 0x000e620000004200 */
[----:B------:R-:W-:Y:S02]  /*16b20*/  IMAD.MOV.U32 R196, RZ, RZ, R140 ;  /* 0x000000ffffc47224 */ /* 0x000fe400078e008c */
[----:B------:R-:W-:Y:S05]  /*16b30*/  IMAD.MOV.U32 R197, RZ, RZ, R141 ;  /* 0x000000ffffc57224 */ /* 0x000fea00078e008d */
[----:B------:R-:W3:Y:S01]  /*16b40*/  LDSM.16.MT88.4 R140, [R208+0x1a800] ;  /* 0x01a80000d08c783b */ /* 0x000ee20000004200 */
[----:B------:R-:W-:Y:S01]  /*16b50*/  LOP3.LUT R154, R197, UR28, RZ, 0x3c, !PT ;  /* 0x0000001cc59a7c12 */ /* 0x000fe2000f8e3cff */
[C---:B--2---:R-:W-:Y:S07]  /*16b60*/  HMMA.16816.F32.BF16 R68, R132.reuse, R144, R68 ;  /* 0x000000908444723c */ /* 0x044fee0000041844 */
[----:B------:R-:W-:Y:S01]  /*16b70*/  IMAD.WIDE.U32 R144, R154, -0x326172a9, RZ ;  /* 0xcd9e8d579a907825 */ /* 0x000fe200078e00ff */
[C---:B------:R-:W-:Y:S04]  /*16b80*/  HMMA.16816.F32.BF16 R72, R132.reuse, R146, R72 ;  /* 0x000000928448723c */ /* 0x040fe80000041848 */
[----:B------:R-:W-:Y:S02]  /*16b90*/  LOP3.LUT R164, R145, UR16, R168, 0x96, !PT ;  /* 0x0000001091a47c12 */ /* 0x000fe4000f8e96a8 */
[----:B------:R-:W-:Y:S02]  /*16ba0*/  LOP3.LUT R154, R195, UR15, R144, 0x96, !PT ;  /* 0x0000000fc39a7c12 */ /* 0x000fe4000f8e9690 */
[----:B------:R-:W2:Y:S01]  /*16bb0*/  LDSM.16.MT88.4 R144, [R212+0x1c800] ;  /* 0x01c80000d490783b */ /* 0x000ea20000004200 */
[----:B------:R-:W-:Y:S04]  /*16bc0*/  IMAD.WIDE.U32 R168, R164, -0x2daee0ad, RZ ;  /* 0xd2511f53a4a87825 */ /* 0x000fe800078e00ff */
[----:B------:R-:W-:Y:S01]  /*16bd0*/  IMAD.WIDE.U32 R198, R154, -0x2daee0ad, RZ ;  /* 0xd2511f539ac67825 */ /* 0x000fe200078e00ff */
[----:B------:R-:W-:Y:S03]  /*16be0*/  LOP3.LUT R170, R169, UR14, R200, 0x96, !PT ;  /* 0x0000000ea9aa7c12 */ /* 0x000fe6000f8e96c8 */
[----:B------:R-:W-:Y:S01]  /*16bf0*/  FADD.FTZ R154, R148, R155 ;  /* 0x0000009b949a7221 */ /* 0x000fe20000010000 */
[----:B------:R-:W-:Y:S01]  /*16c00*/  LOP3.LUT R196, R199, UR12, R168, 0x96, !PT ;  /* 0x0000000cc7c47c12 */ /* 0x000fe2000f8e96a8 */
[----:B------:R-:W-:Y:S01]  /*16c10*/  IMAD.WIDE.U32 R170, R170, -0x326172a9, RZ ;  /* 0xcd9e8d57aaaa7825 */ /* 0x000fe200078e00ff */
[C---:B-1----:R-:W-:Y:S03]  /*16c20*/  HMMA.16816.F32.BF16 R76, R132.reuse, R136, R76 ;  /* 0x00000088844c723c */ /* 0x042fe6000004184c */
[----:B------:R-:W-:Y:S01]  /*16c30*/  FADD.FTZ R189, R153, R154 ;  /* 0x0000009a99bd7221 */ /* 0x000fe20000010000 */
[----:B------:R-:W-:Y:S01]  /*16c40*/  LOP3.LUT R194, R171, UR13, R194, 0x96, !PT ;  /* 0x0000000dabc27c12 */ /* 0x000fe2000f8e96c2 */
[----:B------:R-:W-:Y:S03]  /*16c50*/  IMAD.WIDE.U32 R196, R196, -0x326172a9, RZ ;  /* 0xcd9e8d57c4c47825 */ /* 0x000fe600078e00ff */
[C---:B------:R-:W-:Y:S01]  /*16c60*/  HMMA.16816.F32.BF16 R80, R132.reuse, R138, R80 ;  /* 0x0000008a8450723c */ /* 0x040fe20000041850 */
[----:B------:R-:W1:Y:S03]  /*16c70*/  LDSM.16.MT88.4 R136, [R210+0x1c800] ;  /* 0x01c80000d288783b */ /* 0x000e660000004200 */
[----:B------:R-:W-:Y:S01]  /*16c80*/  LOP3.LUT R170, R197, UR11, R170, 0x96, !PT ;  /* 0x0000000bc5aa7c12 */ /* 0x000fe2000f8e96aa */
[----:B------:R-:W-:Y:S03]  /*16c90*/  IMAD.WIDE.U32 R194, R194, -0x2daee0ad, RZ ;  /* 0xd2511f53c2c27825 */ /* 0x000fe600078e00ff */
[C---:B---3--:R-:W-:Y:S01]  /*16ca0*/  HMMA.16816.F32.BF16 R84, R132.reuse, R140, R84 ;  /* 0x0000008c8454723c */ /* 0x048fe20000041854 */
[----:B------:R-:W-:Y:S03]  /*16cb0*/  IMAD.WIDE.U32 R170, R170, -0x2daee0ad, RZ ;  /* 0xd2511f53aaaa7825 */ /* 0x000fe600078e00ff */
[----:B------:R-:W-:Y:S02]  /*16cc0*/  LOP3.LUT R168, R195, UR10, R198, 0x96, !PT ;  /* 0x0000000ac3a87c12 */ /* 0x000fe4000f8e96c6 */
[----:B------:R-:W-:Y:S01]  /*16cd0*/  MUFU.EX2 R198, R162 ;  /* 0x000000a200c67308 */ /* 0x000fe20000000800 */
[----:B------:R-:W-:Y:S01]  /*16ce0*/  LOP3.LUT R194, R171, UR8, R194, 0x96, !PT ;  /* 0x00000008abc27c12 */ /* 0x000fe2000f8e96c2 */
[C---:B------:R-:W-:Y:S01]  /*16cf0*/  HMMA.16816.F32.BF16 R88, R132.reuse, R142, R88 ;  /* 0x0000008e8458723c */ /* 0x040fe20000041858 */
[----:B------:R-:W3:Y:S03]  /*16d00*/  LDSM.16.MT88.4 R140, [R209+0x1c800] ;  /* 0x01c80000d18c783b */ /* 0x000ee60000004200 */
[----:B------:R-:W-:Y:S04]  /*16d10*/  IMAD.WIDE.U32 R168, R168, -0x326172a9, RZ ;  /* 0xcd9e8d57a8a87825 */ /* 0x000fe800078e00ff */
[C---:B--2---:R-:W-:Y:S01]  /*16d20*/  HMMA.16816.F32.BF16 R92, R132.reuse, R144, R92 ;  /* 0x00000090845c723c */ /* 0x044fe2000004185c */
[----:B------:R-:W-:Y:S01]  /*16d30*/  IMAD.WIDE.U32 R194, R194, -0x326172a9, RZ ;  /* 0xcd9e8d57c2c27825 */ /* 0x000fe200078e00ff */
[----:B------:R-:W-:Y:S02]  /*16d40*/  MUFU.EX2 R171, R175 ;  /* 0x000000af00ab7308 */ /* 0x000fe40000000800 */
[----:B------:R-:W-:Y:S02]  /*16d50*/  LOP3.LUT R164, R169, UR9, R196, 0x96, !PT ;  /* 0x00000009a9a47c12 */ /* 0x000fe4000f8e96c4 */
[C---:B------:R-:W-:Y:S02]  /*16d60*/  LOP3.LUT R150, R195.reuse, UR5, R168, 0x96, !PT ;  /* 0x00000005c3967c12 */ /* 0x040fe4000f8e96a8 */
[C---:B------:R-:W-:Y:S01]  /*16d70*/  HMMA.16816.F32.BF16 R96, R132.reuse, R146, R96 ;  /* 0x000000928460723c */ /* 0x040fe20000041860 */
[----:B------:R-:W2:Y:S03]  /*16d80*/  LDSM.16.MT88.4 R144, [R208+0x1c800] ;  /* 0x01c80000d090783b */ /* 0x000ea60000004200 */
[----:B------:R-:W-:Y:S01]  /*16d90*/  LOP3.LUT R151, R150, 0xff, RZ, 0xc0, !PT ;  /* 0x000000ff96977812 */ /* 0x000fe200078ec0ff */
[----:B------:R-:W-:Y:S01]  /*16da0*/  MUFU.EX2 R169, R186 ;  /* 0x000000ba00a97308 */ /* 0x000fe20000000800 */
[----:B------:R-:W-:Y:S02]  /*16db0*/  LOP3.LUT R178, R194, 0xff, RZ, 0xc0, !PT ;  /* 0x000000ffc2b27812 */ /* 0x000fe400078ec0ff */
[C---:B------:R-:W-:Y:S01]  /*16dc0*/  ISETP.GE.U32.AND P4, PT, R252.reuse, R151, PT ;  /* 0x00000097fc00720c */ /* 0x040fe20003f86070 */
[C---:B-1----:R-:W-:Y:S03]  /*16dd0*/  HMMA.16816.F32.BF16 R100, R132.reuse, R136, R100 ;  /* 0x000000888464723c */ /* 0x042fe60000041864 */
[----:B------:R-:W-:Y:S02]  /*16de0*/  SHF.R.U32.HI R151, RZ, 0x10, R150 ;  /* 0x00000010ff977819 */ /* 0x000fe40000011696 */
[----:B------:R-:W-:Y:S01]  /*16df0*/  LOP3.LUT R155, R195, UR5, R168, 0x96, !PT ;  /* 0x00000005c39b7c12 */ /* 0x000fe2000f8e96a8 */
[----:B------:R-:W1:Y:S01]  /*16e00*/  MUFU.EX2 R186, R203 ;  /* 0x000000cb00ba7308 */ /* 0x000e620000000800 */
[----:B------:R-:W-:Y:S01]  /*16e10*/  LOP3.LUT R151, R151, 0xff, RZ, 0xc0, !PT ;  /* 0x000000ff97977812 */ /* 0x000fe200078ec0ff */
[C---:B------:R-:W-:Y:S01]  /*16e20*/  HMMA.16816.F32.BF16 R104, R132.reuse, R138, R104 ;  /* 0x0000008a8468723c */ /* 0x040fe20000041868 */
[----:B------:R-:W4:Y:S02]  /*16e30*/  LDSM.16.MT88.4 R136, [R212+0x1e800] ;  /* 0x01e80000d488783b */ /* 0x000f240000004200 */
[----:B------:R-:W-:Y:S01]  /*16e40*/  ISETP.GE.U32.AND P6, PT, R252, R151, PT ;  /* 0x00000097fc00720c */ /* 0x000fe20003fc6070 */
[----:B------:R-:W-:Y:S01]  /*16e50*/  @!P4 HFMA2.BF16_V2 R234, -RZ.H0_H0, RZ.H0_H0, -R174.H0_H0 ;  /* 0x200000ffffeac231 */ /* 0x000fe200003409ae */
[----:B------:R-:W-:Y:S03]  /*16e60*/  SHF.R.U32.HI R197, RZ, 0x10, R194 ;  /* 0x00000010ffc57819 */ /* 0x000fe600000116c2 */
[C---:B---3--:R-:W-:Y:S01]  /*16e70*/  HMMA.16816.F32.BF16 R108, R132.reuse, R140, R108 ;  /* 0x0000008c846c723c */ /* 0x048fe2000004186c */
[----:B------:R3:W3:Y:S03]  /*16e80*/  MUFU.EX2 R196, R173 ;  /* 0x000000ad00c47308 */ /* 0x0006e60000000800 */
[----:B------:R-:W-:Y:S03]  /*16e90*/  LOP3.LUT R197, R197, 0xff, RZ, 0xc0, !PT ;  /* 0x000000ffc5c57812 */ /* 0x000fe600078ec0ff */
[----:B------:R-:W-:Y:S01]  /*16ea0*/  LOP3.LUT R140, R150, 0xffff, RZ, 0xc0, !PT ;  /* 0x0000ffff968c7812 */ /* 0x000fe200078ec0ff */
[C---:B------:R-:W-:Y:S03]  /*16eb0*/  HMMA.16816.F32.BF16 R112, R132.reuse, R142, R112 ;  /* 0x0000008e8470723c */ /* 0x040fe60000041870 */
[----:B------:R-:W4:Y:S01]  /*16ec0*/  MUFU.EX2 R168, R185 ;  /* 0x000000b900a87308 */ /* 0x000f220000000800 */
[----:B------:R-:W-:Y:S02]  /*16ed0*/  SHF.R.U32.HI R151, RZ, 0x8, R140 ;  /* 0x00000008ff977819 */ /* 0x000fe4000001168c */
[----:B------:R-:W4:Y:S01]  /*16ee0*/  LDSM.16.MT88.4 R140, [R210+0x1e800] ;  /* 0x01e80000d28c783b */ /* 0x000f220000004200 */
[----:B-1----:R-:W-:Y:S01]  /*16ef0*/  F2FP.BF16.PACK_AB R179, R167, R186 ;  /* 0x000000baa7b3723e */ /* 0x002fe200000010ff */
[C---:B--2---:R-:W-:Y:S01]  /*16f00*/  HMMA.16816.F32.BF16 R116, R132.reuse, R144, R116 ;  /* 0x000000908474723c */ /* 0x044fe20000041874 */
[----:B------:R-:W-:Y:S04]  /*16f10*/  LOP3.LUT R151, R151, 0xffff, RZ, 0xc0, !PT ;  /* 0x0000ffff97977812 */ /* 0x000fe800078ec0ff */
[----:B------:R-:W-:Y:S02]  /*16f20*/  ISETP.GE.U32.AND P5, PT, R252, R151, PT ;  /* 0x00000097fc00720c */ /* 0x000fe40003fa6070 */
[----:B------:R-:W-:Y:S01]  /*16f30*/  LOP3.LUT R145, R194, 0xff, RZ, 0xc0, !PT ;  /* 0x000000ffc2917812 */ /* 0x000fe200078ec0ff */
[C---:B------:R-:W-:Y:S01]  /*16f40*/  HMMA.16816.F32.BF16 R120, R132.reuse, R146, R120 ;  /* 0x000000928478723c */ /* 0x040fe20000041878 */
[----:B---3--:R-:W-:Y:S03]  /*16f50*/  PRMT R173, R174, 0x7632, R173 ;  /* 0x00007632aead7816 */ /* 0x008fe600000000ad */
[C---:B------:R-:W-:Y:S01]  /*16f60*/  F2FP.BF16.PACK_AB R175, R171.reuse, R196 ;  /* 0x000000c4abaf723e */ /* 0x040fe200000010ff */
[----:B------:R-:W-:Y:S01]  /*16f70*/  FADD.FTZ R196, R196, R189 ;  /* 0x000000bdc4c47221 */ /* 0x000fe20000010000 */
[----:B------:R-:W-:Y:S01]  /*16f80*/  PRMT R152, R174, 0x5410, R173 ;  /* 0x00005410ae987816 */ /* 0x000fe200000000ad */
[----:B------:R-:W-:Y:S01]  /*16f90*/  MUFU.EX2 R189, R181 ;  /* 0x000000b500bd7308 */ /* 0x000fe20000000800 */
[----:B------:R-:W-:Y:S01]  /*16fa0*/  @!P4 PRMT R174, R234, 0x5410, RZ ;  /* 0x00005410eaaec816 */ /* 0x000fe200000000ff */
[C---:B----4-:R-:W-:Y:S01]  /*16fb0*/  HMMA.16816.F32.BF16 R12, R132.reuse, R136, R12 ;  /* 0x00000088840c723c */ /* 0x050fe2000004180c */
[----:B------:R-:W-:Y:S02]  /*16fc0*/  ISETP.GE.U32.AND P4, PT, R252, R145, PT ;  /* 0x00000091fc00720c */ /* 0x000fe40003f86070 */
[----:B------:R-:W1:Y:S01]  /*16fd0*/  LDSM.16.MT88.4 R144, [R209+0x1e800] ;  /* 0x01e80000d190783b */ /* 0x000e620000004200 */
[----:B------:R-:W-:Y:S01]  /*16fe0*/  @!P5 HFMA2.BF16_V2 R237, -RZ.H0_H0, RZ.H0_H0, -R173.H0_H0 ;  /* 0x200000ffffedd231 */ /* 0x000fe200003409ad */
[----:B------:R-:W-:Y:S01]  /*16ff0*/  F2FP.BF16.PACK_AB R180, R168, R169 ;  /* 0x000000a9a8b4723e */ /* 0x000fe200000010ff */
[----:B------:R-:W-:Y:S01]  /*17000*/  FADD.FTZ R171, R171, R196 ;  /* 0x000000c4abab7221 */ /* 0x000fe20000010000 */
[----:B------:R-:W-:Y:S01]  /*17010*/  SHF.R.U32.HI R137, RZ, 0x18, R150 ;  /* 0x00000018ff897819 */ /* 0x000fe20000011696 */
[C---:B------:R-:W-:Y:S01]  /*17020*/  HMMA.16816.F32.BF16 R16, R132.reuse, R138, R16 ;  /* 0x0000008a8410723c */ /* 0x040fe20000041810 */
[----:B------:R-:W-:Y:S01]  /*17030*/  @!P5 PRMT R173, R237, 0x5410, RZ ;  /* 0x00005410edadd816 */ /* 0x000fe200000000ff */
[----:B------:R-:W-:Y:S01]  /*17040*/  MUFU.EX2 R196, R184 ;  /* 0x000000b800c47308 */ /* 0x000fe20000000800 */
[----:B------:R-:W-:Y:S01]  /*17050*/  ISETP.GE.U32.AND P5, PT, R252, R137, PT ;  /* 0x00000089fc00720c */ /* 0x000fe20003fa6070 */
[----:B------:R-:W-:Y:S01]  /*17060*/  STG.E.U16 [R206.64+0x40], R174 ;  /* 0x000040aece007986 */ /* 0x000fe2000c10151a */
[----:B------:R-:W-:Y:S01]  /*17070*/  LOP3.LUT R137, R194, 0xffff, RZ, 0xc0, !PT ;  /* 0x0000ffffc2897812 */ /* 0x000fe200078ec0ff */
[----:B------:R-:W-:Y:S01]  /*17080*/  @!P6 HFMA2.BF16_V2 R239, -RZ.H0_H0, RZ.H0_H0, -R175.H0_H0 ;  /* 0x200000ffffefe231 */ /* 0x000fe200003409af */
[----:B------:R-:W-:Y:S01]  /*17090*/  SHF.R.U32.HI R136, RZ, 0x18, R194 ;  /* 0x00000018ff887819 */ /* 0x000fe200000116c2 */
[----:B------:R-:W-:Y:S01]  /*170a0*/  STG.E.U16 [R206.64+0x42], R173 ;  /* 0x000042adce007986 */ /* 0x000fe2000c10151a */
[----:B------:R-:W-:Y:S03]  /*170b0*/  SHF.R.U32.HI R137, RZ, 0x8, R137 ;  /* 0x00000008ff897819 */ /* 0x000fe60000011689 */
[----:B------:R-:W-:Y:S01]  /*170c0*/  PRMT R197, R197, 0x5410, R136 ;  /* 0x00005410c5c57816 */ /* 0x000fe20000000088 */
[C---:B------:R-:W-:Y:S01]  /*170d0*/  HMMA.16816.F32.BF16 R20, R132.reuse, R140, R20 ;  /* 0x0000008c8414723c */ /* 0x040fe20000041814 */
[----:B------:R-:W-:Y:S01]  /*170e0*/  PRMT R178, R178, 0x5410, R137 ;  /* 0x00005410b2b27816 */ /* 0x000fe20000000089 */
[----:B------:R-:W-:Y:S01]  /*170f0*/  @!P4 HFMA2.BF16_V2 R226, -RZ.H0_H0, RZ.H0_H0, -R180.H0_H0 ;  /* 0x200000ffffe2c231 */ /* 0x000fe200003409b4 */
[----:B------:R-:W2:Y:S01]  /*17100*/  LDSM.16.MT88.4 R136, [R208+0x1e800] ;  /* 0x01e80000d088783b */ /* 0x000ea20000004200 */
[----:B------:R-:W-:Y:S01]  /*17110*/  PRMT R176, R175, 0x7632, R176 ;  /* 0x00007632afb07816 */ /* 0x000fe200000000b0 */
[----:B------:R-:W-:Y:S01]  /*17120*/  FADD.FTZ R185, R193, R204 ;  /* 0x000000ccc1b97221 */ /* 0x000fe20000010000 */
[----:B------:R-:W-:Y:S01]  /*17130*/  PRMT R177, R180, 0x7632, R177 ;  /* 0x00007632b4b17816 */ /* 0x000fe200000000b1 */
[----:B------:R-:W-:Y:S01]  /*17140*/  MUFU.EX2 R193, R187 ;  /* 0x000000bb00c17308 */ /* 0x000fe20000000800 */
[C---:B------:R-:W-:Y:S01]  /*17150*/  HMMA.16816.F32.BF16 R24, R132.reuse, R142, R24 ;  /* 0x0000008e8418723c */ /* 0x040fe20000041818 */
[----:B------:R-:W-:Y:S03]  /*17160*/  SHF.R.U32.HI R140, RZ, 0x10, R194 ;  /* 0x00000010ff8c7819 */ /* 0x000fe600000116c2 */
[C---:B------:R-:W-:Y:S01]  /*17170*/  LOP3.LUT R141, R155.reuse, 0xffff, RZ, 0xc0, !PT ;  /* 0x0000ffff9b8d7812 */ /* 0x040fe200078ec0ff */
[----:B------:R-:W-:Y:S01]  /*17180*/  @!P5 HFMA2.BF16_V2 R233, -RZ.H0_H0, RZ.H0_H0, -R176.H0_H0 ;  /* 0x200000ffffe9d231 */ /* 0x000fe200003409b0 */
[----:B------:R-:W-:Y:S01]  /*17190*/  LOP3.LUT R149, R140, 0xff, RZ, 0xc0, !PT ;  /* 0x000000ff8c957812 */ /* 0x000fe200078ec0ff */
[----:B------:R-:W-:Y:S01]  /*171a0*/  FADD.FTZ R188, R188, R185 ;  /* 0x000000b9bcbc7221 */ /* 0x000fe20000010000 */
[----:B------:R-:W-:Y:S04]  /*171b0*/  LOP3.LUT R143, R155, 0xff, RZ, 0xc0, !PT ;  /* 0x000000ff9b8f7812 */ /* 0x000fe800078ec0ff */
[----:B------:R-:W-:Y:S01]  /*171c0*/  FADD.FTZ R201, R169, R188 ;  /* 0x000000bca9c97221 */ /* 0x000fe20000010000 */
[----:B------:R-:W-:Y:S01]  /*171d0*/  SHF.R.U32.HI R142, RZ, 0x10, R155 ;  /* 0x00000010ff8e7819 */ /* 0x000fe2000001169b */
[C---:B-1----:R-:W-:Y:S01]  /*171e0*/  HMMA.16816.F32.BF16 R28, R132.reuse, R144, R28 ;  /* 0x00000090841c723c */ /* 0x042fe2000004181c */
[----:B------:R-:W-:Y:S01]  /*171f0*/  SHF.R.U32.HI R140, RZ, 0x8, R141 ;  /* 0x00000008ff8c7819 */ /* 0x000fe2000001168d */
[----:B------:R-:W-:Y:S01]  /*17200*/  FADD.FTZ R201, R168, R201 ;  /* 0x000000c9a8c97221 */ /* 0x000fe20000010000 */
[----:B------:R-:W-:Y:S02]  /*17210*/  PRMT R141, R175, 0x5410, R176 ;  /* 0x00005410af8d7816 */ /* 0x000fe400000000b0 */
[----:B------:R-:W-:Y:S02]  /*17220*/  @!P6 PRMT R175, R239, 0x5410, RZ ;  /* 0x00005410efafe816 */ /* 0x000fe400000000ff */
[----:B------:R-:W-:Y:S01]  /*17230*/  ISETP.GE.U32.AND P6, PT, R252, R149, PT ;  /* 0x00000095fc00720c */ /* 0x000fe20003fc6070 */
[C---:B------:R-:W-:Y:S01]  /*17240*/  HMMA.16816.F32.BF16 R32, R132.reuse, R146, R32 ;  /* 0x000000928420723c */ /* 0x040fe20000041820 */
[----:B------:R-:W1:Y:S03]  /*17250*/  LDSM.16.MT88.4 R148, [R212+0x19000] ;  /* 0x01900000d494783b */ /* 0x000e660000004200 */
[----:B------:R-:W-:Y:S02]  /*17260*/  PRMT R143, R143, 0x5410, R140 ;  /* 0x000054108f8f7816 */ /* 0x000fe4000000008c */
[----:B------:R-:W-:Y:S02]  /*17270*/  LOP3.LUT R140, R194, 0xffff, RZ, 0xc0, !PT ;  /* 0x0000ffffc28c7812 */ /* 0x000fe400078ec0ff */
[----:B------:R-:W-:Y:S01]  /*17280*/  SHF.R.U32.HI R155, RZ, 0x18, R155 ;  /* 0x00000018ff9b7819 */ /* 0x000fe2000001169b */
[----:B------:R-:W-:Y:S01]  /*17290*/  HSET2.LE.AND R143, R143, R205, PT ;  /* 0x000000cd8f8f7233 */ /* 0x000fe20003803000 */
[----:B------:R-:W-:Y:S02]  /*172a0*/  STG.E.U16 [R190.64+0x40], R175 ;  /* 0x000040afbe007986 */ /* 0x000fe4000c10151a */
[----:B------:R-:W-:Y:S01]  /*172b0*/  SHF.R.U32.HI R140, RZ, 0x8, R140 ;  /* 0x00000008ff8c7819 */ /* 0x000fe2000001168c */
[C---:B--2---:R-:W-:Y:S01]  /*172c0*/  HMMA.16816.F32.BF16 R124, R132.reuse, R136, R124 ;  /* 0x00000088847c723c */ /* 0x044fe2000004187c */
[----:B------:R-:W-:Y:S01]  /*172d0*/  LOP3.LUT R142, R142, 0xff, RZ, 0xc0, !PT ;  /* 0x000000ff8e8e7812 */ /* 0x000fe200078ec0ff */
[----:B------:R-:W-:Y:S01]  /*172e0*/  @!P6 HFMA2.BF16_V2 R224, -RZ.H0_H0, RZ.H0_H0, -R179.H0_H0 ;  /* 0x200000ffffe0e231 */ /* 0x000fe200003409b3 */
[----:B------:R-:W-:Y:S02]  /*172f0*/  LOP3.LUT R145, R140, 0xffff, RZ, 0xc0, !PT ;  /* 0x0000ffff8c917812 */ /* 0x000fe400078ec0ff */
[----:B------:R-:W-:Y:S02]  /*17300*/  PRMT R142, R142, 0x5410, R155 ;  /* 0x000054108e8e7816 */ /* 0x000fe4000000009b */
[----:B------:R-:W-:Y:S01]  /*17310*/  LOP3.LUT R140, R143, R152, RZ, 0xc0, !PT ;  /* 0x000000988f8c7212 */ /* 0x000fe200078ec0ff */
[----:B------:R-:W-:Y:S01]  /*17320*/  HMMA.16816.F32.BF16 R128, R132, R138, R128 ;  /* 0x0000008a8480723c */ /* 0x000fe20000041880 */
[----:B------:R-:W2:Y:S03]  /*17330*/  LDSM.16.MT88.4 R152, [R210+0x19000] ;  /* 0x01900000d298783b */ /* 0x000ea60000004200 */
[--C-:B------:R-:W-:Y:S01]  /*17340*/  HSET2.LE.AND R142, R142, R205.reuse, PT ;  /* 0x000000cd8e8e7233 */ /* 0x100fe20003803000 */
[----:B------:R-:W-:Y:S01]  /*17350*/  PRMT R137, R180, 0x5410, R177 ;  /* 0x00005410b4897816 */ /* 0x000fe200000000b1 */
[--C-:B------:R-:W-:Y:S01]  /*17360*/  HSET2.LE.AND R143, R197, R205.reuse, PT ;  /* 0x000000cdc58f7233 */ /* 0x100fe20003803000 */
[----:B------:R-:W-:Y:S01]  /*17370*/  @!P5 PRMT R176, R233, 0x5410, RZ ;  /* 0x00005410e9b0d816 */ /* 0x000fe200000000ff */
[----:B------:R-:W3:Y:S01]  /*17380*/  MUFU.EX2 R197, R163 ;  /* 0x000000a300c57308 */ /* 0x000ee20000000800 */
[----:B------:R-:W-:Y:S02]  /*17390*/  LOP3.LUT R141, R142, R141, RZ, 0xc0, !PT ;  /* 0x0000008d8e8d7212 */ /* 0x000fe400078ec0ff */
[----:B------:R-:W-:Y:S01]  /*173a0*/  ISETP.GE.U32.AND P5, PT, R252, R145, PT ;  /* 0x00000091fc00720c */ /* 0x000fe20003fa6070 */
[----:B------:R-:W-:Y:S01]  /*173b0*/  HSET2.LE.AND R142, R178, R205, PT ;  /* 0x000000cdb28e7233 */ /* 0x000fe20003803000 */
[C---:B------:R-:W-:Y:S01]  /*173c0*/  PRMT R178, R179.reuse, 0x7632, R178 ;  /* 0x00007632b3b27816 */ /* 0x040fe200000000b2 */
[----:B------:R-:W4:Y:S01]  /*173d0*/  LDSM.16.MT88.4 R144, [R209+0x19000] ;  /* 0x01900000d190783b */ /* 0x000f220000004200 */
[----:B------:R-:W-:Y:S02]  /*173e0*/  @!P4 PRMT R180, R226, 0x5410, RZ ;  /* 0x00005410e2b4c816 */ /* 0x000fe400000000ff */
[----:B------:R-:W-:Y:S02]  /*173f0*/  PRMT R132, R179, 0x5410, R178 ;  /* 0x00005410b3847816 */ /* 0x000fe400000000b2 */
[----:B------:R-:W-:Y:S02]  /*17400*/  LOP3.LUT R142, R142, R137, RZ, 0xc0, !PT ;  /* 0x000000898e8e7212 */ /* 0x000fe400078ec0ff */
[----:B------:R-:W-:Y:S01]  /*17410*/  LOP3.LUT R143, R143, R132, RZ, 0xc0, !PT ;  /* 0x000000848f8f7212 */ /* 0x000fe200078ec0ff */
[----:B------:R-:W-:Y:S01]  /*17420*/  LDSM.16.MT88.4 R136, [R212+0x1b000] ;  /* 0x01b00000d488783b */ /* 0x000fe20000004200 */
[----:B------:R-:W-:Y:S01]  /*17430*/  @!P6 PRMT R179, R224, 0x5410, RZ ;  /* 0x00005410e0b3e816 */ /* 0x000fe200000000ff */
[----:B------:R-:W-:Y:S01]  /*17440*/  @!P5 HFMA2.BF16_V2 R225, -RZ.H0_H0, RZ.H0_H0, -R177.H0_H0 ;  /* 0x200000ffffe1d231 */ /* 0x000fe200003409b1 */
[----:B------:R-:W-:Y:S02]  /*17450*/  SHF.R.U32.HI R195, RZ, 0x18, R194 ;  /* 0x00000018ffc37819 */ /* 0x000fe400000116c2 */
[----:B------:R-:W4:Y:S01]  /*17460*/  MUFU.EX2 R194, R182 ;  /* 0x000000b600c27308 */ /* 0x000f220000000800 */
[C---:B-1----:R-:W-:Y:S01]  /*17470*/  HMMA.16816.F32.BF16 R4, R140.reuse, R148, R4 ;  /* 0x000000948c04723c */ /* 0x042fe20000041804 */
[----:B------:R-:W-:Y:S01]  /*17480*/  @!P5 PRMT R177, R225, 0x5410, RZ ;  /* 0x00005410e1b1d816 */ /* 0x000fe200000000ff */
[----:B------:R-:W1:Y:S01]  /*17490*/  LDSM.16.MT88.4 R132, [R208+0x19000] ;  /* 0x01900000d084783b */ /* 0x000e620000004200 */
[----:B------:R-:W-:Y:S02]  /*174a0*/  ISETP.GE.U32.AND P4, PT, R252, R195, PT ;  /* 0x000000c3fc00720c */ /* 0x000fe40003f86070 */
[----:B---3--:R-:W-:Y:S03]  /*174b0*/  F2FP.BF16.PACK_AB R188, R198, R197 ;  /* 0x000000c5c6bc723e */ /* 0x008fe600000010ff */
[C---:B------:R-:W-:Y:S01]  /*174c0*/  HMMA.16816.F32.BF16 R8, R140.reuse, R150, R8 ;  /* 0x000000968c08723c */ /* 0x040fe20000041808 */
[----:B------:R-:W-:Y:S01]  /*174d0*/  PRMT R187, R188, 0x7632, R187 ;  /* 0x00007632bcbb7816 */ /* 0x000fe200000000bb */
[----:B------:R-:W3:Y:S01]  /*174e0*/  LDSM.16.MT88.4 R148, [R210+0x1b000] ;  /* 0x01b00000d294783b */ /* 0x000ee20000004200 */
[----:B------:R1:W1:Y:S05]  /*174f0*/  MUFU.EX2 R195, R183 ;  /* 0x000000b700c37308 */ /* 0x00026a0000000800 */
[C---:B--2---:R-:W-:Y:S01]  /*17500*/  HMMA.16816.F32.BF16 R36, R140.reuse, R152, R36 ;  /* 0x000000988c24723c */ /* 0x044fe20000041824 */
[----:B------:R-:W-:Y:S01]  /*17510*/  @!P4 HFMA2.BF16_V2 R232, -RZ.H0_H0, RZ.H0_H0, -R178.H0_H0 ;  /* 0x200000ffffe8c231 */ /* 0x000fe200003409b2 */
[----:B------:R-:W-:Y:S04]  /*17520*/  STG.E.U16 [R190.64+0x42], R176 ;  /* 0x000042b0be007986 */ /* 0x000fe8000c10151a */
[----:B------:R-:W-:Y:S01]  /*17530*/  STG.E.U16 [R206.64+0x50], R180 ;  /* 0x000050b4ce007986 */ /* 0x000fe2000c10151a */
[----:B------:R-:W-:Y:S01]  /*17540*/  @!P4 PRMT R178, R232, 0x5410, RZ ;  /* 0x00005410e8b2c816 */ /* 0x000fe200000000ff */
[C---:B------:R-:W-:Y:S01]  /*17550*/  HMMA.16816.F32.BF16 R40, R140.reuse, R154, R40 ;  /* 0x0000009a8c28723c */ /* 0x040fe20000041828 */
[C---:B----4-:R-:W-:Y:S01]  /*17560*/  F2FP.BF16.PACK_AB R182, R189.reuse, R194 ;  /* 0x000000c2bdb6723e */ /* 0x050fe200000010ff */
[----:B------:R-:W2:Y:S02]  /*17570*/  LDSM.16.MT88.4 R152, [R209+0x1b000] ;  /* 0x01b00000d198783b */ /* 0x000ea40000004200 */
[----:B------:R-:W-:Y:S01]  /*17580*/  FADD.FTZ R194, R194, R201 ;  /* 0x000000c9c2c27221 */ /* 0x000fe20000010000 */
[----:B------:R-:W-:Y:S03]  /*17590*/  PRMT R181, R182, 0x7632, R181 ;  /* 0x00007632b6b57816 */ /* 0x000fe600000000b5 */
[C---:B------:R-:W-:Y:S01]  /*175a0*/  HMMA.16816.F32.BF16 R44, R140.reuse, R144, R44 ;  /* 0x000000908c2c723c */ /* 0x040fe2000004182c */
[----:B------:R-:W-:Y:S01]  /*175b0*/  FADD.FTZ R194, R189, R194 ;  /* 0x000000c2bdc27221 */ /* 0x000fe20000010000 */
[----:B------:R-:W-:Y:S02]  /*175c0*/  STG.E.U16 [R206.64+0x52], R177 ;  /* 0x000052b1ce007986 */ /* 0x000fe4000c10151a */
[----:B-1----:R-:W-:Y:S02]  /*175d0*/  F2FP.BF16.PACK_AB R183, R193, R192 ;  /* 0x000000c0c1b7723e */ /* 0x002fe400000010ff */
[----:B------:R-:W-:Y:S02]  /*175e0*/  STG.E.U16 [R190.64+0x50], R179 ;  /* 0x000050b3be007986 */ /* 0x000fe4000c10151a */
[C---:B------:R-:W-:Y:S01]  /*175f0*/  HMMA.16816.F32.BF16 R48, R140.reuse, R146, R48 ;  /* 0x000000928c30723c */ /* 0x040fe20000041830 */
[C---:B------:R-:W-:Y:S01]  /*17600*/  PRMT R184, R183.reuse, 0x7632, R184 ;  /* 0x00007632b7b87816 */ /* 0x040fe200000000b8 */
[----:B------:R-:W-:Y:S03]  /*17610*/  LDSM.16.MT88.4 R144, [R212+0x1d000] ;  /* 0x01d00000d490783b */ /* 0x000fe60000004200 */
[----:B------:R-:W-:Y:S03]  /*17620*/  PRMT R165, R183, 0x5410, R184 ;  /* 0x00005410b7a57816 */ /* 0x000fe600000000b8 */
[C---:B------:R-:W-:Y:S02]  /*17630*/  HMMA.16816.F32.BF16 R52, R140.reuse, R132, R52 ;  /* 0x000000848c34723c */ /* 0x040fe40000041834 */
[----:B------:R-:W-:Y:S06]  /*17640*/  STG.E.U16 [R190.64+0x52], R178 ;  /* 0x000052b2be007986 */ /* 0x000fec000c10151a */
        /* <DEDUP_REMOVED lines=9> */
[C---:B------:R-:W-:Y:S07]  /*176e0*/  HMMA.16816.F32.BF16 R80, R140.reuse, R154, R80 ;  /* 0x0000009a8c50723c */ /* 0x040fee0000041850 */
[----:B------:R-:W-:Y:S01]  /*176f0*/  IMAD.WIDE.U32 R154, R164, -0x2daee0ad, RZ ;  /* 0xd2511f53a49a7825 */ /* 0x000fe200078e00ff */
[C---:B-1----:R-:W-:Y:S01]  /*17700*/  HMMA.16816.F32.BF16 R84, R140.reuse, R132, R84 ;  /* 0x000000848c54723c */ /* 0x042fe20000041854 */
[----:B------:R-:W-:Y:S03]  /*17710*/  PRMT R164, R182, 0x5410, R181 ;  /* 0x00005410b6a47816 */ /* 0x000fe600000000b5 */
[----:B------:R-:W-:Y:S02]  /*17720*/  LOP3.LUT R152, R155, UR4, R170, 0x96, !PT ;  /* 0x000000049b987c12 */ /* 0x000fe4000f8e96aa */
[----:B------:R-:W-:Y:S02]  /*17730*/  LOP3.LUT R153, R154, 0xff, RZ, 0xc0, !PT ;  /* 0x000000ff9a997812 */ /* 0x000fe400078ec0ff */
[C---:B------:R-:W-:Y:S01]  /*17740*/  HMMA.16816.F32.BF16 R88, R140.reuse, R134, R88 ;  /* 0x000000868c58723c */ /* 0x040fe20000041858 */
[----:B------:R-:W1:Y:S07]  /*17750*/  LDSM.16.MT88.4 R132, [R208+0x1d000] ;  /* 0x01d00000d084783b */ /* 0x000e6e0000004200 */
[C---:B------:R-:W-:Y:S07]  /*17760*/  HMMA.16816.F32.BF16 R92, R140.reuse, R144, R92 ;  /* 0x000000908c5c723c */ /* 0x040fee000004185c */
[----:B------:R-:W-:Y:S01]  /*17770*/  LOP3.LUT R145, R152, 0xff, RZ, 0xc0, !PT ;  /* 0x000000ff98917812 */ /* 0x000fe200078ec0ff */
[C---:B------:R-:W-:Y:S01]  /*17780*/  HMMA.16816.F32.BF16 R96, R140.reuse, R146, R96 ;  /* 0x000000928c60723c */ /* 0x040fe20000041860 */
[----:B------:R-:W-:Y:S02]  /*17790*/  SHF.R.U32.HI R144, RZ, 0x10, R152 ;  /* 0x00000010ff907819 */ /* 0x000fe40000011698 */
[----:B------:R-:W-:Y:S02]  /*177a0*/  ISETP.GE.U32.AND P5, PT, R252, R145, PT ;  /* 0x00000091fc00720c */ /* 0x000fe40003fa6070 */
[----:B------:R-:W-:Y:S02]  /*177b0*/  LOP3.LUT R145, R144, 0xff, RZ, 0xc0, !PT ;  /* 0x000000ff90917812 */ /* 0x000fe400078ec0ff */
[----:B------:R-:W-:Y:S01]  /*177c0*/  LOP3.LUT R144, R152, 0xffff, RZ, 0xc0, !PT ;  /* 0x0000ffff98907812 */ /* 0x000fe200078ec0ff */
[C---:B----4-:R-:W-:Y:S01]  /*177d0*/  HMMA.16816.F32.BF16 R100, R140.reuse, R136, R100 ;  /* 0x000000888c64723c */ /* 0x050fe20000041864 */
[----:B------:R-:W-:Y:S07]  /*177e0*/  ISETP.GE.U32.AND P6, PT, R252, R145, PT ;  /* 0x00000091fc00720c */ /* 0x000fee0003fc6070 */
[C---:B------:R-:W-:Y:S01]  /*177f0*/  HMMA.16816.F32.BF16 R104, R140.reuse, R138, R104 ;  /* 0x0000008a8c68723c */ /* 0x040fe20000041868 */
[----:B------:R-:W2:Y:S03]  /*17800*/  LDSM.16.MT88.4 R136, [R212+0x1f000] ;  /* 0x01f00000d488783b */ /* 0x000ea60000004200 */
[----:B------:R-:W-:Y:S02]  /*17810*/  @!P5 HFMA2.BF16_V2 R223, -RZ.H0_H0, RZ.H0_H0, -R182.H0_H0 ;  /* 0x200000ffffdfd231 */ /* 0x000fe400003409b6 */
[----:B------:R-:W-:Y:S02]  /*17820*/  @!P6 HFMA2.BF16_V2 R222, -RZ.H0_H0, RZ.H0_H0, -R183.H0_H0 ;  /* 0x200000ffffdee231 */ /* 0x000fe400003409b7 */
[C---:B---3--:R-:W-:Y:S01]  /*17830*/  HMMA.16816.F32.BF16 R108, R140.reuse, R148, R108 ;  /* 0x000000948c6c723c */ /* 0x048fe2000004186c */
[----:B------:R-:W-:Y:S03]  /*17840*/  @!P5 PRMT R182, R223, 0x5410, RZ ;  /* 0x00005410dfb6d816 */ /* 0x000fe600000000ff */
[----:B------:R-:W-:Y:S02]  /*17850*/  @!P6 PRMT R183, R222, 0x5410, RZ ;  /* 0x00005410deb7e816 */ /* 0x000fe400000000ff */
[----:B------:R-:W-:Y:S01]  /*17860*/  STG.E.U16 [R206.64+0x60], R182 ;  /* 0x000060b6ce007986 */ /* 0x000fe2000c10151a */
[----:B------:R-:W-:Y:S01]  /*17870*/  SHF.R.U32.HI R149, RZ, 0x8, R144 ;  /* 0x00000008ff957819 */ /* 0x000fe20000011690 */
[C---:B------:R-:W-:Y:S01]  /*17880*/  HMMA.16816.F32.BF16 R112, R140.reuse, R150, R112 ;  /* 0x000000968c70723c */ /* 0x040fe20000041870 */
[----:B------:R-:W-:Y:S01]  /*17890*/  LOP3.LUT R148, R155, UR4, R170, 0x96, !PT ;  /* 0x000000049b947c12 */ /* 0x000fe2000f8e96aa */
[----:B------:R-:W3:Y:S02]  /*178a0*/  LDSM.16.MT88.4 R144, [R210+0x1f000] ;  /* 0x01f00000d290783b */ /* 0x000ee40000004200 */
[----:B------:R-:W-:Y:S01]  /*178b0*/  FADD.FTZ R170, R186, R171 ;  /* 0x000000abbaaa7221 */ /* 0x000fe20000010000 */
[----:B------:R-:W-:Y:S01]  /*178c0*/  F2FP.BF16.PACK_AB R186, R196, R195 ;  /* 0x000000c3c4ba723e */ /* 0x000fe200000010ff */
[----:B------:R-:W-:Y:S01]  /*178d0*/  FADD.FTZ R195, R195, R194 ;  /* 0x000000c2c3c37221 */ /* 0x000fe20000010000 */
[----:B------:R-:W-:Y:S01]  /*178e0*/  SHF.R.U32.HI R151, RZ, 0x18, R148 ;  /* 0x00000018ff977819 */ /* 0x000fe20000011694 */
[C---:B-1----:R-:W-:Y:S01]  /*178f0*/  HMMA.16816.F32.BF16 R116, R140.reuse, R132, R116 ;  /* 0x000000848c74723c */ /* 0x042fe20000041874 */
[----:B------:R-:W-:Y:S03]  /*17900*/  LOP3.LUT R149, R149, 0xffff, RZ, 0xc0, !PT ;  /* 0x0000ffff95957812 */ /* 0x000fe600078ec0ff */
[----:B------:R-:W-:Y:S01]  /*17910*/  FADD.FTZ R199, R167, R170 ;  /* 0x000000aaa7c77221 */ /* 0x000fe20000010000 */
[----:B------:R-:W-:Y:S01]  /*17920*/  ISETP.GE.U32.AND P4, PT, R252, R149, PT ;  /* 0x00000095fc00720c */ /* 0x000fe20003f86070 */
[----:B------:R-:W-:Y:S01]  /*17930*/  LDSM.16.MT88.4 R168, [R208+0x1f800] ;  /* 0x01f80000d0a8783b */ /* 0x000fe20000004200 */
[----:B------:R-:W-:Y:S01]  /*17940*/  LOP3.LUT R133, R154, 0xff, RZ, 0xc0, !PT ;  /* 0x000000ff9a857812 */ /* 0x000fe200078ec0ff */
[C---:B------:R-:W-:Y:S01]  /*17950*/  HMMA.16816.F32.BF16 R120, R140.reuse, R134, R120 ;  /* 0x000000868c78723c */ /* 0x040fe20000041878 */
[----:B------:R-:W-:Y:S02]  /*17960*/  FADD.FTZ R3, R196, R195 ;  /* 0x000000c3c4037221 */ /* 0x000fe40000010000 */
[----:B------:R-:W-:Y:S01]  /*17970*/  ISETP.GE.U32.AND P5, PT, R252, R133, PT ;  /* 0x00000085fc00720c */ /* 0x000fe20003fa6070 */
[----:B------:R-:W-:Y:S01]  /*17980*/  FADD.FTZ R192, R192, R199 ;  /* 0x000000c7c0c07221 */ /* 0x000fe20000010000 */
[----:B------:R-:W-:Y:S01]  /*17990*/  LOP3.LUT R150, R154, 0xffff, RZ, 0xc0, !PT ;  /* 0x0000ffff9a967812 */ /* 0x000fe200078ec0ff */
[----:B------:R-:W1:Y:S01]  /*179a0*/  LDSM.16.MT88.4 R132, [R209+0x1f000] ;  /* 0x01f00000d184783b */ /* 0x000e620000004200 */
[C---:B------:R-:W-:Y:S01]  /*179b0*/  PRMT R185, R186.reuse, 0x7632, R185 ;  /* 0x00007632bab97816 */ /* 0x040fe200000000b9 */
[----:B------:R-:W-:Y:S01]  /*179c0*/  FADD.FTZ R192, R193, R192 ;  /* 0x000000c0c1c07221 */ /* 0x000fe20000010000 */
[C---:B--2---:R-:W-:Y:S03]  /*179d0*/  HMMA.16816.F32.BF16 R12, R140.reuse, R136, R12 ;  /* 0x000000888c0c723c */ /* 0x044fe6000004180c */
[----:B------:R-:W-:Y:S01]  /*179e0*/  @!P4 HFMA2.BF16_V2 R221, -RZ.H0_H0, RZ.H0_H0, -R181.H0_H0 ;  /* 0x200000ffffddc231 */ /* 0x000fe200003409b5 */
[----:B------:R-:W-:Y:S01]  /*179f0*/  SHF.R.U32.HI R150, RZ, 0x8, R150 ;  /* 0x00000008ff967819 */ /* 0x000fe20000011696 */
[----:B------:R2:W-:Y:S01]  /*17a00*/  STL [R1+0x6c], R3 ;  /* 0x00006c0301007387 */ /* 0x0005e20000100800 */
[----:B------:R-:W-:Y:S01]  /*17a10*/  PRMT R166, R186, 0x5410, R185 ;  /* 0x00005410baa67816 */ /* 0x000fe200000000b9 */
[----:B------:R-:W-:Y:S01]  /*17a20*/  @!P5 HFMA2.BF16_V2 R220, -RZ.H0_H0, RZ.H0_H0, -R186.H0_H0 ;  /* 0x200000ffffdcd231 */ /* 0x000fe200003409ba */
[C---:B------:R-:W-:Y:S01]  /*17a30*/  HMMA.16816.F32.BF16 R16, R140.reuse, R138, R16 ;  /* 0x0000008a8c10723c */ /* 0x040fe20000041810 */
[----:B------:R-:W-:Y:S03]  /*17a40*/  SHF.R.U32.HI R137, RZ, 0x18, R152 ;  /* 0x00000018ff897819 */ /* 0x000fe60000011698 */
[----:B------:R-:W-:Y:S01]  /*17a50*/  @!P4 PRMT R181, R221, 0x5410, RZ ;  /* 0x00005410ddb5c816 */ /* 0x000fe200000000ff */
[----:B------:R-:W-:Y:S01]  /*17a60*/  FADD.FTZ R197, R197, R192 ;  /* 0x000000c0c5c57221 */ /* 0x000fe20000010000 */
[----:B------:R-:W-:Y:S02]  /*17a70*/  ISETP.GE.U32.AND P4, PT, R252, R137, PT ;  /* 0x00000089fc00720c */ /* 0x000fe40003f86070 */
[----:B------:R-:W4:Y:S01]  /*17a80*/  LDSM.16.MT88.4 R136, [R208+0x1f000] ;  /* 0x01f00000d088783b */ /* 0x000f220000004200 */
[C---:B---3--:R-:W-:Y:S03]  /*17a90*/  HMMA.16816.F32.BF16 R20, R140.reuse, R144, R20 ;  /* 0x000000908c14723c */ /* 0x048fe60000041814 */
[----:B------:R-:W-:Y:S02]  /*17aa0*/  PRMT R153, R153, 0x5410, R150 ;  /* 0x0000541099997816 */ /* 0x000fe40000000096 */
[----:B------:R-:W-:Y:S02]  /*17ab0*/  @!P5 PRMT R186, R220, 0x5410, RZ ;  /* 0x00005410dcbad816 */ /* 0x000fe400000000ff */
[----:B------:R-:W-:Y:S01]  /*17ac0*/  STG.E.U16 [R206.64+0x62], R181 ;  /* 0x000062b5ce007986 */ /* 0x000fe2000c10151a */
[C---:B------:R-:W-:Y:S01]  /*17ad0*/  HMMA.16816.F32.BF16 R24, R140.reuse, R146, R24 ;  /* 0x000000928c18723c */ /* 0x040fe20000041818 */
[--C-:B------:R-:W-:Y:S02]  /*17ae0*/  SHF.R.U32.HI R152, RZ, 0x10, R154.reuse ;  /* 0x00000010ff987819 */ /* 0x100fe4000001169a */
[----:B------:R-:W-:Y:S01]  /*17af0*/  STG.E.U16 [R190.64+0x60], R183 ;  /* 0x000060b7be007986 */ /* 0x000fe2000c10151a */
[----:B------:R-:W-:Y:S01]  /*17b00*/  LOP3.LUT R145, R148, 0xffff, RZ, 0xc0, !PT ;  /* 0x0000ffff94917812 */ /* 0x000fe200078ec0ff */
[----:B------:R-:W-:Y:S01]  /*17b10*/  @!P4 HFMA2.BF16_V2 R231, -RZ.H0_H0, RZ.H0_H0, -R184.H0_H0 ;  /* 0x200000ffffe7c231 */ /* 0x000fe200003409b8 */
[----:B------:R-:W-:Y:S01]  /*17b20*/  SHF.R.U32.HI R144, RZ, 0x10, R154 ;  /* 0x00000010ff907819 */ /* 0x000fe2000001169a */
[--C-:B------:R-:W-:Y:S01]  /*17b30*/  HSET2.LE.AND R153, R153, R205.reuse, PT ;  /* 0x000000cd99997233 */ /* 0x100fe20003803000 */
[----:B------:R-:W-:Y:S01]  /*17b40*/  PRMT R167, R188, 0x5410, R187 ;  /* 0x00005410bca77816 */ /* 0x000fe200000000bb */
[----:B--2---:R-:W-:Y:S01]  /*17b50*/  IMAD.MOV.U32 R3, RZ, RZ, R2 ;  /* 0x000000ffff037224 */ /* 0x004fe200078e0002 */
[C---:B-1----:R-:W-:Y:S02]  /*17b60*/  HMMA.16816.F32.BF16 R28, R140.reuse, R132, R28 ;  /* 0x000000848c1c723c */ /* 0x042fe4000004181c */
[----:B------:R-:W-:Y:S02]  /*17b70*/  SHF.R.U32.HI R149, RZ, 0x18, R154 ;  /* 0x00000018ff957819 */ /* 0x000fe4000001169a */
[----:B------:R-:W-:Y:S02]  /*17b80*/  LOP3.LUT R152, R152, 0xff, RZ, 0xc0, !PT ;  /* 0x000000ff98987812 */ /* 0x000fe400078ec0ff */
[----:B------:R-:W-:Y:S02]  /*17b90*/  LOP3.LUT R147, R144, 0xff, RZ, 0xc0, !PT ;  /* 0x000000ff90937812 */ /* 0x000fe400078ec0ff */
[----:B------:R-:W-:Y:S01]  /*17ba0*/  SHF.R.U32.HI R144, RZ, 0x8, R145 ;  /* 0x00000008ff907819 */ /* 0x000fe20000011691 */
[C---:B------:R-:W-:Y:S03]  /*17bb0*/  HMMA.16816.F32.BF16 R32, R140.reuse, R134, R32 ;  /* 0x000000868c20723c */ /* 0x040fe60000041820 */
[----:B------:R-:W-:Y:S02]  /*17bc0*/  PRMT R152, R152, 0x5410, R149 ;  /* 0x0000541098987816 */ /* 0x000fe40000000095 */
[----:B------:R-:W-:Y:S02]  /*17bd0*/  ISETP.GE.U32.AND P6, PT, R252, R147, PT ;  /* 0x00000093fc00720c */ /* 0x000fe40003fc6070 */
[----:B------:R-:W-:Y:S01]  /*17be0*/  LOP3.LUT R149, R148, 0xff, RZ, 0xc0, !PT ;  /* 0x000000ff94957812 */ /* 0x000fe200078ec0ff */
[--C-:B------:R-:W-:Y:S01]  /*17bf0*/  HSET2.LE.AND R152, R152, R205.reuse, PT ;  /* 0x000000cd98987233 */ /* 0x100fe20003803000 */
[----:B------:R-:W-:Y:S03]  /*17c00*/  SHF.R.U32.HI R133, RZ, 0x10, R148 ;  /* 0x00000010ff857819 */ /* 0x000fe60000011694 */
[----:B------:R-:W-:Y:S01]  /*17c10*/  PRMT R149, R149, 0x5410, R144 ;  /* 0x0000541095957816 */ /* 0x000fe20000000090 */
[C---:B----4-:R-:W-:Y:S01]  /*17c20*/  HMMA.16816.F32.BF16 R124, R140.reuse, R136, R124 ;  /* 0x000000888c7c723c */ /* 0x050fe2000004187c */
[----:B------:R-:W1:Y:S01]  /*17c30*/  LDSM.16.MT88.4 R144, [R210+0x19800] ;  /* 0x01980000d290783b */ /* 0x000e620000004200 */
[----:B------:R-:W-:Y:S02]  /*17c40*/  LOP3.LUT R148, R133, 0xff, RZ, 0xc0, !PT ;  /* 0x000000ff85947812 */ /* 0x000fe400078ec0ff */
[----:B------:R-:W-:Y:S01]  /*17c50*/  LOP3.LUT R132, R154, 0xffff, RZ, 0xc0, !PT ;  /* 0x0000ffff9a847812 */ /* 0x000fe200078ec0ff */
[----:B------:R-:W-:Y:S01]  /*17c60*/  @!P6 HFMA2.BF16_V2 R228, -RZ.H0_H0, RZ.H0_H0, -R188.H0_H0 ;  /* 0x200000ffffe4e231 */ /* 0x000fe200003409bc */
[----:B------:R-:W-:Y:S01]  /*17c70*/  PRMT R148, R148, 0x5410, R151 ;  /* 0x0000541094947816 */ /* 0x000fe20000000097 */
[--C-:B------:R-:W-:Y:S01]  /*17c80*/  HSET2.LE.AND R137, R149, R205.reuse, PT ;  /* 0x000000cd95897233 */ /* 0x100fe20003803000 */
[----:B------:R-:W-:Y:S01]  /*17c90*/  HMMA.16816.F32.BF16 R128, R140, R138, R128 ;  /* 0x0000008a8c80723c */ /* 0x000fe20000041880 */
[----:B------:R-:W-:Y:S01]  /*17ca0*/  SHF.R.U32.HI R132, RZ, 0x8, R132 ;  /* 0x00000008ff847819 */ /* 0x000fe20000011684 */
[----:B------:R-:W-:Y:S02]  /*17cb0*/  LDSM.16.MT88.4 R140, [R210+0x1b800] ;  /* 0x01b80000d28c783b */ /* 0x000fe40000004200 */
[----:B------:R-:W-:Y:S01]  /*17cc0*/  HSET2.LE.AND R136, R148, R205, PT ;  /* 0x000000cd94887233 */ /* 0x000fe20003803000 */
[----:B------:R-:W-:Y:S02]  /*17cd0*/  LOP3.LUT R155, R132, 0xffff, RZ, 0xc0, !PT ;  /* 0x0000ffff849b7812 */ /* 0x000fe400078ec0ff */
[----:B------:R-:W-:Y:S02]  /*17ce0*/  LOP3.LUT R164, R137, R164, RZ, 0xc0, !PT ;  /* 0x000000a489a47212 */ /* 0x000fe400078ec0ff */
[----:B------:R-:W-:Y:S01]  /*17cf0*/  LOP3.LUT R165, R136, R165, RZ, 0xc0, !PT ;  /* 0x000000a588a57212 */ /* 0x000fe200078ec0ff */
[----:B------:R-:W2:Y:S02]  /*17d00*/  LDSM.16.MT88.4 R132, [R209+0x19800] ;  /* 0x01980000d184783b */ /* 0x000ea40000004200 */
[----:B------:R-:W-:Y:S02]  /*17d10*/  LOP3.LUT R166, R153, R166, RZ, 0xc0, !PT ;  /* 0x000000a699a67212 */ /* 0x000fe400078ec0ff */
[----:B------:R-:W-:Y:S02]  /*17d20*/  LOP3.LUT R167, R152, R167, RZ, 0xc0, !PT ;  /* 0x000000a798a77212 */ /* 0x000fe400078ec0ff */
[----:B------:R-:W-:Y:S02]  /*17d30*/  @!P4 PRMT R184, R231, 0x5410, RZ ;  /* 0x00005410e7b8c816 */ /* 0x000fe400000000ff */
[----:B------:R-:W3:Y:S01]  /*17d40*/  LDSM.16.MT88.4 R148, [R208+0x19800] ;  /* 0x01980000d094783b */ /* 0x000ee20000004200 */
[----:B------:R-:W-:Y:S02]  /*17d50*/  @!P6 PRMT R188, R228, 0x5410, RZ ;  /* 0x00005410e4bce816 */ /* 0x000fe400000000ff */
[C---:B------:R-:W-:Y:S01]  /*17d60*/  HMMA.16816.F32.BF16 R160, R164.reuse, R156, R4 ;  /* 0x0000009ca4a0723c */ /* 0x040fe20000041804 */
[C---:B------:R-:W-:Y:S02]  /*17d70*/  ISETP.GE.U32.AND P4, PT, R252.reuse, R155, PT ;  /* 0x0000009bfc00720c */ /* 0x040fe40003f86070 */
[----:B------:R-:W-:Y:S02]  /*17d80*/  SHF.R.U32.HI R155, RZ, 0x18, R154 ;  /* 0x00000018ff9b7819 */ /* 0x000fe4000001169a */
[----:B------:R-:W4:Y:S02]  /*17d90*/  LDSM.16.MT88.4 R136, [R212+0x1b800] ;  /* 0x01b80000d488783b */ /* 0x000f240000004200 */
[----:B------:R-:W-:Y:S01]  /*17da0*/  ISETP.GE.U32.AND P5, PT, R252, R155, PT ;  /* 0x0000009bfc00720c */ /* 0x000fe20003fa6070 */
[C---:B------:R-:W-:Y:S05]  /*17db0*/  HMMA.16816.F32.BF16 R156, R164.reuse, R158, R8 ;  /* 0x0000009ea49c723c */ /* 0x040fea0000041808 */
[----:B------:R-:W4:Y:S01]  /*17dc0*/  LDSM.16.MT88.4 R4, [R209+0x1b800] ;  /* 0x01b80000d104783b */ /* 0x000f220000004200 */
[----:B------:R-:W-:Y:S02]  /*17dd0*/  @!P4 HFMA2.BF16_V2 R229, -RZ.H0_H0, RZ.H0_H0, -R185.H0_H0 ;  /* 0x200000ffffe5c231 */ /* 0x000fe400003409b9 */
[C---:B-1----:R-:W-:Y:S04]  /*17de0*/  HMMA.16816.F32.BF16 R36, R164.reuse, R144, R36 ;  /* 0x00000090a424723c */ /* 0x042fe80000041824 */
[----:B------:R-:W-:Y:S01]  /*17df0*/  @!P4 PRMT R185, R229, 0x5410, RZ ;  /* 0x00005410e5b9c816 */ /* 0x000fe200000000ff */
[----:B------:R-:W1:Y:S01]  /*17e00*/  LDSM.16.MT88.4 R8, [R208+0x1b800] ;  /* 0x01b80000d008783b */ /* 0x000e620000004200 */
[----:B------:R-:W-:Y:S02]  /*17e10*/  @!P5 HFMA2.BF16_V2 R227, -RZ.H0_H0, RZ.H0_H0, -R187.H0_H0 ;  /* 0x200000ffffe3d231 */ /* 0x000fe400003409bb */
[C---:B------:R-:W-:Y:S04]  /*17e20*/  HMMA.16816.F32.BF16 R40, R164.reuse, R146, R40 ;  /* 0x00000092a428723c */ /* 0x040fe80000041828 */
[----:B------:R-:W-:Y:S01]  /*17e30*/  @!P5 PRMT R187, R227, 0x5410, RZ ;  /* 0x00005410e3bbd816 */ /* 0x000fe200000000ff */
[----:B------:R-:W-:Y:S01]  /*17e40*/  LDSM.16.MT88.4 R144, [R209+0x1d800] ;  /* 0x01d80000d190783b */ /* 0x000fe20000004200 */
[----:B------:R-:W-:Y:S02]  /*17e50*/  ISETP.LT.AND P5, PT, RZ, UR25, PT ;  /* 0x00000019ff007c0c */ /* 0x000fe4000bfa1270 */
[C---:B--2---:R-:W-:Y:S05]  /*17e60*/  HMMA.16816.F32.BF16 R44, R164.reuse, R132, R44 ;  /* 0x00000084a42c723c */ /* 0x044fea000004182c */
[----:B------:R-:W-:Y:S03]  /*17e70*/  STG.E.U16 [R190.64+0x62], R184 ;  /* 0x000062b8be007986 */ /* 0x000fe6000c10151a */
[C---:B------:R-:W-:Y:S01]  /*17e80*/  HMMA.16816.F32.BF16 R48, R164.reuse, R134, R48 ;  /* 0x00000086a430723c */ /* 0x040fe20000041830 */
[----:B------:R-:W2:Y:S07]  /*17e90*/  LDSM.16.MT88.4 R132, [R212+0x1d800] ;  /* 0x01d80000d484783b */ /* 0x000eae0000004200 */
[C---:B---3--:R-:W-:Y:S01]  /*17ea0*/  HMMA.16816.F32.BF16 R52, R164.reuse, R148, R52 ;  /* 0x00000094a434723c */ /* 0x048fe20000041834 */
[----:B------:R-:W-:Y:S04]  /*17eb0*/  STG.E.U16 [R206.64+0x70], R186 ;  /* 0x000070bace007986 */ /* 0x000fe8000c10151a */
[----:B------:R-:W-:Y:S03]  /*17ec0*/  STG.E.U16 [R206.64+0x72], R185 ;  /* 0x000072b9ce007986 */ /* 0x000fe6000c10151a */
[C---:B------:R-:W-:Y:S01]  /*17ed0*/  HMMA.16816.F32.BF16 R56, R164.reuse, R150, R56 ;  /* 0x00000096a438723c */ /* 0x040fe20000041838 */
[----:B------:R-:W-:Y:S07]  /*17ee0*/  LDSM.16.MT88.4 R148, [R208+0x1d800] ;  /* 0x01d80000d094783b */ /* 0x000fee0000004200 */
[C---:B----4-:R-:W-:Y:S01]  /*17ef0*/  HMMA.16816.F32.BF16 R60, R164.reuse, R136, R60 ;  /* 0x00000088a43c723c */ /* 0x050fe2000004183c */
[----:B------:R-:W-:Y:S04]  /*17f00*/  STG.E.U16 [R190.64+0x70], R188 ;  /* 0x000070bcbe007986 */ /* 0x000fe8000c10151a */
[----:B------:R-:W-:Y:S03]  /*17f10*/  STG.E.U16 [R190.64+0x72], R187 ;  /* 0x000072bbbe007986 */ /* 0x000fe6000c10151a */
[C---:B------:R-:W-:Y:S01]  /*17f20*/  HMMA.16816.F32.BF16 R64, R164.reuse, R138, R64 ;  /* 0x0000008aa440723c */ /* 0x040fe20000041840 */
[----:B------:R-:W3:Y:S07]  /*17f30*/  LDSM.16.MT88.4 R136, [R210+0x1d800] ;  /* 0x01d80000d288783b */ /* 0x000eee0000004200 */
[C---:B------:R-:W-:Y:S08]  /*17f40*/  HMMA.16816.F32.BF16 R68, R164.reuse, R140, R68 ;  /* 0x0000008ca444723c */ /* 0x040ff00000041844 */
[C---:B------:R-:W-:Y:S01]  /*17f50*/  HMMA.16816.F32.BF16 R72, R164.reuse, R142, R72 ;  /* 0x0000008ea448723c */ /* 0x040fe20000041848 */
[----:B------:R-:W-:Y:S07]  /*17f60*/  LDSM.16.MT88.4 R140, [R210+0x1f800] ;  /* 0x01f80000d28c783b */ /* 0x000fee0000004200 */
        /* <DEDUP_REMOVED lines=10> */
[C---:B------:R-:W-:Y:S08]  /*18010*/  HMMA.16816.F32.BF16 R108, R164.reuse, R144, R108 ;  /* 0x00000090a46c723c */ /* 0x040ff0000004186c */
[C---:B------:R-:W-:Y:S08]  /*18020*/  HMMA.16816.F32.BF16 R112, R164.reuse, R146, R112 ;  /* 0x00000092a470723c */ /* 0x040ff00000041870 */
[C---:B------:R-:W-:Y:S08]  /*18030*/  HMMA.16816.F32.BF16 R116, R164.reuse, R148, R116 ;  /* 0x00000094a474723c */ /* 0x040ff00000041874 */
[C---:B------:R-:W-:Y:S08]  /*18040*/  HMMA.16816.F32.BF16 R120, R164.reuse, R150, R120 ;  /* 0x00000096a478723c */ /* 0x040ff00000041878 */
[C---:B----4-:R-:W-:Y:S07]  /*18050*/  HMMA.16816.F32.BF16 R152, R164.reuse, R4, R12 ;  /* 0x00000004a498723c */ /* 0x050fee000004180c */
[----:B------:R-:W-:Y:S01]  /*18060*/  FADD.FTZ R4, R198, R197 ;  /* 0x000000c5c6047221 */ /* 0x000fe20000010000 */
[C---:B------:R-:W-:Y:S04]  /*18070*/  HMMA.16816.F32.BF16 R148, R164.reuse, R6, R16 ;  /* 0x00000006a494723c */ /* 0x040fe80000041810 */
[----:B------:R2:W-:Y:S04]  /*18080*/  STL [R1+0x68], R4 ;  /* 0x0000680401007387 */ /* 0x0005e80000100800 */
[C---:B------:R-:W-:Y:S08]  /*18090*/  HMMA.16816.F32.BF16 R144, R164.reuse, R140, R20 ;  /* 0x0000008ca490723c */ /* 0x040ff00000041814 */
[C---:B------:R-:W-:Y:S08]  /*180a0*/  HMMA.16816.F32.BF16 R140, R164.reuse, R142, R24 ;  /* 0x0000008ea48c723c */ /* 0x040ff00000041818 */
[C---:B-1----:R-:W-:Y:S08]  /*180b0*/  HMMA.16816.F32.BF16 R136, R164.reuse, R8, R28 ;  /* 0x00000008a488723c */ /* 0x042ff0000004181c */
[C---:B------:R-:W-:Y:S08]  /*180c0*/  HMMA.16816.F32.BF16 R132, R164.reuse, R10, R32 ;  /* 0x0000000aa484723c */ /* 0x040ff00000041820 */
[C---:B------:R-:W-:Y:S08]  /*180d0*/  HMMA.16816.F32.BF16 R124, R164.reuse, R168, R124 ;  /* 0x000000a8a47c723c */ /* 0x040ff0000004187c */
[----:B------:R-:W-:Y:S07]  /*180e0*/  HMMA.16816.F32.BF16 R128, R164, R170, R128 ;  /* 0x000000aaa480723c */ /* 0x000fee0000041880 */
[----:B------:R-:W-:Y:S01]  /*180f0*/  IADD3 R164, P4, R206, -0x80, RZ ;  /* 0xffffff80cea47810 */ /* 0x000fe20007f9e0ff */
[----:B------:R-:W-:Y:S04]  /*18100*/  IMAD.MOV.U32 R165, RZ, RZ, R0 ;  /* 0x000000ffffa57224 */ /* 0x000fe800078e0000 */
[----:B------:R-:W-:Y:S01]  /*18110*/  IADD3.X R167, R207, -0x1, RZ, P4, !PT ;  /* 0xffffffffcfa77810 */ /* 0x000fe200027fe4ff */
[----:B--2--5:R-:W-:-:S05]  /*18120*/  @P5 BRA `(.L_x_998) ;  /* 0xffffad7000005947 */ /* 0x024fca000383ffff */
.L_x_997:
[----:B------:R-:W2:Y:S01]  /*18130*/  LDL.LU R7, [R1+0x6c] ;  /* 0x00006c0001077983 */ /* 0x000ea20000300800 */
[----:B------:R-:W-:-:S02]  /*18140*/  MOV R12, 0x3f800000 ;  /* 0x3f800000000c7802 */ /* 0x000fc40000000f00 */
[----:B------:R-:W-:Y:S01]  /*18150*/  MOV R13, 0x3f800000 ;  /* 0x3f800000000d7802 */ /* 0x000fe20000000f00 */
[----:B------:R-:W3:Y:S01]  /*18160*/  LDL.LU R6, [R1+0x68] ;  /* 0x0000680001067983 */ /* 0x000ee20000300800 */
[----:B------:R-:W4:Y:S01]  /*18170*/  S2UR UR6, SR_CTAID.Y ;  /* 0x00000000000679c3 */ /* 0x000f220000002600 */
[----:B------:R-:W-:Y:S02]  /*18180*/  UISETP.NE.AND UP0, UPT, UR21, -0x1, UPT ;  /* 0xffffffff1500788c */ /* 0x000fe4000bf05270 */
[----:B------:R-:W5:Y:S01]  /*18190*/  LDL.LU R5, [R1] ;  /* 0x0000000001057983 */ /* 0x000f620000300800 */
[----:B------:R-:W-:Y:S01]  /*181a0*/  ULDC.64 UR4, c[0x0][0x1e8] ;  /* 0x00007a0000047ab9 */ /* 0x000fe20000000a00 */
[----:B------:R-:W-:Y:S01]  /*181b0*/  BSSY B0, `(.L_x_1001) ;  /* 0x0000195000007945 */ /* 0x000fe20003800000 */
[----:B------:R-:W-:Y:S02]  /*181c0*/  ULDC.U8 UR9, c[0x0][0x329] ;  /* 0x0000ca4000097ab9 */ /* 0x000fe40000000000 */
[----:B------:R-:W-:Y:S01]  /*181d0*/  UISETP.NE.AND UP1, UPT, UR9, URZ, UPT ;  /* 0x0000003f0900728c */ /* 0x000fe2000bf25270 */
[----:B------:R-:W1:Y:S01]  /*181e0*/  S2UR UR10, SR_CTAID.Z ;  /* 0x00000000000a79c3 */ /* 0x000e620000002700 */
[----:B------:R-:W-:-:S02]  /*181f0*/  ULDC UR8, c[0x0][0x214] ;  /* 0x0000850000087ab9 */ /* 0x000fc40000000800 */
[----:B------:R-:W-:Y:S02]  /*18200*/  @UP0 UIMAD.WIDE.U32 UR12, UR21, UR4, URZ ;  /* 0x00000004150c02a5 */ /* 0x000fe4000f8e003f */
[----:B------:R-:W-:Y:S02]  /*18210*/  UMOV UR18, URZ ;  /* 0x0000003f00127c82 */ /* 0x000fe40008000000 */
[----:B------:R-:W-:Y:S02]  /*18220*/  @UP0 UIMAD UR7, UR21, UR5, UR13 ;  /* 0x00000005150702a4 */ /* 0x000fe4000f8e020d */
[----:B------:R-:W-:Y:S02]  /*18230*/  UMOV UR19, URZ ;  /* 0x0000003f00137c82 */ /* 0x000fe40008000000 */
[----:B------:R-:W-:Y:S02]  /*18240*/  ULDC.64 UR4, c[0x0][0x1e0] ;  /* 0x0000780000047ab9 */ /* 0x000fe40000000a00 */
[----:B------:R-:W-:-:S02]  /*18250*/  @UP1 ULDC UR13, c[0x0][0x210] ;  /* 0x00008400000d1ab9 */ /* 0x000fc40000000800 */
[----:B----4-:R-:W-:Y:S02]  /*18260*/  @!UP0 USHF.R.S32.HI UR11, URZ, 0x1f, UR6 ;  /* 0x0000001f3f0b8899 */ /* 0x010fe40008011406 */
[----:B------:R-:W-:Y:S02]  /*18270*/  @!UP0 UIMAD.WIDE.U32 UR16, UR6, UR4, URZ ;  /* 0x00000004061082a5 */ /* 0x000fe4000f8e003f */
[----:B------:R-:W-:Y:S02]  /*18280*/  @!UP0 UIMAD UR11, UR11, UR4, URZ ;  /* 0x000000040b0b82a4 */ /* 0x000fe4000f8e023f */
[----:B------:R-:W-:Y:S02]  /*18290*/  @UP1 UIMAD UR13, UR13, UR8, URZ ;  /* 0x000000080d0d12a4 */ /* 0x000fe4000f8e023f */
[----:B------:R-:W-:Y:S02]  /*182a0*/  ULDC.U8 UR4, c[0x0][0x328] ;  /* 0x0000ca0000047ab9 */ /* 0x000fe40000000000 */
[----:B------:R-:W-:-:S02]  /*182b0*/  UISETP.NE.AND UP2, UPT, UR4, URZ, UPT ;  /* 0x0000003f0400728c */ /* 0x000fc4000bf45270 */
[----:B------:R-:W-:Y:S02]  /*182c0*/  @!UP0 UIMAD UR11, UR6, UR5, UR11 ;  /* 0x00000005060b82a4 */ /* 0x000fe4000f8e020b */
[----:B------:R-:W-:Y:S01]  /*182d0*/  UISETP.NE.OR UP3, UPT, UR9, URZ, !UP2 ;  /* 0x0000003f0900728c */ /* 0x000fe2000d765670 */
[----:B------:R-:W4:Y:S01]  /*182e0*/  S2UR UR9, SR_CTAID.X ;  /* 0x00000000000979c3 */ /* 0x000f220000002500 */
[----:B------:R-:W-:Y:S02]  /*182f0*/  ULDC UR5, c[0x0][0x234] ;  /* 0x00008d0000057ab9 */ /* 0x000fe40000000800 */
[----:B------:R-:W-:Y:S02]  /*18300*/  @!UP1 USEL UR13, UR8, UR5, !UP2 ;  /* 0x00000005080d9287 */ /* 0x000fe4000d000000 */
[----:B------:R-:W-:Y:S02]  /*18310*/  ULDC UR4, c[0x0][0x1c0] ;  /* 0x0000700000047ab9 */ /* 0x000fe40000000800 */
[----:B------:R-:W-:-:S02]  /*18320*/  @UP1 UMOV UR14, 0x1 ;  /* 0x00000001000e1882 */ /* 0x000fc40000000000 */
[----:B------:R-:W-:Y:S02]  /*18330*/  @!UP1 UIMAD UR14, UR13, UR4, URZ ;  /* 0x000000040d0e92a4 */ /* 0x000fe4000f8e023f */
[----:B------:R-:W-:Y:S02]  /*18340*/  @!UP3 UIMAD UR8, UR6, UR8, URZ ;  /* 0x000000080608b2a4 */ /* 0x000fe4000f8e023f */
[----:B------:R-:W-:Y:S02]  /*18350*/  @UP1 ULDC UR15, c[0x0][0x210] ;  /* 0x00008400000f1ab9 */ /* 0x000fe40000000800 */
[----:B------:R-:W-:Y:S02]  /*18360*/  UIMAD UR5, UR6, UR14, URZ ;  /* 0x0000000e060572a4 */ /* 0x000fe4000f8e023f */
[----:B------:R-:W-:Y:S02]  /*18370*/  @!UP1 UMOV UR15, 0x1 ;  /* 0x00000001000f9882 */ /* 0x000fe40000000000 */
[----:B------:R-:W-:-:S02]  /*18380*/  @!UP3 USEL UR8, UR8, UR21, !UP0 ;  /* 0x000000150808b287 */ /* 0x000fc4000c000000 */
[----:B------:R-:W-:Y:S02]  /*18390*/  USEL UR5, UR5, URZ, UP3 ;  /* 0x0000003f05057287 */ /* 0x000fe40009800000 */
[----:B------:R-:W-:Y:S02]  /*183a0*/  @!UP3 USHF.R.S32.HI UR19, URZ, 0x1f, UR8 ;  /* 0x0000001f3f13b899 */ /* 0x000fe40008011408 */
[----:B----4-:R-:W-:Y:S02]  /*183b0*/  UIMAD UR4, UR9, UR15, URZ ;  /* 0x0000000f090472a4 */ /* 0x010fe4000f8e023f */
[----:B-1----:R-:W-:Y:S02]  /*183c0*/  UIMAD UR13, UR10, UR13, UR5 ;  /* 0x0000000d0a0d72a4 */ /* 0x002fe4000f8e0205 */
[----:B------:R-:W-:Y:S02]  /*183d0*/  USHF.L.U32 UR4, UR4, 0x7, URZ ;  /* 0x0000000704047899 */ /* 0x000fe4000800063f */
[----:B------:R-:W-:-:S02]  /*183e0*/  @!UP3 UMOV UR18, UR8 ;  /* 0x000000080012bc82 */ /* 0x000fc40008000000 */
[----:B------:R-:W-:Y:S02]  /*183f0*/  USHF.R.S32.HI UR5, URZ, 0x1f, UR4 ;  /* 0x0000001f3f057899 */ /* 0x000fe40008011404 */
[----:B------:R-:W-:Y:S02]  /*18400*/  USHF.R.S32.HI UR6, URZ, 0x1f, UR13 ;  /* 0x0000001f3f067899 */ /* 0x000fe4000801140d */
[----:B------:R-:W-:Y:S02]  /*18410*/  UIADD3 UR4, UP2, UP1, UR4, UR18, UR13 ;  /* 0x0000001204047290 */ /* 0x000fe4000f95e00d */
[----:B------:R-:W-:Y:S02]  /*18420*/  @!UP0 UIADD3 UR7, UR17, UR11, URZ ;  /* 0x0000000b11078290 */ /* 0x000fe4000fffe03f */
[----:B------:R-:W-:Y:S02]  /*18430*/  UIADD3.X UR5, UR5, UR19, UR6, UP2, UP1 ;  /* 0x0000001305057290 */ /* 0x000fe400097e2406 */
[----:B------:R-:W-:Y:S01]  /*18440*/  @!UP0 UMOV UR12, UR16 ;  /* 0x00000010000c8c82 */ /* 0x000fe20008000000 */
[----:B--2---:R-:W1:Y:S04]  /*18450*/  SHFL.BFLY PT, R3, R7, 0x2, 0x1f ;  /* 0x0c401f0007037f89 */ /* 0x004e6800000e0000 */
[----:B---3--:R-:W2:Y:S01]  /*18460*/  SHFL.BFLY PT, R4, R6, 0x2, 0x1f ;  /* 0x0c401f0006047f89 */ /* 0x008ea200000e0000 */
[----:B-----5:R-:W-:Y:S01]  /*18470*/  MOV R166, R5 ;  /* 0x0000000500a67202 */ /* 0x020fe20000000f00 */
[----:B-1----:R-:W-:-:S02]  /*18480*/  FADD.FTZ R3, R3, R7 ;  /* 0x0000000703037221 */ /* 0x002fc40000010000 */
[----:B--2---:R-:W-:-:S03]  /*18490*/  FADD.FTZ R4, R4, R6 ;  /* 0x0000000604047221 */ /* 0x004fc60000010000 */
[----:B------:R-:W1:Y:S04]  /*184a0*/  SHFL.BFLY PT, R8, R3, 0x1, 0x1f ;  /* 0x0c201f0003087f89 */ /* 0x000e6800000e0000 */
[----:B------:R-:W2:Y:S04]  /*184b0*/  S2R R6, SR_TID.X ;  /* 0x0000000000067919 */ /* 0x000ea80000002100 */
[----:B------:R-:W3:Y:S01]  /*184c0*/  SHFL.BFLY PT, R7, R4, 0x1, 0x1f ;  /* 0x0c201f0004077f89 */ /* 0x000ee200000e0000 */
[----:B-1----:R-:W-:Y:S01]  /*184d0*/  FADD.FTZ R8, R3, R8 ;  /* 0x0000000803087221 */ /* 0x002fe20000010000 */
[----:B--2---:R-:W-:-:S04]  /*184e0*/  SHF.R.S32.HI R5, RZ, 0x1f, R6 ;  /* 0x0000001fff057819 */ /* 0x004fc80000011406 */
[----:B------:R-:W-:Y:S01]  /*184f0*/  FSETP.NE.FTZ.AND P4, PT, R8, RZ, PT ;  /* 0x000000ff0800720b */ /* 0x000fe20003f95000 */
[----:B---3--:R-:W-:Y:S01]  /*18500*/  FADD.FTZ R7, R4, R7 ;  /* 0x0000000704077221 */ /* 0x008fe20000010000 */
[CC--:B------:R-:W-:Y:S02]  /*18510*/  LEA.HI R15, R5.reuse, R6.reuse, RZ, 0x2 ;  /* 0x00000006050f7211 */ /* 0x0c0fe400078f10ff */
[----:B------:R-:W-:Y:S02]  /*18520*/  LEA.HI R4, R5, R6, RZ, 0x5 ;  /* 0x0000000605047211 */ /* 0x000fe400078f28ff */
[----:B------:R-:W-:Y:S02]  /*18530*/  FSETP.NE.FTZ.AND P3, PT, R7, RZ, PT ;  /* 0x000000ff0700720b */ /* 0x000fe40003f75000 */
[--C-:B------:R-:W-:Y:S02]  /*18540*/  SHF.R.S32.HI R11, RZ, 0x2, R15.reuse ;  /* 0x00000002ff0b7819 */ /* 0x100fe4000001140f */
[----:B------:R-:W-:-:S03]  /*18550*/  SHF.R.S32.HI R10, RZ, 0x1f, R15 ;  /* 0x0000001fff0a7819 */ /* 0x000fc6000001140f */
[----:B------:R-:W1:Y:S01]  /*18560*/  @P4 MUFU.RCP R12, R8 ;  /* 0x00000008000c4308 */ /* 0x000e620000001000 */
[----:B------:R-:W-:Y:S02]  /*18570*/  LOP3.LUT R15, R15, 0x3ffffffc, RZ, 0xc0, !PT ;  /* 0x3ffffffc0f0f7812 */ /* 0x000fe400078ec0ff */
[----:B------:R-:W-:Y:S02]  /*18580*/  LEA.HI R9, R10, R11, RZ, 0x3 ;  /* 0x0000000b0a097211 */ /* 0x000fe400078f18ff */
[----:B------:R-:W-:Y:S02]  /*18590*/  SHF.R.S32.HI R3, RZ, 0x5, R4 ;  /* 0x00000005ff037819 */ /* 0x000fe40000011404 */
[----:B------:R-:W-:Y:S01]  /*185a0*/  LOP3.LUT R14, R9, 0xfffffff8, RZ, 0xc0, !PT ;  /* 0xfffffff8090e7812 */ /* 0x000fe200078ec0ff */
[----:B------:R-:W2:Y:S01]  /*185b0*/  @P3 MUFU.RCP R13, R7 ;  /* 0x00000007000d3308 */ /* 0x000ea20000001000 */
[----:B------:R-:W-:Y:S02]  /*185c0*/  IADD3 R10, -R15, R6, RZ ;  /* 0x000000060f0a7210 */ /* 0x000fe40007ffe1ff */
[----:B------:R-:W-:-:S02]  /*185d0*/  IADD3 R14, R11, -R14, RZ ;  /* 0x8000000e0b0e7210 */ /* 0x000fc40007ffe0ff */
[----:B------:R-:W-:Y:S02]  /*185e0*/  LEA R3, R3, R10, 0x9 ;  /* 0x0000000a03037211 */ /* 0x000fe400078e48ff */
[----:B------:R-:W-:Y:S01]  /*185f0*/  SHF.L.U32 R9, R14, 0x6, RZ ;  /* 0x000000060e097819 */ /* 0x000fe200000006ff */
[----:B-1----:R-:W-:Y:S01]  /*18600*/  FMUL.FTZ R12, R12, c[0x0][0x2dc] ;  /* 0x0000b7000c0c7a20 */ /* 0x002fe20000410000 */
[----:B------:R-:W-:Y:S01]  /*18610*/  R2P PR, R14, 0x6 ;  /* 0x000000060e007804 */ /* 0x000fe20000000000 */
[----:B------:R-:W-:Y:S01]  /*18620*/  @P4 MUFU.LG2 R8, R8 ;  /* 0x0000000800084308 */ /* 0x000fe20000000c00 */
[----:B------:R-:W-:Y:S01]  /*18630*/  LOP3.LUT R9, R9, 0x1c0, RZ, 0xc0, !PT ;  /* 0x000001c009097812 */ /* 0x000fe200078ec0ff */
[----:B------:R-:W-:Y:S01]  /*18640*/  FMUL.FTZ R160, R12, R160 ;  /* 0x000000a00ca07220 */ /* 0x000fe20000410000 */
[----:B------:R-:W-:Y:S01]  /*18650*/  LOP3.LUT R14, R14, 0x1, RZ, 0xc0, !PT ;  /* 0x000000010e0e7812 */ /* 0x000fe200078ec0ff */
[----:B------:R-:W-:Y:S01]  /*18660*/  FMUL.FTZ R161, R12, R161 ;  /* 0x000000a10ca17220 */ /* 0x000fe20000410000 */
[----:B------:R-:W-:Y:S01]  /*18670*/  LEA.HI R10, R9, R9, RZ, 0x1d ;  /* 0x00000009090a7211 */ /* 0x000fe200078fe8ff */
[----:B--2---:R-:W-:Y:S01]  /*18680*/  FMUL.FTZ R13, R13, c[0x0][0x2dc] ;  /* 0x0000b7000d0d7a20 */ /* 0x004fe20000410000 */
[----:B------:R-:W-:Y:S01]  /*18690*/  ISETP.NE.U32.AND P0, PT, R14, 0x1, PT ;  /* 0x000000010e00780c */ /* 0x000fe20003f05070 */
[C---:B------:R-:W-:Y:S01]  /*186a0*/  FMUL.FTZ R156, R12.reuse, R156 ;  /* 0x0000009c0c9c7220 */ /* 0x040fe20000410000 */
[----:B------:R-:W-:Y:S01]  /*186b0*/  LEA R3, R3, R10, 0x1 ;  /* 0x0000000a03037211 */ /* 0x000fe200078e08ff */
[C---:B------:R-:W-:Y:S01]  /*186c0*/  FMUL.FTZ R162, R13.reuse, R162 ;  /* 0x000000a20da27220 */ /* 0x040fe20000410000 */
[----:B------:R-:W-:Y:S01]  /*186d0*/  MOV R9, 0x20 ;  /* 0x0000002000097802 */ /* 0x000fe20000000f00 */
[----:B------:R-:W-:Y:S01]  /*186e0*/  FMUL.FTZ R163, R13, R163 ;  /* 0x000000a30da37220 */ /* 0x000fe20000410000 */
[----:B------:R-:W-:Y:S01]  /*186f0*/  SHF.L.U32 R3, R3, 0x1, RZ ;  /* 0x0000000103037819 */ /* 0x000fe200000006ff */
[C---:B------:R-:W-:Y:S01]  /*18700*/  FMUL.FTZ R157, R12.reuse, R157 ;  /* 0x0000009d0c9d7220 */ /* 0x040fe20000410000 */
[----:B------:R-:W-:Y:S01]  /*18710*/  SEL R10, R9, 0xffffffe0, !P1 ;  /* 0xffffffe0090a7807 */ /* 0x000fe20004800000 */
[C---:B------:R-:W-:Y:S01]  /*18720*/  FMUL.FTZ R158, R13.reuse, R158 ;  /* 0x0000009e0d9e7220 */ /* 0x040fe20000410000 */
[----:B------:R-:W-:Y:S01]  /*18730*/  MOV R9, 0x40 ;  /* 0x0000004000097802 */ /* 0x000fe20000000f00 */
[----:B------:R-:W-:Y:S01]  /*18740*/  FMUL.FTZ R159, R13, R159 ;  /* 0x0000009f0d9f7220 */ /* 0x000fe20000410000 */
[C---:B------:R-:W-:Y:S01]  /*18750*/  IADD3 R11, R3.reuse, -0x10, RZ ;  /* 0xfffffff0030b7810 */ /* 0x040fe20007ffe0ff */
[C---:B------:R-:W-:Y:S01]  /*18760*/  FMUL.FTZ R36, R12.reuse, R36 ;  /* 0x000000240c247220 */ /* 0x040fe20000410000 */
[----:B------:R-:W-:Y:S01]  /*18770*/  @P0 IADD3 R11, R3, 0x10, RZ ;  /* 0x00000010030b0810 */ /* 0x000fe20007ffe0ff */
[C---:B------:R-:W-:Y:S01]  /*18780*/  FMUL.FTZ R37, R12.reuse, R37 ;  /* 0x000000250c257220 */ /* 0x040fe20000410000 */
        /* <DEDUP_REMOVED lines=12> */
[----:B------:R-:W-:Y:S01]  /*18850*/  IADD3 R15, R3, R10, RZ ;  /* 0x0000000a030f7210 */ /* 0x000fe20007ffe0ff */
        /* <DEDUP_REMOVED lines=29> */
[----:B------:R-:W1:Y:S01]  /*18a30*/  @P3 MUFU.LG2 R7, R7 ;  /* 0x0000000700073308 */ /* 0x000e620000000c00 */
        /* <DEDUP_REMOVED lines=238> */
[----:B--234-:R-:W2:Y:S01]  /*19920*/  S2R R0, SR_TID.X ;  /* 0x0000000000007919 */ /* 0x01cea20000002100 */
        /* <DEDUP_REMOVED lines=19> */
[----:B------:R-:W-:Y:S02]  /*19a60*/  @!P3 IADD3 R7, P1, R0, UR4, RZ ;  /* 0x000000040007bc10 */ /* 0x000fe4000ff3e0ff */
[----:B------:R-:W-:Y:S02]  /*19a70*/  @!P2 IADD3 R9, P0, R2, UR4, RZ ;  /* 0x000000040209ac10 */ /* 0x000fe4000ff1e0ff */
[----:B------:R-:W-:Y:S02]  /*19a80*/  @!P3 LEA.HI.X.SX32 R0, R0, UR5, 0x1, P1 ;  /* 0x000000050000bc11 */ /* 0x000fe400088f0eff */
[----:B------:R-:W-:Y:S02]  /*19a90*/  @!P3 LEA R10, P1, R7, c[0x0][0x200], 0x2 ;  /* 0x00008000070aba11 */ /* 0x000fe400078210ff */
[----:B------:R-:W-:Y:S02]  /*19aa0*/  @!P2 LEA.HI.X.SX32 R2, R2, UR5, 0x1, P0 ;  /* 0x000000050202ac11 */ /* 0x000fe400080f0eff */
[----:B------:R-:W-:-:S02]  /*19ab0*/  @!P2 LEA R8, P0, R9, c[0x0][0x200], 0x2 ;  /* 0x000080000908aa11 */ /* 0x000fc400078010ff */
[----:B------:R-:W-:Y:S02]  /*19ac0*/  @!P3 LEA.HI.X R11, R7, c[0x0][0x204], R0, 0x2, P1 ;  /* 0x00008100070bba11 */ /* 0x000fe400008f1400 */
[----:B------:R-:W-:-:S03]  /*19ad0*/  @!P2 LEA.HI.X R9, R9, c[0x0][0x204], R2, 0x2, P0 ;  /* 0x000081000909aa11 */ /* 0x000fc600000f1402 */
[----:B------:R2:W-:Y:S04]  /*19ae0*/  @!P3 STG.E [R10.64], R3 ;  /* 0x000000030a00b986 */ /* 0x0005e8000c10191a */
[----:B------:R2:W-:Y:S02]  /*19af0*/  @!P2 STG.E [R8.64], R4 ;  /* 0x000000040800a986 */ /* 0x0005e4000c10191a */
.L_x_1002:
[----:B--234-:R-:W-:Y:S05]  /*19b00*/  BSYNC B0 ;  /* 0x0000000000007941 */ /* 0x01cfea0003800000 */
.L_x_1001:
[----:B------:R-:W2:Y:S04]  /*19b10*/  LDL.64 R82, [R1+0x20] ;  /* 0x0000200001527983 */ /* 0x000ea80000100a00 */
[----:B------:R3:W5:Y:S04]  /*19b20*/  LDL R80, [R1+0xc] ;  /* 0x00000c0001507983 */ /* 0x0007680000100800 */
[----:B------:R3:W5:Y:S04]  /*19b30*/  LDL R79, [R1+0x8] ;  /* 0x00000800014f7983 */ /* 0x0007680000100800 */
[----:B------:R3:W5:Y:S01]  /*19b40*/  LDL R78, [R1+0x4] ;  /* 0x00000400014e7983 */ /* 0x0007620000100800 */
[----:B------:R-:W-:Y:S01]  /*19b50*/  LEA.HI R5, R5, R6, RZ, 0x3 ;  /* 0x0000000605057211 */ /* 0x000fe200078f18ff */
[----:B------:R-:W-:Y:S01]  /*19b60*/  UIMAD UR9, UR9, -0x80, UR24 ;  /* 0xffffff80090978a4 */ /* 0x000fe2000f8e0218 */
[----:B------:R-:W-:Y:S01]  /*19b70*/  BSSY B0, `(.L_x_1003) ;  /* 0x0000024000007945 */ /* 0x000fe20003800000 */
[----:B------:R-:W4:Y:S01]  /*19b80*/  S2R R3, SR_TID.X ;  /* 0x0000000000037919 */ /* 0x000f220000002100 */
[----:B------:R-:W-:Y:S01]  /*19b90*/  SHF.R.S32.HI R4, RZ, 0x3, R5 ;  /* 0x00000003ff047819 */ /* 0x000fe20000011405 */
[----:B------:R-:W-:-:S02]  /*19ba0*/  USHF.R.S32.HI UR6, URZ, 0x1f, UR10 ;  /* 0x0000001f3f067899 */ /* 0x000fc4000801140a */
[----:B------:R-:W1:Y:S01]  /*19bb0*/  S2R R0, SR_CTAID.Z ;  /* 0x0000000000007919 */ /* 0x000e620000002700 */
[----:B------:R-:W-:Y:S02]  /*19bc0*/  ULDC.64 UR4, c[0x0][0x1f0] ;  /* 0x00007c0000047ab9 */ /* 0x000fe40000000a00 */
[----:B------:R-:W-:-:S04]  /*19bd0*/  UIMAD UR4, UR6, UR4, URZ ;  /* 0x00000004060472a4 */ /* 0x000fc8000f8e023f */
[----:B------:R-:W-:Y:S01]  /*19be0*/  UIMAD UR4, UR10, UR5, UR4 ;  /* 0x000000050a0472a4 */ /* 0x000fe2000f8e0204 */
[----:B----4-:R-:W-:-:S04]  /*19bf0*/  SHF.R.S32.HI R2, RZ, 0x1f, R3 ;  /* 0x0000001fff027819 */ /* 0x010fc80000011403 */
[----:B------:R-:W-:-:S04]  /*19c00*/  LEA.HI R3, R2, R3, RZ, 0x3 ;  /* 0x0000000302037211 */ /* 0x000fc800078f18ff */
[----:B------:R-:W-:-:S04]  /*19c10*/  SHF.R.S32.HI R10, RZ, 0x3, R3 ;  /* 0x00000003ff0a7819 */ /* 0x000fc80000011403 */
[----:B------:R-:W-:Y:S02]  /*19c20*/  SHF.R.S32.HI R11, RZ, 0x1f, R10 ;  /* 0x0000001fff0b7819 */ /* 0x000fe4000001140a */
[----:B--2---:R-:W-:Y:S02]  /*19c30*/  SHF.R.S32.HI R2, RZ, 0x1f, R82 ;  /* 0x0000001fff027819 */ /* 0x004fe40000011452 */
[----:B------:R-:W-:-:S04]  /*19c40*/  IADD3 R6, P0, R82, UR12, RZ ;  /* 0x0000000c52067c10 */ /* 0x000fc8000ff1e0ff */
[----:B------:R-:W-:Y:S02]  /*19c50*/  IADD3.X R7, R2, UR7, RZ, P0, !PT ;  /* 0x0000000702077c10 */ /* 0x000fe400087fe4ff */
[----:B------:R-:W-:-:S03]  /*19c60*/  ISETP.GE.AND P0, PT, R4, UR9, PT ;  /* 0x0000000904007c0c */ /* 0x000fc6000bf06270 */
[----:B-1----:R-:W-:-:S04]  /*19c70*/  IMAD.WIDE.U32 R6, R0, c[0x0][0x1f0], R6 ;  /* 0x00007c0000067a25 */ /* 0x002fc800078e0006 */
[----:B------:R-:W-:Y:S01]  /*19c80*/  IMAD.U32 R0, RZ, RZ, UR22 ;  /* 0x00000016ff007e24 */ /* 0x000fe2000f8e00ff */
[----:B------:R-:W-:-:S03]  /*19c90*/  IADD3 R9, R7, UR4, RZ ;  /* 0x0000000407097c10 */ /* 0x000fc6000fffe0ff */
[----:B------:R-:W-:Y:S02]  /*19ca0*/  IMAD.WIDE R10, R0, 0x80, R10 ;  /* 0x00000080000a7825 */ /* 0x000fe400078e020a */
        /* <DEDUP_REMOVED lines=13> */
[----:B------:R1:W-:Y:S04]  /*19d80*/  @!P3 STG.E.128 [R76.64+0x80], R52 ;  /* 0x000080344c00b986 */ /* 0x0003e8000c101d1a */
[----:B------:R1:W-:Y:S04]  /*19d90*/  @!P2 STG.E.128 [R76.64+0x100], R36 ;  /* 0x000100244c00a986 */ /* 0x0003e8000c101d1a */
[----:B------:R1:W-:Y:S02]  /*19da0*/  @!P1 STG.E.128 [R76.64+0x180], R20 ;  /* 0x000180144c009986 */ /* 0x0003e4000c101d1a */
.L_x_1004:
[----:B---3--:R-:W-:Y:S05]  /*19db0*/  BSYNC B0 ;  /* 0x0000000000007941 */ /* 0x008fea0003800000 */
.L_x_1003:
        /* <DEDUP_REMOVED lines=22> */
.L_x_1006:
[----:B------:R-:W-:Y:S05]  /*19f20*/  BSYNC B0 ;  /* 0x0000000000007941 */ /* 0x000fea0003800000 */
.L_x_1005:
        /* <DEDUP_REMOVED lines=22> */
.L_x_1008:
[----:B------:R-:W-:Y:S05]  /*1a090*/  BSYNC B0 ;  /* 0x0000000000007941 */ /* 0x000fea0003800000 */
.L_x_1007:
[----:B------:R-:W-:-:S04]  /*1a0a0*/  LEA.HI.SX32 R5, R5, 0x60, 0x1d ;  /* 0x0000006005057811 */ /* 0x000fc800078feaff */
[----:B------:R-:W-:-:S13]  /*1a0b0*/  ISETP.GE.AND P0, PT, R5, UR9, PT ;  /* 0x0000000905007c0c */ /* 0x000fda000bf06270 */
[----:B------:R-:W-:Y:S05]  /*1a0c0*/  @P0 EXIT ;  /* 0x000000000000094d */ /* 0x000fea0003800000 */
[----:B------:R-:W-:Y:S01]  /*1a0d0*/  IADD3 R0, P0, R10, 0x60, RZ ;  /* 0x000000600a007810 */ /* 0x000fe20007f1e0ff */
[----:B------:R-:W-:Y:S01]  /*1a0e0*/  IMAD.MOV.U32 R4, RZ, RZ, R6 ;  /* 0x000000ffff047224 */ /* 0x000fe200078e0006 */
[----:B------:R-:W-:Y:S01]  /*1a0f0*/  ISETP.GE.AND P2, PT, R82, c[0x0][0x220], PT ;  /* 0x0000880052007a0c */ /* 0x000fe20003f46270 */
[----:B------:R-:W-:Y:S01]  /*1a100*/  IMAD.MOV.U32 R5, RZ, RZ, R9 ;  /* 0x000000ffff057224 */ /* 0x000fe200078e0009 */
[----:B-----5:R-:W-:Y:S01]  /*1a110*/  ISETP.GE.AND P1, PT, R80, c[0x0][0x220], PT ;  /* 0x0000880050007a0c */ /* 0x020fe20003f26270 */
        /* <DEDUP_REMOVED lines=15> */
.L_x_967:
        /* <DEDUP_REMOVED lines=81> */
.L_x_1010:
[----:B------:R-:W-:Y:S05]  /*1a720*/  BSYNC B0 ;  /* 0x0000000000007941 */ /* 0x000fea0003800000 */
.L_x_1009:
        /* <DEDUP_REMOVED lines=22> */
.L_x_1012:
[----:B------:R-:W-:Y:S05]  /*1a890*/  BSYNC B0 ;  /* 0x0000000000007941 */ /* 0x000fea0003800000 */
.L_x_1011:
        /* <DEDUP_REMOVED lines=22> */
.L_x_1014:
[----:B------:R-:W-:Y:S05]  /*1aa00*/  BSYNC B0 ;  /* 0x0000000000007941 */ /* 0x000fea0003800000 */
.L_x_1013:
        /* <DEDUP_REMOVED lines=21> */
.L_x_1016:
[----:B------:R-:W-:Y:S05]  /*1ab60*/  BSYNC B0 ;  /* 0x0000000000007941 */ /* 0x000fea0003800000 */
.L_x_1015:
        /* <DEDUP_REMOVED lines=35> */
.L_x_1017:
        /* <DEDUP_REMOVED lines=14> */
.L_x_1091:


//--------------------- .text._ZN5flash16flash_fwd_kernelI23Flash_fwd_kernel_traitsILi256ELi128ELi64ELi8ELb0ELb0EN7cutlass10bfloat16_tE19Flash_kernel_traitsILi256ELi128ELi64ELi8ES3_EELb0ELb1ELb0ELb1ELb0ELb0ELb1ELb0EEEvNS_16Flash_fwd_paramsE --------------------------
	.section	.text._ZN5flash16flash_fwd_kernelI23Flash_fwd_kernel_traitsILi256ELi128ELi64ELi8ELb0ELb0EN7cutlass10bfloat16_tE19Flash_kernel_traitsILi256ELi128ELi64ELi8ES3_EELb0ELb1ELb0ELb1ELb0ELb0ELb1ELb0EEEvNS_16Flash_fwd_paramsE,"ax",@progbits
	.sectioninfo	@"SHI_REGISTERS=255"
	.align	128
        .global         _ZN5flash16flash_fwd_kernelI23Flash_fwd_kernel_traitsILi256ELi128ELi64ELi8ELb0ELb0EN7cutlass10bfloat16_tE19Flash_kernel_traitsILi256ELi128ELi64ELi8ES3_EELb0ELb1ELb0ELb1ELb0ELb0ELb1ELb0EEEvNS_16Flash_fwd_paramsE
        .type           _ZN5flash16flash_fwd_kernelI23Flash_fwd_kernel_traitsILi256ELi128ELi64ELi8ELb0ELb0EN7cutlass10bfloat16_tE19Flash_kernel_traitsILi256ELi128ELi64ELi8ES3_EELb0ELb1ELb0ELb1ELb0ELb0ELb1ELb0EEEvNS_16Flash_fwd_paramsE,@function
        .size           _ZN5flash16flash_fwd_kernelI23Flash_fwd_kernel_traitsILi256ELi128ELi64ELi8ELb0ELb0EN7cutlass10bfloat16_tE19Flash_kernel_traitsILi256ELi128ELi64ELi8ES3_EELb0ELb1ELb0ELb1ELb0ELb0ELb1ELb0EEEvNS_16Flash_fwd_paramsE,(.L_x_1092 - _ZN5flash16flash_fwd_kernelI23Flash_fwd_kernel_traitsILi256ELi128ELi64ELi8ELb0ELb0EN7cutlass10bfloat16_tE19Flash_kernel_traitsILi256ELi128ELi64ELi8ES3_EELb0ELb1ELb0ELb1ELb0ELb0ELb1ELb0EEEvNS_16Flash_fwd_paramsE)
        .other          _ZN5flash16flash_fwd_kernelI23Flash_fwd_kernel_traitsILi256ELi128ELi64ELi8ELb0ELb0EN7cutlass10bfloat16_tE19Flash_kernel_traitsILi256ELi128ELi64ELi8ES3_EELb0ELb1ELb0ELb1ELb0ELb0ELb1ELb0EEEvNS_16Flash_fwd_paramsE,@"STO_CUDA_ENTRY STV_DEFAULT"
_ZN5flash16flash_fwd_kernelI23Flash_fwd_kernel_traitsILi256ELi128ELi64ELi8ELb0ELb0EN7cutlass10bfloat16_tE19Flash_kernel_traitsILi256ELi128ELi64ELi8ES3_EELb0ELb1ELb0ELb1ELb0ELb0ELb1ELb0EEEvNS_16Flash_fwd_paramsE:
.text._ZN5flash16flash_fwd_kernelI23Flash_fwd_kernel_traitsILi256ELi128ELi64ELi8ELb0ELb0EN7cutlass10bfloat16_tE19Flash_kernel_traitsILi256ELi128ELi64ELi8ES3_EELb0ELb1ELb0ELb1ELb0ELb0ELb1ELb0EEEvNS_16Flash_fwd_paramsE:
        /* <DEDUP_REMOVED lines=56> */
.L_x_1018:
[----:B-1----:R-:W-:Y:S02]  /*0380*/  ULDC UR6, c[0x0][0x218] ;  /* 0x0000860000067ab9 */ /* 0x002fe40000000800 */
.L_x_1019:
        /* <DEDUP_REMOVED lines=72> */
.L_x_1021:
        /* <DEDUP_REMOVED lines=50> */
.L_x_1022:
        /* <DEDUP_REMOVED lines=11> */
[----:B------:R-:W-:Y:S01]  /*0be0*/  LOP3.LUT R3, R3, 0xfffffff8, RZ, 0xc0, !PT ;  /* 0xfffffff803037812 */ /* 0x000fe200078ec0ff */
[----:B------:R-:W-:Y:S01]  /*0bf0*/  IMAD.SHL.U32 R237, R248, 0x40, RZ ;  /* 0x00000040f8ed7824 */ /* 0x000fe200078e00ff */
[----:B------:R-:W-:Y:S01]  /*0c00*/  SHF.R.S32.HI R8, RZ, 0x4, R233 ;  /* 0x00000004ff087819 */ /* 0x000fe200000114e9 */
[C---:B------:R-:W-:Y:S01]  /*0c10*/  IMAD.IADD R5, R4.reuse, 0x1, -R5 ;  /* 0x0000000104057824 */ /* 0x040fe200078e0a05 */
[--C-:B------:R-:W-:Y:S01]  /*0c20*/  SHF.R.S32.HI R249, RZ, 0x1f, R248.reuse ;  /* 0x0000001ffff97819 */ /* 0x100fe200000114f8 */
[----:B------:R-:W-:Y:S01]  /*0c30*/  IMAD.IADD R2, R4, 0x1, -R3 ;  /* 0x0000000104027824 */ /* 0x000fe200078e0a03 */
[----:B------:R-:W-:Y:S01]  /*0c40*/  LEA.HI R233, R233, R8, RZ, 0x1 ;  /* 0x00000008e9e97211 */ /* 0x000fe200078f08ff */
[----:B------:R-:W-:Y:S01]  /*0c50*/  ULDC.64 UR4, c[0x0][0x1a8] ;  /* 0x00006a0000047ab9 */ /* 0x000fe20000000a00 */
[----:B------:R-:W-:Y:S01]  /*0c60*/  SHF.R.S32.HI R0, RZ, 0x1f, R5 ;  /* 0x0000001fff007819 */ /* 0x000fe20000011405 */
[----:B------:R-:W-:Y:S01]  /*0c70*/  IMAD.SHL.U32 R246, R2, 0x8, RZ ;  /* 0x0000000802f67824 */ /* 0x000fe200078e00ff */
[----:B------:R-:W-:Y:S01]  /*0c80*/  LOP3.LUT R237, R237, 0x1c0, RZ, 0xc0, !PT ;  /* 0x000001c0eded7812 */ /* 0x000fe200078ec0ff */
[----:B------:R-:W-:Y:S01]  /*0c90*/  UIMAD UR4, UR19, UR4, URZ ;  /* 0x00000004130472a4 */ /* 0x000fe2000f8e023f */
[----:B------:R-:W-:Y:S01]  /*0ca0*/  LOP3.LUT R233, R233, 0xfffffffe, RZ, 0xc0, !PT ;  /* 0xfffffffee9e97812 */ /* 0x000fe200078ec0ff */
[----:B------:R-:W-:Y:S01]  /*0cb0*/  IMAD.WIDE R18, R19, 0x80, R248 ;  /* 0x0000008013127825 */ /* 0x000fe200078e02f8 */
[----:B------:R-:W-:Y:S01]  /*0cc0*/  LEA.HI R3, R0, R5, RZ, 0x3 ;  /* 0x0000000500037211 */ /* 0x000fe200078f18ff */
[----:B------:R-:W-:Y:S01]  /*0cd0*/  UIMAD UR4, UR24, UR5, UR4 ;  /* 0x00000005180472a4 */ /* 0x000fe2000f8e0204 */
[----:B------:R-:W-:Y:S01]  /*0ce0*/  LOP3.LUT R6, R237, 0x38, R246, 0xf8, !PT ;  /* 0x00000038ed067812 */ /* 0x000fe200078ef8f6 */
[----:B------:R-:W-:Y:S01]  /*0cf0*/  IMAD.IADD R233, R8, 0x1, -R233 ;  /* 0x0000000108e97824 */ /* 0x000fe200078e0ae9 */
[----:B------:R-:W-:-:S02]  /*0d00*/  SHF.R.U32.HI R237, RZ, 0x3, R237 ;  /* 0x00000003ffed7819 */ /* 0x000fc400000116ed */
[----:B------:R-:W-:Y:S01]  /*0d10*/  LOP3.LUT R8, R3, 0xfffffff8, RZ, 0xc0, !PT ;  /* 0xfffffff803087812 */ /* 0x000fe200078ec0ff */
[----:B------:R-:W-:Y:S01]  /*0d20*/  IMAD.SHL.U32 R9, R233, 0x8, RZ ;  /* 0x00000008e9097824 */ /* 0x000fe200078e00ff */
[----:B------:R-:W-:Y:S01]  /*0d30*/  LOP3.LUT R237, R6, R237, RZ, 0x3c, !PT ;  /* 0x000000ed06ed7212 */ /* 0x000fe200078e3cff */
[----:B------:R-:W-:Y:S01]  /*0d40*/  IMAD.SHL.U32 R3, R3, 0x40, RZ ;  /* 0x0000004003037824 */ /* 0x000fe200078e00ff */
[----:B------:R-:W-:Y:S01]  /*0d50*/  SHF.R.S32.HI R247, RZ, 0x1f, R246 ;  /* 0x0000001ffff77819 */ /* 0x000fe200000114f6 */
[----:B------:R-:W-:Y:S01]  /*0d60*/  IMAD.IADD R8, R5, 0x1, -R8 ;  /* 0x0000000105087824 */ /* 0x000fe200078e0a08 */
[----:B------:R-:W-:Y:S01]  /*0d70*/  IADD3 R6, P0, R246, UR6, RZ ;  /* 0x00000006f6067c10 */ /* 0x000fe2000ff1e0ff */
[----:B------:R-:W-:Y:S01]  /*0d80*/  IMAD R5, R249, c[0x0][0x198], RZ ;  /* 0x00006600f9057a24 */ /* 0x000fe200078e02ff */
[-C--:B------:R-:W-:Y:S01]  /*0d90*/  LEA.HI R0, R89, R4.reuse, RZ, 0x6 ;  /* 0x0000000459007211 */ /* 0x080fe200078f30ff */
[----:B------:R-:W-:Y:S01]  /*0da0*/  IMAD.WIDE.U32 R10, R248, c[0x0][0x1a0], R246 ;  /* 0x00006800f80a7a25 */ /* 0x000fe200078e00f6 */
[----:B------:R-:W-:Y:S01]  /*0db0*/  IADD3.X R7, R247, UR23, RZ, P0, !PT ;  /* 0x00000017f7077c10 */ /* 0x000fe200087fe4ff */
[----:B------:R-:W-:Y:S01]  /*0dc0*/  UIADD3 UR23, -UR16, UR18, URZ ;  /* 0x0000001210177290 */ /* 0x000fe2000fffe13f */
[----:B------:R-:W-:Y:S01]  /*0dd0*/  LOP3.LUT P3, RZ, R8, 0x4, RZ, 0xc0, !PT ;  /* 0x0000000408ff7812 */ /* 0x000fe2000786c0ff */
[----:B------:R-:W-:Y:S01]  /*0de0*/  IMAD.SHL.U32 R0, R0, 0x8, RZ ;  /* 0x0000000800007824 */ /* 0x000fe200078e00ff */
[C---:B------:R-:W-:Y:S01]  /*0df0*/  LOP3.LUT P2, RZ, R8.reuse, 0x2, RZ, 0xc0, !PT ;  /* 0x0000000208ff7812 */ /* 0x040fe2000784c0ff */
[----:B------:R-:W-:Y:S01]  /*0e00*/  IMAD.SHL.U32 R8, R8, 0x40, RZ ;  /* 0x0000004008087824 */ /* 0x000fe200078e00ff */
[----:B------:R-:W-:Y:S01]  /*0e10*/  ULDC.64 UR6, c[0x0][0x1b8] ;  /* 0x00006e0000067ab9 */ /* 0x000fe20000000a00 */
[----:B-1----:R-:W-:Y:S01]  /*0e20*/  IMAD.WIDE.U32 R14, R14, c[0x0][0x1a8], R6 ;  /* 0x00006a000e0e7a25 */ /* 0x002fe200078e0006 */
[----:B------:R-:W-:Y:S01]  /*0e30*/  LOP3.LUT R237, R237, 0xfffffe00, R0, 0xf8, !PT ;  /* 0xfffffe00eded7812 */ /* 0x000fe200078ef800 */
[----:B------:R-:W-:Y:S01]  /*0e40*/  UIMAD UR6, UR26, UR6, URZ ;  /* 0x000000061a0672a4 */ /* 0x000fe2000f8e023f */
[----:B------:R-:W-:Y:S01]  /*0e50*/  LOP3.LUT R8, R8, 0x1c0, RZ, 0xc0, !PT ;  /* 0x000001c008087812 */ /* 0x000fe200078ec0ff */
[----:B------:R-:W-:Y:S01]  /*0e60*/  IMAD R7, R249, c[0x0][0x1a0], RZ ;  /* 0x00006800f9077a24 */ /* 0x000fe200078e02ff */
[----:B------:R-:W-:Y:S01]  /*0e70*/  IADD3 R6, P0, R10, UR14, RZ ;  /* 0x0000000e0a067c10 */ /* 0x000fe2000ff1e0ff */
[----:B------:R-:W-:Y:S01]  /*0e80*/  IMAD.WIDE.U32 R12, R248, c[0x0][0x198], R246 ;  /* 0x00006600f80c7a25 */ /* 0x000fe200078e00f6 */
[----:B------:R-:W-:Y:S01]  /*0e90*/  LOP3.LUT R9, R8, 0x8, R9, 0xf8, !PT ;  /* 0x0000000808097812 */ /* 0x000fe200078ef809 */
[----:B------:R-:W-:Y:S01]  /*0ea0*/  UIMAD UR6, UR8, UR7, UR6 ;  /* 0x00000007080672a4 */ /* 0x000fe2000f8e0206 */
[----:B------:R-:W-:Y:S01]  /*0eb0*/  SHF.R.U32.HI R8, RZ, 0x3, R8 ;  /* 0x00000003ff087819 */ /* 0x000fe20000011608 */
[----:B------:R-:W-:Y:S01]  /*0ec0*/  IMAD R0, R248, c[0x0][0x1a4], R7 ;  /* 0x00006900f8007a24 */ /* 0x000fe200078e0207 */
[----:B------:R-:W-:Y:S01]  /*0ed0*/  IADD3 R242, P1, R12, UR12, RZ ;  /* 0x0000000c0cf27c10 */ /* 0x000fe2000ff3e0ff */
[----:B------:R-:W-:Y:S01]  /*0ee0*/  IMAD R5, R248, c[0x0][0x19c], R5 ;  /* 0x00006700f8057a24 */ /* 0x000fe200078e0205 */
        /* <DEDUP_REMOVED lines=63> */
.L_x_1024:
[----:B------:R-:W-:Y:S05]  /*12e0*/  BSYNC B0 ;  /* 0x0000000000007941 */ /* 0x000fea0003800000 */
.L_x_1023:
        /* <DEDUP_REMOVED lines=45> */
.L_x_1026:
[----:B------:R-:W-:Y:S05]  /*15c0*/  BSYNC B0 ;  /* 0x0000000000007941 */ /* 0x000fea0003800000 */
.L_x_1025:
        /* <DEDUP_REMOVED lines=45> */
.L_x_1028:
[----:B------:R-:W-:Y:S05]  /*18a0*/  BSYNC B0 ;  /* 0x0000000000007941 */ /* 0x000fea0003800000 */
.L_x_1027:
        /* <DEDUP_REMOVED lines=48> */
.L_x_1030:
[----:B------:R-:W-:Y:S05]  /*1bb0*/  BSYNC B0 ;  /* 0x0000000000007941 */ /* 0x000fea0003800000 */
.L_x_1029:
        /* <DEDUP_REMOVED lines=45> */
.L_x_1032:
[----:B------:R-:W-:Y:S05]  /*1e90*/  BSYNC B0 ;  /* 0x0000000000007941 */ /* 0x000fea0003800000 */
.L_x_1031:
        /* <DEDUP_REMOVED lines=42> */
.L_x_1034:
[----:B------:R-:W-:Y:S05]  /*2140*/  BSYNC B0 ;  /* 0x0000000000007941 */ /* 0x000fea0003800000 */
.L_x_1033:
        /* <DEDUP_REMOVED lines=18> */
[----:B-12---:R-:W-:-:S05]  /*2270*/  IMAD.U32 R14, RZ, RZ, UR6 ;  /* 0x00000006ff0e7e24 */ /* 0x006fca000f8e00ff */
        /* <DEDUP_REMOVED lines=19> */
[----:B-1----:R-:W-:Y:S01]  /*23b0*/  @P0 FMUL.FTZ R12, R13, R12 ;  /* 0x0000000c0d0c0220 */ /* 0x002fe20000410000 */
[----:B------:R-:W-:-:S03]  /*23c0*/  SHF.R.S32.HI R13, RZ, 0x1f, R10 ;  /* 0x0000001fff0d7819 */ /* 0x000fc6000001140a */
[----:B------:R1:W3:Y:S02]  /*23d0*/  @P0 R2UR UR19, R12 ;  /* 0x000000000c1303c2 */ /* 0x0002e400000e0000 */
[----:B-1----:R-:W-:Y:S01]  /*23e0*/  LEA.HI R12, R13, R10, RZ, 0x2 ;  /* 0x0000000a0d0c7211 */ /* 0x002fe200078f10ff */
[----:B------:R-:W-:Y:S01]  /*23f0*/  IMAD.MOV.U32 R10, RZ, RZ, R8 ;  /* 0x000000ffff0a7224 */ /* 0x000fe200078e0008 */
[----:B---3--:R-:W-:Y:S02]  /*2400*/  @UP1 UMOV UR4, UR19 ;  /* 0x0000001300041c82 */ /* 0x008fe40008000000 */
        /* <DEDUP_REMOVED lines=37> */
.L_x_1036:
[----:B--2---:R-:W-:Y:S05]  /*2660*/  BSYNC B0 ;  /* 0x0000000000007941 */ /* 0x004fea0003800000 */
.L_x_1035:
        /* <DEDUP_REMOVED lines=45> */
.L_x_1038:
[----:B------:R-:W-:Y:S05]  /*2940*/  BSYNC B0 ;  /* 0x0000000000007941 */ /* 0x000fea0003800000 */
.L_x_1037:
[C---:B-1----:R-:W-:Y:S01]  /*2950*/  IMAD.SHL.U32 R12, R2.reuse, 0x40, RZ ;  /* 0x00000040020c7824 */ /* 0x042fe200078e00ff */
[----:B------:R-:W-:Y:S01]  /*2960*/  R2P PR, R2, 0x6 ;  /* 0x0000000602007804 */ /* 0x000fe20000000000 */
[----:B------:R-:W-:Y:S01]  /*2970*/  IMAD.SHL.U32 R13, R248, 0x8, RZ ;  /* 0x00000008f80d7824 */ /* 0x000fe200078e00ff */
[----:B------:R-:W0:Y:S01]  /*2980*/  LDGDEPBAR ;  /* 0x00000000000079af */ /* 0x000e220000000000 */
[----:B------:R-:W-:Y:S01]  /*2990*/  IMAD R234, R89, 0x400, R0 ;  /* 0x0000040059ea7824 */ /* 0x000fe200078e0200 */
[----:B------:R-:W-:Y:S01]  /*29a0*/  LOP3.LUT R12, R12, 0x1c0, RZ, 0xc0, !PT ;  /* 0x000001c00c0c7812 */ /* 0x000fe200078ec0ff */
[----:B------:R-:W-:Y:S01]  /*29b0*/  IMAD.U32 R91, RZ, RZ, UR26 ;  /* 0x0000001aff5b7e24 */ /* 0x000fe2000f8e00ff */
[----:B------:R-:W-:Y:S01]  /*29c0*/  UISETP.GE.AND UP0, UPT, UR9, 0x2, UPT ;  /* 0x000000020900788c */ /* 0x000fe2000bf06270 */
[----:B------:R-:W-:Y:S01]  /*29d0*/  IMAD.SHL.U32 R234, R234, 0x2, RZ ;  /* 0x00000002eaea7824 */ /* 0x000fe200078e00ff */
[----:B------:R-:W-:Y:S01]  /*29e0*/  LOP3.LUT R6, R12, 0x8, R13, 0xf8, !PT ;  /* 0x000000080c067812 */ /* 0x000fe200078ef80d */
[----:B------:R-:W-:Y:S01]  /*29f0*/  IMAD R91, R91, 0x40, R236 ;  /* 0x000000405b5b7824 */ /* 0x000fe200078e02ec */
[----:B------:R-:W-:Y:S01]  /*2a00*/  SHF.R.U32.HI R13, RZ, 0x3, R12 ;  /* 0x00000003ff0d7819 */ /* 0x000fe2000001160c */
[--C-:B------:R-:W-:Y:S01]  /*2a10*/  IMAD R232, R7, 0x2, R234.reuse ;  /* 0x0000000207e87824 */ /* 0x100fe200078e02ea */
[----:B------:R-:W-:Y:S01]  /*2a20*/  LDSM.16.M88.4 R72, [R234] ;  /* 0x00000000ea48783b */ /* 0x000fe20000000200 */
[C---:B------:R-:W-:Y:S01]  /*2a30*/  IMAD R230, R5.reuse, 0x2, R234 ;  /* 0x0000000205e67824 */ /* 0x040fe200078e02ea */
[----:B------:R-:W-:Y:S01]  /*2a40*/  LOP3.LUT R6, R6, R13, RZ, 0x3c, !PT ;  /* 0x0000000d06067212 */ /* 0x000fe200078e3cff */
[----:B------:R-:W-:Y:S01]  /*2a50*/  IMAD R229, R5, 0x2, R232 ;  /* 0x0000000205e57824 */ /* 0x000fe200078e02e8 */
[----:B------:R-:W-:Y:S01]  /*2a60*/  LDSM.16.M88.4 R20, [R232] ;  /* 0x00000000e814783b */ /* 0x000fe20000000200 */
[----:B------:R-:W-:-:S02]  /*2a70*/  IADD3 R103, R91, 0x10, RZ ;  /* 0x000000105b677810 */ /* 0x000fc40007ffe0ff */
[----:B------:R-:W-:Y:S01]  /*2a80*/  IMAD R233, R233, 0x200, R6 ;  /* 0x00000200e9e97824 */ /* 0x000fe200078e0206 */
[----:B------:R-:W-:Y:S01]  /*2a90*/  LDSM.16.M88.4 R64, [R230] ;  /* 0x00000000e640783b */ /* 0x000fe20000000200 */
[----:B------:R-:W-:Y:S01]  /*2aa0*/  IADD3 R101, R91, 0x9, RZ ;  /* 0x000000095b657810 */ /* 0x000fe20007ffe0ff */
[----:B------:R-:W-:Y:S01]  /*2ab0*/  I2F R98, R103 ;  /* 0x0000006700627306 */ /* 0x000fe20000201400 */
[----:B------:R-:W-:Y:S01]  /*2ac0*/  IMAD.SHL.U32 R233, R233, 0x2, RZ ;  /* 0x00000002e9e97824 */ /* 0x000fe200078e00ff */
[C---:B------:R-:W-:Y:S02]  /*2ad0*/  IADD3 R105, R91.reuse, 0x11, RZ ;  /* 0x000000115b697810 */ /* 0x040fe40007ffe0ff */
[----:B------:R-:W-:Y:S02]  /*2ae0*/  IADD3 R107, R91, 0x18, RZ ;  /* 0x000000185b6b7810 */ /* 0x000fe40007ffe0ff */
[----:B------:R-:W1:Y:S01]  /*2af0*/  LDSM.16.M88.4 R44, [R233+0x10000] ;  /* 0x01000000e92c783b */ /* 0x000e620000000200 */
[C---:B------:R-:W-:Y:S01]  /*2b00*/  IADD3 R2, R233.reuse, 0x10000, RZ ;  /* 0x00010000e9027810 */ /* 0x040fe20007ffe0ff */
[----:B------:R-:W-:Y:S01]  /*2b10*/  I2F R96, R101 ;  /* 0x0000006500607306 */ /* 0x000fe20000201400 */
[----:B------:R-:W-:Y:S01]  /*2b20*/  IADD3 R231, R233, 0x10020, RZ ;  /* 0x00010020e9e77810 */ /* 0x000fe20007ffe0ff */
[----:B------:R-:W4:Y:S01]  /*2b30*/  LDSM.16.M88.4 R28, [R233+0x11000] ;  /* 0x01100000e91c783b */ /* 0x000f220000000200 */
[----:B------:R-:W-:Y:S01]  /*2b40*/  @P1 IADD3 R231, R2, -0x20, RZ ;  /* 0xffffffe002e71810 */ /* 0x000fe20007ffe0ff */
[----:B------:R-:W-:Y:S01]  /*2b50*/  IMAD.MOV.U32 R2, RZ, RZ, 0x40 ;  /* 0x00000040ff027424 */ /* 0x000fe200078e00ff */
[C---:B------:R-:W-:Y:S01]  /*2b60*/  IADD3 R99, R91.reuse, 0x8, RZ ;  /* 0x000000085b637810 */ /* 0x040fe20007ffe0ff */
[----:B------:R-:W5:Y:S01]  /*2b70*/  LDSM.16.M88.4 R36, [R233+0x10800] ;  /* 0x01080000e924783b */ /* 0x000f620000000200 */
[C---:B------:R-:W-:Y:S01]  /*2b80*/  IADD3 R115, R91.reuse, 0x28, RZ ;  /* 0x000000285b737810 */ /* 0x040fe20007ffe0ff */
[----:B------:R-:W-:Y:S01]  /*2b90*/  I2F R100, R105 ;  /* 0x0000006900647306 */ /* 0x000fe20000201400 */
[----:B------:R-:W-:Y:S01]  /*2ba0*/  SEL R2, R2, 0xffffffc0, !P2 ;  /* 0xffffffc002027807 */ /* 0x000fe20005000000 */
[----:B------:R-:W2:Y:S01]  /*2bb0*/  LDSM.16.M88.4 R24, [R233+0x11800] ;  /* 0x01180000e918783b */ /* 0x000ea20000000200 */
[----:B------:R-:W-:-:S02]  /*2bc0*/  IADD3 R97, R91, 0x1, RZ ;  /* 0x000000015b617810 */ /* 0x000fc40007ffe0ff */
[----:B------:R-:W-:Y:S01]  /*2bd0*/  IADD3 R119, R91, 0x30, RZ ;  /* 0x000000305b777810 */ /* 0x000fe20007ffe0ff */
[----:B------:R-:W3:Y:S01]  /*2be0*/  LDSM.16.M88.4 R60, [R231] ;  /* 0x00000000e73c783b */ /* 0x000ee20000000200 */
[----:B------:R-:W-:Y:S01]  /*2bf0*/  IMAD.IADD R227, R233, 0x1, R2 ;  /* 0x00000001e9e37824 */ /* 0x000fe200078e0202 */
[----:B------:R-:W-:Y:S01]  /*2c00*/  I2F R102, R107 ;  /* 0x0000006b00667306 */ /* 0x000fe20000201400 */
[----:B------:R-:W-:Y:S01]  /*2c10*/  IMAD.IADD R220, R2, 0x1, R231 ;  /* 0x0000000102dc7824 */ /* 0x000fe200078e02e7 */
[----:B---3--:R-:W3:Y:S01]  /*2c20*/  LDSM.16.M88.4 R16, [R231+0x1000] ;  /* 0x00100000e710783b */ /* 0x008ee20000000200 */
[----:B------:R-:W-:Y:S01]  /*2c30*/  IMAD.U32 R2, RZ, RZ, UR17 ;  /* 0x00000011ff027e24 */ /* 0x000fe2000f8e00ff */
[C---:B------:R-:W-:Y:S02]  /*2c40*/  IADD3 R113, R91.reuse, 0x21, RZ ;  /* 0x000000215b717810 */ /* 0x040fe40007ffe0ff */
[----:B------:R-:W2:Y:S01]  /*2c50*/  LDSM.16.M88.4 R56, [R231+0x800] ;  /* 0x00080000e738783b */ /* 0x000ea20000000200 */
[C---:B------:R-:W-:Y:S01]  /*2c60*/  IADD3 R109, R91.reuse, 0x19, RZ ;  /* 0x000000195b6d7810 */ /* 0x040fe20007ffe0ff */
[----:B------:R-:W-:Y:S01]  /*2c70*/  I2F R90, R99 ;  /* 0x00000063005a7306 */ /* 0x000fe20000201400 */
[C---:B------:R-:W-:Y:S01]  /*2c80*/  IADD3 R111, R91.reuse, 0x20, RZ ;  /* 0x000000205b6f7810 */ /* 0x040fe20007ffe0ff */
[----:B------:R-:W2:Y:S01]  /*2c90*/  LDSM.16.M88.4 R52, [R231+0x1800] ;  /* 0x00180000e734783b */ /* 0x000ea20000000200 */
[----:B------:R-:W-:-:S02]  /*2ca0*/  IADD3 R117, R91, 0x29, RZ ;  /* 0x000000295b757810 */ /* 0x000fc40007ffe0ff */
[C---:B------:R-:W-:Y:S01]  /*2cb0*/  IADD3 R121, R91.reuse, 0x38, RZ ;  /* 0x000000385b797810 */ /* 0x040fe20007ffe0ff */
[----:B------:R-:W2:Y:S01]  /*2cc0*/  LDSM.16.M88.4 R12, [R227+0x10000] ;  /* 0x01000000e30c783b */ /* 0x000ea20000000200 */
[----:B------:R-:W-:Y:S01]  /*2cd0*/  IADD3 R123, R91, 0x39, RZ ;  /* 0x000000395b7b7810 */ /* 0x000fe20007ffe0ff */
[----:B------:R-:W-:Y:S01]  /*2ce0*/  I2F R110, R115 ;  /* 0x00000073006e7306 */ /* 0x000fe20000201400 */
[C---:B------:R-:W-:Y:S01]  /*2cf0*/  IADD3 R223, R231.reuse, 0x800, RZ ;  /* 0x00000800e7df7810 */ /* 0x040fe20007ffe0ff */
[----:B------:R-:W-:Y:S01]  /*2d00*/  LDSM.16.M88.4 R68, [R227+0x11800] ;  /* 0x01180000e344783b */ /* 0x000fe20000000200 */
[C---:B------:R-:W-:Y:S02]  /*2d10*/  IADD3 R222, R231.reuse, 0x1000, RZ ;  /* 0x00001000e7de7810 */ /* 0x040fe40007ffe0ff */
[C---:B------:R-:W-:Y:S01]  /*2d20*/  IADD3 R221, R231.reuse, 0x1800, RZ ;  /* 0x00001800e7dd7810 */ /* 0x040fe20007ffe0ff */
[----:B-1----:R-:W-:Y:S01]  /*2d30*/  HMMA.16816.F32.BF16 R48, R72, R44, RZ ;  /* 0x0000002c4830723c */ /* 0x002fe200000418ff */
[----:B------:R-:W-:Y:S01]  /*2d40*/  LDSM.16.M88.4 R80, [R233+0x12800] ;  /* 0x01280000e950783b */ /* 0x000fe20000000200 */
[----:B------:R-:W-:Y:S01]  /*2d50*/  I2F R88, R97 ;  /* 0x0000006100587306 */ /* 0x000fe20000201400 */
[----:B------:R-:W-:-:S02]  /*2d60*/  IADD3 R219, R231, 0x2000, RZ ;  /* 0x00002000e7db7810 */ /* 0x000fc40007ffe0ff */
[----:B------:R-:W-:Y:S01]  /*2d70*/  LDSM.16.M88.4 R84, [R231+0x2800] ;  /* 0x00280000e754783b */ /* 0x000fe20000000200 */
[C---:B------:R-:W-:Y:S02]  /*2d80*/  IADD3 R218, R231.reuse, 0x2800, RZ ;  /* 0x00002800e7da7810 */ /* 0x040fe40007ffe0ff */
[C---:B----4-:R-:W-:Y:S01]  /*2d90*/  HMMA.16816.F32.BF16 R32, R72.reuse, R28, RZ ;  /* 0x0000001c4820723c */ /* 0x050fe200000418ff */
[C---:B------:R-:W-:Y:S01]  /*2da0*/  IADD3 R217, R231.reuse, 0x3000, RZ ;  /* 0x00003000e7d97810 */ /* 0x040fe20007ffe0ff */
[----:B------:R-:W-:Y:S01]  /*2db0*/  I2F R108, R113 ;  /* 0x00000071006c7306 */ /* 0x000fe20000201400 */
[C---:B------:R-:W-:Y:S02]  /*2dc0*/  IADD3 R216, R231.reuse, 0x3800, RZ ;  /* 0x00003800e7d87810 */ /* 0x040fe40007ffe0ff */
[C---:B------:R-:W-:Y:S02]  /*2dd0*/  IADD3 R215, R231.reuse, 0x4000, RZ ;  /* 0x00004000e7d77810 */ /* 0x040fe40007ffe0ff */
[C---:B------:R-:W-:Y:S01]  /*2de0*/  IADD3 R214, R231.reuse, 0x4800, RZ ;  /* 0x00004800e7d67810 */ /* 0x040fe20007ffe0ff */
[----:B------:R-:W-:Y:S01]  /*2df0*/  HMMA.16816.F32.BF16 R44, R72, R46, RZ ;  /* 0x0000002e482c723c */ /* 0x000fe200000418ff */
[C---:B------:R-:W-:Y:S01]  /*2e00*/  IADD3 R213, R231.reuse, 0x5000, RZ ;  /* 0x00005000e7d57810 */ /* 0x040fe20007ffe0ff */
[----:B------:R-:W-:Y:S01]  /*2e10*/  I2F R104, R109 ;  /* 0x0000006d00687306 */ /* 0x000fe20000201400 */
[----:B------:R-:W-:-:S02]  /*2e20*/  IADD3 R212, R231, 0x5800, RZ ;  /* 0x00005800e7d47810 */ /* 0x000fc40007ffe0ff */
[C---:B------:R-:W-:Y:S02]  /*2e30*/  IADD3 R211, R231.reuse, 0x6000, RZ ;  /* 0x00006000e7d37810 */ /* 0x040fe40007ffe0ff */
[C---:B------:R-:W-:Y:S01]  /*2e40*/  IADD3 R210, R231.reuse, 0x6800, RZ ;  /* 0x00006800e7d27810 */ /* 0x040fe20007ffe0ff */
[----:B------:R-:W-:Y:S01]  /*2e50*/  HMMA.16816.F32.BF16 R28, R72, R30, RZ ;  /* 0x0000001e481c723c */ /* 0x000fe200000418ff */
[C---:B------:R-:W-:Y:S01]  /*2e60*/  IADD3 R209, R231.reuse, 0x7000, RZ ;  /* 0x00007000e7d17810 */ /* 0x040fe20007ffe0ff */
[----:B------:R-:W-:Y:S01]  /*2e70*/  I2F R106, R111 ;  /* 0x0000006f006a7306 */ /* 0x000fe20000201400 */
[----:B------:R-:W-:-:S05]  /*2e80*/  IADD3 R208, R231, 0x7800, RZ ;  /* 0x00007800e7d07810 */ /* 0x000fca0007ffe0ff */
[C---:B-----5:R-:W-:Y:S02]  /*2e90*/  HMMA.16816.F32.BF16 R40, R72.reuse, R36, RZ ;  /* 0x000000244828723c */ /* 0x060fe400000418ff */
[----:B------:R-:W-:Y:S06]  /*2ea0*/  I2F R112, R117 ;  /* 0x0000007500707306 */ /* 0x000fec0000201400 */
[C---:B------:R-:W-:Y:S02]  /*2eb0*/  HMMA.16816.F32.BF16 R36, R72.reuse, R38, RZ ;  /* 0x000000264824723c */ /* 0x040fe400000418ff */
[----:B------:R-:W-:Y:S06]  /*2ec0*/  I2F R6, R91 ;  /* 0x0000005b00067306 */ /* 0x000fec0000201400 */
[C---:B--2---:R-:W-:Y:S02]  /*2ed0*/  HMMA.16816.F32.BF16 R76, R72.reuse, R24, RZ ;  /* 0x00000018484c723c */ /* 0x044fe400000418ff */
[----:B------:R-:W-:Y:S06]  /*2ee0*/  I2F R114, R123 ;  /* 0x0000007b00727306 */ /* 0x000fec0000201400 */
[----:B------:R-:W-:Y:S01]  /*2ef0*/  HMMA.16816.F32.BF16 R72, R72, R26, RZ ;  /* 0x0000001a4848723c */ /* 0x000fe200000418ff */
[----:B------:R-:W1:Y:S07]  /*2f00*/  LDSM.16.M88.4 R24, [R227+0x10800] ;  /* 0x01080000e318783b */ /* 0x000e6e0000000200 */
[C---:B------:R-:W-:Y:S08]  /*2f10*/  HMMA.16816.F32.BF16 R48, R20.reuse, R60, R48 ;  /* 0x0000003c1430723c */ /* 0x040ff00000041830 */
[C---:B------:R-:W-:Y:S01]  /*2f20*/  HMMA.16816.F32.BF16 R44, R20.reuse, R62, R44 ;  /* 0x0000003e142c723c */ /* 0x040fe2000004182c */
[----:B------:R-:W-:Y:S07]  /*2f30*/  LDSM.16.M88.4 R60, [R220] ;  /* 0x00000000dc3c783b */ /* 0x000fee0000000200 */
        /* <DEDUP_REMOVED lines=8> */
[----:B------:R-:W-:Y:S04]  /*2fc0*/  LDSM.16.M88.4 R20, [R229] ;  /* 0x00000000e514783b */ /* 0x000fe80000000200 */
[----:B------:R-:W3:Y:S03]  /*2fd0*/  LDSM.16.M88.4 R52, [R220+0x800] ;  /* 0x00080000dc34783b */ /* 0x000ee60000000200 */
        /* <DEDUP_REMOVED lines=11> */
[----:B------:R-:W5:Y:S04]  /*3090*/  LDSM.16.M88.4 R68, [R233+0x13000] ;  /* 0x01300000e944783b */ /* 0x000f680000000200 */
[----:B------:R-:W1:Y:S03]  /*30a0*/  LDSM.16.M88.4 R64, [R233+0x13800] ;  /* 0x01380000e940783b */ /* 0x000e660000000200 */
[C---:B---3--:R-:W-:Y:S08]  /*30b0*/  HMMA.16816.F32.BF16 R40, R20.reuse, R52, R40 ;  /* 0x000000341428723c */ /* 0x048ff00000041828 */
[C---:B------:R-:W-:Y:S01]  /*30c0*/  HMMA.16816.F32.BF16 R36, R20.reuse, R54, R36 ;  /* 0x000000361424723c */ /* 0x040fe20000041824 */
[----:B------:R-:W3:Y:S07]  /*30d0*/  LDSM.16.M88.4 R52, [R232+0x4000] ;  /* 0x00400000e834783b */ /* 0x000eee0000000200 */
        /* <DEDUP_REMOVED lines=16> */
[C---:B-----5:R-:W-:Y:S08]  /*31e0*/  HMMA.16816.F32.BF16 R32, R24.reuse, R68, R32 ;  /* 0x000000441820723c */ /* 0x060ff00000041820 */
[C---:B------:R-:W-:Y:S01]  /*31f0*/  HMMA.16816.F32.BF16 R28, R24.reuse, R70, R28 ;  /* 0x00000046181c723c */ /* 0x040fe2000004181c */
[----:B------:R-:W2:Y:S07]  /*3200*/  LDSM.16.M88.4 R68, [R227+0x13000] ;  /* 0x01300000e344783b */ /* 0x000eae0000000200 */
[C---:B------:R-:W-:Y:S08]  /*3210*/  HMMA.16816.F32.BF16 R76, R24.reuse, R64, R76 ;  /* 0x00000040184c723c */ /* 0x040ff0000004184c */
[----:B------:R-:W-:Y:S01]  /*3220*/  HMMA.16816.F32.BF16 R72, R24, R66, R72 ;  /* 0x000000421848723c */ /* 0x000fe20000041848 */
[----:B------:R-:W5:Y:S04]  /*3230*/  LDSM.16.M88.4 R64, [R227+0x13800] ;  /* 0x01380000e340783b */ /* 0x000f680000000200 */
[----:B------:R-:W-:Y:S03]  /*3240*/  LDSM.16.M88.4 R24, [R229+0x4000] ;  /* 0x00400000e518783b */ /* 0x000fe60000000200 */
[C---:B---3--:R-:W-:Y:S08]  /*3250*/  HMMA.16816.F32.BF16 R40, R52.reuse, R84, R40 ;  /* 0x000000543428723c */ /* 0x048ff00000041828 */
[C---:B------:R-:W-:Y:S01]  /*3260*/  HMMA.16816.F32.BF16 R36, R52.reuse, R86, R36 ;  /* 0x000000563424723c */ /* 0x040fe20000041824 */
[----:B------:R-:W-:Y:S07]  /*3270*/  LDSM.16.M88.4 R84, [R234+0x8000] ;  /* 0x00800000ea54783b */ /* 0x000fee0000000200 */
[C---:B----4-:R-:W-:Y:S08]  /*3280*/  HMMA.16816.F32.BF16 R48, R52.reuse, R12, R48 ;  /* 0x0000000c3430723c */ /* 0x050ff00000041830 */
[C---:B------:R-:W-:Y:S01]  /*3290*/  HMMA.16816.F32.BF16 R44, R52.reuse, R14, R44 ;  /* 0x0000000e342c723c */ /* 0x040fe2000004182c */
[----:B------:R-:W-:Y:S07]  /*32a0*/  LDSM.16.M88.4 R12, [R220+0x2000] ;  /* 0x00200000dc0c783b */ /* 0x000fee0000000200 */
        /* <DEDUP_REMOVED lines=15> */
[----:B------:R-:W-:Y:S07]  /*33a0*/  LDSM.16.M88.4 R68, [R232+0x8000] ;  /* 0x00800000e844783b */ /* 0x000fee0000000200 */
[C---:B-----5:R-:W-:Y:S08]  /*33b0*/  HMMA.16816.F32.BF16 R76, R16.reuse, R64, R76 ;  /* 0x00000040104c723c */ /* 0x060ff0000004184c */
[----:B------:R-:W-:Y:S01]  /*33c0*/  HMMA.16816.F32.BF16 R72, R16, R66, R72 ;  /* 0x000000421048723c */ /* 0x000fe20000041848 */
[----:B------:R-:W1:Y:S04]  /*33d0*/  LDSM.16.M88.4 R16, [R233+0x14800] ;  /* 0x01480000e910783b */ /* 0x000e680000000200 */
[----:B------:R-:W-:Y:S03]  /*33e0*/  LDSM.16.M88.4 R64, [R231+0x4000] ;  /* 0x00400000e740783b */ /* 0x000fe60000000200 */
[C---:B---3--:R-:W-:Y:S08]  /*33f0*/  HMMA.16816.F32.BF16 R40, R24.reuse, R60, R40 ;  /* 0x0000003c1828723c */ /* 0x048ff00000041828 */
[C---:B------:R-:W-:Y:S01]  /*3400*/  HMMA.16816.F32.BF16 R36, R24.reuse, R62, R36 ;  /* 0x0000003e1824723c */ /* 0x040fe20000041824 */
[----:B------:R-:W-:Y:S07]  /*3410*/  LDSM.16.M88.4 R60, [R231+0x4800] ;  /* 0x00480000e73c783b */ /* 0x000fee0000000200 */
[C---:B------:R-:W-:Y:S08]  /*3420*/  HMMA.16816.F32.BF16 R48, R24.reuse, R12, R48 ;  /* 0x0000000c1830723c */ /* 0x040ff00000041830 */
[C---:B------:R-:W-:Y:S01]  /*3430*/  HMMA.16816.F32.BF16 R44, R24.reuse, R14, R44 ;  /* 0x0000000e182c723c */ /* 0x040fe2000004182c */
[----:B------:R-:W2:Y:S07]  /*3440*/  LDSM.16.M88.4 R12, [R233+0x15000] ;  /* 0x01500000e90c783b */ /* 0x000eae0000000200 */
[C---:B----4-:R-:W-:Y:S08]  /*3450*/  HMMA.16816.F32.BF16 R32, R24.reuse, R56, R32 ;  /* 0x000000381820723c */ /* 0x050ff00000041820 */
[----:B------:R-:W-:Y:S01]  /*3460*/  HMMA.16816.F32.BF16 R28, R24, R58, R28 ;  /* 0x0000003a181c723c */ /* 0x000fe2000004181c */
[----:B------:R-:W3:Y:S07]  /*3470*/  LDSM.16.M88.4 R56, [R231+0x5000] ;  /* 0x00500000e738783b */ /* 0x000eee0000000200 */
[C---:B-1----:R-:W-:Y:S08]  /*3480*/  HMMA.16816.F32.BF16 R40, R84.reuse, R16, R40 ;  /* 0x000000105428723c */ /* 0x042ff00000041828 */
[----:B------:R-:W-:Y:S01]  /*3490*/  HMMA.16816.F32.BF16 R36, R84, R18, R36 ;  /* 0x000000125424723c */ /* 0x000fe20000041824 */
[----:B------:R-:W-:Y:S07]  /*34a0*/  LDSM.16.M88.4 R16, [R227+0x14800] ;  /* 0x01480000e310783b */ /* 0x000fee0000000200 */
[C---:B------:R-:W-:Y:S08]  /*34b0*/  HMMA.16816.F32.BF16 R76, R24.reuse, R52, R76 ;  /* 0x00000034184c723c */ /* 0x040ff0000004184c */
[----:B------:R-:W-:Y:S01]  /*34c0*/  HMMA.16816.F32.BF16 R72, R24, R54, R72 ;  /* 0x000000361848723c */ /* 0x000fe20000041848 */
[----:B------:R-:W1:Y:S04]  /*34d0*/  LDSM.16.M88.4 R24, [R230+0x8000] ;  /* 0x00800000e618783b */ /* 0x000e680000000200 */
[----:B------:R-:W-:Y:S03]  /*34e0*/  LDSM.16.M88.4 R52, [R231+0x5800] ;  /* 0x00580000e734783b */ /* 0x000fe60000000200 */
[C---:B------:R-:W-:Y:S08]  /*34f0*/  HMMA.16816.F32.BF16 R48, R84.reuse, R20, R48 ;  /* 0x000000145430723c */ /* 0x040ff00000041830 */
[C---:B------:R-:W-:Y:S01]  /*3500*/  HMMA.16816.F32.BF16 R44, R84.reuse, R22, R44 ;  /* 0x00000016542c723c */ /* 0x040fe2000004182c */
[----:B------:R-:W4:Y:S07]  /*3510*/  LDSM.16.M88.4 R20, [R227+0x14000] ;  /* 0x01400000e314783b */ /* 0x000f2e0000000200 */
[C---:B--2---:R-:W-:Y:S08]  /*3520*/  HMMA.16816.F32.BF16 R32, R84.reuse, R12, R32 ;  /* 0x0000000c5420723c */ /* 0x044ff00000041820 */
[----:B------:R-:W-:Y:S01]  /*3530*/  HMMA.16816.F32.BF16 R28, R84, R14, R28 ;  /* 0x0000000e541c723c */ /* 0x000fe2000004181c */
[----:B------:R-:W2:Y:S07]  /*3540*/  LDSM.16.M88.4 R12, [R227+0x15000] ;  /* 0x01500000e30c783b */ /* 0x000eae0000000200 */
[C---:B------:R-:W-:Y:S08]  /*3550*/  HMMA.16816.F32.BF16 R40, R68.reuse, R60, R40 ;  /* 0x0000003c4428723c */ /* 0x040ff00000041828 */
[C---:B------:R-:W-:Y:S01]  /*3560*/  HMMA.16816.F32.BF16 R36, R68.reuse, R62, R36 ;  /* 0x0000003e4424723c */ /* 0x040fe20000041824 */
[----:B------:R-:W-:Y:S07]  /*3570*/  LDSM.16.M88.4 R60, [R220+0x4000] ;  /* 0x00400000dc3c783b */ /* 0x000fee0000000200 */
[C---:B------:R-:W-:Y:S08]  /*3580*/  HMMA.16816.F32.BF16 R48, R68.reuse, R64, R48 ;  /* 0x000000404430723c */ /* 0x040ff00000041830 */
[----:B------:R-:W-:Y:S01]  /*3590*/  HMMA.16816.F32.BF16 R44, R68, R66, R44 ;  /* 0x00000042442c723c */ /* 0x000fe2000004182c */
[----:B------:R-:W5:Y:S07]  /*35a0*/  LDSM.16.M88.4 R64, [R229+0x8000] ;  /* 0x00800000e540783b */ /* 0x000f6e0000000200 */
[C---:B------:R-:W-:Y:S08]  /*35b0*/  HMMA.16816.F32.BF16 R76, R84.reuse, R80, R76 ;  /* 0x00000050544c723c */ /* 0x040ff0000004184c */
[----:B------:R-:W-:Y:S01]  /*35c0*/  HMMA.16816.F32.BF16 R72, R84, R82, R72 ;  /* 0x000000525448723c */ /* 0x000fe20000041848 */
[----:B------:R-:W-:Y:S07]  /*35d0*/  LDSM.16.M88.4 R84, [R233+0x17000] ;  /* 0x01700000e954783b */ /* 0x000fee0000000200 */
[C---:B---3--:R-:W-:Y:S08]  /*35e0*/  HMMA.16816.F32.BF16 R32, R68.reuse, R56, R32 ;  /* 0x000000384420723c */ /* 0x048ff00000041820 */
[----:B------:R-:W-:Y:S01]  /*35f0*/  HMMA.16816.F32.BF16 R28, R68, R58, R28 ;  /* 0x0000003a441c723c */ /* 0x000fe2000004181c */
[----:B------:R-:W-:Y:S07]  /*3600*/  LDSM.16.M88.4 R56, [R227+0x15800] ;  /* 0x01580000e338783b */ /* 0x000fee0000000200 */
[C---:B-1----:R-:W-:Y:S08]  /*3610*/  HMMA.16816.F32.BF16 R40, R24.reuse, R16, R40 ;  /* 0x000000101828723c */ /* 0x042ff00000041828 */
[C---:B------:R-:W-:Y:S01]  /*3620*/  HMMA.16816.F32.BF16 R36, R24.reuse, R18, R36 ;  /* 0x000000121824723c */ /* 0x040fe20000041824 */
[----:B------:R-:W1:Y:S07]  /*3630*/  LDSM.16.M88.4 R16, [R220+0x4800] ;  /* 0x00480000dc10783b */ /* 0x000e6e0000000200 */
[C---:B----4-:R-:W-:Y:S08]  /*3640*/  HMMA.16816.F32.BF16 R48, R24.reuse, R20, R48 ;  /* 0x000000141830723c */ /* 0x050ff00000041830 */
[----:B------:R-:W-:Y:S01]  /*3650*/  HMMA.16816.F32.BF16 R44, R24, R22, R44 ;  /* 0x00000016182c723c */ /* 0x000fe2000004182c */
[----:B------:R-:W-:Y:S07]  /*3660*/  LDSM.16.M88.4 R20, [R234+0xc000] ;  /* 0x00c00000ea14783b */ /* 0x000fee0000000200 */
[C---:B------:R-:W-:Y:S08]  /*3670*/  HMMA.16816.F32.BF16 R76, R68.reuse, R52, R76 ;  /* 0x00000034444c723c */ /* 0x040ff0000004184c */
[----:B------:R-:W-:Y:S01]  /*3680*/  HMMA.16816.F32.BF16 R72, R68, R54, R72 ;  /* 0x000000364448723c */ /* 0x000fe20000041848 */
[----:B------:R-:W-:Y:S07]  /*3690*/  LDSM.16.M88.4 R52, [R220+0x5000] ;  /* 0x00500000dc34783b */ /* 0x000fee0000000200 */
[C---:B--2---:R-:W-:Y:S08]  /*36a0*/  HMMA.16816.F32.BF16 R32, R24.reuse, R12, R32 ;  /* 0x0000000c1820723c */ /* 0x044ff00000041820 */
[----:B------:R-:W-:Y:S01]  /*36b0*/  HMMA.16816.F32.BF16 R28, R24, R14, R28 ;  /* 0x0000000e181c723c */ /* 0x000fe2000004181c */
[----:B------:R-:W2:Y:S07]  /*36c0*/  LDSM.16.M88.4 R12, [R233+0x16000] ;  /* 0x01600000e90c783b */ /* 0x000eae0000000200 */
[C---:B-----5:R-:W-:Y:S08]  /*36d0*/  HMMA.16816.F32.BF16 R48, R64.reuse, R60, R48 ;  /* 0x0000003c4030723c */ /* 0x060ff00000041830 */
[C---:B------:R-:W-:Y:S01]  /*36e0*/  HMMA.16816.F32.BF16 R60, R64.reuse, R62, R44 ;  /* 0x0000003e403c723c */ /* 0x040fe2000004182c */
[----:B------:R-:W-:Y:S07]  /*36f0*/  LDSM.16.M88.4 R44, [R232+0xc000] ;  /* 0x00c00000e82c783b */ /* 0x000fee0000000200 */
[C---:B-1----:R-:W-:Y:S08]  /*3700*/  HMMA.16816.F32.BF16 R40, R64.reuse, R16, R40 ;  /* 0x000000104028723c */ /* 0x042ff00000041828 */
[----:B------:R-:W-:Y:S01]  /*3710*/  HMMA.16816.F32.BF16 R36, R64, R18, R36 ;  /* 0x000000124024723c */ /* 0x000fe20000041824 */
[----:B------:R-:W1:Y:S07]  /*3720*/  LDSM.16.M88.4 R16, [R233+0x16800] ;  /* 0x01680000e910783b */ /* 0x000e6e0000000200 */
[C---:B------:R-:W-:Y:S08]  /*3730*/  HMMA.16816.F32.BF16 R76, R24.reuse, R56, R76 ;  /* 0x00000038184c723c */ /* 0x040ff0000004184c */
[----:B------:R-:W-:Y:S01]  /*3740*/  HMMA.16816.F32.BF16 R72, R24, R58, R72 ;  /* 0x0000003a1848723c */ /* 0x000fe20000041848 */
[----:B------:R-:W3:Y:S04]  /*3750*/  LDSM.16.M88.4 R24, [R231+0x6000] ;  /* 0x00600000e718783b */ /* 0x000ee80000000200 */
[----:B------:R-:W-:Y:S03]  /*3760*/  LDSM.16.M88.4 R56, [R227+0x16000] ;  /* 0x01600000e338783b */ /* 0x000fe60000000200 */
[C---:B--2---:R-:W-:Y:S08]  /*3770*/  HMMA.16816.F32.BF16 R48, R20.reuse, R12, R48 ;  /* 0x0000000c1430723c */ /* 0x044ff00000041830 */
[----:B------:R-:W-:Y:S01]  /*3780*/  HMMA.16816.F32.BF16 R60, R20, R14, R60 ;  /* 0x0000000e143c723c */ /* 0x000fe2000004183c */
[----:B------:R-:W2:Y:S07]  /*3790*/  LDSM.16.M88.4 R12, [R231+0x6800] ;  /* 0x00680000e70c783b */ /* 0x000eae0000000200 */
[----:B------:R-:W-:Y:S01]  /*37a0*/  HMMA.16816.F32.BF16 R68, R64, R52, R32 ;  /* 0x000000344044723c */ /* 0x000fe20000041820 */
[----:B------:R-:W4:Y:S07]  /*37b0*/  LDSM.16.M88.4 R32, [R230+0xc000] ;  /* 0x00c00000e620783b */ /* 0x000f2e0000000200 */
[C---:B-1----:R-:W-:Y:S08]  /*37c0*/  HMMA.16816.F32.BF16 R40, R20.reuse, R16, R40 ;  /* 0x000000101428723c */ /* 0x042ff00000041828 */
[----:B------:R-:W-:Y:S01]  /*37d0*/  HMMA.16816.F32.BF16 R36, R20, R18, R36 ;  /* 0x000000121424723c */ /* 0x000fe20000041824 */
[----:B------:R-:W-:Y:S07]  /*37e0*/  LDSM.16.M88.4 R16, [R220+0x5800] ;  /* 0x00580000dc10783b */ /* 0x000fee0000000200 */
[C---:B---3--:R-:W-:Y:S08]  /*37f0*/  HMMA.16816.F32.BF16 R48, R44.reuse, R24, R48 ;  /* 0x000000182c30723c */ /* 0x048ff00000041830 */
[C---:B------:R-:W-:Y:S01]  /*3800*/  HMMA.16816.F32.BF16 R60, R44.reuse, R26, R60 ;  /* 0x0000001a2c3c723c */ /* 0x040fe2000004183c */
[----:B------:R-:W1:Y:S07]  /*3810*/  LDSM.16.M88.4 R24, [R227+0x16800] ;  /* 0x01680000e318783b */ /* 0x000e6e0000000200 */
[C---:B--2---:R-:W-:Y:S08]  /*3820*/  HMMA.16816.F32.BF16 R40, R44.reuse, R12, R40 ;  /* 0x0000000c2c28723c */ /* 0x044ff00000041828 */
[----:B------:R-:W-:Y:S01]  /*3830*/  HMMA.16816.F32.BF16 R36, R44, R14, R36 ;  /* 0x0000000e2c24723c */ /* 0x000fe20000041824 */
[----:B------:R-:W-:Y:S07]  /*3840*/  LDSM.16.M88.4 R12, [R227+0x17000] ;  /* 0x01700000e30c783b */ /* 0x000fee0000000200 */
[----:B------:R-:W-:Y:S01]  /*3850*/  HMMA.16816.F32.BF16 R80, R64, R54, R28 ;  /* 0x000000364050723c */ /* 0x000fe2000004181c */
[----:B------:R-:W-:Y:S04]  /*3860*/  LDSM.16.M88.4 R28, [R229+0xc000] ;  /* 0x00c00000e51c783b */ /* 0x000fe80000000200 */
[----:B------:R-:W2:Y:S03]  /*3870*/  LDSM.16.M88.4 R52, [R220+0x6000] ;  /* 0x00600000dc34783b */ /* 0x000ea60000000200 */
[C---:B----4-:R-:W-:Y:S08]  /*3880*/  HMMA.16816.F32.BF16 R48, R32.reuse, R56, R48 ;  /* 0x000000382030723c */ /* 0x050ff00000041830 */
[C---:B------:R-:W-:Y:S01]  /*3890*/  HMMA.16816.F32.BF16 R60, R32.reuse, R58, R60 ;  /* 0x0000003a203c723c */ /* 0x040fe2000004183c */
[----:B------:R-:W-:Y:S07]  /*38a0*/  LDSM.16.M88.4 R56, [R231+0x7000] ;  /* 0x00700000e738783b */ /* 0x000fee0000000200 */
[C---:B-1----:R-:W-:Y:S08]  /*38b0*/  HMMA.16816.F32.BF16 R40, R32.reuse, R24, R40 ;  /* 0x000000182028723c */ /* 0x042ff00000041828 */
[----:B------:R-:W-:Y:S01]  /*38c0*/  HMMA.16816.F32.BF16 R36, R32, R26, R36 ;  /* 0x0000001a2024723c */ /* 0x000fe20000041824 */
[----:B------:R-:W1:Y:S07]  /*38d0*/  LDSM.16.M88.4 R24, [R233+0x17800] ;  /* 0x01780000e918783b */ /* 0x000e6e0000000200 */
[----:B------:R-:W-:Y:S08]  /*38e0*/  HMMA.16816.F32.BF16 R76, R64, R16, R76 ;  /* 0x00000010404c723c */ /* 0x000ff0000004184c */
[C---:B------:R-:W-:Y:S01]  /*38f0*/  HMMA.16816.F32.BF16 R92, R20.reuse, R84, R68 ;  /* 0x00000054145c723c */ /* 0x040fe20000041844 */
[----:B------:R-:W-:Y:S01]  /*3900*/  LDSM.16.M88.4 R68, [R220+0x6800] ;  /* 0x00680000dc44783b */ /* 0x000fe20000000200 */
[----:B------:R-:W-:Y:S05]  /*3910*/  I2F R84, R121 ;  /* 0x0000007900547306 */ /* 0x000fea0000201400 */
[----:B------:R-:W-:Y:S01]  /*3920*/  IADD3 R85, R91, 0x31, RZ ;  /* 0x000000315b557810 */ /* 0x000fe20007ffe0ff */
[----:B------:R-:W-:Y:S08]  /*3930*/  HMMA.16816.F32.BF16 R80, R20, R86, R80 ;  /* 0x000000561450723c */ /* 0x000ff00000041850 */
[----:B------:R-:W-:Y:S01]  /*3940*/  HMMA.16816.F32.BF16 R72, R64, R18, R72 ;  /* 0x000000124048723c */ /* 0x000fe20000041848 */
[----:B------:R-:W3:Y:S07]  /*3950*/  LDSM.16.M88.4 R16, [R231+0x7800] ;  /* 0x00780000e710783b */ /* 0x000eee0000000200 */
[----:B--2---:R-:W-:Y:S01]  /*3960*/  HMMA.16816.F32.BF16 R48, R28, R52, R48 ;  /* 0x000000341c30723c */ /* 0x004fe20000041830 */
[----:B------:R-:W-:Y:S07]  /*3970*/  I2F R52, R119 ;  /* 0x0000007700347306 */ /* 0x000fee0000201400 */
[----:B-1----:R-:W-:Y:S01]  /*3980*/  HMMA.16816.F32.BF16 R76, R20, R24, R76 ;  /* 0x00000018144c723c */ /* 0x002fe2000004184c */
[----:B------:R-:W-:Y:S07]  /*3990*/  I2F R53, R85 ;  /* 0x0000005500357306 */ /* 0x000fee0000201400 */
[C---:B------:R-:W-:Y:S08]  /*39a0*/  HMMA.16816.F32.BF16 R92, R44.reuse, R56, R92 ;  /* 0x000000382c5c723c */ /* 0x040ff0000004185c */
[----:B------:R-:W-:Y:S01]  /*39b0*/  HMMA.16816.F32.BF16 R80, R44, R58, R80 ;  /* 0x0000003a2c50723c */ /* 0x000fe20000041850 */
[----:B------:R-:W-:-:S02]  /*39c0*/  FMUL.FTZ R48, R48, c[0x0][0x2ec] ;  /* 0x0000bb0030307a20 */ /* 0x000fc40000410000 */
[----:B------:R-:W-:Y:S02]  /*39d0*/  FMUL.FTZ R49, R49, c[0x0][0x2ec] ;  /* 0x0000bb0031317a20 */ /* 0x000fe40000410000 */
[----:B------:R-:W-:Y:S02]  /*39e0*/  FMUL.FTZ R57, R50, c[0x0][0x2ec] ;  /* 0x0000bb0032397a20 */ /* 0x000fe40000410000 */
[----:B------:R-:W1:Y:S01]  /*39f0*/  MUFU.TANH R125, R49 ;  /* 0x00000031007d7308 */ /* 0x000e620000002400 */
[----:B------:R-:W-:Y:S01]  /*3a00*/  HMMA.16816.F32.BF16 R72, R20, R26, R72 ;  /* 0x0000001a1448723c */ /* 0x000fe20000041848 */
[----:B------:R-:W2:Y:S01]  /*3a10*/  LDSM.16.M88.4 R20, [R227+0x17800] ;  /* 0x01780000e314783b */ /* 0x000ea20000000200 */
[----:B------:R-:W-:-:S05]  /*3a20*/  FMUL.FTZ R127, R51, c[0x0][0x2ec] ;  /* 0x0000bb00337f7a20 */ /* 0x000fca0000410000 */
[----:B------:R-:W-:Y:S01]  /*3a30*/  MUFU.TANH R57, R57 ;  /* 0x0000003900397308 */ /* 0x000fe20000002400 */
[----:B---3--:R-:W-:Y:S07]  /*3a40*/  HMMA.16816.F32.BF16 R76, R44, R16, R76 ;  /* 0x000000102c4c723c */ /* 0x008fee000004184c */
[----:B------:R-:W-:Y:S01]  /*3a50*/  LEA R17, R89, UR16, 0x4 ;  /* 0x0000001059117c11 */ /* 0x000fe2000f8e20ff */
[----:B------:R-:W-:Y:S01]  /*3a60*/  HMMA.16816.F32.BF16 R60, R28, R54, R60 ;  /* 0x000000361c3c723c */ /* 0x000fe2000004183c */
[----:B------:R3:W-:Y:S02]  /*3a70*/  MUFU.TANH R55, R48 ;  /* 0x0000003000377308 */ /* 0x0007e40000002400 */
[----:B------:R-:W-:-:S04]  /*3a80*/  IADD3 R17, R17, 0x1, R4 ;  /* 0x0000000111117810 */ /* 0x000fc80007ffe004 */
[----:B------:R-:W-:Y:S01]  /*3a90*/  IADD3 R2, R2, -UR18, R17 ;  /* 0x8000001202027c10 */ /* 0x000fe2000fffe011 */
[----:B------:R-:W-:Y:S01]  /*3aa0*/  HMMA.16816.F32.BF16 R92, R32, R12, R92 ;  /* 0x0000000c205c723c */ /* 0x000fe2000004185c */
[----:B------:R-:W4:Y:S02]  /*3ab0*/  MUFU.TANH R127, R127 ;  /* 0x0000007f007f7308 */ /* 0x000f240000002400 */
[----:B------:R-:W-:-:S04]  /*3ac0*/  IADD3 R200, R2, c[0x0][0x2e8], RZ ;  /* 0x0000ba0002c87a10 */ /* 0x000fc80007ffe0ff */
[C---:B------:R-:W-:Y:S01]  /*3ad0*/  IADD3 R2, R200.reuse, 0x8, RZ ;  /* 0x00000008c8027810 */ /* 0x040fe20007ffe0ff */
[----:B------:R-:W-:Y:S01]  /*3ae0*/  HMMA.16816.F32.BF16 R80, R32, R14, R80 ;  /* 0x0000000e2050723c */ /* 0x000fe20000041850 */
[----:B---3--:R-:W3:Y:S01]  /*3af0*/  LDSM.16.M88.4 R48, [R220+0x7000] ;  /* 0x00700000dc30783b */ /* 0x008ee20000000200 */
[----:B------:R-:W-:Y:S02]  /*3b00*/  IMNMX R200, R200, UR17, PT ;  /* 0x00000011c8c87c17 */ /* 0x000fe4000b800200 */
[----:B------:R-:W-:Y:S01]  /*3b10*/  IMNMX R2, R2, UR17, PT ;  /* 0x0000001102027c17 */ /* 0x000fe2000b800200 */
[----:B------:R-:W5:Y:S01]  /*3b20*/  LDSM.16.M88.4 R12, [R220+0x7800] ;  /* 0x00780000dc0c783b */ /* 0x000f620000000200 */
[----:B------:R-:W-:Y:S01]  /*3b30*/  ISETP.GE.AND P0, PT, R101, R200, PT ;  /* 0x000000c86500720c */ /* 0x000fe20003f06270 */
[----:B------:R-:W-:-:S04]  /*3b40*/  DEPBAR.LE SB0, 0x0 ;  /* 0x000080000000791a */ /* 0x000fc80000000000 */
[----:B------:R-:W-:Y:S01]  /*3b50*/  HMMA.16816.F32.BF16 R72, R44, R18, R72 ;  /* 0x000000122c48723c */ /* 0x000fe20000041848 */
[----:B------:R-:W-:Y:S01]  /*3b60*/  FMUL.FTZ R61, R61, c[0x0][0x2ec] ;  /* 0x0000bb003d3d7a20 */ /* 0x000fe20000410000 */
[----:B------:R-:W-:Y:S01]  /*3b70*/  ISETP.GE.AND P1, PT, R99, R2, PT ;  /* 0x000000026300720c */ /* 0x000fe20003f26270 */
[----:B------:R-:W-:Y:S01]  /*3b80*/  FMUL.FTZ R62, R62, c[0x0][0x2ec] ;  /* 0x0000bb003e3e7a20 */ /* 0x000fe20000410000 */
[C---:B------:R-:W-:Y:S01]  /*3b90*/  ISETP.GE.AND P6, PT, R97.reuse, R200, PT ;  /* 0x000000c86100720c */ /* 0x040fe20003fc6270 */
[----:B------:R-:W-:Y:S01]  /*3ba0*/  FMUL.FTZ R60, R60, c[0x0][0x2ec] ;  /* 0x0000bb003c3c7a20 */ /* 0x000fe20000410000 */
[----:B------:R-:W-:Y:S01]  /*3bb0*/  ISETP.GE.AND P3, PT, R97, R2, PT ;  /* 0x000000026100720c */ /* 0x000fe20003f66270 */
[----:B------:R-:W3:Y:S01]  /*3bc0*/  MUFU.TANH R61, R61 ;  /* 0x0000003d003d7308 */ /* 0x000ee20000002400 */
[----:B--2---:R-:W-:Y:S01]  /*3bd0*/  HMMA.16816.F32.BF16 R76, R32, R20, R76 ;  /* 0x00000014204c723c */ /* 0x004fe2000004184c */
[----:B------:R-:W-:Y:S01]  /*3be0*/  FMUL.FTZ R63, R63, c[0x0][0x2ec] ;  /* 0x0000bb003f3f7a20 */ /* 0x000fe20000410000 */
[----:B------:R-:W-:Y:S01]  /*3bf0*/  ISETP.GE.AND P4, PT, R99, R200, PT ;  /* 0x000000c86300720c */ /* 0x000fe20003f86270 */
[C---:B-1----:R-:W-:Y:S01]  /*3c00*/  FFMA.FTZ R18, R88.reuse, UR4, R125 ;  /* 0x0000000458127c23 */ /* 0x042fe2000801007d */
[----:B------:R-:W-:Y:S01]  /*3c10*/  ISETP.GE.AND P5, PT, R101, R2, PT ;  /* 0x000000026500720c */ /* 0x000fe20003fa6270 */
[----:B----4-:R-:W-:Y:S01]  /*3c20*/  FFMA.FTZ R19, R88, UR4, R127 ;  /* 0x0000000458137c23 */ /* 0x010fe2000801007f */
[----:B------:R-:W-:Y:S01]  /*3c30*/  ISETP.GE.AND P2, PT, R103, R200, PT ;  /* 0x000000c86700720c */ /* 0x000fe20003f46270 */
[----:B------:R-:W1:Y:S01]  /*3c40*/  MUFU.TANH R65, R62 ;  /* 0x0000003e00417308 */ /* 0x000e620000002400 */
[----:B------:R-:W-:Y:S01]  /*3c50*/  HMMA.16816.F32.BF16 R40, R28, R68, R40 ;  /* 0x000000441c28723c */ /* 0x000fe20000041828 */
[----:B------:R-:W-:-:S02]  /*3c60*/  FSEL R18, R18, -INF , !P6 ;  /* 0xff80000012127808 */ /* 0x000fc40007000000 */
[----:B------:R-:W-:Y:S02]  /*3c70*/  FSEL R19, R19, -INF , !P3 ;  /* 0xff80000013137808 */ /* 0x000fe40005800000 */
[----:B------:R-:W-:Y:S02]  /*3c80*/  ISETP.GE.AND P6, PT, R103, R2, PT ;  /* 0x000000026700720c */ /* 0x000fe40003fc6270 */
[----:B------:R-:W-:Y:S01]  /*3c90*/  MUFU.TANH R69, R60 ;  /* 0x0000003c00457308 */ /* 0x000fe20000002400 */
[----:B------:R-:W-:Y:S01]  /*3ca0*/  HMMA.16816.F32.BF16 R36, R28, R70, R36 ;  /* 0x000000461c24723c */ /* 0x000fe20000041824 */
[----:B------:R-:W-:-:S06]  /*3cb0*/  ISETP.GE.AND P3, PT, R105, R200, PT ;  /* 0x000000c86900720c */ /* 0x000fcc0003f66270 */
[----:B------:R-:W-:Y:S01]  /*3cc0*/  MUFU.TANH R63, R63 ;  /* 0x0000003f003f7308 */ /* 0x000fe20000002400 */
[----:B------:R-:W-:Y:S07]  /*3cd0*/  HMMA.16816.F32.BF16 R72, R32, R22, R72 ;  /* 0x000000162048723c */ /* 0x000fee0000041848 */
[----:B---3--:R-:W-:Y:S01]  /*3ce0*/  FFMA.FTZ R22, R96, UR4, R61 ;  /* 0x0000000460167c23 */ /* 0x008fe2000801003d */
[----:B------:R-:W-:Y:S01]  /*3cf0*/  HMMA.16816.F32.BF16 R80, R28, R50, R80 ;  /* 0x000000321c50723c */ /* 0x000fe20000041850 */
[----:B------:R-:W-:-:S02]  /*3d00*/  FMUL.FTZ R25, R42, c[0x0][0x2ec] ;  /* 0x0000bb002a197a20 */ /* 0x000fc40000410000 */
[----:B------:R-:W-:Y:S01]  /*3d10*/  FMUL.FTZ R27, R43, c[0x0][0x2ec] ;  /* 0x0000bb002b1b7a20 */ /* 0x000fe20000410000 */
[----:B------:R-:W-:Y:S01]  /*3d20*/  FSEL R22, R22, -INF , !P0 ;  /* 0xff80000016167808 */ /* 0x000fe20004000000 */
[----:B------:R-:W-:Y:S01]  /*3d30*/  FMUL.FTZ R41, R41, c[0x0][0x2ec] ;  /* 0x0000bb0029297a20 */ /* 0x000fe20000410000 */
[----:B------:R-:W-:Y:S01]  /*3d40*/  ISETP.GE.AND P0, PT, R107, R2, PT ;  /* 0x000000026b00720c */ /* 0x000fe20003f06270 */
[----:B------:R-:W2:Y:S01]  /*3d50*/  MUFU.TANH R25, R25 ;  /* 0x0000001900197308 */ /* 0x000ea20000002400 */
[----:B-----5:R-:W-:Y:S01]  /*3d60*/  HMMA.16816.F32.BF16 R76, R28, R12, R76 ;  /* 0x0000000c1c4c723c */ /* 0x020fe2000004184c */
[----:B------:R-:W-:Y:S02]  /*3d70*/  FMUL.FTZ R38, R38, c[0x0][0x2ec] ;  /* 0x0000bb0026267a20 */ /* 0x000fe40000410000 */
[----:B------:R-:W-:Y:S02]  /*3d80*/  FMUL.FTZ R36, R36, c[0x0][0x2ec] ;  /* 0x0000bb0024247a20 */ /* 0x000fe40000410000 */
[----:B------:R-:W-:-:S02]  /*3d90*/  FMUL.FTZ R40, R40, c[0x0][0x2ec] ;  /* 0x0000bb0028287a20 */ /* 0x000fc40000410000 */
[----:B------:R-:W3:Y:S01]  /*3da0*/  MUFU.TANH R27, R27 ;  /* 0x0000001b001b7308 */ /* 0x000ee20000002400 */
[C---:B------:R-:W-:Y:S01]  /*3db0*/  HMMA.16816.F32.BF16 R92, R28.reuse, R48, R92 ;  /* 0x000000301c5c723c */ /* 0x040fe2000004185c */
[----:B------:R-:W-:Y:S02]  /*3dc0*/  FMUL.FTZ R37, R37, c[0x0][0x2ec] ;  /* 0x0000bb0025257a20 */ /* 0x000fe40000410000 */
[----:B------:R-:W-:Y:S02]  /*3dd0*/  FMUL.FTZ R39, R39, c[0x0][0x2ec] ;  /* 0x0000bb0027277a20 */ /* 0x000fe40000410000 */
[----:B-1----:R-:W-:Y:S02]  /*3de0*/  FFMA.FTZ R33, R90, UR4, R65 ;  /* 0x000000045a217c23 */ /* 0x002fe40008010041 */
[----:B------:R-:W1:Y:S01]  /*3df0*/  MUFU.TANH R49, R38 ;  /* 0x0000002600317308 */ /* 0x000e620000002400 */
[----:B------:R-:W-:Y:S01]  /*3e00*/  HMMA.16816.F32.BF16 R72, R28, R14, R72 ;  /* 0x0000000e1c48723c */ /* 0x000fe20000041848 */
[----:B------:R-:W-:Y:S01]  /*3e10*/  FMUL.FTZ R35, R80, c[0x0][0x2ec] ;  /* 0x0000bb0050237a20 */ /* 0x000fe20000410000 */
[----:B------:R-:W-:Y:S01]  /*3e20*/  FSEL R33, R33, -INF , !P1 ;  /* 0xff80000021217808 */ /* 0x000fe20004800000 */
[----:B--2---:R-:W-:Y:S01]  /*3e30*/  FFMA.FTZ R17, R98, UR4, R25 ;  /* 0x0000000462117c23 */ /* 0x004fe20008010019 */
[----:B------:R-:W-:Y:S01]  /*3e40*/  ISETP.GE.AND P1, PT, R107, R200, PT ;  /* 0x000000c86b00720c */ /* 0x000fe20003f26270 */
[----:B------:R-:W-:-:S02]  /*3e50*/  FMUL.FTZ R59, R81, c[0x0][0x2ec] ;  /* 0x0000bb00513b7a20 */ /* 0x000fc40000410000 */
[----:B------:R-:W2:Y:S01]  /*3e60*/  MUFU.TANH R35, R35 ;  /* 0x0000002300237308 */ /* 0x000ea20000002400 */
[----:B------:R-:W-:Y:S01]  /*3e70*/  FMUL.FTZ R26, R79, c[0x0][0x2ec] ;  /* 0x0000bb004f1a7a20 */ /* 0x000fe20000410000 */
[----:B------:R-:W-:Y:S01]  /*3e80*/  FSEL R17, R17, -INF , !P6 ;  /* 0xff80000011117808 */ /* 0x000fe20007000000 */
[----:B------:R-:W-:Y:S01]  /*3e90*/  FMUL.FTZ R76, R76, c[0x0][0x2ec] ;  /* 0x0000bb004c4c7a20 */ /* 0x000fe20000410000 */
[----:B------:R-:W-:Y:S01]  /*3ea0*/  ISETP.GE.AND P6, PT, R111, R200, PT ;  /* 0x000000c86f00720c */ /* 0x000fe20003fc6270 */
[----:B------:R-:W-:Y:S02]  /*3eb0*/  FMUL.FTZ R24, R77, c[0x0][0x2ec] ;  /* 0x0000bb004d187a20 */ /* 0x000fe40000410000 */
[----:B---3--:R-:W-:Y:S01]  /*3ec0*/  FFMA.FTZ R15, R100, UR4, R27 ;  /* 0x00000004640f7c23 */ /* 0x008fe2000801001b */
[----:B------:R-:W3:Y:S01]  /*3ed0*/  MUFU.TANH R43, R36 ;  /* 0x00000024002b7308 */ /* 0x000ee20000002400 */
[----:B------:R-:W-:Y:S02]  /*3ee0*/  FMUL.FTZ R51, R95, c[0x0][0x2ec] ;  /* 0x0000bb005f337a20 */ /* 0x000fe40000410000 */
[----:B------:R-:W-:-:S02]  /*3ef0*/  FMUL.FTZ R45, R92, c[0x0][0x2ec] ;  /* 0x0000bb005c2d7a20 */ /* 0x000fc40000410000 */
[----:B------:R-:W-:Y:S02]  /*3f00*/  FMUL.FTZ R47, R93, c[0x0][0x2ec] ;  /* 0x0000bb005d2f7a20 */ /* 0x000fe40000410000 */
[----:B------:R-:W-:Y:S01]  /*3f10*/  FMUL.FTZ R21, R94, c[0x0][0x2ec] ;  /* 0x0000bb005e157a20 */ /* 0x000fe20000410000 */
[----:B------:R-:W4:Y:S01]  /*3f20*/  MUFU.TANH R25, R76 ;  /* 0x0000004c00197308 */ /* 0x000f220000002400 */
[----:B------:R-:W-:Y:S02]  /*3f30*/  FMUL.FTZ R61, R83, c[0x0][0x2ec] ;  /* 0x0000bb00533d7a20 */ /* 0x000fe40000410000 */
[----:B------:R-:W-:Y:S02]  /*3f40*/  FMUL.FTZ R27, R78, c[0x0][0x2ec] ;  /* 0x0000bb004e1b7a20 */ /* 0x000fe40000410000 */
[----:B-1----:R-:W-:Y:S02]  /*3f50*/  FFMA.FTZ R13, R102, UR4, R49 ;  /* 0x00000004660d7c23 */ /* 0x002fe40008010031 */
[----:B------:R-:W-:Y:S01]  /*3f60*/  FMUL.FTZ R82, R82, c[0x0][0x2ec] ;  /* 0x0000bb0052527a20 */ /* 0x000fe20000410000 */
[----:B------:R-:W1:Y:S01]  /*3f70*/  MUFU.TANH R26, R26 ;  /* 0x0000001a001a7308 */ /* 0x000e620000002400 */
[----:B------:R-:W-:Y:S01]  /*3f80*/  FMUL.FTZ R29, R72, c[0x0][0x2ec] ;  /* 0x0000bb00481d7a20 */ /* 0x000fe20000410000 */
[----:B------:R-:W-:Y:S01]  /*3f90*/  FSEL R13, R13, -INF , !P0 ;  /* 0xff8000000d0d7808 */ /* 0x000fe20004000000 */
[----:B------:R-:W-:Y:S01]  /*3fa0*/  FMUL.FTZ R31, R73, c[0x0][0x2ec] ;  /* 0x0000bb00491f7a20 */ /* 0x000fe20000410000 */
[----:B------:R-:W-:Y:S01]  /*3fb0*/  ISETP.GE.AND P0, PT, R115, R200, PT ;  /* 0x000000c87300720c */ /* 0x000fe20003f06270 */
[----:B--2---:R-:W-:-:S02]  /*3fc0*/  FFMA.FTZ R35, R110, UR4, R35 ;  /* 0x000000046e237c23 */ /* 0x004fc40008010023 */
[----:B------:R-:W-:Y:S01]  /*3fd0*/  FFMA.FTZ R20, R90, UR4, R69 ;  /* 0x000000045a147c23 */ /* 0x000fe20008010045 */
[----:B------:R-:W2:Y:S01]  /*3fe0*/  MUFU.TANH R67, R40 ;  /* 0x0000002800437308 */ /* 0x000ea20000002400 */
[----:B------:R-:W-:Y:S01]  /*3ff0*/  FMUL.FTZ R74, R74, c[0x0][0x2ec] ;  /* 0x0000bb004a4a7a20 */ /* 0x000fe20000410000 */
[----:B------:R-:W-:Y:S01]  /*4000*/  FSEL R186, R35, -INF , !P0 ;  /* 0xff80000023ba7808 */ /* 0x000fe20004000000 */
[----:B------:R-:W-:Y:S01]  /*4010*/  FMUL.FTZ R75, R75, c[0x0][0x2ec] ;  /* 0x0000bb004b4b7a20 */ /* 0x000fe20000410000 */
[----:B------:R-:W-:Y:S01]  /*4020*/  FSEL R20, R20, -INF , !P4 ;  /* 0xff80000014147808 */ /* 0x000fe20006000000 */
[----:B---3--:R-:W-:Y:S01]  /*4030*/  FFMA.FTZ R14, R102, UR4, R43 ;  /* 0x00000004660e7c23 */ /* 0x008fe2000801002b */
[-C--:B------:R-:W-:Y:S01]  /*4040*/  ISETP.GE.AND P0, PT, R85, R2.reuse, PT ;  /* 0x000000025500720c */ /* 0x080fe20003f06270 */
[----:B----4-:R-:W-:Y:S01]  /*4050*/  FFMA.FTZ R198, R52, UR4, R25 ;  /* 0x0000000434c67c23 */ /* 0x010fe20008010019 */
[----:B------:R-:W3:Y:S01]  /*4060*/  MUFU.TANH R41, R41 ;  /* 0x0000002900297308 */ /* 0x000ee20000002400 */
[----:B-1----:R-:W-:Y:S01]  /*4070*/  FFMA.FTZ R26, R53, UR4, R26 ;  /* 0x00000004351a7c23 */ /* 0x002fe2000801001a */
[----:B------:R-:W-:Y:S01]  /*4080*/  ISETP.GE.AND P4, PT, R105, R2, PT ;  /* 0x000000026900720c */ /* 0x000fe20003f86270 */
[----:B------:R-:W-:Y:S01]  /*4090*/  FFMA.FTZ R23, R96, UR4, R63 ;  /* 0x0000000460177c23 */ /* 0x000fe2000801003f */
[----:B------:R-:W-:-:S02]  /*40a0*/  FSEL R14, R14, -INF , !P1 ;  /* 0xff8000000e0e7808 */ /* 0x000fc40004800000 */
[----:B------:R-:W-:Y:S02]  /*40b0*/  ISETP.GE.AND P1, PT, R113, R2, PT ;  /* 0x000000027100720c */ /* 0x000fe40003f26270 */
[----:B------:R-:W1:Y:S01]  /*40c0*/  MUFU.TANH R51, R51 ;  /* 0x0000003300337308 */ /* 0x000e620000002400 */
[----:B--2---:R-:W-:Y:S01]  /*40d0*/  FFMA.FTZ R4, R98, UR4, R67 ;  /* 0x0000000462047c23 */ /* 0x004fe20008010043 */
[----:B------:R-:W-:Y:S02]  /*40e0*/  FSEL R191, R26, -INF , !P0 ;  /* 0xff8000001abf7808 */ /* 0x000fe40004000000 */
[----:B------:R-:W-:Y:S02]  /*40f0*/  FSEL R23, R23, -INF , !P5 ;  /* 0xff80000017177808 */ /* 0x000fe40006800000 */
[----:B------:R-:W-:Y:S02]  /*4100*/  FSEL R4, R4, -INF , !P2 ;  /* 0xff80000004047808 */ /* 0x000fe40005000000 */
[----:B------:R-:W2:Y:S01]  /*4110*/  MUFU.TANH R37, R37 ;  /* 0x0000002500257308 */ /* 0x000ea20000002400 */
[----:B---3--:R-:W-:Y:S01]  /*4120*/  FFMA.FTZ R16, R100, UR4, R41 ;  /* 0x0000000464107c23 */ /* 0x008fe20008010029 */
[----:B------:R-:W-:-:S02]  /*4130*/  FSEL R15, R15, -INF , !P4 ;  /* 0xff8000000f0f7808 */ /* 0x000fc40006000000 */
[----:B------:R-:W-:Y:S02]  /*4140*/  PLOP3.LUT P0, PT, PT, PT, UP0, 0x80, 0x0 ;  /* 0x000000000000781c */ /* 0x000fe40003f0f008 */
[----:B------:R-:W-:Y:S02]  /*4150*/  FSEL R16, R16, -INF , !P3 ;  /* 0xff80000010107808 */ /* 0x000fe40005800000 */
[----:B------:R-:W3:Y:S01]  /*4160*/  MUFU.TANH R39, R39 ;  /* 0x0000002700277308 */ /* 0x000ee20000002400 */
[----:B-1----:R-:W-:Y:S01]  /*4170*/  FFMA.FTZ R51, R108, UR4, R51 ;  /* 0x000000046c337c23 */ /* 0x002fe20008010033 */
[C---:B------:R-:W-:Y:S02]  /*4180*/  ISETP.GE.AND P5, PT, R109.reuse, R200, PT ;  /* 0x000000c86d00720c */ /* 0x040fe40003fa6270 */
[-C--:B------:R-:W-:Y:S02]  /*4190*/  ISETP.GE.AND P2, PT, R109, R2.reuse, PT ;  /* 0x000000026d00720c */ /* 0x080fe40003f46270 */
[----:B------:R-:W-:-:S02]  /*41a0*/  ISETP.GE.AND P3, PT, R111, R2, PT ;  /* 0x000000026f00720c */ /* 0x000fc40003f66270 */
[----:B------:R-:W1:Y:S01]  /*41b0*/  MUFU.TANH R45, R45 ;  /* 0x0000002d002d7308 */ /* 0x000e620000002400 */
[C---:B--2---:R-:W-:Y:S01]  /*41c0*/  FFMA.FTZ R12, R104.reuse, UR4, R37 ;  /* 0x00000004680c7c23 */ /* 0x044fe20008010025 */
[-C--:B------:R-:W-:Y:S02]  /*41d0*/  ISETP.GE.AND P4, PT, R113, R200.reuse, PT ;  /* 0x000000c87100720c */ /* 0x080fe40003f86270 */
[----:B------:R-:W-:Y:S02]  /*41e0*/  FSEL R193, R51, -INF , !P1 ;  /* 0xff80000033c17808 */ /* 0x000fe40004800000 */
[----:B------:R-:W-:Y:S02]  /*41f0*/  ISETP.GE.AND P1, PT, R85, R200, PT ;  /* 0x000000c85500720c */ /* 0x000fe40003f26270 */
[----:B------:R-:W2:Y:S01]  /*4200*/  MUFU.TANH R47, R47 ;  /* 0x0000002f002f7308 */ /* 0x000ea20000002400 */
[----:B---3--:R-:W-:Y:S01]  /*4210*/  FFMA.FTZ R39, R104, UR4, R39 ;  /* 0x0000000468277c23 */ /* 0x008fe20008010027 */
[----:B------:R-:W-:-:S02]  /*4220*/  FSEL R12, R12, -INF , !P5 ;  /* 0xff8000000c0c7808 */ /* 0x000fc40006800000 */
[----:B------:R-:W-:-:S04]  /*4230*/  ISETP.GE.AND P5, PT, R115, R2, PT ;  /* 0x000000027300720c */ /* 0x000fc80003fa6270 */
[----:B------:R-:W3:Y:S01]  /*4240*/  MUFU.TANH R21, R21 ;  /* 0x0000001500157308 */ /* 0x000ee20000002400 */
[----:B-1----:R-:W-:-:S05]  /*4250*/  FFMA.FTZ R45, R106, UR4, R45 ;  /* 0x000000046a2d7c23 */ /* 0x002fca000801002d */
[----:B------:R-:W-:Y:S02]  /*4260*/  FSEL R184, R45, -INF , !P6 ;  /* 0xff8000002db87808 */ /* 0x000fe40007000000 */
[----:B------:R-:W1:Y:S01]  /*4270*/  MUFU.TANH R24, R24 ;  /* 0x0000001800187308 */ /* 0x000e620000002400 */
[----:B--2---:R-:W-:Y:S01]  /*4280*/  FFMA.FTZ R47, R108, UR4, R47 ;  /* 0x000000046c2f7c23 */ /* 0x004fe2000801002f */
[----:B------:R-:W-:-:S04]  /*4290*/  ISETP.GE.AND P6, PT, R117, R2, PT ;  /* 0x000000027500720c */ /* 0x000fc80003fc6270 */
[----:B------:R-:W-:Y:S02]  /*42a0*/  FSEL R194, R47, -INF , !P4 ;  /* 0xff8000002fc27808 */ /* 0x000fe40006000000 */
[----:B------:R-:W2:Y:S01]  /*42b0*/  MUFU.TANH R59, R59 ;  /* 0x0000003b003b7308 */ /* 0x000ea20000002400 */
[----:B---3--:R-:W-:Y:S01]  /*42c0*/  FFMA.FTZ R199, R106, UR4, R21 ;  /* 0x000000046ac77c23 */ /* 0x008fe20008010015 */
[----:B------:R-:W-:Y:S02]  /*42d0*/  FSEL R21, R39, -INF , !P2 ;  /* 0xff80000027157808 */ /* 0x000fe40005000000 */
[-C--:B------:R-:W-:Y:S02]  /*42e0*/  ISETP.GE.AND P2, PT, R117, R200.reuse, PT ;  /* 0x000000c87500720c */ /* 0x080fe40003f46270 */
[----:B------:R-:W-:Y:S02]  /*42f0*/  FSEL R199, R199, -INF , !P3 ;  /* 0xff800000c7c77808 */ /* 0x000fe40005800000 */
[----:B------:R-:W3:Y:S01]  /*4300*/  MUFU.TANH R65, R82 ;  /* 0x0000005200417308 */ /* 0x000ee20000002400 */
[----:B-1----:R-:W-:Y:S01]  /*4310*/  FFMA.FTZ R24, R53, UR4, R24 ;  /* 0x0000000435187c23 */ /* 0x002fe20008010018 */
[----:B------:R-:W-:-:S02]  /*4320*/  ISETP.GE.AND P3, PT, R119, R200, PT ;  /* 0x000000c87700720c */ /* 0x000fc40003f66270 */
[-C--:B------:R-:W-:Y:S02]  /*4330*/  ISETP.GE.AND P4, PT, R119, R2.reuse, PT ;  /* 0x000000027700720c */ /* 0x080fe40003f86270 */
[----:B------:R-:W-:Y:S01]  /*4340*/  FSEL R196, R24, -INF , !P1 ;  /* 0xff80000018c47808 */ /* 0x000fe20004800000 */
[----:B------:R-:W-:Y:S01]  /*4350*/  FFMA.FTZ R24, R6, UR4, R55 ;  /* 0x0000000406187c23 */ /* 0x000fe20008010037 */
[----:B------:R-:W1:Y:S01]  /*4360*/  MUFU.TANH R61, R61 ;  /* 0x0000003d003d7308 */ /* 0x000e620000002400 */
[----:B--2---:R-:W-:Y:S01]  /*4370*/  FFMA.FTZ R59, R112, UR4, R59 ;  /* 0x00000004703b7c23 */ /* 0x004fe2000801003b */
[----:B------:R-:W-:Y:S01]  /*4380*/  FSEL R198, R198, -INF , !P3 ;  /* 0xff800000c6c67808 */ /* 0x000fe20005800000 */
[----:B------:R-:W-:Y:S01]  /*4390*/  FFMA.FTZ R6, R6, UR4, R57 ;  /* 0x0000000406067c23 */ /* 0x000fe20008010039 */
[----:B------:R-:W-:Y:S02]  /*43a0*/  ISETP.GE.AND P3, PT, R91, R2, PT ;  /* 0x000000025b00720c */ /* 0x000fe40003f66270 */
[----:B------:R-:W-:-:S02]  /*43b0*/  FSEL R192, R59, -INF , !P2 ;  /* 0xff8000003bc07808 */ /* 0x000fc40005000000 */
[----:B------:R-:W2:Y:S01]  /*43c0*/  MUFU.TANH R27, R27 ;  /* 0x0000001b001b7308 */ /* 0x000ea20000002400 */
[----:B---3--:R-:W-:Y:S01]  /*43d0*/  FFMA.FTZ R65, R110, UR4, R65 ;  /* 0x000000046e417c23 */ /* 0x008fe20008010041 */
[-C--:B------:R-:W-:Y:S02]  /*43e0*/  ISETP.GE.AND P2, PT, R121, R2.reuse, PT ;  /* 0x000000027900720c */ /* 0x080fe40003f46270 */
[----:B------:R-:W-:Y:S02]  /*43f0*/  ISETP.GE.AND P1, PT, R123, R2, PT ;  /* 0x000000027b00720c */ /* 0x000fe40003f26270 */
[----:B------:R-:W-:Y:S02]  /*4400*/  FSEL R197, R65, -INF , !P5 ;  /* 0xff80000041c57808 */ /* 0x000fe40006800000 */
[----:B------:R-:W3:Y:S01]  /*4410*/  MUFU.TANH R29, R29 ;  /* 0x0000001d001d7308 */ /* 0x000ee20000002400 */
[----:B-1----:R-:W-:Y:S01]  /*4420*/  FFMA.FTZ R61, R112, UR4, R61 ;  /* 0x00000004703d7c23 */ /* 0x002fe2000801003d */
[----:B------:R-:W-:-:S02]  /*4430*/  ISETP.GE.AND P5, PT, R121, R200, PT ;  /* 0x000000c87900720c */ /* 0x000fc40003fa6270 */
[----:B------:R-:W-:Y:S02]  /*4440*/  FSEL R6, R6, -INF , !P3 ;  /* 0xff80000006067808 */ /* 0x000fe40005800000 */
[----:B------:R-:W-:Y:S02]  /*4450*/  FSEL R195, R61, -INF , !P6 ;  /* 0xff8000003dc37808 */ /* 0x000fe40007000000 */
[----:B------:R-:W1:Y:S01]  /*4460*/  MUFU.TANH R31, R31 ;  /* 0x0000001f001f7308 */ /* 0x000e620000002400 */
[----:B--2---:R-:W-:Y:S01]  /*4470*/  FFMA.FTZ R27, R52, UR4, R27 ;  /* 0x00000004341b7c23 */ /* 0x004fe2000801001b */
[----:B------:R-:W-:Y:S01]  /*4480*/  BAR.SYNC.DEFER_BLOCKING 0x0 ;  /* 0x0000000000007b1d */ /* 0x000fe20000010000 */
[----:B------:R-:W-:-:S03]  /*4490*/  ISETP.GE.AND P6, PT, R91, R200, PT ;  /* 0x000000c85b00720c */ /* 0x000fc60003fc6270 */
[----:B------:R-:W-:Y:S02]  /*44a0*/  FSEL R169, R27, -INF , !P4 ;  /* 0xff8000001ba97808 */ /* 0x000fe40006000000 */
[----:B------:R-:W2:Y:S01]  /*44b0*/  MUFU.TANH R189, R74 ;  /* 0x0000004a00bd7308 */ /* 0x000ea20000002400 */
[----:B---3--:R-:W-:Y:S01]  /*44c0*/  FFMA.FTZ R170, R84, UR4, R29 ;  /* 0x0000000454aa7c23 */ /* 0x008fe2000801001d */
[----:B------:R-:W-:Y:S02]  /*44d0*/  ISETP.GE.AND P4, PT, R123, R200, PT ;  /* 0x000000c87b00720c */ /* 0x000fe40003f86270 */
[----:B------:R-:W-:Y:S02]  /*44e0*/  FSEL R24, R24, -INF , !P6 ;  /* 0xff80000018187808 */ /* 0x000fe40007000000 */
[----:B------:R-:W-:Y:S02]  /*44f0*/  FSEL R170, R170, -INF , !P5 ;  /* 0xff800000aaaa7808 */ /* 0x000fe40006800000 */
[----:B------:R-:W3:Y:S01]  /*4500*/  MUFU.TANH R25, R75 ;  /* 0x0000004b00197308 */ /* 0x000ee20000002400 */
[----:B-1----:R-:W-:-:S05]  /*4510*/  FFMA.FTZ R168, R114, UR4, R31 ;  /* 0x0000000472a87c23 */ /* 0x002fca000801001f */
[----:B------:R-:W-:Y:S01]  /*4520*/  FSEL R168, R168, -INF , !P4 ;  /* 0xff800000a8a87808 */ /* 0x000fe20006000000 */
[----:B--2---:R-:W-:-:S05]  /*4530*/  FFMA.FTZ R189, R84, UR4, R189 ;  /* 0x0000000454bd7c23 */ /* 0x004fca00080100bd */
[----:B------:R-:W-:Y:S01]  /*4540*/  FSEL R189, R189, -INF , !P2 ;  /* 0xff800000bdbd7808 */ /* 0x000fe20005000000 */
[----:B---3--:R-:W-:-:S05]  /*4550*/  FFMA.FTZ R188, R114, UR4, R25 ;  /* 0x0000000472bc7c23 */ /* 0x008fca0008010019 */
        /* <DEDUP_REMOVED lines=72> */
.L_x_1041:
[----:B------:R-:W-:Y:S05]  /*49e0*/  BSYNC B0 ;  /* 0x0000000000007941 */ /* 0x000fea0003800000 */
.L_x_1040:
[----:B------:R-:W0:Y:S02]  /*49f0*/  LDGDEPBAR ;  /* 0x00000000000079af */ /* 0x000e240000000000 */
.L_x_1039:
        /* <DEDUP_REMOVED lines=28> */
[----:B-1----:R-:W-:Y:S02]  /*4bc0*/  FMNMX.FTZ R28, R168, R3, !PT ;  /* 0x00000003a81c7209 */ /* 0x002fe40007810000 */
        /* <DEDUP_REMOVED lines=26> */
[----:B------:R-:W-:Y:S01]  /*4d70*/  FMUL.FTZ R190, R3, c[0x0][0x23c] ;  /* 0x00008f0003be7a20 */ /* 0x000fe20000410000 */
        /* <DEDUP_REMOVED lines=60> */
[----:B------:R-:W-:Y:S02]  /*5140*/  MUFU.EX2 R176, R176 ;  /* 0x000000b000b07308 */ /* 0x000fe40000000800 */
[----:B------:R-:W-:-:S04]  /*5150*/  FADD.FTZ R179, R179, R178 ;  /* 0x000000b2b3b37221 */ /* 0x000fc80000010000 */
[----:B------:R-:W-:Y:S01]  /*5160*/  FADD.FTZ R179, R174, R179 ;  /* 0x000000b3aeb37221 */ /* 0x000fe20000010000 */
[----:B---3--:R-:W-:Y:S01]  /*5170*/  F2FP.BF16.PACK_AB R131, R175, R182 ;  /* 0x000000b6af83723e */ /* 0x008fe200000010ff */
        /* <DEDUP_REMOVED lines=127> */
[----:B--2---:R-:W-:Y:S01]  /*5970*/  HMMA.16816.F32.BF16 R36, R4, R16, R36 ;  /* 0x000000100424723c */ /* 0x004fe20000041824 */
[----:B------:R-:W-:Y:S02]  /*5980*/  FADD.FTZ R186, R187, R186 ;  /* 0x000000babbba7221 */ /* 0x000fe40000010000 */
[----:B------:R-:W-:-:S05]  /*5990*/  FADD.FTZ R194, R195, R194 ;  /* 0x000000c2c3c27221 */ /* 0x000fca0000010000 */
        /* <DEDUP_REMOVED lines=63> */
[C---:B--2---:R-:W-:Y:S01]  /*5d90*/  HMMA.16816.F32.BF16 R52, R4.reuse, R12, R52 ;  /* 0x0000000c0434723c */ /* 0x044fe20000041834 */
[----:B------:R-:W-:Y:S07]  /*5da0*/  STL [R1+0x4], R251 ;  /* 0x000004fb01007387 */ /* 0x000fee0000100800 */
        /* <DEDUP_REMOVED lines=49> */
[----:B------:R-:W-:Y:S01]  /*60c0*/  UIMAD UR6, UR7, UR5, UR6 ;  /* 0x00000005070672a4 */ /* 0x000fe2000f8e0206 */
[----:B------:R-:W-:Y:S01]  /*60d0*/  IMAD.U32 R165, RZ, RZ, UR26 ;  /* 0x0000001affa57e24 */ /* 0x000fe2000f8e00ff */
[----:B------:R-:W-:Y:S01]  /*60e0*/  UISETP.GE.AND UP0, UPT, UR9, 0x3, UPT ;  /* 0x000000030900788c */ /* 0x000fe2000bf06270 */
[----:B------:R-:W-:-:S04]  /*60f0*/  IMAD.WIDE.U32 R20, R235, UR26, R20 ;  /* 0x0000001aeb147c25 */ /* 0x000fc8000f8e0014 */
[----:B------:R-:W-:Y:S01]  /*6100*/  IMAD R165, R165, 0x40, R236 ;  /* 0x00000040a5a57824 */ /* 0x000fe200078e02ec */
        /* <DEDUP_REMOVED lines=39> */
[C---:B------:R-:W-:Y:S01]  /*6380*/  IADD3 R203, R165.reuse, 0x20, RZ ;  /* 0x00000020a5cb7810 */ /* 0x040fe20007ffe0ff */
[----:B------:R-:W-:Y:S01]  /*6390*/  I2F R0, R165 ;  /* 0x000000a500007306 */ /* 0x000fe20000201400 */
[----:B------:R-:W-:Y:S01]  /*63a0*/  IADD3 R241, R165, 0x30, RZ ;  /* 0x00000030a5f17810 */ /* 0x000fe20007ffe0ff */
        /* <DEDUP_REMOVED lines=21> */
[----:B------:R-:W3:Y:S04]  /*6500*/  LDSM.16.M88.4 R176, [R233+0x10800] ;  /* 0x01080000e9b0783b */ /* 0x000ee80000000200 */
[----:B------:R-:W4:Y:S04]  /*6510*/  LDSM.16.M88.4 R20, [R233+0x10000] ;  /* 0x01000000e914783b */ /* 0x000f280000000200 */
[----:B------:R-:W4:Y:S04]  /*6520*/  LDSM.16.M88.4 R168, [R233+0x11000] ;  /* 0x01100000e9a8783b */ /* 0x000f280000000200 */
[----:B-1----:R-:W1:Y:S04]  /*6530*/  LDSM.16.M88.4 R16, [R233+0x11800] ;  /* 0x01180000e910783b */ /* 0x002e680000000200 */
[----:B--2---:R-:W-:Y:S04]  /*6540*/  LDSM.16.M88.4 R12, [R232] ;  /* 0x00000000e80c783b */ /* 0x004fe80000000200 */
[----:B------:R-:W2:Y:S04]  /*6550*/  LDSM.16.M88.4 R184, [R223] ;  /* 0x00000000dfb8783b */ /* 0x000ea80000000200 */
[----:B------:R-:W1:Y:S04]  /*6560*/  LDSM.16.M88.4 R188, [R231] ;  /* 0x00000000e7bc783b */ /* 0x000e680000000200 */
[----:B-----5:R-:W5:Y:S04]  /*6570*/  LDSM.16.M88.4 R24, [R221] ;  /* 0x00000000dd18783b */ /* 0x020f680000000200 */
[----:B------:R-:W1:Y:S04]  /*6580*/  LDSM.16.M88.4 R196, [R222] ;  /* 0x00000000dec4783b */ /* 0x000e680000000200 */
[----:B------:R-:W-:Y:S01]  /*6590*/  LDSM.16.M88.4 R192, [R227+0x10000] ;  /* 0x01000000e3c0783b */ /* 0x000fe20000000200 */
[C---:B---3--:R-:W-:Y:S03]  /*65a0*/  HMMA.16816.F32.BF16 R180, R28.reuse, R176, RZ ;  /* 0x000000b01cb4723c */ /* 0x048fe600000418ff */
[----:B------:R-:W-:Y:S04]  /*65b0*/  LDSM.16.M88.4 R204, [R227+0x16000] ;  /* 0x01600000e3cc783b */ /* 0x000fe80000000200 */
[----:B------:R-:W0:Y:S01]  /*65c0*/  LDGDEPBAR ;  /* 0x00000000000079af */ /* 0x000e220000000000 */
[C---:B------:R-:W-:Y:S08]  /*65d0*/  HMMA.16816.F32.BF16 R176, R28.reuse, R178, RZ ;  /* 0x000000b21cb0723c */ /* 0x040ff000000418ff */
[C---:B----4-:R-:W-:Y:S08]  /*65e0*/  HMMA.16816.F32.BF16 R4, R28.reuse, R20, RZ ;  /* 0x000000141c04723c */ /* 0x050ff000000418ff */
[C---:B------:R-:W-:Y:S08]  /*65f0*/  HMMA.16816.F32.BF16 R20, R28.reuse, R22, RZ ;  /* 0x000000161c14723c */ /* 0x040ff000000418ff */
[C---:B------:R-:W-:Y:S08]  /*6600*/  HMMA.16816.F32.BF16 R172, R28.reuse, R168, RZ ;  /* 0x000000a81cac723c */ /* 0x040ff000000418ff */
[C---:B------:R-:W-:Y:S08]  /*6610*/  HMMA.16816.F32.BF16 R168, R28.reuse, R170, RZ ;  /* 0x000000aa1ca8723c */ /* 0x040ff000000418ff */
[C---:B-1----:R-:W-:Y:S08]  /*6620*/  HMMA.16816.F32.BF16 R32, R28.reuse, R16, RZ ;  /* 0x000000101c20723c */ /* 0x042ff000000418ff */
[----:B------:R-:W-:Y:S01]  /*6630*/  HMMA.16816.F32.BF16 R28, R28, R18, RZ ;  /* 0x000000121c1c723c */ /* 0x000fe200000418ff */
[----:B------:R-:W-:Y:S07]  /*6640*/  LDSM.16.M88.4 R16, [R230] ;  /* 0x00000000e610783b */ /* 0x000fee0000000200 */
[C---:B--2---:R-:W-:Y:S08]  /*6650*/  HMMA.16816.F32.BF16 R180, R12.reuse, R184, R180 ;  /* 0x000000b80cb4723c */ /* 0x044ff000000418b4 */
[C---:B------:R-:W-:Y:S01]  /*6660*/  HMMA.16816.F32.BF16 R176, R12.reuse, R186, R176 ;  /* 0x000000ba0cb0723c */ /* 0x040fe200000418b0 */
[----:B------:R-:W1:Y:S07]  /*6670*/  LDSM.16.M88.4 R184, [R227+0x10800] ;  /* 0x01080000e3b8783b */ /* 0x000e6e0000000200 */
[C---:B------:R-:W-:Y:S08]  /*6680*/  HMMA.16816.F32.BF16 R4, R12.reuse, R188, R4 ;  /* 0x000000bc0c04723c */ /* 0x040ff00000041804 */
[C---:B------:R-:W-:Y:S01]  /*6690*/  HMMA.16816.F32.BF16 R20, R12.reuse, R190, R20 ;  /* 0x000000be0c14723c */ /* 0x040fe20000041814 */
[----:B------:R-:W2:Y:S07]  /*66a0*/  LDSM.16.M88.4 R188, [R227+0x11000] ;  /* 0x01100000e3bc783b */ /* 0x000eae0000000200 */
[C---:B-----5:R-:W-:Y:S08]  /*66b0*/  HMMA.16816.F32.BF16 R32, R12.reuse, R24, R32 ;  /* 0x000000180c20723c */ /* 0x060ff00000041820 */
[C---:B------:R-:W-:Y:S01]  /*66c0*/  HMMA.16816.F32.BF16 R28, R12.reuse, R26, R28 ;  /* 0x0000001a0c1c723c */ /* 0x040fe2000004181c */
[----:B------:R-:W3:Y:S07]  /*66d0*/  LDSM.16.M88.4 R24, [R227+0x11800] ;  /* 0x01180000e318783b */ /* 0x000eee0000000200 */
[C---:B------:R-:W-:Y:S08]  /*66e0*/  HMMA.16816.F32.BF16 R172, R12.reuse, R196, R172 ;  /* 0x000000c40cac723c */ /* 0x040ff000000418ac */
[----:B------:R-:W-:Y:S01]  /*66f0*/  HMMA.16816.F32.BF16 R168, R12, R198, R168 ;  /* 0x000000c60ca8723c */ /* 0x000fe200000418a8 */
[----:B------:R-:W-:Y:S04]  /*6700*/  LDSM.16.M88.4 R12, [R229] ;  /* 0x00000000e50c783b */ /* 0x000fe80000000200 */
[----:B------:R-:W4:Y:S03]  /*6710*/  LDSM.16.M88.4 R196, [R220] ;  /* 0x00000000dcc4783b */ /* 0x000f260000000200 */
        /* <DEDUP_REMOVED lines=25> */
[----:B------:R-:W2:Y:S03]  /*68b0*/  LDSM.16.M88.4 R188, [R219] ;  /* 0x00000000dbbc783b */ /* 0x000ea60000000200 */
[C---:B---3--:R-:W-:Y:S08]  /*68c0*/  HMMA.16816.F32.BF16 R4, R24.reuse, R16, R4 ;  /* 0x000000101804723c */ /* 0x048ff00000041804 */
        /* <DEDUP_REMOVED lines=8> */
[C---:B-----5:R-:W-:Y:S08]  /*6950*/  HMMA.16816.F32.BF16 R172, R24.reuse, R192, R172 ;  /* 0x000000c018ac723c */ /* 0x060ff000000418ac */
[----:B------:R-:W-:Y:S01]  /*6960*/  HMMA.16816.F32.BF16 R168, R24, R194, R168 ;  /* 0x000000c218a8723c */ /* 0x000fe200000418a8 */
[----:B------:R-:W-:Y:S04]  /*6970*/  LDSM.16.M88.4 R24, [R230+0x4000] ;  /* 0x00400000e618783b */ /* 0x000fe80000000200 */
[----:B------:R-:W5:Y:S03]  /*6980*/  LDSM.16.M88.4 R192, [R227+0x12000] ;  /* 0x01200000e3c0783b */ /* 0x000f660000000200 */
        /* <DEDUP_REMOVED lines=25> */
[----:B------:R-:W1:Y:S03]  /*6b20*/  LDSM.16.M88.4 R184, [R233+0x14000] ;  /* 0x01400000e9b8783b */ /* 0x000e660000000200 */
[C---:B----4-:R-:W-:Y:S08]  /*6b30*/  HMMA.16816.F32.BF16 R4, R12.reuse, R196, R4 ;  /* 0x000000c40c04723c */ /* 0x050ff00000041804 */
[C---:B------:R-:W-:Y:S01]  /*6b40*/  HMMA.16816.F32.BF16 R20, R12.reuse, R198, R20 ;  /* 0x000000c60c14723c */ /* 0x040fe20000041814 */
[----:B------:R-:W4:Y:S07]  /*6b50*/  LDSM.16.M88.4 R196, [R233+0x14800] ;  /* 0x01480000e9c4783b */ /* 0x000f2e0000000200 */
[C---:B-----5:R-:W-:Y:S08]  /*6b60*/  HMMA.16816.F32.BF16 R180, R12.reuse, R192, R180 ;  /* 0x000000c00cb4723c */ /* 0x060ff000000418b4 */
        /* <DEDUP_REMOVED lines=9> */
[C---:B-1----:R-:W-:Y:S08]  /*6c00*/  HMMA.16816.F32.BF16 R4, R24.reuse, R184, R4 ;  /* 0x000000b81804723c */ /* 0x042ff00000041804 */
[C---:B------:R-:W-:Y:S01]  /*6c10*/  HMMA.16816.F32.BF16 R20, R24.reuse, R186, R20 ;  /* 0x000000ba1814723c */ /* 0x040fe20000041814 */
[----:B------:R-:W1:Y:S07]  /*6c20*/  LDSM.16.M88.4 R184, [R214] ;  /* 0x00000000d6b8783b */ /* 0x000e6e0000000200 */
[C---:B----4-:R-:W-:Y:S08]  /*6c30*/  HMMA.16816.F32.BF16 R180, R24.reuse, R196, R180 ;  /* 0x000000c418b4723c */ /* 0x050ff000000418b4 */
[C---:B------:R-:W-:Y:S01]  /*6c40*/  HMMA.16816.F32.BF16 R176, R24.reuse, R198, R176 ;  /* 0x000000c618b0723c */ /* 0x040fe200000418b0 */
[----:B------:R-:W4:Y:S07]  /*6c50*/  LDSM.16.M88.4 R196, [R213] ;  /* 0x00000000d5c4783b */ /* 0x000f2e0000000200 */
[C---:B-----5:R-:W-:Y:S08]  /*6c60*/  HMMA.16816.F32.BF16 R172, R24.reuse, R192, R172 ;  /* 0x000000c018ac723c */ /* 0x060ff000000418ac */
[C---:B------:R-:W-:Y:S01]  /*6c70*/  HMMA.16816.F32.BF16 R168, R24.reuse, R194, R168 ;  /* 0x000000c218a8723c */ /* 0x040fe200000418a8 */
[----:B------:R-:W5:Y:S07]  /*6c80*/  LDSM.16.M88.4 R192, [R212] ;  /* 0x00000000d4c0783b */ /* 0x000f6e0000000200 */
[C---:B--2---:R-:W-:Y:S08]  /*6c90*/  HMMA.16816.F32.BF16 R32, R24.reuse, R188, R32 ;  /* 0x000000bc1820723c */ /* 0x044ff00000041820 */
[----:B------:R-:W-:Y:S01]  /*6ca0*/  HMMA.16816.F32.BF16 R28, R24, R190, R28 ;  /* 0x000000be181c723c */ /* 0x000fe2000004181c */
[----:B------:R-:W-:Y:S04]  /*6cb0*/  LDSM.16.M88.4 R24, [R230+0x8000] ;  /* 0x00800000e618783b */ /* 0x000fe80000000200 */
[----:B------:R-:W-:Y:S03]  /*6cc0*/  LDSM.16.M88.4 R188, [R227+0x14800] ;  /* 0x01480000e3bc783b */ /* 0x000fe60000000200 */
[C---:B---3--:R-:W-:Y:S08]  /*6cd0*/  HMMA.16816.F32.BF16 R4, R16.reuse, R12, R4 ;  /* 0x0000000c1004723c */ /* 0x048ff00000041804 */
[C---:B------:R-:W-:Y:S01]  /*6ce0*/  HMMA.16816.F32.BF16 R20, R16.reuse, R14, R20 ;  /* 0x0000000e1014723c */ /* 0x040fe20000041814 */
[----:B------:R-:W2:Y:S07]  /*6cf0*/  LDSM.16.M88.4 R12, [R227+0x14000] ;  /* 0x01400000e30c783b */ /* 0x000eae0000000200 */
[C---:B-1----:R-:W-:Y:S08]  /*6d00*/  HMMA.16816.F32.BF16 R180, R16.reuse, R184, R180 ;  /* 0x000000b810b4723c */ /* 0x042ff000000418b4 */
[C---:B------:R-:W-:Y:S01]  /*6d10*/  HMMA.16816.F32.BF16 R176, R16.reuse, R186, R176 ;  /* 0x000000ba10b0723c */ /* 0x040fe200000418b0 */
[----:B------:R-:W1:Y:S07]  /*6d20*/  LDSM.16.M88.4 R184, [R227+0x15000] ;  /* 0x01500000e3b8783b */ /* 0x000e6e0000000200 */
[C---:B----4-:R-:W-:Y:S08]  /*6d30*/  HMMA.16816.F32.BF16 R172, R16.reuse, R196, R172 ;  /* 0x000000c410ac723c */ /* 0x050ff000000418ac */
[C---:B------:R-:W-:Y:S01]  /*6d40*/  HMMA.16816.F32.BF16 R168, R16.reuse, R198, R168 ;  /* 0x000000c610a8723c */ /* 0x040fe200000418a8 */
[----:B------:R-:W-:Y:S07]  /*6d50*/  LDSM.16.M88.4 R196, [R220+0x4800] ;  /* 0x00480000dcc4783b */ /* 0x000fee0000000200 */
[C---:B-----5:R-:W-:Y:S08]  /*6d60*/  HMMA.16816.F32.BF16 R32, R16.reuse, R192, R32 ;  /* 0x000000c01020723c */ /* 0x060ff00000041820 */
[----:B------:R-:W-:Y:S01]  /*6d70*/  HMMA.16816.F32.BF16 R28, R16, R194, R28 ;  /* 0x000000c2101c723c */ /* 0x000fe2000004181c */
[----:B------:R-:W3:Y:S04]  /*6d80*/  LDSM.16.M88.4 R192, [R227+0x15800] ;  /* 0x01580000e3c0783b */ /* 0x000ee80000000200 */
[----:B------:R-:W-:Y:S03]  /*6d90*/  LDSM.16.M88.4 R16, [R220+0x4000] ;  /* 0x00400000dc10783b */ /* 0x000fe60000000200 */
[C---:B--2---:R-:W-:Y:S08]  /*6da0*/  HMMA.16816.F32.BF16 R4, R24.reuse, R12, R4 ;  /* 0x0000000c1804723c */ /* 0x044ff00000041804 */
[C---:B------:R-:W-:Y:S01]  /*6db0*/  HMMA.16816.F32.BF16 R20, R24.reuse, R14, R20 ;  /* 0x0000000e1814723c */ /* 0x040fe20000041814 */
[----:B------:R-:W2:Y:S07]  /*6dc0*/  LDSM.16.M88.4 R12, [R229+0x8000] ;  /* 0x00800000e50c783b */ /* 0x000eae0000000200 */
[C---:B------:R-:W-:Y:S08]  /*6dd0*/  HMMA.16816.F32.BF16 R180, R24.reuse, R188, R180 ;  /* 0x000000bc18b4723c */ /* 0x040ff000000418b4 */
        /* <DEDUP_REMOVED lines=17> */
[----:B------:R-:W3:Y:S07]  /*6ef0*/  LDSM.16.M88.4 R188, [R233+0x17000] ;  /* 0x01700000e9bc783b */ /* 0x000eee0000000200 */
[C---:B-1----:R-:W-:Y:S08]  /*6f00*/  HMMA.16816.F32.BF16 R32, R12.reuse, R184, R32 ;  /* 0x000000b80c20723c */ /* 0x042ff00000041820 */
[----:B------:R-:W-:Y:S01]  /*6f10*/  HMMA.16816.F32.BF16 R28, R12, R186, R28 ;  /* 0x000000ba0c1c723c */ /* 0x000fe2000004181c */
[----:B------:R-:W1:Y:S04]  /*6f20*/  LDSM.16.M88.4 R12, [R211] ;  /* 0x00000000d30c783b */ /* 0x000e680000000200 */
[----:B------:R-:W4:Y:S03]  /*6f30*/  LDSM.16.M88.4 R184, [R233+0x17800] ;  /* 0x01780000e9b8783b */ /* 0x000f260000000200 */
[C---:B--2---:R-:W-:Y:S08]  /*6f40*/  HMMA.16816.F32.BF16 R4, R16.reuse, R192, R4 ;  /* 0x000000c01004723c */ /* 0x044ff00000041804 */
[C---:B------:R-:W-:Y:S01]  /*6f50*/  HMMA.16816.F32.BF16 R20, R16.reuse, R194, R20 ;  /* 0x000000c21014723c */ /* 0x040fe20000041814 */
[----:B------:R-:W-:Y:S07]  /*6f60*/  LDSM.16.M88.4 R192, [R210] ;  /* 0x00000000d2c0783b */ /* 0x000fee0000000200 */
[C---:B------:R-:W-:Y:S08]  /*6f70*/  HMMA.16816.F32.BF16 R180, R16.reuse, R24, R180 ;  /* 0x0000001810b4723c */ /* 0x040ff000000418b4 */
[C---:B------:R-:W-:Y:S01]  /*6f80*/  HMMA.16816.F32.BF16 R176, R16.reuse, R26, R176 ;  /* 0x0000001a10b0723c */ /* 0x040fe200000418b0 */
[----:B------:R-:W2:Y:S07]  /*6f90*/  LDSM.16.M88.4 R24, [R230+0xc000] ;  /* 0x00c00000e618783b */ /* 0x000eae0000000200 */
[----:B---3--:R-:W-:Y:S08]  /*6fa0*/  HMMA.16816.F32.BF16 R172, R16, R188, R172 ;  /* 0x000000bc10ac723c */ /* 0x008ff000000418ac */
[C---:B-1----:R-:W-:Y:S08]  /*6fb0*/  HMMA.16816.F32.BF16 R4, R196.reuse, R12, R4 ;  /* 0x0000000cc404723c */ /* 0x042ff00000041804 */
[----:B------:R-:W-:Y:S01]  /*6fc0*/  HMMA.16816.F32.BF16 R20, R196, R14, R20 ;  /* 0x0000000ec414723c */ /* 0x000fe20000041814 */
[----:B------:R-:W-:Y:S07]  /*6fd0*/  LDSM.16.M88.4 R12, [R220+0x6000] ;  /* 0x00600000dc0c783b */ /* 0x000fee0000000200 */
[C---:B------:R-:W-:Y:S01]  /*6fe0*/  HMMA.16816.F32.BF16 R168, R16.reuse, R190, R168 ;  /* 0x000000be10a8723c */ /* 0x040fe200000418a8 */
[----:B------:R-:W1:Y:S07]  /*6ff0*/  LDSM.16.M88.4 R188, [R209] ;  /* 0x00000000d1bc783b */ /* 0x000e6e0000000200 */
[C---:B----4-:R-:W-:Y:S08]  /*7000*/  HMMA.16816.F32.BF16 R32, R16.reuse, R184, R32 ;  /* 0x000000b81020723c */ /* 0x050ff00000041820 */
[----:B------:R-:W-:Y:S01]  /*7010*/  HMMA.16816.F32.BF16 R28, R16, R186, R28 ;  /* 0x000000ba101c723c */ /* 0x000fe2000004181c */
[----:B------:R-:W3:Y:S04]  /*7020*/  LDSM.16.M88.4 R16, [R229+0xc000] ;  /* 0x00c00000e510783b */ /* 0x000ee80000000200 */
[----:B------:R-:W4:Y:S03]  /*7030*/  LDSM.16.M88.4 R184, [R208] ;  /* 0x00000000d0b8783b */ /* 0x000f260000000200 */
[C---:B--2---:R-:W-:Y:S08]  /*7040*/  HMMA.16816.F32.BF16 R4, R24.reuse, R204, R4 ;  /* 0x000000cc1804723c */ /* 0x044ff00000041804 */
[----:B------:R-:W-:Y:S08]  /*7050*/  HMMA.16816.F32.BF16 R20, R24, R206, R20 ;  /* 0x000000ce1814723c */ /* 0x000ff00000041814 */
[C---:B------:R-:W-:Y:S08]  /*7060*/  HMMA.16816.F32.BF16 R180, R196.reuse, R192, R180 ;  /* 0x000000c0c4b4723c */ /* 0x040ff000000418b4 */
[C---:B------:R-:W-:Y:S01]  /*7070*/  HMMA.16816.F32.BF16 R176, R196.reuse, R194, R176 ;  /* 0x000000c2c4b0723c */ /* 0x040fe200000418b0 */
[----:B------:R-:W2:Y:S07]  /*7080*/  LDSM.16.M88.4 R192, [R227+0x17000] ;  /* 0x01700000e3c0783b */ /* 0x000eae0000000200 */
[----:B-1----:R-:W-:Y:S08]  /*7090*/  HMMA.16816.F32.BF16 R172, R196, R188, R172 ;  /* 0x000000bcc4ac723c */ /* 0x002ff000000418ac */
[C---:B---3--:R-:W-:Y:S08]  /*70a0*/  HMMA.16816.F32.BF16 R4, R16.reuse, R12, R4 ;  /* 0x0000000c1004723c */ /* 0x048ff00000041804 */
[----:B------:R-:W-:Y:S01]  /*70b0*/  HMMA.16816.F32.BF16 R20, R16, R14, R20 ;  /* 0x0000000e1014723c */ /* 0x000fe20000041814 */
[----:B------:R-:W1:Y:S07]  /*70c0*/  LDSM.16.M88.4 R12, [R227+0x17800] ;  /* 0x01780000e30c783b */ /* 0x000e6e0000000200 */
[C---:B----4-:R-:W-:Y:S08]  /*70d0*/  HMMA.16816.F32.BF16 R32, R196.reuse, R184, R32 ;  /* 0x000000b8c420723c */ /* 0x050ff00000041820 */
[----:B------:R-:W-:Y:S01]  /*70e0*/  HMMA.16816.F32.BF16 R28, R196, R186, R28 ;  /* 0x000000bac41c723c */ /* 0x000fe2000004181c */
[----:B------:R-:W-:Y:S01]  /*70f0*/  LDSM.16.M88.4 R184, [R220+0x6800] ;  /* 0x00680000dcb8783b */ /* 0x000fe20000000200 */
[----:B------:R-:W-:-:S02]  /*7100*/  FMUL.FTZ R167, R4, c[0x0][0x2ec] ;  /* 0x0000bb0004a77a20 */ /* 0x000fc40000410000 */
[----:B------:R-:W-:Y:S02]  /*7110*/  FMUL.FTZ R4, R5, c[0x0][0x2ec] ;  /* 0x0000bb0005047a20 */ /* 0x000fe40000410000 */
[----:B------:R-:W-:Y:S02]  /*7120*/  FMUL.FTZ R166, R7, c[0x0][0x2ec] ;  /* 0x0000bb0007a67a20 */ /* 0x000fe40000410000 */
[----:B------:R-:W-:Y:S01]  /*7130*/  HMMA.16816.F32.BF16 R168, R196, R190, R168 ;  /* 0x000000bec4a8723c */ /* 0x000fe200000418a8 */
[----:B------:R-:W3:Y:S01]  /*7140*/  LDSM.16.M88.4 R188, [R227+0x16800] ;  /* 0x01680000e3bc783b */ /* 0x000ee20000000200 */
[----:B------:R-:W-:Y:S01]  /*7150*/  FMUL.FTZ R22, R22, c[0x0][0x2ec] ;  /* 0x0000bb0016167a20 */ /* 0x000fe20000410000 */
[----:B------:R-:W-:Y:S01]  /*7160*/  MUFU.TANH R4, R4 ;  /* 0x0000000400047308 */ /* 0x000fe20000002400 */
[----:B------:R-:W-:Y:S02]  /*7170*/  FMUL.FTZ R23, R23, c[0x0][0x2ec] ;  /* 0x0000bb0017177a20 */ /* 0x000fe40000410000 */
[----:B------:R-:W-:Y:S01]  /*7180*/  FMUL.FTZ R6, R6, c[0x0][0x2ec] ;  /* 0x0000bb0006067a20 */ /* 0x000fe20000410000 */
[C---:B------:R-:W-:Y:S01]  /*7190*/  IADD3 R197, R165.reuse, 0x11, RZ ;  /* 0x00000011a5c57810 */ /* 0x040fe20007ffe0ff */
[----:B--2---:R-:W-:Y:S01]  /*71a0*/  HMMA.16816.F32.BF16 R172, R24, R192, R172 ;  /* 0x000000c018ac723c */ /* 0x004fe200000418ac */
[----:B------:R-:W-:-:S02]  /*71b0*/  IADD3 R199, R165, 0x18, RZ ;  /* 0x00000018a5c77810 */ /* 0x000fc40007ffe0ff */
[----:B------:R-:W-:Y:S04]  /*71c0*/  MUFU.TANH R22, R22 ;  /* 0x0000001600167308 */ /* 0x000fe80000002400 */
[C---:B------:R-:W-:Y:S01]  /*71d0*/  IADD3 R193, R165.reuse, 0x9, RZ ;  /* 0x00000009a5c17810 */ /* 0x040fe20007ffe0ff */
[C---:B-1----:R-:W-:Y:S03]  /*71e0*/  HMMA.16816.F32.BF16 R32, R24.reuse, R12, R32 ;  /* 0x0000000c1820723c */ /* 0x042fe60000041820 */
[----:B------:R-:W-:Y:S05]  /*71f0*/  MUFU.TANH R166, R166 ;  /* 0x000000a600a67308 */ /* 0x000fea0000002400 */
[C---:B------:R-:W-:Y:S01]  /*7200*/  HMMA.16816.F32.BF16 R28, R24.reuse, R14, R28 ;  /* 0x0000000e181c723c */ /* 0x040fe2000004181c */
[----:B------:R-:W1:Y:S02]  /*7210*/  LDSM.16.M88.4 R12, [R220+0x7000] ;  /* 0x00700000dc0c783b */ /* 0x000e640000000200 */
[----:B------:R-:W-:Y:S05]  /*7220*/  MUFU.TANH R23, R23 ;  /* 0x0000001700177308 */ /* 0x000fea0000002400 */
[C---:B------:R-:W-:Y:S03]  /*7230*/  HMMA.16816.F32.BF16 R168, R24.reuse, R194, R168 ;  /* 0x000000c218a8723c */ /* 0x040fe600000418a8 */
[----:B------:R-:W-:Y:S04]  /*7240*/  I2F R192, R197 ;  /* 0x000000c500c07306 */ /* 0x000fe80000201400 */
[C---:B------:R-:W-:Y:S01]  /*7250*/  IADD3 R195, R165.reuse, 0x10, RZ ;  /* 0x00000010a5c37810 */ /* 0x040fe20007ffe0ff */
[C---:B---3--:R-:W-:Y:S03]  /*7260*/  HMMA.16816.F32.BF16 R180, R24.reuse, R188, R180 ;  /* 0x000000bc18b4723c */ /* 0x048fe600000418b4 */
[----:B------:R-:W-:Y:S04]  /*7270*/  I2F R188, R193 ;  /* 0x000000c100bc7306 */ /* 0x000fe80000201400 */
[----:B------:R-:W-:Y:S01]  /*7280*/  IADD3 R189, R165, 0x1, RZ ;  /* 0x00000001a5bd7810 */ /* 0x000fe20007ffe0ff */
[----:B------:R-:W-:Y:S03]  /*7290*/  HMMA.16816.F32.BF16 R176, R24, R190, R176 ;  /* 0x000000be18b0723c */ /* 0x000fe600000418b0 */
[----:B------:R-:W2:Y:S01]  /*72a0*/  MUFU.TANH R167, R167 ;  /* 0x000000a700a77308 */ /* 0x000ea20000002400 */
[----:B------:R-:W-:-:S02]  /*72b0*/  ISETP.GE.AND P1, PT, R189, R200, PT ;  /* 0x000000c8bd00720c */ /* 0x000fc40003f26270 */
[----:B------:R-:W-:Y:S02]  /*72c0*/  ISETP.GE.AND P2, PT, R189, R2, PT ;  /* 0x00000002bd00720c */ /* 0x000fe40003f46270 */
[C---:B------:R-:W-:Y:S01]  /*72d0*/  IADD3 R191, R165.reuse, 0x8, RZ ;  /* 0x00000008a5bf7810 */ /* 0x040fe20007ffe0ff */
[----:B------:R-:W-:Y:S01]  /*72e0*/  FMUL.FTZ R190, R20, c[0x0][0x2ec] ;  /* 0x0000bb0014be7a20 */ /* 0x000fe20000410000 */
[----:B------:R-:W-:Y:S01]  /*72f0*/  IADD3 R25, R165, 0x19, RZ ;  /* 0x00000019a5197810 */ /* 0x000fe20007ffe0ff */
[----:B------:R-:W3:Y:S01]  /*7300*/  I2F R5, R189 ;  /* 0x000000bd00057306 */ /* 0x000ee20000201400 */
[----:B------:R-:W-:Y:S01]  /*7310*/  FMUL.FTZ R27, R21, c[0x0][0x2ec] ;  /* 0x0000bb00151b7a20 */ /* 0x000fe20000410000 */
[----:B------:R-:W-:-:S03]  /*7320*/  ISETP.GE.AND P0, PT, R191, R200, PT ;  /* 0x000000c8bf00720c */ /* 0x000fc60003f06270 */
[----:B------:R-:W-:Y:S03]  /*7330*/  HMMA.16816.F32.BF16 R180, R16, R184, R180 ;  /* 0x000000b810b4723c */ /* 0x000fe600000418b4 */
[----:B------:R4:W-:Y:S01]  /*7340*/  I2F R7, R191 ;  /* 0x000000bf00077306 */ /* 0x0009e20000201400 */
[----:B--2---:R-:W-:-:S04]  /*7350*/  FFMA.FTZ R167, R0, UR4, R167 ;  /* 0x0000000400a77c23 */ /* 0x004fc800080100a7 */
[C---:B-1----:R-:W-:Y:S03]  /*7360*/  HMMA.16816.F32.BF16 R172, R16.reuse, R12, R172 ;  /* 0x0000000c10ac723c */ /* 0x042fe600000418ac */
[----:B------:R-:W-:Y:S01]  /*7370*/  MUFU.TANH R190, R190 ;  /* 0x000000be00be7308 */ /* 0x000fe20000002400 */
[----:B---3--:R-:W-:Y:S01]  /*7380*/  FFMA.FTZ R4, R5, UR4, R4 ;  /* 0x0000000405047c23 */ /* 0x008fe20008010004 */
[----:B------:R-:W-:Y:S01]  /*7390*/  IADD3 R189, R165, 0x28, RZ ;  /* 0x00000028a5bd7810 */ /* 0x000fe20007ffe0ff */
[----:B------:R-:W-:Y:S02]  /*73a0*/  FFMA.FTZ R5, R5, UR4, R166 ;  /* 0x0000000405057c23 */ /* 0x000fe400080100a6 */
[----:B------:R-:W-:Y:S01]  /*73b0*/  HMMA.16816.F32.BF16 R168, R16, R14, R168 ;  /* 0x0000000e10a8723c */ /* 0x000fe200000418a8 */
[----:B------:R-:W1:Y:S02]  /*73c0*/  LDSM.16.M88.4 R12, [R220+0x7800] ;  /* 0x00780000dc0c783b */ /* 0x000e640000000200 */
[----:B------:R-:W-:Y:S01]  /*73d0*/  I2F R20, R195 ;  /* 0x000000c300147306 */ /* 0x000fe20000201400 */
[----:B------:R-:W-:Y:S01]  /*73e0*/  FSEL R4, R4, -INF , !P1 ;  /* 0xff80000004047808 */ /* 0x000fe20004800000 */
[----:B------:R-:W-:-:S04]  /*73f0*/  DEPBAR.LE SB0, 0x0 ;  /* 0x000080000000791a */ /* 0x000fc80000000000 */
[----:B------:R-:W-:Y:S01]  /*7400*/  HMMA.16816.F32.BF16 R176, R16, R186, R176 ;  /* 0x000000ba10b0723c */ /* 0x000fe200000418b0 */
[----:B------:R-:W-:Y:S01]  /*7410*/  FMUL.FTZ R180, R180, c[0x0][0x2ec] ;  /* 0x0000bb00b4b47a20 */ /* 0x000fe20000410000 */
[----:B------:R-:W-:Y:S01]  /*7420*/  MUFU.TANH R27, R27 ;  /* 0x0000001b001b7308 */ /* 0x000fe20000002400 */
[----:B------:R-:W-:Y:S01]  /*7430*/  FMUL.FTZ R182, R182, c[0x0][0x2ec] ;  /* 0x0000bb00b6b67a20 */ /* 0x000fe20000410000 */
[----:B------:R-:W-:Y:S01]  /*7440*/  ISETP.GE.AND P1, PT, R191, R2, PT ;  /* 0x00000002bf00720c */ /* 0x000fe20003f26270 */
[----:B------:R-:W-:Y:S01]  /*7450*/  FMUL.FTZ R181, R181, c[0x0][0x2ec] ;  /* 0x0000bb00b5b57a20 */ /* 0x000fe20000410000 */
[----:B------:R-:W-:Y:S01]  /*7460*/  FSEL R5, R5, -INF , !P2 ;  /* 0xff80000005057808 */ /* 0x000fe20005000000 */
[----:B------:R-:W-:Y:S01]  /*7470*/  FMUL.FTZ R183, R183, c[0x0][0x2ec] ;  /* 0x0000bb00b7b77a20 */ /* 0x000fe20000410000 */
[----:B------:R-:W-:Y:S01]  /*7480*/  ISETP.GE.AND P2, PT, R193, R200, PT ;  /* 0x000000c8c100720c */ /* 0x000fe20003f46270 */
[----:B------:R-:W-:Y:S01]  /*7490*/  FMUL.FTZ R174, R174, c[0x0][0x2ec] ;  /* 0x0000bb00aeae7a20 */ /* 0x000fe20000410000 */
[----:B------:R-:W2:Y:S05]  /*74a0*/  MUFU.TANH R185, R180 ;  /* 0x000000b400b97308 */ /* 0x000eaa0000002400 */
[----:B------:R-:W-:-:S03]  /*74b0*/  FMUL.FTZ R168, R168, c[0x0][0x2ec] ;  /* 0x0000bb00a8a87a20 */ /* 0x000fc60000410000 */
[----:B------:R-:W-:Y:S01]  /*74c0*/  MUFU.TANH R187, R182 ;  /* 0x000000b600bb7308 */ /* 0x000fe20000002400 */
[----:B------:R-:W-:Y:S01]  /*74d0*/  FMUL.FTZ R207, R169, c[0x0][0x2ec] ;  /* 0x0000bb00a9cf7a20 */ /* 0x000fe20000410000 */
[----:B------:R-:W-:Y:S01]  /*74e0*/  IADD3 R169, R165, 0x29, RZ ;  /* 0x00000029a5a97810 */ /* 0x000fe20007ffe0ff */
[----:B----4-:R-:W-:Y:S01]  /*74f0*/  FMUL.FTZ R191, R171, c[0x0][0x2ec] ;  /* 0x0000bb00abbf7a20 */ /* 0x010fe20000410000 */
[----:B------:R-:W-:Y:S02]  /*7500*/  IADD3 R171, R165, 0x39, RZ ;  /* 0x00000039a5ab7810 */ /* 0x000fe40007ffe0ff */
[----:B------:R-:W-:Y:S02]  /*7510*/  FMUL.FTZ R201, R176, c[0x0][0x2ec] ;  /* 0x0000bb00b0c97a20 */ /* 0x000fe40000410000 */
[----:B------:R-:W-:Y:S01]  /*7520*/  FMUL.FTZ R26, R177, c[0x0][0x2ec] ;  /* 0x0000bb00b11a7a20 */ /* 0x000fe20000410000 */
[----:B------:R-:W3:Y:S01]  /*7530*/  MUFU.TANH R181, R181 ;  /* 0x000000b500b57308 */ /* 0x000ee20000002400 */
[----:B------:R-:W-:-:S02]  /*7540*/  FMUL.FTZ R177, R178, c[0x0][0x2ec] ;  /* 0x0000bb00b2b17a20 */ /* 0x000fc40000410000 */
[----:B------:R-:W-:Y:S02]  /*7550*/  FMUL.FTZ R178, R179, c[0x0][0x2ec] ;  /* 0x0000bb00b3b27a20 */ /* 0x000fe40000410000 */
[----:B------:R-:W-:Y:S01]  /*7560*/  FMUL.FTZ R176, R172, c[0x0][0x2ec] ;  /* 0x0000bb00acb07a20 */ /* 0x000fe20000410000 */
[C---:B-1----:R-:W-:Y:S01]  /*7570*/  HMMA.16816.F32.BF16 R32, R16.reuse, R12, R32 ;  /* 0x0000000c1020723c */ /* 0x042fe20000041820 */
[----:B------:R-:W-:Y:S01]  /*7580*/  FMUL.FTZ R172, R173, c[0x0][0x2ec] ;  /* 0x0000bb00adac7a20 */ /* 0x000fe20000410000 */
[----:B------:R-:W-:Y:S01]  /*7590*/  I2F R184, R199 ;  /* 0x000000c700b87306 */ /* 0x000fe20000201400 */
[----:B------:R-:W-:Y:S01]  /*75a0*/  FMUL.FTZ R173, R175, c[0x0][0x2ec] ;  /* 0x0000bb00afad7a20 */ /* 0x000fe20000410000 */
[----:B------:R-:W-:Y:S01]  /*75b0*/  IADD3 R175, R165, 0x21, RZ ;  /* 0x00000021a5af7810 */ /* 0x000fe20007ffe0ff */
[----:B--2---:R-:W-:Y:S02]  /*75c0*/  FFMA.FTZ R185, R20, UR4, R185 ;  /* 0x0000000414b97c23 */ /* 0x004fe400080100b9 */
[C---:B------:R-:W-:Y:S01]  /*75d0*/  FFMA.FTZ R13, R7.reuse, UR4, R22 ;  /* 0x00000004070d7c23 */ /* 0x040fe20008010016 */
[----:B------:R-:W-:Y:S01]  /*75e0*/  HMMA.16816.F32.BF16 R28, R16, R14, R28 ;  /* 0x0000000e101c723c */ /* 0x000fe2000004181c */
[----:B------:R-:W-:Y:S01]  /*75f0*/  FFMA.FTZ R12, R7, UR4, R190 ;  /* 0x00000004070c7c23 */ /* 0x000fe200080100be */
[----:B------:R-:W1:Y:S01]  /*7600*/  MUFU.TANH R201, R201 ;  /* 0x000000c900c97308 */ /* 0x000e620000002400 */
[C---:B------:R-:W-:Y:S01]  /*7610*/  FFMA.FTZ R22, R188.reuse, UR4, R27 ;  /* 0x00000004bc167c23 */ /* 0x040fe2000801001b */
[----:B------:R-:W-:Y:S01]  /*7620*/  FSEL R13, R13, -INF , !P1 ;  /* 0xff8000000d0d7808 */ /* 0x000fe20004800000 */
[----:B------:R-:W-:Y:S01]  /*7630*/  FFMA.FTZ R7, R188, UR4, R23 ;  /* 0x00000004bc077c23 */ /* 0x000fe20008010017 */
[----:B------:R-:W-:Y:S01]  /*7640*/  ISETP.GE.AND P1, PT, R195, R200, PT ;  /* 0x000000c8c300720c */ /* 0x000fe20003f26270 */
[----:B------:R-:W-:Y:S01]  /*7650*/  FMUL.FTZ R190, R170, c[0x0][0x2ec] ;  /* 0x0000bb00aabe7a20 */ /* 0x000fe20000410000 */
[----:B------:R-:W-:Y:S01]  /*7660*/  FSEL R12, R12, -INF , !P0 ;  /* 0xff8000000c0c7808 */ /* 0x000fe20004000000 */
[----:B---3--:R-:W-:Y:S01]  /*7670*/  FFMA.FTZ R181, R192, UR4, R181 ;  /* 0x00000004c0b57c23 */ /* 0x008fe200080100b5 */
[----:B------:R-:W2:Y:S01]  /*7680*/  MUFU.TANH R183, R183 ;  /* 0x000000b700b77308 */ /* 0x000ea20000002400 */
[----:B------:R-:W-:Y:S01]  /*7690*/  FSEL R188, R185, -INF , !P1 ;  /* 0xff800000b9bc7808 */ /* 0x000fe20004800000 */
[----:B------:R-:W-:Y:S01]  /*76a0*/  FFMA.FTZ R185, R20, UR4, R187 ;  /* 0x0000000414b97c23 */ /* 0x000fe200080100bb */
[----:B------:R-:W-:-:S02]  /*76b0*/  ISETP.GE.AND P0, PT, R193, R2, PT ;  /* 0x00000002c100720c */ /* 0x000fc40003f06270 */
[----:B------:R-:W-:Y:S01]  /*76c0*/  FSEL R22, R22, -INF , !P2 ;  /* 0xff80000016167808 */ /* 0x000fe20005000000 */
[----:B------:R-:W-:Y:S01]  /*76d0*/  FMUL.FTZ R17, R34, c[0x0][0x2ec] ;  /* 0x0000bb0022117a20 */ /* 0x000fe20000410000 */
[----:B------:R-:W-:Y:S01]  /*76e0*/  ISETP.GE.AND P2, PT, R195, R2, PT ;  /* 0x00000002c300720c */ /* 0x000fe20003f46270 */
[----:B------:R-:W3:Y:S01]  /*76f0*/  MUFU.TANH R177, R177 ;  /* 0x000000b100b17308 */ /* 0x000ee20000002400 */
[----:B------:R-:W-:Y:S01]  /*7700*/  FSEL R7, R7, -INF , !P0 ;  /* 0xff80000007077808 */ /* 0x000fe20004000000 */
[----:B-1----:R-:W-:Y:S01]  /*7710*/  FFMA.FTZ R24, R184, UR4, R201 ;  /* 0x00000004b8187c23 */ /* 0x002fe200080100c9 */
[-C--:B------:R-:W-:Y:S01]  /*7720*/  ISETP.GE.AND P0, PT, R197, R200.reuse, PT ;  /* 0x000000c8c500720c */ /* 0x080fe20003f06270 */
[----:B------:R-:W-:Y:S01]  /*7730*/  FMUL.FTZ R32, R32, c[0x0][0x2ec] ;  /* 0x0000bb0020207a20 */ /* 0x000fe20000410000 */
[----:B------:R-:W-:Y:S01]  /*7740*/  FSEL R185, R185, -INF , !P2 ;  /* 0xff800000b9b97808 */ /* 0x000fe20005000000 */
[----:B------:R-:W-:Y:S01]  /*7750*/  FMUL.FTZ R15, R33, c[0x0][0x2ec] ;  /* 0x0000bb00210f7a20 */ /* 0x000fe20000410000 */
[----:B------:R-:W-:Y:S01]  /*7760*/  ISETP.GE.AND P2, PT, R199, R200, PT ;  /* 0x000000c8c700720c */ /* 0x000fe20003f46270 */
[----:B------:R-:W-:Y:S01]  /*7770*/  I2F R21, R25 ;  /* 0x0000001900157306 */ /* 0x000fe20000201400 */
[----:B--2---:R-:W-:Y:S01]  /*7780*/  FFMA.FTZ R183, R192, UR4, R183 ;  /* 0x00000004c0b77c23 */ /* 0x004fe200080100b7 */
[-C--:B------:R-:W-:Y:S01]  /*7790*/  ISETP.GE.AND P1, PT, R197, R2.reuse, PT ;  /* 0x00000002c500720c */ /* 0x080fe20003f26270 */
[----:B------:R-:W-:Y:S01]  /*77a0*/  FMUL.FTZ R19, R35, c[0x0][0x2ec] ;  /* 0x0000bb0023137a20 */ /* 0x000fe20000410000 */
[----:B------:R-:W-:Y:S01]  /*77b0*/  FSEL R186, R181, -INF , !P0 ;  /* 0xff800000b5ba7808 */ /* 0x000fe20004000000 */
[----:B------:R-:W-:Y:S01]  /*77c0*/  FMUL.FTZ R30, R30, c[0x0][0x2ec] ;  /* 0x0000bb001e1e7a20 */ /* 0x000fe20000410000 */
[----:B------:R-:W-:Y:S01]  /*77d0*/  IADD3 R23, R165, 0x31, RZ ;  /* 0x00000031a5177810 */ /* 0x000fe20007ffe0ff */
[----:B------:R-:W-:Y:S01]  /*77e0*/  FMUL.FTZ R29, R29, c[0x0][0x2ec] ;  /* 0x0000bb001d1d7a20 */ /* 0x000fe20000410000 */
[----:B------:R-:W1:Y:S01]  /*77f0*/  MUFU.TANH R178, R178 ;  /* 0x000000b200b27308 */ /* 0x000e620000002400 */
[----:B---3--:R-:W-:Y:S01]  /*7800*/  FFMA.FTZ R187, R184, UR4, R177 ;  /* 0x00000004b8bb7c23 */ /* 0x008fe200080100b1 */
[----:B------:R-:W-:Y:S01]  /*7810*/  ISETP.GE.AND P0, PT, R199, R2, PT ;  /* 0x00000002c700720c */ /* 0x000fe20003f06270 */
[----:B------:R-:W-:Y:S01]  /*7820*/  FMUL.FTZ R31, R31, c[0x0][0x2ec] ;  /* 0x0000bb001f1f7a20 */ /* 0x000fe20000410000 */
[----:B------:R-:W-:-:S02]  /*7830*/  FSEL R24, R24, -INF , !P2 ;  /* 0xff80000018187808 */ /* 0x000fc40005000000 */
[----:B------:R-:W-:Y:S02]  /*7840*/  ISETP.GE.AND P2, PT, R25, R2, PT ;  /* 0x000000021900720c */ /* 0x000fe40003f46270 */
[----:B------:R-:W2:Y:S01]  /*7850*/  MUFU.TANH R26, R26 ;  /* 0x0000001a001a7308 */ /* 0x000ea20000002400 */
[----:B------:R-:W-:Y:S02]  /*7860*/  FSEL R195, R183, -INF , !P1 ;  /* 0xff800000b7c37808 */ /* 0x000fe40004800000 */
[-C--:B------:R-:W-:Y:S02]  /*7870*/  ISETP.GE.AND P1, PT, R25, R200.reuse, PT ;  /* 0x000000c81900720c */ /* 0x080fe40003f26270 */
[----:B------:R-:W-:Y:S02]  /*7880*/  FSEL R187, R187, -INF , !P0 ;  /* 0xff800000bbbb7808 */ /* 0x000fe40004000000 */
[----:B------:R-:W-:Y:S01]  /*7890*/  ISETP.GE.AND P0, PT, R203, R200, PT ;  /* 0x000000c8cb00720c */ /* 0x000fe20003f06270 */
[----:B------:R-:W-:Y:S01]  /*78a0*/  MUFU.TANH R176, R176 ;  /* 0x000000b000b07308 */ /* 0x000fe20000002400 */
[----:B-1----:R-:W-:Y:S01]  /*78b0*/  FFMA.FTZ R178, R21, UR4, R178 ;  /* 0x0000000415b27c23 */ /* 0x002fe200080100b2 */
[----:B------:R-:W-:-:S04]  /*78c0*/  IADD3 R27, R165, 0x38, RZ ;  /* 0x00000038a51b7810 */ /* 0x000fc80007ffe0ff */
[----:B------:R-:W-:Y:S02]  /*78d0*/  FSEL R193, R178, -INF , !P2 ;  /* 0xff800000b2c17808 */ /* 0x000fe40005000000 */
[----:B------:R-:W1:Y:S01]  /*78e0*/  I2F R179, R203 ;  /* 0x000000cb00b37306 */ /* 0x000e620000201400 */
[----:B--2---:R-:W-:Y:S01]  /*78f0*/  FFMA.FTZ R26, R21, UR4, R26 ;  /* 0x00000004151a7c23 */ /* 0x004fe2000801001a */
[----:B------:R-:W-:Y:S01]  /*7900*/  ISETP.GE.AND P2, PT, R175, R200, PT ;  /* 0x000000c8af00720c */ /* 0x000fe20003f46270 */
[----:B------:R-:W-:-:S03]  /*7910*/  FMUL.FTZ R21, R28, c[0x0][0x2ec] ;  /* 0x0000bb001c157a20 */ /* 0x000fc60000410000 */
[----:B------:R-:W-:Y:S02]  /*7920*/  FSEL R26, R26, -INF , !P1 ;  /* 0xff8000001a1a7808 */ /* 0x000fe40004800000 */
[----:B------:R-:W-:Y:S01]  /*7930*/  MUFU.TANH R172, R172 ;  /* 0x000000ac00ac7308 */ /* 0x000fe20000002400 */
[----:B------:R-:W-:-:S07]  /*7940*/  ISETP.GE.AND P1, PT, R203, R2, PT ;  /* 0x00000002cb00720c */ /* 0x000fce0003f26270 */
[----:B------:R-:W2:Y:S01]  /*7950*/  I2F R180, R175 ;  /* 0x000000af00b47306 */ /* 0x000ea20000201400 */
[----:B-1----:R-:W-:-:S05]  /*7960*/  FFMA.FTZ R176, R179, UR4, R176 ;  /* 0x00000004b3b07c23 */ /* 0x002fca00080100b0 */
[----:B------:R-:W-:Y:S02]  /*7970*/  FSEL R196, R176, -INF , !P0 ;  /* 0xff800000b0c47808 */ /* 0x000fe40004000000 */
[----:B------:R-:W1:Y:S01]  /*7980*/  MUFU.TANH R174, R174 ;  /* 0x000000ae00ae7308 */ /* 0x000e620000002400 */
[----:B------:R-:W-:-:S07]  /*7990*/  ISETP.GE.AND P0, PT, R175, R2, PT ;  /* 0x00000002af00720c */ /* 0x000fce0003f06270 */
[----:B------:R-:W-:Y:S01]  /*79a0*/  I2F R182, R241 ;  /* 0x000000f100b67306 */ /* 0x000fe20000201400 */
[----:B--2---:R-:W-:-:S05]  /*79b0*/  FFMA.FTZ R172, R180, UR4, R172 ;  /* 0x00000004b4ac7c23 */ /* 0x004fca00080100ac */
[----:B------:R-:W-:Y:S02]  /*79c0*/  FSEL R194, R172, -INF , !P2 ;  /* 0xff800000acc27808 */ /* 0x000fe40005000000 */
[----:B------:R-:W2:Y:S01]  /*79d0*/  MUFU.TANH R17, R17 ;  /* 0x0000001100117308 */ /* 0x000ea20000002400 */
[----:B-1----:R-:W-:Y:S01]  /*79e0*/  FFMA.FTZ R174, R179, UR4, R174 ;  /* 0x00000004b3ae7c23 */ /* 0x002fe200080100ae */
[----:B------:R-:W-:-:S06]  /*79f0*/  ISETP.GE.AND P2, PT, R189, R2, PT ;  /* 0x00000002bd00720c */ /* 0x000fcc0003f46270 */
[----:B------:R-:W1:Y:S08]  /*7a00*/  MUFU.TANH R173, R173 ;  /* 0x000000ad00ad7308 */ /* 0x000e700000002400 */
[----:B------:R-:W-:Y:S01]  /*7a10*/  I2F R205, R189 ;  /* 0x000000bd00cd7306 */ /* 0x000fe20000201400 */
[----:B--2---:R-:W-:-:S07]  /*7a20*/  FFMA.FTZ R179, R182, UR4, R17 ;  /* 0x00000004b6b37c23 */ /* 0x004fce0008010011 */
[----:B------:R-:W2:Y:S01]  /*7a30*/  MUFU.TANH R190, R190 ;  /* 0x000000be00be7308 */ /* 0x000ea20000002400 */
[----:B-1----:R-:W-:-:S07]  /*7a40*/  FFMA.FTZ R173, R180, UR4, R173 ;  /* 0x00000004b4ad7c23 */ /* 0x002fce00080100ad */
[----:B------:R-:W1:Y:S08]  /*7a50*/  MUFU.TANH R168, R168 ;  /* 0x000000a800a87308 */ /* 0x000e700000002400 */
[----:B------:R-:W-:Y:S01]  /*7a60*/  MUFU.TANH R207, R207 ;  /* 0x000000cf00cf7308 */ /* 0x000fe20000002400 */
[----:B--2---:R-:W-:-:S05]  /*7a70*/  FFMA.FTZ R33, R205, UR4, R190 ;  /* 0x00000004cd217c23 */ /* 0x004fca00080100be */
[----:B------:R-:W-:Y:S02]  /*7a80*/  FSEL R33, R33, -INF , !P2 ;  /* 0xff80000021217808 */ /* 0x000fe40005000000 */
[----:B------:R-:W2:Y:S01]  /*7a90*/  I2F R166, R169 ;  /* 0x000000a900a67306 */ /* 0x000ea20000201400 */
[----:B-1----:R-:W-:Y:S01]  /*7aa0*/  FFMA.FTZ R34, R205, UR4, R168 ;  /* 0x00000004cd227c23 */ /* 0x002fe200080100a8 */
[----:B------:R-:W-:-:S06]  /*7ab0*/  ISETP.GE.AND P2, PT, R241, R200, PT ;  /* 0x000000c8f100720c */ /* 0x000fcc0003f46270 */
[----:B------:R2:W1:Y:S08]  /*7ac0*/  MUFU.TANH R177, R32 ;  /* 0x0000002000b17308 */ /* 0x0004700000002400 */
[----:B------:R-:W-:Y:S08]  /*7ad0*/  I2F R170, R23 ;  /* 0x0000001700aa7306 */ /* 0x000ff00000201400 */
[----:B------:R-:W3:Y:S01]  /*7ae0*/  MUFU.TANH R15, R15 ;  /* 0x0000000f000f7308 */ /* 0x000ee20000002400 */
[----:B--2---:R-:W-:-:S02]  /*7af0*/  FFMA.FTZ R32, R166, UR4, R207 ;  /* 0x00000004a6207c23 */ /* 0x004fc400080100cf */
[----:B-1----:R-:W-:-:S05]  /*7b00*/  FFMA.FTZ R177, R182, UR4, R177 ;  /* 0x00000004b6b17c23 */ /* 0x002fca00080100b1 */
[----:B------:R-:W1:Y:S01]  /*7b10*/  MUFU.TANH R17, R6 ;  /* 0x0000000600117308 */ /* 0x000e620000002400 */
[----:B------:R-:W-:Y:S02]  /*7b20*/  FSEL R184, R177, -INF , !P2 ;  /* 0xff800000b1b87808 */ /* 0x000fe40005000000 */
[----:B------:R-:W-:-:S05]  /*7b30*/  ISETP.GE.AND P2, PT, R23, R200, PT ;  /* 0x000000c81700720c */ /* 0x000fca0003f46270 */
[----:B------:R-:W2:Y:S01]  /*7b40*/  MUFU.TANH R19, R19 ;  /* 0x0000001300137308 */ /* 0x000ea20000002400 */
[----:B---3--:R-:W-:-:S05]  /*7b50*/  FFMA.FTZ R15, R170, UR4, R15 ;  /* 0x00000004aa0f7c23 */ /* 0x008fca000801000f */
[----:B------:R-:W-:Y:S02]  /*7b60*/  FSEL R182, R15, -INF , !P2 ;  /* 0xff8000000fb67808 */ /* 0x000fe40005000000 */
[----:B------:R3:W4:Y:S01]  /*7b70*/  MUFU.TANH R181, R191 ;  /* 0x000000bf00b57308 */ /* 0x0007220000002400 */
[----:B-1----:R-:W-:Y:S01]  /*7b80*/  FFMA.FTZ R6, R0, UR4, R17 ;  /* 0x0000000400067c23 */ /* 0x002fe20008010011 */
[----:B------:R-:W-:-:S06]  /*7b90*/  ISETP.GE.AND P2, PT, R23, R2, PT ;  /* 0x000000021700720c */ /* 0x000fcc0003f46270 */
[----:B------:R-:W-:Y:S01]  /*7ba0*/  I2F R20, R27 ;  /* 0x0000001b00147306 */ /* 0x000fe20000201400 */
[----:B--2---:R-:W-:-:S05]  /*7bb0*/  FFMA.FTZ R19, R170, UR4, R19 ;  /* 0x00000004aa137c23 */ /* 0x004fca0008010013 */
[----:B------:R-:W-:Y:S02]  /*7bc0*/  FSEL R177, R19, -INF , !P2 ;  /* 0xff80000013b17808 */ /* 0x000fe40005000000 */
[----:B---3--:R-:W-:Y:S01]  /*7bd0*/  FSEL R191, R174, -INF , !P1 ;  /* 0xff800000aebf7808 */ /* 0x008fe20004800000 */
[----:B------:R-:W1:Y:S01]  /*7be0*/  MUFU.TANH R21, R21 ;  /* 0x0000001500157308 */ /* 0x000e620000002400 */
[----:B------:R-:W-:Y:S01]  /*7bf0*/  BAR.SYNC.DEFER_BLOCKING 0x0 ;  /* 0x0000000000007b1d */ /* 0x000fe20000010000 */
[-C--:B------:R-:W-:Y:S01]  /*7c00*/  ISETP.GE.AND P1, PT, R189, R200.reuse, PT ;  /* 0x000000c8bd00720c */ /* 0x080fe20003f26270 */
[----:B----4-:R-:W-:Y:S01]  /*7c10*/  FFMA.FTZ R35, R166, UR4, R181 ;  /* 0x00000004a6237c23 */ /* 0x010fe200080100b5 */
[----:B------:R-:W-:Y:S02]  /*7c20*/  FSEL R189, R173, -INF , !P0 ;  /* 0xff800000adbd7808 */ /* 0x000fe40004000000 */
[C---:B------:R-:W-:Y:S02]  /*7c30*/  ISETP.GE.AND P0, PT, R169.reuse, R200, PT ;  /* 0x000000c8a900720c */ /* 0x040fe40003f06270 */
[----:B------:R-:W-:Y:S01]  /*7c40*/  FSEL R34, R34, -INF , !P1 ;  /* 0xff80000022227808 */ /* 0x000fe20004800000 */
[----:B------:R-:W-:Y:S01]  /*7c50*/  I2F R25, R171 ;  /* 0x000000ab00197306 */ /* 0x000fe20000201400 */
[----:B------:R-:W-:-:S02]  /*7c60*/  ISETP.GE.AND P1, PT, R169, R2, PT ;  /* 0x00000002a900720c */ /* 0x000fc40003f26270 */
[----:B------:R-:W-:Y:S02]  /*7c70*/  FSEL R32, R32, -INF , !P0 ;  /* 0xff80000020207808 */ /* 0x000fe40004000000 */
[-C--:B------:R-:W-:Y:S01]  /*7c80*/  ISETP.GE.AND P0, PT, R241, R2.reuse, PT ;  /* 0x00000002f100720c */ /* 0x080fe20003f06270 */
[----:B-1----:R-:W-:Y:S02]  /*7c90*/  FFMA.FTZ R21, R20, UR4, R21 ;  /* 0x0000000414157c23 */ /* 0x002fe40008010015 */
[----:B------:R-:W1:Y:S01]  /*7ca0*/  MUFU.TANH R169, R30 ;  /* 0x0000001e00a97308 */ /* 0x000e620000002400 */
[----:B------:R-:W-:Y:S02]  /*7cb0*/  FSEL R179, R179, -INF , !P0 ;  /* 0xff800000b3b37808 */ /* 0x000fe40004000000 */
[----:B------:R-:W-:Y:S02]  /*7cc0*/  ISETP.GE.AND P0, PT, R165, R2, PT ;  /* 0x00000002a500720c */ /* 0x000fe40003f06270 */
[----:B------:R-:W-:-:S02]  /*7cd0*/  ISETP.GE.AND P2, PT, R27, R200, PT ;  /* 0x000000c81b00720c */ /* 0x000fc40003f46270 */
[----:B------:R-:W-:Y:S01]  /*7ce0*/  FSEL R6, R6, -INF , !P0 ;  /* 0xff80000006067808 */ /* 0x000fe20004000000 */
[----:B------:R-:W2:Y:S01]  /*7cf0*/  MUFU.TANH R14, R29 ;  /* 0x0000001d000e7308 */ /* 0x000ea20000002400 */
[----:B------:R-:W-:Y:S02]  /*7d00*/  PLOP3.LUT P0, PT, PT, PT, UP0, 0x80, 0x0 ;  /* 0x000000000000781c */ /* 0x000fe40003f0f008 */
[----:B------:R-:W-:Y:S02]  /*7d10*/  FSEL R35, R35, -INF , !P1 ;  /* 0xff80000023237808 */ /* 0x000fe40004800000 */
[----:B------:R-:W-:Y:S02]  /*7d20*/  FSEL R180, R21, -INF , !P2 ;  /* 0xff80000015b47808 */ /* 0x000fe40005000000 */
[----:B------:R-:W-:Y:S01]  /*7d30*/  ISETP.GE.AND P1, PT, R165, R200, PT ;  /* 0x000000c8a500720c */ /* 0x000fe20003f26270 */
[----:B------:R-:W3:Y:S01]  /*7d40*/  MUFU.TANH R16, R31 ;  /* 0x0000001f00107308 */ /* 0x000ee20000002400 */
[----:B-1----:R-:W-:Y:S01]  /*7d50*/  FFMA.FTZ R169, R20, UR4, R169 ;  /* 0x0000000414a97c23 */ /* 0x002fe200080100a9 */
[----:B------:R-:W-:-:S02]  /*7d60*/  ISETP.GE.AND P2, PT, R27, R2, PT ;  /* 0x000000021b00720c */ /* 0x000fc40003f46270 */
[----:B------:R-:W-:Y:S02]  /*7d70*/  FSEL R0, R167, -INF , !P1 ;  /* 0xff800000a7007808 */ /* 0x000fe40004800000 */
[----:B------:R-:W-:Y:S01]  /*7d80*/  FSEL R175, R169, -INF , !P2 ;  /* 0xff800000a9af7808 */ /* 0x000fe20005000000 */
[----:B--2---:R-:W-:Y:S01]  /*7d90*/  FFMA.FTZ R14, R25, UR4, R14 ;  /* 0x00000004190e7c23 */ /* 0x004fe2000801000e */
[C---:B------:R-:W-:Y:S02]  /*7da0*/  ISETP.GE.AND P2, PT, R171.reuse, R200, PT ;  /* 0x000000c8ab00720c */ /* 0x040fe40003f46270 */
[----:B------:R-:W-:Y:S02]  /*7db0*/  ISETP.GE.AND P1, PT, R171, R2, PT ;  /* 0x00000002ab00720c */ /* 0x000fe40003f26270 */
[----:B------:R-:W-:Y:S01]  /*7dc0*/  FSEL R178, R14, -INF , !P2 ;  /* 0xff8000000eb27808 */ /* 0x000fe20005000000 */
[----:B---3--:R-:W-:-:S05]  /*7dd0*/  FFMA.FTZ R16, R25, UR4, R16 ;  /* 0x0000000419107c23 */ /* 0x008fca0008010010 */
        /* <DEDUP_REMOVED lines=74> */
.L_x_1045:
[----:B------:R-:W-:Y:S05]  /*8280*/  BSYNC B0 ;  /* 0x0000000000007941 */ /* 0x000fea0003800000 */
.L_x_1044:
[----:B------:R-:W0:Y:S02]  /*8290*/  LDGDEPBAR ;  /* 0x00000000000079af */ /* 0x000e240000000000 */
.L_x_1043:
[----:B-1----:R-:W-:Y:S01]  /*82a0*/  FMNMX.FTZ R17, R164, R0, !PT ;  /* 0x00000000a4117209 */ /* 0x002fe20007810000 */
        /* <DEDUP_REMOVED lines=45> */
[--C-:B------:R-:W-:Y:S02]  /*8580*/  FFMA.FTZ R168, R22, c[0x0][0x23c], -R181.reuse ;  /* 0x00008f0016a87a23 */ /* 0x100fe400000108b5 */
[----:B------:R-:W1:Y:S01]  /*8590*/  LDSM.16.MT88.4 R20, [R228+0x18000] ;  /* 0x01800000e414783b */ /* 0x000e620000004200 */
[C---:B------:R-:W-:Y:S01]  /*85a0*/  FSETP.NEU.FTZ.AND P1, PT, R0.reuse, -INF , PT ;  /* 0xff8000000000780b */ /* 0x040fe20003f3d000 */
[----:B------:R-:W-:Y:S01]  /*85b0*/  FMUL.FTZ R176, R0, c[0x0][0x23c] ;  /* 0x00008f0000b07a20 */ /* 0x000fe20000410000 */
[----:B------:R-:W-:Y:S01]  /*85c0*/  MUFU.EX2 R171, R171 ;  /* 0x000000ab00ab7308 */ /* 0x000fe20000000800 */
[--C-:B------:R-:W-:Y:S02]  /*85d0*/  FFMA.FTZ R170, R4, c[0x0][0x23c], -R181.reuse ;  /* 0x00008f0004aa7a23 */ /* 0x100fe400000108b5 */
[--C-:B------:R-:W-:Y:S01]  /*85e0*/  FFMA.FTZ R169, R12, c[0x0][0x23c], -R181.reuse ;  /* 0x00008f000ca97a23 */ /* 0x100fe200000108b5 */
[----:B------:R-:W-:Y:S01]  /*85f0*/  FSEL R176, R176, RZ, P1 ;  /* 0x000000ffb0b07208 */ /* 0x000fe20000800000 */
[----:B------:R-:W-:-:S02]  /*8600*/  FFMA.FTZ R183, R24, c[0x0][0x23c], -R181 ;  /* 0x00008f0018b77a23 */ /* 0x000fc400000108b5 */
[----:B------:R-:W-:Y:S01]  /*8610*/  FFMA.FTZ R186, R186, c[0x0][0x23c], -R181 ;  /* 0x00008f00baba7a23 */ /* 0x000fe200000108b5 */
[----:B------:R-:W2:Y:S01]  /*8620*/  MUFU.EX2 R170, R170 ;  /* 0x000000aa00aa7308 */ /* 0x000ea20000000800 */
[--C-:B------:R-:W-:Y:S01]  /*8630*/  FFMA.FTZ R167, R6, c[0x0][0x23c], -R176.reuse ;  /* 0x00008f0006a77a23 */ /* 0x100fe200000108b0 */
[----:B------:R-:W-:Y:S01]  /*8640*/  FSEL R6, R0, RZ, P1 ;  /* 0x000000ff00067208 */ /* 0x000fe20000800000 */
[--C-:B------:R-:W-:Y:S01]  /*8650*/  FFMA.FTZ R166, R5, c[0x0][0x23c], -R176.reuse ;  /* 0x00008f0005a67a23 */ /* 0x100fe200000108b0 */
[----:B------:R-:W-:Y:S01]  /*8660*/  FSEL R5, R201, RZ, P2 ;  /* 0x000000ffc9057208 */ /* 0x000fe20001000000 */
[----:B------:R-:W-:Y:S02]  /*8670*/  FFMA.FTZ R165, R13, c[0x0][0x23c], -R176 ;  /* 0x00008f000da57a23 */ /* 0x000fe400000108b0 */
[----:B------:R-:W-:Y:S01]  /*8680*/  FADD.FTZ R6, R3, -R6 ;  /* 0x8000000603067221 */ /* 0x000fe20000010000 */
[----:B------:R-:W3:Y:S01]  /*8690*/  LDSM.16.MT88.4 R12, [R225+0x18000] ;  /* 0x01800000e10c783b */ /* 0x000ee20000004200 */
[----:B------:R-:W-:Y:S01]  /*86a0*/  FADD.FTZ R4, R164, -R5 ;  /* 0x80000005a4047221 */ /* 0x000fe20000010000 */
[----:B------:R-:W-:Y:S01]  /*86b0*/  MUFU.EX2 R169, R169 ;  /* 0x000000a900a97308 */ /* 0x000fe20000000800 */
[----:B------:R-:W-:-:S02]  /*86c0*/  FFMA.FTZ R164, R7, c[0x0][0x23c], -R176 ;  /* 0x00008f0007a47a23 */ /* 0x000fc400000108b0 */
[----:B------:R-:W-:Y:S02]  /*86d0*/  FMUL.FTZ R174, R4, c[0x0][0x23c] ;  /* 0x00008f0004ae7a20 */ /* 0x000fe40000410000 */
[----:B------:R-:W-:Y:S01]  /*86e0*/  FMUL.FTZ R172, R6, c[0x0][0x23c] ;  /* 0x00008f0006ac7a20 */ /* 0x000fe20000410000 */
[----:B--2---:R-:W-:Y:S01]  /*86f0*/  F2FP.BF16.PACK_AB R4, R170, R171 ;  /* 0x000000abaa04723e */ /* 0x004fe200000010ff */
[--C-:B------:R-:W-:Y:S01]  /*8700*/  FFMA.FTZ R3, R188, c[0x0][0x23c], -R181.reuse ;  /* 0x00008f00bc037a23 */ /* 0x100fe200000108b5 */
[----:B------:R-:W2:Y:S01]  /*8710*/  MUFU.EX2 R168, R168 ;  /* 0x000000a800a87308 */ /* 0x000ea20000000800 */
[----:B------:R-:W-:Y:S02]  /*8720*/  FFMA.FTZ R188, R26, c[0x0][0x23c], -R181 ;  /* 0x00008f001abc7a23 */ /* 0x000fe400000108b5 */
[----:B------:R-:W-:Y:S01]  /*8730*/  LDSM.16.MT88.4 R24, [R224+0x1e000] ;  /* 0x01e00000e018783b */ /* 0x000fe20000004200 */
[--C-:B------:R-:W-:Y:S02]  /*8740*/  FFMA.FTZ R185, R185, c[0x0][0x23c], -R176.reuse ;  /* 0x00008f00b9b97a23 */ /* 0x100fe400000108b0 */
[----:B------:R-:W-:-:S02]  /*8750*/  FFMA.FTZ R190, R195, c[0x0][0x23c], -R176 ;  /* 0x00008f00c3be7a23 */ /* 0x000fc400000108b0 */
[----:B------:R-:W-:Y:S01]  /*8760*/  MUFU.EX2 R167, R167 ;  /* 0x000000a700a77308 */ /* 0x000fe20000000800 */
[--C-:B------:R-:W-:Y:S02]  /*8770*/  FFMA.FTZ R187, R187, c[0x0][0x23c], -R176.reuse ;  /* 0x00008f00bbbb7a23 */ /* 0x100fe400000108b0 */
[--C-:B------:R-:W-:Y:S02]  /*8780*/  FFMA.FTZ R192, R193, c[0x0][0x23c], -R176.reuse ;  /* 0x00008f00c1c07a23 */ /* 0x100fe400000108b0 */
[--C-:B------:R-:W-:Y:S02]  /*8790*/  FFMA.FTZ R193, R196, c[0x0][0x23c], -R181.reuse ;  /* 0x00008f00c4c17a23 */ /* 0x100fe400000108b5 */
[----:B------:R-:W-:Y:S01]  /*87a0*/  FFMA.FTZ R198, R189, c[0x0][0x23c], -R176 ;  /* 0x00008f00bdc67a23 */ /* 0x000fe200000108b0 */
[----:B------:R-:W4:Y:S01]  /*87b0*/  MUFU.EX2 R166, R166 ;  /* 0x000000a600a67308 */ /* 0x000f220000000800 */
[----:B--2---:R-:W-:Y:S01]  /*87c0*/  F2FP.BF16.PACK_AB R6, R168, R169 ;  /* 0x000000a9a806723e */ /* 0x004fe200000010ff */
[----:B------:R-:W-:-:S02]  /*87d0*/  FFMA.FTZ R194, R194, c[0x0][0x23c], -R181 ;  /* 0x00008f00c2c27a23 */ /* 0x000fc400000108b5 */
[--C-:B------:R-:W-:Y:S02]  /*87e0*/  FFMA.FTZ R195, R34, c[0x0][0x23c], -R181.reuse ;  /* 0x00008f0022c37a23 */ /* 0x100fe400000108b5 */
[--C-:B------:R-:W-:Y:S02]  /*87f0*/  FFMA.FTZ R196, R32, c[0x0][0x23c], -R181.reuse ;  /* 0x00008f0020c47a23 */ /* 0x100fe400000108b5 */
[----:B------:R-:W-:Y:S01]  /*8800*/  MUFU.EX2 R165, R165 ;  /* 0x000000a500a57308 */ /* 0x000fe20000000800 */
[--C-:B------:R-:W-:Y:S02]  /*8810*/  FFMA.FTZ R191, R191, c[0x0][0x23c], -R176.reuse ;  /* 0x00008f00bfbf7a23 */ /* 0x100fe400000108b0 */
[--C-:B------:R-:W-:Y:S02]  /*8820*/  FFMA.FTZ R189, R33, c[0x0][0x23c], -R176.reuse ;  /* 0x00008f0021bd7a23 */ /* 0x100fe400000108b0 */
[----:B------:R-:W-:Y:S02]  /*8830*/  FFMA.FTZ R202, R35, c[0x0][0x23c], -R176 ;  /* 0x00008f0023ca7a23 */ /* 0x000fe400000108b0 */
[----:B------:R-:W-:Y:S01]  /*8840*/  LDSM.16.MT88.4 R32, [R224+0x19000] ;  /* 0x01900000e020783b */ /* 0x000fe20000004200 */
[----:B------:R-:W2:Y:S01]  /*8850*/  MUFU.EX2 R164, R164 ;  /* 0x000000a400a47308 */ /* 0x000ea20000000800 */
[----:B----4-:R-:W-:Y:S01]  /*8860*/  F2FP.BF16.PACK_AB R5, R166, R167 ;  /* 0x000000a7a605723e */ /* 0x010fe200000010ff */
[----:B------:R-:W-:-:S02]  /*8870*/  FFMA.FTZ R184, R184, c[0x0][0x23c], -R181 ;  /* 0x00008f00b8b87a23 */ /* 0x000fc400000108b5 */
[--C-:B------:R-:W-:Y:S02]  /*8880*/  FFMA.FTZ R197, R182, c[0x0][0x23c], -R181.reuse ;  /* 0x00008f00b6c57a23 */ /* 0x100fe400000108b5 */
[--C-:B------:R-:W-:Y:S02]  /*8890*/  FFMA.FTZ R180, R180, c[0x0][0x23c], -R181.reuse ;  /* 0x00008f00b4b47a23 */ /* 0x100fe400000108b5 */
[----:B------:R-:W4:Y:S01]  /*88a0*/  MUFU.EX2 R174, R174 ;  /* 0x000000ae00ae7308 */ /* 0x000f220000000800 */
[----:B------:R-:W-:Y:S02]  /*88b0*/  FFMA.FTZ R181, R178, c[0x0][0x23c], -R181 ;  /* 0x00008f00b2b57a23 */ /* 0x000fe400000108b5 */
[--C-:B------:R-:W-:Y:S02]  /*88c0*/  FFMA.FTZ R178, R179, c[0x0][0x23c], -R176.reuse ;  /* 0x00008f00b3b27a23 */ /* 0x100fe400000108b0 */
[--C-:B------:R-:W-:Y:S02]  /*88d0*/  FFMA.FTZ R177, R177, c[0x0][0x23c], -R176.reuse ;  /* 0x00008f00b1b17a23 */ /* 0x100fe400000108b0 */
[--C-:B------:R-:W-:Y:S01]  /*88e0*/  FFMA.FTZ R175, R175, c[0x0][0x23c], -R176.reuse ;  /* 0x00008f00afaf7a23 */ /* 0x100fe200000108b0 */
[----:B------:R-:W5:Y:S01]  /*88f0*/  MUFU.EX2 R172, R172 ;  /* 0x000000ac00ac7308 */ /* 0x000f620000000800 */
[----:B--2---:R-:W-:Y:S01]  /*8900*/  F2FP.BF16.PACK_AB R7, R164, R165 ;  /* 0x000000a5a407723e */ /* 0x004fe200000010ff */
[----:B------:R-:W-:-:S02]  /*8910*/  FFMA.FTZ R176, R173, c[0x0][0x23c], -R176 ;  /* 0x00008f00adb07a23 */ /* 0x000fc400000108b0 */
[----:B----4-:R-:W-:-:S04]  /*8920*/  FMUL.FTZ R160, R160, R174 ;  /* 0x000000aea0a07220 */ /* 0x010fc80000410000 */
        /* <DEDUP_REMOVED lines=22> */
[C---:B------:R-:W-:Y:S01]  /*8a90*/  HMMA.16816.F32.BF16 R152, R4.reuse, R16, R152 ;  /* 0x000000100498723c */ /* 0x040fe20000041898 */
[-C--:B------:R-:W-:Y:S02]  /*8aa0*/  FMUL.FTZ R144, R144, R174.reuse ;  /* 0x000000ae90907220 */ /* 0x080fe40000410000 */
        /* <DEDUP_REMOVED lines=8> */
[----:B------:R-:W5:Y:S01]  /*8b30*/  MUFU.EX2 R190, R190 ;  /* 0x000000be00be7308 */ /* 0x000f620000000800 */
        /* <DEDUP_REMOVED lines=12> */
[----:B------:R-:W2:Y:S01]  /*8c00*/  MUFU.EX2 R192, R192 ;  /* 0x000000c000c07308 */ /* 0x000ea20000000800 */
[-C--:B------:R-:W-:Y:S02]  /*8c10*/  FMUL.FTZ R134, R134, R172.reuse ;  /* 0x000000ac86867220 */ /* 0x080fe40000410000 */
[----:B------:R-:W-:Y:S01]  /*8c20*/  FMUL.FTZ R135, R135, R172 ;  /* 0x000000ac87877220 */ /* 0x000fe20000410000 */
[----:B-1----:R-:W-:Y:S01]  /*8c30*/  HMMA.16816.F32.BF16 R136, R4, R20, R136 ;  /* 0x000000140488723c */ /* 0x002fe20000041888 */
[-C--:B------:R-:W-:Y:S02]  /*8c40*/  FMUL.FTZ R36, R36, R174.reuse ;  /* 0x000000ae24247220 */ /* 0x080fe40000410000 */
[----:B------:R-:W-:Y:S01]  /*8c50*/  FMUL.FTZ R37, R37, R174 ;  /* 0x000000ae25257220 */ /* 0x000fe20000410000 */
[----:B------:R-:W-:Y:S01]  /*8c60*/  MUFU.EX2 R193, R193 ;  /* 0x000000c100c17308 */ /* 0x000fe20000000800 */
[----:B------:R-:W-:-:S02]  /*8c70*/  FMUL.FTZ R38, R38, R172 ;  /* 0x000000ac26267220 */ /* 0x000fc40000410000 */
[----:B------:R-:W-:Y:S01]  /*8c80*/  FMUL.FTZ R39, R39, R172 ;  /* 0x000000ac27277220 */ /* 0x000fe20000410000 */
[C---:B------:R-:W-:Y:S01]  /*8c90*/  HMMA.16816.F32.BF16 R132, R4.reuse, R22, R132 ;  /* 0x000000160484723c */ /* 0x040fe20000041884 */
[-C--:B------:R-:W-:Y:S01]  /*8ca0*/  FMUL.FTZ R40, R40, R174.reuse ;  /* 0x000000ae28287220 */ /* 0x080fe20000410000 */
[----:B------:R-:W1:Y:S01]  /*8cb0*/  LDSM.16.MT88.4 R20, [R225+0x1a000] ;  /* 0x01a00000e114783b */ /* 0x000e620000004200 */
        /* <DEDUP_REMOVED lines=11> */
[----:B------:R-:W4:Y:S01]  /*8d70*/  LDSM.16.MT88.4 R16, [R224+0x1a000] ;  /* 0x01a00000e010783b */ /* 0x000f220000004200 */
[-C--:B------:R-:W-:Y:S02]  /*8d80*/  FMUL.FTZ R48, R48, R174.reuse ;  /* 0x000000ae30307220 */ /* 0x080fe40000410000 */
        /* <DEDUP_REMOVED lines=24> */
[----:B------:R-:W1:Y:S01]  /*8f10*/  LDSM.16.MT88.4 R20, [R226+0x1c000] ;  /* 0x01c00000e214783b */ /* 0x000e620000004200 */
[-C--:B------:R-:W-:Y:S02]  /*8f20*/  FMUL.FTZ R64, R64, R174.reuse ;  /* 0x000000ae40407220 */ /* 0x080fe40000410000 */
        /* <DEDUP_REMOVED lines=14> */
[----:B------:R-:W1:Y:S01]  /*9010*/  MUFU.EX2 R197, R197 ;  /* 0x000000c500c57308 */ /* 0x000e620000000800 */
        /* <DEDUP_REMOVED lines=51> */
[----:B------:R-:W-:Y:S01]  /*9350*/  FMUL.FTZ R107, R107, R172 ;  /* 0x000000ac6b6b7220 */ /* 0x000fe20000410000 */
[----:B-1----:R-:W-:Y:S01]  /*9360*/  HMMA.16816.F32.BF16 R100, R4, R20, R100 ;  /* 0x000000140464723c */ /* 0x002fe20000041864 */
[-C--:B------:R-:W-:Y:S02]  /*9370*/  FMUL.FTZ R108, R108, R174.reuse ;  /* 0x000000ae6c6c7220 */ /* 0x080fe40000410000 */
[----:B------:R-:W-:Y:S02]  /*9380*/  FMUL.FTZ R109, R109, R174 ;  /* 0x000000ae6d6d7220 */ /* 0x000fe40000410000 */
[----:B------:R-:W-:-:S02]  /*9390*/  FMUL.FTZ R110, R110, R172 ;  /* 0x000000ac6e6e7220 */ /* 0x000fc40000410000 */
[----:B------:R-:W-:Y:S01]  /*93a0*/  FMUL.FTZ R111, R111, R172 ;  /* 0x000000ac6f6f7220 */ /* 0x000fe20000410000 */
[C---:B------:R-:W-:Y:S01]  /*93b0*/  HMMA.16816.F32.BF16 R104, R4.reuse, R22, R104 ;  /* 0x000000160468723c */ /* 0x040fe20000041868 */
[-C--:B------:R-:W-:Y:S01]  /*93c0*/  FMUL.FTZ R112, R112, R174.reuse ;  /* 0x000000ae70707220 */ /* 0x080fe20000410000 */
[----:B------:R-:W1:Y:S01]  /*93d0*/  LDSM.16.MT88.4 R20, [R226+0x18800] ;  /* 0x01880000e214783b */ /* 0x000e620000004200 */
        /* <DEDUP_REMOVED lines=25> */
[----:B------:R-:W-:Y:S01]  /*9570*/  HMMA.16816.F32.BF16 R124, R4, R24, R124 ;  /* 0x00000018047c723c */ /* 0x000fe2000004187c */
[----:B------:R-:W-:Y:S02]  /*9580*/  FFMA.FTZ R171, R251, R174, R171 ;  /* 0x000000aefbab7223 */ /* 0x000fe400000100ab */
[----:B------:R-:W-:Y:S02]  /*9590*/  FFMA.FTZ R167, R250, R172, R167 ;  /* 0x000000acfaa77223 */ /* 0x000fe400000100a7 */
[----:B------:R-:W-:-:S02]  /*95a0*/  FADD.FTZ R170, R170, R171 ;  /* 0x000000abaaaa7221 */ /* 0x000fc40000010000 */
[----:B------:R-:W-:Y:S01]  /*95b0*/  FADD.FTZ R166, R166, R167 ;  /* 0x000000a7a6a67221 */ /* 0x000fe20000010000 */
[----:B------:R-:W-:Y:S01]  /*95c0*/  HMMA.16816.F32.BF16 R128, R4, R26, R128 ;  /* 0x0000001a0480723c */ /* 0x000fe20000041880 */
[----:B------:R-:W3:Y:S01]  /*95d0*/  LDSM.16.MT88.4 R24, [R228+0x1a800] ;  /* 0x01a80000e418783b */ /* 0x000ee20000004200 */
        /* <DEDUP_REMOVED lines=10> */
[----:B------:R-:W-:Y:S01]  /*9680*/  FADD.FTZ R186, R186, R3 ;  /* 0x00000003baba7221 */ /* 0x000fe20000010000 */
[----:B------:R-:W-:Y:S01]  /*9690*/  MOV R164, R201 ;  /* 0x000000c900a47202 */ /* 0x000fe20000000f00 */
[----:B------:R-:W-:-:S02]  /*96a0*/  FADD.FTZ R190, R190, R185 ;  /* 0x000000b9bebe7221 */ /* 0x000fc40000010000 */
[----:B------:R-:W-:Y:S02]  /*96b0*/  FADD.FTZ R183, R183, R186 ;  /* 0x000000bab7b77221 */ /* 0x000fe40000010000 */
[----:B-1----:R-:W-:Y:S01]  /*96c0*/  HMMA.16816.F32.BF16 R152, R4, R20, R152 ;  /* 0x000000140498723c */ /* 0x002fe20000041898 */
[----:B------:R-:W-:Y:S02]  /*96d0*/  FADD.FTZ R187, R187, R190 ;  /* 0x000000bebbbb7221 */ /* 0x000fe40000010000 */
[----:B------:R-:W-:Y:S02]  /*96e0*/  FADD.FTZ R188, R188, R183 ;  /* 0x000000b7bcbc7221 */ /* 0x000fe40000010000 */
[----:B------:R-:W-:-:S03]  /*96f0*/  FADD.FTZ R192, R192, R187 ;  /* 0x000000bbc0c07221 */ /* 0x000fc60000010000 */
        /* <DEDUP_REMOVED lines=43> */
[----:B------:R-:W-:Y:S07]  /*99b0*/  LDSM.16.MT88.4 R24, [R225+0x19000] ;  /* 0x01900000e118783b */ /* 0x000fee0000004200 */
        /* <DEDUP_REMOVED lines=11> */
[----:B------:R-:W-:-:S04]  /*9a70*/  FADD.FTZ R3, R195, R194 ;  /* 0x000000c2c3037221 */ /* 0x000fc80000010000 */
[----:B--2---:R-:W-:Y:S01]  /*9a80*/  HMMA.16816.F32.BF16 R160, R4, R16, R160 ;  /* 0x0000001004a0723c */ /* 0x004fe200000418a0 */
[----:B------:R-:W-:-:S07]  /*9a90*/  FADD.FTZ R3, R196, R3 ;  /* 0x00000003c4037221 */ /* 0x000fce0000010000 */
        /* <DEDUP_REMOVED lines=49> */
[----:B------:R-:W-:-:S02]  /*9db0*/  F2FP.BF16.PACK_AB R5, R177, R178 ;  /* 0x000000b2b105723e */ /* 0x000fc400000010ff */
[----:B------:R-:W-:Y:S01]  /*9dc0*/  F2FP.BF16.PACK_AB R6, R181, R180 ;  /* 0x000000b4b506723e */ /* 0x000fe200000010ff */
[----:B------:R-:W-:Y:S01]  /*9dd0*/  FADD.FTZ R197, R197, R184 ;  /* 0x000000b8c5c57221 */ /* 0x000fe20000010000 */
[----:B------:R-:W-:Y:S02]  /*9de0*/  F2FP.BF16.PACK_AB R7, R176, R175 ;  /* 0x000000afb007723e */ /* 0x000fe400000010ff */
[----:B------:R-:W-:Y:S01]  /*9df0*/  MOV R3, R0 ;  /* 0x0000000000037202 */ /* 0x000fe20000000f00 */
[----:B------:R-:W-:-:S04]  /*9e00*/  FADD.FTZ R180, R180, R197 ;  /* 0x000000c5b4b47221 */ /* 0x000fc80000010000 */
[----:B--2---:R-:W-:Y:S01]  /*9e10*/  HMMA.16816.F32.BF16 R144, R4, R12, R144 ;  /* 0x0000000c0490723c */ /* 0x004fe20000041890 */
[----:B------:R-:W-:-:S05]  /*9e20*/  FADD.FTZ R206, R181, R180 ;  /* 0x000000b4b5ce7221 */ /* 0x000fca0000010000 */
[----:B------:R-:W-:Y:S02]  /*9e30*/  STL [R1+0x4], R206 ;  /* 0x000004ce01007387 */ /* 0x000fe40000100800 */
[C---:B------:R-:W-:Y:S02]  /*9e40*/  HMMA.16816.F32.BF16 R140, R4.reuse, R14, R140 ;  /* 0x0000000e048c723c */ /* 0x040fe4000004188c */
[----:B------:R-:W2:Y:S06]  /*9e50*/  LDSM.16.MT88.4 R12, [R224+0x1b800] ;  /* 0x01b80000e00c783b */ /* 0x000eac0000004200 */
[C---:B---3--:R-:W-:Y:S08]  /*9e60*/  HMMA.16816.F32.BF16 R160, R4.reuse, R20, R160 ;  /* 0x0000001404a0723c */ /* 0x048ff000000418a0 */
[C---:B------:R-:W-:Y:S01]  /*9e70*/  HMMA.16816.F32.BF16 R156, R4.reuse, R22, R156 ;  /* 0x00000016049c723c */ /* 0x040fe2000004189c */
[----:B------:R-:W3:Y:S07]  /*9e80*/  LDSM.16.MT88.4 R20, [R226+0x1b800] ;  /* 0x01b80000e214783b */ /* 0x000eee0000004200 */
[C---:B----4-:R-:W-:Y:S08]  /*9e90*/  HMMA.16816.F32.BF16 R152, R4.reuse, R24, R152 ;  /* 0x000000180498723c */ /* 0x050ff00000041898 */
[C---:B------:R-:W-:Y:S01]  /*9ea0*/  HMMA.16816.F32.BF16 R148, R4.reuse, R26, R148 ;  /* 0x0000001a0494723c */ /* 0x040fe20000041894 */
[----:B------:R-:W-:Y:S07]  /*9eb0*/  LDSM.16.MT88.4 R24, [R225+0x1b800] ;  /* 0x01b80000e118783b */ /* 0x000fee0000004200 */
[C---:B-1----:R-:W-:Y:S08]  /*9ec0*/  HMMA.16816.F32.BF16 R136, R4.reuse, R16, R136 ;  /* 0x000000100488723c */ /* 0x042ff00000041888 */
        /* <DEDUP_REMOVED lines=20> */
[----:B--2---:R-:W-:Y:S03]  /*a010*/  HMMA.16816.F32.BF16 R68, R4, R16, R68 ;  /* 0x000000100444723c */ /* 0x004fe60000041844 */
[----:B------:R-:W-:-:S05]  /*a020*/  FADD.FTZ R204, R176, R175 ;  /* 0x000000afb0cc7221 */ /* 0x000fca0000010000 */
[C---:B------:R-:W-:Y:S01]  /*a030*/  HMMA.16816.F32.BF16 R72, R4.reuse, R18, R72 ;  /* 0x000000120448723c */ /* 0x040fe20000041848 */
[----:B------:R-:W2:Y:S04]  /*a040*/  LDSM.16.MT88.4 R16, [R225+0x1f800] ;  /* 0x01f80000e110783b */ /* 0x000ea80000004200 */
[----:B------:R-:W-:Y:S03]  /*a050*/  STL [R1], R204 ;  /* 0x000000cc01007387 */ /* 0x000fe60000100800 */
[C---:B---3--:R-:W-:Y:S08]  /*a060*/  HMMA.16816.F32.BF16 R100, R4.reuse, R20, R100 ;  /* 0x000000140464723c */ /* 0x048ff00000041864 */
[C---:B------:R-:W-:Y:S01]  /*a070*/  HMMA.16816.F32.BF16 R104, R4.reuse, R22, R104 ;  /* 0x000000160468723c */ /* 0x040fe20000041868 */
[----:B------:R-:W3:Y:S07]  /*a080*/  LDSM.16.MT88.4 R20, [R224+0x1f800] ;  /* 0x01f80000e014783b */ /* 0x000eee0000004200 */
[C---:B----4-:R-:W-:Y:S08]  /*a090*/  HMMA.16816.F32.BF16 R76, R4.reuse, R28, R76 ;  /* 0x0000001c044c723c */ /* 0x050ff0000004184c */
[C---:B------:R-:W-:Y:S08]  /*a0a0*/  HMMA.16816.F32.BF16 R80, R4.reuse, R30, R80 ;  /* 0x0000001e0450723c */ /* 0x040ff00000041850 */
[C---:B------:R-:W-:Y:S08]  /*a0b0*/  HMMA.16816.F32.BF16 R84, R4.reuse, R32, R84 ;  /* 0x000000200454723c */ /* 0x040ff00000041854 */
[C---:B------:R-:W-:Y:S08]  /*a0c0*/  HMMA.16816.F32.BF16 R88, R4.reuse, R34, R88 ;  /* 0x000000220458723c */ /* 0x040ff00000041858 */
[C---:B-1----:R-:W-:Y:S08]  /*a0d0*/  HMMA.16816.F32.BF16 R92, R4.reuse, R24, R92 ;  /* 0x00000018045c723c */ /* 0x042ff0000004185c */
[C---:B------:R-:W-:Y:S08]  /*a0e0*/  HMMA.16816.F32.BF16 R96, R4.reuse, R26, R96 ;  /* 0x0000001a0460723c */ /* 0x040ff00000041860 */
        /* <DEDUP_REMOVED lines=66> */
[C---:B------:R-:W-:Y:S02]  /*a510*/  IADD3 R207, R3.reuse, 0x30, RZ ;  /* 0x0000003003cf7810 */ /* 0x040fe40007ffe0ff */
        /* <DEDUP_REMOVED lines=16> */
[----:B------:R-:W4:Y:S04]  /*a620*/  LDSM.16.M88.4 R172, [R233+0x10800] ;  /* 0x01080000e9ac783b */ /* 0x000f280000000200 */
[----:B------:R-:W5:Y:S04]  /*a630*/  LDSM.16.M88.4 R20, [R233+0x10000] ;  /* 0x01000000e914783b */ /* 0x000f680000000200 */
[----:B------:R-:W5:Y:S04]  /*a640*/  LDSM.16.M88.4 R164, [R233+0x11000] ;  /* 0x01100000e9a4783b */ /* 0x000f680000000200 */
[----:B--2---:R-:W2:Y:S04]  /*a650*/  LDSM.16.M88.4 R16, [R233+0x11800] ;  /* 0x01180000e910783b */ /* 0x004ea80000000200 */
[----:B-1----:R-:W-:Y:S04]  /*a660*/  LDSM.16.M88.4 R12, [R232] ;  /* 0x00000000e80c783b */ /* 0x002fe80000000200 */
[----:B------:R-:W1:Y:S04]  /*a670*/  LDSM.16.M88.4 R180, [R223] ;  /* 0x00000000dfb4783b */ /* 0x000e680000000200 */
[----:B------:R-:W1:Y:S04]  /*a680*/  LDSM.16.M88.4 R184, [R231] ;  /* 0x00000000e7b8783b */ /* 0x000e680000000200 */
[----:B---3--:R-:W3:Y:S04]  /*a690*/  LDSM.16.M88.4 R24, [R221] ;  /* 0x00000000dd18783b */ /* 0x008ee80000000200 */
[----:B------:R-:W1:Y:S04]  /*a6a0*/  LDSM.16.M88.4 R192, [R222] ;  /* 0x00000000dec0783b */ /* 0x000e680000000200 */
[----:B------:R-:W-:Y:S01]  /*a6b0*/  LDSM.16.M88.4 R188, [R227+0x10000] ;  /* 0x01000000e3bc783b */ /* 0x000fe20000000200 */
[C---:B----4-:R-:W-:Y:S03]  /*a6c0*/  HMMA.16816.F32.BF16 R176, R28.reuse, R172, RZ ;  /* 0x000000ac1cb0723c */ /* 0x050fe600000418ff */
[----:B------:R-:W-:Y:S04]  /*a6d0*/  LDSM.16.M88.4 R196, [R227+0x16000] ;  /* 0x01600000e3c4783b */ /* 0x000fe80000000200 */
[----:B------:R-:W0:Y:S01]  /*a6e0*/  LDGDEPBAR ;  /* 0x00000000000079af */ /* 0x000e220000000000 */
[C---:B------:R-:W-:Y:S08]  /*a6f0*/  HMMA.16816.F32.BF16 R172, R28.reuse, R174, RZ ;  /* 0x000000ae1cac723c */ /* 0x040ff000000418ff */
[C---:B-----5:R-:W-:Y:S08]  /*a700*/  HMMA.16816.F32.BF16 R4, R28.reuse, R20, RZ ;  /* 0x000000141c04723c */ /* 0x060ff000000418ff */
[C---:B------:R-:W-:Y:S08]  /*a710*/  HMMA.16816.F32.BF16 R20, R28.reuse, R22, RZ ;  /* 0x000000161c14723c */ /* 0x040ff000000418ff */
[C---:B------:R-:W-:Y:S08]  /*a720*/  HMMA.16816.F32.BF16 R168, R28.reuse, R164, RZ ;  /* 0x000000a41ca8723c */ /* 0x040ff000000418ff */
[C---:B------:R-:W-:Y:S08]  /*a730*/  HMMA.16816.F32.BF16 R164, R28.reuse, R166, RZ ;  /* 0x000000a61ca4723c */ /* 0x040ff000000418ff */
[C---:B--2---:R-:W-:Y:S08]  /*a740*/  HMMA.16816.F32.BF16 R32, R28.reuse, R16, RZ ;  /* 0x000000101c20723c */ /* 0x044ff000000418ff */
[----:B------:R-:W-:Y:S01]  /*a750*/  HMMA.16816.F32.BF16 R28, R28, R18, RZ ;  /* 0x000000121c1c723c */ /* 0x000fe200000418ff */
[----:B------:R-:W-:Y:S07]  /*a760*/  LDSM.16.M88.4 R16, [R230] ;  /* 0x00000000e610783b */ /* 0x000fee0000000200 */
[C---:B-1----:R-:W-:Y:S08]  /*a770*/  HMMA.16816.F32.BF16 R176, R12.reuse, R180, R176 ;  /* 0x000000b40cb0723c */ /* 0x042ff000000418b0 */
[C---:B------:R-:W-:Y:S01]  /*a780*/  HMMA.16816.F32.BF16 R172, R12.reuse, R182, R172 ;  /* 0x000000b60cac723c */ /* 0x040fe200000418ac */
        /* <DEDUP_REMOVED lines=158> */
[----:B------:R-:W-:Y:S01]  /*b170*/  HMMA.16816.F32.BF16 R20, R24, R198, R20 ;  /* 0x000000c61814723c */ /* 0x000fe20000041814 */
[----:B------:R-:W-:Y:S06]  /*b180*/  I2F R198, R3 ;  /* 0x0000000300c67306 */ /* 0x000fec0000201400 */
[----:B------:R-:W-:Y:S01]  /*b190*/  IADD3 R199, R3, 0x20, RZ ;  /* 0x0000002003c77810 */ /* 0x000fe20007ffe0ff */
        /* <DEDUP_REMOVED lines=17> */
[----:B------:R-:W-:-:S03]  /*b2b0*/  FMUL.FTZ R23, R23, c[0x0][0x2ec] ;  /* 0x0000bb0017177a20 */ /* 0x000fc60000410000 */
[C---:B------:R-:W-:Y:S01]  /*b2c0*/  IADD3 R193, R3.reuse, 0x11, RZ ;  /* 0x0000001103c17810 */ /* 0x040fe20007ffe0ff */
[C---:B--2---:R-:W-:Y:S03]  /*b2d0*/  HMMA.16816.F32.BF16 R168, R24.reuse, R188, R168 ;  /* 0x000000bc18a8723c */ /* 0x044fe600000418a8 */
[----:B------:R-:W-:Y:S04]  /*b2e0*/  MUFU.TANH R22, R22 ;  /* 0x0000001600167308 */ /* 0x000fe80000002400 */
[----:B------:R-:W-:Y:S01]  /*b2f0*/  FMUL.FTZ R188, R20, c[0x0][0x2ec] ;  /* 0x0000bb0014bc7a20 */ /* 0x000fe20000410000 */
[C---:B------:R-:W-:Y:S01]  /*b300*/  IADD3 R189, R3.reuse, 0x9, RZ ;  /* 0x0000000903bd7810 */ /* 0x040fe20007ffe0ff */
[C---:B-1----:R-:W-:Y:S02]  /*b310*/  HMMA.16816.F32.BF16 R32, R24.reuse, R12, R32 ;  /* 0x0000000c1820723c */ /* 0x042fe40000041820 */
[----:B------:R-:W-:Y:S06]  /*b320*/  MUFU.TANH R23, R23 ;  /* 0x0000001700177308 */ /* 0x000fec0000002400 */
[C---:B------:R-:W-:Y:S01]  /*b330*/  HMMA.16816.F32.BF16 R28, R24.reuse, R14, R28 ;  /* 0x0000000e181c723c */ /* 0x040fe2000004181c */
[----:B------:R-:W1:Y:S01]  /*b340*/  LDSM.16.M88.4 R12, [R220+0x7000] ;  /* 0x00700000dc0c783b */ /* 0x000e620000000200 */
[----:B------:R-:W-:Y:S06]  /*b350*/  MUFU.TANH R188, R188 ;  /* 0x000000bc00bc7308 */ /* 0x000fec0000002400 */
[C---:B------:R-:W-:Y:S02]  /*b360*/  HMMA.16816.F32.BF16 R164, R24.reuse, R190, R164 ;  /* 0x000000be18a4723c */ /* 0x040fe400000418a4 */
[----:B------:R-:W-:Y:S05]  /*b370*/  I2F R190, R193 ;  /* 0x000000c100be7306 */ /* 0x000fea0000201400 */
[----:B------:R-:W-:Y:S01]  /*b380*/  IADD3 R191, R3, 0x10, RZ ;  /* 0x0000001003bf7810 */ /* 0x000fe20007ffe0ff */
[C---:B---3--:R-:W-:Y:S02]  /*b390*/  HMMA.16816.F32.BF16 R176, R24.reuse, R184, R176 ;  /* 0x000000b818b0723c */ /* 0x048fe400000418b0 */
[----:B------:R-:W-:Y:S05]  /*b3a0*/  MUFU.TANH R203, R203 ;  /* 0x000000cb00cb7308 */ /* 0x000fea0000002400 */
[----:B------:R-:W-:Y:S01]  /*b3b0*/  FMUL.FTZ R184, R7, c[0x0][0x2ec] ;  /* 0x0000bb0007b87a20 */ /* 0x000fe20000410000 */
[----:B------:R-:W-:Y:S01]  /*b3c0*/  HMMA.16816.F32.BF16 R172, R24, R186, R172 ;  /* 0x000000ba18ac723c */ /* 0x000fe200000418ac */
[----:B------:R-:W-:Y:S01]  /*b3d0*/  IADD3 R185, R3, 0x1, RZ ;  /* 0x0000000103b97810 */ /* 0x000fe20007ffe0ff */
[----:B------:R-:W-:Y:S03]  /*b3e0*/  I2F R186, R189 ;  /* 0x000000bd00ba7306 */ /* 0x000fe60000201400 */
[----:B------:R-:W-:-:S02]  /*b3f0*/  ISETP.GE.AND P1, PT, R185, R200, PT ;  /* 0x000000c8b900720c */ /* 0x000fc40003f26270 */
[----:B------:R-:W-:Y:S01]  /*b400*/  IADD3 R187, R3, 0x8, RZ ;  /* 0x0000000803bb7810 */ /* 0x000fe20007ffe0ff */
[----:B------:R-:W-:Y:S01]  /*b410*/  FMUL.FTZ R27, R21, c[0x0][0x2ec] ;  /* 0x0000bb00151b7a20 */ /* 0x000fe20000410000 */
[----:B------:R-:W-:Y:S01]  /*b420*/  ISETP.GE.AND P2, PT, R185, R2, PT ;  /* 0x00000002b900720c */ /* 0x000fe20003f46270 */
[----:B------:R-:W2:Y:S01]  /*b430*/  I2F R5, R185 ;  /* 0x000000b900057306 */ /* 0x000ea20000201400 */
[----:B------:R-:W-:Y:S02]  /*b440*/  IADD3 R25, R3, 0x19, RZ ;  /* 0x0000001903197810 */ /* 0x000fe40007ffe0ff */
[----:B------:R-:W-:-:S03]  /*b450*/  ISETP.GE.AND P0, PT, R187, R200, PT ;  /* 0x000000c8bb00720c */ /* 0x000fc60003f06270 */
[C---:B------:R-:W-:Y:S02]  /*b460*/  HMMA.16816.F32.BF16 R176, R16.reuse, R180, R176 ;  /* 0x000000b410b0723c */ /* 0x040fe400000418b0 */
[----:B------:R-:W3:Y:S05]  /*b470*/  MUFU.TANH R184, R184 ;  /* 0x000000b800b87308 */ /* 0x000eea0000002400 */
[----:B------:R-:W-:Y:S01]  /*b480*/  IADD3 R181, R3, 0x18, RZ ;  /* 0x0000001803b57810 */ /* 0x000fe20007ffe0ff */
[----:B-1----:R-:W-:Y:S02]  /*b490*/  HMMA.16816.F32.BF16 R168, R16, R12, R168 ;  /* 0x0000000c10a8723c */ /* 0x002fe400000418a8 */
[----:B------:R1:W4:Y:S01]  /*b4a0*/  I2F R7, R187 ;  /* 0x000000bb00077306 */ /* 0x0003220000201400 */
[----:B--2---:R-:W-:Y:S01]  /*b4b0*/  FFMA.FTZ R4, R5, UR4, R4 ;  /* 0x0000000405047c23 */ /* 0x004fe20008010004 */
[----:B------:R-:W-:-:S04]  /*b4c0*/  IADD3 R185, R3, 0x28, RZ ;  /* 0x0000002803b97810 */ /* 0x000fc80007ffe0ff */
[----:B------:R-:W-:Y:S01]  /*b4d0*/  HMMA.16816.F32.BF16 R164, R16, R14, R164 ;  /* 0x0000000e10a4723c */ /* 0x000fe200000418a4 */
[----:B------:R-:W2:Y:S01]  /*b4e0*/  LDSM.16.M88.4 R12, [R220+0x7800] ;  /* 0x00780000dc0c783b */ /* 0x000ea20000000200 */
[----:B------:R-:W5:Y:S01]  /*b4f0*/  MUFU.TANH R27, R27 ;  /* 0x0000001b001b7308 */ /* 0x000f620000002400 */
[----:B---3--:R-:W-:Y:S01]  /*b500*/  FFMA.FTZ R5, R5, UR4, R184 ;  /* 0x0000000405057c23 */ /* 0x008fe200080100b8 */
[----:B------:R-:W-:Y:S01]  /*b510*/  FSEL R4, R4, -INF , !P1 ;  /* 0xff80000004047808 */ /* 0x000fe20004800000 */
[----:B------:R-:W-:-:S04]  /*b520*/  DEPBAR.LE SB0, 0x0 ;  /* 0x000080000000791a */ /* 0x000fc80000000000 */
[----:B------:R-:W-:Y:S01]  /*b530*/  HMMA.16816.F32.BF16 R172, R16, R182, R172 ;  /* 0x000000b610ac723c */ /* 0x000fe200000418ac */
[----:B------:R-:W-:Y:S01]  /*b540*/  FMUL.FTZ R176, R176, c[0x0][0x2ec] ;  /* 0x0000bb00b0b07a20 */ /* 0x000fe20000410000 */
[----:B------:R-:W-:Y:S01]  /*b550*/  I2F R20, R191 ;  /* 0x000000bf00147306 */ /* 0x000fe20000201400 */
[----:B------:R-:W-:Y:S01]  /*b560*/  FMUL.FTZ R178, R178, c[0x0][0x2ec] ;  /* 0x0000bb00b2b27a20 */ /* 0x000fe20000410000 */
[----:B------:R-:W-:Y:S01]  /*b570*/  FSEL R5, R5, -INF , !P2 ;  /* 0xff80000005057808 */ /* 0x000fe20005000000 */
[----:B------:R-:W-:Y:S01]  /*b580*/  FMUL.FTZ R179, R179, c[0x0][0x2ec] ;  /* 0x0000bb00b3b37a20 */ /* 0x000fe20000410000 */
[----:B------:R-:W-:Y:S01]  /*b590*/  ISETP.GE.AND P1, PT, R187, R2, PT ;  /* 0x00000002bb00720c */ /* 0x000fe20003f26270 */
[----:B------:R-:W-:Y:S01]  /*b5a0*/  FMUL.FTZ R177, R177, c[0x0][0x2ec] ;  /* 0x0000bb00b1b17a20 */ /* 0x000fe20000410000 */
[----:B------:R-:W-:Y:S01]  /*b5b0*/  ISETP.GE.AND P2, PT, R189, R200, PT ;  /* 0x000000c8bd00720c */ /* 0x000fe20003f46270 */
[----:B------:R-:W-:Y:S01]  /*b5c0*/  FMUL.FTZ R170, R170, c[0x0][0x2ec] ;  /* 0x0000bb00aaaa7a20 */ /* 0x000fe20000410000 */
[----:B------:R-:W3:Y:S01]  /*b5d0*/  MUFU.TANH R183, R176 ;  /* 0x000000b000b77308 */ /* 0x000ee20000002400 */
[----:B-1----:R-:W-:-:S04]  /*b5e0*/  IADD3 R187, R3, 0x29, RZ ;  /* 0x0000002903bb7810 */ /* 0x002fc80007ffe0ff */
[----:B------:R-:W-:Y:S02]  /*b5f0*/  FMUL.FTZ R164, R164, c[0x0][0x2ec] ;  /* 0x0000bb00a4a47a20 */ /* 0x000fe40000410000 */
[----:B------:R-:W-:Y:S01]  /*b600*/  FMUL.FTZ R202, R167, c[0x0][0x2ec] ;  /* 0x0000bb00a7ca7a20 */ /* 0x000fe20000410000 */
[----:B------:R-:W1:Y:S01]  /*b610*/  MUFU.TANH R195, R178 ;  /* 0x000000b200c37308 */ /* 0x000e620000002400 */
[----:B------:R-:W-:-:S05]  /*b620*/  IADD3 R167, R3, 0x39, RZ ;  /* 0x0000003903a77810 */ /* 0x000fca0007ffe0ff */
[----:B------:R-:W-:Y:S02]  /*b630*/  FMUL.FTZ R197, R172, c[0x0][0x2ec] ;  /* 0x0000bb00acc57a20 */ /* 0x000fe40000410000 */
[----:B------:R-:W-:Y:S01]  /*b640*/  FMUL.FTZ R24, R173, c[0x0][0x2ec] ;  /* 0x0000bb00ad187a20 */ /* 0x000fe20000410000 */
[----:B------:R-:W-:Y:S01]  /*b650*/  I2F R180, R181 ;  /* 0x000000b500b47306 */ /* 0x000fe20000201400 */
[----:B------:R-:W-:Y:S02]  /*b660*/  FMUL.FTZ R173, R174, c[0x0][0x2ec] ;  /* 0x0000bb00aead7a20 */ /* 0x000fe40000410000 */
[----:B------:R-:W-:Y:S01]  /*b670*/  FMUL.FTZ R174, R175, c[0x0][0x2ec] ;  /* 0x0000bb00afae7a20 */ /* 0x000fe20000410000 */
[----:B--2---:R-:W-:Y:S01]  /*b680*/  HMMA.16816.F32.BF16 R32, R16, R12, R32 ;  /* 0x0000000c1020723c */ /* 0x004fe20000041820 */
[----:B------:R-:W-:-:S03]  /*b690*/  FMUL.FTZ R172, R168, c[0x0][0x2ec] ;  /* 0x0000bb00a8ac7a20 */ /* 0x000fc60000410000 */
[----:B------:R-:W2:Y:S01]  /*b6a0*/  MUFU.TANH R179, R179 ;  /* 0x000000b300b37308 */ /* 0x000ea20000002400 */
[----:B------:R-:W-:Y:S02]  /*b6b0*/  FMUL.FTZ R168, R169, c[0x0][0x2ec] ;  /* 0x0000bb00a9a87a20 */ /* 0x000fe40000410000 */
[----:B------:R-:W-:Y:S01]  /*b6c0*/  FMUL.FTZ R169, R171, c[0x0][0x2ec] ;  /* 0x0000bb00aba97a20 */ /* 0x000fe20000410000 */
[----:B------:R-:W-:Y:S01]  /*b6d0*/  IADD3 R171, R3, 0x21, RZ ;  /* 0x0000002103ab7810 */ /* 0x000fe20007ffe0ff */
[C---:B----4-:R-:W-:Y:S01]  /*b6e0*/  FFMA.FTZ R12, R7.reuse, UR4, R188 ;  /* 0x00000004070c7c23 */ /* 0x050fe200080100bc */
[----:B------:R-:W-:Y:S01]  /*b6f0*/  HMMA.16816.F32.BF16 R28, R16, R14, R28 ;  /* 0x0000000e101c723c */ /* 0x000fe2000004181c */
[----:B------:R-:W-:Y:S01]  /*b700*/  FFMA.FTZ R13, R7, UR4, R22 ;  /* 0x00000004070d7c23 */ /* 0x000fe20008010016 */
[----:B------:R-:W4:Y:S01]  /*b710*/  MUFU.TANH R197, R197 ;  /* 0x000000c500c57308 */ /* 0x000f220000002400 */
[----:B-----5:R-:W-:Y:S01]  /*b720*/  FFMA.FTZ R22, R186, UR4, R27 ;  /* 0x00000004ba167c23 */ /* 0x020fe2000801001b */
[----:B------:R-:W-:Y:S01]  /*b730*/  FSEL R12, R12, -INF , !P0 ;  /* 0xff8000000c0c7808 */ /* 0x000fe20004000000 */
[----:B------:R-:W-:Y:S01]  /*b740*/  FMUL.FTZ R188, R166, c[0x0][0x2ec] ;  /* 0x0000bb00a6bc7a20 */ /* 0x000fe20000410000 */
[----:B------:R-:W-:Y:S01]  /*b750*/  ISETP.GE.AND P0, PT, R189, R2, PT ;  /* 0x00000002bd00720c */ /* 0x000fe20003f06270 */
[C---:B---3--:R-:W-:Y:S01]  /*b760*/  FFMA.FTZ R183, R20.reuse, UR4, R183 ;  /* 0x0000000414b77c23 */ /* 0x048fe200080100b7 */
[----:B------:R-:W-:Y:S01]  /*b770*/  FSEL R13, R13, -INF , !P1 ;  /* 0xff8000000d0d7808 */ /* 0x000fe20004800000 */
[----:B-1----:R-:W-:Y:S01]  /*b780*/  FFMA.FTZ R189, R20, UR4, R195 ;  /* 0x0000000414bd7c23 */ /* 0x002fe200080100c3 */
[----:B------:R-:W1:Y:S01]  /*b790*/  MUFU.TANH R177, R177 ;  /* 0x000000b100b17308 */ /* 0x000e620000002400 */
[----:B------:R-:W-:Y:S01]  /*b7a0*/  FSEL R22, R22, -INF , !P2 ;  /* 0xff80000016167808 */ /* 0x000fe20005000000 */
[----:B------:R-:W-:Y:S01]  /*b7b0*/  FFMA.FTZ R7, R186, UR4, R23 ;  /* 0x00000004ba077c23 */ /* 0x000fe20008010017 */
[C---:B------:R-:W-:Y:S01]  /*b7c0*/  ISETP.GE.AND P1, PT, R191.reuse, R200, PT ;  /* 0x000000c8bf00720c */ /* 0x040fe20003f26270 */
[----:B--2---:R-:W-:Y:S01]  /*b7d0*/  FFMA.FTZ R27, R190, UR4, R179 ;  /* 0x00000004be1b7c23 */ /* 0x004fe200080100b3 */
[-C--:B------:R-:W-:Y:S01]  /*b7e0*/  ISETP.GE.AND P2, PT, R191, R2.reuse, PT ;  /* 0x00000002bf00720c */ /* 0x080fe20003f46270 */
[----:B------:R-:W-:Y:S01]  /*b7f0*/  FMUL.FTZ R17, R34, c[0x0][0x2ec] ;  /* 0x0000bb0022117a20 */ /* 0x000fe20000410000 */
[----:B------:R-:W-:Y:S01]  /*b800*/  FSEL R186, R183, -INF , !P1 ;  /* 0xff800000b7ba7808 */ /* 0x000fe20004800000 */
[----:B------:R-:W2:Y:S01]  /*b810*/  MUFU.TANH R173, R173 ;  /* 0x000000ad00ad7308 */ /* 0x000ea20000002400 */
[----:B------:R-:W-:Y:S01]  /*b820*/  FSEL R189, R189, -INF , !P2 ;  /* 0xff800000bdbd7808 */ /* 0x000fe20005000000 */
[----:B----4-:R-:W-:Y:S01]  /*b830*/  FFMA.FTZ R26, R180, UR4, R197 ;  /* 0x00000004b41a7c23 */ /* 0x010fe200080100c5 */
[----:B------:R-:W-:Y:S01]  /*b840*/  ISETP.GE.AND P1, PT, R193, R2, PT ;  /* 0x00000002c100720c */ /* 0x000fe20003f26270 */
[----:B------:R-:W-:Y:S01]  /*b850*/  FMUL.FTZ R178, R165, c[0x0][0x2ec] ;  /* 0x0000bb00a5b27a20 */ /* 0x000fe20000410000 */
[-C--:B------:R-:W-:Y:S01]  /*b860*/  ISETP.GE.AND P2, PT, R181, R200.reuse, PT ;  /* 0x000000c8b500720c */ /* 0x080fe20003f46270 */
[----:B------:R-:W-:Y:S01]  /*b870*/  FMUL.FTZ R32, R32, c[0x0][0x2ec] ;  /* 0x0000bb0020207a20 */ /* 0x000fe20000410000 */
[----:B------:R-:W-:Y:S01]  /*b880*/  FSEL R7, R7, -INF , !P0 ;  /* 0xff80000007077808 */ /* 0x000fe20004000000 */
[----:B------:R-:W-:Y:S01]  /*b890*/  I2F R21, R25 ;  /* 0x0000001900157306 */ /* 0x000fe20000201400 */
[----:B-1----:R-:W-:Y:S01]  /*b8a0*/  FFMA.FTZ R177, R190, UR4, R177 ;  /* 0x00000004beb17c23 */ /* 0x002fe200080100b1 */
[-C--:B------:R-:W-:Y:S01]  /*b8b0*/  ISETP.GE.AND P0, PT, R193, R200.reuse, PT ;  /* 0x000000c8c100720c */ /* 0x080fe20003f06270 */
[----:B------:R-:W-:Y:S01]  /*b8c0*/  FMUL.FTZ R15, R33, c[0x0][0x2ec] ;  /* 0x0000bb00210f7a20 */ /* 0x000fe20000410000 */
[----:B------:R-:W-:Y:S01]  /*b8d0*/  FSEL R27, R27, -INF , !P1 ;  /* 0xff8000001b1b7808 */ /* 0x000fe20004800000 */
[----:B------:R-:W-:Y:S01]  /*b8e0*/  FMUL.FTZ R19, R35, c[0x0][0x2ec] ;  /* 0x0000bb0023137a20 */ /* 0x000fe20000410000 */
[----:B------:R-:W-:Y:S01]  /*b8f0*/  FSEL R26, R26, -INF , !P2 ;  /* 0xff8000001a1a7808 */ /* 0x000fe20005000000 */
[----:B------:R-:W-:Y:S01]  /*b900*/  FMUL.FTZ R30, R30, c[0x0][0x2ec] ;  /* 0x0000bb001e1e7a20 */ /* 0x000fe20000410000 */
[----:B------:R-:W1:Y:S01]  /*b910*/  MUFU.TANH R174, R174 ;  /* 0x000000ae00ae7308 */ /* 0x000e620000002400 */
[----:B--2---:R-:W-:Y:S01]  /*b920*/  FFMA.FTZ R180, R180, UR4, R173 ;  /* 0x00000004b4b47c23 */ /* 0x004fe200080100ad */
[----:B------:R-:W-:Y:S01]  /*b930*/  ISETP.GE.AND P1, PT, R25, R200, PT ;  /* 0x000000c81900720c */ /* 0x000fe20003f26270 */
[----:B------:R-:W-:Y:S01]  /*b940*/  FMUL.FTZ R29, R29, c[0x0][0x2ec] ;  /* 0x0000bb001d1d7a20 */ /* 0x000fe20000410000 */
[----:B------:R-:W-:Y:S01]  /*b950*/  ISETP.GE.AND P2, PT, R25, R2, PT ;  /* 0x000000021900720c */ /* 0x000fe20003f46270 */
[----:B------:R-:W-:Y:S01]  /*b960*/  FMUL.FTZ R31, R31, c[0x0][0x2ec] ;  /* 0x0000bb001f1f7a20 */ /* 0x000fe20000410000 */
[----:B------:R-:W-:Y:S01]  /*b970*/  IADD3 R23, R3, 0x31, RZ ;  /* 0x0000003103177810 */ /* 0x000fe20007ffe0ff */
[----:B------:R-:W-:Y:S01]  /*b980*/  FFMA.FTZ R16, R198, UR4, R203 ;  /* 0x00000004c6107c23 */ /* 0x000fe200080100cb */
[----:B------:R-:W-:Y:S01]  /*b990*/  MUFU.TANH R168, R168 ;  /* 0x000000a800a87308 */ /* 0x000fe20000002400 */
[----:B------:R-:W-:-:S02]  /*b9a0*/  FSEL R184, R177, -INF , !P0 ;  /* 0xff800000b1b87808 */ /* 0x000fc40004000000 */
[----:B------:R-:W-:Y:S02]  /*b9b0*/  ISETP.GE.AND P0, PT, R181, R2, PT ;  /* 0x00000002b500720c */ /* 0x000fe40003f06270 */
[----:B------:R-:W-:Y:S02]  /*b9c0*/  IADD3 R183, R3, 0x38, RZ ;  /* 0x0000003803b77810 */ /* 0x000fe40007ffe0ff */
[----:B------:R-:W-:Y:S01]  /*b9d0*/  FSEL R33, R180, -INF , !P0 ;  /* 0xff800000b4217808 */ /* 0x000fe20004000000 */
[----:B------:R-:W2:Y:S01]  /*b9e0*/  I2F R176, R171 ;  /* 0x000000ab00b07306 */ /* 0x000ea20000201400 */
[----:B-1----:R-:W-:Y:S01]  /*b9f0*/  FFMA.FTZ R25, R21, UR4, R174 ;  /* 0x0000000415197c23 */ /* 0x002fe200080100ae */
[----:B------:R-:W-:-:S04]  /*ba00*/  ISETP.GE.AND P0, PT, R199, R200, PT ;  /* 0x000000c8c700720c */ /* 0x000fc80003f06270 */
[----:B------:R-:W-:Y:S02]  /*ba10*/  FSEL R25, R25, -INF , !P2 ;  /* 0xff80000019197808 */ /* 0x000fe40005000000 */
[----:B------:R-:W-:Y:S01]  /*ba20*/  MUFU.TANH R172, R172 ;  /* 0x000000ac00ac7308 */ /* 0x000fe20000002400 */
[----:B------:R-:W-:-:S07]  /*ba30*/  ISETP.GE.AND P2, PT, R171, R200, PT ;  /* 0x000000c8ab00720c */ /* 0x000fce0003f46270 */
[----:B------:R-:W1:Y:S01]  /*ba40*/  I2F R175, R199 ;  /* 0x000000c700af7306 */ /* 0x000e620000201400 */
[----:B--2---:R-:W-:-:S05]  /*ba50*/  FFMA.FTZ R168, R176, UR4, R168 ;  /* 0x00000004b0a87c23 */ /* 0x004fca00080100a8 */
[----:B------:R-:W-:Y:S02]  /*ba60*/  FSEL R194, R168, -INF , !P2 ;  /* 0xff800000a8c27808 */ /* 0x000fe40005000000 */
[----:B------:R-:W2:Y:S01]  /*ba70*/  MUFU.TANH R24, R24 ;  /* 0x0000001800187308 */ /* 0x000ea20000002400 */
[----:B------:R-:W-:-:S07]  /*ba80*/  ISETP.GE.AND P2, PT, R185, R2, PT ;  /* 0x00000002b900720c */ /* 0x000fce0003f46270 */
[----:B------:R-:W-:Y:S01]  /*ba90*/  I2F R182, R207 ;  /* 0x000000cf00b67306 */ /* 0x000fe20000201400 */
[----:B-1----:R-:W-:-:S05]  /*baa0*/  FFMA.FTZ R172, R175, UR4, R172 ;  /* 0x00000004afac7c23 */ /* 0x002fca00080100ac */
[----:B------:R-:W-:Y:S02]  /*bab0*/  FSEL R196, R172, -INF , !P0 ;  /* 0xff800000acc47808 */ /* 0x000fe40004000000 */
[----:B------:R-:W1:Y:S01]  /*bac0*/  MUFU.TANH R17, R17 ;  /* 0x0000001100117308 */ /* 0x000e620000002400 */
[----:B--2---:R-:W-:Y:S01]  /*bad0*/  FFMA.FTZ R24, R21, UR4, R24 ;  /* 0x0000000415187c23 */ /* 0x004fe20008010018 */
[----:B------:R-:W-:Y:S01]  /*bae0*/  ISETP.GE.AND P0, PT, R171, R2, PT ;  /* 0x00000002ab00720c */ /* 0x000fe20003f06270 */
[----:B------:R-:W-:-:S03]  /*baf0*/  FMUL.FTZ R21, R28, c[0x0][0x2ec] ;  /* 0x0000bb001c157a20 */ /* 0x000fc60000410000 */
[----:B------:R-:W-:Y:S02]  /*bb00*/  FSEL R24, R24, -INF , !P1 ;  /* 0xff80000018187808 */ /* 0x000fe40004800000 */
[----:B------:R-:W-:Y:S01]  /*bb10*/  I2F R205, R185 ;  /* 0x000000b900cd7306 */ /* 0x000fe20000201400 */
[----:B------:R-:W-:-:S07]  /*bb20*/  ISETP.GE.AND P1, PT, R199, R2, PT ;  /* 0x00000002c700720c */ /* 0x000fce0003f26270 */
[----:B------:R-:W2:Y:S01]  /*bb30*/  MUFU.TANH R188, R188 ;  /* 0x000000bc00bc7308 */ /* 0x000ea20000002400 */
[----:B-1----:R-:W-:-:S07]  /*bb40*/  FFMA.FTZ R181, R182, UR4, R17 ;  /* 0x00000004b6b57c23 */ /* 0x002fce0008010011 */
[----:B------:R-:W1:Y:S08]  /*bb50*/  MUFU.TANH R169, R169 ;  /* 0x000000a900a97308 */ /* 0x000e700000002400 */
[----:B------:R-:W3:Y:S01]  /*bb60*/  MUFU.TANH R173, R32 ;  /* 0x0000002000ad7308 */ /* 0x000ee20000002400 */
[----:B--2---:R-:W-:-:S05]  /*bb70*/  FFMA.FTZ R188, R205, UR4, R188 ;  /* 0x00000004cdbc7c23 */ /* 0x004fca00080100bc */
[----:B------:R-:W-:Y:S02]  /*bb80*/  FSEL R197, R188, -INF , !P2 ;  /* 0xff800000bcc57808 */ /* 0x000fe40005000000 */
[----:B------:R-:W-:Y:S01]  /*bb90*/  MUFU.TANH R178, R178 ;  /* 0x000000b200b27308 */ /* 0x000fe20000002400 */
[----:B-1----:R-:W-:Y:S01]  /*bba0*/  FFMA.FTZ R169, R176, UR4, R169 ;  /* 0x00000004b0a97c23 */ /* 0x002fe200080100a9 */
[----:B------:R-:W-:-:S04]  /*bbb0*/  ISETP.GE.AND P2, PT, R207, R200, PT ;  /* 0x000000c8cf00720c */ /* 0x000fc80003f46270 */
[----:B------:R-:W-:Y:S02]  /*bbc0*/  FSEL R195, R169, -INF , !P0 ;  /* 0xff800000a9c37808 */ /* 0x000fe40004000000 */
[----:B------:R-:W1:Y:S01]  /*bbd0*/  I2F R165, R187 ;  /* 0x000000bb00a57306 */ /* 0x000e620000201400 */
[----:B---3--:R-:W-:Y:S01]  /*bbe0*/  FFMA.FTZ R173, R182, UR4, R173 ;  /* 0x00000004b6ad7c23 */ /* 0x008fe200080100ad */
[----:B------:R-:W-:-:S04]  /*bbf0*/  ISETP.GE.AND P0, PT, R187, R200, PT ;  /* 0x000000c8bb00720c */ /* 0x000fc80003f06270 */
[----:B------:R-:W-:Y:S02]  /*bc00*/  FSEL R182, R173, -INF , !P2 ;  /* 0xff800000adb67808 */ /* 0x000fe40005000000 */
[----:B------:R-:W-:Y:S01]  /*bc10*/  I2F R166, R23 ;  /* 0x0000001700a67306 */ /* 0x000fe20000201400 */
[----:B------:R-:W-:-:S07]  /*bc20*/  ISETP.GE.AND P2, PT, R23, R200, PT ;  /* 0x000000c81700720c */ /* 0x000fce0003f46270 */
[----:B------:R-:W2:Y:S01]  /*bc30*/  MUFU.TANH R15, R15 ;  /* 0x0000000f000f7308 */ /* 0x000ea20000002400 */
[----:B-1----:R-:W-:-:S05]  /*bc40*/  FFMA.FTZ R178, R165, UR4, R178 ;  /* 0x00000004a5b27c23 */ /* 0x002fca00080100b2 */
[----:B------:R-:W-:Y:S02]  /*bc50*/  FSEL R190, R178, -INF , !P0 ;  /* 0xff800000b2be7808 */ /* 0x000fe40004000000 */
[----:B------:R-:W1:Y:S01]  /*bc60*/  MUFU.TANH R170, R170 ;  /* 0x000000aa00aa7308 */ /* 0x000e620000002400 */
[----:B------:R-:W-:-:S04]  /*bc70*/  ISETP.GE.AND P0, PT, R207, R2, PT ;  /* 0x00000002cf00720c */ /* 0x000fc80003f06270 */
[----:B------:R-:W-:Y:S02]  /*bc80*/  FSEL R181, R181, -INF , !P0 ;  /* 0xff800000b5b57808 */ /* 0x000fe40004000000 */
[----:B------:R-:W-:Y:S01]  /*bc90*/  ISETP.GE.AND P0, PT, R3, R2, PT ;  /* 0x000000020300720c */ /* 0x000fe20003f06270 */
[----:B------:R-:W3:Y:S01]  /*bca0*/  MUFU.TANH R17, R6 ;  /* 0x0000000600117308 */ /* 0x000ee20000002400 */
[----:B--2---:R-:W-:-:S05]  /*bcb0*/  FFMA.FTZ R15, R166, UR4, R15 ;  /* 0x00000004a60f7c23 */ /* 0x004fca000801000f */
[----:B------:R-:W-:Y:S02]  /*bcc0*/  FSEL R180, R15, -INF , !P2 ;  /* 0xff8000000fb47808 */ /* 0x000fe40005000000 */
[----:B------:R-:W2:Y:S01]  /*bcd0*/  MUFU.TANH R164, R164 ;  /* 0x000000a400a47308 */ /* 0x000ea20000002400 */
[----:B-1----:R-:W-:Y:S01]  /*bce0*/  FFMA.FTZ R170, R175, UR4, R170 ;  /* 0x00000004afaa7c23 */ /* 0x002fe200080100aa */
[----:B------:R-:W-:-:S04]  /*bcf0*/  ISETP.GE.AND P2, PT, R23, R2, PT ;  /* 0x000000021700720c */ /* 0x000fc80003f46270 */
[----:B------:R-:W-:Y:S02]  /*bd00*/  FSEL R199, R170, -INF , !P1 ;  /* 0xff800000aac77808 */ /* 0x000fe40004800000 */
[----:B------:R-:W1:Y:S01]  /*bd10*/  MUFU.TANH R19, R19 ;  /* 0x0000001300137308 */ /* 0x000e620000002400 */
[----:B---3--:R-:W-:Y:S01]  /*bd20*/  FFMA.FTZ R15, R198, UR4, R17 ;  /* 0x00000004c60f7c23 */ /* 0x008fe20008010011 */
[----:B------:R-:W-:-:S04]  /*bd30*/  ISETP.GE.AND P1, PT, R185, R200, PT ;  /* 0x000000c8b900720c */ /* 0x000fc80003f26270 */
[----:B------:R-:W-:Y:S02]  /*bd40*/  FSEL R15, R15, -INF , !P0 ;  /* 0xff8000000f0f7808 */ /* 0x000fe40004000000 */
[----:B------:R-:W-:Y:S01]  /*bd50*/  I2F R20, R183 ;  /* 0x000000b700147306 */ /* 0x000fe20000201400 */
[----:B--2---:R-:W-:Y:S01]  /*bd60*/  FFMA.FTZ R164, R205, UR4, R164 ;  /* 0x00000004cda47c23 */ /* 0x004fe200080100a4 */
[----:B------:R-:W-:-:S04]  /*bd70*/  PLOP3.LUT P0, PT, PT, PT, UP0, 0x80, 0x0 ;  /* 0x000000000000781c */ /* 0x000fc80003f0f008 */
[----:B------:R-:W-:Y:S02]  /*bd80*/  FSEL R192, R164, -INF , !P1 ;  /* 0xff800000a4c07808 */ /* 0x000fe40004800000 */
[----:B------:R-:W2:Y:S01]  /*bd90*/  MUFU.TANH R202, R202 ;  /* 0x000000ca00ca7308 */ /* 0x000ea20000002400 */
[----:B-1----:R-:W-:Y:S01]  /*bda0*/  FFMA.FTZ R19, R166, UR4, R19 ;  /* 0x00000004a6137c23 */ /* 0x002fe20008010013 */
[----:B------:R-:W-:-:S04]  /*bdb0*/  ISETP.GE.AND P1, PT, R187, R2, PT ;  /* 0x00000002bb00720c */ /* 0x000fc80003f26270 */
[----:B------:R-:W-:Y:S02]  /*bdc0*/  FSEL R171, R19, -INF , !P2 ;  /* 0xff80000013ab7808 */ /* 0x000fe40005000000 */
[----:B------:R-:W1:Y:S01]  /*bdd0*/  MUFU.TANH R21, R21 ;  /* 0x0000001500157308 */ /* 0x000e620000002400 */
[----:B------:R-:W-:Y:S01]  /*bde0*/  BAR.SYNC.DEFER_BLOCKING 0x0 ;  /* 0x0000000000007b1d */ /* 0x000fe20000010000 */
[----:B------:R-:W-:-:S06]  /*bdf0*/  ISETP.GE.AND P2, PT, R183, R200, PT ;  /* 0x000000c8b700720c */ /* 0x000fcc0003f46270 */
[----:B------:R-:W3:Y:S01]  /*be00*/  MUFU.TANH R35, R30 ;  /* 0x0000001e00237308 */ /* 0x000ee20000002400 */
[----:B--2---:R-:W-:-:S05]  /*be10*/  FFMA.FTZ R193, R165, UR4, R202 ;  /* 0x00000004a5c17c23 */ /* 0x004fca00080100ca */
[----:B------:R-:W-:Y:S02]  /*be20*/  FSEL R193, R193, -INF , !P1 ;  /* 0xff800000c1c17808 */ /* 0x000fe40004800000 */
[----:B------:R-:W-:Y:S01]  /*be30*/  I2F R177, R167 ;  /* 0x000000a700b17306 */ /* 0x000fe20000201400 */
[----:B-1----:R-:W-:Y:S01]  /*be40*/  FFMA.FTZ R21, R20, UR4, R21 ;  /* 0x0000000414157c23 */ /* 0x002fe20008010015 */
[----:B------:R-:W-:-:S04]  /*be50*/  ISETP.GE.AND P1, PT, R3, R200, PT ;  /* 0x000000c80300720c */ /* 0x000fc80003f26270 */
[----:B------:R-:W-:Y:S02]  /*be60*/  FSEL R178, R21, -INF , !P2 ;  /* 0xff80000015b27808 */ /* 0x000fe40005000000 */
[----:B------:R-:W1:Y:S01]  /*be70*/  MUFU.TANH R14, R29 ;  /* 0x0000001d000e7308 */ /* 0x000e620000002400 */
[----:B---3--:R-:W-:Y:S01]  /*be80*/  FFMA.FTZ R35, R20, UR4, R35 ;  /* 0x0000000414237c23 */ /* 0x008fe20008010023 */
[----:B------:R-:W-:Y:S02]  /*be90*/  ISETP.GE.AND P2, PT, R183, R2, PT ;  /* 0x00000002b700720c */ /* 0x000fe40003f46270 */
[----:B------:R-:W-:Y:S02]  /*bea0*/  FSEL R16, R16, -INF , !P1 ;  /* 0xff80000010107808 */ /* 0x000fe40004800000 */
[----:B------:R-:W-:Y:S02]  /*beb0*/  FSEL R168, R35, -INF , !P2 ;  /* 0xff80000023a87808 */ /* 0x000fe40005000000 */
[----:B------:R-:W2:Y:S01]  /*bec0*/  MUFU.TANH R6, R31 ;  /* 0x0000001f00067308 */ /* 0x000ea20000002400 */
[----:B------:R-:W-:-:S02]  /*bed0*/  ISETP.GE.AND P2, PT, R167, R200, PT ;  /* 0x000000c8a700720c */ /* 0x000fc40003f46270 */
[----:B------:R-:W-:Y:S01]  /*bee0*/  ISETP.GE.AND P1, PT, R167, R2, PT ;  /* 0x00000002a700720c */ /* 0x000fe20003f26270 */
[----:B-1----:R-:W-:-:S05]  /*bef0*/  FFMA.FTZ R14, R177, UR4, R14 ;  /* 0x00000004b10e7c23 */ /* 0x002fca000801000e */
[----:B------:R-:W-:Y:S01]  /*bf00*/  FSEL R176, R14, -INF , !P2 ;  /* 0xff8000000eb07808 */ /* 0x000fe20005000000 */
[----:B--2---:R-:W-:-:S05]  /*bf10*/  FFMA.FTZ R6, R177, UR4, R6 ;  /* 0x00000004b1067c23 */ /* 0x004fca0008010006 */
        /* <DEDUP_REMOVED lines=74> */
.L_x_1048:
[----:B------:R-:W-:Y:S05]  /*c3c0*/  BSYNC B0 ;  /* 0x0000000000007941 */ /* 0x000fea0003800000 */
.L_x_1047:
[----:B------:R-:W0:Y:S02]  /*c3d0*/  LDGDEPBAR ;  /* 0x00000000000079af */ /* 0x000e240000000000 */
.L_x_1046:
[----:B------:R-:W-:Y:S01]  /*c3e0*/  FMNMX.FTZ R3, R201, R16, !PT ;  /* 0x00000010c9037209 */ /* 0x000fe20007810000 */
[----:B-1----:R-:W-:Y:S01]  /*c3f0*/  LDSM.16.MT88.4 R28, [R224+0x18800] ;  /* 0x01880000e01c783b */ /* 0x002fe20000004200 */
        /* <DEDUP_REMOVED lines=26> */
[----:B------:R-:W-:-:S04]  /*c5a0*/  FMNMX.FTZ R3, R180, R3, !PT ;  /* 0x00000003b4037209 */ /* 0x000fc80007810000 */
[----:B------:R-:W-:-:S04]  /*c5b0*/  FMNMX.FTZ R3, R178, R3, !PT ;  /* 0x00000003b2037209 */ /* 0x000fc80007810000 */
[----:B------:R-:W-:Y:S02]  /*c5c0*/  FMNMX.FTZ R6, R176, R3, !PT ;  /* 0x00000003b0067209 */ /* 0x000fe40007810000 */
[----:B------:R-:W-:-:S03]  /*c5d0*/  FMNMX.FTZ R3, R171, R2, !PT ;  /* 0x00000002ab037209 */ /* 0x000fc60007810000 */
[----:B------:R-:W1:Y:S01]  /*c5e0*/  SHFL.BFLY PT, R17, R6, 0x2, 0x1f ;  /* 0x0c401f0006117f89 */ /* 0x000e6200000e0000 */
        /* <DEDUP_REMOVED lines=9> */
[----:B------:R-:W-:Y:S01]  /*c680*/  FMUL.FTZ R183, R164, c[0x0][0x23c] ;  /* 0x00008f00a4b77a20 */ /* 0x000fe20000410000 */
[----:B--2---:R-:W-:-:S04]  /*c690*/  FMNMX.FTZ R3, R2, R3, !PT ;  /* 0x0000000302037209 */ /* 0x004fc80007810000 */
[----:B------:R-:W-:Y:S02]  /*c6a0*/  FSEL R183, R183, RZ, P2 ;  /* 0x000000ffb7b77208 */ /* 0x000fe40001000000 */
[C---:B------:R-:W-:Y:S01]  /*c6b0*/  FSETP.NEU.FTZ.AND P1, PT, R3.reuse, -INF , PT ;  /* 0xff8000000300780b */ /* 0x040fe20003f3d000 */
[----:B------:R-:W-:Y:S02]  /*c6c0*/  FMUL.FTZ R170, R3, c[0x0][0x23c] ;  /* 0x00008f0003aa7a20 */ /* 0x000fe40000410000 */
[--C-:B------:R-:W-:Y:S02]  /*c6d0*/  FFMA.FTZ R167, R22, c[0x0][0x23c], -R183.reuse ;  /* 0x00008f0016a77a23 */ /* 0x100fe400000108b7 */
[----:B------:R-:W1:Y:S01]  /*c6e0*/  LDSM.16.MT88.4 R20, [R228+0x18000] ;  /* 0x01800000e414783b */ /* 0x000e620000004200 */
[----:B------:R-:W-:Y:S01]  /*c6f0*/  FSEL R170, R170, RZ, P1 ;  /* 0x000000ffaaaa7208 */ /* 0x000fe20000800000 */
[--C-:B------:R-:W-:Y:S01]  /*c700*/  FFMA.FTZ R173, R4, c[0x0][0x23c], -R183.reuse ;  /* 0x00008f0004ad7a23 */ /* 0x100fe200000108b7 */
[----:B------:R-:W-:Y:S01]  /*c710*/  FSEL R4, R164, RZ, P2 ;  /* 0x000000ffa4047208 */ /* 0x000fe20001000000 */
[--C-:B------:R-:W-:Y:S01]  /*c720*/  FFMA.FTZ R174, R16, c[0x0][0x23c], -R183.reuse ;  /* 0x00008f0010ae7a23 */ /* 0x100fe200000108b7 */
[----:B------:R-:W-:Y:S01]  /*c730*/  MUFU.EX2 R167, R167 ;  /* 0x000000a700a77308 */ /* 0x000fe20000000800 */
[--C-:B------:R-:W-:Y:S01]  /*c740*/  FFMA.FTZ R165, R5, c[0x0][0x23c], -R170.reuse ;  /* 0x00008f0005a57a23 */ /* 0x100fe200000108aa */
[----:B------:R-:W-:Y:S01]  /*c750*/  FSEL R5, R3, RZ, P1 ;  /* 0x000000ff03057208 */ /* 0x000fe20000800000 */
[----:B------:R-:W-:Y:S01]  /*c760*/  FFMA.FTZ R172, R12, c[0x0][0x23c], -R183 ;  /* 0x00008f000cac7a23 */ /* 0x000fe200000108b7 */
[----:B------:R-:W2:Y:S01]  /*c770*/  LDSM.16.MT88.4 R16, [R226+0x18000] ;  /* 0x01800000e210783b */ /* 0x000ea20000004200 */
[----:B------:R-:W-:-:S02]  /*c780*/  FFMA.FTZ R166, R15, c[0x0][0x23c], -R170 ;  /* 0x00008f000fa67a23 */ /* 0x000fc400000108aa */
[----:B------:R-:W-:Y:S01]  /*c790*/  FFMA.FTZ R2, R13, c[0x0][0x23c], -R170 ;  /* 0x00008f000d027a23 */ /* 0x000fe200000108aa */
[----:B------:R-:W-:Y:S01]  /*c7a0*/  MUFU.EX2 R174, R174 ;  /* 0x000000ae00ae7308 */ /* 0x000fe20000000800 */
[----:B------:R-:W-:Y:S01]  /*c7b0*/  FADD.FTZ R4, R201, -R4 ;  /* 0x80000004c9047221 */ /* 0x000fe20000010000 */
[----:B------:R-:W3:Y:S01]  /*c7c0*/  LDSM.16.MT88.4 R12, [R225+0x18000] ;  /* 0x01800000e10c783b */ /* 0x000ee20000004200 */
[----:B------:R-:W-:Y:S02]  /*c7d0*/  FADD.FTZ R5, R0, -R5 ;  /* 0x8000000500057221 */ /* 0x000fe40000010000 */
[----:B------:R-:W-:Y:S02]  /*c7e0*/  FFMA.FTZ R175, R7, c[0x0][0x23c], -R170 ;  /* 0x00008f0007af7a23 */ /* 0x000fe400000108aa */
[----:B------:R-:W-:Y:S01]  /*c7f0*/  FMUL.FTZ R179, R4, c[0x0][0x23c] ;  /* 0x00008f0004b37a20 */ /* 0x000fe20000410000 */
[----:B------:R-:W4:Y:S01]  /*c800*/  MUFU.EX2 R173, R173 ;  /* 0x000000ad00ad7308 */ /* 0x000f220000000800 */
[----:B------:R-:W-:-:S02]  /*c810*/  FMUL.FTZ R177, R5, c[0x0][0x23c] ;  /* 0x00008f0005b17a20 */ /* 0x000fc40000410000 */
[--C-:B------:R-:W-:Y:S02]  /*c820*/  FFMA.FTZ R0, R186, c[0x0][0x23c], -R183.reuse ;  /* 0x00008f00ba007a23 */ /* 0x100fe400000108b7 */
[--C-:B------:R-:W-:Y:S02]  /*c830*/  FFMA.FTZ R185, R184, c[0x0][0x23c], -R183.reuse ;  /* 0x00008f00b8b97a23 */ /* 0x100fe400000108b7 */
[--C-:B------:R-:W-:Y:S01]  /*c840*/  FFMA.FTZ R186, R189, c[0x0][0x23c], -R170.reuse ;  /* 0x00008f00bdba7a23 */ /* 0x100fe200000108aa */
[----:B------:R-:W5:Y:S01]  /*c850*/  MUFU.EX2 R172, R172 ;  /* 0x000000ac00ac7308 */ /* 0x000f620000000800 */
[--C-:B------:R-:W-:Y:S02]  /*c860*/  FFMA.FTZ R184, R26, c[0x0][0x23c], -R183.reuse ;  /* 0x00008f001ab87a23 */ /* 0x100fe400000108b7 */
[----:B------:R-:W-:Y:S02]  /*c870*/  FFMA.FTZ R187, R24, c[0x0][0x23c], -R183 ;  /* 0x00008f0018bb7a23 */ /* 0x000fe400000108b7 */
[----:B------:R-:W-:-:S02]  /*c880*/  FFMA.FTZ R189, R27, c[0x0][0x23c], -R170 ;  /* 0x00008f001bbd7a23 */ /* 0x000fc400000108aa */
[--C-:B------:R-:W-:Y:S01]  /*c890*/  FFMA.FTZ R191, R33, c[0x0][0x23c], -R170.reuse ;  /* 0x00008f0021bf7a23 */ /* 0x100fe200000108aa */
[----:B------:R-:W-:Y:S01]  /*c8a0*/  MUFU.EX2 R166, R166 ;  /* 0x000000a600a67308 */ /* 0x000fe20000000800 */
[----:B----4-:R-:W-:Y:S01]  /*c8b0*/  F2FP.BF16.PACK_AB R4, R173, R174 ;  /* 0x000000aead04723e */ /* 0x010fe200000010ff */
[----:B------:R-:W-:Y:S01]  /*c8c0*/  FFMA.FTZ R188, R25, c[0x0][0x23c], -R170 ;  /* 0x00008f0019bc7a23 */ /* 0x000fe200000108aa */
[----:B------:R-:W-:Y:S01]  /*c8d0*/  LDSM.16.MT88.4 R32, [R225+0x18800] ;  /* 0x01880000e120783b */ /* 0x000fe20000004200 */
[--C-:B------:R-:W-:Y:S02]  /*c8e0*/  FFMA.FTZ R201, R194, c[0x0][0x23c], -R183.reuse ;  /* 0x00008f00c2c97a23 */ /* 0x100fe400000108b7 */
[--C-:B------:R-:W-:Y:S01]  /*c8f0*/  FFMA.FTZ R203, R190, c[0x0][0x23c], -R183.reuse ;  /* 0x00008f00becb7a23 */ /* 0x100fe200000108b7 */
[----:B------:R-:W-:Y:S01]  /*c900*/  LDSM.16.MT88.4 R24, [R228+0x1a800] ;  /* 0x01a80000e418783b */ /* 0x000fe20000004200 */
[----:B------:R-:W4:Y:S01]  /*c910*/  MUFU.EX2 R165, R165 ;  /* 0x000000a500a57308 */ /* 0x000f220000000800 */
[----:B-----5:R-:W-:Y:S01]  /*c920*/  F2FP.BF16.PACK_AB R6, R167, R172 ;  /* 0x000000aca706723e */ /* 0x020fe200000010ff */
        /* <DEDUP_REMOVED lines=8> */
[----:B------:R-:W5:Y:S01]  /*c9b0*/  MUFU.EX2 R175, R175 ;  /* 0x000000af00af7308 */ /* 0x000f620000000800 */
[----:B----4-:R-:W-:Y:S01]  /*c9c0*/  F2FP.BF16.PACK_AB R5, R165, R166 ;  /* 0x000000a6a505723e */ /* 0x010fe200000010ff */
[----:B------:R-:W-:-:S02]  /*c9d0*/  FFMA.FTZ R197, R180, c[0x0][0x23c], -R183 ;  /* 0x00008f00b4c57a23 */ /* 0x000fc400000108b7 */
[--C-:B------:R-:W-:Y:S02]  /*c9e0*/  FFMA.FTZ R178, R178, c[0x0][0x23c], -R183.reuse ;  /* 0x00008f00b2b27a23 */ /* 0x100fe400000108b7 */
[----:B------:R-:W-:Y:S02]  /*c9f0*/  FFMA.FTZ R183, R176, c[0x0][0x23c], -R183 ;  /* 0x00008f00b0b77a23 */ /* 0x000fe400000108b7 */
[----:B------:R-:W4:Y:S01]  /*ca00*/  MUFU.EX2 R179, R179 ;  /* 0x000000b300b37308 */ /* 0x000f220000000800 */
[--C-:B------:R-:W-:Y:S02]  /*ca10*/  FFMA.FTZ R176, R181, c[0x0][0x23c], -R170.reuse ;  /* 0x00008f00b5b07a23 */ /* 0x100fe400000108aa */
[--C-:B------:R-:W-:Y:S02]  /*ca20*/  FFMA.FTZ R181, R171, c[0x0][0x23c], -R170.reuse ;  /* 0x00008f00abb57a23 */ /* 0x100fe400000108aa */
[--C-:B------:R-:W-:Y:S02]  /*ca30*/  FFMA.FTZ R180, R168, c[0x0][0x23c], -R170.reuse ;  /* 0x00008f00a8b47a23 */ /* 0x100fe400000108aa */
[----:B------:R-:W-:Y:S01]  /*ca40*/  FFMA.FTZ R199, R169, c[0x0][0x23c], -R170 ;  /* 0x00008f00a9c77a23 */ /* 0x000fe200000108aa */
[----:B------:R-:W1:Y:S01]  /*ca50*/  MUFU.EX2 R177, R177 ;  /* 0x000000b100b17308 */ /* 0x000e620000000800 */
[----:B-----5:R-:W-:Y:S01]  /*ca60*/  F2FP.BF16.PACK_AB R7, R175, R2 ;  /* 0x00000002af07723e */ /* 0x020fe200000010ff */
[----:B------:R-:W-:Y:S01]  /*ca70*/  LDSM.16.MT88.4 R168, [R225+0x19800] ;  /* 0x01980000e1a8783b */ /* 0x000fe20000004200 */
[----:B----4-:R-:W-:-:S05]  /*ca80*/  FMUL.FTZ R160, R160, R179 ;  /* 0x000000b3a0a07220 */ /* 0x010fca0000410000 */
        /* <DEDUP_REMOVED lines=56> */
[----:B------:R-:W4:Y:S01]  /*ce10*/  LDSM.16.MT88.4 R20, [R225+0x1a000] ;  /* 0x01a00000e114783b */ /* 0x000f220000004200 */
[----:B------:R-:W-:Y:S02]  /*ce20*/  FMUL.FTZ R41, R41, R179 ;  /* 0x000000b329297220 */ /* 0x000fe40000410000 */
[-C--:B------:R-:W-:Y:S01]  /*ce30*/  FMUL.FTZ R42, R42, R177.reuse ;  /* 0x000000b12a2a7220 */ /* 0x080fe20000410000 */
[----:B------:R-:W1:Y:S01]  /*ce40*/  MUFU.EX2 R201, R201 ;  /* 0x000000c900c97308 */ /* 0x000e620000000800 */
        /* <DEDUP_REMOVED lines=31> */
[----:B------:R-:W-:Y:S01]  /*d040*/  MUFU.EX2 R194, R194 ;  /* 0x000000c200c27308 */ /* 0x000fe20000000800 */
[----:B------:R-:W-:Y:S01]  /*d050*/  FMUL.FTZ R63, R63, R177 ;  /* 0x000000b13f3f7220 */ /* 0x000fe20000410000 */
[----:B------:R-:W-:Y:S01]  /*d060*/  HMMA.16816.F32.BF16 R56, R4, R22, R56 ;  /* 0x000000160438723c */ /* 0x000fe20000041838 */
[-C--:B------:R-:W-:Y:S01]  /*d070*/  FMUL.FTZ R64, R64, R179.reuse ;  /* 0x000000b340407220 */ /* 0x080fe20000410000 */
[----:B------:R-:W4:Y:S01]  /*d080*/  LDSM.16.MT88.4 R20, [R226+0x1c000] ;  /* 0x01c00000e214783b */ /* 0x000f220000004200 */
        /* <DEDUP_REMOVED lines=25> */
[----:B------:R-:W3:Y:S01]  /*d220*/  LDSM.16.MT88.4 R12, [R224+0x1c000] ;  /* 0x01c00000e00c783b */ /* 0x000ee20000004200 */
[----:B------:R-:W-:Y:S02]  /*d230*/  FMUL.FTZ R81, R81, R179 ;  /* 0x000000b351517220 */ /* 0x000fe40000410000 */
[-C--:B------:R-:W-:Y:S01]  /*d240*/  FMUL.FTZ R82, R82, R177.reuse ;  /* 0x000000b152527220 */ /* 0x080fe20000410000 */
[----:B------:R-:W-:Y:S01]  /*d250*/  MUFU.EX2 R183, R183 ;  /* 0x000000b700b77308 */ /* 0x000fe20000000800 */
[----:B------:R-:W-:-:S02]  /*d260*/  FMUL.FTZ R83, R83, R177 ;  /* 0x000000b153537220 */ /* 0x000fc40000410000 */
        /* <DEDUP_REMOVED lines=29> */
[-C--:B------:R-:W-:Y:S02]  /*d440*/  FMUL.FTZ R102, R102, R177.reuse ;  /* 0x000000b166667220 */ /* 0x080fe40000410000 */
[----:B------:R-:W-:Y:S02]  /*d450*/  FMUL.FTZ R103, R103, R177 ;  /* 0x000000b167677220 */ /* 0x000fe40000410000 */
[-C--:B------:R-:W-:Y:S01]  /*d460*/  FMUL.FTZ R104, R104, R179.reuse ;  /* 0x000000b368687220 */ /* 0x080fe20000410000 */
[----:B------:R-:W-:Y:S01]  /*d470*/  HMMA.16816.F32.BF16 R96, R4, R14, R96 ;  /* 0x0000000e0460723c */ /* 0x000fe20000041860 */
[----:B------:R-:W3:Y:S01]  /*d480*/  LDSM.16.MT88.4 R12, [R225+0x1e000] ;  /* 0x01e00000e10c783b */ /* 0x000ee20000004200 */
[----:B------:R-:W-:Y:S02]  /*d490*/  FMUL.FTZ R105, R105, R179 ;  /* 0x000000b369697220 */ /* 0x000fe40000410000 */
[-C--:B------:R-:W-:Y:S02]  /*d4a0*/  FMUL.FTZ R106, R106, R177.reuse ;  /* 0x000000b16a6a7220 */ /* 0x080fe40000410000 */
[----:B------:R-:W-:-:S02]  /*d4b0*/  FMUL.FTZ R107, R107, R177 ;  /* 0x000000b16b6b7220 */ /* 0x000fc40000410000 */
[C---:B----4-:R-:W-:Y:S01]  /*d4c0*/  HMMA.16816.F32.BF16 R100, R4.reuse, R20, R100 ;  /* 0x000000140464723c */ /* 0x050fe20000041864 */
[-C--:B------:R-:W-:Y:S02]  /*d4d0*/  FMUL.FTZ R108, R108, R179.reuse ;  /* 0x000000b36c6c7220 */ /* 0x080fe40000410000 */
[----:B------:R-:W-:Y:S02]  /*d4e0*/  FMUL.FTZ R109, R109, R179 ;  /* 0x000000b36d6d7220 */ /* 0x000fe40000410000 */
[-C--:B------:R-:W-:Y:S02]  /*d4f0*/  FMUL.FTZ R110, R110, R177.reuse ;  /* 0x000000b16e6e7220 */ /* 0x080fe40000410000 */
[----:B------:R-:W-:Y:S01]  /*d500*/  FMUL.FTZ R111, R111, R177 ;  /* 0x000000b16f6f7220 */ /* 0x000fe20000410000 */
[----:B------:R-:W-:Y:S01]  /*d510*/  HMMA.16816.F32.BF16 R104, R4, R22, R104 ;  /* 0x000000160468723c */ /* 0x000fe20000041868 */
[-C--:B------:R-:W-:Y:S01]  /*d520*/  FMUL.FTZ R112, R112, R179.reuse ;  /* 0x000000b370707220 */ /* 0x080fe20000410000 */
[----:B------:R-:W4:Y:S01]  /*d530*/  LDSM.16.MT88.4 R20, [R224+0x1e000] ;  /* 0x01e00000e014783b */ /* 0x000f220000004200 */
        /* <DEDUP_REMOVED lines=26> */
[----:B------:R-:W-:Y:S02]  /*d6e0*/  FFMA.FTZ R174, R206, R179, R174 ;  /* 0x000000b3ceae7223 */ /* 0x000fe400000100ae */
[----:B------:R-:W-:Y:S02]  /*d6f0*/  FFMA.FTZ R166, R204, R177, R166 ;  /* 0x000000b1cca67223 */ /* 0x000fe400000100a6 */
[----:B------:R-:W-:Y:S02]  /*d700*/  FADD.FTZ R173, R173, R174 ;  /* 0x000000aeadad7221 */ /* 0x000fe40000010000 */
[----:B------:R-:W-:Y:S01]  /*d710*/  FADD.FTZ R165, R165, R166 ;  /* 0x000000a6a5a57221 */ /* 0x000fe20000010000 */
[----:B------:R-:W-:Y:S01]  /*d720*/  HMMA.16816.F32.BF16 R128, R4, R22, R128 ;  /* 0x000000160480723c */ /* 0x000fe20000041880 */
[----:B------:R-:W4:Y:S01]  /*d730*/  LDSM.16.MT88.4 R20, [R226+0x1a800] ;  /* 0x01a80000e214783b */ /* 0x000f220000004200 */
        /* <DEDUP_REMOVED lines=15> */
[----:B------:R-:W-:Y:S02]  /*d830*/  FADD.FTZ R187, R187, R184 ;  /* 0x000000b8bbbb7221 */ /* 0x000fe40000010000 */
        /* <DEDUP_REMOVED lines=27> */
[C---:B-----5:R-:W-:Y:S08]  /*d9f0*/  HMMA.16816.F32.BF16 R76, R4.reuse, R28, R76 ;  /* 0x0000001c044c723c */ /* 0x060ff0000004184c */
[C---:B------:R-:W-:Y:S01]  /*da00*/  HMMA.16816.F32.BF16 R80, R4.reuse, R30, R80 ;  /* 0x0000001e0450723c */ /* 0x040fe20000041850 */
[----:B------:R-:W3:Y:S07]  /*da10*/  LDSM.16.MT88.4 R28, [R225+0x1e800] ;  /* 0x01e80000e11c783b */ /* 0x000eee0000004200 */
[C---:B----4-:R-:W-:Y:S08]  /*da20*/  HMMA.16816.F32.BF16 R92, R4.reuse, R20, R92 ;  /* 0x00000014045c723c */ /* 0x050ff0000004185c */
[C---:B------:R-:W-:Y:S01]  /*da30*/  HMMA.16816.F32.BF16 R96, R4.reuse, R22, R96 ;  /* 0x000000160460723c */ /* 0x040fe20000041860 */
[----:B------:R-:W-:Y:S07]  /*da40*/  LDSM.16.MT88.4 R20, [R224+0x19000] ;  /* 0x01900000e014783b */ /* 0x000fee0000004200 */
[C---:B-1----:R-:W-:Y:S08]  /*da50*/  HMMA.16816.F32.BF16 R100, R4.reuse, R16, R100 ;  /* 0x000000100464723c */ /* 0x042ff00000041864 */
[C---:B------:R-:W-:Y:S01]  /*da60*/  HMMA.16816.F32.BF16 R104, R4.reuse, R18, R104 ;  /* 0x000000120468723c */ /* 0x040fe20000041868 */
[----:B------:R-:W-:Y:S07]  /*da70*/  LDSM.16.MT88.4 R16, [R228+0x1b000] ;  /* 0x01b00000e410783b */ /* 0x000fee0000004200 */
        /* <DEDUP_REMOVED lines=85> */
[----:B------:R-:W-:Y:S02]  /*dfd0*/  STL [R1+0x4], R2 ;  /* 0x0000040201007387 */ /* 0x000fe40000100800 */
[C---:B------:R-:W-:Y:S02]  /*dfe0*/  HMMA.16816.F32.BF16 R156, R4.reuse, R14, R156 ;  /* 0x0000000e049c723c */ /* 0x040fe4000004189c */
[----:B------:R-:W1:Y:S04]  /*dff0*/  LDSM.16.MT88.4 R12, [R224+0x1b800] ;  /* 0x01b80000e00c783b */ /* 0x000e680000004200 */
[----:B------:R-:W-:Y:S02]  /*e000*/  STL [R1], R0 ;  /* 0x0000000001007387 */ /* 0x000fe40000100800 */
        /* <DEDUP_REMOVED lines=39> */
.L_x_1042:
[----:B------:R-:W-:-:S12]  /*e280*/  UIADD3 UR9, UR26, -0x1, URZ ;  /* 0xffffffff1a097890 */ /* 0x000fd8000fffe03f */
.L_x_1049:
        /* <DEDUP_REMOVED lines=21> */
[----:B------:R-:W-:Y:S02]  /*e3e0*/  LEA R252, P1, R4, c[0x0][0x168], 0x1 ;  /* 0x00005a0004fc7a11 */ /* 0x000fe400078208ff */
[----:B-1----:R-:W-:Y:S01]  /*e3f0*/  SHF.R.S32.HI R2, RZ, 0x1f, R5 ;  /* 0x0000001fff027819 */ /* 0x002fe20000011405 */
[----:B------:R-:W-:Y:S01]  /*e400*/  IMAD.U32 R241, RZ, RZ, UR6 ;  /* 0x00000006fff17e24 */ /* 0x000fe2000f8e00ff */
[----:B------:R-:W-:Y:S01]  /*e410*/  IADD3 R0, P0, R6, UR14, RZ ;  /* 0x0000000e06007c10 */ /* 0x000fe2000ff1e0ff */
[----:B------:R-:W-:Y:S01]  /*e420*/  UMOV UR14, URZ ;  /* 0x0000003f000e7c82 */ /* 0x000fe20008000000 */
[----:B------:R-:W-:-:S02]  /*e430*/  LEA.HI R2, R2, R5, RZ, 0x3 ;  /* 0x0000000502027211 */ /* 0x000fc400078f18ff */
[----:B------:R-:W-:Y:S02]  /*e440*/  LEA.HI.X R251, R4, c[0x0][0x16c], R251, 0x1, P1 ;  /* 0x00005b0004fb7a11 */ /* 0x000fe400008f0cfb */
[----:B------:R-:W-:Y:S02]  /*e450*/  SHF.R.S32.HI R2, RZ, 0x3, R2 ;  /* 0x00000003ff027819 */ /* 0x000fe40000011402 */
[----:B------:R-:W-:Y:S01]  /*e460*/  IADD3.X R241, R241, UR11, R7, P0, !PT ;  /* 0x0000000bf1f17c10 */ /* 0x000fe200087fe407 */
[----:B------:R-:W-:Y:S01]  /*e470*/  UIADD3 UR11, UR9, -0x1, URZ ;  /* 0xffffffff090b7890 */ /* 0x000fe2000fffe03f */
[----:B------:R-:W-:Y:S02]  /*e480*/  IADD3 R14, P1, R2, 0x20, RZ ;  /* 0x00000020020e7810 */ /* 0x000fe40007f3e0ff */
[----:B------:R-:W-:Y:S02]  /*e490*/  LEA R250, P0, R0, c[0x0][0x170], 0x1 ;  /* 0x00005c0000fa7a11 */ /* 0x000fe400078008ff */
[----:B------:R-:W-:-:S02]  /*e4a0*/  SHF.R.S32.HI R2, RZ, 0x1f, R2 ;  /* 0x0000001fff027819 */ /* 0x000fc40000011402 */
[----:B------:R-:W-:Y:S01]  /*e4b0*/  LEA.HI.X R241, R0, c[0x0][0x174], R241, 0x1, P0 ;  /* 0x00005d0000f17a11 */ /* 0x000fe200000f0cf1 */
[----:B------:R-:W-:Y:S01]  /*e4c0*/  IMAD.MOV.U32 R0, RZ, RZ, R3 ;  /* 0x000000ffff007224 */ /* 0x000fe200078e0003 */
[----:B------:R-:W-:Y:S01]  /*e4d0*/  ISETP.GE.AND P0, PT, R238, c[0x0][0x220], PT ;  /* 0x00008800ee007a0c */ /* 0x000fe20003f06270 */
[----:B------:R-:W-:Y:S01]  /*e4e0*/  IMAD.X R15, RZ, RZ, R2, P1 ;  /* 0x000000ffff0f7224 */ /* 0x000fe200008e0602 */
[----:B------:R-:W-:Y:S01]  /*e4f0*/  ISETP.GE.AND P1, PT, R239, c[0x0][0x220], PT ;  /* 0x00008800ef007a0c */ /* 0x000fe20003f26270 */
[----:B------:R-:W-:Y:S02]  /*e500*/  IMAD.MOV.U32 R2, RZ, RZ, R8 ;  /* 0x000000ffff027224 */ /* 0x000fe400078e0008 */
[----:B------:R-:W-:Y:S01]  /*e510*/  IMAD.MOV.U32 R3, RZ, RZ, R11 ;  /* 0x000000ffff037224 */ /* 0x000fe200078e000b */
[----:B------:R1:W-:Y:S04]  /*e520*/  STL.64 [R1+0x10], R14 ;  /* 0x0000100e01007387 */ /* 0x0003e80000100a00 */
[----:B------:R1:W-:Y:S01]  /*e530*/  STL.64 [R1+0x8], R2 ;  /* 0x0000080201007387 */ /* 0x0003e20000100a00 */
[----:B------:R-:W-:Y:S05]  /*e540*/  BRA `(.L_x_1051) ;  /* 0x000003b000007947 */ /* 0x000fea0003800000 */
.L_x_1053:
        /* <DEDUP_REMOVED lines=59> */
.L_x_1051:
[----:B------:R-:W2:Y:S01]  /*e900*/  LDL.64 R4, [R1+0x8] ;  /* 0x0000080001047983 */ /* 0x000ea20000100a00 */
[----:B------:R-:W-:Y:S04]  /*e910*/  DEPBAR.LE SB0, 0x0 ;  /* 0x000080000000791a */ /* 0x000fe80000000000 */
[----:B------:R-:W-:Y:S01]  /*e920*/  UIADD3 UR8, -UR14, UR9, URZ ;  /* 0x000000090e087290 */ /* 0x000fe2000fffe13f */
[----:B------:R3:W-:Y:S01]  /*e930*/  STL.64 [R1+0x18], R36 ;  /* 0x0000182401007387 */ /* 0x0007e20000100a00 */
[----:B------:R-:W-:Y:S02]  /*e940*/  UIADD3 UR10, UR11, -UR14, URZ ;  /* 0x8000000e0b0a7290 */ /* 0x000fe4000fffe03f */
[----:B------:R-:W-:Y:S02]  /*e950*/  USHF.R.S32.HI UR7, URZ, 0x1f, UR8 ;  /* 0x0000001f3f077899 */ /* 0x000fe40008011408 */
[----:B------:R-:W-:Y:S01]  /*e960*/  MOV R167, UR8 ;  /* 0x0000000800a77c02 */ /* 0x000fe20008000f00 */
[----:B------:R-:W-:Y:S01]  /*e970*/  BAR.SYNC.DEFER_BLOCKING 0x0 ;  /* 0x0000000000007b1d */ /* 0x000fe20000010000 */
[----:B------:R-:W-:Y:S01]  /*e980*/  UIMAD UR6, UR28, UR8, URZ ;  /* 0x000000081c0672a4 */ /* 0x000fe2000f8e023f */
[----:B------:R-:W-:Y:S02]  /*e990*/  MOV R164, UR8 ;  /* 0x0000000800a47c02 */ /* 0x000fe40008000f00 */
[----:B-1----:R-:W-:Y:S01]  /*e9a0*/  LEA R14, P4, R167, R248, 0x6 ;  /* 0x000000f8a70e7211 */ /* 0x002fe200078830ff */
[----:B------:R-:W-:Y:S01]  /*e9b0*/  UIMAD UR6, UR7, UR5, UR6 ;  /* 0x00000005070672a4 */ /* 0x000fe2000f8e0206 */
[----:B------:R-:W-:Y:S02]  /*e9c0*/  MOV R3, UR8 ;  /* 0x0000000800037c02 */ /* 0x000fe40008000f00 */
        /* <DEDUP_REMOVED lines=16> */
[----:B------:R-:W-:Y:S01]  /*ead0*/  LEA R26, P6, R14, R250, 0x1 ;  /* 0x000000fa0e1a7211 */ /* 0x000fe200078c08ff */
[----:B------:R-:W-:Y:S01]  /*eae0*/  @!PT LDS RZ, [RZ] ;  /* 0x00000000fffff984 */ /* 0x000fe20000000800 */
[----:B------:R-:W-:Y:S01]  /*eaf0*/  @!PT LDS RZ, [RZ] ;  /* 0x00000000fffff984 */ /* 0x000fe20000000800 */
[----:B------:R-:W-:Y:S01]  /*eb00*/  @!PT LDS RZ, [RZ] ;  /* 0x00000000fffff984 */ /* 0x000fe20000000800 */
[----:B------:R1:W-:Y:S01]  /*eb10*/  @!P3 LDGSTS.E.BYPASS.LTC128B.128 [R237+0x18000], [R6.64] ;  /* 0x1800000006edbfae */ /* 0x0003e2000b901d54 */
[----:B------:R-:W-:Y:S01]  /*eb20*/  IADD3 R164, R15, R164, RZ ;  /* 0x000000a40fa47210 */ /* 0x000fe20007ffe0ff */
[----:B------:R-:W-:Y:S03]  /*eb30*/  IMAD.WIDE.U32 R10, R18, c[0x0][0x1a0], RZ ;  /* 0x00006800120a7a25 */ /* 0x000fe600078e00ff */
[----:B------:R-:W-:Y:S01]  /*eb40*/  LEA.HI.X R27, R14, R241, R164, 0x1, P6 ;  /* 0x000000f10e1b7211 */ /* 0x000fe200030f0ca4 */
[----:B------:R-:W-:Y:S01]  /*eb50*/  @P2 STS.128 [R237+0x1a000], RZ ;  /* 0x01a000ffed002388 */ /* 0x000fe20000000c00 */
[----:B------:R-:W-:Y:S01]  /*eb60*/  IMAD R3, R18, c[0x0][0x1a4], R3 ;  /* 0x0000690012037a24 */ /* 0x000fe200078e0203 */
[----:B------:R-:W-:Y:S02]  /*eb70*/  @!P3 LEA R18, P4, R166, c[0x0][0x170], 0x1 ;  /* 0x00005c00a612ba11 */ /* 0x000fe400078808ff */
[----:B------:R-:W-:Y:S02]  /*eb80*/  LEA R22, P5, R10, R250, 0x1 ;  /* 0x000000fa0a167211 */ /* 0x000fe400078a08ff */
        /* <DEDUP_REMOVED lines=240> */
[C---:B------:R-:W-:Y:S01]  /*fa90*/  HMMA.16816.F32.BF16 R16, R196.reuse, R170, R16 ;  /* 0x000000aac410723c */ /* 0x040fe20000041810 */
[----:B------:R-:W1:Y:S01]  /*faa0*/  LDSM.16.M88.4 R168, [R220+0x7800] ;  /* 0x00780000dca8783b */ /* 0x000e620000000200 */
[----:B------:R-:W-:Y:S04]  /*fab0*/  DEPBAR.LE SB0, 0x0 ;  /* 0x000080000000791a */ /* 0x000fe80000000000 */
[----:B------:R-:W-:Y:S01]  /*fac0*/  FMUL.FTZ R189, R7, c[0x0][0x2ec] ;  /* 0x0000bb0007bd7a20 */ /* 0x000fe20000410000 */
[----:B------:R-:W-:Y:S01]  /*fad0*/  BAR.SYNC.DEFER_BLOCKING 0x0 ;  /* 0x0000000000007b1d */ /* 0x000fe20000010000 */
[----:B------:R-:W-:Y:S01]  /*fae0*/  FMUL.FTZ R166, R11, c[0x0][0x2ec] ;  /* 0x0000bb000ba67a20 */ /* 0x000fe20000410000 */
[C---:B---3--:R-:W-:Y:S05]  /*faf0*/  HMMA.16816.F32.BF16 R20, R196.reuse, R172, R20 ;  /* 0x000000acc414723c */ /* 0x048fea0000041814 */
[----:B------:R-:W-:Y:S02]  /*fb00*/  FMUL.FTZ R167, R10, c[0x0][0x2ec] ;  /* 0x0000bb000aa77a20 */ /* 0x000fe40000410000 */
[----:B------:R2:W3:Y:S01]  /*fb10*/  MUFU.TANH R10, R166 ;  /* 0x000000a6000a7308 */ /* 0x0004e20000002400 */
[----:B------:R-:W-:Y:S01]  /*fb20*/  FMUL.FTZ R193, R15, c[0x0][0x2ec] ;  /* 0x0000bb000fc17a20 */ /* 0x000fe20000410000 */
[C---:B------:R-:W-:Y:S03]  /*fb30*/  HMMA.16816.F32.BF16 R24, R196.reuse, R174, R24 ;  /* 0x000000aec418723c */ /* 0x040fe60000041818 */
[----:B------:R-:W-:Y:S02]  /*fb40*/  FMUL.FTZ R7, R9, c[0x0][0x2ec] ;  /* 0x0000bb0009077a20 */ /* 0x000fe40000410000 */
[----:B------:R-:W-:Y:S02]  /*fb50*/  FMUL.FTZ R191, R14, c[0x0][0x2ec] ;  /* 0x0000bb000ebf7a20 */ /* 0x000fe40000410000 */
[----:B------:R-:W-:Y:S01]  /*fb60*/  FMUL.FTZ R14, R17, c[0x0][0x2ec] ;  /* 0x0000bb00110e7a20 */ /* 0x000fe20000410000 */
[----:B------:R4:W3:Y:S01]  /*fb70*/  MUFU.TANH R9, R167 ;  /* 0x000000a700097308 */ /* 0x0008e20000002400 */
[----:B------:R-:W-:Y:S03]  /*fb80*/  FMUL.FTZ R3, R5, c[0x0][0x2ec] ;  /* 0x0000bb0005037a20 */ /* 0x000fe60000410000 */
[----:B------:R-:W-:Y:S02]  /*fb90*/  FMUL.FTZ R2, R4, c[0x0][0x2ec] ;  /* 0x0000bb0004027a20 */ /* 0x000fe40000410000 */
[----:B------:R-:W-:Y:S02]  /*fba0*/  FMUL.FTZ R164, R6, c[0x0][0x2ec] ;  /* 0x0000bb0006a47a20 */ /* 0x000fe40000410000 */
[----:B------:R-:W-:Y:S02]  /*fbb0*/  FMUL.FTZ R22, R22, c[0x0][0x2ec] ;  /* 0x0000bb0016167a20 */ /* 0x000fe40000410000 */
[----:B------:R3:W3:Y:S01]  /*fbc0*/  MUFU.TANH R5, R189 ;  /* 0x000000bd00057308 */ /* 0x0006e20000002400 */
[----:B------:R-:W-:Y:S02]  /*fbd0*/  FMUL.FTZ R21, R21, c[0x0][0x2ec] ;  /* 0x0000bb0015157a20 */ /* 0x000fe40000410000 */
[----:B------:R-:W-:Y:S02]  /*fbe0*/  FMUL.FTZ R6, R8, c[0x0][0x2ec] ;  /* 0x0000bb0008067a20 */ /* 0x000fe40000410000 */
[----:B--2---:R-:W-:Y:S01]  /*fbf0*/  FMUL.FTZ R166, R19, c[0x0][0x2ec] ;  /* 0x0000bb0013a67a20 */ /* 0x004fe20000410000 */
[C---:B-1----:R-:W-:Y:S03]  /*fc00*/  HMMA.16816.F32.BF16 R28, R196.reuse, R168, R28 ;  /* 0x000000a8c41c723c */ /* 0x042fe6000004181c */
[----:B------:R-:W-:Y:S01]  /*fc10*/  FMUL.FTZ R26, R26, c[0x0][0x2ec] ;  /* 0x0000bb001a1a7a20 */ /* 0x000fe20000410000 */
[----:B------:R1:W2:Y:S01]  /*fc20*/  MUFU.TANH R15, R166 ;  /* 0x000000a6000f7308 */ /* 0x0002a20000002400 */
[----:B------:R-:W-:Y:S02]  /*fc30*/  FMUL.FTZ R11, R13, c[0x0][0x2ec] ;  /* 0x0000bb000d0b7a20 */ /* 0x000fe40000410000 */
[----:B------:R-:W-:Y:S01]  /*fc40*/  FMUL.FTZ R13, R16, c[0x0][0x2ec] ;  /* 0x0000bb00100d7a20 */ /* 0x000fe20000410000 */
[----:B------:R-:W-:Y:S04]  /*fc50*/  HMMA.16816.F32.BF16 R32, R196, R170, R32 ;  /* 0x000000aac420723c */ /* 0x000fe80000041820 */
[----:B----4-:R-:W-:Y:S02]  /*fc60*/  FMUL.FTZ R167, R18, c[0x0][0x2ec] ;  /* 0x0000bb0012a77a20 */ /* 0x010fe40000410000 */
[----:B------:R4:W2:Y:S01]  /*fc70*/  MUFU.TANH R201, R22 ;  /* 0x0000001600c97308 */ /* 0x0008a20000002400 */
[----:B------:R-:W-:Y:S02]  /*fc80*/  FMUL.FTZ R18, R23, c[0x0][0x2ec] ;  /* 0x0000bb0017127a20 */ /* 0x000fe40000410000 */
[----:B------:R-:W-:Y:S03]  /*fc90*/  FMUL.FTZ R202, R20, c[0x0][0x2ec] ;  /* 0x0000bb0014ca7a20 */ /* 0x000fe60000410000 */
[----:B---3--:R-:W-:Y:S02]  /*fca0*/  FMUL.FTZ R189, R12, c[0x0][0x2ec] ;  /* 0x0000bb000cbd7a20 */ /* 0x008fe40000410000 */
[----:B------:R-:W-:Y:S02]  /*fcb0*/  FMUL.FTZ R25, R25, c[0x0][0x2ec] ;  /* 0x0000bb0019197a20 */ /* 0x000fe40000410000 */
[----:B------:R3:W2:Y:S01]  /*fcc0*/  MUFU.TANH R17, R167 ;  /* 0x000000a700117308 */ /* 0x0006a20000002400 */
[----:B------:R-:W-:Y:S02]  /*fcd0*/  FMUL.FTZ R29, R29, c[0x0][0x2ec] ;  /* 0x0000bb001d1d7a20 */ /* 0x000fe40000410000 */
[----:B------:R-:W-:Y:S02]  /*fce0*/  FMUL.FTZ R31, R31, c[0x0][0x2ec] ;  /* 0x0000bb001f1f7a20 */ /* 0x000fe40000410000 */
[----:B-1----:R-:W-:Y:S01]  /*fcf0*/  FMUL.FTZ R166, R27, c[0x0][0x2ec] ;  /* 0x0000bb001ba67a20 */ /* 0x002fe20000410000 */
[----:B------:R-:W-:Y:S02]  /*fd00*/  MOV R27, UR10 ;  /* 0x0000000a001b7c02 */ /* 0x000fe40008000f00 */
[----:B------:R-:W-:Y:S02]  /*fd10*/  FMUL.FTZ R19, R32, c[0x0][0x2ec] ;  /* 0x0000bb0020137a20 */ /* 0x000fe40000410000 */
[----:B------:R1:W1:Y:S01]  /*fd20*/  MUFU.TANH R181, R166 ;  /* 0x000000a600b57308 */ /* 0x0002620000002400 */
[----:B------:R-:W-:Y:S02]  /*fd30*/  FMUL.FTZ R34, R34, c[0x0][0x2ec] ;  /* 0x0000bb0022227a20 */ /* 0x000fe40000410000 */
[----:B------:R-:W-:Y:S01]  /*fd40*/  FMUL.FTZ R33, R33, c[0x0][0x2ec] ;  /* 0x0000bb0021217a20 */ /* 0x000fe20000410000 */
[----:B----4-:R-:W-:Y:S04]  /*fd50*/  MOV R22, UR10 ;  /* 0x0000000a00167c02 */ /* 0x010fe80008000f00 */
[----:B------:R-:W-:Y:S02]  /*fd60*/  LEA R22, P4, R22, R36, 0x6 ;  /* 0x0000002416167211 */ /* 0x000fe400078830ff */
[----:B------:R4:W2:Y:S03]  /*fd70*/  MUFU.TANH R200, R21 ;  /* 0x0000001500c87308 */ /* 0x0008a60000002400 */
[----:B------:R-:W-:Y:S04]  /*fd80*/  IMAD.WIDE.U32 R194, R22, c[0x0][0x198], RZ ;  /* 0x0000660016c27a25 */ /* 0x000fe800078e00ff */
[----:B---3--:R-:W-:Y:S03]  /*fd90*/  FMUL.FTZ R167, R24, c[0x0][0x2ec] ;  /* 0x0000bb0018a77a20 */ /* 0x008fe60000410000 */
[----:B------:R3:W2:Y:S01]  /*fda0*/  MUFU.TANH R183, R26 ;  /* 0x0000001a00b77308 */ /* 0x0006a20000002400 */
[----:B-1----:R-:W-:Y:S04]  /*fdb0*/  MOV R166, UR10 ;  /* 0x0000000a00a67c02 */ /* 0x002fe80008000f00 */
[----:B------:R-:W-:Y:S01]  /*fdc0*/  LEA.HI.X.SX32 R23, R166, R37, 0x6, P4 ;  /* 0x00000025a6177211 */ /* 0x000fe200020f36ff */
[----:B------:R-:W-:Y:S04]  /*fdd0*/  FMUL.FTZ R166, R35, c[0x0][0x2ec] ;  /* 0x0000bb0023a67a20 */ /* 0x000fe80000410000 */
[----:B------:R1:W1:Y:S01]  /*fde0*/  MUFU.TANH R182, R167 ;  /* 0x000000a700b67308 */ /* 0x0002620000002400 */
[----:B------:R1:W5:Y:S01]  /*fdf0*/  LDL.LU.64 R36, [R1+0x18] ;  /* 0x0000180001247983 */ /* 0x0003620000300a00 */
[----:B------:R-:W-:Y:S01]  /*fe00*/  ISETP.LT.AND P4, PT, RZ, UR8, PT ;  /* 0x00000008ff007c0c */ /* 0x000fe2000bf81270 */
[----:B----4-:R-:W-:Y:S07]  /*fe10*/  FMUL.FTZ R21, R28, c[0x0][0x2ec] ;  /* 0x0000bb001c157a20 */ /* 0x010fee0000410000 */
[----:B------:R-:W4:Y:S01]  /*fe20*/  MUFU.TANH R176, R21 ;  /* 0x0000001500b07308 */ /* 0x000f220000002400 */
[----:B---3--:R-:W-:Y:S05]  /*fe30*/  LEA R26, P5, R27, R248, 0x6 ;  /* 0x000000f81b1a7211 */ /* 0x008fea00078a30ff */
[----:B------:R-:W-:Y:S04]  /*fe40*/  IMAD.WIDE.U32 R198, R26, c[0x0][0x198], RZ ;  /* 0x000066001ac67a25 */ /* 0x000fe800078e00ff */
[----:B------:R3:W2:Y:S01]  /*fe50*/  MUFU.TANH R173, R19 ;  /* 0x0000001300ad7308 */ /* 0x0006a20000002400 */
[----:B-1----:R-:W-:Y:S09]  /*fe60*/  FMUL.FTZ R167, R30, c[0x0][0x2ec] ;  /* 0x0000bb001ea77a20 */ /* 0x002ff20000410000 */
[----:B------:R1:W1:Y:S10]  /*fe70*/  MUFU.TANH R179, R167 ;  /* 0x000000a700b37308 */ /* 0x0002740000002400 */
[----:B------:R-:W2:Y:S01]  /*fe80*/  MUFU.TANH R2, R2 ;  /* 0x0000000200027308 */ /* 0x000ea20000002400 */
[----:B---3--:R-:W-:Y:S04]  /*fe90*/  IMAD R19, R23, c[0x0][0x198], RZ ;  /* 0x0000660017137a24 */ /* 0x008fe800078e02ff */
[----:B------:R-:W-:Y:S05]  /*fea0*/  IMAD R19, R22, c[0x0][0x19c], R19 ;  /* 0x0000670016137a24 */ /* 0x000fea00078e0213 */
[----:B------:R-:W3:Y:S01]  /*feb0*/  MUFU.TANH R3, R3 ;  /* 0x0000000300037308 */ /* 0x000ee20000002400 */
[----:B------:R-:W-:Y:S02]  /*fec0*/  IADD3 R30, R195, R19, RZ ;  /* 0x00000013c31e7210 */ /* 0x000fe40007ffe0ff */
[----:B-1----:R-:W-:Y:S04]  /*fed0*/  MOV R167, UR10 ;  /* 0x0000000a00a77c02 */ /* 0x002fe80008000f00 */
[----:B------:R-:W-:Y:S03]  /*fee0*/  LEA.HI.X.SX32 R27, R167, R249, 0x6, P5 ;  /* 0x000000f9a71b7211 */ /* 0x000fe600028f36ff */
[----:B------:R-:W1:Y:S02]  /*fef0*/  MUFU.TANH R164, R164 ;  /* 0x000000a400a47308 */ /* 0x000e640000002400 */
[----:B------:R-:W-:Y:S04]  /*ff00*/  IMAD R21, R27, c[0x0][0x198], RZ ;  /* 0x000066001b157a24 */ /* 0x000fe800078e02ff */
[----:B------:R-:W-:Y:S01]  /*ff10*/  IMAD R21, R26, c[0x0][0x19c], R21 ;  /* 0x000067001a157a24 */ /* 0x000fe200078e0215 */
[CC--:B------:R-:W-:Y:S03]  /*ff20*/  LEA R26, P5, R194.reuse, R252.reuse, 0x1 ;  /* 0x000000fcc21a7211 */ /* 0x0c0fe600078a08ff */
[----:B------:R1:W1:Y:S01]  /*ff30*/  MUFU.TANH R167, R34 ;  /* 0x0000002200a77308 */ /* 0x0002620000002400 */
[----:B------:R-:W-:Y:S02]  /*ff40*/  IADD3 R22, R199, R21, RZ ;  /* 0x00000015c7167210 */ /* 0x000fe40007ffe0ff */
[-C--:B------:R-:W-:Y:S07]  /*ff50*/  LEA.HI.X R27, R194, R251.reuse, R30, 0x1, P5 ;  /* 0x000000fbc21b7211 */ /* 0x080fee00028f0c1e */
[----:B------:R-:W2:Y:S10]  /*ff60*/  MUFU.TANH R6, R6 ;  /* 0x0000000600067308 */ /* 0x000eb40000002400 */
[----:B------:R-:W2:Y:S01]  /*ff70*/  MUFU.TANH R7, R7 ;  /* 0x0000000700077308 */ /* 0x000ea20000002400 */
[C---:B-1----:R-:W-:Y:S04]  /*ff80*/  LEA R34, P6, R198.reuse, R252, 0x1 ;  /* 0x000000fcc6227211 */ /* 0x042fe800078c08ff */
[----:B------:R-:W-:Y:S05]  /*ff90*/  LEA.HI.X R35, R198, R251, R22, 0x1, P6 ;  /* 0x000000fbc6237211 */ /* 0x000fea00030f0c16 */
        /* <DEDUP_REMOVED lines=9> */
[----:B------:R1:W1:Y:S10]  /*10030*/  MUFU.TANH R174, R29 ;  /* 0x0000001d00ae7308 */ /* 0x0002740000002400 */
[----:B------:R1:W1:Y:S10]  /*10040*/  MUFU.TANH R177, R31 ;  /* 0x0000001f00b17308 */ /* 0x0002740000002400 */
[----:B------:R1:W1:Y:S10]  /*10050*/  MUFU.TANH R172, R33 ;  /* 0x0000002100ac7308 */ /* 0x0002740000002400 */
[----:B------:R-:W1:Y:S02]  /*10060*/  MUFU.TANH R166, R166 ;  /* 0x000000a600a67308 */ /* 0x000e640000002400 */
[----:B-12345:R-:W-:-:S05]  /*10070*/  @P4 BRA `(.L_x_1053) ;  /* 0xffffe4d000004947 */ /* 0x03efca000383ffff */
.L_x_1052:
[----:B------:R-:W-:Y:S01]  /*10080*/  MOV R19, UR8 ;  /* 0x0000000800137c02 */ /* 0x000fe20008000f00 */
[----:B------:R-:W-:Y:S03]  /*10090*/  UIADD3 UR14, UR14, 0x1, URZ ;  /* 0x000000010e0e7890 */ /* 0x000fe6000fffe03f */
[----:B-1----:R-:W-:Y:S04]  /*100a0*/  LEA R24, R19, R236, 0x6 ;  /* 0x000000ec13187211 */ /* 0x002fe800078e30ff */
        /* <DEDUP_REMOVED lines=14> */
[----:B------:R-:W-:Y:S07]  /*10190*/  IADD3 R4, R24, 0x29, RZ ;  /* 0x0000002918047810 */ /* 0x000fee0007ffe0ff */
        /* <DEDUP_REMOVED lines=10> */
[C---:B------:R-:W-:Y:S06]  /*10240*/  FFMA.FTZ R8, R21.reuse, UR4, R2 ;  /* 0x0000000415087c23 */ /* 0x040fec0008010002 */
[----:B------:R1:W2:Y:S01]  /*10250*/  I2F R2, R26 ;  /* 0x0000001a00027306 */ /* 0x0002a20000201400 */
[----:B------:R-:W-:Y:S02]  /*10260*/  FFMA.FTZ R19, R21, UR4, R164 ;  /* 0x0000000415137c23 */ /* 0x000fe400080100a4 */
[----:B------:R-:W-:Y:S01]  /*10270*/  FFMA.FTZ R21, R12, UR4, R5 ;  /* 0x000000040c157c23 */ /* 0x000fe20008010005 */
[----:B------:R-:W-:Y:S01]  /*10280*/  IADD3 R5, R24, 0x31, RZ ;  /* 0x0000003118057810 */ /* 0x000fe20007ffe0ff */
[C---:B------:R-:W-:Y:S02]  /*10290*/  FFMA.FTZ R9, R16.reuse, UR4, R9 ;  /* 0x0000000410097c23 */ /* 0x040fe40008010009 */
        /* <DEDUP_REMOVED lines=8> */
[C---:B------:R-:W-:Y:S01]  /*10320*/  FFMA.FTZ R191, R198.reuse, UR4, R191 ;  /* 0x00000004c6bf7c23 */ /* 0x040fe200080100bf */
        /* <DEDUP_REMOVED lines=13> */
[----:B------:R-:W1:Y:S01]  /*10400*/  I2F R5, R5 ;  /* 0x0000000500057306 */ /* 0x000e620000201400 */
        /* <DEDUP_REMOVED lines=9> */
[----:B------:R-:W3:Y:S01]  /*104a0*/  I2F R6, R6 ;  /* 0x0000000600067306 */ /* 0x000ee20000201400 */
[----:B------:R-:W-:Y:S01]  /*104b0*/  FMNMX.FTZ R26, R169, R26, !PT ;  /* 0x0000001aa91a7209 */ /* 0x000fe20007810000 */
[----:B------:R-:W-:Y:S01]  /*104c0*/  FFMA.FTZ R183, R20, UR4, R183 ;  /* 0x0000000414b77c23 */ /* 0x000fe200080100b7 */
[----:B------:R-:W-:Y:S01]  /*104d0*/  FMNMX.FTZ R11, R168, R11, !PT ;  /* 0x0000000ba80b7209 */ /* 0x000fe20007810000 */
[----:B------:R-:W-:Y:S01]  /*104e0*/  FFMA.FTZ R200, R23, UR4, R200 ;  /* 0x0000000417c87c23 */ /* 0x000fe200080100c8 */
[----:B------:R-:W-:Y:S01]  /*104f0*/  FMNMX.FTZ R26, R201, R26, !PT ;  /* 0x0000001ac91a7209 */ /* 0x000fe20007810000 */
[----:B------:R-:W-:Y:S01]  /*10500*/  FFMA.FTZ R182, R20, UR4, R182 ;  /* 0x0000000414b67c23 */ /* 0x000fe200080100b6 */
[----:B------:R-:W-:Y:S01]  /*10510*/  FMNMX.FTZ R11, R202, R11, !PT ;  /* 0x0000000bca0b7209 */ /* 0x000fe20007810000 */
[----:B--2---:R-:W-:Y:S01]  /*10520*/  FFMA.FTZ R179, R2, UR4, R179 ;  /* 0x0000000402b37c23 */ /* 0x004fe200080100b3 */
[----:B------:R-:W-:Y:S01]  /*10530*/  FMNMX.FTZ R26, R199, R26, !PT ;  /* 0x0000001ac71a7209 */ /* 0x000fe20007810000 */
[----:B------:R-:W2:Y:S01]  /*10540*/  I2F R3, R24 ;  /* 0x0000001800037306 */ /* 0x000ea20000201400 */
[----:B------:R-:W-:Y:S01]  /*10550*/  FMNMX.FTZ R11, R200, R11, !PT ;  /* 0x0000000bc80b7209 */ /* 0x000fe20007810000 */
[----:B------:R-:W-:Y:S01]  /*10560*/  FFMA.FTZ R180, R4, UR4, R180 ;  /* 0x0000000404b47c23 */ /* 0x000fe200080100b4 */
[----:B------:R-:W-:Y:S01]  /*10570*/  FMNMX.FTZ R26, R183, R26, !PT ;  /* 0x0000001ab71a7209 */ /* 0x000fe20007810000 */
[----:B-1----:R-:W-:Y:S01]  /*10580*/  FFMA.FTZ R177, R5, UR4, R177 ;  /* 0x0000000405b17c23 */ /* 0x002fe200080100b1 */
[----:B------:R-:W-:Y:S01]  /*10590*/  FMNMX.FTZ R11, R182, R11, !PT ;  /* 0x0000000bb60b7209 */ /* 0x000fe20007810000 */
[----:B------:R-:W-:Y:S01]  /*105a0*/  FFMA.FTZ R176, R2, UR4, R176 ;  /* 0x0000000402b07c23 */ /* 0x000fe200080100b0 */
[----:B------:R-:W-:Y:S01]  /*105b0*/  FMNMX.FTZ R26, R181, R26, !PT ;  /* 0x0000001ab51a7209 */ /* 0x000fe20007810000 */
[----:B------:R-:W-:Y:S01]  /*105c0*/  FFMA.FTZ R174, R5, UR4, R174 ;  /* 0x0000000405ae7c23 */ /* 0x000fe200080100ae */
[----:B------:R-:W-:Y:S01]  /*105d0*/  FMNMX.FTZ R11, R180, R11, !PT ;  /* 0x0000000bb40b7209 */ /* 0x000fe20007810000 */
[----:B------:R-:W-:Y:S01]  /*105e0*/  LDSM.16.MT88.4 R28, [R225+0x18000] ;  /* 0x01800000e11c783b */ /* 0x000fe20000004200 */
[----:B------:R-:W-:Y:S02]  /*105f0*/  FMNMX.FTZ R26, R179, R26, !PT ;  /* 0x0000001ab31a7209 */ /* 0x000fe40007810000 */
[----:B------:R-:W-:Y:S01]  /*10600*/  FMNMX.FTZ R13, R176, R11, !PT ;  /* 0x0000000bb00d7209 */ /* 0x000fe20007810000 */
[C---:B---3--:R-:W-:Y:S01]  /*10610*/  FFMA.FTZ R167, R6.reuse, UR4, R167 ;  /* 0x0000000406a77c23 */ /* 0x048fe200080100a7 */
[----:B------:R-:W-:Y:S01]  /*10620*/  FMNMX.FTZ R2, R177, R26, !PT ;  /* 0x0000001ab1027209 */ /* 0x000fe20007810000 */
[----:B------:R-:W-:Y:S03]  /*10630*/  FFMA.FTZ R173, R6, UR4, R173 ;  /* 0x0000000406ad7c23 */ /* 0x000fe600080100ad */
[----:B------:R-:W-:Y:S02]  /*10640*/  FMNMX.FTZ R5, R167, R2, !PT ;  /* 0x00000002a7057209 */ /* 0x000fe40007810000 */
[----:B------:R-:W-:Y:S01]  /*10650*/  FMNMX.FTZ R2, R174, R13, !PT ;  /* 0x0000000dae027209 */ /* 0x000fe20007810000 */
[----:B--2---:R-:W-:Y:S03]  /*10660*/  FFMA.FTZ R166, R3, UR4, R166 ;  /* 0x0000000403a67c23 */ /* 0x004fe600080100a6 */
[----:B------:R-:W-:Y:S01]  /*10670*/  FMNMX.FTZ R13, R173, R2, !PT ;  /* 0x00000002ad0d7209 */ /* 0x000fe20007810000 */
[----:B------:R-:W-:Y:S01]  /*10680*/  FFMA.FTZ R172, R3, UR4, R172 ;  /* 0x0000000403ac7c23 */ /* 0x000fe200080100ac */
[----:B------:R-:W-:Y:S04]  /*10690*/  FMNMX.FTZ R4, R166, R5, !PT ;  /* 0x00000005a6047209 */ /* 0x000fe80007810000 */
[----:B------:R-:W-:Y:S01]  /*106a0*/  FMNMX.FTZ R11, R172, R13, !PT ;  /* 0x0000000dac0b7209 */ /* 0x000fe20007810000 */
        /* <DEDUP_REMOVED lines=20> */
[--C-:B------:R-:W-:Y:S01]  /*107f0*/  FFMA.FTZ R184, R9, c[0x0][0x23c], -R178.reuse ;  /* 0x00008f0009b87a23 */ /* 0x100fe200000108b2 */
[----:B------:R-:W-:Y:S01]  /*10800*/  LDSM.16.MT88.4 R20, [R226+0x18000] ;  /* 0x01800000e214783b */ /* 0x000fe20000004200 */
[--C-:B------:R-:W-:Y:S02]  /*10810*/  FFMA.FTZ R189, R12, c[0x0][0x23c], -R175.reuse ;  /* 0x00008f000cbd7a23 */ /* 0x100fe400000108af */
[--C-:B------:R-:W-:Y:S02]  /*10820*/  FFMA.FTZ R165, R10, c[0x0][0x23c], -R178.reuse ;  /* 0x00008f000aa57a23 */ /* 0x100fe400000108b2 */
[--C-:B------:R-:W-:Y:S02]  /*10830*/  FFMA.FTZ R190, R8, c[0x0][0x23c], -R175.reuse ;  /* 0x00008f0008be7a23 */ /* 0x100fe400000108af */
[--C-:B------:R-:W-:Y:S01]  /*10840*/  FFMA.FTZ R188, R16, c[0x0][0x23c], -R175.reuse ;  /* 0x00008f0010bc7a23 */ /* 0x100fe200000108af */
[----:B------:R-:W2:Y:S01]  /*10850*/  LDSM.16.MT88.4 R12, [R228+0x18000] ;  /* 0x01800000e40c783b */ /* 0x000ea20000004200 */
[--C-:B------:R-:W-:Y:S01]  /*10860*/  FFMA.FTZ R187, R7, c[0x0][0x23c], -R175.reuse ;  /* 0x00008f0007bb7a23 */ /* 0x100fe200000108af */
[----:B------:R-:W-:Y:S01]  /*10870*/  MUFU.EX2 R186, R186 ;  /* 0x000000ba00ba7308 */ /* 0x000fe20000000800 */
[----:B------:R-:W-:Y:S02]  /*10880*/  FMUL.FTZ R4, R2, c[0x0][0x23c] ;  /* 0x00008f0002047a20 */ /* 0x000fe40000410000 */
[--C-:B------:R-:W-:Y:S02]  /*10890*/  FFMA.FTZ R194, R169, c[0x0][0x23c], -R178.reuse ;  /* 0x00008f00a9c27a23 */ /* 0x100fe400000108b2 */
[--C-:B------:R-:W-:Y:S02]  /*108a0*/  FFMA.FTZ R197, R170, c[0x0][0x23c], -R175.reuse ;  /* 0x00008f00aac57a23 */ /* 0x100fe400000108af */
[--C-:B------:R-:W-:Y:S02]  /*108b0*/  FFMA.FTZ R206, R181, c[0x0][0x23c], -R178.reuse ;  /* 0x00008f00b5ce7a23 */ /* 0x100fe400000108b2 */
[--C-:B------:R-:W-:Y:S01]  /*108c0*/  FFMA.FTZ R205, R180, c[0x0][0x23c], -R175.reuse ;  /* 0x00008f00b4cd7a23 */ /* 0x100fe200000108af */
[----:B------:R-:W3:Y:S01]  /*108d0*/  MUFU.EX2 R2, R4 ;  /* 0x0000000400027308 */ /* 0x000ee20000000800 */
[--C-:B------:R-:W-:Y:S02]  /*108e0*/  FFMA.FTZ R177, R177, c[0x0][0x23c], -R178.reuse ;  /* 0x00008f00b1b17a23 */ /* 0x100fe400000108b2 */
[C---:B-1----:R-:W-:Y:S02]  /*108f0*/  FMUL.FTZ R6, R0.reuse, R162 ;  /* 0x000000a200067220 */ /* 0x042fe40000410000 */
        /* <DEDUP_REMOVED lines=34> */
[----:B---3--:R-:W-:Y:S01]  /*10b20*/  F2FP.BF16.PACK_AB R163, R165, R184 ;  /* 0x000000b8a5a3723e */ /* 0x008fe200000010ff */
[C---:B------:R-:W-:Y:S02]  /*10b30*/  FMUL.FTZ R40, R2.reuse, R40 ;  /* 0x0000002802287220 */ /* 0x040fe40000410000 */
[----:B------:R-:W-:Y:S02]  /*10b40*/  FMUL.FTZ R41, R2, R41 ;  /* 0x0000002902297220 */ /* 0x000fe40000410000 */
[C---:B------:R-:W-:Y:S01]  /*10b50*/  FMUL.FTZ R46, R0.reuse, R46 ;  /* 0x0000002e002e7220 */ /* 0x040fe20000410000 */
[----:B------:R-:W-:Y:S01]  /*10b60*/  MUFU.EX2 R188, R188 ;  /* 0x000000bc00bc7308 */ /* 0x000fe20000000800 */
[----:B------:R-:W-:Y:S01]  /*10b70*/  FMUL.FTZ R47, R0, R47 ;  /* 0x0000002f002f7220 */ /* 0x000fe20000410000 */
[----:B------:R-:W-:Y:S01]  /*10b80*/  LDSM.16.MT88.4 R148, [R224+0x18800] ;  /* 0x01880000e094783b */ /* 0x000fe20000004200 */
        /* <DEDUP_REMOVED lines=21> */
[--C-:B------:R-:W-:Y:S02]  /*10ce0*/  FFMA.FTZ R176, R176, c[0x0][0x23c], -R175.reuse ;  /* 0x00008f00b0b07a23 */ /* 0x100fe400000108af */
[--C-:B------:R-:W-:Y:S02]  /*10cf0*/  FFMA.FTZ R207, R179, c[0x0][0x23c], -R178.reuse ;  /* 0x00008f00b3cf7a23 */ /* 0x100fe400000108b2 */
[C---:B------:R-:W-:Y:S01]  /*10d00*/  FMUL.FTZ R60, R2.reuse, R60 ;  /* 0x0000003c023c7220 */ /* 0x040fe20000410000 */
[----:B------:R-:W-:Y:S01]  /*10d10*/  MUFU.EX2 R206, R206 ;  /* 0x000000ce00ce7308 */ /* 0x000fe20000000800 */
[C---:B--2---:R-:W-:Y:S05]  /*10d20*/  HMMA.16816.F32.BF16 R4, R160.reuse, R12, R4 ;  /* 0x0000000ca004723c */ /* 0x044fea0000041804 */
[C---:B------:R-:W-:Y:S02]  /*10d30*/  FMUL.FTZ R61, R2.reuse, R61 ;  /* 0x0000003d023d7220 */ /* 0x040fe40000410000 */
[C---:B------:R-:W-:Y:S01]  /*10d40*/  FMUL.FTZ R12, R2.reuse, R152 ;  /* 0x00000098020c7220 */ /* 0x040fe20000410000 */
[C---:B------:R-:W-:Y:S01]  /*10d50*/  HMMA.16816.F32.BF16 R8, R160.reuse, R14, R8 ;  /* 0x0000000ea008723c */ /* 0x040fe20000041808 */
[----:B------:R-:W-:Y:S03]  /*10d60*/  MUFU.EX2 R205, R205 ;  /* 0x000000cd00cd7308 */ /* 0x000fe60000000800 */
[----:B------:R-:W-:Y:S02]  /*10d70*/  FMUL.FTZ R13, R2, R153 ;  /* 0x00000099020d7220 */ /* 0x000fe40000410000 */
[C---:B------:R-:W-:Y:S02]  /*10d80*/  FMUL.FTZ R66, R0.reuse, R66 ;  /* 0x0000004200427220 */ /* 0x040fe40000410000 */
[C---:B------:R-:W-:Y:S03]  /*10d90*/  FMUL.FTZ R14, R0.reuse, R154 ;  /* 0x0000009a000e7220 */ /* 0x040fe60000410000 */
[----:B------:R-:W-:Y:S01]  /*10da0*/  MUFU.EX2 R207, R207 ;  /* 0x000000cf00cf7308 */ /* 0x000fe20000000800 */
        /* <DEDUP_REMOVED lines=99> */
[--C-:B------:R-:W-:Y:S02]  /*113e0*/  FFMA.FTZ R191, R191, c[0x0][0x23c], -R178.reuse ;  /* 0x00008f00bfbf7a23 */ /* 0x100fe400000108b2 */
[--C-:B------:R-:W-:Y:S02]  /*113f0*/  FFMA.FTZ R192, R193, c[0x0][0x23c], -R178.reuse ;  /* 0x00008f00c1c07a23 */ /* 0x100fe400000108b2 */
[C---:B------:R-:W-:Y:S01]  /*11400*/  HMMA.16816.F32.BF16 R104, R160.reuse, R134, R104 ;  /* 0x00000086a068723c */ /* 0x040fe20000041868 */
[----:B------:R-:W2:Y:S01]  /*11410*/  LDSM.16.MT88.4 R132, [R224+0x1e000] ;  /* 0x01e00000e084783b */ /* 0x000ea20000004200 */
[----:B------:R-:W-:Y:S02]  /*11420*/  MUFU.EX2 R191, R191 ;  /* 0x000000bf00bf7308 */ /* 0x000fe40000000800 */
[--C-:B------:R-:W-:Y:S02]  /*11430*/  FFMA.FTZ R193, R171, c[0x0][0x23c], -R178.reuse ;  /* 0x00008f00abc17a23 */ /* 0x100fe400000108b2 */
[--C-:B------:R-:W-:Y:S02]  /*11440*/  FFMA.FTZ R195, R198, c[0x0][0x23c], -R175.reuse ;  /* 0x00008f00c6c37a23 */ /* 0x100fe400000108af */
[C---:B---3--:R-:W-:Y:S04]  /*11450*/  HMMA.16816.F32.BF16 R108, R160.reuse, R140, R108 ;  /* 0x0000008ca06c723c */ /* 0x048fe8000004186c */
[--C-:B------:R-:W-:Y:S01]  /*11460*/  FFMA.FTZ R198, R168, c[0x0][0x23c], -R175.reuse ;  /* 0x00008f00a8c67a23 */ /* 0x100fe200000108af */
[----:B------:R-:W3:Y:S01]  /*11470*/  MUFU.EX2 R192, R192 ;  /* 0x000000c000c07308 */ /* 0x000ee20000000800 */
[----:B------:R-:W-:Y:S01]  /*11480*/  LDSM.16.MT88.4 R168, [R226+0x1c800] ;  /* 0x01c80000e2a8783b */ /* 0x000fe20000004200 */
[--C-:B------:R-:W-:Y:S01]  /*11490*/  FFMA.FTZ R196, R196, c[0x0][0x23c], -R175.reuse ;  /* 0x00008f00c4c47a23 */ /* 0x100fe200000108af */
[C---:B------:R-:W-:Y:S04]  /*114a0*/  HMMA.16816.F32.BF16 R112, R160.reuse, R142, R112 ;  /* 0x0000008ea070723c */ /* 0x040fe80000041870 */
[C---:B------:R-:W-:Y:S02]  /*114b0*/  FMUL.FTZ R122, R0.reuse, R122 ;  /* 0x0000007a007a7220 */ /* 0x040fe40000410000 */
[----:B------:R-:W4:Y:S01]  /*114c0*/  LDSM.16.MT88.4 R140, [R228+0x18800] ;  /* 0x01880000e48c783b */ /* 0x000f220000004200 */
[----:B------:R-:W-:Y:S01]  /*114d0*/  FMUL.FTZ R123, R0, R123 ;  /* 0x0000007b007b7220 */ /* 0x000fe20000410000 */
[----:B------:R-:W-:Y:S01]  /*114e0*/  MUFU.EX2 R193, R193 ;  /* 0x000000c100c17308 */ /* 0x000fe20000000800 */
[C---:B-1----:R-:W-:Y:S03]  /*114f0*/  HMMA.16816.F32.BF16 R116, R160.reuse, R136, R116 ;  /* 0x00000088a074723c */ /* 0x042fe60000041874 */
[C---:B------:R-:W-:Y:S02]  /*11500*/  FMUL.FTZ R120, R2.reuse, R120 ;  /* 0x0000007802787220 */ /* 0x040fe40000410000 */
[----:B------:R-:W-:Y:S02]  /*11510*/  FMUL.FTZ R121, R2, R121 ;  /* 0x0000007902797220 */ /* 0x000fe40000410000 */
[C---:B------:R-:W-:Y:S02]  /*11520*/  FMUL.FTZ R126, R0.reuse, R126 ;  /* 0x0000007e007e7220 */ /* 0x040fe40000410000 */
[----:B------:R-:W-:Y:S03]  /*11530*/  MUFU.EX2 R195, R195 ;  /* 0x000000c300c37308 */ /* 0x000fe60000000800 */
[C---:B------:R-:W-:Y:S01]  /*11540*/  HMMA.16816.F32.BF16 R120, R160.reuse, R138, R120 ;  /* 0x0000008aa078723c */ /* 0x040fe20000041878 */
[----:B------:R-:W1:Y:S02]  /*11550*/  LDSM.16.MT88.4 R136, [R226+0x18800] ;  /* 0x01880000e288783b */ /* 0x000e640000004200 */
[----:B------:R-:W-:Y:S02]  /*11560*/  FMUL.FTZ R127, R0, R127 ;  /* 0x0000007f007f7220 */ /* 0x000fe40000410000 */
[C---:B------:R-:W-:Y:S02]  /*11570*/  FMUL.FTZ R124, R2.reuse, R124 ;  /* 0x0000007c027c7220 */ /* 0x040fe40000410000 */
[----:B------:R-:W5:Y:S01]  /*11580*/  MUFU.EX2 R196, R196 ;  /* 0x000000c400c47308 */ /* 0x000f620000000800 */
[----:B------:R-:W-:Y:S04]  /*11590*/  FMUL.FTZ R125, R2, R125 ;  /* 0x0000007d027d7220 */ /* 0x000fe80000410000 */
[C---:B------:R-:W-:Y:S02]  /*115a0*/  FMUL.FTZ R130, R0.reuse, R130 ;  /* 0x0000008200827220 */ /* 0x040fe40000410000 */
[----:B------:R-:W-:Y:S01]  /*115b0*/  FMUL.FTZ R131, R0, R131 ;  /* 0x0000008300837220 */ /* 0x000fe20000410000 */
[C---:B--2---:R-:W-:Y:S02]  /*115c0*/  HMMA.16816.F32.BF16 R124, R160.reuse, R132, R124 ;  /* 0x00000084a07c723c */ /* 0x044fe4000004187c */
[----:B------:R-:W2:Y:S01]  /*115d0*/  MUFU.EX2 R198, R198 ;  /* 0x000000c600c67308 */ /* 0x000ea20000000800 */
[C---:B------:R-:W-:Y:S02]  /*115e0*/  FMUL.FTZ R128, R2.reuse, R128 ;  /* 0x0000008002807220 */ /* 0x040fe40000410000 */
[----:B------:R-:W-:Y:S02]  /*115f0*/  FMUL.FTZ R129, R2, R129 ;  /* 0x0000008102817220 */ /* 0x000fe40000410000 */
[----:B---3--:R-:W-:Y:S01]  /*11600*/  F2FP.BF16.PACK_AB R133, R192, R191 ;  /* 0x000000bfc085723e */ /* 0x008fe200000010ff */
[--C-:B------:R-:W-:Y:S04]  /*11610*/  FFMA.FTZ R201, R201, c[0x0][0x23c], -R178.reuse ;  /* 0x00008f00c9c97a23 */ /* 0x100fe800000108b2 */
[----:B------:R-:W-:Y:S01]  /*11620*/  HMMA.16816.F32.BF16 R128, R160, R134, R128 ;  /* 0x00000086a080723c */ /* 0x000fe20000041880 */
[----:B------:R-:W3:Y:S01]  /*11630*/  LDSM.16.MT88.4 R160, [R225+0x1a800] ;  /* 0x01a80000e1a0783b */ /* 0x000ee20000004200 */
[----:B------:R-:W-:Y:S01]  /*11640*/  MUFU.EX2 R201, R201 ;  /* 0x000000c900c97308 */ /* 0x000fe20000000800 */
[--C-:B------:R-:W-:Y:S01]  /*11650*/  FFMA.FTZ R204, R199, c[0x0][0x23c], -R178.reuse ;  /* 0x00008f00c7cc7a23 */ /* 0x100fe200000108b2 */
[----:B-----5:R-:W-:Y:S01]  /*11660*/  F2FP.BF16.PACK_AB R132, R196, R195 ;  /* 0x000000c3c484723e */ /* 0x020fe200000010ff */
[--C-:B------:R-:W-:Y:S02]  /*11670*/  FFMA.FTZ R199, R183, c[0x0][0x23c], -R178.reuse ;  /* 0x00008f00b7c77a23 */ /* 0x100fe400000108b2 */
[----:B------:R-:W-:Y:S01]  /*11680*/  F2FP.BF16.PACK_AB R135, R194, R193 ;  /* 0x000000c1c287723e */ /* 0x000fe200000010ff */
[--C-:B------:R-:W-:Y:S04]  /*11690*/  FFMA.FTZ R202, R202, c[0x0][0x23c], -R175.reuse ;  /* 0x00008f00caca7a23 */ /* 0x100fe800000108af */
[--C-:B------:R-:W-:Y:S01]  /*116a0*/  FFMA.FTZ R203, R200, c[0x0][0x23c], -R175.reuse ;  /* 0x00008f00c8cb7a23 */ /* 0x100fe200000108af */
[----:B------:R-:W-:Y:S01]  /*116b0*/  MUFU.EX2 R204, R204 ;  /* 0x000000cc00cc7308 */ /* 0x000fe20000000800 */
[----:B--2---:R-:W-:Y:S01]  /*116c0*/  F2FP.BF16.PACK_AB R134, R198, R197 ;  /* 0x000000c5c686723e */ /* 0x004fe200000010ff */
[--C-:B------:R-:W-:Y:S02]  /*116d0*/  FFMA.FTZ R200, R182, c[0x0][0x23c], -R175.reuse ;  /* 0x00008f00b6c87a23 */ /* 0x100fe400000108af */
[----:B------:R-:W-:Y:S01]  /*116e0*/  LDSM.16.MT88.4 R180, [R228+0x1b800] ;  /* 0x01b80000e4b4783b */ /* 0x000fe20000004200 */
[--C-:B------:R-:W-:Y:S02]  /*116f0*/  FFMA.FTZ R167, R167, c[0x0][0x23c], -R178.reuse ;  /* 0x00008f00a7a77a23 */ /* 0x100fe400000108b2 */
[----:B------:R-:W-:Y:S01]  /*11700*/  FFMA.FTZ R178, R166, c[0x0][0x23c], -R178 ;  /* 0x00008f00a6b27a23 */ /* 0x000fe200000108b2 */
[C---:B----4-:R-:W-:Y:S02]  /*11710*/  HMMA.16816.F32.BF16 R4, R132.reuse, R140, R4 ;  /* 0x0000008c8404723c */ /* 0x050fe40000041804 */
[----:B------:R-:W-:Y:S06]  /*11720*/  MUFU.EX2 R199, R199 ;  /* 0x000000c700c77308 */ /* 0x000fec0000000800 */
[C---:B------:R-:W-:Y:S01]  /*11730*/  HMMA.16816.F32.BF16 R8, R132.reuse, R142, R8 ;  /* 0x0000008e8408723c */ /* 0x040fe20000041808 */
[----:B------:R-:W2:Y:S03]  /*11740*/  LDSM.16.MT88.4 R140, [R224+0x1a800] ;  /* 0x01a80000e08c783b */ /* 0x000ea60000004200 */
[----:B------:R-:W-:Y:S04]  /*11750*/  MUFU.EX2 R166, R178 ;  /* 0x000000b200a67308 */ /* 0x000fe80000000800 */
[C---:B-1----:R-:W-:Y:S06]  /*11760*/  HMMA.16816.F32.BF16 R12, R132.reuse, R136, R12 ;  /* 0x00000088840c723c */ /* 0x042fec000004180c */
[----:B------:R-:W-:Y:S02]  /*11770*/  MUFU.EX2 R202, R202 ;  /* 0x000000ca00ca7308 */ /* 0x000fe40000000800 */
[C---:B------:R-:W-:Y:S01]  /*11780*/  HMMA.16816.F32.BF16 R16, R132.reuse, R138, R16 ;  /* 0x0000008a8410723c */ /* 0x040fe20000041810 */
[----:B------:R-:W1:Y:S07]  /*11790*/  LDSM.16.MT88.4 R136, [R228+0x1c800] ;  /* 0x01c80000e488783b */ /* 0x000e6e0000004200 */
[C---:B------:R-:W-:Y:S01]  /*117a0*/  HMMA.16816.F32.BF16 R20, R132.reuse, R144, R20 ;  /* 0x000000908414723c */ /* 0x040fe20000041814 */
[----:B------:R-:W-:Y:S07]  /*117b0*/  MUFU.EX2 R203, R203 ;  /* 0x000000cb00cb7308 */ /* 0x000fee0000000800 */
[C---:B------:R-:W-:Y:S01]  /*117c0*/  HMMA.16816.F32.BF16 R24, R132.reuse, R146, R24 ;  /* 0x000000928418723c */ /* 0x040fe20000041818 */
[----:B------:R-:W4:Y:S02]  /*117d0*/  LDSM.16.MT88.4 R144, [R225+0x1c800] ;  /* 0x01c80000e190783b */ /* 0x000f240000004200 */
[----:B------:R-:W-:Y:S05]  /*117e0*/  MUFU.EX2 R200, R200 ;  /* 0x000000c800c87308 */ /* 0x000fea0000000800 */
[C---:B------:R-:W-:Y:S05]  /*117f0*/  HMMA.16816.F32.BF16 R28, R132.reuse, R148, R28 ;  /* 0x00000094841c723c */ /* 0x040fea000004181c */
[----:B------:R-:W5:Y:S03]  /*11800*/  MUFU.EX2 R167, R167 ;  /* 0x000000a700a77308 */ /* 0x000f660000000800 */
        /* <DEDUP_REMOVED lines=10> */
[----:B------:R-:W-:Y:S07]  /*118b0*/  MUFU.EX2 R162, R176 ;  /* 0x000000b000a27308 */ /* 0x000fee0000000800 */
[C---:B--2---:R-:W-:Y:S08]  /*118c0*/  HMMA.16816.F32.BF16 R60, R132.reuse, R140, R60 ;  /* 0x0000008c843c723c */ /* 0x044ff0000004183c */
[C---:B------:R-:W-:Y:S01]  /*118d0*/  HMMA.16816.F32.BF16 R64, R132.reuse, R142, R64 ;  /* 0x0000008e8440723c */ /* 0x040fe20000041840 */
[----:B------:R-:W-:Y:S07]  /*118e0*/  LDSM.16.MT88.4 R140, [R226+0x1e800] ;  /* 0x01e80000e28c783b */ /* 0x000fee0000004200 */
[C---:B-1----:R-:W-:Y:S08]  /*118f0*/  HMMA.16816.F32.BF16 R68, R132.reuse, R136, R68 ;  /* 0x000000888444723c */ /* 0x042ff00000041844 */
[C---:B------:R-:W-:Y:S01]  /*11900*/  HMMA.16816.F32.BF16 R72, R132.reuse, R138, R72 ;  /* 0x0000008a8448723c */ /* 0x040fe20000041848 */
[----:B------:R-:W1:Y:S07]  /*11910*/  LDSM.16.MT88.4 R136, [R228+0x1e800] ;  /* 0x01e80000e488783b */ /* 0x000e6e0000004200 */
[C---:B------:R-:W-:Y:S01]  /*11920*/  HMMA.16816.F32.BF16 R76, R132.reuse, R168, R76 ;  /* 0x000000a8844c723c */ /* 0x040fe2000004184c */
[----:B------:R2:W3:Y:S07]  /*11930*/  MUFU.EX2 R169, R177 ;  /* 0x000000b100a97308 */ /* 0x0004ee0000000800 */
[C---:B------:R-:W-:Y:S07]  /*11940*/  HMMA.16816.F32.BF16 R80, R132.reuse, R170, R80 ;  /* 0x000000aa8450723c */ /* 0x040fee0000041850 */
[----:B-----5:R-:W-:Y:S01]  /*11950*/  F2FP.BF16.PACK_AB R171, R166, R167 ;  /* 0x000000a7a6ab723e */ /* 0x020fe200000010ff */
[C---:B----4-:R-:W-:Y:S08]  /*11960*/  HMMA.16816.F32.BF16 R84, R132.reuse, R144, R84 ;  /* 0x000000908454723c */ /* 0x050ff00000041854 */
[C---:B------:R-:W-:Y:S01]  /*11970*/  HMMA.16816.F32.BF16 R88, R132.reuse, R146, R88 ;  /* 0x000000928458723c */ /* 0x040fe20000041858 */
[----:B------:R-:W4:Y:S07]  /*11980*/  LDSM.16.MT88.4 R144, [R225+0x1e800] ;  /* 0x01e80000e190783b */ /* 0x000f2e0000004200 */
[C---:B------:R-:W-:Y:S01]  /*11990*/  HMMA.16816.F32.BF16 R92, R132.reuse, R148, R92 ;  /* 0x00000094845c723c */ /* 0x040fe2000004185c */
[----:B--2---:R-:W-:Y:S07]  /*119a0*/  LDSM.16.MT88.4 R176, [R224+0x19800] ;  /* 0x01980000e0b0783b */ /* 0x004fee0000004200 */
        /* <DEDUP_REMOVED lines=8> */
[C---:B----4-:R-:W-:Y:S08]  /*11a30*/  HMMA.16816.F32.BF16 R116, R132.reuse, R144, R116 ;  /* 0x000000908474723c */ /* 0x050ff00000041874 */
[C---:B------:R-:W-:Y:S01]  /*11a40*/  HMMA.16816.F32.BF16 R120, R132.reuse, R146, R120 ;  /* 0x000000928478723c */ /* 0x040fe20000041878 */
[----:B------:R-:W4:Y:S07]  /*11a50*/  LDSM.16.MT88.4 R144, [R224+0x19000] ;  /* 0x01900000e090783b */ /* 0x000f2e0000004200 */
[C---:B--2---:R-:W-:Y:S08]  /*11a60*/  HMMA.16816.F32.BF16 R124, R132.reuse, R148, R124 ;  /* 0x00000094847c723c */ /* 0x044ff0000004187c */
[----:B------:R-:W-:Y:S01]  /*11a70*/  HMMA.16816.F32.BF16 R128, R132, R150, R128 ;  /* 0x000000968480723c */ /* 0x000fe20000041880 */
[----:B------:R-:W-:Y:S06]  /*11a80*/  LDSM.16.MT88.4 R148, [R226+0x1b000] ;  /* 0x01b00000e294783b */ /* 0x000fec0000004200 */
[----:B------:R-:W-:Y:S02]  /*11a90*/  F2FP.BF16.PACK_AB R133, R204, R201 ;  /* 0x000000c9cc85723e */ /* 0x000fe400000010ff */
[----:B------:R-:W-:Y:S03]  /*11aa0*/  F2FP.BF16.PACK_AB R135, R206, R199 ;  /* 0x000000c7ce87723e */ /* 0x000fe600000010ff */
[----:B------:R-:W-:Y:S02]  /*11ab0*/  F2FP.BF16.PACK_AB R132, R203, R202 ;  /* 0x000000cacb84723e */ /* 0x000fe400000010ff */
[----:B------:R-:W-:Y:S07]  /*11ac0*/  F2FP.BF16.PACK_AB R134, R205, R200 ;  /* 0x000000c8cd86723e */ /* 0x000fee00000010ff */
[C---:B-1----:R-:W-:Y:S08]  /*11ad0*/  HMMA.16816.F32.BF16 R4, R132.reuse, R136, R4 ;  /* 0x000000888404723c */ /* 0x042ff00000041804 */
        /* <DEDUP_REMOVED lines=16> */
[----:B------:R-:W1:Y:S07]  /*11be0*/  LDSM.16.MT88.4 R148, [R224+0x1d000] ;  /* 0x01d00000e094783b */ /* 0x000e6e0000004200 */
[C---:B------:R-:W-:Y:S08]  /*11bf0*/  HMMA.16816.F32.BF16 R52, R132.reuse, R156, R52 ;  /* 0x0000009c8434723c */ /* 0x040ff00000041834 */
[C---:B------:R-:W-:Y:S01]  /*11c00*/  HMMA.16816.F32.BF16 R56, R132.reuse, R158, R56 ;  /* 0x0000009e8438723c */ /* 0x040fe20000041838 */
[----:B------:R-:W-:Y:S07]  /*11c10*/  LDSM.16.MT88.4 R156, [R228+0x19800] ;  /* 0x01980000e49c783b */ /* 0x000fee0000004200 */
[C---:B--2---:R-:W-:Y:S07]  /*11c20*/  HMMA.16816.F32.BF16 R60, R132.reuse, R152, R60 ;  /* 0x00000098843c723c */ /* 0x044fee000004183c */
[--C-:B------:R-:W-:Y:S01]  /*11c30*/  FFMA.FTZ R153, R174, c[0x0][0x23c], -R175.reuse ;  /* 0x00008f00ae997a23 */ /* 0x100fe200000108af */
[C---:B------:R-:W-:Y:S03]  /*11c40*/  HMMA.16816.F32.BF16 R64, R132.reuse, R154, R64 ;  /* 0x0000009a8440723c */ /* 0x040fe60000041840 */
[----:B------:R-:W2:Y:S01]  /*11c50*/  MUFU.EX2 R163, R153 ;  /* 0x0000009900a37308 */ /* 0x000ea20000000800 */
[--C-:B------:R-:W-:Y:S02]  /*11c60*/  FFMA.FTZ R152, R173, c[0x0][0x23c], -R175.reuse ;  /* 0x00008f00ad987a23 */ /* 0x100fe400000108af */
[----:B------:R-:W-:Y:S02]  /*11c70*/  FFMA.FTZ R175, R172, c[0x0][0x23c], -R175 ;  /* 0x00008f00acaf7a23 */ /* 0x000fe400000108af */
[C---:B-----5:R-:W-:Y:S05]  /*11c80*/  HMMA.16816.F32.BF16 R68, R132.reuse, R140, R68 ;  /* 0x0000008c8444723c */ /* 0x060fea0000041844 */
[----:B------:R5:W1:Y:S03]  /*11c90*/  MUFU.EX2 R160, R175 ;  /* 0x000000af00a07308 */ /* 0x000a660000000800 */
[C---:B------:R-:W-:Y:S01]  /*11ca0*/  HMMA.16816.F32.BF16 R72, R132.reuse, R142, R72 ;  /* 0x0000008e8448723c */ /* 0x040fe20000041848 */
[----:B------:R-:W2:Y:S06]  /*11cb0*/  LDSM.16.MT88.4 R140, [R228+0x1f000] ;  /* 0x01f00000e48c783b */ /* 0x000eac0000004200 */
[----:B------:R-:W2:Y:S01]  /*11cc0*/  MUFU.EX2 R161, R152 ;  /* 0x0000009800a17308 */ /* 0x000ea20000000800 */
[C---:B----4-:R-:W-:Y:S08]  /*11cd0*/  HMMA.16816.F32.BF16 R76, R132.reuse, R144, R76 ;  /* 0x00000090844c723c */ /* 0x050ff0000004184c */
[C---:B------:R-:W-:Y:S01]  /*11ce0*/  HMMA.16816.F32.BF16 R80, R132.reuse, R146, R80 ;  /* 0x000000928450723c */ /* 0x040fe20000041850 */
[----:B------:R-:W4:Y:S07]  /*11cf0*/  LDSM.16.MT88.4 R144, [R226+0x1f000] ;  /* 0x01f00000e290783b */ /* 0x000f2e0000004200 */
[C---:B-1----:R-:W-:Y:S01]  /*11d00*/  HMMA.16816.F32.BF16 R84, R132.reuse, R136, R84 ;  /* 0x000000888454723c */ /* 0x042fe20000041854 */
[----:B-----5:R-:W-:Y:S07]  /*11d10*/  LDSM.16.MT88.4 R172, [R225+0x19800] ;  /* 0x01980000e1ac783b */ /* 0x020fee0000004200 */
        /* <DEDUP_REMOVED lines=9> */
[C---:B------:R-:W-:Y:S08]  /*11db0*/  HMMA.16816.F32.BF16 R112, R132.reuse, R146, R112 ;  /* 0x000000928470723c */ /* 0x040ff00000041870 */
[C---:B-1----:R-:W-:Y:S07]  /*11dc0*/  HMMA.16816.F32.BF16 R116, R132.reuse, R136, R116 ;  /* 0x000000888474723c */ /* 0x042fee0000041874 */
[----:B---3--:R-:W-:Y:S01]  /*11dd0*/  MOV R137, R169 ;  /* 0x000000a900897202 */ /* 0x008fe20000000f00 */
[C---:B------:R-:W-:Y:S04]  /*11de0*/  HMMA.16816.F32.BF16 R120, R132.reuse, R138, R120 ;  /* 0x0000008a8478723c */ /* 0x040fe80000041878 */
[----:B------:R-:W-:Y:S04]  /*11df0*/  F2FP.BF16.PACK_AB R169, R137, R207 ;  /* 0x000000cf89a9723e */ /* 0x000fe800000010ff */
[C---:B-----5:R-:W-:Y:S08]  /*11e00*/  HMMA.16816.F32.BF16 R124, R132.reuse, R148, R124 ;  /* 0x00000094847c723c */ /* 0x060ff0000004187c */
[----:B------:R-:W-:Y:S07]  /*11e10*/  HMMA.16816.F32.BF16 R128, R132, R150, R128 ;  /* 0x000000968480723c */ /* 0x000fee0000041880 */
[----:B------:R-:W-:Y:S02]  /*11e20*/  MOV R132, R162 ;  /* 0x000000a200847202 */ /* 0x000fe40000000f00 */
[----:B------:R-:W-:Y:S03]  /*11e30*/  MOV R133, R163 ;  /* 0x000000a300857202 */ /* 0x000fe60000000f00 */
[----:B------:R-:W-:Y:S02]  /*11e40*/  MOV R134, R160 ;  /* 0x000000a000867202 */ /* 0x000fe40000000f00 */
[----:B------:R-:W-:Y:S02]  /*11e50*/  MOV R135, R161 ;  /* 0x000000a100877202 */ /* 0x000fe40000000f00 */
[----:B------:R-:W-:Y:S02]  /*11e60*/  F2FP.BF16.PACK_AB R168, R133, R132 ;  /* 0x0000008485a8723e */ /* 0x000fe400000010ff */
[-C--:B------:R-:W-:Y:S07]  /*11e70*/  F2FP.BF16.PACK_AB R170, R134, R135.reuse ;  /* 0x0000008786aa723e */ /* 0x080fee00000010ff */
[C---:B------:R-:W-:Y:S01]  /*11e80*/  HMMA.16816.F32.BF16 R160, R168.reuse, R156, R4 ;  /* 0x0000009ca8a0723c */ /* 0x040fe20000041804 */
[----:B------:R-:W1:Y:S07]  /*11e90*/  LDSM.16.MT88.4 R4, [R226+0x1b800] ;  /* 0x01b80000e204783b */ /* 0x000e6e0000004200 */
[C---:B------:R-:W-:Y:S01]  /*11ea0*/  HMMA.16816.F32.BF16 R156, R168.reuse, R158, R8 ;  /* 0x0000009ea89c723c */ /* 0x040fe20000041808 */
[----:B------:R-:W3:Y:S07]  /*11eb0*/  LDSM.16.MT88.4 R8, [R225+0x1b800] ;  /* 0x01b80000e108783b */ /* 0x000eee0000004200 */
[C---:B--2---:R-:W-:Y:S01]  /*11ec0*/  HMMA.16816.F32.BF16 R152, R168.reuse, R140, R12 ;  /* 0x0000008ca898723c */ /* 0x044fe2000004180c */
[----:B------:R-:W2:Y:S07]  /*11ed0*/  LDSM.16.MT88.4 R12, [R224+0x1b800] ;  /* 0x01b80000e00c783b */ /* 0x000eae0000004200 */
[C---:B------:R-:W-:Y:S01]  /*11ee0*/  HMMA.16816.F32.BF16 R148, R168.reuse, R142, R16 ;  /* 0x0000008ea894723c */ /* 0x040fe20000041810 */
[----:B------:R-:W4:Y:S07]  /*11ef0*/  LDSM.16.MT88.4 R16, [R228+0x1d800] ;  /* 0x01d80000e410783b */ /* 0x000f2e0000004200 */
[C---:B------:R-:W-:Y:S01]  /*11f00*/  HMMA.16816.F32.BF16 R144, R168.reuse, R172, R20 ;  /* 0x000000aca890723c */ /* 0x040fe20000041814 */
[----:B------:R-:W2:Y:S06]  /*11f10*/  LDSM.16.MT88.4 R20, [R226+0x1d800] ;  /* 0x01d80000e214783b */ /* 0x000eac0000004200 */
[----:B------:R-:W-:Y:S01]  /*11f20*/  MOV R173, R134 ;  /* 0x0000008600ad7202 */ /* 0x000fe20000000f00 */
[C---:B------:R-:W-:Y:S01]  /*11f30*/  HMMA.16816.F32.BF16 R140, R168.reuse, R174, R24 ;  /* 0x000000aea88c723c */ /* 0x040fe20000041818 */
[----:B------:R-:W1:Y:S03]  /*11f40*/  LDSM.16.MT88.4 R24, [R225+0x1d800] ;  /* 0x01d80000e118783b */ /* 0x000e660000004200 */
[----:B------:R-:W-:Y:S03]  /*11f50*/  MOV R172, R135 ;  /* 0x0000008700ac7202 */ /* 0x000fe60000000f00 */
[----:B------:R-:W-:Y:S02]  /*11f60*/  MOV R174, R137 ;  /* 0x0000008900ae7202 */ /* 0x000fe40000000f00 */
[C---:B------:R-:W-:Y:S01]  /*11f70*/  HMMA.16816.F32.BF16 R136, R168.reuse, R176, R28 ;  /* 0x000000b0a888723c */ /* 0x040fe2000004181c */
[----:B------:R-:W5:Y:S02]  /*11f80*/  LDL.LU R176, [R1+0x4] ;  /* 0x0000040001b07983 */ /* 0x000f640000300800 */
[----:B------:R-:W-:Y:S02]  /*11f90*/  MOV R175, R133 ;  /* 0x0000008500af7202 */ /* 0x000fe40000000f00 */
[----:B------:R-:W2:Y:S02]  /*11fa0*/  LDSM.16.MT88.4 R28, [R224+0x1d800] ;  /* 0x01d80000e01c783b */ /* 0x000ea40000004200 */
[----:B------:R-:W-:Y:S02]  /*11fb0*/  MOV R177, R132 ;  /* 0x0000008400b17202 */ /* 0x000fe40000000f00 */
[C---:B------:R-:W-:Y:S04]  /*11fc0*/  HMMA.16816.F32.BF16 R132, R168.reuse, R178, R32 ;  /* 0x000000b2a884723c */ /* 0x040fe80000041820 */
[----:B------:R-:W5:Y:S04]  /*11fd0*/  LDL.LU R179, [R1] ;  /* 0x0000000001b37983 */ /* 0x000f680000300800 */
[C---:B------:R-:W-:Y:S01]  /*11fe0*/  HMMA.16816.F32.BF16 R36, R168.reuse, R180, R36 ;  /* 0x000000b4a824723c */ /* 0x040fe20000041824 */
[----:B------:R-:W2:Y:S07]  /*11ff0*/  LDSM.16.MT88.4 R32, [R228+0x1f800] ;  /* 0x01f80000e420783b */ /* 0x000eae0000004200 */
[C---:B------:R-:W-:Y:S08]  /*12000*/  HMMA.16816.F32.BF16 R40, R168.reuse, R182, R40 ;  /* 0x000000b6a828723c */ /* 0x040ff00000041828 */
        /* <DEDUP_REMOVED lines=23> */
[C---:B--2---:R-:W-:Y:S08]  /*12180*/  HMMA.16816.F32.BF16 R124, R168.reuse, R12, R124 ;  /* 0x0000000ca87c723c */ /* 0x044ff0000004187c */
[----:B------:R-:W-:Y:S04]  /*12190*/  HMMA.16816.F32.BF16 R128, R168, R14, R128 ;  /* 0x0000000ea880723c */ /* 0x000fe80000041880 */
[----:B-----5:R-:W-:Y:S04]  /*121a0*/  FFMA.FTZ R190, R2, R176, R190 ;  /* 0x000000b002be7223 */ /* 0x020fe800000100be */
[----:B------:R-:W-:Y:S04]  /*121b0*/  FADD.FTZ R189, R189, R190 ;  /* 0x000000bebdbd7221 */ /* 0x000fe80000010000 */
[----:B------:R-:W-:Y:S02]  /*121c0*/  FADD.FTZ R2, R188, R189 ;  /* 0x000000bdbc027221 */ /* 0x000fe40000010000 */
[----:B------:R-:W-:Y:S02]  /*121d0*/  FFMA.FTZ R186, R0, R179, R186 ;  /* 0x000000b300ba7223 */ /* 0x000fe400000100ba */
[----:B------:R-:W-:Y:S02]  /*121e0*/  FADD.FTZ R2, R187, R2 ;  /* 0x00000002bb027221 */ /* 0x000fe40000010000 */
[----:B------:R-:W-:Y:S02]  /*121f0*/  FADD.FTZ R185, R185, R186 ;  /* 0x000000bab9b97221 */ /* 0x000fe40000010000 */
[----:B------:R-:W-:Y:S02]  /*12200*/  FADD.FTZ R195, R195, R2 ;  /* 0x00000002c3c37221 */ /* 0x000fe40000010000 */
[----:B------:R-:W-:Y:S02]  /*12210*/  FADD.FTZ R0, R184, R185 ;  /* 0x000000b9b8007221 */ /* 0x000fe40000010000 */
        /* <DEDUP_REMOVED lines=22> */
[----:B------:R-:W-:Y:S04]  /*12380*/  FADD.FTZ R206, R174, R206 ;  /* 0x000000ceaece7221 */ /* 0x000fe80000010000 */
[----:B------:R-:W-:Y:S04]  /*12390*/  FADD.FTZ R167, R167, R206 ;  /* 0x000000cea7a77221 */ /* 0x000fe80000010000 */
[----:B------:R-:W-:Y:S05]  /*123a0*/  FADD.FTZ R0, R166, R167 ;  /* 0x000000a7a6007221 */ /* 0x000fea0000010000 */
[----:B------:R1:W-:Y:S04]  /*123b0*/  STL [R1], R0 ;  /* 0x0000000001007387 */ /* 0x0003e80000100800 */
[----:B------:R2:W-:Y:S01]  /*123c0*/  STL [R1+0x4], R2 ;  /* 0x0000040201007387 */ /* 0x0005e20000100800 */
[----:B-1----:R-:W-:Y:S01]  /*123d0*/  MOV R0, R3 ;  /* 0x0000000300007202 */ /* 0x002fe20000000f00 */
[----:B--2---:R-:W-:-:S05]  /*123e0*/  @P4 BRA `(.L_x_1051) ;  /* 0xffffc51000004947 */ /* 0x004fca000383ffff */
.L_x_1050:
[----:B------:R-:W2:Y:S01]  /*123f0*/  LDL.LU R2, [R1+0x4] ;  /* 0x0000040001027983 */ /* 0x000ea20000300800 */
[----:B------:R-:W-:Y:S01]  /*12400*/  MOV R5, 0x3f800000 ;  /* 0x3f80000000057802 */ /* 0x000fe20000000f00 */
[----:B------:R-:W1:Y:S01]  /*12410*/  S2UR UR6, SR_CTAID.Y ;  /* 0x00000000000679c3 */ /* 0x000e620000002600 */
[----:B------:R-:W-:Y:S01]  /*12420*/  UISETP.NE.AND UP0, UPT, UR13, -0x1, UPT ;  /* 0xffffffff0d00788c */ /* 0x000fe2000bf05270 */
[----:B------:R-:W3:Y:S01]  /*12430*/  LDL.LU R4, [R1] ;  /* 0x0000000001047983 */ /* 0x000ee20000300800 */
[----:B------:R-:W-:Y:S01]  /*12440*/  ULDC.64 UR4, c[0x0][0x1e8] ;  /* 0x00007a0000047ab9 */ /* 0x000fe20000000a00 */
[----:B------:R-:W-:Y:S01]  /*12450*/  BSSY B0, `(.L_x_1054) ;  /* 0x0000192000007945 */ /* 0x000fe20003800000 */
[----:B------:R-:W-:-:S02]  /*12460*/  ULDC UR8, c[0x0][0x214] ;  /* 0x0000850000087ab9 */ /* 0x000fc40000000800 */
[----:B------:R-:W-:Y:S01]  /*12470*/  UMOV UR26, URZ ;  /* 0x0000003f001a7c82 */ /* 0x000fe20008000000 */
[----:B------:R-:W4:Y:S01]  /*12480*/  S2UR UR9, SR_CTAID.X ;  /* 0x00000000000979c3 */ /* 0x000f220000002500 */
[----:B------:R-:W-:-:S03]  /*12490*/  UMOV UR27, URZ ;  /* 0x0000003f001b7c82 */ /* 0x000fc60008000000 */
[----:B------:R-:W-:-:S04]  /*124a0*/  @UP0 UIMAD.WIDE.U32 UR16, UR13, UR4, URZ ;  /* 0x000000040d1002a5 */ /* 0x000fc8000f8e003f */
[----:B------:R-:W-:Y:S01]  /*124b0*/  @UP0 UIMAD UR7, UR13, UR5, UR17 ;  /* 0x000000050d0702a4 */ /* 0x000fe2000f8e0211 */
[----:B------:R-:W5:Y:S02]  /*124c0*/  S2UR UR10, SR_CTAID.Z ;  /* 0x00000000000a79c3 */ /* 0x000f640000002700 */
        /* <DEDUP_REMOVED lines=27> */
[----:B-----5:R-:W-:-:S02]  /*12680*/  UIMAD UR11, UR10, UR11, UR4 ;  /* 0x0000000b0a0b72a4 */ /* 0x020fc4000f8e0204 */
        /* <DEDUP_REMOVED lines=10> */
[----:B------:R-:W1:Y:S01]  /*12730*/  SHFL.BFLY PT, R2, R9, 0x1, 0x1f ;  /* 0x0c201f0009027f89 */ /* 0x000e6200000e0000 */
[----:B------:R-:W-:-:S03]  /*12740*/  MOV R4, 0x3f800000 ;  /* 0x3f80000000047802 */ /* 0x000fc60000000f00 */
[----:B------:R-:W2:Y:S01]  /*12750*/  SHFL.BFLY PT, R0, R7, 0x1, 0x1f ;  /* 0x0c201f0007007f89 */ /* 0x000ea200000e0000 */
[----:B-1----:R-:W-:Y:S02]  /*12760*/  FADD.FTZ R2, R9, R2 ;  /* 0x0000000209027221 */ /* 0x002fe40000010000 */
[----:B--2---:R-:W-:-:S03]  /*12770*/  FADD.FTZ R0, R7, R0 ;  /* 0x0000000007007221 */ /* 0x004fc60000010000 */
[----:B------:R-:W-:Y:S02]  /*12780*/  FSETP.NE.FTZ.AND P4, PT, R2, RZ, PT ;  /* 0x000000ff0200720b */ /* 0x000fe40003f95000 */
[----:B------:R-:W-:-:S11]  /*12790*/  FSETP.NE.FTZ.AND P3, PT, R0, RZ, PT ;  /* 0x000000ff0000720b */ /* 0x000fd60003f75000 */
[----:B------:R-:W1:Y:S08]  /*127a0*/  @P4 MUFU.RCP R4, R2 ;  /* 0x0000000200044308 */ /* 0x000e700000001000 */
[----:B------:R-:W2:Y:S01]  /*127b0*/  @P3 MUFU.RCP R5, R0 ;  /* 0x0000000000053308 */ /* 0x000ea20000001000 */
[----:B-1----:R-:W-:-:S07]  /*127c0*/  FMUL.FTZ R160, R4, R160 ;  /* 0x000000a004a07220 */ /* 0x002fce0000410000 */
[----:B------:R-:W1:Y:S01]  /*127d0*/  @P4 MUFU.LG2 R2, R2 ;  /* 0x0000000200024308 */ /* 0x000e620000000c00 */
[C---:B------:R-:W-:Y:S02]  /*127e0*/  FMUL.FTZ R161, R4.reuse, R161 ;  /* 0x000000a104a17220 */ /* 0x040fe40000410000 */
[C---:B------:R-:W-:Y:S02]  /*127f0*/  FMUL.FTZ R156, R4.reuse, R156 ;  /* 0x0000009c049c7220 */ /* 0x040fe40000410000 */
[C---:B------:R-:W-:Y:S01]  /*12800*/  FMUL.FTZ R157, R4.reuse, R157 ;  /* 0x0000009d049d7220 */ /* 0x040fe20000410000 */
[----:B------:R-:W-:Y:S01]  /*12810*/  F2FP.BF16.PACK_AB R160, R161, R160 ;  /* 0x000000a0a1a0723e */ /* 0x000fe200000010ff */
[C---:B------:R-:W-:Y:S01]  /*12820*/  FMUL.FTZ R152, R4.reuse, R152 ;  /* 0x0000009804987220 */ /* 0x040fe20000410000 */
[----:B------:R-:W3:Y:S01]  /*12830*/  @P3 MUFU.LG2 R0, R0 ;  /* 0x0000000000003308 */ /* 0x000ee20000000c00 */
        /* <DEDUP_REMOVED lines=89> */
[----:B------:R-:W4:Y:S01]  /*12dd0*/  S2R R4, SR_TID.X ;  /* 0x0000000000047919 */ /* 0x000f220000002100 */
[C---:B--2---:R-:W-:Y:S02]  /*12de0*/  FMUL.FTZ R163, R5.reuse, R163 ;  /* 0x000000a305a37220 */ /* 0x044fe40000410000 */
        /* <DEDUP_REMOVED lines=248> */
.L_x_1055:
[----:B---34-:R-:W-:Y:S05]  /*13d70*/  BSYNC B0 ;  /* 0x0000000000007941 */ /* 0x018fea0003800000 */
.L_x_1054:
        /* <DEDUP_REMOVED lines=36> */
.L_x_1057:
[----:B------:R-:W-:Y:S05]  /*13fc0*/  BSYNC B0 ;  /* 0x0000000000007941 */ /* 0x000fea0003800000 */
.L_x_1056:
        /* <DEDUP_REMOVED lines=22> */
.L_x_1059:
[----:B------:R-:W-:Y:S05]  /*14130*/  BSYNC B0 ;  /* 0x0000000000007941 */ /* 0x000fea0003800000 */
.L_x_1058:
        /* <DEDUP_REMOVED lines=22> */
.L_x_1061:
[----:B------:R-:W-:Y:S05]  /*142a0*/  BSYNC B0 ;  /* 0x0000000000007941 */ /* 0x000fea0003800000 */
.L_x_1060:
        /* <DEDUP_REMOVED lines=23> */
.L_x_1020:
        /* <DEDUP_REMOVED lines=80> */
.L_x_1063:
[----:B------:R-:W-:Y:S05]  /*14920*/  BSYNC B0 ;  /* 0x0000000000007941 */ /* 0x000fea0003800000 */
.L_x_1062:
        /* <DEDUP_REMOVED lines=22> */
.L_x_1065:
[----:B------:R-:W-:Y:S05]  /*14a90*/  BSYNC B0 ;  /* 0x0000000000007941 */ /* 0x000fea0003800000 */
.L_x_1064:
        /* <DEDUP_REMOVED lines=22> */
.L_x_1067:
[----:B------:R-:W-:Y:S05]  /*14c00*/  BSYNC B0 ;  /* 0x0000000000007941 */ /* 0x000fea0003800000 */
.L_x_1066:
        /* <DEDUP_REMOVED lines=21> */
.L_x_1069:
[----:B------:R-:W-:Y:S05]  /*14d60*/  BSYNC B0 ;  /* 0x0000000000007941 */ /* 0x000fea0003800000 */
.L_x_1068:
        /* <DEDUP_REMOVED lines=35> */
.L_x_1070:
        /* <DEDUP_REMOVED lines=14> */
.L_x_1092:


//--------------------- .nv.shared._ZN5flash16flash_fwd_kernelI23Flash_fwd_kernel_traitsILi256ELi64ELi64ELi4ELb0ELb0EN7cutlass10bfloat16_tE19Flash_kernel_traitsILi256ELi64ELi64ELi4ES3_EELb0ELb1ELb0ELb0ELb0ELb1ELb0ELb0EEEvNS_16Flash_fwd_paramsE --------------------------
	.section	.nv.shared._ZN5flash16flash_fwd_kernelI23Flash_fwd_kernel_traitsILi256ELi64ELi64ELi4ELb0ELb0EN7cutlass10bfloat16_tE19Flash_kernel_traitsILi256ELi64ELi64ELi4ES3_EELb0ELb1ELb0ELb0ELb0ELb1ELb0ELb0EEEvNS_16Flash_fwd_paramsE,"aw",@nobits
	.sectionflags	@""
	.align	16


//--------------------- .nv.global                --------------------------
	.section	.nv.global,"aw",@nobits
.nv.global:
	.type		_ZN73_INTERNAL_421c16ac_37_flash_fwd_hdim256_bf16_causal_sm80_cu_e763cb1e_29984cute1_E,@object
	.size		_ZN73_INTERNAL_421c16ac_37_flash_fwd_hdim256_bf16_causal_sm80_cu_e763cb1e_29984cute1_E,(_ZN73_INTERNAL_421c16ac_37_flash_fwd_hdim256_bf16_causal_sm80_cu_e763cb1e_29984cuda3std3__45__cpo6cbeginE - _ZN73_INTERNAL_421c16ac_37_flash_fwd_hdim256_bf16_causal_sm80_cu_e763cb1e_29984cute1_E)
_ZN73_INTERNAL_421c16ac_37_flash_fwd_hdim256_bf16_causal_sm80_cu_e763cb1e_29984cute1_E:
	.zero		1
	.type		_ZN73_INTERNAL_421c16ac_37_flash_fwd_hdim256_bf16_causal_sm80_cu_e763cb1e_29984cuda3std3__45__cpo6cbeginE,@object
	.size		_ZN73_INTERNAL_421c16ac_37_flash_fwd_hdim256_bf16_causal_sm80_cu_e763cb1e_29984cuda3std3__45__cpo6cbeginE,(_ZN73_INTERNAL_421c16ac_37_flash_fwd_hdim256_bf16_causal_sm80_cu_e763cb1e_29984cuda3std3__48in_placeE - _ZN73_INTERNAL_421c16ac_37_flash_fwd_hdim256_bf16_causal_sm80_cu_e763cb1e_29984cuda3std3__45__cpo6cbeginE)
_ZN73_INTERNAL_421c16ac_37_flash_fwd_hdim256_bf16_causal_sm80_cu_e763cb1e_29984cuda3std3__45__cpo6cbeginE:
	.zero		1
	.type		_ZN73_INTERNAL_421c16ac_37_flash_fwd_hdim256_bf16_causal_sm80_cu_e763cb1e_29984cuda3std3__48in_placeE,@object
	.size		_ZN73_INTERNAL_421c16ac_37_flash_fwd_hdim256_bf16_causal_sm80_cu_e763cb1e_29984cuda3std3__48in_placeE,(_ZN73_INTERNAL_421c16ac_37_flash_fwd_hdim256_bf16_causal_sm80_cu_e763cb1e_29984cuda3std6ranges3__45__cpo9iter_moveE - _ZN73_INTERNAL_421c16ac_37_flash_fwd_hdim256_bf16_causal_sm80_cu_e763cb1e_29984cuda3std3__48in_placeE)
_ZN73_INTERNAL_421c16ac_37_flash_fwd_hdim256_bf16_causal_sm80_cu_e763cb1e_29984cuda3std3__48in_placeE:
	.zero		1
	.type		_ZN73_INTERNAL_421c16ac_37_flash_fwd_hdim256_bf16_causal_sm80_cu_e763cb1e_29984cuda3std6ranges3__45__cpo9iter_moveE,@object
	.size		_ZN73_INTERNAL_421c16ac_37_flash_fwd_hdim256_bf16_causal_sm80_cu_e763cb1e_29984cuda3std6ranges3__45__cpo9iter_moveE,(_ZN73_INTERNAL_421c16ac_37_flash_fwd_hdim256_bf16_causal_sm80_cu_e763cb1e_29984cuda3std3__45__cpo5beginE - _ZN73_INTERNAL_421c16ac_37_flash_fwd_hdim256_bf16_causal_sm80_cu_e763cb1e_29984cuda3std6ranges3__45__cpo9iter_moveE)
_ZN73_INTERNAL_421c16ac_37_flash_fwd_hdim256_bf16_causal_sm80_cu_e763cb1e_29984cuda3std6ranges3__45__cpo9iter_moveE:
	.zero		1
	.type		_ZN73_INTERNAL_421c16ac_37_flash_fwd_hdim256_bf16_causal_sm80_cu_e763cb1e_29984cuda3std3__45__cpo5beginE,@object
	.size		_ZN73_INTERNAL_421c16ac_37_flash_fwd_hdim256_bf16_causal_sm80_cu_e763cb1e_29984cuda3std3__45__cpo5beginE,(_ZN73_INTERNAL_421c16ac_37_flash_fwd_hdim256_bf16_causal_sm80_cu_e763cb1e_29984cuda3std3__475_GLOBAL__N__421c16ac_37_flash_fwd_hdim256_bf16_causal_sm80_cu_e763cb1e_29986ignoreE - _ZN73_INTERNAL_421c16ac_37_flash_fwd_hdim256_bf16_causal_sm80_cu_e763cb1e_29984cuda3std3__45__cpo5beginE)
_ZN73_INTERNAL_421c16ac_37_flash_fwd_hdim256_bf16_causal_sm80_cu_e763cb1e_29984cuda3std3__45__cpo5beginE:
	.zero		1
	.type		_ZN73_INTERNAL_421c16ac_37_flash_fwd_hdim256_bf16_causal_sm80_cu_e763cb1e_29984cuda3std3__475_GLOBAL__N__421c16ac_37_flash_fwd_hdim256_bf16_causal_sm80_cu_e763cb1e_29986ignoreE,@object
	.size		_ZN73_INTERNAL_421c16ac_37_flash_fwd_hdim256_bf16_causal_sm80_cu_e763cb1e_29984cuda3std3__475_GLOBAL__N__421c16ac_37_flash_fwd_hdim256_bf16_causal_sm80_cu_e763cb1e_29986ignoreE,(_ZN73_INTERNAL_421c16ac_37_flash_fwd_hdim256_bf16_causal_sm80_cu_e763cb1e_29984cute7productE - _ZN73_INTERNAL_421c16ac_37_flash_fwd_hdim256_bf16_causal_sm80_cu_e763cb1e_29984cuda3std3__475_GLOBAL__N__421c16ac_37_flash_fwd_hdim256_bf16_causal_sm80_cu_e763cb1e_29986ignoreE)
_ZN73_INTERNAL_421c16ac_37_flash_fwd_hdim256_bf16_causal_sm80_cu_e763cb1e_29984cuda3std3__475_GLOBAL__N__421c16ac_37_flash_fwd_hdim256_bf16_causal_sm80_cu_e763cb1e_29986ignoreE:
	.zero		1
	.type		_ZN73_INTERNAL_421c16ac_37_flash_fwd_hdim256_bf16_causal_sm80_cu_e763cb1e_29984cute7productE,@object
	.size		_ZN73_INTERNAL_421c16ac_37_flash_fwd_hdim256_bf16_causal_sm80_cu_e763cb1e_29984cute7productE,(_ZN73_INTERNAL_421c16ac_37_flash_fwd_hdim256_bf16_causal_sm80_cu_e763cb1e_29984cuda3std3__45__cpo3endE - _ZN73_INTERNAL_421c16ac_37_flash_fwd_hdim256_bf16_causal_sm80_cu_e763cb1e_29984cute7productE)
_ZN73_INTERNAL_421c16ac_37_flash_fwd_hdim256_bf16_causal_sm80_cu_e763cb1e_29984cute7productE:
	.zero		1
	.type		_ZN73_INTERNAL_421c16ac_37_flash_fwd_hdim256_bf16_causal_sm80_cu_e763cb1e_29984cuda3std3__45__cpo3endE,@object
	.size		_ZN73_INTERNAL_421c16ac_37_flash_fwd_hdim256_bf16_causal_sm80_cu_e763cb1e_29984cuda3std3__45__cpo3endE,(_ZN73_INTERNAL_421c16ac_37_flash_fwd_hdim256_bf16_causal_sm80_cu_e763cb1e_29984cuda3std3__419piecewise_constructE - _ZN73_INTERNAL_421c16ac_37_flash_fwd_hdim256_bf16_causal_sm80_cu_e763cb1e_29984cuda3std3__45__cpo3endE)
_ZN73_INTERNAL_421c16ac_37_flash_fwd_hdim256_bf16_causal_sm80_cu_e763cb1e_29984cuda3std3__45__cpo3endE:
	.zero		1
	.type		_ZN73_INTERNAL_421c16ac_37_flash_fwd_hdim256_bf16_causal_sm80_cu_e763cb1e_29984cuda3std3__419piecewise_constructE,@object
	.size		_ZN73_INTERNAL_421c16ac_37_flash_fwd_hdim256_bf16_causal_sm80_cu_e763cb1e_29984cuda3std3__419piecewise_constructE,(_ZN73_INTERNAL_421c16ac_37_flash_fwd_hdim256_bf16_causal_sm80_cu_e763cb1e_29984cuda3std3__45__cpo4cendE - _ZN73_INTERNAL_421c16ac_37_flash_fwd_hdim256_bf16_causal_sm80_cu_e763cb1e_29984cuda3std3__419piecewise_constructE)
_ZN73_INTERNAL_421c16ac_37_flash_fwd_hdim256_bf16_causal_sm80_cu_e763cb1e_29984cuda3std3__419piecewise_constructE:
	.zero		1
	.type		_ZN73_INTERNAL_421c16ac_37_flash_fwd_hdim256_bf16_causal_sm80_cu_e763cb1e_29984cuda3std3__45__cpo4cendE,@object
	.size		_ZN73_INTERNAL_421c16ac_37_flash_fwd_hdim256_bf16_causal_sm80_cu_e763cb1e_29984cuda3std3__45__cpo4cendE,(_ZN73_INTERNAL_421c16ac_37_flash_fwd_hdim256_bf16_causal_sm80_cu_e763cb1e_29984cuda3std6ranges3__45__cpo4swapE - _ZN73_INTERNAL_421c16ac_37_flash_fwd_hdim256_bf16_causal_sm80_cu_e763cb1e_29984cuda3std3__45__cpo4cendE)
_ZN73_INTERNAL_421c16ac_37_flash_fwd_hdim256_bf16_causal_sm80_cu_e763cb1e_29984cuda3std3__45__cpo4cendE:
	.zero		1
	.type		_ZN73_INTERNAL_421c16ac_37_flash_fwd_hdim256_bf16_causal_sm80_cu_e763cb1e_29984cuda3std6ranges3__45__cpo4swapE,@object
	.size		_ZN73_INTERNAL_421c16ac_37_flash_fwd_hdim256_bf16_causal_sm80_cu_e763cb1e_29984cuda3std6ranges3__45__cpo4swapE,(.L_7 - _ZN73_INTERNAL_421c16ac_37_flash_fwd_hdim256_bf16_causal_sm80_cu_e763cb1e_29984cuda3std6ranges3__45__cpo4swapE)
_ZN73_INTERNAL_421c16ac_37_flash_fwd_hdim256_bf16_causal_sm80_cu_e763cb1e_29984cuda3std6ranges3__45__cpo4swapE:
	.zero		1
.L_7:


//--------------------- .nv.shared._ZN5flash16flash_fwd_kernelI23Flash_fwd_kernel_traitsILi256ELi64ELi64ELi4ELb0ELb0EN7cutlass10bfloat16_tE19Flash_kernel_traitsILi256ELi64ELi64ELi4ES3_EELb0ELb1ELb0ELb0ELb0ELb0ELb0ELb0EEEvNS_16Flash_fwd_paramsE --------------------------
	.section	.nv.shared._ZN5flash16flash_fwd_kernelI23Flash_fwd_kernel_traitsILi256ELi64ELi64ELi4ELb0ELb0EN7cutlass10bfloat16_tE19Flash_kernel_traitsILi256ELi64ELi64ELi4ES3_EELb0ELb1ELb0ELb0ELb0ELb0ELb0ELb0EEEvNS_16Flash_fwd_paramsE,"aw",@nobits
	.sectionflags	@""
	.align	16


//--------------------- .nv.shared._ZN5flash16flash_fwd_kernelI23Flash_fwd_kernel_traitsILi256ELi64ELi64ELi4ELb0ELb0EN7cutlass10bfloat16_tE19Flash_kernel_traitsILi256ELi64ELi64ELi4ES3_EELb0ELb1ELb0ELb1ELb0ELb0ELb0ELb0EEEvNS_16Flash_fwd_paramsE --------------------------
	.section	.nv.shared._ZN5flash16flash_fwd_kernelI23Flash_fwd_kernel_traitsILi256ELi64ELi64ELi4ELb0ELb0EN7cutlass10bfloat16_tE19Flash_kernel_traitsILi256ELi64ELi64ELi4ES3_EELb0ELb1ELb0ELb1ELb0ELb0ELb0ELb0EEEvNS_16Flash_fwd_paramsE,"aw",@nobits
	.sectionflags	@""
	.align	16


//--------------------- .nv.shared._ZN5flash16flash_fwd_kernelI23Flash_fwd_kernel_traitsILi256ELi128ELi64ELi8ELb0ELb0EN7cutlass10bfloat16_tE19Flash_kernel_traitsILi256ELi128ELi64ELi8ES3_EELb0ELb1ELb0ELb0ELb0ELb1ELb0ELb0EEEvNS_16Flash_fwd_paramsE --------------------------
	.section	.nv.shared._ZN5flash16flash_fwd_kernelI23Flash_fwd_kernel_traitsILi256ELi128ELi64ELi8ELb0ELb0EN7cutlass10bfloat16_tE19Flash_kernel_traitsILi256ELi128ELi64ELi8ES3_EELb0ELb1ELb0ELb0ELb0ELb1ELb0ELb0EEEvNS_16Flash_fwd_paramsE,"aw",@nobits
	.sectionflags	@""
	.align	16


//--------------------- .nv.shared._ZN5flash16flash_fwd_kernelI23Flash_fwd_kernel_traitsILi256ELi128ELi64ELi8ELb0ELb0EN7cutlass10bfloat16_tE19Flash_kernel_traitsILi256ELi128ELi64ELi8ES3_EELb0ELb1ELb0ELb0ELb0ELb0ELb0ELb0EEEvNS_16Flash_fwd_paramsE --------------------------
	.section	.nv.shared._ZN5flash16flash_fwd_kernelI23Flash_fwd_kernel_traitsILi256ELi128ELi64ELi8ELb0ELb0EN7cutlass10bfloat16_tE19Flash_kernel_traitsILi256ELi128ELi64ELi8ES3_EELb0ELb1ELb0ELb0ELb0ELb0ELb0ELb0EEEvNS_16Flash_fwd_paramsE,"aw",@nobits
	.sectionflags	@""
	.align	16


//--------------------- .nv.shared._ZN5flash16flash_fwd_kernelI23Flash_fwd_kernel_traitsILi256ELi128ELi64ELi8ELb0ELb0EN7cutlass10bfloat16_tE19Flash_kernel_traitsILi256ELi128ELi64ELi8ES3_EELb0ELb1ELb0ELb1ELb0ELb0ELb0ELb0EEEvNS_16Flash_fwd_paramsE --------------------------
	.section	.nv.shared._ZN5flash16flash_fwd_kernelI23Flash_fwd_kernel_traitsILi256ELi128ELi64ELi8ELb0ELb0EN7cutlass10bfloat16_tE19Flash_kernel_traitsILi256ELi128ELi64ELi8ES3_EELb0ELb1ELb0ELb1ELb0ELb0ELb0ELb0EEEvNS_16Flash_fwd_paramsE,"aw",@nobits
	.sectionflags	@""
	.align	16


//--------------------- .nv.shared._ZN5flash16flash_fwd_kernelI23Flash_fwd_kernel_traitsILi256ELi64ELi64ELi4ELb0ELb0EN7cutlass10bfloat16_tE19Flash_kernel_traitsILi256ELi64ELi64ELi4ES3_EELb1ELb1ELb0ELb0ELb0ELb0ELb0ELb0EEEvNS_16Flash_fwd_paramsE --------------------------
	.section	.nv.shared._ZN5flash16flash_fwd_kernelI23Flash_fwd_kernel_traitsILi256ELi64ELi64ELi4ELb0ELb0EN7cutlass10bfloat16_tE19Flash_kernel_traitsILi256ELi64ELi64ELi4ES3_EELb1ELb1ELb0ELb0ELb0ELb0ELb0ELb0EEEvNS_16Flash_fwd_paramsE,"aw",@nobits
	.sectionflags	@""
	.align	16


//--------------------- .nv.shared._ZN5flash16flash_fwd_kernelI23Flash_fwd_kernel_traitsILi256ELi64ELi64ELi4ELb0ELb0EN7cutlass10bfloat16_tE19Flash_kernel_traitsILi256ELi64ELi64ELi4ES3_EELb1ELb1ELb0ELb0ELb0ELb1ELb0ELb0EEEvNS_16Flash_fwd_paramsE --------------------------
	.section	.nv.shared._ZN5flash16flash_fwd_kernelI23Flash_fwd_kernel_traitsILi256ELi64ELi64ELi4ELb0ELb0EN7cutlass10bfloat16_tE19Flash_kernel_traitsILi256ELi64ELi64ELi4ES3_EELb1ELb1ELb0ELb0ELb0ELb1ELb0ELb0EEEvNS_16Flash_fwd_paramsE,"aw",@nobits
	.sectionflags	@""
	.align	16


//--------------------- .nv.shared._ZN5flash16flash_fwd_kernelI23Flash_fwd_kernel_traitsILi256ELi64ELi64ELi4ELb0ELb0EN7cutlass10bfloat16_tE19Flash_kernel_traitsILi256ELi64ELi64ELi4ES3_EELb0ELb1ELb0ELb0ELb0ELb1ELb1ELb0EEEvNS_16Flash_fwd_paramsE --------------------------
	.section	.nv.shared._ZN5flash16flash_fwd_kernelI23Flash_fwd_kernel_traitsILi256ELi64ELi64ELi4ELb0ELb0EN7cutlass10bfloat16_tE19Flash_kernel_traitsILi256ELi64ELi64ELi4ES3_EELb0ELb1ELb0ELb0ELb0ELb1ELb1ELb0EEEvNS_16Flash_fwd_paramsE,"aw",@nobits
	.sectionflags	@""
	.align	16


//--------------------- .nv.shared._ZN5flash16flash_fwd_kernelI23Flash_fwd_kernel_traitsILi256ELi64ELi64ELi4ELb0ELb0EN7cutlass10bfloat16_tE19Flash_kernel_traitsILi256ELi64ELi64ELi4ES3_EELb1ELb1ELb0ELb1ELb0ELb0ELb0ELb0EEEvNS_16Flash_fwd_paramsE --------------------------
	.section	.nv.shared._ZN5flash16flash_fwd_kernelI23Flash_fwd_kernel_traitsILi256ELi64ELi64ELi4ELb0ELb0EN7cutlass10bfloat16_tE19Flash_kernel_traitsILi256ELi64ELi64ELi4ES3_EELb1ELb1ELb0ELb1ELb0ELb0ELb0ELb0EEEvNS_16Flash_fwd_paramsE,"aw",@nobits
	.sectionflags	@""
	.align	16


//--------------------- .nv.shared._ZN5flash16flash_fwd_kernelI23Flash_fwd_kernel_traitsILi256ELi64ELi64ELi4ELb0ELb0EN7cutlass10bfloat16_tE19Flash_kernel_traitsILi256ELi64ELi64ELi4ES3_EELb1ELb1ELb0ELb0ELb0ELb0ELb0ELb1EEEvNS_16Flash_fwd_paramsE --------------------------
	.section	.nv.shared._ZN5flash16flash_fwd_kernelI23Flash_fwd_kernel_traitsILi256ELi64ELi64ELi4ELb0ELb0EN7cutlass10bfloat16_tE19Flash_kernel_traitsILi256ELi64ELi64ELi4ES3_EELb1ELb1ELb0ELb0ELb0ELb0ELb0ELb1EEEvNS_16Flash_fwd_paramsE,"aw",@nobits
	.sectionflags	@""
	.align	16


//--------------------- .nv.shared._ZN5flash16flash_fwd_kernelI23Flash_fwd_kernel_traitsILi256ELi64ELi64ELi4ELb0ELb0EN7cutlass10bfloat16_tE19Flash_kernel_traitsILi256ELi64ELi64ELi4ES3_EELb0ELb1ELb0ELb0ELb0ELb0ELb1ELb0EEEvNS_16Flash_fwd_paramsE --------------------------
	.section	.nv.shared._ZN5flash16flash_fwd_kernelI23Flash_fwd_kernel_traitsILi256ELi64ELi64ELi4ELb0ELb0EN7cutlass10bfloat16_tE19Flash_kernel_traitsILi256ELi64ELi64ELi4ES3_EELb0ELb1ELb0ELb0ELb0ELb0ELb1ELb0EEEvNS_16Flash_fwd_paramsE,"aw",@nobits
	.sectionflags	@""
	.align	16


//--------------------- .nv.shared._ZN5flash16flash_fwd_kernelI23Flash_fwd_kernel_traitsILi256ELi64ELi64ELi4ELb0ELb0EN7cutlass10bfloat16_tE19Flash_kernel_traitsILi256ELi64ELi64ELi4ES3_EELb1ELb1ELb0ELb1ELb0ELb0ELb0ELb1EEEvNS_16Flash_fwd_paramsE --------------------------
	.section	.nv.shared._ZN5flash16flash_fwd_kernelI23Flash_fwd_kernel_traitsILi256ELi64ELi64ELi4ELb0ELb0EN7cutlass10bfloat16_tE19Flash_kernel_traitsILi256ELi64ELi64ELi4ES3_EELb1ELb1ELb0ELb1ELb0ELb0ELb0ELb1EEEvNS_16Flash_fwd_paramsE,"aw",@nobits
	.sectionflags	@""
	.align	16


//--------------------- .nv.shared._ZN5flash16flash_fwd_kernelI23Flash_fwd_kernel_traitsILi256ELi64ELi64ELi4ELb0ELb0EN7cutlass10bfloat16_tE19Flash_kernel_traitsILi256ELi64ELi64ELi4ES3_EELb0ELb1ELb0ELb1ELb0ELb0ELb1ELb0EEEvNS_16Flash_fwd_paramsE --------------------------
	.section	.nv.shared._ZN5flash16flash_fwd_kernelI23Flash_fwd_kernel_traitsILi256ELi64ELi64ELi4ELb0ELb0EN7cutlass10bfloat16_tE19Flash_kernel_traitsILi256ELi64ELi64ELi4ES3_EELb0ELb1ELb0ELb1ELb0ELb0ELb1ELb0EEEvNS_16Flash_fwd_paramsE,"aw",@nobits
	.sectionflags	@""
	.align	16


//--------------------- .nv.shared._ZN5flash16flash_fwd_kernelI23Flash_fwd_kernel_traitsILi256ELi128ELi64ELi8ELb0ELb0EN7cutlass10bfloat16_tE19Flash_kernel_traitsILi256ELi128ELi64ELi8ES3_EELb1ELb1ELb0ELb0ELb0ELb0ELb0ELb0EEEvNS_16Flash_fwd_paramsE --------------------------
	.section	.nv.shared._ZN5flash16flash_fwd_kernelI23Flash_fwd_kernel_traitsILi256ELi128ELi64ELi8ELb0ELb0EN7cutlass10bfloat16_tE19Flash_kernel_traitsILi256ELi128ELi64ELi8ES3_EELb1ELb1ELb0ELb0ELb0ELb0ELb0ELb0EEEvNS_16Flash_fwd_paramsE,"aw",@nobits
	.sectionflags	@""
	.align	16


//--------------------- .nv.shared._ZN5flash16flash_fwd_kernelI23Flash_fwd_kernel_traitsILi256ELi128ELi64ELi8ELb0ELb0EN7cutlass10bfloat16_tE19Flash_kernel_traitsILi256ELi128ELi64ELi8ES3_EELb1ELb1ELb0ELb0ELb0ELb1ELb0ELb0EEEvNS_16Flash_fwd_paramsE --------------------------
	.section	.nv.shared._ZN5flash16flash_fwd_kernelI23Flash_fwd_kernel_traitsILi256ELi128ELi64ELi8ELb0ELb0EN7cutlass10bfloat16_tE19Flash_kernel_traitsILi256ELi128ELi64ELi8ES3_EELb1ELb1ELb0ELb0ELb0ELb1ELb0ELb0EEEvNS_16Flash_fwd_paramsE,"aw",@nobits
	.sectionflags	@""
	.align	16


//--------------------- .nv.shared._ZN5flash16flash_fwd_kernelI23Flash_fwd_kernel_traitsILi256ELi128ELi64ELi8ELb0ELb0EN7cutlass10bfloat16_tE19Flash_kernel_traitsILi256ELi128ELi64ELi8ES3_EELb0ELb1ELb0ELb0ELb0ELb1ELb1ELb0EEEvNS_16Flash_fwd_paramsE --------------------------
	.section	.nv.shared._ZN5flash16flash_fwd_kernelI23Flash_fwd_kernel_traitsILi256ELi128ELi64ELi8ELb0ELb0EN7cutlass10bfloat16_tE19Flash_kernel_traitsILi256ELi128ELi64ELi8ES3_EELb0ELb1ELb0ELb0ELb0ELb1ELb1ELb0EEEvNS_16Flash_fwd_paramsE,"aw",@nobits
	.sectionflags	@""
	.align	16


//--------------------- .nv.shared._ZN5flash16flash_fwd_kernelI23Flash_fwd_kernel_traitsILi256ELi128ELi64ELi8ELb0ELb0EN7cutlass10bfloat16_tE19Flash_kernel_traitsILi256ELi128ELi64ELi8ES3_EELb1ELb1ELb0ELb1ELb0ELb0ELb0ELb0EEEvNS_16Flash_fwd_paramsE --------------------------
	.section	.nv.shared._ZN5flash16flash_fwd_kernelI23Flash_fwd_kernel_traitsILi256ELi128ELi64ELi8ELb0ELb0EN7cutlass10bfloat16_tE19Flash_kernel_traitsILi256ELi128ELi64ELi8ES3_EELb1ELb1ELb0ELb1ELb0ELb0ELb0ELb0EEEvNS_16Flash_fwd_paramsE,"aw",@nobits
	.sectionflags	@""
	.align	16


//--------------------- .nv.shared._ZN5flash16flash_fwd_kernelI23Flash_fwd_kernel_traitsILi256ELi128ELi64ELi8ELb0ELb0EN7cutlass10bfloat16_tE19Flash_kernel_traitsILi256ELi128ELi64ELi8ES3_EELb1ELb1ELb0ELb0ELb0ELb0ELb0ELb1EEEvNS_16Flash_fwd_paramsE --------------------------
	.section	.nv.shared._ZN5flash16flash_fwd_kernelI23Flash_fwd_kernel_traitsILi256ELi128ELi64ELi8ELb0ELb0EN7cutlass10bfloat16_tE19Flash_kernel_traitsILi256ELi128ELi64ELi8ES3_EELb1ELb1ELb0ELb0ELb0ELb0ELb0ELb1EEEvNS_16Flash_fwd_paramsE,"aw",@nobits
	.sectionflags	@""
	.align	16


//--------------------- .nv.shared._ZN5flash16flash_fwd_kernelI23Flash_fwd_kernel_traitsILi256ELi128ELi64ELi8ELb0ELb0EN7cutlass10bfloat16_tE19Flash_kernel_traitsILi256ELi128ELi64ELi8ES3_EELb0ELb1ELb0ELb0ELb0ELb0ELb1ELb0EEEvNS_16Flash_fwd_paramsE --------------------------
	.section	.nv.shared._ZN5flash16flash_fwd_kernelI23Flash_fwd_kernel_traitsILi256ELi128ELi64ELi8ELb0ELb0EN7cutlass10bfloat16_tE19Flash_kernel_traitsILi256ELi128ELi64ELi8ES3_EELb0ELb1ELb0ELb0ELb0ELb0ELb1ELb0EEEvNS_16Flash_fwd_paramsE,"aw",@nobits
	.sectionflags	@""
	.align	16


//--------------------- .nv.shared._ZN5flash16flash_fwd_kernelI23Flash_fwd_kernel_traitsILi256ELi128ELi64ELi8ELb0ELb0EN7cutlass10bfloat16_tE19Flash_kernel_traitsILi256ELi128ELi64ELi8ES3_EELb1ELb1ELb0ELb1ELb0ELb0ELb0ELb1EEEvNS_16Flash_fwd_paramsE --------------------------
	.section	.nv.shared._ZN5flash16flash_fwd_kernelI23Flash_fwd_kernel_traitsILi256ELi128ELi64ELi8ELb0ELb0EN7cutlass10bfloat16_tE19Flash_kernel_traitsILi256ELi128ELi64ELi8ES3_EELb1ELb1ELb0ELb1ELb0ELb0ELb0ELb1EEEvNS_16Flash_fwd_paramsE,"aw",@nobits
	.sectionflags	@""
	.align	16


//--------------------- .nv.shared._ZN5flash16flash_fwd_kernelI23Flash_fwd_kernel_traitsILi256ELi128ELi64ELi8ELb0ELb0EN7cutlass10bfloat16_tE19Flash_kernel_traitsILi256ELi128ELi64ELi8ES3_EELb0ELb1ELb0ELb1ELb0ELb0ELb1ELb0EEEvNS_16Flash_fwd_paramsE --------------------------
	.section	.nv.shared._ZN5flash16flash_fwd_kernelI23Flash_fwd_kernel_traitsILi256ELi128ELi64ELi8ELb0ELb0EN7cutlass10bfloat16_tE19Flash_kernel_traitsILi256ELi128ELi64ELi8ES3_EELb0ELb1ELb0ELb1ELb0ELb0ELb1ELb0EEEvNS_16Flash_fwd_paramsE,"aw",@nobits
	.sectionflags	@""
	.align	16
